	.target	sm_100a

	.elftype	@"ET_EXEC"


//--------------------- .note.nv.tkinfo           --------------------------
	.section	.note.nv.tkinfo,"",@"SHT_NOTE"
	.sectionflags	@"SHF_NOTE_NV_TKINFO"
	.tkinfo
        /*0018*/ 	.word	0x00000002
        /*0030*/ 	.string	""
        /*0030*/ 	.string	"ptxas"
        /*0030*/ 	.string	"Cuda compilation tools, release 13.0, V13.0.88"
        /*0030*/ 	.string	"Build cuda_13.0.r13.0/compiler.36424714_0"
        /*0030*/ 	.string	"-arch sm_100a -m 64 "



//--------------------- .note.nv.cuinfo           --------------------------
	.section	.note.nv.cuinfo,"",@"SHT_NOTE"
	.sectionflags	@"SHF_NOTE_NV_CUINFO"
        /*0018*/ 	.short	0x0002
        /*001a*/ 	.short	0x0064
        /*001c*/ 	.short	0x0082
	.zero		2


//--------------------- .nv.info                  --------------------------
	.section	.nv.info,"",@"SHT_CUDA_INFO"
	.align	4


	//----- nvinfo : EIATTR_REGCOUNT
	.align		4
        /*0000*/ 	.byte	0x04, 0x2f
        /*0002*/ 	.short	(.L_41 - .L_40)
	.align		4
.L_40:
        /*0004*/ 	.word	index@(_Z35group_norm_nhwc_fwd_one_pass_kernelI11Fp32IOFp16WLi512ELi128ELi512EEv26Group_norm_nhwc_fwd_params)
        /*0008*/ 	.word	0x00000080


	//----- nvinfo : EIATTR_FRAME_SIZE
	.align		4
.L_41:
        /*000c*/ 	.byte	0x04, 0x11
        /*000e*/ 	.short	(.L_43 - .L_42)
	.align		4
.L_42:
        /*0010*/ 	.word	index@(_Z35group_norm_nhwc_fwd_one_pass_kernelI11Fp32IOFp16WLi512ELi128ELi512EEv26Group_norm_nhwc_fwd_params)
        /*0014*/ 	.word	0x00000360


	//----- nvinfo : EIATTR_REGCOUNT
	.align		4
.L_43:
        /*0018*/ 	.byte	0x04, 0x2f
        /*001a*/ 	.short	(.L_45 - .L_44)
	.align		4
.L_44:
        /*001c*/ 	.word	index@(_Z35group_norm_nhwc_fwd_one_pass_kernelI11Fp32IOFp16WLi256ELi128ELi512EEv26Group_norm_nhwc_fwd_params)
        /*0020*/ 	.word	0x00000077


	//----- nvinfo : EIATTR_FRAME_SIZE
	.align		4
.L_45:
        /*0024*/ 	.byte	0x04, 0x11
        /*0026*/ 	.short	(.L_47 - .L_46)
	.align		4
.L_46:
        /*0028*/ 	.word	index@(_Z35group_norm_nhwc_fwd_one_pass_kernelI11Fp32IOFp16WLi256ELi128ELi512EEv26Group_norm_nhwc_fwd_params)
        /*002c*/ 	.word	0x00000000


	//----- nvinfo : EIATTR_REGCOUNT
	.align		4
.L_47:
        /*0030*/ 	.byte	0x04, 0x2f
        /*0032*/ 	.short	(.L_49 - .L_48)
	.align		4
.L_48:
        /*0034*/ 	.word	index@(_Z35group_norm_nhwc_fwd_one_pass_kernelI11Fp32IOFp16WLi128ELi128ELi512EEv26Group_norm_nhwc_fwd_params)
        /*0038*/ 	.word	0x00000078


	//----- nvinfo : EIATTR_FRAME_SIZE
	.align		4
.L_49:
        /*003c*/ 	.byte	0x04, 0x11
        /*003e*/ 	.short	(.L_51 - .L_50)
	.align		4
.L_50:
        /*0040*/ 	.word	index@(_Z35group_norm_nhwc_fwd_one_pass_kernelI11Fp32IOFp16WLi128ELi128ELi512EEv26Group_norm_nhwc_fwd_params)
        /*0044*/ 	.word	0x00000000


	//----- nvinfo : EIATTR_REGCOUNT
	.align		4
.L_51:
        /*0048*/ 	.byte	0x04, 0x2f
        /*004a*/ 	.short	(.L_53 - .L_52)
	.align		4
.L_52:
        /*004c*/ 	.word	index@(_Z35group_norm_nhwc_fwd_one_pass_kernelI11Fp32IOFp16WLi64ELi128ELi512EEv26Group_norm_nhwc_fwd_params)
        /*0050*/ 	.word	0x0000003e


	//----- nvinfo : EIATTR_FRAME_SIZE
	.align		4
.L_53:
        /*0054*/ 	.byte	0x04, 0x11
        /*0056*/ 	.short	(.L_55 - .L_54)
	.align		4
.L_54:
        /*0058*/ 	.word	index@(_Z35group_norm_nhwc_fwd_one_pass_kernelI11Fp32IOFp16WLi64ELi128ELi512EEv26Group_norm_nhwc_fwd_params)
        /*005c*/ 	.word	0x00000000


	//----- nvinfo : EIATTR_REGCOUNT
	.align		4
.L_55:
        /*0060*/ 	.byte	0x04, 0x2f
        /*0062*/ 	.short	(.L_57 - .L_56)
	.align		4
.L_56:
        /*0064*/ 	.word	index@(_Z35group_norm_nhwc_fwd_one_pass_kernelI11Fp32IOBf16WLi512ELi128ELi512EEv26Group_norm_nhwc_fwd_params)
        /*0068*/ 	.word	0x00000080


	//----- nvinfo : EIATTR_FRAME_SIZE
	.align		4
.L_57:
        /*006c*/ 	.byte	0x04, 0x11
        /*006e*/ 	.short	(.L_59 - .L_58)
	.align		4
.L_58:
        /*0070*/ 	.word	index@(_Z35group_norm_nhwc_fwd_one_pass_kernelI11Fp32IOBf16WLi512ELi128ELi512EEv26Group_norm_nhwc_fwd_params)
        /*0074*/ 	.word	0x00000360


	//----- nvinfo : EIATTR_REGCOUNT
	.align		4
.L_59:
        /*0078*/ 	.byte	0x04, 0x2f
        /*007a*/ 	.short	(.L_61 - .L_60)
	.align		4
.L_60:
        /*007c*/ 	.word	index@(_Z35group_norm_nhwc_fwd_one_pass_kernelI11Fp32IOBf16WLi256ELi128ELi512EEv26Group_norm_nhwc_fwd_params)
        /*0080*/ 	.word	0x00000077


	//----- nvinfo : EIATTR_FRAME_SIZE
	.align		4
.L_61:
        /*0084*/ 	.byte	0x04, 0x11
        /*0086*/ 	.short	(.L_63 - .L_62)
	.align		4
.L_62:
        /*0088*/ 	.word	index@(_Z35group_norm_nhwc_fwd_one_pass_kernelI11Fp32IOBf16WLi256ELi128ELi512EEv26Group_norm_nhwc_fwd_params)
        /*008c*/ 	.word	0x00000000


	//----- nvinfo : EIATTR_REGCOUNT
	.align		4
.L_63:
        /*0090*/ 	.byte	0x04, 0x2f
        /*0092*/ 	.short	(.L_65 - .L_64)
	.align		4
.L_64:
        /*0094*/ 	.word	index@(_Z35group_norm_nhwc_fwd_one_pass_kernelI11Fp32IOBf16WLi128ELi128ELi512EEv26Group_norm_nhwc_fwd_params)
        /*0098*/ 	.word	0x00000078


	//----- nvinfo : EIATTR_FRAME_SIZE
	.align		4
.L_65:
        /*009c*/ 	.byte	0x04, 0x11
        /*009e*/ 	.short	(.L_67 - .L_66)
	.align		4
.L_66:
        /*00a0*/ 	.word	index@(_Z35group_norm_nhwc_fwd_one_pass_kernelI11Fp32IOBf16WLi128ELi128ELi512EEv26Group_norm_nhwc_fwd_params)
        /*00a4*/ 	.word	0x00000000


	//----- nvinfo : EIATTR_REGCOUNT
	.align		4
.L_67:
        /*00a8*/ 	.byte	0x04, 0x2f
        /*00aa*/ 	.short	(.L_69 - .L_68)
	.align		4
.L_68:
        /*00ac*/ 	.word	index@(_Z35group_norm_nhwc_fwd_one_pass_kernelI11Fp32IOBf16WLi64ELi128ELi512EEv26Group_norm_nhwc_fwd_params)
        /*00b0*/ 	.word	0x0000003e


	//----- nvinfo : EIATTR_FRAME_SIZE
	.align		4
.L_69:
        /*00b4*/ 	.byte	0x04, 0x11
        /*00b6*/ 	.short	(.L_71 - .L_70)
	.align		4
.L_70:
        /*00b8*/ 	.word	index@(_Z35group_norm_nhwc_fwd_one_pass_kernelI11Fp32IOBf16WLi64ELi128ELi512EEv26Group_norm_nhwc_fwd_params)
        /*00bc*/ 	.word	0x00000000


	//----- nvinfo : EIATTR_REGCOUNT
	.align		4
.L_71:
        /*00c0*/ 	.byte	0x04, 0x2f
        /*00c2*/ 	.short	(.L_73 - .L_72)
	.align		4
.L_72:
        /*00c4*/ 	.word	index@(_Z35group_norm_nhwc_fwd_one_pass_kernelI11Fp32IOFp32WLi512ELi128ELi512EEv26Group_norm_nhwc_fwd_params)
        /*00c8*/ 	.word	0x00000080


	//----- nvinfo : EIATTR_FRAME_SIZE
	.align		4
.L_73:
        /*00cc*/ 	.byte	0x04, 0x11
        /*00ce*/ 	.short	(.L_75 - .L_74)
	.align		4
.L_74:
        /*00d0*/ 	.word	index@(_Z35group_norm_nhwc_fwd_one_pass_kernelI11Fp32IOFp32WLi512ELi128ELi512EEv26Group_norm_nhwc_fwd_params)
        /*00d4*/ 	.word	0x00000360


	//----- nvinfo : EIATTR_REGCOUNT
	.align		4
.L_75:
        /*00d8*/ 	.byte	0x04, 0x2f
        /*00da*/ 	.short	(.L_77 - .L_76)
	.align		4
.L_76:
        /*00dc*/ 	.word	index@(_Z35group_norm_nhwc_fwd_one_pass_kernelI11Fp32IOFp32WLi256ELi128ELi512EEv26Group_norm_nhwc_fwd_params)
        /*00e0*/ 	.word	0x00000076


	//----- nvinfo : EIATTR_FRAME_SIZE
	.align		4
.L_77:
        /*00e4*/ 	.byte	0x04, 0x11
        /*00e6*/ 	.short	(.L_79 - .L_78)
	.align		4
.L_78:
        /*00e8*/ 	.word	index@(_Z35group_norm_nhwc_fwd_one_pass_kernelI11Fp32IOFp32WLi256ELi128ELi512EEv26Group_norm_nhwc_fwd_params)
        /*00ec*/ 	.word	0x00000000


	//----- nvinfo : EIATTR_REGCOUNT
	.align		4
.L_79:
        /*00f0*/ 	.byte	0x04, 0x2f
        /*00f2*/ 	.short	(.L_81 - .L_80)
	.align		4
.L_80:
        /*00f4*/ 	.word	index@(_Z35group_norm_nhwc_fwd_one_pass_kernelI11Fp32IOFp32WLi128ELi128ELi512EEv26Group_norm_nhwc_fwd_params)
        /*00f8*/ 	.word	0x00000078


	//----- nvinfo : EIATTR_FRAME_SIZE
	.align		4
.L_81:
        /*00fc*/ 	.byte	0x04, 0x11
        /*00fe*/ 	.short	(.L_83 - .L_82)
	.align		4
.L_82:
        /*0100*/ 	.word	index@(_Z35group_norm_nhwc_fwd_one_pass_kernelI11Fp32IOFp32WLi128ELi128ELi512EEv26Group_norm_nhwc_fwd_params)
        /*0104*/ 	.word	0x00000000


	//----- nvinfo : EIATTR_REGCOUNT
	.align		4
.L_83:
        /*0108*/ 	.byte	0x04, 0x2f
        /*010a*/ 	.short	(.L_85 - .L_84)
	.align		4
.L_84:
        /*010c*/ 	.word	index@(_Z35group_norm_nhwc_fwd_one_pass_kernelI11Fp32IOFp32WLi64ELi128ELi512EEv26Group_norm_nhwc_fwd_params)
        /*0110*/ 	.word	0x0000003e


	//----- nvinfo : EIATTR_FRAME_SIZE
	.align		4
.L_85:
        /*0114*/ 	.byte	0x04, 0x11
        /*0116*/ 	.short	(.L_87 - .L_86)
	.align		4
.L_86:
        /*0118*/ 	.word	index@(_Z35group_norm_nhwc_fwd_one_pass_kernelI11Fp32IOFp32WLi64ELi128ELi512EEv26Group_norm_nhwc_fwd_params)
        /*011c*/ 	.word	0x00000000


	//----- nvinfo : EIATTR_REGCOUNT
	.align		4
.L_87:
        /*0120*/ 	.byte	0x04, 0x2f
        /*0122*/ 	.short	(.L_89 - .L_88)
	.align		4
.L_88:
        /*0124*/ 	.word	index@(_Z35group_norm_nhwc_fwd_one_pass_kernelI11Fp16IOFp16WLi512ELi128ELi512EEv26Group_norm_nhwc_fwd_params)
        /*0128*/ 	.word	0x00000080


	//----- nvinfo : EIATTR_FRAME_SIZE
	.align		4
.L_89:
        /*012c*/ 	.byte	0x04, 0x11
        /*012e*/ 	.short	(.L_91 - .L_90)
	.align		4
.L_90:
        /*0130*/ 	.word	index@(_Z35group_norm_nhwc_fwd_one_pass_kernelI11Fp16IOFp16WLi512ELi128ELi512EEv26Group_norm_nhwc_fwd_params)
        /*0134*/ 	.word	0x00000110


	//----- nvinfo : EIATTR_REGCOUNT
	.align		4
.L_91:
        /*0138*/ 	.byte	0x04, 0x2f
        /*013a*/ 	.short	(.L_93 - .L_92)
	.align		4
.L_92:
        /*013c*/ 	.word	index@(_Z35group_norm_nhwc_fwd_one_pass_kernelI11Fp16IOFp16WLi256ELi128ELi512EEv26Group_norm_nhwc_fwd_params)
        /*0140*/ 	.word	0x00000078


	//----- nvinfo : EIATTR_FRAME_SIZE
	.align		4
.L_93:
        /*0144*/ 	.byte	0x04, 0x11
        /*0146*/ 	.short	(.L_95 - .L_94)
	.align		4
.L_94:
        /*0148*/ 	.word	index@(_Z35group_norm_nhwc_fwd_one_pass_kernelI11Fp16IOFp16WLi256ELi128ELi512EEv26Group_norm_nhwc_fwd_params)
        /*014c*/ 	.word	0x00000000


	//----- nvinfo : EIATTR_REGCOUNT
	.align		4
.L_95:
        /*0150*/ 	.byte	0x04, 0x2f
        /*0152*/ 	.short	(.L_97 - .L_96)
	.align		4
.L_96:
        /*0154*/ 	.word	index@(_Z35group_norm_nhwc_fwd_one_pass_kernelI11Fp16IOFp16WLi128ELi128ELi512EEv26Group_norm_nhwc_fwd_params)
        /*0158*/ 	.word	0x0000006c


	//----- nvinfo : EIATTR_FRAME_SIZE
	.align		4
.L_97:
        /*015c*/ 	.byte	0x04, 0x11
        /*015e*/ 	.short	(.L_99 - .L_98)
	.align		4
.L_98:
        /*0160*/ 	.word	index@(_Z35group_norm_nhwc_fwd_one_pass_kernelI11Fp16IOFp16WLi128ELi128ELi512EEv26Group_norm_nhwc_fwd_params)
        /*0164*/ 	.word	0x00000000


	//----- nvinfo : EIATTR_REGCOUNT
	.align		4
.L_99:
        /*0168*/ 	.byte	0x04, 0x2f
        /*016a*/ 	.short	(.L_101 - .L_100)
	.align		4
.L_100:
        /*016c*/ 	.word	index@(_Z35group_norm_nhwc_fwd_one_pass_kernelI11Fp16IOFp16WLi64ELi128ELi512EEv26Group_norm_nhwc_fwd_params)
        /*0170*/ 	.word	0x0000003f


	//----- nvinfo : EIATTR_FRAME_SIZE
	.align		4
.L_101:
        /*0174*/ 	.byte	0x04, 0x11
        /*0176*/ 	.short	(.L_103 - .L_102)
	.align		4
.L_102:
        /*0178*/ 	.word	index@(_Z35group_norm_nhwc_fwd_one_pass_kernelI11Fp16IOFp16WLi64ELi128ELi512EEv26Group_norm_nhwc_fwd_params)
        /*017c*/ 	.word	0x00000000


	//----- nvinfo : EIATTR_REGCOUNT
	.align		4
.L_103:
        /*0180*/ 	.byte	0x04, 0x2f
        /*0182*/ 	.short	(.L_105 - .L_104)
	.align		4
.L_104:
        /*0184*/ 	.word	index@(_Z35group_norm_nhwc_fwd_one_pass_kernelI11Fp16IOBf16WLi512ELi128ELi512EEv26Group_norm_nhwc_fwd_params)
        /*0188*/ 	.word	0x00000080


	//----- nvinfo : EIATTR_FRAME_SIZE
	.align		4
.L_105:
        /*018c*/ 	.byte	0x04, 0x11
        /*018e*/ 	.short	(.L_107 - .L_106)
	.align		4
.L_106:
        /*0190*/ 	.word	index@(_Z35group_norm_nhwc_fwd_one_pass_kernelI11Fp16IOBf16WLi512ELi128ELi512EEv26Group_norm_nhwc_fwd_params)
        /*0194*/ 	.word	0x00000110


	//----- nvinfo : EIATTR_REGCOUNT
	.align		4
.L_107:
        /*0198*/ 	.byte	0x04, 0x2f
        /*019a*/ 	.short	(.L_109 - .L_108)
	.align		4
.L_108:
        /*019c*/ 	.word	index@(_Z35group_norm_nhwc_fwd_one_pass_kernelI11Fp16IOBf16WLi256ELi128ELi512EEv26Group_norm_nhwc_fwd_params)
        /*01a0*/ 	.word	0x00000078


	//----- nvinfo : EIATTR_FRAME_SIZE
	.align		4
.L_109:
        /*01a4*/ 	.byte	0x04, 0x11
        /*01a6*/ 	.short	(.L_111 - .L_110)
	.align		4
.L_110:
        /*01a8*/ 	.word	index@(_Z35group_norm_nhwc_fwd_one_pass_kernelI11Fp16IOBf16WLi256ELi128ELi512EEv26Group_norm_nhwc_fwd_params)
        /*01ac*/ 	.word	0x00000000


	//----- nvinfo : EIATTR_REGCOUNT
	.align		4
.L_111:
        /*01b0*/ 	.byte	0x04, 0x2f
        /*01b2*/ 	.short	(.L_113 - .L_112)
	.align		4
.L_112:
        /*01b4*/ 	.word	index@(_Z35group_norm_nhwc_fwd_one_pass_kernelI11Fp16IOBf16WLi128ELi128ELi512EEv26Group_norm_nhwc_fwd_params)
        /*01b8*/ 	.word	0x0000006c


	//----- nvinfo : EIATTR_FRAME_SIZE
	.align		4
.L_113:
        /*01bc*/ 	.byte	0x04, 0x11
        /*01be*/ 	.short	(.L_115 - .L_114)
	.align		4
.L_114:
        /*01c0*/ 	.word	index@(_Z35group_norm_nhwc_fwd_one_pass_kernelI11Fp16IOBf16WLi128ELi128ELi512EEv26Group_norm_nhwc_fwd_params)
        /*01c4*/ 	.word	0x00000000


	//----- nvinfo : EIATTR_REGCOUNT
	.align		4
.L_115:
        /*01c8*/ 	.byte	0x04, 0x2f
        /*01ca*/ 	.short	(.L_117 - .L_116)
	.align		4
.L_116:
        /*01cc*/ 	.word	index@(_Z35group_norm_nhwc_fwd_one_pass_kernelI11Fp16IOBf16WLi64ELi128ELi512EEv26Group_norm_nhwc_fwd_params)
        /*01d0*/ 	.word	0x0000003f


	//----- nvinfo : EIATTR_FRAME_SIZE
	.align		4
.L_117:
        /*01d4*/ 	.byte	0x04, 0x11
        /*01d6*/ 	.short	(.L_119 - .L_118)
	.align		4
.L_118:
        /*01d8*/ 	.word	index@(_Z35group_norm_nhwc_fwd_one_pass_kernelI11Fp16IOBf16WLi64ELi128ELi512EEv26Group_norm_nhwc_fwd_params)
        /*01dc*/ 	.word	0x00000000


	//----- nvinfo : EIATTR_REGCOUNT
	.align		4
.L_119:
        /*01e0*/ 	.byte	0x04, 0x2f
        /*01e2*/ 	.short	(.L_121 - .L_120)
	.align		4
.L_120:
        /*01e4*/ 	.word	index@(_Z35group_norm_nhwc_fwd_one_pass_kernelI11Fp16IOFp32WLi512ELi128ELi512EEv26Group_norm_nhwc_fwd_params)
        /*01e8*/ 	.word	0x00000080


	//----- nvinfo : EIATTR_FRAME_SIZE
	.align		4
.L_121:
        /*01ec*/ 	.byte	0x04, 0x11
        /*01ee*/ 	.short	(.L_123 - .L_122)
	.align		4
.L_122:
        /*01f0*/ 	.word	index@(_Z35group_norm_nhwc_fwd_one_pass_kernelI11Fp16IOFp32WLi512ELi128ELi512EEv26Group_norm_nhwc_fwd_params)
        /*01f4*/ 	.word	0x00000110


	//----- nvinfo : EIATTR_REGCOUNT
	.align		4
.L_123:
        /*01f8*/ 	.byte	0x04, 0x2f
        /*01fa*/ 	.short	(.L_125 - .L_124)
	.align		4
.L_124:
        /*01fc*/ 	.word	index@(_Z35group_norm_nhwc_fwd_one_pass_kernelI11Fp16IOFp32WLi256ELi128ELi512EEv26Group_norm_nhwc_fwd_params)
        /*0200*/ 	.word	0x00000076


	//----- nvinfo : EIATTR_FRAME_SIZE
	.align		4
.L_125:
        /*0204*/ 	.byte	0x04, 0x11
        /*0206*/ 	.short	(.L_127 - .L_126)
	.align		4
.L_126:
        /*0208*/ 	.word	index@(_Z35group_norm_nhwc_fwd_one_pass_kernelI11Fp16IOFp32WLi256ELi128ELi512EEv26Group_norm_nhwc_fwd_params)
        /*020c*/ 	.word	0x00000000


	//----- nvinfo : EIATTR_REGCOUNT
	.align		4
.L_127:
        /*0210*/ 	.byte	0x04, 0x2f
        /*0212*/ 	.short	(.L_129 - .L_128)
	.align		4
.L_128:
        /*0214*/ 	.word	index@(_Z35group_norm_nhwc_fwd_one_pass_kernelI11Fp16IOFp32WLi128ELi128ELi512EEv26Group_norm_nhwc_fwd_params)
        /*0218*/ 	.word	0x0000006c


	//----- nvinfo : EIATTR_FRAME_SIZE
	.align		4
.L_129:
        /*021c*/ 	.byte	0x04, 0x11
        /*021e*/ 	.short	(.L_131 - .L_130)
	.align		4
.L_130:
        /*0220*/ 	.word	index@(_Z35group_norm_nhwc_fwd_one_pass_kernelI11Fp16IOFp32WLi128ELi128ELi512EEv26Group_norm_nhwc_fwd_params)
        /*0224*/ 	.word	0x00000000


	//----- nvinfo : EIATTR_REGCOUNT
	.align		4
.L_131:
        /*0228*/ 	.byte	0x04, 0x2f
        /*022a*/ 	.short	(.L_133 - .L_132)
	.align		4
.L_132:
        /*022c*/ 	.word	index@(_Z35group_norm_nhwc_fwd_one_pass_kernelI11Fp16IOFp32WLi64ELi128ELi512EEv26Group_norm_nhwc_fwd_params)
        /*0230*/ 	.word	0x0000003f


	//----- nvinfo : EIATTR_FRAME_SIZE
	.align		4
.L_133:
        /*0234*/ 	.byte	0x04, 0x11
        /*0236*/ 	.short	(.L_135 - .L_134)
	.align		4
.L_134:
        /*0238*/ 	.word	index@(_Z35group_norm_nhwc_fwd_one_pass_kernelI11Fp16IOFp32WLi64ELi128ELi512EEv26Group_norm_nhwc_fwd_params)
        /*023c*/ 	.word	0x00000000


	//----- nvinfo : EIATTR_REGCOUNT
	.align		4
.L_135:
        /*0240*/ 	.byte	0x04, 0x2f
        /*0242*/ 	.short	(.L_137 - .L_136)
	.align		4
.L_136:
        /*0244*/ 	.word	index@(_Z35group_norm_nhwc_fwd_one_pass_kernelI11Bf16IOFp16WLi512ELi128ELi512EEv26Group_norm_nhwc_fwd_params)
        /*0248*/ 	.word	0x00000040


	//----- nvinfo : EIATTR_FRAME_SIZE
	.align		4
.L_137:
        /*024c*/ 	.byte	0x04, 0x11
        /*024e*/ 	.short	(.L_139 - .L_138)
	.align		4
.L_138:
        /*0250*/ 	.word	index@(_Z35group_norm_nhwc_fwd_one_pass_kernelI11Bf16IOFp16WLi512ELi128ELi512EEv26Group_norm_nhwc_fwd_params)
        /*0254*/ 	.word	0x000003d0


	//----- nvinfo : EIATTR_REGCOUNT
	.align		4
.L_139:
        /*0258*/ 	.byte	0x04, 0x2f
        /*025a*/ 	.short	(.L_141 - .L_140)
	.align		4
.L_140:
        /*025c*/ 	.word	index@(_Z35group_norm_nhwc_fwd_one_pass_kernelI11Bf16IOFp16WLi256ELi128ELi512EEv26Group_norm_nhwc_fwd_params)
        /*0260*/ 	.word	0x00000077


	//----- nvinfo : EIATTR_FRAME_SIZE
	.align		4
.L_141:
        /*0264*/ 	.byte	0x04, 0x11
        /*0266*/ 	.short	(.L_143 - .L_142)
	.align		4
.L_142:
        /*0268*/ 	.word	index@(_Z35group_norm_nhwc_fwd_one_pass_kernelI11Bf16IOFp16WLi256ELi128ELi512EEv26Group_norm_nhwc_fwd_params)
        /*026c*/ 	.word	0x00000000


	//----- nvinfo : EIATTR_REGCOUNT
	.align		4
.L_143:
        /*0270*/ 	.byte	0x04, 0x2f
        /*0272*/ 	.short	(.L_145 - .L_144)
	.align		4
.L_144:
        /*0274*/ 	.word	index@(_Z35group_norm_nhwc_fwd_one_pass_kernelI11Bf16IOFp16WLi128ELi128ELi512EEv26Group_norm_nhwc_fwd_params)
        /*0278*/ 	.word	0x0000006c


	//----- nvinfo : EIATTR_FRAME_SIZE
	.align		4
.L_145:
        /*027c*/ 	.byte	0x04, 0x11
        /*027e*/ 	.short	(.L_147 - .L_146)
	.align		4
.L_146:
        /*0280*/ 	.word	index@(_Z35group_norm_nhwc_fwd_one_pass_kernelI11Bf16IOFp16WLi128ELi128ELi512EEv26Group_norm_nhwc_fwd_params)
        /*0284*/ 	.word	0x00000000


	//----- nvinfo : EIATTR_REGCOUNT
	.align		4
.L_147:
        /*0288*/ 	.byte	0x04, 0x2f
        /*028a*/ 	.short	(.L_149 - .L_148)
	.align		4
.L_148:
        /*028c*/ 	.word	index@(_Z35group_norm_nhwc_fwd_one_pass_kernelI11Bf16IOFp16WLi64ELi128ELi512EEv26Group_norm_nhwc_fwd_params)
        /*0290*/ 	.word	0x0000003f


	//----- nvinfo : EIATTR_FRAME_SIZE
	.align		4
.L_149:
        /*0294*/ 	.byte	0x04, 0x11
        /*0296*/ 	.short	(.L_151 - .L_150)
	.align		4
.L_150:
        /*0298*/ 	.word	index@(_Z35group_norm_nhwc_fwd_one_pass_kernelI11Bf16IOFp16WLi64ELi128ELi512EEv26Group_norm_nhwc_fwd_params)
        /*029c*/ 	.word	0x00000000


	//----- nvinfo : EIATTR_REGCOUNT
	.align		4
.L_151:
        /*02a0*/ 	.byte	0x04, 0x2f
        /*02a2*/ 	.short	(.L_153 - .L_152)
	.align		4
.L_152:
        /*02a4*/ 	.word	index@(_Z35group_norm_nhwc_fwd_one_pass_kernelI11Bf16IOBf16WLi512ELi128ELi512EEv26Group_norm_nhwc_fwd_params)
        /*02a8*/ 	.word	0x00000040


	//----- nvinfo : EIATTR_FRAME_SIZE
	.align		4
.L_153:
        /*02ac*/ 	.byte	0x04, 0x11
        /*02ae*/ 	.short	(.L_155 - .L_154)
	.align		4
.L_154:
        /*02b0*/ 	.word	index@(_Z35group_norm_nhwc_fwd_one_pass_kernelI11Bf16IOBf16WLi512ELi128ELi512EEv26Group_norm_nhwc_fwd_params)
        /*02b4*/ 	.word	0x000003d0


	//----- nvinfo : EIATTR_REGCOUNT
	.align		4
.L_155:
        /*02b8*/ 	.byte	0x04, 0x2f
        /*02ba*/ 	.short	(.L_157 - .L_156)
	.align		4
.L_156:
        /*02bc*/ 	.word	index@(_Z35group_norm_nhwc_fwd_one_pass_kernelI11Bf16IOBf16WLi256ELi128ELi512EEv26Group_norm_nhwc_fwd_params)
        /*02c0*/ 	.word	0x00000077


	//----- nvinfo : EIATTR_FRAME_SIZE
	.align		4
.L_157:
        /*02c4*/ 	.byte	0x04, 0x11
        /*02c6*/ 	.short	(.L_159 - .L_158)
	.align		4
.L_158:
        /*02c8*/ 	.word	index@(_Z35group_norm_nhwc_fwd_one_pass_kernelI11Bf16IOBf16WLi256ELi128ELi512EEv26Group_norm_nhwc_fwd_params)
        /*02cc*/ 	.word	0x00000000


	//----- nvinfo : EIATTR_REGCOUNT
	.align		4
.L_159:
        /*02d0*/ 	.byte	0x04, 0x2f
        /*02d2*/ 	.short	(.L_161 - .L_160)
	.align		4
.L_160:
        /*02d4*/ 	.word	index@(_Z35group_norm_nhwc_fwd_one_pass_kernelI11Bf16IOBf16WLi128ELi128ELi512EEv26Group_norm_nhwc_fwd_params)
        /*02d8*/ 	.word	0x0000006c


	//----- nvinfo : EIATTR_FRAME_SIZE
	.align		4
.L_161:
        /*02dc*/ 	.byte	0x04, 0x11
        /*02de*/ 	.short	(.L_163 - .L_162)
	.align		4
.L_162:
        /*02e0*/ 	.word	index@(_Z35group_norm_nhwc_fwd_one_pass_kernelI11Bf16IOBf16WLi128ELi128ELi512EEv26Group_norm_nhwc_fwd_params)
        /*02e4*/ 	.word	0x00000000


	//----- nvinfo : EIATTR_REGCOUNT
	.align		4
.L_163:
        /*02e8*/ 	.byte	0x04, 0x2f
        /*02ea*/ 	.short	(.L_165 - .L_164)
	.align		4
.L_164:
        /*02ec*/ 	.word	index@(_Z35group_norm_nhwc_fwd_one_pass_kernelI11Bf16IOBf16WLi64ELi128ELi512EEv26Group_norm_nhwc_fwd_params)
        /*02f0*/ 	.word	0x0000003f


	//----- nvinfo : EIATTR_FRAME_SIZE
	.align		4
.L_165:
        /*02f4*/ 	.byte	0x04, 0x11
        /*02f6*/ 	.short	(.L_167 - .L_166)
	.align		4
.L_166:
        /*02f8*/ 	.word	index@(_Z35group_norm_nhwc_fwd_one_pass_kernelI11Bf16IOBf16WLi64ELi128ELi512EEv26Group_norm_nhwc_fwd_params)
        /*02fc*/ 	.word	0x00000000


	//----- nvinfo : EIATTR_REGCOUNT
	.align		4
.L_167:
        /*0300*/ 	.byte	0x04, 0x2f
        /*0302*/ 	.short	(.L_169 - .L_168)
	.align		4
.L_168:
        /*0304*/ 	.word	index@(_Z35group_norm_nhwc_fwd_one_pass_kernelI11Bf16IOFp32WLi512ELi128ELi512EEv26Group_norm_nhwc_fwd_params)
        /*0308*/ 	.word	0x00000040


	//----- nvinfo : EIATTR_FRAME_SIZE
	.align		4
.L_169:
        /*030c*/ 	.byte	0x04, 0x11
        /*030e*/ 	.short	(.L_171 - .L_170)
	.align		4
.L_170:
        /*0310*/ 	.word	index@(_Z35group_norm_nhwc_fwd_one_pass_kernelI11Bf16IOFp32WLi512ELi128ELi512EEv26Group_norm_nhwc_fwd_params)
        /*0314*/ 	.word	0x000003d0


	//----- nvinfo : EIATTR_REGCOUNT
	.align		4
.L_171:
        /*0318*/ 	.byte	0x04, 0x2f
        /*031a*/ 	.short	(.L_173 - .L_172)
	.align		4
.L_172:
        /*031c*/ 	.word	index@(_Z35group_norm_nhwc_fwd_one_pass_kernelI11Bf16IOFp32WLi256ELi128ELi512EEv26Group_norm_nhwc_fwd_params)
        /*0320*/ 	.word	0x00000076


	//----- nvinfo : EIATTR_FRAME_SIZE
	.align		4
.L_173:
        /*0324*/ 	.byte	0x04, 0x11
        /*0326*/ 	.short	(.L_175 - .L_174)
	.align		4
.L_174:
        /*0328*/ 	.word	index@(_Z35group_norm_nhwc_fwd_one_pass_kernelI11Bf16IOFp32WLi256ELi128ELi512EEv26Group_norm_nhwc_fwd_params)
        /*032c*/ 	.word	0x00000000


	//----- nvinfo : EIATTR_REGCOUNT
	.align		4
.L_175:
        /*0330*/ 	.byte	0x04, 0x2f
        /*0332*/ 	.short	(.L_177 - .L_176)
	.align		4
.L_176:
        /*0334*/ 	.word	index@(_Z35group_norm_nhwc_fwd_one_pass_kernelI11Bf16IOFp32WLi128ELi128ELi512EEv26Group_norm_nhwc_fwd_params)
        /*0338*/ 	.word	0x0000006c


	//----- nvinfo : EIATTR_FRAME_SIZE
	.align		4
.L_177:
        /*033c*/ 	.byte	0x04, 0x11
        /*033e*/ 	.short	(.L_179 - .L_178)
	.align		4
.L_178:
        /*0340*/ 	.word	index@(_Z35group_norm_nhwc_fwd_one_pass_kernelI11Bf16IOFp32WLi128ELi128ELi512EEv26Group_norm_nhwc_fwd_params)
        /*0344*/ 	.word	0x00000000


	//----- nvinfo : EIATTR_REGCOUNT
	.align		4
.L_179:
        /*0348*/ 	.byte	0x04, 0x2f
        /*034a*/ 	.short	(.L_181 - .L_180)
	.align		4
.L_180:
        /*034c*/ 	.word	index@(_Z35group_norm_nhwc_fwd_one_pass_kernelI11Bf16IOFp32WLi64ELi128ELi512EEv26Group_norm_nhwc_fwd_params)
        /*0350*/ 	.word	0x0000003f


	//----- nvinfo : EIATTR_FRAME_SIZE
	.align		4
.L_181:
        /*0354*/ 	.byte	0x04, 0x11
        /*0356*/ 	.short	(.L_183 - .L_182)
	.align		4
.L_182:
        /*0358*/ 	.word	index@(_Z35group_norm_nhwc_fwd_one_pass_kernelI11Bf16IOFp32WLi64ELi128ELi512EEv26Group_norm_nhwc_fwd_params)
        /*035c*/ 	.word	0x00000000


	//----- nvinfo : EIATTR_REGCOUNT
	.align		4
.L_183:
        /*0360*/ 	.byte	0x04, 0x2f
        /*0362*/ 	.short	(.L_185 - .L_184)
	.align		4
.L_184:
        /*0364*/ 	.word	index@(_Z35group_norm_nhwc_bwd_one_pass_kernelI11Fp32IOFp16WLi512ELi128ELi512EEv26Group_norm_nhwc_bwd_params)
        /*0368*/ 	.word	0x00000040


	//----- nvinfo : EIATTR_FRAME_SIZE
	.align		4
.L_185:
        /*036c*/ 	.byte	0x04, 0x11
        /*036e*/ 	.short	(.L_187 - .L_186)
	.align		4
.L_186:
        /*0370*/ 	.word	index@(_Z35group_norm_nhwc_bwd_one_pass_kernelI11Fp32IOFp16WLi512ELi128ELi512EEv26Group_norm_nhwc_bwd_params)
        /*0374*/ 	.word	0x000009a0


	//----- nvinfo : EIATTR_REGCOUNT
	.align		4
.L_187:
        /*0378*/ 	.byte	0x04, 0x2f
        /*037a*/ 	.short	(.L_189 - .L_188)
	.align		4
.L_188:
        /*037c*/ 	.word	index@(_Z35group_norm_nhwc_bwd_one_pass_kernelI11Fp32IOFp16WLi256ELi128ELi512EEv26Group_norm_nhwc_bwd_params)
        /*0380*/ 	.word	0x00000080


	//----- nvinfo : EIATTR_FRAME_SIZE
	.align		4
.L_189:
        /*0384*/ 	.byte	0x04, 0x11
        /*0386*/ 	.short	(.L_191 - .L_190)
	.align		4
.L_190:
        /*0388*/ 	.word	index@(_Z35group_norm_nhwc_bwd_one_pass_kernelI11Fp32IOFp16WLi256ELi128ELi512EEv26Group_norm_nhwc_bwd_params)
        /*038c*/ 	.word	0x00000310


	//----- nvinfo : EIATTR_REGCOUNT
	.align		4
.L_191:
        /*0390*/ 	.byte	0x04, 0x2f
        /*0392*/ 	.short	(.L_193 - .L_192)
	.align		4
.L_192:
        /*0394*/ 	.word	index@(_Z35group_norm_nhwc_bwd_one_pass_kernelI11Fp32IOFp16WLi128ELi128ELi512EEv26Group_norm_nhwc_bwd_params)
        /*0398*/ 	.word	0x00000080


	//----- nvinfo : EIATTR_FRAME_SIZE
	.align		4
.L_193:
        /*039c*/ 	.byte	0x04, 0x11
        /*039e*/ 	.short	(.L_195 - .L_194)
	.align		4
.L_194:
        /*03a0*/ 	.word	index@(_Z35group_norm_nhwc_bwd_one_pass_kernelI11Fp32IOFp16WLi128ELi128ELi512EEv26Group_norm_nhwc_bwd_params)
        /*03a4*/ 	.word	0x00000000


	//----- nvinfo : EIATTR_REGCOUNT
	.align		4
.L_195:
        /*03a8*/ 	.byte	0x04, 0x2f
        /*03aa*/ 	.short	(.L_197 - .L_196)
	.align		4
.L_196:
        /*03ac*/ 	.word	index@(_Z35group_norm_nhwc_bwd_one_pass_kernelI11Fp32IOFp16WLi64ELi128ELi512EEv26Group_norm_nhwc_bwd_params)
        /*03b0*/ 	.word	0x00000040


	//----- nvinfo : EIATTR_FRAME_SIZE
	.align		4
.L_197:
        /*03b4*/ 	.byte	0x04, 0x11
        /*03b6*/ 	.short	(.L_199 - .L_198)
	.align		4
.L_198:
        /*03b8*/ 	.word	index@(_Z35group_norm_nhwc_bwd_one_pass_kernelI11Fp32IOFp16WLi64ELi128ELi512EEv26Group_norm_nhwc_bwd_params)
        /*03bc*/ 	.word	0x00000000


	//----- nvinfo : EIATTR_REGCOUNT
	.align		4
.L_199:
        /*03c0*/ 	.byte	0x04, 0x2f
        /*03c2*/ 	.short	(.L_201 - .L_200)
	.align		4
.L_200:
        /*03c4*/ 	.word	index@(_Z35group_norm_nhwc_bwd_one_pass_kernelI11Fp32IOBf16WLi512ELi128ELi512EEv26Group_norm_nhwc_bwd_params)
        /*03c8*/ 	.word	0x00000040


	//----- nvinfo : EIATTR_FRAME_SIZE
	.align		4
.L_201:
        /*03cc*/ 	.byte	0x04, 0x11
        /*03ce*/ 	.short	(.L_203 - .L_202)
	.align		4
.L_202:
        /*03d0*/ 	.word	index@(_Z35group_norm_nhwc_bwd_one_pass_kernelI11Fp32IOBf16WLi512ELi128ELi512EEv26Group_norm_nhwc_bwd_params)
        /*03d4*/ 	.word	0x00000990


	//----- nvinfo : EIATTR_REGCOUNT
	.align		4
.L_203:
        /*03d8*/ 	.byte	0x04, 0x2f
        /*03da*/ 	.short	(.L_205 - .L_204)
	.align		4
.L_204:
        /*03dc*/ 	.word	index@(_Z35group_norm_nhwc_bwd_one_pass_kernelI11Fp32IOBf16WLi256ELi128ELi512EEv26Group_norm_nhwc_bwd_params)
        /*03e0*/ 	.word	0x00000080


	//----- nvinfo : EIATTR_FRAME_SIZE
	.align		4
.L_205:
        /*03e4*/ 	.byte	0x04, 0x11
        /*03e6*/ 	.short	(.L_207 - .L_206)
	.align		4
.L_206:
        /*03e8*/ 	.word	index@(_Z35group_norm_nhwc_bwd_one_pass_kernelI11Fp32IOBf16WLi256ELi128ELi512EEv26Group_norm_nhwc_bwd_params)
        /*03ec*/ 	.word	0x00000310


	//----- nvinfo : EIATTR_REGCOUNT
	.align		4
.L_207:
        /*03f0*/ 	.byte	0x04, 0x2f
        /*03f2*/ 	.short	(.L_209 - .L_208)
	.align		4
.L_208:
        /*03f4*/ 	.word	index@(_Z35group_norm_nhwc_bwd_one_pass_kernelI11Fp32IOBf16WLi128ELi128ELi512EEv26Group_norm_nhwc_bwd_params)
        /*03f8*/ 	.word	0x00000080


	//----- nvinfo : EIATTR_FRAME_SIZE
	.align		4
.L_209:
        /*03fc*/ 	.byte	0x04, 0x11
        /*03fe*/ 	.short	(.L_211 - .L_210)
	.align		4
.L_210:
        /*0400*/ 	.word	index@(_Z35group_norm_nhwc_bwd_one_pass_kernelI11Fp32IOBf16WLi128ELi128ELi512EEv26Group_norm_nhwc_bwd_params)
        /*0404*/ 	.word	0x00000000


	//----- nvinfo : EIATTR_REGCOUNT
	.align		4
.L_211:
        /*0408*/ 	.byte	0x04, 0x2f
        /*040a*/ 	.short	(.L_213 - .L_212)
	.align		4
.L_212:
        /*040c*/ 	.word	index@(_Z35group_norm_nhwc_bwd_one_pass_kernelI11Fp32IOBf16WLi64ELi128ELi512EEv26Group_norm_nhwc_bwd_params)
        /*0410*/ 	.word	0x00000040


	//----- nvinfo : EIATTR_FRAME_SIZE
	.align		4
.L_213:
        /*0414*/ 	.byte	0x04, 0x11
        /*0416*/ 	.short	(.L_215 - .L_214)
	.align		4
.L_214:
        /*0418*/ 	.word	index@(_Z35group_norm_nhwc_bwd_one_pass_kernelI11Fp32IOBf16WLi64ELi128ELi512EEv26Group_norm_nhwc_bwd_params)
        /*041c*/ 	.word	0x00000000


	//----- nvinfo : EIATTR_REGCOUNT
	.align		4
.L_215:
        /*0420*/ 	.byte	0x04, 0x2f
        /*0422*/ 	.short	(.L_217 - .L_216)
	.align		4
.L_216:
        /*0424*/ 	.word	index@(_Z35group_norm_nhwc_bwd_one_pass_kernelI11Fp32IOFp32WLi512ELi128ELi512EEv26Group_norm_nhwc_bwd_params)
        /*0428*/ 	.word	0x00000040


	//----- nvinfo : EIATTR_FRAME_SIZE
	.align		4
.L_217:
        /*042c*/ 	.byte	0x04, 0x11
        /*042e*/ 	.short	(.L_219 - .L_218)
	.align		4
.L_218:
        /*0430*/ 	.word	index@(_Z35group_norm_nhwc_bwd_one_pass_kernelI11Fp32IOFp32WLi512ELi128ELi512EEv26Group_norm_nhwc_bwd_params)
        /*0434*/ 	.word	0x00000990


	//----- nvinfo : EIATTR_REGCOUNT
	.align		4
.L_219:
        /*0438*/ 	.byte	0x04, 0x2f
        /*043a*/ 	.short	(.L_221 - .L_220)
	.align		4
.L_220:
        /*043c*/ 	.word	index@(_Z35group_norm_nhwc_bwd_one_pass_kernelI11Fp32IOFp32WLi256ELi128ELi512EEv26Group_norm_nhwc_bwd_params)
        /*0440*/ 	.word	0x00000080


	//----- nvinfo : EIATTR_FRAME_SIZE
	.align		4
.L_221:
        /*0444*/ 	.byte	0x04, 0x11
        /*0446*/ 	.short	(.L_223 - .L_222)
	.align		4
.L_222:
        /*0448*/ 	.word	index@(_Z35group_norm_nhwc_bwd_one_pass_kernelI11Fp32IOFp32WLi256ELi128ELi512EEv26Group_norm_nhwc_bwd_params)
        /*044c*/ 	.word	0x00000310


	//----- nvinfo : EIATTR_REGCOUNT
	.align		4
.L_223:
        /*0450*/ 	.byte	0x04, 0x2f
        /*0452*/ 	.short	(.L_225 - .L_224)
	.align		4
.L_224:
        /*0454*/ 	.word	index@(_Z35group_norm_nhwc_bwd_one_pass_kernelI11Fp32IOFp32WLi128ELi128ELi512EEv26Group_norm_nhwc_bwd_params)
        /*0458*/ 	.word	0x00000080


	//----- nvinfo : EIATTR_FRAME_SIZE
	.align		4
.L_225:
        /*045c*/ 	.byte	0x04, 0x11
        /*045e*/ 	.short	(.L_227 - .L_226)
	.align		4
.L_226:
        /*0460*/ 	.word	index@(_Z35group_norm_nhwc_bwd_one_pass_kernelI11Fp32IOFp32WLi128ELi128ELi512EEv26Group_norm_nhwc_bwd_params)
        /*0464*/ 	.word	0x00000000


	//----- nvinfo : EIATTR_REGCOUNT
	.align		4
.L_227:
        /*0468*/ 	.byte	0x04, 0x2f
        /*046a*/ 	.short	(.L_229 - .L_228)
	.align		4
.L_228:
        /*046c*/ 	.word	index@(_Z35group_norm_nhwc_bwd_one_pass_kernelI11Fp32IOFp32WLi64ELi128ELi512EEv26Group_norm_nhwc_bwd_params)
        /*0470*/ 	.word	0x00000040


	//----- nvinfo : EIATTR_FRAME_SIZE
	.align		4
.L_229:
        /*0474*/ 	.byte	0x04, 0x11
        /*0476*/ 	.short	(.L_231 - .L_230)
	.align		4
.L_230:
        /*0478*/ 	.word	index@(_Z35group_norm_nhwc_bwd_one_pass_kernelI11Fp32IOFp32WLi64ELi128ELi512EEv26Group_norm_nhwc_bwd_params)
        /*047c*/ 	.word	0x00000000


	//----- nvinfo : EIATTR_REGCOUNT
	.align		4
.L_231:
        /*0480*/ 	.byte	0x04, 0x2f
        /*0482*/ 	.short	(.L_233 - .L_232)
	.align		4
.L_232:
        /*0484*/ 	.word	index@(_Z35group_norm_nhwc_bwd_one_pass_kernelI11Fp16IOFp16WLi512ELi128ELi512EEv26Group_norm_nhwc_bwd_params)
        /*0488*/ 	.word	0x00000080


	//----- nvinfo : EIATTR_FRAME_SIZE
	.align		4
.L_233:
        /*048c*/ 	.byte	0x04, 0x11
        /*048e*/ 	.short	(.L_235 - .L_234)
	.align		4
.L_234:
        /*0490*/ 	.word	index@(_Z35group_norm_nhwc_bwd_one_pass_kernelI11Fp16IOFp16WLi512ELi128ELi512EEv26Group_norm_nhwc_bwd_params)
        /*0494*/ 	.word	0x00000530


	//----- nvinfo : EIATTR_REGCOUNT
	.align		4
.L_235:
        /*0498*/ 	.byte	0x04, 0x2f
        /*049a*/ 	.short	(.L_237 - .L_236)
	.align		4
.L_236:
        /*049c*/ 	.word	index@(_Z35group_norm_nhwc_bwd_one_pass_kernelI11Fp16IOFp16WLi256ELi128ELi512EEv26Group_norm_nhwc_bwd_params)
        /*04a0*/ 	.word	0x00000075


	//----- nvinfo : EIATTR_FRAME_SIZE
	.align		4
.L_237:
        /*04a4*/ 	.byte	0x04, 0x11
        /*04a6*/ 	.short	(.L_239 - .L_238)
	.align		4
.L_238:
        /*04a8*/ 	.word	index@(_Z35group_norm_nhwc_bwd_one_pass_kernelI11Fp16IOFp16WLi256ELi128ELi512EEv26Group_norm_nhwc_bwd_params)
        /*04ac*/ 	.word	0x00000110


	//----- nvinfo : EIATTR_REGCOUNT
	.align		4
.L_239:
        /*04b0*/ 	.byte	0x04, 0x2f
        /*04b2*/ 	.short	(.L_241 - .L_240)
	.align		4
.L_240:
        /*04b4*/ 	.word	index@(_Z35group_norm_nhwc_bwd_one_pass_kernelI11Fp16IOFp16WLi128ELi128ELi512EEv26Group_norm_nhwc_bwd_params)
        /*04b8*/ 	.word	0x00000040


	//----- nvinfo : EIATTR_FRAME_SIZE
	.align		4
.L_241:
        /*04bc*/ 	.byte	0x04, 0x11
        /*04be*/ 	.short	(.L_243 - .L_242)
	.align		4
.L_242:
        /*04c0*/ 	.word	index@(_Z35group_norm_nhwc_bwd_one_pass_kernelI11Fp16IOFp16WLi128ELi128ELi512EEv26Group_norm_nhwc_bwd_params)
        /*04c4*/ 	.word	0x00000000


	//----- nvinfo : EIATTR_REGCOUNT
	.align		4
.L_243:
        /*04c8*/ 	.byte	0x04, 0x2f
        /*04ca*/ 	.short	(.L_245 - .L_244)
	.align		4
.L_244:
        /*04cc*/ 	.word	index@(_Z35group_norm_nhwc_bwd_one_pass_kernelI11Fp16IOFp16WLi64ELi128ELi512EEv26Group_norm_nhwc_bwd_params)
        /*04d0*/ 	.word	0x00000040


	//----- nvinfo : EIATTR_FRAME_SIZE
	.align		4
.L_245:
        /*04d4*/ 	.byte	0x04, 0x11
        /*04d6*/ 	.short	(.L_247 - .L_246)
	.align		4
.L_246:
        /*04d8*/ 	.word	index@(_Z35group_norm_nhwc_bwd_one_pass_kernelI11Fp16IOFp16WLi64ELi128ELi512EEv26Group_norm_nhwc_bwd_params)
        /*04dc*/ 	.word	0x00000000


	//----- nvinfo : EIATTR_REGCOUNT
	.align		4
.L_247:
        /*04e0*/ 	.byte	0x04, 0x2f
        /*04e2*/ 	.short	(.L_249 - .L_248)
	.align		4
.L_248:
        /*04e4*/ 	.word	index@(_Z35group_norm_nhwc_bwd_one_pass_kernelI11Fp16IOBf16WLi512ELi128ELi512EEv26Group_norm_nhwc_bwd_params)
        /*04e8*/ 	.word	0x00000080


	//----- nvinfo : EIATTR_FRAME_SIZE
	.align		4
.L_249:
        /*04ec*/ 	.byte	0x04, 0x11
        /*04ee*/ 	.short	(.L_251 - .L_250)
	.align		4
.L_250:
        /*04f0*/ 	.word	index@(_Z35group_norm_nhwc_bwd_one_pass_kernelI11Fp16IOBf16WLi512ELi128ELi512EEv26Group_norm_nhwc_bwd_params)
        /*04f4*/ 	.word	0x00000530


	//----- nvinfo : EIATTR_REGCOUNT
	.align		4
.L_251:
        /*04f8*/ 	.byte	0x04, 0x2f
        /*04fa*/ 	.short	(.L_253 - .L_252)
	.align		4
.L_252:
        /*04fc*/ 	.word	index@(_Z35group_norm_nhwc_bwd_one_pass_kernelI11Fp16IOBf16WLi256ELi128ELi512EEv26Group_norm_nhwc_bwd_params)
        /*0500*/ 	.word	0x00000071


	//----- nvinfo : EIATTR_FRAME_SIZE
	.align		4
.L_253:
        /*0504*/ 	.byte	0x04, 0x11
        /*0506*/ 	.short	(.L_255 - .L_254)
	.align		4
.L_254:
        /*0508*/ 	.word	index@(_Z35group_norm_nhwc_bwd_one_pass_kernelI11Fp16IOBf16WLi256ELi128ELi512EEv26Group_norm_nhwc_bwd_params)
        /*050c*/ 	.word	0x00000110


	//----- nvinfo : EIATTR_REGCOUNT
	.align		4
.L_255:
        /*0510*/ 	.byte	0x04, 0x2f
        /*0512*/ 	.short	(.L_257 - .L_256)
	.align		4
.L_256:
        /*0514*/ 	.word	index@(_Z35group_norm_nhwc_bwd_one_pass_kernelI11Fp16IOBf16WLi128ELi128ELi512EEv26Group_norm_nhwc_bwd_params)
        /*0518*/ 	.word	0x00000040


	//----- nvinfo : EIATTR_FRAME_SIZE
	.align		4
.L_257:
        /*051c*/ 	.byte	0x04, 0x11
        /*051e*/ 	.short	(.L_259 - .L_258)
	.align		4
.L_258:
        /*0520*/ 	.word	index@(_Z35group_norm_nhwc_bwd_one_pass_kernelI11Fp16IOBf16WLi128ELi128ELi512EEv26Group_norm_nhwc_bwd_params)
        /*0524*/ 	.word	0x00000000


	//----- nvinfo : EIATTR_REGCOUNT
	.align		4
.L_259:
        /*0528*/ 	.byte	0x04, 0x2f
        /*052a*/ 	.short	(.L_261 - .L_260)
	.align		4
.L_260:
        /*052c*/ 	.word	index@(_Z35group_norm_nhwc_bwd_one_pass_kernelI11Fp16IOBf16WLi64ELi128ELi512EEv26Group_norm_nhwc_bwd_params)
        /*0530*/ 	.word	0x00000040


	//----- nvinfo : EIATTR_FRAME_SIZE
	.align		4
.L_261:
        /*0534*/ 	.byte	0x04, 0x11
        /*0536*/ 	.short	(.L_263 - .L_262)
	.align		4
.L_262:
        /*0538*/ 	.word	index@(_Z35group_norm_nhwc_bwd_one_pass_kernelI11Fp16IOBf16WLi64ELi128ELi512EEv26Group_norm_nhwc_bwd_params)
        /*053c*/ 	.word	0x00000000


	//----- nvinfo : EIATTR_REGCOUNT
	.align		4
.L_263:
        /*0540*/ 	.byte	0x04, 0x2f
        /*0542*/ 	.short	(.L_265 - .L_264)
	.align		4
.L_264:
        /*0544*/ 	.word	index@(_Z35group_norm_nhwc_bwd_one_pass_kernelI11Fp16IOFp32WLi512ELi128ELi512EEv26Group_norm_nhwc_bwd_params)
        /*0548*/ 	.word	0x00000080


	//----- nvinfo : EIATTR_FRAME_SIZE
	.align		4
.L_265:
        /*054c*/ 	.byte	0x04, 0x11
        /*054e*/ 	.short	(.L_267 - .L_266)
	.align		4
.L_266:
        /*0550*/ 	.word	index@(_Z35group_norm_nhwc_bwd_one_pass_kernelI11Fp16IOFp32WLi512ELi128ELi512EEv26Group_norm_nhwc_bwd_params)
        /*0554*/ 	.word	0x00000550


	//----- nvinfo : EIATTR_REGCOUNT
	.align		4
.L_267:
        /*0558*/ 	.byte	0x04, 0x2f
        /*055a*/ 	.short	(.L_269 - .L_268)
	.align		4
.L_268:
        /*055c*/ 	.word	index@(_Z35group_norm_nhwc_bwd_one_pass_kernelI11Fp16IOFp32WLi256ELi128ELi512EEv26Group_norm_nhwc_bwd_params)
        /*0560*/ 	.word	0x00000072


	//----- nvinfo : EIATTR_FRAME_SIZE
	.align		4
.L_269:
        /*0564*/ 	.byte	0x04, 0x11
        /*0566*/ 	.short	(.L_271 - .L_270)
	.align		4
.L_270:
        /*0568*/ 	.word	index@(_Z35group_norm_nhwc_bwd_one_pass_kernelI11Fp16IOFp32WLi256ELi128ELi512EEv26Group_norm_nhwc_bwd_params)
        /*056c*/ 	.word	0x00000110


	//----- nvinfo : EIATTR_REGCOUNT
	.align		4
.L_271:
        /*0570*/ 	.byte	0x04, 0x2f
        /*0572*/ 	.short	(.L_273 - .L_272)
	.align		4
.L_272:
        /*0574*/ 	.word	index@(_Z35group_norm_nhwc_bwd_one_pass_kernelI11Fp16IOFp32WLi128ELi128ELi512EEv26Group_norm_nhwc_bwd_params)
        /*0578*/ 	.word	0x00000040


	//----- nvinfo : EIATTR_FRAME_SIZE
	.align		4
.L_273:
        /*057c*/ 	.byte	0x04, 0x11
        /*057e*/ 	.short	(.L_275 - .L_274)
	.align		4
.L_274:
        /*0580*/ 	.word	index@(_Z35group_norm_nhwc_bwd_one_pass_kernelI11Fp16IOFp32WLi128ELi128ELi512EEv26Group_norm_nhwc_bwd_params)
        /*0584*/ 	.word	0x00000000


	//----- nvinfo : EIATTR_REGCOUNT
	.align		4
.L_275:
        /*0588*/ 	.byte	0x04, 0x2f
        /*058a*/ 	.short	(.L_277 - .L_276)
	.align		4
.L_276:
        /*058c*/ 	.word	index@(_Z35group_norm_nhwc_bwd_one_pass_kernelI11Fp16IOFp32WLi64ELi128ELi512EEv26Group_norm_nhwc_bwd_params)
        /*0590*/ 	.word	0x00000040


	//----- nvinfo : EIATTR_FRAME_SIZE
	.align		4
.L_277:
        /*0594*/ 	.byte	0x04, 0x11
        /*0596*/ 	.short	(.L_279 - .L_278)
	.align		4
.L_278:
        /*0598*/ 	.word	index@(_Z35group_norm_nhwc_bwd_one_pass_kernelI11Fp16IOFp32WLi64ELi128ELi512EEv26Group_norm_nhwc_bwd_params)
        /*059c*/ 	.word	0x00000000


	//----- nvinfo : EIATTR_REGCOUNT
	.align		4
.L_279:
        /*05a0*/ 	.byte	0x04, 0x2f
        /*05a2*/ 	.short	(.L_281 - .L_280)
	.align		4
.L_280:
        /*05a4*/ 	.word	index@(_Z35group_norm_nhwc_bwd_one_pass_kernelI11Bf16IOFp16WLi512ELi128ELi512EEv26Group_norm_nhwc_bwd_params)
        /*05a8*/ 	.word	0x00000040


	//----- nvinfo : EIATTR_FRAME_SIZE
	.align		4
.L_281:
        /*05ac*/ 	.byte	0x04, 0x11
        /*05ae*/ 	.short	(.L_283 - .L_282)
	.align		4
.L_282:
        /*05b0*/ 	.word	index@(_Z35group_norm_nhwc_bwd_one_pass_kernelI11Bf16IOFp16WLi512ELi128ELi512EEv26Group_norm_nhwc_bwd_params)
        /*05b4*/ 	.word	0x000009e0


	//----- nvinfo : EIATTR_REGCOUNT
	.align		4
.L_283:
        /*05b8*/ 	.byte	0x04, 0x2f
        /*05ba*/ 	.short	(.L_285 - .L_284)
	.align		4
.L_284:
        /*05bc*/ 	.word	index@(_Z35group_norm_nhwc_bwd_one_pass_kernelI11Bf16IOFp16WLi256ELi128ELi512EEv26Group_norm_nhwc_bwd_params)
        /*05c0*/ 	.word	0x00000080


	//----- nvinfo : EIATTR_FRAME_SIZE
	.align		4
.L_285:
        /*05c4*/ 	.byte	0x04, 0x11
        /*05c6*/ 	.short	(.L_287 - .L_286)
	.align		4
.L_286:
        /*05c8*/ 	.word	index@(_Z35group_norm_nhwc_bwd_one_pass_kernelI11Bf16IOFp16WLi256ELi128ELi512EEv26Group_norm_nhwc_bwd_params)
        /*05cc*/ 	.word	0x00000200


	//----- nvinfo : EIATTR_REGCOUNT
	.align		4
.L_287:
        /*05d0*/ 	.byte	0x04, 0x2f
        /*05d2*/ 	.short	(.L_289 - .L_288)
	.align		4
.L_288:
        /*05d4*/ 	.word	index@(_Z35group_norm_nhwc_bwd_one_pass_kernelI11Bf16IOFp16WLi128ELi128ELi512EEv26Group_norm_nhwc_bwd_params)
        /*05d8*/ 	.word	0x00000080


	//----- nvinfo : EIATTR_FRAME_SIZE
	.align		4
.L_289:
        /*05dc*/ 	.byte	0x04, 0x11
        /*05de*/ 	.short	(.L_291 - .L_290)
	.align		4
.L_290:
        /*05e0*/ 	.word	index@(_Z35group_norm_nhwc_bwd_one_pass_kernelI11Bf16IOFp16WLi128ELi128ELi512EEv26Group_norm_nhwc_bwd_params)
        /*05e4*/ 	.word	0x00000000


	//----- nvinfo : EIATTR_REGCOUNT
	.align		4
.L_291:
        /*05e8*/ 	.byte	0x04, 0x2f
        /*05ea*/ 	.short	(.L_293 - .L_292)
	.align		4
.L_292:
        /*05ec*/ 	.word	index@(_Z35group_norm_nhwc_bwd_one_pass_kernelI11Bf16IOFp16WLi64ELi128ELi512EEv26Group_norm_nhwc_bwd_params)
        /*05f0*/ 	.word	0x00000040


	//----- nvinfo : EIATTR_FRAME_SIZE
	.align		4
.L_293:
        /*05f4*/ 	.byte	0x04, 0x11
        /*05f6*/ 	.short	(.L_295 - .L_294)
	.align		4
.L_294:
        /*05f8*/ 	.word	index@(_Z35group_norm_nhwc_bwd_one_pass_kernelI11Bf16IOFp16WLi64ELi128ELi512EEv26Group_norm_nhwc_bwd_params)
        /*05fc*/ 	.word	0x00000000


	//----- nvinfo : EIATTR_REGCOUNT
	.align		4
.L_295:
        /*0600*/ 	.byte	0x04, 0x2f
        /*0602*/ 	.short	(.L_297 - .L_296)
	.align		4
.L_296:
        /*0604*/ 	.word	index@(_Z35group_norm_nhwc_bwd_one_pass_kernelI11Bf16IOBf16WLi512ELi128ELi512EEv26Group_norm_nhwc_bwd_params)
        /*0608*/ 	.word	0x00000040


	//----- nvinfo : EIATTR_FRAME_SIZE
	.align		4
.L_297:
        /*060c*/ 	.byte	0x04, 0x11
        /*060e*/ 	.short	(.L_299 - .L_298)
	.align		4
.L_298:
        /*0610*/ 	.word	index@(_Z35group_norm_nhwc_bwd_one_pass_kernelI11Bf16IOBf16WLi512ELi128ELi512EEv26Group_norm_nhwc_bwd_params)
        /*0614*/ 	.word	0x000009e0


	//----- nvinfo : EIATTR_REGCOUNT
	.align		4
.L_299:
        /*0618*/ 	.byte	0x04, 0x2f
        /*061a*/ 	.short	(.L_301 - .L_300)
	.align		4
.L_300:
        /*061c*/ 	.word	index@(_Z35group_norm_nhwc_bwd_one_pass_kernelI11Bf16IOBf16WLi256ELi128ELi512EEv26Group_norm_nhwc_bwd_params)
        /*0620*/ 	.word	0x00000080


	//----- nvinfo : EIATTR_FRAME_SIZE
	.align		4
.L_301:
        /*0624*/ 	.byte	0x04, 0x11
        /*0626*/ 	.short	(.L_303 - .L_302)
	.align		4
.L_302:
        /*0628*/ 	.word	index@(_Z35group_norm_nhwc_bwd_one_pass_kernelI11Bf16IOBf16WLi256ELi128ELi512EEv26Group_norm_nhwc_bwd_params)
        /*062c*/ 	.word	0x00000200


	//----- nvinfo : EIATTR_REGCOUNT
	.align		4
.L_303:
        /*0630*/ 	.byte	0x04, 0x2f
        /*0632*/ 	.short	(.L_305 - .L_304)
	.align		4
.L_304:
        /*0634*/ 	.word	index@(_Z35group_norm_nhwc_bwd_one_pass_kernelI11Bf16IOBf16WLi128ELi128ELi512EEv26Group_norm_nhwc_bwd_params)
        /*0638*/ 	.word	0x00000080


	//----- nvinfo : EIATTR_FRAME_SIZE
	.align		4
.L_305:
        /*063c*/ 	.byte	0x04, 0x11
        /*063e*/ 	.short	(.L_307 - .L_306)
	.align		4
.L_306:
        /*0640*/ 	.word	index@(_Z35group_norm_nhwc_bwd_one_pass_kernelI11Bf16IOBf16WLi128ELi128ELi512EEv26Group_norm_nhwc_bwd_params)
        /*0644*/ 	.word	0x00000000


	//----- nvinfo : EIATTR_REGCOUNT
	.align		4
.L_307:
        /*0648*/ 	.byte	0x04, 0x2f
        /*064a*/ 	.short	(.L_309 - .L_308)
	.align		4
.L_308:
        /*064c*/ 	.word	index@(_Z35group_norm_nhwc_bwd_one_pass_kernelI11Bf16IOBf16WLi64ELi128ELi512EEv26Group_norm_nhwc_bwd_params)
        /*0650*/ 	.word	0x00000040


	//----- nvinfo : EIATTR_FRAME_SIZE
	.align		4
.L_309:
        /*0654*/ 	.byte	0x04, 0x11
        /*0656*/ 	.short	(.L_311 - .L_310)
	.align		4
.L_310:
        /*0658*/ 	.word	index@(_Z35group_norm_nhwc_bwd_one_pass_kernelI11Bf16IOBf16WLi64ELi128ELi512EEv26Group_norm_nhwc_bwd_params)
        /*065c*/ 	.word	0x00000000


	//----- nvinfo : EIATTR_REGCOUNT
	.align		4
.L_311:
        /*0660*/ 	.byte	0x04, 0x2f
        /*0662*/ 	.short	(.L_313 - .L_312)
	.align		4
.L_312:
        /*0664*/ 	.word	index@(_Z35group_norm_nhwc_bwd_one_pass_kernelI11Bf16IOFp32WLi512ELi128ELi512EEv26Group_norm_nhwc_bwd_params)
        /*0668*/ 	.word	0x00000040


	//----- nvinfo : EIATTR_FRAME_SIZE
	.align		4
.L_313:
        /*066c*/ 	.byte	0x04, 0x11
        /*066e*/ 	.short	(.L_315 - .L_314)
	.align		4
.L_314:
        /*0670*/ 	.word	index@(_Z35group_norm_nhwc_bwd_one_pass_kernelI11Bf16IOFp32WLi512ELi128ELi512EEv26Group_norm_nhwc_bwd_params)
        /*0674*/ 	.word	0x00000a00


	//----- nvinfo : EIATTR_REGCOUNT
	.align		4
.L_315:
        /*0678*/ 	.byte	0x04, 0x2f
        /*067a*/ 	.short	(.L_317 - .L_316)
	.align		4
.L_316:
        /*067c*/ 	.word	index@(_Z35group_norm_nhwc_bwd_one_pass_kernelI11Bf16IOFp32WLi256ELi128ELi512EEv26Group_norm_nhwc_bwd_params)
        /*0680*/ 	.word	0x00000080


	//----- nvinfo : EIATTR_FRAME_SIZE
	.align		4
.L_317:
        /*0684*/ 	.byte	0x04, 0x11
        /*0686*/ 	.short	(.L_319 - .L_318)
	.align		4
.L_318:
        /*0688*/ 	.word	index@(_Z35group_norm_nhwc_bwd_one_pass_kernelI11Bf16IOFp32WLi256ELi128ELi512EEv26Group_norm_nhwc_bwd_params)
        /*068c*/ 	.word	0x00000210


	//----- nvinfo : EIATTR_REGCOUNT
	.align		4
.L_319:
        /*0690*/ 	.byte	0x04, 0x2f
        /*0692*/ 	.short	(.L_321 - .L_320)
	.align		4
.L_320:
        /*0694*/ 	.word	index@(_Z35group_norm_nhwc_bwd_one_pass_kernelI11Bf16IOFp32WLi128ELi128ELi512EEv26Group_norm_nhwc_bwd_params)
        /*0698*/ 	.word	0x00000080


	//----- nvinfo : EIATTR_FRAME_SIZE
	.align		4
.L_321:
        /*069c*/ 	.byte	0x04, 0x11
        /*069e*/ 	.short	(.L_323 - .L_322)
	.align		4
.L_322:
        /*06a0*/ 	.word	index@(_Z35group_norm_nhwc_bwd_one_pass_kernelI11Bf16IOFp32WLi128ELi128ELi512EEv26Group_norm_nhwc_bwd_params)
        /*06a4*/ 	.word	0x00000000


	//----- nvinfo : EIATTR_REGCOUNT
	.align		4
.L_323:
        /*06a8*/ 	.byte	0x04, 0x2f
        /*06aa*/ 	.short	(.L_325 - .L_324)
	.align		4
.L_324:
        /*06ac*/ 	.word	index@(_Z35group_norm_nhwc_bwd_one_pass_kernelI11Bf16IOFp32WLi64ELi128ELi512EEv26Group_norm_nhwc_bwd_params)
        /*06b0*/ 	.word	0x00000040


	//----- nvinfo : EIATTR_FRAME_SIZE
	.align		4
.L_325:
        /*06b4*/ 	.byte	0x04, 0x11
        /*06b6*/ 	.short	(.L_327 - .L_326)
	.align		4
.L_326:
        /*06b8*/ 	.word	index@(_Z35group_norm_nhwc_bwd_one_pass_kernelI11Bf16IOFp32WLi64ELi128ELi512EEv26Group_norm_nhwc_bwd_params)
        /*06bc*/ 	.word	0x00000000


	//----- nvinfo : EIATTR_REGCOUNT
	.align		4
.L_327:
        /*06c0*/ 	.byte	0x04, 0x2f
        /*06c2*/ 	.short	(.L_329 - .L_328)
	.align		4
.L_328:
        /*06c4*/ 	.word	index@(_ZN3cub18CUB_300001_SM_10006detail11EmptyKernelIvEEvv)
        /*06c8*/ 	.word	0x00000004


	//----- nvinfo : EIATTR_FRAME_SIZE
	.align		4
.L_329:
        /*06cc*/ 	.byte	0x04, 0x11
        /*06ce*/ 	.short	(.L_331 - .L_330)
	.align		4
.L_330:
        /*06d0*/ 	.word	index@(_ZN3cub18CUB_300001_SM_10006detail11EmptyKernelIvEEvv)
        /*06d4*/ 	.word	0x00000000


	//----- nvinfo : EIATTR_MIN_STACK_SIZE
	.align		4
.L_331:
        /*06d8*/ 	.byte	0x04, 0x12
        /*06da*/ 	.short	(.L_333 - .L_332)
	.align		4
.L_332:
        /*06dc*/ 	.word	index@(_ZN3cub18CUB_300001_SM_10006detail11EmptyKernelIvEEvv)
        /*06e0*/ 	.word	0x00000000


	//----- nvinfo : EIATTR_MIN_STACK_SIZE
	.align		4
.L_333:
        /*06e4*/ 	.byte	0x04, 0x12
        /*06e6*/ 	.short	(.L_335 - .L_334)
	.align		4
.L_334:
        /*06e8*/ 	.word	index@(_Z35group_norm_nhwc_bwd_one_pass_kernelI11Bf16IOFp32WLi64ELi128ELi512EEv26Group_norm_nhwc_bwd_params)
        /*06ec*/ 	.word	0x00000000


	//----- nvinfo : EIATTR_MIN_STACK_SIZE
	.align		4
.L_335:
        /*06f0*/ 	.byte	0x04, 0x12
        /*06f2*/ 	.short	(.L_337 - .L_336)
	.align		4
.L_336:
        /*06f4*/ 	.word	index@(_Z35group_norm_nhwc_bwd_one_pass_kernelI11Bf16IOFp32WLi128ELi128ELi512EEv26Group_norm_nhwc_bwd_params)
        /*06f8*/ 	.word	0x00000000


	//----- nvinfo : EIATTR_MIN_STACK_SIZE
	.align		4
.L_337:
        /*06fc*/ 	.byte	0x04, 0x12
        /*06fe*/ 	.short	(.L_339 - .L_338)
	.align		4
.L_338:
        /*0700*/ 	.word	index@(_Z35group_norm_nhwc_bwd_one_pass_kernelI11Bf16IOFp32WLi256ELi128ELi512EEv26Group_norm_nhwc_bwd_params)
        /*0704*/ 	.word	0x00000210


	//----- nvinfo : EIATTR_MIN_STACK_SIZE
	.align		4
.L_339:
        /*0708*/ 	.byte	0x04, 0x12
        /*070a*/ 	.short	(.L_341 - .L_340)
	.align		4
.L_340:
        /*070c*/ 	.word	index@(_Z35group_norm_nhwc_bwd_one_pass_kernelI11Bf16IOFp32WLi512ELi128ELi512EEv26Group_norm_nhwc_bwd_params)
        /*0710*/ 	.word	0x00000a00


	//----- nvinfo : EIATTR_MIN_STACK_SIZE
	.align		4
.L_341:
        /*0714*/ 	.byte	0x04, 0x12
        /*0716*/ 	.short	(.L_343 - .L_342)
	.align		4
.L_342:
        /*0718*/ 	.word	index@(_Z35group_norm_nhwc_bwd_one_pass_kernelI11Bf16IOBf16WLi64ELi128ELi512EEv26Group_norm_nhwc_bwd_params)
        /*071c*/ 	.word	0x00000000


	//----- nvinfo : EIATTR_MIN_STACK_SIZE
	.align		4
.L_343:
        /*0720*/ 	.byte	0x04, 0x12
        /*0722*/ 	.short	(.L_345 - .L_344)
	.align		4
.L_344:
        /*0724*/ 	.word	index@(_Z35group_norm_nhwc_bwd_one_pass_kernelI11Bf16IOBf16WLi128ELi128ELi512EEv26Group_norm_nhwc_bwd_params)
        /*0728*/ 	.word	0x00000000


	//----- nvinfo : EIATTR_MIN_STACK_SIZE
	.align		4
.L_345:
        /*072c*/ 	.byte	0x04, 0x12
        /*072e*/ 	.short	(.L_347 - .L_346)
	.align		4
.L_346:
        /*0730*/ 	.word	index@(_Z35group_norm_nhwc_bwd_one_pass_kernelI11Bf16IOBf16WLi256ELi128ELi512EEv26Group_norm_nhwc_bwd_params)
        /*0734*/ 	.word	0x00000200


	//----- nvinfo : EIATTR_MIN_STACK_SIZE
	.align		4
.L_347:
        /*0738*/ 	.byte	0x04, 0x12
        /*073a*/ 	.short	(.L_349 - .L_348)
	.align		4
.L_348:
        /*073c*/ 	.word	index@(_Z35group_norm_nhwc_bwd_one_pass_kernelI11Bf16IOBf16WLi512ELi128ELi512EEv26Group_norm_nhwc_bwd_params)
        /*0740*/ 	.word	0x000009e0


	//----- nvinfo : EIATTR_MIN_STACK_SIZE
	.align		4
.L_349:
        /*0744*/ 	.byte	0x04, 0x12
        /*0746*/ 	.short	(.L_351 - .L_350)
	.align		4
.L_350:
        /*0748*/ 	.word	index@(_Z35group_norm_nhwc_bwd_one_pass_kernelI11Bf16IOFp16WLi64ELi128ELi512EEv26Group_norm_nhwc_bwd_params)
        /*074c*/ 	.word	0x00000000


	//----- nvinfo : EIATTR_MIN_STACK_SIZE
	.align		4
.L_351:
        /*0750*/ 	.byte	0x04, 0x12
        /*0752*/ 	.short	(.L_353 - .L_352)
	.align		4
.L_352:
        /*0754*/ 	.word	index@(_Z35group_norm_nhwc_bwd_one_pass_kernelI11Bf16IOFp16WLi128ELi128ELi512EEv26Group_norm_nhwc_bwd_params)
        /*0758*/ 	.word	0x00000000


	//----- nvinfo : EIATTR_MIN_STACK_SIZE
	.align		4
.L_353:
        /*075c*/ 	.byte	0x04, 0x12
        /*075e*/ 	.short	(.L_355 - .L_354)
	.align		4
.L_354:
        /*0760*/ 	.word	index@(_Z35group_norm_nhwc_bwd_one_pass_kernelI11Bf16IOFp16WLi256ELi128ELi512EEv26Group_norm_nhwc_bwd_params)
        /*0764*/ 	.word	0x00000200


	//----- nvinfo : EIATTR_MIN_STACK_SIZE
	.align		4
.L_355:
        /*0768*/ 	.byte	0x04, 0x12
        /*076a*/ 	.short	(.L_357 - .L_356)
	.align		4
.L_356:
        /*076c*/ 	.word	index@(_Z35group_norm_nhwc_bwd_one_pass_kernelI11Bf16IOFp16WLi512ELi128ELi512EEv26Group_norm_nhwc_bwd_params)
        /*0770*/ 	.word	0x000009e0


	//----- nvinfo : EIATTR_MIN_STACK_SIZE
	.align		4
.L_357:
        /*0774*/ 	.byte	0x04, 0x12
        /*0776*/ 	.short	(.L_359 - .L_358)
	.align		4
.L_358:
        /*0778*/ 	.word	index@(_Z35group_norm_nhwc_bwd_one_pass_kernelI11Fp16IOFp32WLi64ELi128ELi512EEv26Group_norm_nhwc_bwd_params)
        /*077c*/ 	.word	0x00000000


	//----- nvinfo : EIATTR_MIN_STACK_SIZE
	.align		4
.L_359:
        /*0780*/ 	.byte	0x04, 0x12
        /*0782*/ 	.short	(.L_361 - .L_360)
	.align		4
.L_360:
        /*0784*/ 	.word	index@(_Z35group_norm_nhwc_bwd_one_pass_kernelI11Fp16IOFp32WLi128ELi128ELi512EEv26Group_norm_nhwc_bwd_params)
        /*0788*/ 	.word	0x00000000


	//----- nvinfo : EIATTR_MIN_STACK_SIZE
	.align		4
.L_361:
        /*078c*/ 	.byte	0x04, 0x12
        /*078e*/ 	.short	(.L_363 - .L_362)
	.align		4
.L_362:
        /*0790*/ 	.word	index@(_Z35group_norm_nhwc_bwd_one_pass_kernelI11Fp16IOFp32WLi256ELi128ELi512EEv26Group_norm_nhwc_bwd_params)
        /*0794*/ 	.word	0x00000110


	//----- nvinfo : EIATTR_MIN_STACK_SIZE
	.align		4
.L_363:
        /*0798*/ 	.byte	0x04, 0x12
        /*079a*/ 	.short	(.L_365 - .L_364)
	.align		4
.L_364:
        /*079c*/ 	.word	index@(_Z35group_norm_nhwc_bwd_one_pass_kernelI11Fp16IOFp32WLi512ELi128ELi512EEv26Group_norm_nhwc_bwd_params)
        /*07a0*/ 	.word	0x00000550


	//----- nvinfo : EIATTR_MIN_STACK_SIZE
	.align		4
.L_365:
        /*07a4*/ 	.byte	0x04, 0x12
        /*07a6*/ 	.short	(.L_367 - .L_366)
	.align		4
.L_366:
        /*07a8*/ 	.word	index@(_Z35group_norm_nhwc_bwd_one_pass_kernelI11Fp16IOBf16WLi64ELi128ELi512EEv26Group_norm_nhwc_bwd_params)
        /*07ac*/ 	.word	0x00000000


	//----- nvinfo : EIATTR_MIN_STACK_SIZE
	.align		4
.L_367:
        /*07b0*/ 	.byte	0x04, 0x12
        /*07b2*/ 	.short	(.L_369 - .L_368)
	.align		4
.L_368:
        /*07b4*/ 	.word	index@(_Z35group_norm_nhwc_bwd_one_pass_kernelI11Fp16IOBf16WLi128ELi128ELi512EEv26Group_norm_nhwc_bwd_params)
        /*07b8*/ 	.word	0x00000000


	//----- nvinfo : EIATTR_MIN_STACK_SIZE
	.align		4
.L_369:
        /*07bc*/ 	.byte	0x04, 0x12
        /*07be*/ 	.short	(.L_371 - .L_370)
	.align		4
.L_370:
        /*07c0*/ 	.word	index@(_Z35group_norm_nhwc_bwd_one_pass_kernelI11Fp16IOBf16WLi256ELi128ELi512EEv26Group_norm_nhwc_bwd_params)
        /*07c4*/ 	.word	0x00000110


	//----- nvinfo : EIATTR_MIN_STACK_SIZE
	.align		4
.L_371:
        /*07c8*/ 	.byte	0x04, 0x12
        /*07ca*/ 	.short	(.L_373 - .L_372)
	.align		4
.L_372:
        /*07cc*/ 	.word	index@(_Z35group_norm_nhwc_bwd_one_pass_kernelI11Fp16IOBf16WLi512ELi128ELi512EEv26Group_norm_nhwc_bwd_params)
        /*07d0*/ 	.word	0x00000530


	//----- nvinfo : EIATTR_MIN_STACK_SIZE
	.align		4
.L_373:
        /*07d4*/ 	.byte	0x04, 0x12
        /*07d6*/ 	.short	(.L_375 - .L_374)
	.align		4
.L_374:
        /*07d8*/ 	.word	index@(_Z35group_norm_nhwc_bwd_one_pass_kernelI11Fp16IOFp16WLi64ELi128ELi512EEv26Group_norm_nhwc_bwd_params)
        /*07dc*/ 	.word	0x00000000


	//----- nvinfo : EIATTR_MIN_STACK_SIZE
	.align		4
.L_375:
        /*07e0*/ 	.byte	0x04, 0x12
        /*07e2*/ 	.short	(.L_377 - .L_376)
	.align		4
.L_376:
        /*07e4*/ 	.word	index@(_Z35group_norm_nhwc_bwd_one_pass_kernelI11Fp16IOFp16WLi128ELi128ELi512EEv26Group_norm_nhwc_bwd_params)
        /*07e8*/ 	.word	0x00000000


	//----- nvinfo : EIATTR_MIN_STACK_SIZE
	.align		4
.L_377:
        /*07ec*/ 	.byte	0x04, 0x12
        /*07ee*/ 	.short	(.L_379 - .L_378)
	.align		4
.L_378:
        /*07f0*/ 	.word	index@(_Z35group_norm_nhwc_bwd_one_pass_kernelI11Fp16IOFp16WLi256ELi128ELi512EEv26Group_norm_nhwc_bwd_params)
        /*07f4*/ 	.word	0x00000110


	//----- nvinfo : EIATTR_MIN_STACK_SIZE
	.align		4
.L_379:
        /*07f8*/ 	.byte	0x04, 0x12
        /*07fa*/ 	.short	(.L_381 - .L_380)
	.align		4
.L_380:
        /*07fc*/ 	.word	index@(_Z35group_norm_nhwc_bwd_one_pass_kernelI11Fp16IOFp16WLi512ELi128ELi512EEv26Group_norm_nhwc_bwd_params)
        /*0800*/ 	.word	0x00000530


	//----- nvinfo : EIATTR_MIN_STACK_SIZE
	.align		4
.L_381:
        /*0804*/ 	.byte	0x04, 0x12
        /*0806*/ 	.short	(.L_383 - .L_382)
	.align		4
.L_382:
        /*0808*/ 	.word	index@(_Z35group_norm_nhwc_bwd_one_pass_kernelI11Fp32IOFp32WLi64ELi128ELi512EEv26Group_norm_nhwc_bwd_params)
        /*080c*/ 	.word	0x00000000


	//----- nvinfo : EIATTR_MIN_STACK_SIZE
	.align		4
.L_383:
        /*0810*/ 	.byte	0x04, 0x12
        /*0812*/ 	.short	(.L_385 - .L_384)
	.align		4
.L_384:
        /*0814*/ 	.word	index@(_Z35group_norm_nhwc_bwd_one_pass_kernelI11Fp32IOFp32WLi128ELi128ELi512EEv26Group_norm_nhwc_bwd_params)
        /*0818*/ 	.word	0x00000000


	//----- nvinfo : EIATTR_MIN_STACK_SIZE
	.align		4
.L_385:
        /*081c*/ 	.byte	0x04, 0x12
        /*081e*/ 	.short	(.L_387 - .L_386)
	.align		4
.L_386:
        /*0820*/ 	.word	index@(_Z35group_norm_nhwc_bwd_one_pass_kernelI11Fp32IOFp32WLi256ELi128ELi512EEv26Group_norm_nhwc_bwd_params)
        /*0824*/ 	.word	0x00000310


	//----- nvinfo : EIATTR_MIN_STACK_SIZE
	.align		4
.L_387:
        /*0828*/ 	.byte	0x04, 0x12
        /*082a*/ 	.short	(.L_389 - .L_388)
	.align		4
.L_388:
        /*082c*/ 	.word	index@(_Z35group_norm_nhwc_bwd_one_pass_kernelI11Fp32IOFp32WLi512ELi128ELi512EEv26Group_norm_nhwc_bwd_params)
        /*0830*/ 	.word	0x00000990


	//----- nvinfo : EIATTR_MIN_STACK_SIZE
	.align		4
.L_389:
        /*0834*/ 	.byte	0x04, 0x12
        /*0836*/ 	.short	(.L_391 - .L_390)
	.align		4
.L_390:
        /*0838*/ 	.word	index@(_Z35group_norm_nhwc_bwd_one_pass_kernelI11Fp32IOBf16WLi64ELi128ELi512EEv26Group_norm_nhwc_bwd_params)
        /*083c*/ 	.word	0x00000000


	//----- nvinfo : EIATTR_MIN_STACK_SIZE
	.align		4
.L_391:
        /*0840*/ 	.byte	0x04, 0x12
        /*0842*/ 	.short	(.L_393 - .L_392)
	.align		4
.L_392:
        /*0844*/ 	.word	index@(_Z35group_norm_nhwc_bwd_one_pass_kernelI11Fp32IOBf16WLi128ELi128ELi512EEv26Group_norm_nhwc_bwd_params)
        /*0848*/ 	.word	0x00000000


	//----- nvinfo : EIATTR_MIN_STACK_SIZE
	.align		4
.L_393:
        /*084c*/ 	.byte	0x04, 0x12
        /*084e*/ 	.short	(.L_395 - .L_394)
	.align		4
.L_394:
        /*0850*/ 	.word	index@(_Z35group_norm_nhwc_bwd_one_pass_kernelI11Fp32IOBf16WLi256ELi128ELi512EEv26Group_norm_nhwc_bwd_params)
        /*0854*/ 	.word	0x00000310


	//----- nvinfo : EIATTR_MIN_STACK_SIZE
	.align		4
.L_395:
        /*0858*/ 	.byte	0x04, 0x12
        /*085a*/ 	.short	(.L_397 - .L_396)
	.align		4
.L_396:
        /*085c*/ 	.word	index@(_Z35group_norm_nhwc_bwd_one_pass_kernelI11Fp32IOBf16WLi512ELi128ELi512EEv26Group_norm_nhwc_bwd_params)
        /*0860*/ 	.word	0x00000990


	//----- nvinfo : EIATTR_MIN_STACK_SIZE
	.align		4
.L_397:
        /*0864*/ 	.byte	0x04, 0x12
        /*0866*/ 	.short	(.L_399 - .L_398)
	.align		4
.L_398:
        /*0868*/ 	.word	index@(_Z35group_norm_nhwc_bwd_one_pass_kernelI11Fp32IOFp16WLi64ELi128ELi512EEv26Group_norm_nhwc_bwd_params)
        /*086c*/ 	.word	0x00000000


	//----- nvinfo : EIATTR_MIN_STACK_SIZE
	.align		4
.L_399:
        /*0870*/ 	.byte	0x04, 0x12
        /*0872*/ 	.short	(.L_401 - .L_400)
	.align		4
.L_400:
        /*0874*/ 	.word	index@(_Z35group_norm_nhwc_bwd_one_pass_kernelI11Fp32IOFp16WLi128ELi128ELi512EEv26Group_norm_nhwc_bwd_params)
        /*0878*/ 	.word	0x00000000


	//----- nvinfo : EIATTR_MIN_STACK_SIZE
	.align		4
.L_401:
        /*087c*/ 	.byte	0x04, 0x12
        /*087e*/ 	.short	(.L_403 - .L_402)
	.align		4
.L_402:
        /*0880*/ 	.word	index@(_Z35group_norm_nhwc_bwd_one_pass_kernelI11Fp32IOFp16WLi256ELi128ELi512EEv26Group_norm_nhwc_bwd_params)
        /*0884*/ 	.word	0x00000310


	//----- nvinfo : EIATTR_MIN_STACK_SIZE
	.align		4
.L_403:
        /*0888*/ 	.byte	0x04, 0x12
        /*088a*/ 	.short	(.L_405 - .L_404)
	.align		4
.L_404:
        /*088c*/ 	.word	index@(_Z35group_norm_nhwc_bwd_one_pass_kernelI11Fp32IOFp16WLi512ELi128ELi512EEv26Group_norm_nhwc_bwd_params)
        /*0890*/ 	.word	0x000009a0


	//----- nvinfo : EIATTR_MIN_STACK_SIZE
	.align		4
.L_405:
        /*0894*/ 	.byte	0x04, 0x12
        /*0896*/ 	.short	(.L_407 - .L_406)
	.align		4
.L_406:
        /*0898*/ 	.word	index@(_Z35group_norm_nhwc_fwd_one_pass_kernelI11Bf16IOFp32WLi64ELi128ELi512EEv26Group_norm_nhwc_fwd_params)
        /*089c*/ 	.word	0x00000000


	//----- nvinfo : EIATTR_MIN_STACK_SIZE
	.align		4
.L_407:
        /*08a0*/ 	.byte	0x04, 0x12
        /*08a2*/ 	.short	(.L_409 - .L_408)
	.align		4
.L_408:
        /*08a4*/ 	.word	index@(_Z35group_norm_nhwc_fwd_one_pass_kernelI11Bf16IOFp32WLi128ELi128ELi512EEv26Group_norm_nhwc_fwd_params)
        /*08a8*/ 	.word	0x00000000


	//----- nvinfo : EIATTR_MIN_STACK_SIZE
	.align		4
.L_409:
        /*08ac*/ 	.byte	0x04, 0x12
        /*08ae*/ 	.short	(.L_411 - .L_410)
	.align		4
.L_410:
        /*08b0*/ 	.word	index@(_Z35group_norm_nhwc_fwd_one_pass_kernelI11Bf16IOFp32WLi256ELi128ELi512EEv26Group_norm_nhwc_fwd_params)
        /*08b4*/ 	.word	0x00000000


	//----- nvinfo : EIATTR_MIN_STACK_SIZE
	.align		4
.L_411:
        /*08b8*/ 	.byte	0x04, 0x12
        /*08ba*/ 	.short	(.L_413 - .L_412)
	.align		4
.L_412:
        /*08bc*/ 	.word	index@(_Z35group_norm_nhwc_fwd_one_pass_kernelI11Bf16IOFp32WLi512ELi128ELi512EEv26Group_norm_nhwc_fwd_params)
        /*08c0*/ 	.word	0x000003d0


	//----- nvinfo : EIATTR_MIN_STACK_SIZE
	.align		4
.L_413:
        /*08c4*/ 	.byte	0x04, 0x12
        /*08c6*/ 	.short	(.L_415 - .L_414)
	.align		4
.L_414:
        /*08c8*/ 	.word	index@(_Z35group_norm_nhwc_fwd_one_pass_kernelI11Bf16IOBf16WLi64ELi128ELi512EEv26Group_norm_nhwc_fwd_params)
        /*08cc*/ 	.word	0x00000000


	//----- nvinfo : EIATTR_MIN_STACK_SIZE
	.align		4
.L_415:
        /*08d0*/ 	.byte	0x04, 0x12
        /*08d2*/ 	.short	(.L_417 - .L_416)
	.align		4
.L_416:
        /*08d4*/ 	.word	index@(_Z35group_norm_nhwc_fwd_one_pass_kernelI11Bf16IOBf16WLi128ELi128ELi512EEv26Group_norm_nhwc_fwd_params)
        /*08d8*/ 	.word	0x00000000


	//----- nvinfo : EIATTR_MIN_STACK_SIZE
	.align		4
.L_417:
        /*08dc*/ 	.byte	0x04, 0x12
        /*08de*/ 	.short	(.L_419 - .L_418)
	.align		4
.L_418:
        /*08e0*/ 	.word	index@(_Z35group_norm_nhwc_fwd_one_pass_kernelI11Bf16IOBf16WLi256ELi128ELi512EEv26Group_norm_nhwc_fwd_params)
        /*08e4*/ 	.word	0x00000000


	//----- nvinfo : EIATTR_MIN_STACK_SIZE
	.align		4
.L_419:
        /*08e8*/ 	.byte	0x04, 0x12
        /*08ea*/ 	.short	(.L_421 - .L_420)
	.align		4
.L_420:
        /*08ec*/ 	.word	index@(_Z35group_norm_nhwc_fwd_one_pass_kernelI11Bf16IOBf16WLi512ELi128ELi512EEv26Group_norm_nhwc_fwd_params)
        /*08f0*/ 	.word	0x000003d0


	//----- nvinfo : EIATTR_MIN_STACK_SIZE
	.align		4
.L_421:
        /*08f4*/ 	.byte	0x04, 0x12
        /*08f6*/ 	.short	(.L_423 - .L_422)
	.align		4
.L_422:
        /*08f8*/ 	.word	index@(_Z35group_norm_nhwc_fwd_one_pass_kernelI11Bf16IOFp16WLi64ELi128ELi512EEv26Group_norm_nhwc_fwd_params)
        /*08fc*/ 	.word	0x00000000


	//----- nvinfo : EIATTR_MIN_STACK_SIZE
	.align		4
.L_423:
        /*0900*/ 	.byte	0x04, 0x12
        /*0902*/ 	.short	(.L_425 - .L_424)
	.align		4
.L_424:
        /*0904*/ 	.word	index@(_Z35group_norm_nhwc_fwd_one_pass_kernelI11Bf16IOFp16WLi128ELi128ELi512EEv26Group_norm_nhwc_fwd_params)
        /*0908*/ 	.word	0x00000000


	//----- nvinfo : EIATTR_MIN_STACK_SIZE
	.align		4
.L_425:
        /*090c*/ 	.byte	0x04, 0x12
        /*090e*/ 	.short	(.L_427 - .L_426)
	.align		4
.L_426:
        /*0910*/ 	.word	index@(_Z35group_norm_nhwc_fwd_one_pass_kernelI11Bf16IOFp16WLi256ELi128ELi512EEv26Group_norm_nhwc_fwd_params)
        /*0914*/ 	.word	0x00000000


	//----- nvinfo : EIATTR_MIN_STACK_SIZE
	.align		4
.L_427:
        /*0918*/ 	.byte	0x04, 0x12
        /*091a*/ 	.short	(.L_429 - .L_428)
	.align		4
.L_428:
        /*091c*/ 	.word	index@(_Z35group_norm_nhwc_fwd_one_pass_kernelI11Bf16IOFp16WLi512ELi128ELi512EEv26Group_norm_nhwc_fwd_params)
        /*0920*/ 	.word	0x000003d0


	//----- nvinfo : EIATTR_MIN_STACK_SIZE
	.align		4
.L_429:
        /*0924*/ 	.byte	0x04, 0x12
        /*0926*/ 	.short	(.L_431 - .L_430)
	.align		4
.L_430:
        /*0928*/ 	.word	index@(_Z35group_norm_nhwc_fwd_one_pass_kernelI11Fp16IOFp32WLi64ELi128ELi512EEv26Group_norm_nhwc_fwd_params)
        /*092c*/ 	.word	0x00000000


	//----- nvinfo : EIATTR_MIN_STACK_SIZE
	.align		4
.L_431:
        /*0930*/ 	.byte	0x04, 0x12
        /*0932*/ 	.short	(.L_433 - .L_432)
	.align		4
.L_432:
        /*0934*/ 	.word	index@(_Z35group_norm_nhwc_fwd_one_pass_kernelI11Fp16IOFp32WLi128ELi128ELi512EEv26Group_norm_nhwc_fwd_params)
        /*0938*/ 	.word	0x00000000


	//----- nvinfo : EIATTR_MIN_STACK_SIZE
	.align		4
.L_433:
        /*093c*/ 	.byte	0x04, 0x12
        /*093e*/ 	.short	(.L_435 - .L_434)
	.align		4
.L_434:
        /*0940*/ 	.word	index@(_Z35group_norm_nhwc_fwd_one_pass_kernelI11Fp16IOFp32WLi256ELi128ELi512EEv26Group_norm_nhwc_fwd_params)
        /*0944*/ 	.word	0x00000000


	//----- nvinfo : EIATTR_MIN_STACK_SIZE
	.align		4
.L_435:
        /*0948*/ 	.byte	0x04, 0x12
        /*094a*/ 	.short	(.L_437 - .L_436)
	.align		4
.L_436:
        /*094c*/ 	.word	index@(_Z35group_norm_nhwc_fwd_one_pass_kernelI11Fp16IOFp32WLi512ELi128ELi512EEv26Group_norm_nhwc_fwd_params)
        /*0950*/ 	.word	0x00000110


	//----- nvinfo : EIATTR_MIN_STACK_SIZE
	.align		4
.L_437:
        /*0954*/ 	.byte	0x04, 0x12
        /*0956*/ 	.short	(.L_439 - .L_438)
	.align		4
.L_438:
        /*0958*/ 	.word	index@(_Z35group_norm_nhwc_fwd_one_pass_kernelI11Fp16IOBf16WLi64ELi128ELi512EEv26Group_norm_nhwc_fwd_params)
        /*095c*/ 	.word	0x00000000


	//----- nvinfo : EIATTR_MIN_STACK_SIZE
	.align		4
.L_439:
        /*0960*/ 	.byte	0x04, 0x12
        /*0962*/ 	.short	(.L_441 - .L_440)
	.align		4
.L_440:
        /*0964*/ 	.word	index@(_Z35group_norm_nhwc_fwd_one_pass_kernelI11Fp16IOBf16WLi128ELi128ELi512EEv26Group_norm_nhwc_fwd_params)
        /*0968*/ 	.word	0x00000000


	//----- nvinfo : EIATTR_MIN_STACK_SIZE
	.align		4
.L_441:
        /*096c*/ 	.byte	0x04, 0x12
        /*096e*/ 	.short	(.L_443 - .L_442)
	.align		4
.L_442:
        /*0970*/ 	.word	index@(_Z35group_norm_nhwc_fwd_one_pass_kernelI11Fp16IOBf16WLi256ELi128ELi512EEv26Group_norm_nhwc_fwd_params)
        /*0974*/ 	.word	0x00000000


	//----- nvinfo : EIATTR_MIN_STACK_SIZE
	.align		4
.L_443:
        /*0978*/ 	.byte	0x04, 0x12
        /*097a*/ 	.short	(.L_445 - .L_444)
	.align		4
.L_444:
        /*097c*/ 	.word	index@(_Z35group_norm_nhwc_fwd_one_pass_kernelI11Fp16IOBf16WLi512ELi128ELi512EEv26Group_norm_nhwc_fwd_params)
        /*0980*/ 	.word	0x00000110


	//----- nvinfo : EIATTR_MIN_STACK_SIZE
	.align		4
.L_445:
        /*0984*/ 	.byte	0x04, 0x12
        /*0986*/ 	.short	(.L_447 - .L_446)
	.align		4
.L_446:
        /*0988*/ 	.word	index@(_Z35group_norm_nhwc_fwd_one_pass_kernelI11Fp16IOFp16WLi64ELi128ELi512EEv26Group_norm_nhwc_fwd_params)
        /*098c*/ 	.word	0x00000000


	//----- nvinfo : EIATTR_MIN_STACK_SIZE
	.align		4
.L_447:
        /*0990*/ 	.byte	0x04, 0x12
        /*0992*/ 	.short	(.L_449 - .L_448)
	.align		4
.L_448:
        /*0994*/ 	.word	index@(_Z35group_norm_nhwc_fwd_one_pass_kernelI11Fp16IOFp16WLi128ELi128ELi512EEv26Group_norm_nhwc_fwd_params)
        /*0998*/ 	.word	0x00000000


	//----- nvinfo : EIATTR_MIN_STACK_SIZE
	.align		4
.L_449:
        /*099c*/ 	.byte	0x04, 0x12
        /*099e*/ 	.short	(.L_451 - .L_450)
	.align		4
.L_450:
        /*09a0*/ 	.word	index@(_Z35group_norm_nhwc_fwd_one_pass_kernelI11Fp16IOFp16WLi256ELi128ELi512EEv26Group_norm_nhwc_fwd_params)
        /*09a4*/ 	.word	0x00000000


	//----- nvinfo : EIATTR_MIN_STACK_SIZE
	.align		4
.L_451:
        /*09a8*/ 	.byte	0x04, 0x12
        /*09aa*/ 	.short	(.L_453 - .L_452)
	.align		4
.L_452:
        /*09ac*/ 	.word	index@(_Z35group_norm_nhwc_fwd_one_pass_kernelI11Fp16IOFp16WLi512ELi128ELi512EEv26Group_norm_nhwc_fwd_params)
        /*09b0*/ 	.word	0x00000110


	//----- nvinfo : EIATTR_MIN_STACK_SIZE
	.align		4
.L_453:
        /*09b4*/ 	.byte	0x04, 0x12
        /*09b6*/ 	.short	(.L_455 - .L_454)
	.align		4
.L_454:
        /*09b8*/ 	.word	index@(_Z35group_norm_nhwc_fwd_one_pass_kernelI11Fp32IOFp32WLi64ELi128ELi512EEv26Group_norm_nhwc_fwd_params)
        /*09bc*/ 	.word	0x00000000


	//----- nvinfo : EIATTR_MIN_STACK_SIZE
	.align		4
.L_455:
        /*09c0*/ 	.byte	0x04, 0x12
        /*09c2*/ 	.short	(.L_457 - .L_456)
	.align		4
.L_456:
        /*09c4*/ 	.word	index@(_Z35group_norm_nhwc_fwd_one_pass_kernelI11Fp32IOFp32WLi128ELi128ELi512EEv26Group_norm_nhwc_fwd_params)
        /*09c8*/ 	.word	0x00000000


	//----- nvinfo : EIATTR_MIN_STACK_SIZE
	.align		4
.L_457:
        /*09cc*/ 	.byte	0x04, 0x12
        /*09ce*/ 	.short	(.L_459 - .L_458)
	.align		4
.L_458:
        /*09d0*/ 	.word	index@(_Z35group_norm_nhwc_fwd_one_pass_kernelI11Fp32IOFp32WLi256ELi128ELi512EEv26Group_norm_nhwc_fwd_params)
        /*09d4*/ 	.word	0x00000000


	//----- nvinfo : EIATTR_MIN_STACK_SIZE
	.align		4
.L_459:
        /*09d8*/ 	.byte	0x04, 0x12
        /*09da*/ 	.short	(.L_461 - .L_460)
	.align		4
.L_460:
        /*09dc*/ 	.word	index@(_Z35group_norm_nhwc_fwd_one_pass_kernelI11Fp32IOFp32WLi512ELi128ELi512EEv26Group_norm_nhwc_fwd_params)
        /*09e0*/ 	.word	0x00000360


	//----- nvinfo : EIATTR_MIN_STACK_SIZE
	.align		4
.L_461:
        /*09e4*/ 	.byte	0x04, 0x12
        /*09e6*/ 	.short	(.L_463 - .L_462)
	.align		4
.L_462:
        /*09e8*/ 	.word	index@(_Z35group_norm_nhwc_fwd_one_pass_kernelI11Fp32IOBf16WLi64ELi128ELi512EEv26Group_norm_nhwc_fwd_params)
        /*09ec*/ 	.word	0x00000000


	//----- nvinfo : EIATTR_MIN_STACK_SIZE
	.align		4
.L_463:
        /*09f0*/ 	.byte	0x04, 0x12
        /*09f2*/ 	.short	(.L_465 - .L_464)
	.align		4
.L_464:
        /*09f4*/ 	.word	index@(_Z35group_norm_nhwc_fwd_one_pass_kernelI11Fp32IOBf16WLi128ELi128ELi512EEv26Group_norm_nhwc_fwd_params)
        /*09f8*/ 	.word	0x00000000


	//----- nvinfo : EIATTR_MIN_STACK_SIZE
	.align		4
.L_465:
        /*09fc*/ 	.byte	0x04, 0x12
        /*09fe*/ 	.short	(.L_467 - .L_466)
	.align		4
.L_466:
        /*0a00*/ 	.word	index@(_Z35group_norm_nhwc_fwd_one_pass_kernelI11Fp32IOBf16WLi256ELi128ELi512EEv26Group_norm_nhwc_fwd_params)
        /*0a04*/ 	.word	0x00000000


	//----- nvinfo : EIATTR_MIN_STACK_SIZE
	.align		4
.L_467:
        /*0a08*/ 	.byte	0x04, 0x12
        /*0a0a*/ 	.short	(.L_469 - .L_468)
	.align		4
.L_468:
        /*0a0c*/ 	.word	index@(_Z35group_norm_nhwc_fwd_one_pass_kernelI11Fp32IOBf16WLi512ELi128ELi512EEv26Group_norm_nhwc_fwd_params)
        /*0a10*/ 	.word	0x00000360


	//----- nvinfo : EIATTR_MIN_STACK_SIZE
	.align		4
.L_469:
        /*0a14*/ 	.byte	0x04, 0x12
        /*0a16*/ 	.short	(.L_471 - .L_470)
	.align		4
.L_470:
        /*0a18*/ 	.word	index@(_Z35group_norm_nhwc_fwd_one_pass_kernelI11Fp32IOFp16WLi64ELi128ELi512EEv26Group_norm_nhwc_fwd_params)
        /*0a1c*/ 	.word	0x00000000


	//----- nvinfo : EIATTR_MIN_STACK_SIZE
	.align		4
.L_471:
        /*0a20*/ 	.byte	0x04, 0x12
        /*0a22*/ 	.short	(.L_473 - .L_472)
	.align		4
.L_472:
        /*0a24*/ 	.word	index@(_Z35group_norm_nhwc_fwd_one_pass_kernelI11Fp32IOFp16WLi128ELi128ELi512EEv26Group_norm_nhwc_fwd_params)
        /*0a28*/ 	.word	0x00000000


	//----- nvinfo : EIATTR_MIN_STACK_SIZE
	.align		4
.L_473:
        /*0a2c*/ 	.byte	0x04, 0x12
        /*0a2e*/ 	.short	(.L_475 - .L_474)
	.align		4
.L_474:
        /*0a30*/ 	.word	index@(_Z35group_norm_nhwc_fwd_one_pass_kernelI11Fp32IOFp16WLi256ELi128ELi512EEv26Group_norm_nhwc_fwd_params)
        /*0a34*/ 	.word	0x00000000


	//----- nvinfo : EIATTR_MIN_STACK_SIZE
	.align		4
.L_475:
        /*0a38*/ 	.byte	0x04, 0x12
        /*0a3a*/ 	.short	(.L_477 - .L_476)
	.align		4
.L_476:
        /*0a3c*/ 	.word	index@(_Z35group_norm_nhwc_fwd_one_pass_kernelI11Fp32IOFp16WLi512ELi128ELi512EEv26Group_norm_nhwc_fwd_params)
        /*0a40*/ 	.word	0x00000360
.L_477:


//--------------------- .nv.compat                --------------------------
	.section	.nv.compat,"",@"SHT_CUDA_COMPAT_INFO"
	.align	4
        /*0000*/ 	.byte	0x02, 0x09, 0x01, 0x00, 0x02, 0x02, 0x01, 0x00, 0x02, 0x05, 0x05, 0x00, 0x03, 0x07, 0x01, 0x01
        /*0010*/ 	.byte	0x02, 0x03, 0x00, 0x00, 0x02, 0x06, 0x01, 0x00, 0x04, 0x0b, 0x08, 0x00, 0x09, 0x00, 0x00, 0x00
        /*0020*/ 	.byte	0x00, 0x00, 0x00, 0x00


//--------------------- .nv.info._ZN3cub18CUB_300001_SM_10006detail11EmptyKernelIvEEvv --------------------------
	.section	.nv.info._ZN3cub18CUB_300001_SM_10006detail11EmptyKernelIvEEvv,"",@"SHT_CUDA_INFO"
	.sectionflags	@""
	.align	4


	//----- nvinfo : EIATTR_CUDA_API_VERSION
	.align		4
        /*0000*/ 	.byte	0x04, 0x37
        /*0002*/ 	.short	(.L_479 - .L_478)
.L_478:
        /*0004*/ 	.word	0x00000082


	//----- nvinfo : EIATTR_SPARSE_MMA_MASK
	.align		4
.L_479:
        /*0008*/ 	.byte	0x03, 0x50
        /*000a*/ 	.short	0x0000


	//----- nvinfo : EIATTR_MAXREG_COUNT
	.align		4
        /*000c*/ 	.byte	0x03, 0x1b
        /*000e*/ 	.short	0x00ff


	//----- nvinfo : EIATTR_MERCURY_ISA_VERSION
	.align		4
        /*0010*/ 	.byte	0x03, 0x5f
        /*0012*/ 	.short	0x0101


	//----- nvinfo : EIATTR_VRC_CTA_INIT_COUNT
	.align		4
        /*0014*/ 	.byte	0x02, 0x4a
	.zero		1
	.zero		1


	//----- nvinfo : EIATTR_EXIT_INSTR_OFFSETS
	.align		4
        /*0018*/ 	.byte	0x04, 0x1c
        /*001a*/ 	.short	(.L_481 - .L_480)


	//   ....[0]....
.L_480:
        /*001c*/ 	.word	0x00000010


	//----- nvinfo : EIATTR_SW_WAR
	.align		4
.L_481:
        /*0020*/ 	.byte	0x04, 0x36
        /*0022*/ 	.short	(.L_483 - .L_482)
.L_482:
        /*0024*/ 	.word	0x00000008
.L_483:


//--------------------- .nv.info._Z35group_norm_nhwc_bwd_one_pass_kernelI11Bf16IOFp32WLi64ELi128ELi512EEv26Group_norm_nhwc_bwd_params --------------------------
	.section	.nv.info._Z35group_norm_nhwc_bwd_one_pass_kernelI11Bf16IOFp32WLi64ELi128ELi512EEv26Group_norm_nhwc_bwd_params,"",@"SHT_CUDA_INFO"
	.sectionflags	@""
	.align	4


	//----- nvinfo : EIATTR_CUDA_API_VERSION
	.align		4
        /*0000*/ 	.byte	0x04, 0x37
        /*0002*/ 	.short	(.L_485 - .L_484)
.L_484:
        /*0004*/ 	.word	0x00000082


	//----- nvinfo : EIATTR_KPARAM_INFO
	.align		4
.L_485:
        /*0008*/ 	.byte	0x04, 0x17
        /*000a*/ 	.short	(.L_487 - .L_486)
.L_486:
        /*000c*/ 	.word	0x00000000
        /*0010*/ 	.short	0x0000
        /*0012*/ 	.short	0x0000
        /*0014*/ 	.byte	0x00, 0xf0, 0xe1, 0x02


	//----- nvinfo : EIATTR_SPARSE_MMA_MASK
	.align		4
.L_487:
        /*0018*/ 	.byte	0x03, 0x50
        /*001a*/ 	.short	0x0000


	//----- nvinfo : EIATTR_MAXREG_COUNT
	.align		4
        /*001c*/ 	.byte	0x03, 0x1b
        /*001e*/ 	.short	0x0080


	//----- nvinfo : EIATTR_NUM_BARRIERS
	.align		4
        /*0020*/ 	.byte	0x02, 0x4c
        /*0022*/ 	.byte	0x01
	.zero		1


	//----- nvinfo : EIATTR_MERCURY_ISA_VERSION
	.align		4
        /*0024*/ 	.byte	0x03, 0x5f
        /*0026*/ 	.short	0x0101


	//----- nvinfo : EIATTR_INT_WARP_WIDE_INSTR_OFFSETS
	.align		4
        /*0028*/ 	.byte	0x04, 0x31
        /*002a*/ 	.short	(.L_489 - .L_488)


	//   ....[0]....
.L_488:
        /*002c*/ 	.word	0x00002ff0


	//----- nvinfo : EIATTR_COOP_GROUP_MASK_REGIDS
	.align		4
.L_489:
        /*0030*/ 	.byte	0x04, 0x29
        /*0032*/ 	.short	(.L_491 - .L_490)


	//   ....[0]....
.L_490:
        /*0034*/ 	.word	0xffffffff


	//   ....[1]....
        /*0038*/ 	.word	0xffffffff


	//   ....[2]....
        /*003c*/ 	.word	0xffffffff


	//   ....[3]....
        /*0040*/ 	.word	0xffffffff


	//   ....[4]....
        /*0044*/ 	.word	0xffffffff


	//   ....[5]....
        /*0048*/ 	.word	0xffffffff


	//   ....[6]....
        /*004c*/ 	.word	0xffffffff


	//   ....[7]....
        /*0050*/ 	.word	0xffffffff


	//   ....[8]....
        /*0054*/ 	.word	0xffffffff


	//   ....[9]....
        /*0058*/ 	.word	0xffffffff


	//----- nvinfo : EIATTR_COOP_GROUP_INSTR_OFFSETS
	.align		4
.L_491:
        /*005c*/ 	.byte	0x04, 0x28
        /*005e*/ 	.short	(.L_493 - .L_492)


	//   ....[0]....
.L_492:
        /*0060*/ 	.word	0x00002db0


	//   ....[1]....
        /*0064*/ 	.word	0x00002de0


	//   ....[2]....
        /*0068*/ 	.word	0x00002e70


	//   ....[3]....
        /*006c*/ 	.word	0x00002e80


	//   ....[4]....
        /*0070*/ 	.word	0x00002eb0


	//   ....[5]....
        /*0074*/ 	.word	0x00002ed0


	//   ....[6]....
        /*0078*/ 	.word	0x00002f00


	//   ....[7]....
        /*007c*/ 	.word	0x00002f20


	//   ....[8]....
        /*0080*/ 	.word	0x00002f90


	//   ....[9]....
        /*0084*/ 	.word	0x00002fa0


	//----- nvinfo : EIATTR_VRC_CTA_INIT_COUNT
	.align		4
.L_493:
        /*0088*/ 	.byte	0x02, 0x4a
	.zero		1
	.zero		1


	//----- nvinfo : EIATTR_EXIT_INSTR_OFFSETS
	.align		4
        /*008c*/ 	.byte	0x04, 0x1c
        /*008e*/ 	.short	(.L_495 - .L_494)


	//   ....[0]....
.L_494:
        /*0090*/ 	.word	0x00005e60


	//   ....[1]....
        /*0094*/ 	.word	0x00005f90


	//   ....[2]....
        /*0098*/ 	.word	0x000064a0


	//   ....[3]....
        /*009c*/ 	.word	0x00006a50


	//----- nvinfo : EIATTR_MAX_THREADS
	.align		4
.L_495:
        /*00a0*/ 	.byte	0x04, 0x05
        /*00a2*/ 	.short	(.L_497 - .L_496)
.L_496:
        /*00a4*/ 	.word	0x00000200
        /*00a8*/ 	.word	0x00000001
        /*00ac*/ 	.word	0x00000001


	//----- nvinfo : EIATTR_CRS_STACK_SIZE
	.align		4
.L_497:
        /*00b0*/ 	.byte	0x04, 0x1e
        /*00b2*/ 	.short	(.L_499 - .L_498)
.L_498:
        /*00b4*/ 	.word	0x00000000


	//----- nvinfo : EIATTR_CBANK_PARAM_SIZE
	.align		4
.L_499:
        /*00b8*/ 	.byte	0x03, 0x19
        /*00ba*/ 	.short	0x00b8


	//----- nvinfo : EIATTR_PARAM_CBANK
	.align		4
        /*00bc*/ 	.byte	0x04, 0x0a
        /*00be*/ 	.short	(.L_501 - .L_500)
	.align		4
.L_500:
        /*00c0*/ 	.word	index@(.nv.constant0._Z35group_norm_nhwc_bwd_one_pass_kernelI11Bf16IOFp32WLi64ELi128ELi512EEv26Group_norm_nhwc_bwd_params)
        /*00c4*/ 	.short	0x0380
        /*00c6*/ 	.short	0x00b8


	//----- nvinfo : EIATTR_SW_WAR
	.align		4
.L_501:
        /*00c8*/ 	.byte	0x04, 0x36
        /*00ca*/ 	.short	(.L_503 - .L_502)
.L_502:
        /*00cc*/ 	.word	0x00000008
.L_503:


//--------------------- .nv.info._Z35group_norm_nhwc_bwd_one_pass_kernelI11Bf16IOFp32WLi128ELi128ELi512EEv26Group_norm_nhwc_bwd_params --------------------------
	.section	.nv.info._Z35group_norm_nhwc_bwd_one_pass_kernelI11Bf16IOFp32WLi128ELi128ELi512EEv26Group_norm_nhwc_bwd_params,"",@"SHT_CUDA_INFO"
	.sectionflags	@""
	.align	4


	//----- nvinfo : EIATTR_CUDA_API_VERSION
	.align		4
        /*0000*/ 	.byte	0x04, 0x37
        /*0002*/ 	.short	(.L_505 - .L_504)
.L_504:
        /*0004*/ 	.word	0x00000082


	//----- nvinfo : EIATTR_KPARAM_INFO
	.align		4
.L_505:
        /*0008*/ 	.byte	0x04, 0x17
        /*000a*/ 	.short	(.L_507 - .L_506)
.L_506:
        /*000c*/ 	.word	0x00000000
        /*0010*/ 	.short	0x0000
        /*0012*/ 	.short	0x0000
        /*0014*/ 	.byte	0x00, 0xf0, 0xe1, 0x02


	//----- nvinfo : EIATTR_SPARSE_MMA_MASK
	.align		4
.L_507:
        /*0018*/ 	.byte	0x03, 0x50
        /*001a*/ 	.short	0x0000


	//----- nvinfo : EIATTR_MAXREG_COUNT
	.align		4
        /*001c*/ 	.byte	0x03, 0x1b
        /*001e*/ 	.short	0x0080


	//----- nvinfo : EIATTR_NUM_BARRIERS
	.align		4
        /*0020*/ 	.byte	0x02, 0x4c
        /*0022*/ 	.byte	0x01
	.zero		1


	//----- nvinfo : EIATTR_MERCURY_ISA_VERSION
	.align		4
        /*0024*/ 	.byte	0x03, 0x5f
        /*0026*/ 	.short	0x0101


	//----- nvinfo : EIATTR_INT_WARP_WIDE_INSTR_OFFSETS
	.align		4
        /*0028*/ 	.byte	0x04, 0x31
        /*002a*/ 	.short	(.L_509 - .L_508)


	//   ....[0]....
.L_508:
        /*002c*/ 	.word	0x00005600


	//----- nvinfo : EIATTR_COOP_GROUP_MASK_REGIDS
	.align		4
.L_509:
        /*0030*/ 	.byte	0x04, 0x29
        /*0032*/ 	.short	(.L_511 - .L_510)


	//   ....[0]....
.L_510:
        /*0034*/ 	.word	0xffffffff


	//   ....[1]....
        /*0038*/ 	.word	0xffffffff


	//   ....[2]....
        /*003c*/ 	.word	0xffffffff


	//   ....[3]....
        /*0040*/ 	.word	0xffffffff


	//   ....[4]....
        /*0044*/ 	.word	0xffffffff


	//   ....[5]....
        /*0048*/ 	.word	0xffffffff


	//   ....[6]....
        /*004c*/ 	.word	0xffffffff


	//   ....[7]....
        /*0050*/ 	.word	0xffffffff


	//   ....[8]....
        /*0054*/ 	.word	0xffffffff


	//   ....[9]....
        /*0058*/ 	.word	0xffffffff


	//----- nvinfo : EIATTR_COOP_GROUP_INSTR_OFFSETS
	.align		4
.L_511:
        /*005c*/ 	.byte	0x04, 0x28
        /*005e*/ 	.short	(.L_513 - .L_512)


	//   ....[0]....
.L_512:
        /*0060*/ 	.word	0x00005390


	//   ....[1]....
        /*0064*/ 	.word	0x000053d0


	//   ....[2]....
        /*0068*/ 	.word	0x00005470


	//   ....[3]....
        /*006c*/ 	.word	0x000054a0


	//   ....[4]....
        /*0070*/ 	.word	0x000054e0


	//   ....[5]....
        /*0074*/ 	.word	0x00005500


	//   ....[6]....
        /*0078*/ 	.word	0x00005530


	//   ....[7]....
        /*007c*/ 	.word	0x00005550


	//   ....[8]....
        /*0080*/ 	.word	0x000055a0


	//   ....[9]....
        /*0084*/ 	.word	0x000055b0


	//----- nvinfo : EIATTR_VRC_CTA_INIT_COUNT
	.align		4
.L_513:
        /*0088*/ 	.byte	0x02, 0x4a
	.zero		1
	.zero		1


	//----- nvinfo : EIATTR_EXIT_INSTR_OFFSETS
	.align		4
        /*008c*/ 	.byte	0x04, 0x1c
        /*008e*/ 	.short	(.L_515 - .L_514)


	//   ....[0]....
.L_514:
        /*0090*/ 	.word	0x00009f20


	//   ....[1]....
        /*0094*/ 	.word	0x0000a050


	//   ....[2]....
        /*0098*/ 	.word	0x0000a570


	//   ....[3]....
        /*009c*/ 	.word	0x0000ab20


	//----- nvinfo : EIATTR_MAX_THREADS
	.align		4
.L_515:
        /*00a0*/ 	.byte	0x04, 0x05
        /*00a2*/ 	.short	(.L_517 - .L_516)
.L_516:
        /*00a4*/ 	.word	0x00000200
        /*00a8*/ 	.word	0x00000001
        /*00ac*/ 	.word	0x00000001


	//----- nvinfo : EIATTR_CRS_STACK_SIZE
	.align		4
.L_517:
        /*00b0*/ 	.byte	0x04, 0x1e
        /*00b2*/ 	.short	(.L_519 - .L_518)
.L_518:
        /*00b4*/ 	.word	0x00000000


	//----- nvinfo : EIATTR_CBANK_PARAM_SIZE
	.align		4
.L_519:
        /*00b8*/ 	.byte	0x03, 0x19
        /*00ba*/ 	.short	0x00b8


	//----- nvinfo : EIATTR_PARAM_CBANK
	.align		4
        /*00bc*/ 	.byte	0x04, 0x0a
        /*00be*/ 	.short	(.L_521 - .L_520)
	.align		4
.L_520:
        /*00c0*/ 	.word	index@(.nv.constant0._Z35group_norm_nhwc_bwd_one_pass_kernelI11Bf16IOFp32WLi128ELi128ELi512EEv26Group_norm_nhwc_bwd_params)
        /*00c4*/ 	.short	0x0380
        /*00c6*/ 	.short	0x00b8


	//----- nvinfo : EIATTR_SW_WAR
	.align		4
.L_521:
        /*00c8*/ 	.byte	0x04, 0x36
        /*00ca*/ 	.short	(.L_523 - .L_522)
.L_522:
        /*00cc*/ 	.word	0x00000008
.L_523:


//--------------------- .nv.info._Z35group_norm_nhwc_bwd_one_pass_kernelI11Bf16IOFp32WLi256ELi128ELi512EEv26Group_norm_nhwc_bwd_params --------------------------
	.section	.nv.info._Z35group_norm_nhwc_bwd_one_pass_kernelI11Bf16IOFp32WLi256ELi128ELi512EEv26Group_norm_nhwc_bwd_params,"",@"SHT_CUDA_INFO"
	.sectionflags	@""
	.align	4


	//----- nvinfo : EIATTR_CUDA_API_VERSION
	.align		4
        /*0000*/ 	.byte	0x04, 0x37
        /*0002*/ 	.short	(.L_525 - .L_524)
.L_524:
        /*0004*/ 	.word	0x00000082


	//----- nvinfo : EIATTR_KPARAM_INFO
	.align		4
.L_525:
        /*0008*/ 	.byte	0x04, 0x17
        /*000a*/ 	.short	(.L_527 - .L_526)
.L_526:
        /*000c*/ 	.word	0x00000000
        /*0010*/ 	.short	0x0000
        /*0012*/ 	.short	0x0000
        /*0014*/ 	.byte	0x00, 0xf0, 0xe1, 0x02


	//----- nvinfo : EIATTR_SPARSE_MMA_MASK
	.align		4
.L_527:
        /*0018*/ 	.byte	0x03, 0x50
        /*001a*/ 	.short	0x0000


	//----- nvinfo : EIATTR_MAXREG_COUNT
	.align		4
        /*001c*/ 	.byte	0x03, 0x1b
        /*001e*/ 	.short	0x0080


	//----- nvinfo : EIATTR_NUM_BARRIERS
	.align		4
        /*0020*/ 	.byte	0x02, 0x4c
        /*0022*/ 	.byte	0x01
	.zero		1


	//----- nvinfo : EIATTR_ANNOTATIONS
	.align		4
        /*0024*/ 	.byte	0x04, 0x55
        /*0026*/ 	.short	(.L_529 - .L_528)


	//   ....[0]....
.L_528:
        /*0028*/ 	.word	0x00000001
        /*002c*/ 	.byte	0x50, 0x06, 0x00, 0x00, 0x01, 0x00, 0x00, 0x00, 0x60, 0x07, 0x00, 0x00, 0x01, 0x00, 0x00, 0x00
        /* <DEDUP_REMOVED lines=69> */
        /*048c*/ 	.byte	0x30, 0xb4, 0x00, 0x00


	//----- nvinfo : EIATTR_MERCURY_ISA_VERSION
	.align		4
.L_529:
        /*0490*/ 	.byte	0x03, 0x5f
        /*0492*/ 	.short	0x0101


	//----- nvinfo : EIATTR_INT_WARP_WIDE_INSTR_OFFSETS
	.align		4
        /*0494*/ 	.byte	0x04, 0x31
        /*0496*/ 	.short	(.L_531 - .L_530)


	//   ....[0]....
.L_530:
        /*0498*/ 	.word	0x0000c700


	//   ....[1]....
        /*049c*/ 	.word	0x0000d840


	//   ....[2]....
        /*04a0*/ 	.word	0x0000d860


	//   ....[3]....
        /*04a4*/ 	.word	0x0000d870


	//   ....[4]....
        /*04a8*/ 	.word	0x0000d8a0


	//   ....[5]....
        /*04ac*/ 	.word	0x0000dac0


	//----- nvinfo : EIATTR_COOP_GROUP_MASK_REGIDS
	.align		4
.L_531:
        /*04b0*/ 	.byte	0x04, 0x29
        /*04b2*/ 	.short	(.L_533 - .L_532)


	//   ....[0]....
.L_532:
        /*04b4*/ 	.word	0xffffffff


	//   ....[1]....
        /*04b8*/ 	.word	0xffffffff


	//   ....[2]....
        /*04bc*/ 	.word	0xffffffff


	//   ....[3]....
        /*04c0*/ 	.word	0xffffffff


	//   ....[4]....
        /*04c4*/ 	.word	0xffffffff


	//   ....[5]....
        /*04c8*/ 	.word	0xffffffff


	//   ....[6]....
        /*04cc*/ 	.word	0xffffffff


	//   ....[7]....
        /*04d0*/ 	.word	0xffffffff


	//   ....[8]....
        /*04d4*/ 	.word	0xffffffff


	//   ....[9]....
        /*04d8*/ 	.word	0xffffffff


	//----- nvinfo : EIATTR_COOP_GROUP_INSTR_OFFSETS
	.align		4
.L_533:
        /*04dc*/ 	.byte	0x04, 0x28
        /*04de*/ 	.short	(.L_535 - .L_534)


	//   ....[0]....
.L_534:
        /*04e0*/ 	.word	0x0000c480


	//   ....[1]....
        /*04e4*/ 	.word	0x0000c4c0


	//   ....[2]....
        /*04e8*/ 	.word	0x0000c560


	//   ....[3]....
        /*04ec*/ 	.word	0x0000c570


	//   ....[4]....
        /*04f0*/ 	.word	0x0000c5c0


	//   ....[5]....
        /*04f4*/ 	.word	0x0000c5d0


	//   ....[6]....
        /*04f8*/ 	.word	0x0000c600


	//   ....[7]....
        /*04fc*/ 	.word	0x0000c630


	//   ....[8]....
        /*0500*/ 	.word	0x0000c6a0


	//   ....[9]....
        /*0504*/ 	.word	0x0000c6b0


	//----- nvinfo : EIATTR_VRC_CTA_INIT_COUNT
	.align		4
.L_535:
        /*0508*/ 	.byte	0x02, 0x4a
	.zero		1
	.zero		1


	//----- nvinfo : EIATTR_EXIT_INSTR_OFFSETS
	.align		4
        /*050c*/ 	.byte	0x04, 0x1c
        /*050e*/ 	.short	(.L_537 - .L_536)


	//   ....[0]....
.L_536:
        /*0510*/ 	.word	0x0000e6a0


	//   ....[1]....
        /*0514*/ 	.word	0x0000e7d0


	//   ....[2]....
        /*0518*/ 	.word	0x0000ecf0


	//   ....[3]....
        /*051c*/ 	.word	0x0000f2a0


	//----- nvinfo : EIATTR_MAX_THREADS
	.align		4
.L_537:
        /*0520*/ 	.byte	0x04, 0x05
        /*0522*/ 	.short	(.L_539 - .L_538)
.L_538:
        /*0524*/ 	.word	0x00000200
        /*0528*/ 	.word	0x00000001
        /*052c*/ 	.word	0x00000001


	//----- nvinfo : EIATTR_CRS_STACK_SIZE
	.align		4
.L_539:
        /*0530*/ 	.byte	0x04, 0x1e
        /*0532*/ 	.short	(.L_541 - .L_540)
.L_540:
        /*0534*/ 	.word	0x00000000


	//----- nvinfo : EIATTR_CBANK_PARAM_SIZE
	.align		4
.L_541:
        /*0538*/ 	.byte	0x03, 0x19
        /*053a*/ 	.short	0x00b8


	//----- nvinfo : EIATTR_PARAM_CBANK
	.align		4
        /*053c*/ 	.byte	0x04, 0x0a
        /*053e*/ 	.short	(.L_543 - .L_542)
	.align		4
.L_542:
        /*0540*/ 	.word	index@(.nv.constant0._Z35group_norm_nhwc_bwd_one_pass_kernelI11Bf16IOFp32WLi256ELi128ELi512EEv26Group_norm_nhwc_bwd_params)
        /*0544*/ 	.short	0x0380
        /*0546*/ 	.short	0x00b8


	//----- nvinfo : EIATTR_SW_WAR
	.align		4
.L_543:
        /*0548*/ 	.byte	0x04, 0x36
        /*054a*/ 	.short	(.L_545 - .L_544)
.L_544:
        /*054c*/ 	.word	0x00000008
.L_545:


//--------------------- .nv.info._Z35group_norm_nhwc_bwd_one_pass_kernelI11Bf16IOFp32WLi512ELi128ELi512EEv26Group_norm_nhwc_bwd_params --------------------------
	.section	.nv.info._Z35group_norm_nhwc_bwd_one_pass_kernelI11Bf16IOFp32WLi512ELi128ELi512EEv26Group_norm_nhwc_bwd_params,"",@"SHT_CUDA_INFO"
	.sectionflags	@""
	.align	4


	//----- nvinfo : EIATTR_CUDA_API_VERSION
	.align		4
        /*0000*/ 	.byte	0x04, 0x37
        /*0002*/ 	.short	(.L_547 - .L_546)
.L_546:
        /*0004*/ 	.word	0x00000082


	//----- nvinfo : EIATTR_KPARAM_INFO
	.align		4
.L_547:
        /*0008*/ 	.byte	0x04, 0x17
        /*000a*/ 	.short	(.L_549 - .L_548)
.L_548:
        /*000c*/ 	.word	0x00000000
        /*0010*/ 	.short	0x0000
        /*0012*/ 	.short	0x0000
        /*0014*/ 	.byte	0x00, 0xf0, 0xe1, 0x02


	//----- nvinfo : EIATTR_SPARSE_MMA_MASK
	.align		4
.L_549:
        /*0018*/ 	.byte	0x03, 0x50
        /*001a*/ 	.short	0x0000


	//----- nvinfo : EIATTR_MAXREG_COUNT
	.align		4
        /*001c*/ 	.byte	0x03, 0x1b
        /*001e*/ 	.short	0x0080


	//----- nvinfo : EIATTR_NUM_BARRIERS
	.align		4
        /*0020*/ 	.byte	0x02, 0x4c
        /*0022*/ 	.byte	0x01
	.zero		1


	//----- nvinfo : EIATTR_ANNOTATIONS
	.align		4
        /*0024*/ 	.byte	0x04, 0x55
        /*0026*/ 	.short	(.L_551 - .L_550)


	//   ....[0]....
.L_550:
        /* <DEDUP_REMOVED lines=803> */
        /*324c*/ 	.byte	0x80, 0xd6, 0x01, 0x00, 0x01, 0x00, 0x00, 0x00, 0x90, 0xd6, 0x01, 0x00


	//----- nvinfo : EIATTR_MERCURY_ISA_VERSION
	.align		4
.L_551:
        /*3258*/ 	.byte	0x03, 0x5f
        /*325a*/ 	.short	0x0101


	//----- nvinfo : EIATTR_INT_WARP_WIDE_INSTR_OFFSETS
	.align		4
        /*325c*/ 	.byte	0x04, 0x31
        /*325e*/ 	.short	(.L_553 - .L_552)


	//   ....[0]....
.L_552:
        /*3260*/ 	.word	0x0001d9f0


	//   ....[1]....
        /*3264*/ 	.word	0x0001eb30


	//   ....[2]....
        /*3268*/ 	.word	0x0001eb50


	//   ....[3]....
        /*326c*/ 	.word	0x0001eb60


	//   ....[4]....
        /*3270*/ 	.word	0x0001eb90


	//   ....[5]....
        /*3274*/ 	.word	0x0001edb0


	//----- nvinfo : EIATTR_COOP_GROUP_MASK_REGIDS
	.align		4
.L_553:
        /*3278*/ 	.byte	0x04, 0x29
        /*327a*/ 	.short	(.L_555 - .L_554)


	//   ....[0]....
.L_554:
        /*327c*/ 	.word	0xffffffff


	//   ....[1]....
        /*3280*/ 	.word	0xffffffff


	//   ....[2]....
        /*3284*/ 	.word	0xffffffff


	//   ....[3]....
        /*3288*/ 	.word	0xffffffff


	//   ....[4]....
        /*328c*/ 	.word	0xffffffff


	//   ....[5]....
        /*3290*/ 	.word	0xffffffff


	//   ....[6]....
        /*3294*/ 	.word	0xffffffff


	//   ....[7]....
        /*3298*/ 	.word	0xffffffff


	//   ....[8]....
        /*329c*/ 	.word	0xffffffff


	//   ....[9]....
        /*32a0*/ 	.word	0xffffffff


	//----- nvinfo : EIATTR_COOP_GROUP_INSTR_OFFSETS
	.align		4
.L_555:
        /*32a4*/ 	.byte	0x04, 0x28
        /*32a6*/ 	.short	(.L_557 - .L_556)


	//   ....[0]....
.L_556:
        /*32a8*/ 	.word	0x0001d780


	//   ....[1]....
        /*32ac*/ 	.word	0x0001d7b0


	//   ....[2]....
        /*32b0*/ 	.word	0x0001d880


	//   ....[3]....
        /*32b4*/ 	.word	0x0001d890


	//   ....[4]....
        /*32b8*/ 	.word	0x0001d8c0


	//   ....[5]....
        /*32bc*/ 	.word	0x0001d8e0


	//   ....[6]....
        /*32c0*/ 	.word	0x0001d910


	//   ....[7]....
        /*32c4*/ 	.word	0x0001d930


	//   ....[8]....
        /*32c8*/ 	.word	0x0001d980


	//   ....[9]....
        /*32cc*/ 	.word	0x0001d9a0


	//----- nvinfo : EIATTR_VRC_CTA_INIT_COUNT
	.align		4
.L_557:
        /*32d0*/ 	.byte	0x02, 0x4a
	.zero		1
	.zero		1


	//----- nvinfo : EIATTR_EXIT_INSTR_OFFSETS
	.align		4
        /*32d4*/ 	.byte	0x04, 0x1c
        /*32d6*/ 	.short	(.L_559 - .L_558)


	//   ....[0]....
.L_558:
        /*32d8*/ 	.word	0x0001f990


	//   ....[1]....
        /*32dc*/ 	.word	0x0001fac0


	//   ....[2]....
        /*32e0*/ 	.word	0x0001ffe0


	//   ....[3]....
        /*32e4*/ 	.word	0x00020590


	//----- nvinfo : EIATTR_MAX_THREADS
	.align		4
.L_559:
        /*32e8*/ 	.byte	0x04, 0x05
        /*32ea*/ 	.short	(.L_561 - .L_560)
.L_560:
        /*32ec*/ 	.word	0x00000200
        /*32f0*/ 	.word	0x00000001
        /*32f4*/ 	.word	0x00000001


	//----- nvinfo : EIATTR_CRS_STACK_SIZE
	.align		4
.L_561:
        /*32f8*/ 	.byte	0x04, 0x1e
        /*32fa*/ 	.short	(.L_563 - .L_562)
.L_562:
        /*32fc*/ 	.word	0x00000000


	//----- nvinfo : EIATTR_CBANK_PARAM_SIZE
	.align		4
.L_563:
        /*3300*/ 	.byte	0x03, 0x19
        /*3302*/ 	.short	0x00b8


	//----- nvinfo : EIATTR_PARAM_CBANK
	.align		4
        /*3304*/ 	.byte	0x04, 0x0a
        /*3306*/ 	.short	(.L_565 - .L_564)
	.align		4
.L_564:
        /*3308*/ 	.word	index@(.nv.constant0._Z35group_norm_nhwc_bwd_one_pass_kernelI11Bf16IOFp32WLi512ELi128ELi512EEv26Group_norm_nhwc_bwd_params)
        /*330c*/ 	.short	0x0380
        /*330e*/ 	.short	0x00b8


	//----- nvinfo : EIATTR_SW_WAR
	.align		4
.L_565:
        /*3310*/ 	.byte	0x04, 0x36
        /*3312*/ 	.short	(.L_567 - .L_566)
.L_566:
        /*3314*/ 	.word	0x00000008
.L_567:


//--------------------- .nv.info._Z35group_norm_nhwc_bwd_one_pass_kernelI11Bf16IOBf16WLi64ELi128ELi512EEv26Group_norm_nhwc_bwd_params --------------------------
	.section	.nv.info._Z35group_norm_nhwc_bwd_one_pass_kernelI11Bf16IOBf16WLi64ELi128ELi512EEv26Group_norm_nhwc_bwd_params,"",@"SHT_CUDA_INFO"
	.sectionflags	@""
	.align	4


	//----- nvinfo : EIATTR_CUDA_API_VERSION
	.align		4
        /*0000*/ 	.byte	0x04, 0x37
        /*0002*/ 	.short	(.L_569 - .L_568)
.L_568:
        /*0004*/ 	.word	0x00000082


	//----- nvinfo : EIATTR_KPARAM_INFO
	.align		4
.L_569:
        /*0008*/ 	.byte	0x04, 0x17
        /*000a*/ 	.short	(.L_571 - .L_570)
.L_570:
        /*000c*/ 	.word	0x00000000
        /*0010*/ 	.short	0x0000
        /*0012*/ 	.short	0x0000
        /*0014*/ 	.byte	0x00, 0xf0, 0xe1, 0x02


	//----- nvinfo : EIATTR_SPARSE_MMA_MASK
	.align		4
.L_571:
        /*0018*/ 	.byte	0x03, 0x50
        /*001a*/ 	.short	0x0000


	//----- nvinfo : EIATTR_MAXREG_COUNT
	.align		4
        /*001c*/ 	.byte	0x03, 0x1b
        /*001e*/ 	.short	0x0080


	//----- nvinfo : EIATTR_NUM_BARRIERS
	.align		4
        /*0020*/ 	.byte	0x02, 0x4c
        /*0022*/ 	.byte	0x01
	.zero		1


	//----- nvinfo : EIATTR_MERCURY_ISA_VERSION
	.align		4
        /*0024*/ 	.byte	0x03, 0x5f
        /*0026*/ 	.short	0x0101


	//----- nvinfo : EIATTR_INT_WARP_WIDE_INSTR_OFFSETS
	.align		4
        /*0028*/ 	.byte	0x04, 0x31
        /*002a*/ 	.short	(.L_573 - .L_572)


	//   ....[0]....
.L_572:
        /*002c*/ 	.word	0x00003080


	//----- nvinfo : EIATTR_COOP_GROUP_MASK_REGIDS
	.align		4
.L_573:
        /*0030*/ 	.byte	0x04, 0x29
        /*0032*/ 	.short	(.L_575 - .L_574)


	//   ....[0]....
.L_574:
        /*0034*/ 	.word	0xffffffff


	//   ....[1]....
        /*0038*/ 	.word	0xffffffff


	//   ....[2]....
        /*003c*/ 	.word	0xffffffff


	//   ....[3]....
        /*0040*/ 	.word	0xffffffff


	//   ....[4]....
        /*0044*/ 	.word	0xffffffff


	//   ....[5]....
        /*0048*/ 	.word	0xffffffff


	//   ....[6]....
        /*004c*/ 	.word	0xffffffff


	//   ....[7]....
        /*0050*/ 	.word	0xffffffff


	//   ....[8]....
        /*0054*/ 	.word	0xffffffff


	//   ....[9]....
        /*0058*/ 	.word	0xffffffff


	//----- nvinfo : EIATTR_COOP_GROUP_INSTR_OFFSETS
	.align		4
.L_575:
        /*005c*/ 	.byte	0x04, 0x28
        /*005e*/ 	.short	(.L_577 - .L_576)


	//   ....[0]....
.L_576:
        /*0060*/ 	.word	0x00002e40


	//   ....[1]....
        /*0064*/ 	.word	0x00002e70


	//   ....[2]....
        /*0068*/ 	.word	0x00002f00


	//   ....[3]....
        /*006c*/ 	.word	0x00002f10


	//   ....[4]....
        /*0070*/ 	.word	0x00002f40


	//   ....[5]....
        /*0074*/ 	.word	0x00002f60


	//   ....[6]....
        /*0078*/ 	.word	0x00002f90


	//   ....[7]....
        /*007c*/ 	.word	0x00002fb0


	//   ....[8]....
        /*0080*/ 	.word	0x00003020


	//   ....[9]....
        /*0084*/ 	.word	0x00003030


	//----- nvinfo : EIATTR_VRC_CTA_INIT_COUNT
	.align		4
.L_577:
        /*0088*/ 	.byte	0x02, 0x4a
	.zero		1
	.zero		1


	//----- nvinfo : EIATTR_EXIT_INSTR_OFFSETS
	.align		4
        /*008c*/ 	.byte	0x04, 0x1c
        /*008e*/ 	.short	(.L_579 - .L_578)


	//   ....[0]....
.L_578:
        /*0090*/ 	.word	0x00005ef0


	//   ....[1]....
        /*0094*/ 	.word	0x00006020


	//   ....[2]....
        /*0098*/ 	.word	0x00006550


	//   ....[3]....
        /*009c*/ 	.word	0x00006b50


	//----- nvinfo : EIATTR_MAX_THREADS
	.align		4
.L_579:
        /*00a0*/ 	.byte	0x04, 0x05
        /*00a2*/ 	.short	(.L_581 - .L_580)
.L_580:
        /*00a4*/ 	.word	0x00000200
        /*00a8*/ 	.word	0x00000001
        /*00ac*/ 	.word	0x00000001


	//----- nvinfo : EIATTR_CRS_STACK_SIZE
	.align		4
.L_581:
        /*00b0*/ 	.byte	0x04, 0x1e
        /*00b2*/ 	.short	(.L_583 - .L_582)
.L_582:
        /*00b4*/ 	.word	0x00000000


	//----- nvinfo : EIATTR_CBANK_PARAM_SIZE
	.align		4
.L_583:
        /*00b8*/ 	.byte	0x03, 0x19
        /*00ba*/ 	.short	0x00b8


	//----- nvinfo : EIATTR_PARAM_CBANK
	.align		4
        /*00bc*/ 	.byte	0x04, 0x0a
        /*00be*/ 	.short	(.L_585 - .L_584)
	.align		4
.L_584:
        /*00c0*/ 	.word	index@(.nv.constant0._Z35group_norm_nhwc_bwd_one_pass_kernelI11Bf16IOBf16WLi64ELi128ELi512EEv26Group_norm_nhwc_bwd_params)
        /*00c4*/ 	.short	0x0380
        /*00c6*/ 	.short	0x00b8


	//----- nvinfo : EIATTR_SW_WAR
	.align		4
.L_585:
        /*00c8*/ 	.byte	0x04, 0x36
        /*00ca*/ 	.short	(.L_587 - .L_586)
.L_586:
        /*00cc*/ 	.word	0x00000008
.L_587:


//--------------------- .nv.info._Z35group_norm_nhwc_bwd_one_pass_kernelI11Bf16IOBf16WLi128ELi128ELi512EEv26Group_norm_nhwc_bwd_params --------------------------
	.section	.nv.info._Z35group_norm_nhwc_bwd_one_pass_kernelI11Bf16IOBf16WLi128ELi128ELi512EEv26Group_norm_nhwc_bwd_params,"",@"SHT_CUDA_INFO"
	.sectionflags	@""
	.align	4


	//----- nvinfo : EIATTR_CUDA_API_VERSION
	.align		4
        /*0000*/ 	.byte	0x04, 0x37
        /*0002*/ 	.short	(.L_589 - .L_588)
.L_588:
        /*0004*/ 	.word	0x00000082


	//----- nvinfo : EIATTR_KPARAM_INFO
	.align		4
.L_589:
        /*0008*/ 	.byte	0x04, 0x17
        /*000a*/ 	.short	(.L_591 - .L_590)
.L_590:
        /*000c*/ 	.word	0x00000000
        /*0010*/ 	.short	0x0000
        /*0012*/ 	.short	0x0000
        /*0014*/ 	.byte	0x00, 0xf0, 0xe1, 0x02


	//----- nvinfo : EIATTR_SPARSE_MMA_MASK
	.align		4
.L_591:
        /*0018*/ 	.byte	0x03, 0x50
        /*001a*/ 	.short	0x0000


	//----- nvinfo : EIATTR_MAXREG_COUNT
	.align		4
        /*001c*/ 	.byte	0x03, 0x1b
        /*001e*/ 	.short	0x0080


	//----- nvinfo : EIATTR_NUM_BARRIERS
	.align		4
        /*0020*/ 	.byte	0x02, 0x4c
        /*0022*/ 	.byte	0x01
	.zero		1


	//----- nvinfo : EIATTR_MERCURY_ISA_VERSION
	.align		4
        /*0024*/ 	.byte	0x03, 0x5f
        /*0026*/ 	.short	0x0101


	//----- nvinfo : EIATTR_INT_WARP_WIDE_INSTR_OFFSETS
	.align		4
        /*0028*/ 	.byte	0x04, 0x31
        /*002a*/ 	.short	(.L_593 - .L_592)


	//   ....[0]....
.L_592:
        /*002c*/ 	.word	0x00005600


	//----- nvinfo : EIATTR_COOP_GROUP_MASK_REGIDS
	.align		4
.L_593:
        /*0030*/ 	.byte	0x04, 0x29
        /*0032*/ 	.short	(.L_595 - .L_594)


	//   ....[0]....
.L_594:
        /*0034*/ 	.word	0xffffffff


	//   ....[1]....
        /*0038*/ 	.word	0xffffffff


	//   ....[2]....
        /*003c*/ 	.word	0xffffffff


	//   ....[3]....
        /*0040*/ 	.word	0xffffffff


	//   ....[4]....
        /*0044*/ 	.word	0xffffffff


	//   ....[5]....
        /*0048*/ 	.word	0xffffffff


	//   ....[6]....
        /*004c*/ 	.word	0xffffffff


	//   ....[7]....
        /*0050*/ 	.word	0xffffffff


	//   ....[8]....
        /*0054*/ 	.word	0xffffffff


	//   ....[9]....
        /*0058*/ 	.word	0xffffffff


	//----- nvinfo : EIATTR_COOP_GROUP_INSTR_OFFSETS
	.align		4
.L_595:
        /*005c*/ 	.byte	0x04, 0x28
        /*005e*/ 	.short	(.L_597 - .L_596)


	//   ....[0]....
.L_596:
        /*0060*/ 	.word	0x00005390


	//   ....[1]....
        /*0064*/ 	.word	0x000053d0


	//   ....[2]....
        /*0068*/ 	.word	0x00005470


	//   ....[3]....
        /*006c*/ 	.word	0x000054a0


	//   ....[4]....
        /*0070*/ 	.word	0x000054e0


	//   ....[5]....
        /*0074*/ 	.word	0x00005500


	//   ....[6]....
        /*0078*/ 	.word	0x00005530


	//   ....[7]....
        /*007c*/ 	.word	0x00005550


	//   ....[8]....
        /*0080*/ 	.word	0x000055a0


	//   ....[9]....
        /*0084*/ 	.word	0x000055b0


	//----- nvinfo : EIATTR_VRC_CTA_INIT_COUNT
	.align		4
.L_597:
        /*0088*/ 	.byte	0x02, 0x4a
	.zero		1
	.zero		1


	//----- nvinfo : EIATTR_EXIT_INSTR_OFFSETS
	.align		4
        /*008c*/ 	.byte	0x04, 0x1c
        /*008e*/ 	.short	(.L_599 - .L_598)


	//   ....[0]....
.L_598:
        /*0090*/ 	.word	0x00009f20


	//   ....[1]....
        /*0094*/ 	.word	0x0000a050


	//   ....[2]....
        /*0098*/ 	.word	0x0000a590


	//   ....[3]....
        /*009c*/ 	.word	0x0000ab90


	//----- nvinfo : EIATTR_MAX_THREADS
	.align		4
.L_599:
        /*00a0*/ 	.byte	0x04, 0x05
        /*00a2*/ 	.short	(.L_601 - .L_600)
.L_600:
        /*00a4*/ 	.word	0x00000200
        /*00a8*/ 	.word	0x00000001
        /*00ac*/ 	.word	0x00000001


	//----- nvinfo : EIATTR_CRS_STACK_SIZE
	.align		4
.L_601:
        /*00b0*/ 	.byte	0x04, 0x1e
        /*00b2*/ 	.short	(.L_603 - .L_602)
.L_602:
        /*00b4*/ 	.word	0x00000000


	//----- nvinfo : EIATTR_CBANK_PARAM_SIZE
	.align		4
.L_603:
        /*00b8*/ 	.byte	0x03, 0x19
        /*00ba*/ 	.short	0x00b8


	//----- nvinfo : EIATTR_PARAM_CBANK
	.align		4
        /*00bc*/ 	.byte	0x04, 0x0a
        /*00be*/ 	.short	(.L_605 - .L_604)
	.align		4
.L_604:
        /*00c0*/ 	.word	index@(.nv.constant0._Z35group_norm_nhwc_bwd_one_pass_kernelI11Bf16IOBf16WLi128ELi128ELi512EEv26Group_norm_nhwc_bwd_params)
        /*00c4*/ 	.short	0x0380
        /*00c6*/ 	.short	0x00b8


	//----- nvinfo : EIATTR_SW_WAR
	.align		4
.L_605:
        /*00c8*/ 	.byte	0x04, 0x36
        /*00ca*/ 	.short	(.L_607 - .L_606)
.L_606:
        /*00cc*/ 	.word	0x00000008
.L_607:


//--------------------- .nv.info._Z35group_norm_nhwc_bwd_one_pass_kernelI11Bf16IOBf16WLi256ELi128ELi512EEv26Group_norm_nhwc_bwd_params --------------------------
	.section	.nv.info._Z35group_norm_nhwc_bwd_one_pass_kernelI11Bf16IOBf16WLi256ELi128ELi512EEv26Group_norm_nhwc_bwd_params,"",@"SHT_CUDA_INFO"
	.sectionflags	@""
	.align	4


	//----- nvinfo : EIATTR_CUDA_API_VERSION
	.align		4
        /*0000*/ 	.byte	0x04, 0x37
        /*0002*/ 	.short	(.L_609 - .L_608)
.L_608:
        /*0004*/ 	.word	0x00000082


	//----- nvinfo : EIATTR_KPARAM_INFO
	.align		4
.L_609:
        /*0008*/ 	.byte	0x04, 0x17
        /*000a*/ 	.short	(.L_611 - .L_610)
.L_610:
        /*000c*/ 	.word	0x00000000
        /*0010*/ 	.short	0x0000
        /*0012*/ 	.short	0x0000
        /*0014*/ 	.byte	0x00, 0xf0, 0xe1, 0x02


	//----- nvinfo : EIATTR_SPARSE_MMA_MASK
	.align		4
.L_611:
        /*0018*/ 	.byte	0x03, 0x50
        /*001a*/ 	.short	0x0000


	//----- nvinfo : EIATTR_MAXREG_COUNT
	.align		4
        /*001c*/ 	.byte	0x03, 0x1b
        /*001e*/ 	.short	0x0080


	//----- nvinfo : EIATTR_NUM_BARRIERS
	.align		4
        /*0020*/ 	.byte	0x02, 0x4c
        /*0022*/ 	.byte	0x01
	.zero		1


	//----- nvinfo : EIATTR_ANNOTATIONS
	.align		4
        /*0024*/ 	.byte	0x04, 0x55
        /*0026*/ 	.short	(.L_613 - .L_612)


	//   ....[0]....
.L_612:
        /* <DEDUP_REMOVED lines=70> */


	//----- nvinfo : EIATTR_MERCURY_ISA_VERSION
	.align		4
.L_613:
        /*0478*/ 	.byte	0x03, 0x5f
        /*047a*/ 	.short	0x0101


	//----- nvinfo : EIATTR_INT_WARP_WIDE_INSTR_OFFSETS
	.align		4
        /*047c*/ 	.byte	0x04, 0x31
        /*047e*/ 	.short	(.L_615 - .L_614)


	//   ....[0]....
.L_614:
        /*0480*/ 	.word	0x0000c740


	//   ....[1]....
        /*0484*/ 	.word	0x0000d880


	//   ....[2]....
        /*0488*/ 	.word	0x0000d8a0


	//   ....[3]....
        /*048c*/ 	.word	0x0000d8b0


	//   ....[4]....
        /*0490*/ 	.word	0x0000d8e0


	//   ....[5]....
        /*0494*/ 	.word	0x0000db00


	//----- nvinfo : EIATTR_COOP_GROUP_MASK_REGIDS
	.align		4
.L_615:
        /*0498*/ 	.byte	0x04, 0x29
        /*049a*/ 	.short	(.L_617 - .L_616)


	//   ....[0]....
.L_616:
        /*049c*/ 	.word	0xffffffff


	//   ....[1]....
        /*04a0*/ 	.word	0xffffffff


	//   ....[2]....
        /*04a4*/ 	.word	0xffffffff


	//   ....[3]....
        /*04a8*/ 	.word	0xffffffff


	//   ....[4]....
        /*04ac*/ 	.word	0xffffffff


	//   ....[5]....
        /*04b0*/ 	.word	0xffffffff


	//   ....[6]....
        /*04b4*/ 	.word	0xffffffff


	//   ....[7]....
        /*04b8*/ 	.word	0xffffffff


	//   ....[8]....
        /*04bc*/ 	.word	0xffffffff


	//   ....[9]....
        /*04c0*/ 	.word	0xffffffff


	//----- nvinfo : EIATTR_COOP_GROUP_INSTR_OFFSETS
	.align		4
.L_617:
        /*04c4*/ 	.byte	0x04, 0x28
        /*04c6*/ 	.short	(.L_619 - .L_618)


	//   ....[0]....
.L_618:
        /*04c8*/ 	.word	0x0000c4d0


	//   ....[1]....
        /*04cc*/ 	.word	0x0000c510


	//   ....[2]....
        /*04d0*/ 	.word	0x0000c5a0


	//   ....[3]....
        /*04d4*/ 	.word	0x0000c5b0


	//   ....[4]....
        /*04d8*/ 	.word	0x0000c600


	//   ....[5]....
        /*04dc*/ 	.word	0x0000c610


	//   ....[6]....
        /*04e0*/ 	.word	0x0000c640


	//   ....[7]....
        /*04e4*/ 	.word	0x0000c670


	//   ....[8]....
        /*04e8*/ 	.word	0x0000c6e0


	//   ....[9]....
        /*04ec*/ 	.word	0x0000c6f0


	//----- nvinfo : EIATTR_VRC_CTA_INIT_COUNT
	.align		4
.L_619:
        /*04f0*/ 	.byte	0x02, 0x4a
	.zero		1
	.zero		1


	//----- nvinfo : EIATTR_EXIT_INSTR_OFFSETS
	.align		4
        /*04f4*/ 	.byte	0x04, 0x1c
        /*04f6*/ 	.short	(.L_621 - .L_620)


	//   ....[0]....
.L_620:
        /*04f8*/ 	.word	0x0000e6e0


	//   ....[1]....
        /*04fc*/ 	.word	0x0000e810


	//   ....[2]....
        /*0500*/ 	.word	0x0000ed50


	//   ....[3]....
        /*0504*/ 	.word	0x0000f350


	//----- nvinfo : EIATTR_MAX_THREADS
	.align		4
.L_621:
        /*0508*/ 	.byte	0x04, 0x05
        /*050a*/ 	.short	(.L_623 - .L_622)
.L_622:
        /*050c*/ 	.word	0x00000200
        /*0510*/ 	.word	0x00000001
        /*0514*/ 	.word	0x00000001


	//----- nvinfo : EIATTR_CRS_STACK_SIZE
	.align		4
.L_623:
        /*0518*/ 	.byte	0x04, 0x1e
        /*051a*/ 	.short	(.L_625 - .L_624)
.L_624:
        /*051c*/ 	.word	0x00000000


	//----- nvinfo : EIATTR_CBANK_PARAM_SIZE
	.align		4
.L_625:
        /*0520*/ 	.byte	0x03, 0x19
        /*0522*/ 	.short	0x00b8


	//----- nvinfo : EIATTR_PARAM_CBANK
	.align		4
        /*0524*/ 	.byte	0x04, 0x0a
        /*0526*/ 	.short	(.L_627 - .L_626)
	.align		4
.L_626:
        /*0528*/ 	.word	index@(.nv.constant0._Z35group_norm_nhwc_bwd_one_pass_kernelI11Bf16IOBf16WLi256ELi128ELi512EEv26Group_norm_nhwc_bwd_params)
        /*052c*/ 	.short	0x0380
        /*052e*/ 	.short	0x00b8


	//----- nvinfo : EIATTR_SW_WAR
	.align		4
.L_627:
        /*0530*/ 	.byte	0x04, 0x36
        /*0532*/ 	.short	(.L_629 - .L_628)
.L_628:
        /*0534*/ 	.word	0x00000008
.L_629:


//--------------------- .nv.info._Z35group_norm_nhwc_bwd_one_pass_kernelI11Bf16IOBf16WLi512ELi128ELi512EEv26Group_norm_nhwc_bwd_params --------------------------
	.section	.nv.info._Z35group_norm_nhwc_bwd_one_pass_kernelI11Bf16IOBf16WLi512ELi128ELi512EEv26Group_norm_nhwc_bwd_params,"",@"SHT_CUDA_INFO"
	.sectionflags	@""
	.align	4


	//----- nvinfo : EIATTR_CUDA_API_VERSION
	.align		4
        /*0000*/ 	.byte	0x04, 0x37
        /*0002*/ 	.short	(.L_631 - .L_630)
.L_630:
        /*0004*/ 	.word	0x00000082


	//----- nvinfo : EIATTR_KPARAM_INFO
	.align		4
.L_631:
        /*0008*/ 	.byte	0x04, 0x17
        /*000a*/ 	.short	(.L_633 - .L_632)
.L_632:
        /*000c*/ 	.word	0x00000000
        /*0010*/ 	.short	0x0000
        /*0012*/ 	.short	0x0000
        /*0014*/ 	.byte	0x00, 0xf0, 0xe1, 0x02


	//----- nvinfo : EIATTR_SPARSE_MMA_MASK
	.align		4
.L_633:
        /*0018*/ 	.byte	0x03, 0x50
        /*001a*/ 	.short	0x0000


	//----- nvinfo : EIATTR_MAXREG_COUNT
	.align		4
        /*001c*/ 	.byte	0x03, 0x1b
        /*001e*/ 	.short	0x0080


	//----- nvinfo : EIATTR_NUM_BARRIERS
	.align		4
        /*0020*/ 	.byte	0x02, 0x4c
        /*0022*/ 	.byte	0x01
	.zero		1


	//----- nvinfo : EIATTR_ANNOTATIONS
	.align		4
        /*0024*/ 	.byte	0x04, 0x55
        /*0026*/ 	.short	(.L_635 - .L_634)


	//   ....[0]....
.L_634:
        /* <DEDUP_REMOVED lines=788> */


	//----- nvinfo : EIATTR_MERCURY_ISA_VERSION
	.align		4
.L_635:
        /*3158*/ 	.byte	0x03, 0x5f
        /*315a*/ 	.short	0x0101


	//----- nvinfo : EIATTR_INT_WARP_WIDE_INSTR_OFFSETS
	.align		4
        /*315c*/ 	.byte	0x04, 0x31
        /*315e*/ 	.short	(.L_637 - .L_636)


	//   ....[0]....
.L_636:
        /*3160*/ 	.word	0x0001d7c0


	//   ....[1]....
        /*3164*/ 	.word	0x0001e900


	//   ....[2]....
        /*3168*/ 	.word	0x0001e920


	//   ....[3]....
        /*316c*/ 	.word	0x0001e930


	//   ....[4]....
        /*3170*/ 	.word	0x0001e960


	//   ....[5]....
        /*3174*/ 	.word	0x0001eb80


	//----- nvinfo : EIATTR_COOP_GROUP_MASK_REGIDS
	.align		4
.L_637:
        /*3178*/ 	.byte	0x04, 0x29
        /*317a*/ 	.short	(.L_639 - .L_638)


	//   ....[0]....
.L_638:
        /*317c*/ 	.word	0xffffffff


	//   ....[1]....
        /*3180*/ 	.word	0xffffffff


	//   ....[2]....
        /*3184*/ 	.word	0xffffffff


	//   ....[3]....
        /*3188*/ 	.word	0xffffffff


	//   ....[4]....
        /*318c*/ 	.word	0xffffffff


	//   ....[5]....
        /*3190*/ 	.word	0xffffffff


	//   ....[6]....
        /*3194*/ 	.word	0xffffffff


	//   ....[7]....
        /*3198*/ 	.word	0xffffffff


	//   ....[8]....
        /*319c*/ 	.word	0xffffffff


	//   ....[9]....
        /*31a0*/ 	.word	0xffffffff


	//----- nvinfo : EIATTR_COOP_GROUP_INSTR_OFFSETS
	.align		4
.L_639:
        /*31a4*/ 	.byte	0x04, 0x28
        /*31a6*/ 	.short	(.L_641 - .L_640)


	//   ....[0]....
.L_640:
        /*31a8*/ 	.word	0x0001d550


	//   ....[1]....
        /*31ac*/ 	.word	0x0001d590


	//   ....[2]....
        /*31b0*/ 	.word	0x0001d640


	//   ....[3]....
        /*31b4*/ 	.word	0x0001d650


	//   ....[4]....
        /*31b8*/ 	.word	0x0001d680


	//   ....[5]....
        /*31bc*/ 	.word	0x0001d6a0


	//   ....[6]....
        /*31c0*/ 	.word	0x0001d6d0


	//   ....[7]....
        /*31c4*/ 	.word	0x0001d6f0


	//   ....[8]....
        /*31c8*/ 	.word	0x0001d760


	//   ....[9]....
        /*31cc*/ 	.word	0x0001d770


	//----- nvinfo : EIATTR_VRC_CTA_INIT_COUNT
	.align		4
.L_641:
        /*31d0*/ 	.byte	0x02, 0x4a
	.zero		1
	.zero		1


	//----- nvinfo : EIATTR_EXIT_INSTR_OFFSETS
	.align		4
        /*31d4*/ 	.byte	0x04, 0x1c
        /*31d6*/ 	.short	(.L_643 - .L_642)


	//   ....[0]....
.L_642:
        /*31d8*/ 	.word	0x0001f760


	//   ....[1]....
        /*31dc*/ 	.word	0x0001f890


	//   ....[2]....
        /*31e0*/ 	.word	0x0001fdd0


	//   ....[3]....
        /*31e4*/ 	.word	0x000203d0


	//----- nvinfo : EIATTR_MAX_THREADS
	.align		4
.L_643:
        /*31e8*/ 	.byte	0x04, 0x05
        /*31ea*/ 	.short	(.L_645 - .L_644)
.L_644:
        /*31ec*/ 	.word	0x00000200
        /*31f0*/ 	.word	0x00000001
        /*31f4*/ 	.word	0x00000001


	//----- nvinfo : EIATTR_CRS_STACK_SIZE
	.align		4
.L_645:
        /*31f8*/ 	.byte	0x04, 0x1e
        /*31fa*/ 	.short	(.L_647 - .L_646)
.L_646:
        /*31fc*/ 	.word	0x00000000


	//----- nvinfo : EIATTR_CBANK_PARAM_SIZE
	.align		4
.L_647:
        /*3200*/ 	.byte	0x03, 0x19
        /*3202*/ 	.short	0x00b8


	//----- nvinfo : EIATTR_PARAM_CBANK
	.align		4
        /*3204*/ 	.byte	0x04, 0x0a
        /*3206*/ 	.short	(.L_649 - .L_648)
	.align		4
.L_648:
        /*3208*/ 	.word	index@(.nv.constant0._Z35group_norm_nhwc_bwd_one_pass_kernelI11Bf16IOBf16WLi512ELi128ELi512EEv26Group_norm_nhwc_bwd_params)
        /*320c*/ 	.short	0x0380
        /*320e*/ 	.short	0x00b8


	//----- nvinfo : EIATTR_SW_WAR
	.align		4
.L_649:
        /*3210*/ 	.byte	0x04, 0x36
        /*3212*/ 	.short	(.L_651 - .L_650)
.L_650:
        /*3214*/ 	.word	0x00000008
.L_651:


//--------------------- .nv.info._Z35group_norm_nhwc_bwd_one_pass_kernelI11Bf16IOFp16WLi64ELi128ELi512EEv26Group_norm_nhwc_bwd_params --------------------------
	.section	.nv.info._Z35group_norm_nhwc_bwd_one_pass_kernelI11Bf16IOFp16WLi64ELi128ELi512EEv26Group_norm_nhwc_bwd_params,"",@"SHT_CUDA_INFO"
	.sectionflags	@""
	.align	4


	//----- nvinfo : EIATTR_CUDA_API_VERSION
	.align		4
        /*0000*/ 	.byte	0x04, 0x37
        /*0002*/ 	.short	(.L_653 - .L_652)
.L_652:
        /*0004*/ 	.word	0x00000082


	//----- nvinfo : EIATTR_KPARAM_INFO
	.align		4
.L_653:
        /*0008*/ 	.byte	0x04, 0x17
        /*000a*/ 	.short	(.L_655 - .L_654)
.L_654:
        /*000c*/ 	.word	0x00000000
        /*0010*/ 	.short	0x0000
        /*0012*/ 	.short	0x0000
        /*0014*/ 	.byte	0x00, 0xf0, 0xe1, 0x02


	//----- nvinfo : EIATTR_SPARSE_MMA_MASK
	.align		4
.L_655:
        /*0018*/ 	.byte	0x03, 0x50
        /*001a*/ 	.short	0x0000


	//----- nvinfo : EIATTR_MAXREG_COUNT
	.align		4
        /*001c*/ 	.byte	0x03, 0x1b
        /*001e*/ 	.short	0x0080


	//----- nvinfo : EIATTR_NUM_BARRIERS
	.align		4
        /*0020*/ 	.byte	0x02, 0x4c
        /*0022*/ 	.byte	0x01
	.zero		1


	//----- nvinfo : EIATTR_MERCURY_ISA_VERSION
	.align		4
        /*0024*/ 	.byte	0x03, 0x5f
        /*0026*/ 	.short	0x0101


	//----- nvinfo : EIATTR_INT_WARP_WIDE_INSTR_OFFSETS
	.align		4
        /*0028*/ 	.byte	0x04, 0x31
        /*002a*/ 	.short	(.L_657 - .L_656)


	//   ....[0]....
.L_656:
        /*002c*/ 	.word	0x00003080


	//----- nvinfo : EIATTR_COOP_GROUP_MASK_REGIDS
	.align		4
.L_657:
        /*0030*/ 	.byte	0x04, 0x29
        /*0032*/ 	.short	(.L_659 - .L_658)


	//   ....[0]....
.L_658:
        /*0034*/ 	.word	0xffffffff


	//   ....[1]....
        /*0038*/ 	.word	0xffffffff


	//   ....[2]....
        /*003c*/ 	.word	0xffffffff


	//   ....[3]....
        /*0040*/ 	.word	0xffffffff


	//   ....[4]....
        /*0044*/ 	.word	0xffffffff


	//   ....[5]....
        /*0048*/ 	.word	0xffffffff


	//   ....[6]....
        /*004c*/ 	.word	0xffffffff


	//   ....[7]....
        /*0050*/ 	.word	0xffffffff


	//   ....[8]....
        /*0054*/ 	.word	0xffffffff


	//   ....[9]....
        /*0058*/ 	.word	0xffffffff


	//----- nvinfo : EIATTR_COOP_GROUP_INSTR_OFFSETS
	.align		4
.L_659:
        /*005c*/ 	.byte	0x04, 0x28
        /*005e*/ 	.short	(.L_661 - .L_660)


	//   ....[0]....
.L_660:
        /*0060*/ 	.word	0x00002e40


	//   ....[1]....
        /*0064*/ 	.word	0x00002e70


	//   ....[2]....
        /*0068*/ 	.word	0x00002f00


	//   ....[3]....
        /*006c*/ 	.word	0x00002f10


	//   ....[4]....
        /*0070*/ 	.word	0x00002f40


	//   ....[5]....
        /*0074*/ 	.word	0x00002f60


	//   ....[6]....
        /*0078*/ 	.word	0x00002f90


	//   ....[7]....
        /*007c*/ 	.word	0x00002fb0


	//   ....[8]....
        /*0080*/ 	.word	0x00003020


	//   ....[9]....
        /*0084*/ 	.word	0x00003030


	//----- nvinfo : EIATTR_VRC_CTA_INIT_COUNT
	.align		4
.L_661:
        /*0088*/ 	.byte	0x02, 0x4a
	.zero		1
	.zero		1


	//----- nvinfo : EIATTR_EXIT_INSTR_OFFSETS
	.align		4
        /*008c*/ 	.byte	0x04, 0x1c
        /*008e*/ 	.short	(.L_663 - .L_662)


	//   ....[0]....
.L_662:
        /*0090*/ 	.word	0x00005ef0


	//   ....[1]....
        /*0094*/ 	.word	0x00006020


	//   ....[2]....
        /*0098*/ 	.word	0x00006550


	//   ....[3]....
        /*009c*/ 	.word	0x00006b50


	//----- nvinfo : EIATTR_MAX_THREADS
	.align		4
.L_663:
        /*00a0*/ 	.byte	0x04, 0x05
        /*00a2*/ 	.short	(.L_665 - .L_664)
.L_664:
        /*00a4*/ 	.word	0x00000200
        /*00a8*/ 	.word	0x00000001
        /*00ac*/ 	.word	0x00000001


	//----- nvinfo : EIATTR_CRS_STACK_SIZE
	.align		4
.L_665:
        /*00b0*/ 	.byte	0x04, 0x1e
        /*00b2*/ 	.short	(.L_667 - .L_666)
.L_666:
        /*00b4*/ 	.word	0x00000000


	//----- nvinfo : EIATTR_CBANK_PARAM_SIZE
	.align		4
.L_667:
        /*00b8*/ 	.byte	0x03, 0x19
        /*00ba*/ 	.short	0x00b8


	//----- nvinfo : EIATTR_PARAM_CBANK
	.align		4
        /*00bc*/ 	.byte	0x04, 0x0a
        /*00be*/ 	.short	(.L_669 - .L_668)
	.align		4
.L_668:
        /*00c0*/ 	.word	index@(.nv.constant0._Z35group_norm_nhwc_bwd_one_pass_kernelI11Bf16IOFp16WLi64ELi128ELi512EEv26Group_norm_nhwc_bwd_params)
        /*00c4*/ 	.short	0x0380
        /*00c6*/ 	.short	0x00b8


	//----- nvinfo : EIATTR_SW_WAR
	.align		4
.L_669:
        /*00c8*/ 	.byte	0x04, 0x36
        /*00ca*/ 	.short	(.L_671 - .L_670)
.L_670:
        /*00cc*/ 	.word	0x00000008
.L_671:


//--------------------- .nv.info._Z35group_norm_nhwc_bwd_one_pass_kernelI11Bf16IOFp16WLi128ELi128ELi512EEv26Group_norm_nhwc_bwd_params --------------------------
	.section	.nv.info._Z35group_norm_nhwc_bwd_one_pass_kernelI11Bf16IOFp16WLi128ELi128ELi512EEv26Group_norm_nhwc_bwd_params,"",@"SHT_CUDA_INFO"
	.sectionflags	@""
	.align	4


	//----- nvinfo : EIATTR_CUDA_API_VERSION
	.align		4
        /*0000*/ 	.byte	0x04, 0x37
        /*0002*/ 	.short	(.L_673 - .L_672)
.L_672:
        /*0004*/ 	.word	0x00000082


	//----- nvinfo : EIATTR_KPARAM_INFO
	.align		4
.L_673:
        /*0008*/ 	.byte	0x04, 0x17
        /*000a*/ 	.short	(.L_675 - .L_674)
.L_674:
        /*000c*/ 	.word	0x00000000
        /*0010*/ 	.short	0x0000
        /*0012*/ 	.short	0x0000
        /*0014*/ 	.byte	0x00, 0xf0, 0xe1, 0x02


	//----- nvinfo : EIATTR_SPARSE_MMA_MASK
	.align		4
.L_675:
        /*0018*/ 	.byte	0x03, 0x50
        /*001a*/ 	.short	0x0000


	//----- nvinfo : EIATTR_MAXREG_COUNT
	.align		4
        /*001c*/ 	.byte	0x03, 0x1b
        /*001e*/ 	.short	0x0080


	//----- nvinfo : EIATTR_NUM_BARRIERS
	.align		4
        /*0020*/ 	.byte	0x02, 0x4c
        /*0022*/ 	.byte	0x01
	.zero		1


	//----- nvinfo : EIATTR_MERCURY_ISA_VERSION
	.align		4
        /*0024*/ 	.byte	0x03, 0x5f
        /*0026*/ 	.short	0x0101


	//----- nvinfo : EIATTR_INT_WARP_WIDE_INSTR_OFFSETS
	.align		4
        /*0028*/ 	.byte	0x04, 0x31
        /*002a*/ 	.short	(.L_677 - .L_676)


	//   ....[0]....
.L_676:
        /*002c*/ 	.word	0x00005640


	//----- nvinfo : EIATTR_COOP_GROUP_MASK_REGIDS
	.align		4
.L_677:
        /*0030*/ 	.byte	0x04, 0x29
        /*0032*/ 	.short	(.L_679 - .L_678)


	//   ....[0]....
.L_678:
        /*0034*/ 	.word	0xffffffff


	//   ....[1]....
        /*0038*/ 	.word	0xffffffff


	//   ....[2]....
        /*003c*/ 	.word	0xffffffff


	//   ....[3]....
        /*0040*/ 	.word	0xffffffff


	//   ....[4]....
        /*0044*/ 	.word	0xffffffff


	//   ....[5]....
        /*0048*/ 	.word	0xffffffff


	//   ....[6]....
        /*004c*/ 	.word	0xffffffff


	//   ....[7]....
        /*0050*/ 	.word	0xffffffff


	//   ....[8]....
        /*0054*/ 	.word	0xffffffff


	//   ....[9]....
        /*0058*/ 	.word	0xffffffff


	//----- nvinfo : EIATTR_COOP_GROUP_INSTR_OFFSETS
	.align		4
.L_679:
        /*005c*/ 	.byte	0x04, 0x28
        /*005e*/ 	.short	(.L_681 - .L_680)


	//   ....[0]....
.L_680:
        /*0060*/ 	.word	0x000053d0


	//   ....[1]....
        /*0064*/ 	.word	0x00005410


	//   ....[2]....
        /*0068*/ 	.word	0x000054b0


	//   ....[3]....
        /*006c*/ 	.word	0x000054e0


	//   ....[4]....
        /*0070*/ 	.word	0x00005520


	//   ....[5]....
        /*0074*/ 	.word	0x00005540


	//   ....[6]....
        /*0078*/ 	.word	0x00005570


	//   ....[7]....
        /*007c*/ 	.word	0x00005590


	//   ....[8]....
        /*0080*/ 	.word	0x000055e0


	//   ....[9]....
        /*0084*/ 	.word	0x000055f0


	//----- nvinfo : EIATTR_VRC_CTA_INIT_COUNT
	.align		4
.L_681:
        /*0088*/ 	.byte	0x02, 0x4a
	.zero		1
	.zero		1


	//----- nvinfo : EIATTR_EXIT_INSTR_OFFSETS
	.align		4
        /*008c*/ 	.byte	0x04, 0x1c
        /*008e*/ 	.short	(.L_683 - .L_682)


	//   ....[0]....
.L_682:
        /*0090*/ 	.word	0x00009f60


	//   ....[1]....
        /*0094*/ 	.word	0x0000a090


	//   ....[2]....
        /*0098*/ 	.word	0x0000a5d0


	//   ....[3]....
        /*009c*/ 	.word	0x0000abd0


	//----- nvinfo : EIATTR_MAX_THREADS
	.align		4
.L_683:
        /*00a0*/ 	.byte	0x04, 0x05
        /*00a2*/ 	.short	(.L_685 - .L_684)
.L_684:
        /*00a4*/ 	.word	0x00000200
        /*00a8*/ 	.word	0x00000001
        /*00ac*/ 	.word	0x00000001


	//----- nvinfo : EIATTR_CRS_STACK_SIZE
	.align		4
.L_685:
        /*00b0*/ 	.byte	0x04, 0x1e
        /*00b2*/ 	.short	(.L_687 - .L_686)
.L_686:
        /*00b4*/ 	.word	0x00000000


	//----- nvinfo : EIATTR_CBANK_PARAM_SIZE
	.align		4
.L_687:
        /*00b8*/ 	.byte	0x03, 0x19
        /*00ba*/ 	.short	0x00b8


	//----- nvinfo : EIATTR_PARAM_CBANK
	.align		4
        /*00bc*/ 	.byte	0x04, 0x0a
        /*00be*/ 	.short	(.L_689 - .L_688)
	.align		4
.L_688:
        /*00c0*/ 	.word	index@(.nv.constant0._Z35group_norm_nhwc_bwd_one_pass_kernelI11Bf16IOFp16WLi128ELi128ELi512EEv26Group_norm_nhwc_bwd_params)
        /*00c4*/ 	.short	0x0380
        /*00c6*/ 	.short	0x00b8


	//----- nvinfo : EIATTR_SW_WAR
	.align		4
.L_689:
        /*00c8*/ 	.byte	0x04, 0x36
        /*00ca*/ 	.short	(.L_691 - .L_690)
.L_690:
        /*00cc*/ 	.word	0x00000008
.L_691:


//--------------------- .nv.info._Z35group_norm_nhwc_bwd_one_pass_kernelI11Bf16IOFp16WLi256ELi128ELi512EEv26Group_norm_nhwc_bwd_params --------------------------
	.section	.nv.info._Z35group_norm_nhwc_bwd_one_pass_kernelI11Bf16IOFp16WLi256ELi128ELi512EEv26Group_norm_nhwc_bwd_params,"",@"SHT_CUDA_INFO"
	.sectionflags	@""
	.align	4


	//----- nvinfo : EIATTR_CUDA_API_VERSION
	.align		4
        /*0000*/ 	.byte	0x04, 0x37
        /*0002*/ 	.short	(.L_693 - .L_692)
.L_692:
        /*0004*/ 	.word	0x00000082


	//----- nvinfo : EIATTR_KPARAM_INFO
	.align		4
.L_693:
        /*0008*/ 	.byte	0x04, 0x17
        /*000a*/ 	.short	(.L_695 - .L_694)
.L_694:
        /*000c*/ 	.word	0x00000000
        /*0010*/ 	.short	0x0000
        /*0012*/ 	.short	0x0000
        /*0014*/ 	.byte	0x00, 0xf0, 0xe1, 0x02


	//----- nvinfo : EIATTR_SPARSE_MMA_MASK
	.align		4
.L_695:
        /*0018*/ 	.byte	0x03, 0x50
        /*001a*/ 	.short	0x0000


	//----- nvinfo : EIATTR_MAXREG_COUNT
	.align		4
        /*001c*/ 	.byte	0x03, 0x1b
        /*001e*/ 	.short	0x0080


	//----- nvinfo : EIATTR_NUM_BARRIERS
	.align		4
        /*0020*/ 	.byte	0x02, 0x4c
        /*0022*/ 	.byte	0x01
	.zero		1


	//----- nvinfo : EIATTR_ANNOTATIONS
	.align		4
        /*0024*/ 	.byte	0x04, 0x55
        /*0026*/ 	.short	(.L_697 - .L_696)


	//   ....[0]....
.L_696:
        /* <DEDUP_REMOVED lines=70> */


	//----- nvinfo : EIATTR_MERCURY_ISA_VERSION
	.align		4
.L_697:
        /*0478*/ 	.byte	0x03, 0x5f
        /*047a*/ 	.short	0x0101


	//----- nvinfo : EIATTR_INT_WARP_WIDE_INSTR_OFFSETS
	.align		4
        /*047c*/ 	.byte	0x04, 0x31
        /*047e*/ 	.short	(.L_699 - .L_698)


	//   ....[0]....
.L_698:
        /*0480*/ 	.word	0x0000c740


	//   ....[1]....
        /*0484*/ 	.word	0x0000d880


	//   ....[2]....
        /*0488*/ 	.word	0x0000d8a0


	//   ....[3]....
        /*048c*/ 	.word	0x0000d8b0


	//   ....[4]....
        /*0490*/ 	.word	0x0000d8e0


	//   ....[5]....
        /*0494*/ 	.word	0x0000db00


	//----- nvinfo : EIATTR_COOP_GROUP_MASK_REGIDS
	.align		4
.L_699:
        /*0498*/ 	.byte	0x04, 0x29
        /*049a*/ 	.short	(.L_701 - .L_700)


	//   ....[0]....
.L_700:
        /*049c*/ 	.word	0xffffffff


	//   ....[1]....
        /*04a0*/ 	.word	0xffffffff


	//   ....[2]....
        /*04a4*/ 	.word	0xffffffff


	//   ....[3]....
        /*04a8*/ 	.word	0xffffffff


	//   ....[4]....
        /*04ac*/ 	.word	0xffffffff


	//   ....[5]....
        /*04b0*/ 	.word	0xffffffff


	//   ....[6]....
        /*04b4*/ 	.word	0xffffffff


	//   ....[7]....
        /*04b8*/ 	.word	0xffffffff


	//   ....[8]....
        /*04bc*/ 	.word	0xffffffff


	//   ....[9]....
        /*04c0*/ 	.word	0xffffffff


	//----- nvinfo : EIATTR_COOP_GROUP_INSTR_OFFSETS
	.align		4
.L_701:
        /*04c4*/ 	.byte	0x04, 0x28
        /*04c6*/ 	.short	(.L_703 - .L_702)


	//   ....[0]....
.L_702:
        /*04c8*/ 	.word	0x0000c4d0


	//   ....[1]....
        /*04cc*/ 	.word	0x0000c510


	//   ....[2]....
        /*04d0*/ 	.word	0x0000c5a0


	//   ....[3]....
        /*04d4*/ 	.word	0x0000c5b0


	//   ....[4]....
        /*04d8*/ 	.word	0x0000c600


	//   ....[5]....
        /*04dc*/ 	.word	0x0000c610


	//   ....[6]....
        /*04e0*/ 	.word	0x0000c640


	//   ....[7]....
        /*04e4*/ 	.word	0x0000c670


	//   ....[8]....
        /*04e8*/ 	.word	0x0000c6e0


	//   ....[9]....
        /*04ec*/ 	.word	0x0000c6f0


	//----- nvinfo : EIATTR_VRC_CTA_INIT_COUNT
	.align		4
.L_703:
        /*04f0*/ 	.byte	0x02, 0x4a
	.zero		1
	.zero		1


	//----- nvinfo : EIATTR_EXIT_INSTR_OFFSETS
	.align		4
        /*04f4*/ 	.byte	0x04, 0x1c
        /*04f6*/ 	.short	(.L_705 - .L_704)


	//   ....[0]....
.L_704:
        /*04f8*/ 	.word	0x0000e6e0


	//   ....[1]....
        /*04fc*/ 	.word	0x0000e810


	//   ....[2]....
        /*0500*/ 	.word	0x0000ed50


	//   ....[3]....
        /*0504*/ 	.word	0x0000f350


	//----- nvinfo : EIATTR_MAX_THREADS
	.align		4
.L_705:
        /*0508*/ 	.byte	0x04, 0x05
        /*050a*/ 	.short	(.L_707 - .L_706)
.L_706:
        /*050c*/ 	.word	0x00000200
        /*0510*/ 	.word	0x00000001
        /*0514*/ 	.word	0x00000001


	//----- nvinfo : EIATTR_CRS_STACK_SIZE
	.align		4
.L_707:
        /*0518*/ 	.byte	0x04, 0x1e
        /*051a*/ 	.short	(.L_709 - .L_708)
.L_708:
        /*051c*/ 	.word	0x00000000


	//----- nvinfo : EIATTR_CBANK_PARAM_SIZE
	.align		4
.L_709:
        /*0520*/ 	.byte	0x03, 0x19
        /*0522*/ 	.short	0x00b8


	//----- nvinfo : EIATTR_PARAM_CBANK
	.align		4
        /*0524*/ 	.byte	0x04, 0x0a
        /*0526*/ 	.short	(.L_711 - .L_710)
	.align		4
.L_710:
        /*0528*/ 	.word	index@(.nv.constant0._Z35group_norm_nhwc_bwd_one_pass_kernelI11Bf16IOFp16WLi256ELi128ELi512EEv26Group_norm_nhwc_bwd_params)
        /*052c*/ 	.short	0x0380
        /*052e*/ 	.short	0x00b8


	//----- nvinfo : EIATTR_SW_WAR
	.align		4
.L_711:
        /*0530*/ 	.byte	0x04, 0x36
        /*0532*/ 	.short	(.L_713 - .L_712)
.L_712:
        /*0534*/ 	.word	0x00000008
.L_713:


//--------------------- .nv.info._Z35group_norm_nhwc_bwd_one_pass_kernelI11Bf16IOFp16WLi512ELi128ELi512EEv26Group_norm_nhwc_bwd_params --------------------------
	.section	.nv.info._Z35group_norm_nhwc_bwd_one_pass_kernelI11Bf16IOFp16WLi512ELi128ELi512EEv26Group_norm_nhwc_bwd_params,"",@"SHT_CUDA_INFO"
	.sectionflags	@""
	.align	4


	//----- nvinfo : EIATTR_CUDA_API_VERSION
	.align		4
        /*0000*/ 	.byte	0x04, 0x37
        /*0002*/ 	.short	(.L_715 - .L_714)
.L_714:
        /*0004*/ 	.word	0x00000082


	//----- nvinfo : EIATTR_KPARAM_INFO
	.align		4
.L_715:
        /*0008*/ 	.byte	0x04, 0x17
        /*000a*/ 	.short	(.L_717 - .L_716)
.L_716:
        /*000c*/ 	.word	0x00000000
        /*0010*/ 	.short	0x0000
        /*0012*/ 	.short	0x0000
        /*0014*/ 	.byte	0x00, 0xf0, 0xe1, 0x02


	//----- nvinfo : EIATTR_SPARSE_MMA_MASK
	.align		4
.L_717:
        /*0018*/ 	.byte	0x03, 0x50
        /*001a*/ 	.short	0x0000


	//----- nvinfo : EIATTR_MAXREG_COUNT
	.align		4
        /*001c*/ 	.byte	0x03, 0x1b
        /*001e*/ 	.short	0x0080


	//----- nvinfo : EIATTR_NUM_BARRIERS
	.align		4
        /*0020*/ 	.byte	0x02, 0x4c
        /*0022*/ 	.byte	0x01
	.zero		1


	//----- nvinfo : EIATTR_ANNOTATIONS
	.align		4
        /*0024*/ 	.byte	0x04, 0x55
        /*0026*/ 	.short	(.L_719 - .L_718)


	//   ....[0]....
.L_718:
        /* <DEDUP_REMOVED lines=787> */


	//----- nvinfo : EIATTR_MERCURY_ISA_VERSION
	.align		4
.L_719:
        /*3148*/ 	.byte	0x03, 0x5f
        /*314a*/ 	.short	0x0101


	//----- nvinfo : EIATTR_INT_WARP_WIDE_INSTR_OFFSETS
	.align		4
        /*314c*/ 	.byte	0x04, 0x31
        /*314e*/ 	.short	(.L_721 - .L_720)


	//   ....[0]....
.L_720:
        /*3150*/ 	.word	0x0001d7a0


	//   ....[1]....
        /*3154*/ 	.word	0x0001e8e0


	//   ....[2]....
        /*3158*/ 	.word	0x0001e900


	//   ....[3]....
        /*315c*/ 	.word	0x0001e910


	//   ....[4]....
        /*3160*/ 	.word	0x0001e940


	//   ....[5]....
        /*3164*/ 	.word	0x0001eb60


	//----- nvinfo : EIATTR_COOP_GROUP_MASK_REGIDS
	.align		4
.L_721:
        /*3168*/ 	.byte	0x04, 0x29
        /*316a*/ 	.short	(.L_723 - .L_722)


	//   ....[0]....
.L_722:
        /*316c*/ 	.word	0xffffffff


	//   ....[1]....
        /*3170*/ 	.word	0xffffffff


	//   ....[2]....
        /*3174*/ 	.word	0xffffffff


	//   ....[3]....
        /*3178*/ 	.word	0xffffffff


	//   ....[4]....
        /*317c*/ 	.word	0xffffffff


	//   ....[5]....
        /*3180*/ 	.word	0xffffffff


	//   ....[6]....
        /*3184*/ 	.word	0xffffffff


	//   ....[7]....
        /*3188*/ 	.word	0xffffffff


	//   ....[8]....
        /*318c*/ 	.word	0xffffffff


	//   ....[9]....
        /*3190*/ 	.word	0xffffffff


	//----- nvinfo : EIATTR_COOP_GROUP_INSTR_OFFSETS
	.align		4
.L_723:
        /*3194*/ 	.byte	0x04, 0x28
        /*3196*/ 	.short	(.L_725 - .L_724)


	//   ....[0]....
.L_724:
        /*3198*/ 	.word	0x0001d530


	//   ....[1]....
        /*319c*/ 	.word	0x0001d570


	//   ....[2]....
        /*31a0*/ 	.word	0x0001d620


	//   ....[3]....
        /*31a4*/ 	.word	0x0001d630


	//   ....[4]....
        /*31a8*/ 	.word	0x0001d660


	//   ....[5]....
        /*31ac*/ 	.word	0x0001d680


	//   ....[6]....
        /*31b0*/ 	.word	0x0001d6b0


	//   ....[7]....
        /*31b4*/ 	.word	0x0001d6d0


	//   ....[8]....
        /*31b8*/ 	.word	0x0001d740


	//   ....[9]....
        /*31bc*/ 	.word	0x0001d750


	//----- nvinfo : EIATTR_VRC_CTA_INIT_COUNT
	.align		4
.L_725:
        /*31c0*/ 	.byte	0x02, 0x4a
	.zero		1
	.zero		1


	//----- nvinfo : EIATTR_EXIT_INSTR_OFFSETS
	.align		4
        /*31c4*/ 	.byte	0x04, 0x1c
        /*31c6*/ 	.short	(.L_727 - .L_726)


	//   ....[0]....
.L_726:
        /*31c8*/ 	.word	0x0001f740


	//   ....[1]....
        /*31cc*/ 	.word	0x0001f870


	//   ....[2]....
        /*31d0*/ 	.word	0x0001fdb0


	//   ....[3]....
        /*31d4*/ 	.word	0x000203b0


	//----- nvinfo : EIATTR_MAX_THREADS
	.align		4
.L_727:
        /*31d8*/ 	.byte	0x04, 0x05
        /*31da*/ 	.short	(.L_729 - .L_728)
.L_728:
        /*31dc*/ 	.word	0x00000200
        /*31e0*/ 	.word	0x00000001
        /*31e4*/ 	.word	0x00000001


	//----- nvinfo : EIATTR_CRS_STACK_SIZE
	.align		4
.L_729:
        /*31e8*/ 	.byte	0x04, 0x1e
        /*31ea*/ 	.short	(.L_731 - .L_730)
.L_730:
        /*31ec*/ 	.word	0x00000000


	//----- nvinfo : EIATTR_CBANK_PARAM_SIZE
	.align		4
.L_731:
        /*31f0*/ 	.byte	0x03, 0x19
        /*31f2*/ 	.short	0x00b8


	//----- nvinfo : EIATTR_PARAM_CBANK
	.align		4
        /*31f4*/ 	.byte	0x04, 0x0a
        /*31f6*/ 	.short	(.L_733 - .L_732)
	.align		4
.L_732:
        /*31f8*/ 	.word	index@(.nv.constant0._Z35group_norm_nhwc_bwd_one_pass_kernelI11Bf16IOFp16WLi512ELi128ELi512EEv26Group_norm_nhwc_bwd_params)
        /*31fc*/ 	.short	0x0380
        /*31fe*/ 	.short	0x00b8


	//----- nvinfo : EIATTR_SW_WAR
	.align		4
.L_733:
        /*3200*/ 	.byte	0x04, 0x36
        /*3202*/ 	.short	(.L_735 - .L_734)
.L_734:
        /*3204*/ 	.word	0x00000008
.L_735:


//--------------------- .nv.info._Z35group_norm_nhwc_bwd_one_pass_kernelI11Fp16IOFp32WLi64ELi128ELi512EEv26Group_norm_nhwc_bwd_params --------------------------
	.section	.nv.info._Z35group_norm_nhwc_bwd_one_pass_kernelI11Fp16IOFp32WLi64ELi128ELi512EEv26Group_norm_nhwc_bwd_params,"",@"SHT_CUDA_INFO"
	.sectionflags	@""
	.align	4


	//----- nvinfo : EIATTR_CUDA_API_VERSION
	.align		4
        /*0000*/ 	.byte	0x04, 0x37
        /*0002*/ 	.short	(.L_737 - .L_736)
.L_736:
        /*0004*/ 	.word	0x00000082


	//----- nvinfo : EIATTR_KPARAM_INFO
	.align		4
.L_737:
        /*0008*/ 	.byte	0x04, 0x17
        /*000a*/ 	.short	(.L_739 - .L_738)
.L_738:
        /*000c*/ 	.word	0x00000000
        /*0010*/ 	.short	0x0000
        /*0012*/ 	.short	0x0000
        /*0014*/ 	.byte	0x00, 0xf0, 0xe1, 0x02


	//----- nvinfo : EIATTR_SPARSE_MMA_MASK
	.align		4
.L_739:
        /*0018*/ 	.byte	0x03, 0x50
        /*001a*/ 	.short	0x0000


	//----- nvinfo : EIATTR_MAXREG_COUNT
	.align		4
        /*001c*/ 	.byte	0x03, 0x1b
        /*001e*/ 	.short	0x0080


	//----- nvinfo : EIATTR_NUM_BARRIERS
	.align		4
        /*0020*/ 	.byte	0x02, 0x4c
        /*0022*/ 	.byte	0x01
	.zero		1


	//----- nvinfo : EIATTR_MERCURY_ISA_VERSION
	.align		4
        /*0024*/ 	.byte	0x03, 0x5f
        /*0026*/ 	.short	0x0101


	//----- nvinfo : EIATTR_INT_WARP_WIDE_INSTR_OFFSETS
	.align		4
        /*0028*/ 	.byte	0x04, 0x31
        /*002a*/ 	.short	(.L_741 - .L_740)


	//   ....[0]....
.L_740:
        /*002c*/ 	.word	0x00002db0


	//----- nvinfo : EIATTR_COOP_GROUP_MASK_REGIDS
	.align		4
.L_741:
        /*0030*/ 	.byte	0x04, 0x29
        /*0032*/ 	.short	(.L_743 - .L_742)


	//   ....[0]....
.L_742:
        /*0034*/ 	.word	0xffffffff


	//   ....[1]....
        /*0038*/ 	.word	0xffffffff


	//   ....[2]....
        /*003c*/ 	.word	0xffffffff


	//   ....[3]....
        /*0040*/ 	.word	0xffffffff


	//   ....[4]....
        /*0044*/ 	.word	0xffffffff


	//   ....[5]....
        /*0048*/ 	.word	0xffffffff


	//   ....[6]....
        /*004c*/ 	.word	0xffffffff


	//   ....[7]....
        /*0050*/ 	.word	0xffffffff


	//   ....[8]....
        /*0054*/ 	.word	0xffffffff


	//   ....[9]....
        /*0058*/ 	.word	0xffffffff


	//----- nvinfo : EIATTR_COOP_GROUP_INSTR_OFFSETS
	.align		4
.L_743:
        /*005c*/ 	.byte	0x04, 0x28
        /*005e*/ 	.short	(.L_745 - .L_744)


	//   ....[0]....
.L_744:
        /*0060*/ 	.word	0x00002b40


	//   ....[1]....
        /*0064*/ 	.word	0x00002b80


	//   ....[2]....
        /*0068*/ 	.word	0x00002c20


	//   ....[3]....
        /*006c*/ 	.word	0x00002c50


	//   ....[4]....
        /*0070*/ 	.word	0x00002c90


	//   ....[5]....
        /*0074*/ 	.word	0x00002cb0


	//   ....[6]....
        /*0078*/ 	.word	0x00002ce0


	//   ....[7]....
        /*007c*/ 	.word	0x00002d00


	//   ....[8]....
        /*0080*/ 	.word	0x00002d50


	//   ....[9]....
        /*0084*/ 	.word	0x00002d60


	//----- nvinfo : EIATTR_VRC_CTA_INIT_COUNT
	.align		4
.L_745:
        /*0088*/ 	.byte	0x02, 0x4a
	.zero		1
	.zero		1


	//----- nvinfo : EIATTR_EXIT_INSTR_OFFSETS
	.align		4
        /*008c*/ 	.byte	0x04, 0x1c
        /*008e*/ 	.short	(.L_747 - .L_746)


	//   ....[0]....
.L_746:
        /*0090*/ 	.word	0x00005b20


	//   ....[1]....
        /*0094*/ 	.word	0x00005c50


	//   ....[2]....
        /*0098*/ 	.word	0x00006160


	//   ....[3]....
        /*009c*/ 	.word	0x00006710


	//----- nvinfo : EIATTR_MAX_THREADS
	.align		4
.L_747:
        /*00a0*/ 	.byte	0x04, 0x05
        /*00a2*/ 	.short	(.L_749 - .L_748)
.L_748:
        /*00a4*/ 	.word	0x00000200
        /*00a8*/ 	.word	0x00000001
        /*00ac*/ 	.word	0x00000001


	//----- nvinfo : EIATTR_CRS_STACK_SIZE
	.align		4
.L_749:
        /*00b0*/ 	.byte	0x04, 0x1e
        /*00b2*/ 	.short	(.L_751 - .L_750)
.L_750:
        /*00b4*/ 	.word	0x00000000


	//----- nvinfo : EIATTR_CBANK_PARAM_SIZE
	.align		4
.L_751:
        /*00b8*/ 	.byte	0x03, 0x19
        /*00ba*/ 	.short	0x00b8


	//----- nvinfo : EIATTR_PARAM_CBANK
	.align		4
        /*00bc*/ 	.byte	0x04, 0x0a
        /*00be*/ 	.short	(.L_753 - .L_752)
	.align		4
.L_752:
        /*00c0*/ 	.word	index@(.nv.constant0._Z35group_norm_nhwc_bwd_one_pass_kernelI11Fp16IOFp32WLi64ELi128ELi512EEv26Group_norm_nhwc_bwd_params)
        /*00c4*/ 	.short	0x0380
        /*00c6*/ 	.short	0x00b8


	//----- nvinfo : EIATTR_SW_WAR
	.align		4
.L_753:
        /*00c8*/ 	.byte	0x04, 0x36
        /*00ca*/ 	.short	(.L_755 - .L_754)
.L_754:
        /*00cc*/ 	.word	0x00000008
.L_755:


//--------------------- .nv.info._Z35group_norm_nhwc_bwd_one_pass_kernelI11Fp16IOFp32WLi128ELi128ELi512EEv26Group_norm_nhwc_bwd_params --------------------------
	.section	.nv.info._Z35group_norm_nhwc_bwd_one_pass_kernelI11Fp16IOFp32WLi128ELi128ELi512EEv26Group_norm_nhwc_bwd_params,"",@"SHT_CUDA_INFO"
	.sectionflags	@""
	.align	4


	//----- nvinfo : EIATTR_CUDA_API_VERSION
	.align		4
        /*0000*/ 	.byte	0x04, 0x37
        /*0002*/ 	.short	(.L_757 - .L_756)
.L_756:
        /*0004*/ 	.word	0x00000082


	//----- nvinfo : EIATTR_KPARAM_INFO
	.align		4
.L_757:
        /*0008*/ 	.byte	0x04, 0x17
        /*000a*/ 	.short	(.L_759 - .L_758)
.L_758:
        /*000c*/ 	.word	0x00000000
        /*0010*/ 	.short	0x0000
        /*0012*/ 	.short	0x0000
        /*0014*/ 	.byte	0x00, 0xf0, 0xe1, 0x02


	//----- nvinfo : EIATTR_SPARSE_MMA_MASK
	.align		4
.L_759:
        /*0018*/ 	.byte	0x03, 0x50
        /*001a*/ 	.short	0x0000


	//----- nvinfo : EIATTR_MAXREG_COUNT
	.align		4
        /*001c*/ 	.byte	0x03, 0x1b
        /*001e*/ 	.short	0x0080


	//----- nvinfo : EIATTR_NUM_BARRIERS
	.align		4
        /*0020*/ 	.byte	0x02, 0x4c
        /*0022*/ 	.byte	0x01
	.zero		1


	//----- nvinfo : EIATTR_MERCURY_ISA_VERSION
	.align		4
        /*0024*/ 	.byte	0x03, 0x5f
        /*0026*/ 	.short	0x0101


	//----- nvinfo : EIATTR_INT_WARP_WIDE_INSTR_OFFSETS
	.align		4
        /*0028*/ 	.byte	0x04, 0x31
        /*002a*/ 	.short	(.L_761 - .L_760)


	//   ....[0]....
.L_760:
        /*002c*/ 	.word	0x00005430


	//----- nvinfo : EIATTR_COOP_GROUP_MASK_REGIDS
	.align		4
.L_761:
        /*0030*/ 	.byte	0x04, 0x29
        /*0032*/ 	.short	(.L_763 - .L_762)


	//   ....[0]....
.L_762:
        /*0034*/ 	.word	0xffffffff


	//   ....[1]....
        /*0038*/ 	.word	0xffffffff


	//   ....[2]....
        /*003c*/ 	.word	0xffffffff


	//   ....[3]....
        /*0040*/ 	.word	0xffffffff


	//   ....[4]....
        /*0044*/ 	.word	0xffffffff


	//   ....[5]....
        /*0048*/ 	.word	0xffffffff


	//   ....[6]....
        /*004c*/ 	.word	0xffffffff


	//   ....[7]....
        /*0050*/ 	.word	0xffffffff


	//   ....[8]....
        /*0054*/ 	.word	0xffffffff


	//   ....[9]....
        /*0058*/ 	.word	0xffffffff


	//----- nvinfo : EIATTR_COOP_GROUP_INSTR_OFFSETS
	.align		4
.L_763:
        /*005c*/ 	.byte	0x04, 0x28
        /*005e*/ 	.short	(.L_765 - .L_764)


	//   ....[0]....
.L_764:
        /*0060*/ 	.word	0x000051e0


	//   ....[1]....
        /*0064*/ 	.word	0x00005220


	//   ....[2]....
        /*0068*/ 	.word	0x000052d0


	//   ....[3]....
        /*006c*/ 	.word	0x000052e0


	//   ....[4]....
        /*0070*/ 	.word	0x00005310


	//   ....[5]....
        /*0074*/ 	.word	0x00005330


	//   ....[6]....
        /*0078*/ 	.word	0x00005360


	//   ....[7]....
        /*007c*/ 	.word	0x00005380


	//   ....[8]....
        /*0080*/ 	.word	0x000053d0


	//   ....[9]....
        /*0084*/ 	.word	0x000053e0


	//----- nvinfo : EIATTR_VRC_CTA_INIT_COUNT
	.align		4
.L_765:
        /*0088*/ 	.byte	0x02, 0x4a
	.zero		1
	.zero		1


	//----- nvinfo : EIATTR_EXIT_INSTR_OFFSETS
	.align		4
        /*008c*/ 	.byte	0x04, 0x1c
        /*008e*/ 	.short	(.L_767 - .L_766)


	//   ....[0]....
.L_766:
        /*0090*/ 	.word	0x00009e40


	//   ....[1]....
        /*0094*/ 	.word	0x00009f70


	//   ....[2]....
        /*0098*/ 	.word	0x0000a490


	//   ....[3]....
        /*009c*/ 	.word	0x0000aa40


	//----- nvinfo : EIATTR_MAX_THREADS
	.align		4
.L_767:
        /*00a0*/ 	.byte	0x04, 0x05
        /*00a2*/ 	.short	(.L_769 - .L_768)
.L_768:
        /*00a4*/ 	.word	0x00000200
        /*00a8*/ 	.word	0x00000001
        /*00ac*/ 	.word	0x00000001


	//----- nvinfo : EIATTR_CRS_STACK_SIZE
	.align		4
.L_769:
        /*00b0*/ 	.byte	0x04, 0x1e
        /*00b2*/ 	.short	(.L_771 - .L_770)
.L_770:
        /*00b4*/ 	.word	0x00000000


	//----- nvinfo : EIATTR_CBANK_PARAM_SIZE
	.align		4
.L_771:
        /*00b8*/ 	.byte	0x03, 0x19
        /*00ba*/ 	.short	0x00b8


	//----- nvinfo : EIATTR_PARAM_CBANK
	.align		4
        /*00bc*/ 	.byte	0x04, 0x0a
        /*00be*/ 	.short	(.L_773 - .L_772)
	.align		4
.L_772:
        /*00c0*/ 	.word	index@(.nv.constant0._Z35group_norm_nhwc_bwd_one_pass_kernelI11Fp16IOFp32WLi128ELi128ELi512EEv26Group_norm_nhwc_bwd_params)
        /*00c4*/ 	.short	0x0380
        /*00c6*/ 	.short	0x00b8


	//----- nvinfo : EIATTR_SW_WAR
	.align		4
.L_773:
        /*00c8*/ 	.byte	0x04, 0x36
        /*00ca*/ 	.short	(.L_775 - .L_774)
.L_774:
        /*00cc*/ 	.word	0x00000008
.L_775:


//--------------------- .nv.info._Z35group_norm_nhwc_bwd_one_pass_kernelI11Fp16IOFp32WLi256ELi128ELi512EEv26Group_norm_nhwc_bwd_params --------------------------
	.section	.nv.info._Z35group_norm_nhwc_bwd_one_pass_kernelI11Fp16IOFp32WLi256ELi128ELi512EEv26Group_norm_nhwc_bwd_params,"",@"SHT_CUDA_INFO"
	.sectionflags	@""
	.align	4


	//----- nvinfo : EIATTR_CUDA_API_VERSION
	.align		4
        /*0000*/ 	.byte	0x04, 0x37
        /*0002*/ 	.short	(.L_777 - .L_776)
.L_776:
        /*0004*/ 	.word	0x00000082


	//----- nvinfo : EIATTR_KPARAM_INFO
	.align		4
.L_777:
        /*0008*/ 	.byte	0x04, 0x17
        /*000a*/ 	.short	(.L_779 - .L_778)
.L_778:
        /*000c*/ 	.word	0x00000000
        /*0010*/ 	.short	0x0000
        /*0012*/ 	.short	0x0000
        /*0014*/ 	.byte	0x00, 0xf0, 0xe1, 0x02


	//----- nvinfo : EIATTR_SPARSE_MMA_MASK
	.align		4
.L_779:
        /*0018*/ 	.byte	0x03, 0x50
        /*001a*/ 	.short	0x0000


	//----- nvinfo : EIATTR_MAXREG_COUNT
	.align		4
        /*001c*/ 	.byte	0x03, 0x1b
        /*001e*/ 	.short	0x0080


	//----- nvinfo : EIATTR_NUM_BARRIERS
	.align		4
        /*0020*/ 	.byte	0x02, 0x4c
        /*0022*/ 	.byte	0x01
	.zero		1


	//----- nvinfo : EIATTR_MERCURY_ISA_VERSION
	.align		4
        /*0024*/ 	.byte	0x03, 0x5f
        /*0026*/ 	.short	0x0101


	//----- nvinfo : EIATTR_INT_WARP_WIDE_INSTR_OFFSETS
	.align		4
        /*0028*/ 	.byte	0x04, 0x31
        /*002a*/ 	.short	(.L_781 - .L_780)


	//   ....[0]....
.L_780:
        /*002c*/ 	.word	0x0000ba90


	//   ....[1]....
        /*0030*/ 	.word	0x0000cbd0


	//   ....[2]....
        /*0034*/ 	.word	0x0000cbf0


	//   ....[3]....
        /*0038*/ 	.word	0x0000cc00


	//   ....[4]....
        /*003c*/ 	.word	0x0000cc30


	//   ....[5]....
        /*0040*/ 	.word	0x0000ce50


	//----- nvinfo : EIATTR_COOP_GROUP_MASK_REGIDS
	.align		4
.L_781:
        /*0044*/ 	.byte	0x04, 0x29
        /*0046*/ 	.short	(.L_783 - .L_782)


	//   ....[0]....
.L_782:
        /*0048*/ 	.word	0xffffffff


	//   ....[1]....
        /*004c*/ 	.word	0xffffffff


	//   ....[2]....
        /*0050*/ 	.word	0xffffffff


	//   ....[3]....
        /*0054*/ 	.word	0xffffffff


	//   ....[4]....
        /*0058*/ 	.word	0xffffffff


	//   ....[5]....
        /*005c*/ 	.word	0xffffffff


	//   ....[6]....
        /*0060*/ 	.word	0xffffffff


	//   ....[7]....
        /*0064*/ 	.word	0xffffffff


	//   ....[8]....
        /*0068*/ 	.word	0xffffffff


	//   ....[9]....
        /*006c*/ 	.word	0xffffffff


	//----- nvinfo : EIATTR_COOP_GROUP_INSTR_OFFSETS
	.align		4
.L_783:
        /*0070*/ 	.byte	0x04, 0x28
        /*0072*/ 	.short	(.L_785 - .L_784)


	//   ....[0]....
.L_784:
        /*0074*/ 	.word	0x0000b820


	//   ....[1]....
        /*0078*/ 	.word	0x0000b860


	//   ....[2]....
        /*007c*/ 	.word	0x0000b8f0


	//   ....[3]....
        /*0080*/ 	.word	0x0000b900


	//   ....[4]....
        /*0084*/ 	.word	0x0000b950


	//   ....[5]....
        /*0088*/ 	.word	0x0000b960


	//   ....[6]....
        /*008c*/ 	.word	0x0000b990


	//   ....[7]....
        /*0090*/ 	.word	0x0000b9c0


	//   ....[8]....
        /*0094*/ 	.word	0x0000ba30


	//   ....[9]....
        /*0098*/ 	.word	0x0000ba40


	//----- nvinfo : EIATTR_VRC_CTA_INIT_COUNT
	.align		4
.L_785:
        /*009c*/ 	.byte	0x02, 0x4a
	.zero		1
	.zero		1


	//----- nvinfo : EIATTR_EXIT_INSTR_OFFSETS
	.align		4
        /*00a0*/ 	.byte	0x04, 0x1c
        /*00a2*/ 	.short	(.L_787 - .L_786)


	//   ....[0]....
.L_786:
        /*00a4*/ 	.word	0x0000d9f0


	//   ....[1]....
        /*00a8*/ 	.word	0x0000db20


	//   ....[2]....
        /*00ac*/ 	.word	0x0000e040


	//   ....[3]....
        /*00b0*/ 	.word	0x0000e5f0


	//----- nvinfo : EIATTR_MAX_THREADS
	.align		4
.L_787:
        /*00b4*/ 	.byte	0x04, 0x05
        /*00b6*/ 	.short	(.L_789 - .L_788)
.L_788:
        /*00b8*/ 	.word	0x00000200
        /*00bc*/ 	.word	0x00000001
        /*00c0*/ 	.word	0x00000001


	//----- nvinfo : EIATTR_CRS_STACK_SIZE
	.align		4
.L_789:
        /*00c4*/ 	.byte	0x04, 0x1e
        /*00c6*/ 	.short	(.L_791 - .L_790)
.L_790:
        /*00c8*/ 	.word	0x00000000


	//----- nvinfo : EIATTR_CBANK_PARAM_SIZE
	.align		4
.L_791:
        /*00cc*/ 	.byte	0x03, 0x19
        /*00ce*/ 	.short	0x00b8


	//----- nvinfo : EIATTR_PARAM_CBANK
	.align		4
        /*00d0*/ 	.byte	0x04, 0x0a
        /*00d2*/ 	.short	(.L_793 - .L_792)
	.align		4
.L_792:
        /*00d4*/ 	.word	index@(.nv.constant0._Z35group_norm_nhwc_bwd_one_pass_kernelI11Fp16IOFp32WLi256ELi128ELi512EEv26Group_norm_nhwc_bwd_params)
        /*00d8*/ 	.short	0x0380
        /*00da*/ 	.short	0x00b8


	//----- nvinfo : EIATTR_SW_WAR
	.align		4
.L_793:
        /*00dc*/ 	.byte	0x04, 0x36
        /*00de*/ 	.short	(.L_795 - .L_794)
.L_794:
        /*00e0*/ 	.word	0x00000008
.L_795:


//--------------------- .nv.info._Z35group_norm_nhwc_bwd_one_pass_kernelI11Fp16IOFp32WLi512ELi128ELi512EEv26Group_norm_nhwc_bwd_params --------------------------
	.section	.nv.info._Z35group_norm_nhwc_bwd_one_pass_kernelI11Fp16IOFp32WLi512ELi128ELi512EEv26Group_norm_nhwc_bwd_params,"",@"SHT_CUDA_INFO"
	.sectionflags	@""
	.align	4


	//----- nvinfo : EIATTR_CUDA_API_VERSION
	.align		4
        /*0000*/ 	.byte	0x04, 0x37
        /*0002*/ 	.short	(.L_797 - .L_796)
.L_796:
        /*0004*/ 	.word	0x00000082


	//----- nvinfo : EIATTR_KPARAM_INFO
	.align		4
.L_797:
        /*0008*/ 	.byte	0x04, 0x17
        /*000a*/ 	.short	(.L_799 - .L_798)
.L_798:
        /*000c*/ 	.word	0x00000000
        /*0010*/ 	.short	0x0000
        /*0012*/ 	.short	0x0000
        /*0014*/ 	.byte	0x00, 0xf0, 0xe1, 0x02


	//----- nvinfo : EIATTR_SPARSE_MMA_MASK
	.align		4
.L_799:
        /*0018*/ 	.byte	0x03, 0x50
        /*001a*/ 	.short	0x0000


	//----- nvinfo : EIATTR_MAXREG_COUNT
	.align		4
        /*001c*/ 	.byte	0x03, 0x1b
        /*001e*/ 	.short	0x0080


	//----- nvinfo : EIATTR_NUM_BARRIERS
	.align		4
        /*0020*/ 	.byte	0x02, 0x4c
        /*0022*/ 	.byte	0x01
	.zero		1


	//----- nvinfo : EIATTR_ANNOTATIONS
	.align		4
        /*0024*/ 	.byte	0x04, 0x55
        /*0026*/ 	.short	(.L_801 - .L_800)


	//   ....[0]....
.L_800:
        /* <DEDUP_REMOVED lines=446> */


	//----- nvinfo : EIATTR_MERCURY_ISA_VERSION
	.align		4
.L_801:
        /*1bf8*/ 	.byte	0x03, 0x5f
        /*1bfa*/ 	.short	0x0101


	//----- nvinfo : EIATTR_INT_WARP_WIDE_INSTR_OFFSETS
	.align		4
        /*1bfc*/ 	.byte	0x04, 0x31
        /*1bfe*/ 	.short	(.L_803 - .L_802)


	//   ....[0]....
.L_802:
        /*1c00*/ 	.word	0x0001a9e0


	//   ....[1]....
        /*1c04*/ 	.word	0x0001bb20


	//   ....[2]....
        /*1c08*/ 	.word	0x0001bb40


	//   ....[3]....
        /*1c0c*/ 	.word	0x0001bb50


	//   ....[4]....
        /*1c10*/ 	.word	0x0001bb80


	//   ....[5]....
        /*1c14*/ 	.word	0x0001bda0


	//----- nvinfo : EIATTR_COOP_GROUP_MASK_REGIDS
	.align		4
.L_803:
        /*1c18*/ 	.byte	0x04, 0x29
        /*1c1a*/ 	.short	(.L_805 - .L_804)


	//   ....[0]....
.L_804:
        /*1c1c*/ 	.word	0xffffffff


	//   ....[1]....
        /*1c20*/ 	.word	0xffffffff


	//   ....[2]....
        /*1c24*/ 	.word	0xffffffff


	//   ....[3]....
        /*1c28*/ 	.word	0xffffffff


	//   ....[4]....
        /*1c2c*/ 	.word	0xffffffff


	//   ....[5]....
        /*1c30*/ 	.word	0xffffffff


	//   ....[6]....
        /*1c34*/ 	.word	0xffffffff


	//   ....[7]....
        /*1c38*/ 	.word	0xffffffff


	//   ....[8]....
        /*1c3c*/ 	.word	0xffffffff


	//   ....[9]....
        /*1c40*/ 	.word	0xffffffff


	//----- nvinfo : EIATTR_COOP_GROUP_INSTR_OFFSETS
	.align		4
.L_805:
        /*1c44*/ 	.byte	0x04, 0x28
        /*1c46*/ 	.short	(.L_807 - .L_806)


	//   ....[0]....
.L_806:
        /*1c48*/ 	.word	0x0001a770


	//   ....[1]....
        /*1c4c*/ 	.word	0x0001a7a0


	//   ....[2]....
        /*1c50*/ 	.word	0x0001a830


	//   ....[3]....
        /*1c54*/ 	.word	0x0001a840


	//   ....[4]....
        /*1c58*/ 	.word	0x0001a890


	//   ....[5]....
        /*1c5c*/ 	.word	0x0001a8a0


	//   ....[6]....
        /*1c60*/ 	.word	0x0001a8d0


	//   ....[7]....
        /*1c64*/ 	.word	0x0001a900


	//   ....[8]....
        /*1c68*/ 	.word	0x0001a970


	//   ....[9]....
        /*1c6c*/ 	.word	0x0001a990


	//----- nvinfo : EIATTR_VRC_CTA_INIT_COUNT
	.align		4
.L_807:
        /*1c70*/ 	.byte	0x02, 0x4a
	.zero		1
	.zero		1


	//----- nvinfo : EIATTR_EXIT_INSTR_OFFSETS
	.align		4
        /*1c74*/ 	.byte	0x04, 0x1c
        /*1c76*/ 	.short	(.L_809 - .L_808)


	//   ....[0]....
.L_808:
        /*1c78*/ 	.word	0x0001c940


	//   ....[1]....
        /*1c7c*/ 	.word	0x0001ca70


	//   ....[2]....
        /*1c80*/ 	.word	0x0001cf90


	//   ....[3]....
        /*1c84*/ 	.word	0x0001d540


	//----- nvinfo : EIATTR_MAX_THREADS
	.align		4
.L_809:
        /*1c88*/ 	.byte	0x04, 0x05
        /*1c8a*/ 	.short	(.L_811 - .L_810)
.L_810:
        /*1c8c*/ 	.word	0x00000200
        /*1c90*/ 	.word	0x00000001
        /*1c94*/ 	.word	0x00000001


	//----- nvinfo : EIATTR_CRS_STACK_SIZE
	.align		4
.L_811:
        /*1c98*/ 	.byte	0x04, 0x1e
        /*1c9a*/ 	.short	(.L_813 - .L_812)
.L_812:
        /*1c9c*/ 	.word	0x00000000


	//----- nvinfo : EIATTR_CBANK_PARAM_SIZE
	.align		4
.L_813:
        /*1ca0*/ 	.byte	0x03, 0x19
        /*1ca2*/ 	.short	0x00b8


	//----- nvinfo : EIATTR_PARAM_CBANK
	.align		4
        /*1ca4*/ 	.byte	0x04, 0x0a
        /*1ca6*/ 	.short	(.L_815 - .L_814)
	.align		4
.L_814:
        /*1ca8*/ 	.word	index@(.nv.constant0._Z35group_norm_nhwc_bwd_one_pass_kernelI11Fp16IOFp32WLi512ELi128ELi512EEv26Group_norm_nhwc_bwd_params)
        /*1cac*/ 	.short	0x0380
        /*1cae*/ 	.short	0x00b8


	//----- nvinfo : EIATTR_SW_WAR
	.align		4
.L_815:
        /*1cb0*/ 	.byte	0x04, 0x36
        /*1cb2*/ 	.short	(.L_817 - .L_816)
.L_816:
        /*1cb4*/ 	.word	0x00000008
.L_817:


//--------------------- .nv.info._Z35group_norm_nhwc_bwd_one_pass_kernelI11Fp16IOBf16WLi64ELi128ELi512EEv26Group_norm_nhwc_bwd_params --------------------------
	.section	.nv.info._Z35group_norm_nhwc_bwd_one_pass_kernelI11Fp16IOBf16WLi64ELi128ELi512EEv26Group_norm_nhwc_bwd_params,"",@"SHT_CUDA_INFO"
	.sectionflags	@""
	.align	4


	//----- nvinfo : EIATTR_CUDA_API_VERSION
	.align		4
        /*0000*/ 	.byte	0x04, 0x37
        /*0002*/ 	.short	(.L_819 - .L_818)
.L_818:
        /*0004*/ 	.word	0x00000082


	//----- nvinfo : EIATTR_KPARAM_INFO
	.align		4
.L_819:
        /*0008*/ 	.byte	0x04, 0x17
        /*000a*/ 	.short	(.L_821 - .L_820)
.L_820:
        /*000c*/ 	.word	0x00000000
        /*0010*/ 	.short	0x0000
        /*0012*/ 	.short	0x0000
        /*0014*/ 	.byte	0x00, 0xf0, 0xe1, 0x02


	//----- nvinfo : EIATTR_SPARSE_MMA_MASK
	.align		4
.L_821:
        /*0018*/ 	.byte	0x03, 0x50
        /*001a*/ 	.short	0x0000


	//----- nvinfo : EIATTR_MAXREG_COUNT
	.align		4
        /*001c*/ 	.byte	0x03, 0x1b
        /*001e*/ 	.short	0x0080


	//----- nvinfo : EIATTR_NUM_BARRIERS
	.align		4
        /*0020*/ 	.byte	0x02, 0x4c
        /*0022*/ 	.byte	0x01
	.zero		1


	//----- nvinfo : EIATTR_MERCURY_ISA_VERSION
	.align		4
        /*0024*/ 	.byte	0x03, 0x5f
        /*0026*/ 	.short	0x0101


	//----- nvinfo : EIATTR_INT_WARP_WIDE_INSTR_OFFSETS
	.align		4
        /*0028*/ 	.byte	0x04, 0x31
        /*002a*/ 	.short	(.L_823 - .L_822)


	//   ....[0]....
.L_822:
        /*002c*/ 	.word	0x00002e50


	//----- nvinfo : EIATTR_COOP_GROUP_MASK_REGIDS
	.align		4
.L_823:
        /*0030*/ 	.byte	0x04, 0x29
        /*0032*/ 	.short	(.L_825 - .L_824)


	//   ....[0]....
.L_824:
        /*0034*/ 	.word	0xffffffff


	//   ....[1]....
        /*0038*/ 	.word	0xffffffff


	//   ....[2]....
        /*003c*/ 	.word	0xffffffff


	//   ....[3]....
        /*0040*/ 	.word	0xffffffff


	//   ....[4]....
        /*0044*/ 	.word	0xffffffff


	//   ....[5]....
        /*0048*/ 	.word	0xffffffff


	//   ....[6]....
        /*004c*/ 	.word	0xffffffff


	//   ....[7]....
        /*0050*/ 	.word	0xffffffff


	//   ....[8]....
        /*0054*/ 	.word	0xffffffff


	//   ....[9]....
        /*0058*/ 	.word	0xffffffff


	//----- nvinfo : EIATTR_COOP_GROUP_INSTR_OFFSETS
	.align		4
.L_825:
        /*005c*/ 	.byte	0x04, 0x28
        /*005e*/ 	.short	(.L_827 - .L_826)


	//   ....[0]....
.L_826:
        /*0060*/ 	.word	0x00002be0


	//   ....[1]....
        /*0064*/ 	.word	0x00002c20


	//   ....[2]....
        /*0068*/ 	.word	0x00002cc0


	//   ....[3]....
        /*006c*/ 	.word	0x00002cf0


	//   ....[4]....
        /*0070*/ 	.word	0x00002d30


	//   ....[5]....
        /*0074*/ 	.word	0x00002d50


	//   ....[6]....
        /*0078*/ 	.word	0x00002d80


	//   ....[7]....
        /*007c*/ 	.word	0x00002da0


	//   ....[8]....
        /*0080*/ 	.word	0x00002df0


	//   ....[9]....
        /*0084*/ 	.word	0x00002e00


	//----- nvinfo : EIATTR_VRC_CTA_INIT_COUNT
	.align		4
.L_827:
        /*0088*/ 	.byte	0x02, 0x4a
	.zero		1
	.zero		1


	//----- nvinfo : EIATTR_EXIT_INSTR_OFFSETS
	.align		4
        /*008c*/ 	.byte	0x04, 0x1c
        /*008e*/ 	.short	(.L_829 - .L_828)


	//   ....[0]....
.L_828:
        /*0090*/ 	.word	0x00005bc0


	//   ....[1]....
        /*0094*/ 	.word	0x00005cf0


	//   ....[2]....
        /*0098*/ 	.word	0x00006220


	//   ....[3]....
        /*009c*/ 	.word	0x00006820


	//----- nvinfo : EIATTR_MAX_THREADS
	.align		4
.L_829:
        /*00a0*/ 	.byte	0x04, 0x05
        /*00a2*/ 	.short	(.L_831 - .L_830)
.L_830:
        /*00a4*/ 	.word	0x00000200
        /*00a8*/ 	.word	0x00000001
        /*00ac*/ 	.word	0x00000001


	//----- nvinfo : EIATTR_CRS_STACK_SIZE
	.align		4
.L_831:
        /*00b0*/ 	.byte	0x04, 0x1e
        /*00b2*/ 	.short	(.L_833 - .L_832)
.L_832:
        /*00b4*/ 	.word	0x00000000


	//----- nvinfo : EIATTR_CBANK_PARAM_SIZE
	.align		4
.L_833:
        /*00b8*/ 	.byte	0x03, 0x19
        /*00ba*/ 	.short	0x00b8


	//----- nvinfo : EIATTR_PARAM_CBANK
	.align		4
        /*00bc*/ 	.byte	0x04, 0x0a
        /*00be*/ 	.short	(.L_835 - .L_834)
	.align		4
.L_834:
        /*00c0*/ 	.word	index@(.nv.constant0._Z35group_norm_nhwc_bwd_one_pass_kernelI11Fp16IOBf16WLi64ELi128ELi512EEv26Group_norm_nhwc_bwd_params)
        /*00c4*/ 	.short	0x0380
        /*00c6*/ 	.short	0x00b8


	//----- nvinfo : EIATTR_SW_WAR
	.align		4
.L_835:
        /*00c8*/ 	.byte	0x04, 0x36
        /*00ca*/ 	.short	(.L_837 - .L_836)
.L_836:
        /*00cc*/ 	.word	0x00000008
.L_837:


//--------------------- .nv.info._Z35group_norm_nhwc_bwd_one_pass_kernelI11Fp16IOBf16WLi128ELi128ELi512EEv26Group_norm_nhwc_bwd_params --------------------------
	.section	.nv.info._Z35group_norm_nhwc_bwd_one_pass_kernelI11Fp16IOBf16WLi128ELi128ELi512EEv26Group_norm_nhwc_bwd_params,"",@"SHT_CUDA_INFO"
	.sectionflags	@""
	.align	4


	//----- nvinfo : EIATTR_CUDA_API_VERSION
	.align		4
        /*0000*/ 	.byte	0x04, 0x37
        /*0002*/ 	.short	(.L_839 - .L_838)
.L_838:
        /*0004*/ 	.word	0x00000082


	//----- nvinfo : EIATTR_KPARAM_INFO
	.align		4
.L_839:
        /*0008*/ 	.byte	0x04, 0x17
        /*000a*/ 	.short	(.L_841 - .L_840)
.L_840:
        /*000c*/ 	.word	0x00000000
        /*0010*/ 	.short	0x0000
        /*0012*/ 	.short	0x0000
        /*0014*/ 	.byte	0x00, 0xf0, 0xe1, 0x02


	//----- nvinfo : EIATTR_SPARSE_MMA_MASK
	.align		4
.L_841:
        /*0018*/ 	.byte	0x03, 0x50
        /*001a*/ 	.short	0x0000


	//----- nvinfo : EIATTR_MAXREG_COUNT
	.align		4
        /*001c*/ 	.byte	0x03, 0x1b
        /*001e*/ 	.short	0x0080


	//----- nvinfo : EIATTR_NUM_BARRIERS
	.align		4
        /*0020*/ 	.byte	0x02, 0x4c
        /*0022*/ 	.byte	0x01
	.zero		1


	//----- nvinfo : EIATTR_MERCURY_ISA_VERSION
	.align		4
        /*0024*/ 	.byte	0x03, 0x5f
        /*0026*/ 	.short	0x0101


	//----- nvinfo : EIATTR_INT_WARP_WIDE_INSTR_OFFSETS
	.align		4
        /*0028*/ 	.byte	0x04, 0x31
        /*002a*/ 	.short	(.L_843 - .L_842)


	//   ....[0]....
.L_842:
        /*002c*/ 	.word	0x00005470


	//----- nvinfo : EIATTR_COOP_GROUP_MASK_REGIDS
	.align		4
.L_843:
        /*0030*/ 	.byte	0x04, 0x29
        /*0032*/ 	.short	(.L_845 - .L_844)


	//   ....[0]....
.L_844:
        /*0034*/ 	.word	0xffffffff


	//   ....[1]....
        /*0038*/ 	.word	0xffffffff


	//   ....[2]....
        /*003c*/ 	.word	0xffffffff


	//   ....[3]....
        /*0040*/ 	.word	0xffffffff


	//   ....[4]....
        /*0044*/ 	.word	0xffffffff


	//   ....[5]....
        /*0048*/ 	.word	0xffffffff


	//   ....[6]....
        /*004c*/ 	.word	0xffffffff


	//   ....[7]....
        /*0050*/ 	.word	0xffffffff


	//   ....[8]....
        /*0054*/ 	.word	0xffffffff


	//   ....[9]....
        /*0058*/ 	.word	0xffffffff


	//----- nvinfo : EIATTR_COOP_GROUP_INSTR_OFFSETS
	.align		4
.L_845:
        /*005c*/ 	.byte	0x04, 0x28
        /*005e*/ 	.short	(.L_847 - .L_846)


	//   ....[0]....
.L_846:
        /*0060*/ 	.word	0x00005220


	//   ....[1]....
        /*0064*/ 	.word	0x00005260


	//   ....[2]....
        /*0068*/ 	.word	0x00005310


	//   ....[3]....
        /*006c*/ 	.word	0x00005320


	//   ....[4]....
        /*0070*/ 	.word	0x00005350


	//   ....[5]....
        /*0074*/ 	.word	0x00005370


	//   ....[6]....
        /*0078*/ 	.word	0x000053a0


	//   ....[7]....
        /*007c*/ 	.word	0x000053c0


	//   ....[8]....
        /*0080*/ 	.word	0x00005410


	//   ....[9]....
        /*0084*/ 	.word	0x00005420


	//----- nvinfo : EIATTR_VRC_CTA_INIT_COUNT
	.align		4
.L_847:
        /*0088*/ 	.byte	0x02, 0x4a
	.zero		1
	.zero		1


	//----- nvinfo : EIATTR_EXIT_INSTR_OFFSETS
	.align		4
        /*008c*/ 	.byte	0x04, 0x1c
        /*008e*/ 	.short	(.L_849 - .L_848)


	//   ....[0]....
.L_848:
        /*0090*/ 	.word	0x00009e80


	//   ....[1]....
        /*0094*/ 	.word	0x00009fb0


	//   ....[2]....
        /*0098*/ 	.word	0x0000a4f0


	//   ....[3]....
        /*009c*/ 	.word	0x0000aaf0


	//----- nvinfo : EIATTR_MAX_THREADS
	.align		4
.L_849:
        /*00a0*/ 	.byte	0x04, 0x05
        /*00a2*/ 	.short	(.L_851 - .L_850)
.L_850:
        /*00a4*/ 	.word	0x00000200
        /*00a8*/ 	.word	0x00000001
        /*00ac*/ 	.word	0x00000001


	//----- nvinfo : EIATTR_CRS_STACK_SIZE
	.align		4
.L_851:
        /*00b0*/ 	.byte	0x04, 0x1e
        /*00b2*/ 	.short	(.L_853 - .L_852)
.L_852:
        /*00b4*/ 	.word	0x00000000


	//----- nvinfo : EIATTR_CBANK_PARAM_SIZE
	.align		4
.L_853:
        /*00b8*/ 	.byte	0x03, 0x19
        /*00ba*/ 	.short	0x00b8


	//----- nvinfo : EIATTR_PARAM_CBANK
	.align		4
        /*00bc*/ 	.byte	0x04, 0x0a
        /*00be*/ 	.short	(.L_855 - .L_854)
	.align		4
.L_854:
        /*00c0*/ 	.word	index@(.nv.constant0._Z35group_norm_nhwc_bwd_one_pass_kernelI11Fp16IOBf16WLi128ELi128ELi512EEv26Group_norm_nhwc_bwd_params)
        /*00c4*/ 	.short	0x0380
        /*00c6*/ 	.short	0x00b8


	//----- nvinfo : EIATTR_SW_WAR
	.align		4
.L_855:
        /*00c8*/ 	.byte	0x04, 0x36
        /*00ca*/ 	.short	(.L_857 - .L_856)
.L_856:
        /*00cc*/ 	.word	0x00000008
.L_857:


//--------------------- .nv.info._Z35group_norm_nhwc_bwd_one_pass_kernelI11Fp16IOBf16WLi256ELi128ELi512EEv26Group_norm_nhwc_bwd_params --------------------------
	.section	.nv.info._Z35group_norm_nhwc_bwd_one_pass_kernelI11Fp16IOBf16WLi256ELi128ELi512EEv26Group_norm_nhwc_bwd_params,"",@"SHT_CUDA_INFO"
	.sectionflags	@""
	.align	4


	//----- nvinfo : EIATTR_CUDA_API_VERSION
	.align		4
        /*0000*/ 	.byte	0x04, 0x37
        /*0002*/ 	.short	(.L_859 - .L_858)
.L_858:
        /*0004*/ 	.word	0x00000082


	//----- nvinfo : EIATTR_KPARAM_INFO
	.align		4
.L_859:
        /*0008*/ 	.byte	0x04, 0x17
        /*000a*/ 	.short	(.L_861 - .L_860)
.L_860:
        /*000c*/ 	.word	0x00000000
        /*0010*/ 	.short	0x0000
        /*0012*/ 	.short	0x0000
        /*0014*/ 	.byte	0x00, 0xf0, 0xe1, 0x02


	//----- nvinfo : EIATTR_SPARSE_MMA_MASK
	.align		4
.L_861:
        /*0018*/ 	.byte	0x03, 0x50
        /*001a*/ 	.short	0x0000


	//----- nvinfo : EIATTR_MAXREG_COUNT
	.align		4
        /*001c*/ 	.byte	0x03, 0x1b
        /*001e*/ 	.short	0x0080


	//----- nvinfo : EIATTR_NUM_BARRIERS
	.align		4
        /*0020*/ 	.byte	0x02, 0x4c
        /*0022*/ 	.byte	0x01
	.zero		1


	//----- nvinfo : EIATTR_MERCURY_ISA_VERSION
	.align		4
        /*0024*/ 	.byte	0x03, 0x5f
        /*0026*/ 	.short	0x0101


	//----- nvinfo : EIATTR_INT_WARP_WIDE_INSTR_OFFSETS
	.align		4
        /*0028*/ 	.byte	0x04, 0x31
        /*002a*/ 	.short	(.L_863 - .L_862)


	//   ....[0]....
.L_862:
        /*002c*/ 	.word	0x0000bb60


	//   ....[1]....
        /*0030*/ 	.word	0x0000cca0


	//   ....[2]....
        /*0034*/ 	.word	0x0000ccc0


	//   ....[3]....
        /*0038*/ 	.word	0x0000ccd0


	//   ....[4]....
        /*003c*/ 	.word	0x0000cd00


	//   ....[5]....
        /*0040*/ 	.word	0x0000cf20


	//----- nvinfo : EIATTR_COOP_GROUP_MASK_REGIDS
	.align		4
.L_863:
        /*0044*/ 	.byte	0x04, 0x29
        /*0046*/ 	.short	(.L_865 - .L_864)


	//   ....[0]....
.L_864:
        /*0048*/ 	.word	0xffffffff


	//   ....[1]....
        /*004c*/ 	.word	0xffffffff


	//   ....[2]....
        /*0050*/ 	.word	0xffffffff


	//   ....[3]....
        /*0054*/ 	.word	0xffffffff


	//   ....[4]....
        /*0058*/ 	.word	0xffffffff


	//   ....[5]....
        /*005c*/ 	.word	0xffffffff


	//   ....[6]....
        /*0060*/ 	.word	0xffffffff


	//   ....[7]....
        /*0064*/ 	.word	0xffffffff


	//   ....[8]....
        /*0068*/ 	.word	0xffffffff


	//   ....[9]....
        /*006c*/ 	.word	0xffffffff


	//----- nvinfo : EIATTR_COOP_GROUP_INSTR_OFFSETS
	.align		4
.L_865:
        /*0070*/ 	.byte	0x04, 0x28
        /*0072*/ 	.short	(.L_867 - .L_866)


	//   ....[0]....
.L_866:
        /*0074*/ 	.word	0x0000b8e0


	//   ....[1]....
        /*0078*/ 	.word	0x0000b920


	//   ....[2]....
        /*007c*/ 	.word	0x0000b9c0


	//   ....[3]....
        /*0080*/ 	.word	0x0000b9d0


	//   ....[4]....
        /*0084*/ 	.word	0x0000ba20


	//   ....[5]....
        /*0088*/ 	.word	0x0000ba30


	//   ....[6]....
        /*008c*/ 	.word	0x0000ba60


	//   ....[7]....
        /*0090*/ 	.word	0x0000ba90


	//   ....[8]....
        /*0094*/ 	.word	0x0000bb00


	//   ....[9]....
        /*0098*/ 	.word	0x0000bb10


	//----- nvinfo : EIATTR_VRC_CTA_INIT_COUNT
	.align		4
.L_867:
        /*009c*/ 	.byte	0x02, 0x4a
	.zero		1
	.zero		1


	//----- nvinfo : EIATTR_EXIT_INSTR_OFFSETS
	.align		4
        /*00a0*/ 	.byte	0x04, 0x1c
        /*00a2*/ 	.short	(.L_869 - .L_868)


	//   ....[0]....
.L_868:
        /*00a4*/ 	.word	0x0000dac0


	//   ....[1]....
        /*00a8*/ 	.word	0x0000dbf0


	//   ....[2]....
        /*00ac*/ 	.word	0x0000e130


	//   ....[3]....
        /*00b0*/ 	.word	0x0000e730


	//----- nvinfo : EIATTR_MAX_THREADS
	.align		4
.L_869:
        /*00b4*/ 	.byte	0x04, 0x05
        /*00b6*/ 	.short	(.L_871 - .L_870)
.L_870:
        /*00b8*/ 	.word	0x00000200
        /*00bc*/ 	.word	0x00000001
        /*00c0*/ 	.word	0x00000001


	//----- nvinfo : EIATTR_CRS_STACK_SIZE
	.align		4
.L_871:
        /*00c4*/ 	.byte	0x04, 0x1e
        /*00c6*/ 	.short	(.L_873 - .L_872)
.L_872:
        /*00c8*/ 	.word	0x00000000


	//----- nvinfo : EIATTR_CBANK_PARAM_SIZE
	.align		4
.L_873:
        /*00cc*/ 	.byte	0x03, 0x19
        /*00ce*/ 	.short	0x00b8


	//----- nvinfo : EIATTR_PARAM_CBANK
	.align		4
        /*00d0*/ 	.byte	0x04, 0x0a
        /*00d2*/ 	.short	(.L_875 - .L_874)
	.align		4
.L_874:
        /*00d4*/ 	.word	index@(.nv.constant0._Z35group_norm_nhwc_bwd_one_pass_kernelI11Fp16IOBf16WLi256ELi128ELi512EEv26Group_norm_nhwc_bwd_params)
        /*00d8*/ 	.short	0x0380
        /*00da*/ 	.short	0x00b8


	//----- nvinfo : EIATTR_SW_WAR
	.align		4
.L_875:
        /*00dc*/ 	.byte	0x04, 0x36
        /*00de*/ 	.short	(.L_877 - .L_876)
.L_876:
        /*00e0*/ 	.word	0x00000008
.L_877:


//--------------------- .nv.info._Z35group_norm_nhwc_bwd_one_pass_kernelI11Fp16IOBf16WLi512ELi128ELi512EEv26Group_norm_nhwc_bwd_params --------------------------
	.section	.nv.info._Z35group_norm_nhwc_bwd_one_pass_kernelI11Fp16IOBf16WLi512ELi128ELi512EEv26Group_norm_nhwc_bwd_params,"",@"SHT_CUDA_INFO"
	.sectionflags	@""
	.align	4


	//----- nvinfo : EIATTR_CUDA_API_VERSION
	.align		4
        /*0000*/ 	.byte	0x04, 0x37
        /*0002*/ 	.short	(.L_879 - .L_878)
.L_878:
        /*0004*/ 	.word	0x00000082


	//----- nvinfo : EIATTR_KPARAM_INFO
	.align		4
.L_879:
        /*0008*/ 	.byte	0x04, 0x17
        /*000a*/ 	.short	(.L_881 - .L_880)
.L_880:
        /*000c*/ 	.word	0x00000000
        /*0010*/ 	.short	0x0000
        /*0012*/ 	.short	0x0000
        /*0014*/ 	.byte	0x00, 0xf0, 0xe1, 0x02


	//----- nvinfo : EIATTR_SPARSE_MMA_MASK
	.align		4
.L_881:
        /*0018*/ 	.byte	0x03, 0x50
        /*001a*/ 	.short	0x0000


	//----- nvinfo : EIATTR_MAXREG_COUNT
	.align		4
        /*001c*/ 	.byte	0x03, 0x1b
        /*001e*/ 	.short	0x0080


	//----- nvinfo : EIATTR_NUM_BARRIERS
	.align		4
        /*0020*/ 	.byte	0x02, 0x4c
        /*0022*/ 	.byte	0x01
	.zero		1


	//----- nvinfo : EIATTR_ANNOTATIONS
	.align		4
        /*0024*/ 	.byte	0x04, 0x55
        /*0026*/ 	.short	(.L_883 - .L_882)


	//   ....[0]....
.L_882:
        /* <DEDUP_REMOVED lines=431> */


	//----- nvinfo : EIATTR_MERCURY_ISA_VERSION
	.align		4
.L_883:
        /*1b08*/ 	.byte	0x03, 0x5f
        /*1b0a*/ 	.short	0x0101


	//----- nvinfo : EIATTR_INT_WARP_WIDE_INSTR_OFFSETS
	.align		4
        /*1b0c*/ 	.byte	0x04, 0x31
        /*1b0e*/ 	.short	(.L_885 - .L_884)


	//   ....[0]....
.L_884:
        /*1b10*/ 	.word	0x0001aad0


	//   ....[1]....
        /*1b14*/ 	.word	0x0001bc10


	//   ....[2]....
        /*1b18*/ 	.word	0x0001bc30


	//   ....[3]....
        /*1b1c*/ 	.word	0x0001bc40


	//   ....[4]....
        /*1b20*/ 	.word	0x0001bc70


	//   ....[5]....
        /*1b24*/ 	.word	0x0001be90


	//----- nvinfo : EIATTR_COOP_GROUP_MASK_REGIDS
	.align		4
.L_885:
        /*1b28*/ 	.byte	0x04, 0x29
        /*1b2a*/ 	.short	(.L_887 - .L_886)


	//   ....[0]....
.L_886:
        /*1b2c*/ 	.word	0xffffffff


	//   ....[1]....
        /*1b30*/ 	.word	0xffffffff


	//   ....[2]....
        /*1b34*/ 	.word	0xffffffff


	//   ....[3]....
        /*1b38*/ 	.word	0xffffffff


	//   ....[4]....
        /*1b3c*/ 	.word	0xffffffff


	//   ....[5]....
        /*1b40*/ 	.word	0xffffffff


	//   ....[6]....
        /*1b44*/ 	.word	0xffffffff


	//   ....[7]....
        /*1b48*/ 	.word	0xffffffff


	//   ....[8]....
        /*1b4c*/ 	.word	0xffffffff


	//   ....[9]....
        /*1b50*/ 	.word	0xffffffff


	//----- nvinfo : EIATTR_COOP_GROUP_INSTR_OFFSETS
	.align		4
.L_887:
        /*1b54*/ 	.byte	0x04, 0x28
        /*1b56*/ 	.short	(.L_889 - .L_888)


	//   ....[0]....
.L_888:
        /*1b58*/ 	.word	0x0001a860


	//   ....[1]....
        /*1b5c*/ 	.word	0x0001a890


	//   ....[2]....
        /*1b60*/ 	.word	0x0001a920


	//   ....[3]....
        /*1b64*/ 	.word	0x0001a930


	//   ....[4]....
        /*1b68*/ 	.word	0x0001a980


	//   ....[5]....
        /*1b6c*/ 	.word	0x0001a990


	//   ....[6]....
        /*1b70*/ 	.word	0x0001a9c0


	//   ....[7]....
        /*1b74*/ 	.word	0x0001a9f0


	//   ....[8]....
        /*1b78*/ 	.word	0x0001aa60


	//   ....[9]....
        /*1b7c*/ 	.word	0x0001aa80


	//----- nvinfo : EIATTR_VRC_CTA_INIT_COUNT
	.align		4
.L_889:
        /*1b80*/ 	.byte	0x02, 0x4a
	.zero		1
	.zero		1


	//----- nvinfo : EIATTR_EXIT_INSTR_OFFSETS
	.align		4
        /*1b84*/ 	.byte	0x04, 0x1c
        /*1b86*/ 	.short	(.L_891 - .L_890)


	//   ....[0]....
.L_890:
        /*1b88*/ 	.word	0x0001ca30


	//   ....[1]....
        /*1b8c*/ 	.word	0x0001cb60


	//   ....[2]....
        /*1b90*/ 	.word	0x0001d0a0


	//   ....[3]....
        /*1b94*/ 	.word	0x0001d6a0


	//----- nvinfo : EIATTR_MAX_THREADS
	.align		4
.L_891:
        /*1b98*/ 	.byte	0x04, 0x05
        /*1b9a*/ 	.short	(.L_893 - .L_892)
.L_892:
        /*1b9c*/ 	.word	0x00000200
        /*1ba0*/ 	.word	0x00000001
        /*1ba4*/ 	.word	0x00000001


	//----- nvinfo : EIATTR_CRS_STACK_SIZE
	.align		4
.L_893:
        /*1ba8*/ 	.byte	0x04, 0x1e
        /*1baa*/ 	.short	(.L_895 - .L_894)
.L_894:
        /*1bac*/ 	.word	0x00000000


	//----- nvinfo : EIATTR_CBANK_PARAM_SIZE
	.align		4
.L_895:
        /*1bb0*/ 	.byte	0x03, 0x19
        /*1bb2*/ 	.short	0x00b8


	//----- nvinfo : EIATTR_PARAM_CBANK
	.align		4
        /*1bb4*/ 	.byte	0x04, 0x0a
        /*1bb6*/ 	.short	(.L_897 - .L_896)
	.align		4
.L_896:
        /*1bb8*/ 	.word	index@(.nv.constant0._Z35group_norm_nhwc_bwd_one_pass_kernelI11Fp16IOBf16WLi512ELi128ELi512EEv26Group_norm_nhwc_bwd_params)
        /*1bbc*/ 	.short	0x0380
        /*1bbe*/ 	.short	0x00b8


	//----- nvinfo : EIATTR_SW_WAR
	.align		4
.L_897:
        /*1bc0*/ 	.byte	0x04, 0x36
        /*1bc2*/ 	.short	(.L_899 - .L_898)
.L_898:
        /*1bc4*/ 	.word	0x00000008
.L_899:


//--------------------- .nv.info._Z35group_norm_nhwc_bwd_one_pass_kernelI11Fp16IOFp16WLi64ELi128ELi512EEv26Group_norm_nhwc_bwd_params --------------------------
	.section	.nv.info._Z35group_norm_nhwc_bwd_one_pass_kernelI11Fp16IOFp16WLi64ELi128ELi512EEv26Group_norm_nhwc_bwd_params,"",@"SHT_CUDA_INFO"
	.sectionflags	@""
	.align	4


	//----- nvinfo : EIATTR_CUDA_API_VERSION
	.align		4
        /*0000*/ 	.byte	0x04, 0x37
        /*0002*/ 	.short	(.L_901 - .L_900)
.L_900:
        /*0004*/ 	.word	0x00000082


	//----- nvinfo : EIATTR_KPARAM_INFO
	.align		4
.L_901:
        /*0008*/ 	.byte	0x04, 0x17
        /*000a*/ 	.short	(.L_903 - .L_902)
.L_902:
        /*000c*/ 	.word	0x00000000
        /*0010*/ 	.short	0x0000
        /*0012*/ 	.short	0x0000
        /*0014*/ 	.byte	0x00, 0xf0, 0xe1, 0x02


	//----- nvinfo : EIATTR_SPARSE_MMA_MASK
	.align		4
.L_903:
        /*0018*/ 	.byte	0x03, 0x50
        /*001a*/ 	.short	0x0000


	//----- nvinfo : EIATTR_MAXREG_COUNT
	.align		4
        /*001c*/ 	.byte	0x03, 0x1b
        /*001e*/ 	.short	0x0080


	//----- nvinfo : EIATTR_NUM_BARRIERS
	.align		4
        /*0020*/ 	.byte	0x02, 0x4c
        /*0022*/ 	.byte	0x01
	.zero		1


	//----- nvinfo : EIATTR_MERCURY_ISA_VERSION
	.align		4
        /*0024*/ 	.byte	0x03, 0x5f
        /*0026*/ 	.short	0x0101


	//----- nvinfo : EIATTR_INT_WARP_WIDE_INSTR_OFFSETS
	.align		4
        /*0028*/ 	.byte	0x04, 0x31
        /*002a*/ 	.short	(.L_905 - .L_904)


	//   ....[0]....
.L_904:
        /*002c*/ 	.word	0x00002e50


	//----- nvinfo : EIATTR_COOP_GROUP_MASK_REGIDS
	.align		4
.L_905:
        /*0030*/ 	.byte	0x04, 0x29
        /*0032*/ 	.short	(.L_907 - .L_906)


	//   ....[0]....
.L_906:
        /*0034*/ 	.word	0xffffffff


	//   ....[1]....
        /*0038*/ 	.word	0xffffffff


	//   ....[2]....
        /*003c*/ 	.word	0xffffffff


	//   ....[3]....
        /*0040*/ 	.word	0xffffffff


	//   ....[4]....
        /*0044*/ 	.word	0xffffffff


	//   ....[5]....
        /*0048*/ 	.word	0xffffffff


	//   ....[6]....
        /*004c*/ 	.word	0xffffffff


	//   ....[7]....
        /*0050*/ 	.word	0xffffffff


	//   ....[8]....
        /*0054*/ 	.word	0xffffffff


	//   ....[9]....
        /*0058*/ 	.word	0xffffffff


	//----- nvinfo : EIATTR_COOP_GROUP_INSTR_OFFSETS
	.align		4
.L_907:
        /*005c*/ 	.byte	0x04, 0x28
        /*005e*/ 	.short	(.L_909 - .L_908)


	//   ....[0]....
.L_908:
        /*0060*/ 	.word	0x00002be0


	//   ....[1]....
        /*0064*/ 	.word	0x00002c20


	//   ....[2]....
        /*0068*/ 	.word	0x00002cc0


	//   ....[3]....
        /*006c*/ 	.word	0x00002cf0


	//   ....[4]....
        /*0070*/ 	.word	0x00002d30


	//   ....[5]....
        /*0074*/ 	.word	0x00002d50


	//   ....[6]....
        /*0078*/ 	.word	0x00002d80


	//   ....[7]....
        /*007c*/ 	.word	0x00002da0


	//   ....[8]....
        /*0080*/ 	.word	0x00002df0


	//   ....[9]....
        /*0084*/ 	.word	0x00002e00


	//----- nvinfo : EIATTR_VRC_CTA_INIT_COUNT
	.align		4
.L_909:
        /*0088*/ 	.byte	0x02, 0x4a
	.zero		1
	.zero		1


	//----- nvinfo : EIATTR_EXIT_INSTR_OFFSETS
	.align		4
        /*008c*/ 	.byte	0x04, 0x1c
        /*008e*/ 	.short	(.L_911 - .L_910)


	//   ....[0]....
.L_910:
        /*0090*/ 	.word	0x00005bc0


	//   ....[1]....
        /*0094*/ 	.word	0x00005cf0


	//   ....[2]....
        /*0098*/ 	.word	0x00006220


	//   ....[3]....
        /*009c*/ 	.word	0x00006820


	//----- nvinfo : EIATTR_MAX_THREADS
	.align		4
.L_911:
        /*00a0*/ 	.byte	0x04, 0x05
        /*00a2*/ 	.short	(.L_913 - .L_912)
.L_912:
        /*00a4*/ 	.word	0x00000200
        /*00a8*/ 	.word	0x00000001
        /*00ac*/ 	.word	0x00000001


	//----- nvinfo : EIATTR_CRS_STACK_SIZE
	.align		4
.L_913:
        /*00b0*/ 	.byte	0x04, 0x1e
        /*00b2*/ 	.short	(.L_915 - .L_914)
.L_914:
        /*00b4*/ 	.word	0x00000000


	//----- nvinfo : EIATTR_CBANK_PARAM_SIZE
	.align		4
.L_915:
        /*00b8*/ 	.byte	0x03, 0x19
        /*00ba*/ 	.short	0x00b8


	//----- nvinfo : EIATTR_PARAM_CBANK
	.align		4
        /*00bc*/ 	.byte	0x04, 0x0a
        /*00be*/ 	.short	(.L_917 - .L_916)
	.align		4
.L_916:
        /*00c0*/ 	.word	index@(.nv.constant0._Z35group_norm_nhwc_bwd_one_pass_kernelI11Fp16IOFp16WLi64ELi128ELi512EEv26Group_norm_nhwc_bwd_params)
        /*00c4*/ 	.short	0x0380
        /*00c6*/ 	.short	0x00b8


	//----- nvinfo : EIATTR_SW_WAR
	.align		4
.L_917:
        /*00c8*/ 	.byte	0x04, 0x36
        /*00ca*/ 	.short	(.L_919 - .L_918)
.L_918:
        /*00cc*/ 	.word	0x00000008
.L_919:


//--------------------- .nv.info._Z35group_norm_nhwc_bwd_one_pass_kernelI11Fp16IOFp16WLi128ELi128ELi512EEv26Group_norm_nhwc_bwd_params --------------------------
	.section	.nv.info._Z35group_norm_nhwc_bwd_one_pass_kernelI11Fp16IOFp16WLi128ELi128ELi512EEv26Group_norm_nhwc_bwd_params,"",@"SHT_CUDA_INFO"
	.sectionflags	@""
	.align	4


	//----- nvinfo : EIATTR_CUDA_API_VERSION
	.align		4
        /*0000*/ 	.byte	0x04, 0x37
        /*0002*/ 	.short	(.L_921 - .L_920)
.L_920:
        /*0004*/ 	.word	0x00000082


	//----- nvinfo : EIATTR_KPARAM_INFO
	.align		4
.L_921:
        /*0008*/ 	.byte	0x04, 0x17
        /*000a*/ 	.short	(.L_923 - .L_922)
.L_922:
        /*000c*/ 	.word	0x00000000
        /*0010*/ 	.short	0x0000
        /*0012*/ 	.short	0x0000
        /*0014*/ 	.byte	0x00, 0xf0, 0xe1, 0x02


	//----- nvinfo : EIATTR_SPARSE_MMA_MASK
	.align		4
.L_923:
        /*0018*/ 	.byte	0x03, 0x50
        /*001a*/ 	.short	0x0000


	//----- nvinfo : EIATTR_MAXREG_COUNT
	.align		4
        /*001c*/ 	.byte	0x03, 0x1b
        /*001e*/ 	.short	0x0080


	//----- nvinfo : EIATTR_NUM_BARRIERS
	.align		4
        /*0020*/ 	.byte	0x02, 0x4c
        /*0022*/ 	.byte	0x01
	.zero		1


	//----- nvinfo : EIATTR_MERCURY_ISA_VERSION
	.align		4
        /*0024*/ 	.byte	0x03, 0x5f
        /*0026*/ 	.short	0x0101


	//----- nvinfo : EIATTR_INT_WARP_WIDE_INSTR_OFFSETS
	.align		4
        /*0028*/ 	.byte	0x04, 0x31
        /*002a*/ 	.short	(.L_925 - .L_924)


	//   ....[0]....
.L_924:
        /*002c*/ 	.word	0x00005470


	//----- nvinfo : EIATTR_COOP_GROUP_MASK_REGIDS
	.align		4
.L_925:
        /*0030*/ 	.byte	0x04, 0x29
        /*0032*/ 	.short	(.L_927 - .L_926)


	//   ....[0]....
.L_926:
        /*0034*/ 	.word	0xffffffff


	//   ....[1]....
        /*0038*/ 	.word	0xffffffff


	//   ....[2]....
        /*003c*/ 	.word	0xffffffff


	//   ....[3]....
        /*0040*/ 	.word	0xffffffff


	//   ....[4]....
        /*0044*/ 	.word	0xffffffff


	//   ....[5]....
        /*0048*/ 	.word	0xffffffff


	//   ....[6]....
        /*004c*/ 	.word	0xffffffff


	//   ....[7]....
        /*0050*/ 	.word	0xffffffff


	//   ....[8]....
        /*0054*/ 	.word	0xffffffff


	//   ....[9]....
        /*0058*/ 	.word	0xffffffff


	//----- nvinfo : EIATTR_COOP_GROUP_INSTR_OFFSETS
	.align		4
.L_927:
        /*005c*/ 	.byte	0x04, 0x28
        /*005e*/ 	.short	(.L_929 - .L_928)


	//   ....[0]....
.L_928:
        /*0060*/ 	.word	0x00005220


	//   ....[1]....
        /*0064*/ 	.word	0x00005260


	//   ....[2]....
        /*0068*/ 	.word	0x00005310


	//   ....[3]....
        /*006c*/ 	.word	0x00005320


	//   ....[4]....
        /*0070*/ 	.word	0x00005350


	//   ....[5]....
        /*0074*/ 	.word	0x00005370


	//   ....[6]....
        /*0078*/ 	.word	0x000053a0


	//   ....[7]....
        /*007c*/ 	.word	0x000053c0


	//   ....[8]....
        /*0080*/ 	.word	0x00005410


	//   ....[9]....
        /*0084*/ 	.word	0x00005420


	//----- nvinfo : EIATTR_VRC_CTA_INIT_COUNT
	.align		4
.L_929:
        /*0088*/ 	.byte	0x02, 0x4a
	.zero		1
	.zero		1


	//----- nvinfo : EIATTR_EXIT_INSTR_OFFSETS
	.align		4
        /*008c*/ 	.byte	0x04, 0x1c
        /*008e*/ 	.short	(.L_931 - .L_930)


	//   ....[0]....
.L_930:
        /*0090*/ 	.word	0x00009e80


	//   ....[1]....
        /*0094*/ 	.word	0x00009fb0


	//   ....[2]....
        /*0098*/ 	.word	0x0000a4f0


	//   ....[3]....
        /*009c*/ 	.word	0x0000aaf0


	//----- nvinfo : EIATTR_MAX_THREADS
	.align		4
.L_931:
        /*00a0*/ 	.byte	0x04, 0x05
        /*00a2*/ 	.short	(.L_933 - .L_932)
.L_932:
        /*00a4*/ 	.word	0x00000200
        /*00a8*/ 	.word	0x00000001
        /*00ac*/ 	.word	0x00000001


	//----- nvinfo : EIATTR_CRS_STACK_SIZE
	.align		4
.L_933:
        /*00b0*/ 	.byte	0x04, 0x1e
        /*00b2*/ 	.short	(.L_935 - .L_934)
.L_934:
        /*00b4*/ 	.word	0x00000000


	//----- nvinfo : EIATTR_CBANK_PARAM_SIZE
	.align		4
.L_935:
        /*00b8*/ 	.byte	0x03, 0x19
        /*00ba*/ 	.short	0x00b8


	//----- nvinfo : EIATTR_PARAM_CBANK
	.align		4
        /*00bc*/ 	.byte	0x04, 0x0a
        /*00be*/ 	.short	(.L_937 - .L_936)
	.align		4
.L_936:
        /*00c0*/ 	.word	index@(.nv.constant0._Z35group_norm_nhwc_bwd_one_pass_kernelI11Fp16IOFp16WLi128ELi128ELi512EEv26Group_norm_nhwc_bwd_params)
        /*00c4*/ 	.short	0x0380
        /*00c6*/ 	.short	0x00b8


	//----- nvinfo : EIATTR_SW_WAR
	.align		4
.L_937:
        /*00c8*/ 	.byte	0x04, 0x36
        /*00ca*/ 	.short	(.L_939 - .L_938)
.L_938:
        /*00cc*/ 	.word	0x00000008
.L_939:


//--------------------- .nv.info._Z35group_norm_nhwc_bwd_one_pass_kernelI11Fp16IOFp16WLi256ELi128ELi512EEv26Group_norm_nhwc_bwd_params --------------------------
	.section	.nv.info._Z35group_norm_nhwc_bwd_one_pass_kernelI11Fp16IOFp16WLi256ELi128ELi512EEv26Group_norm_nhwc_bwd_params,"",@"SHT_CUDA_INFO"
	.sectionflags	@""
	.align	4


	//----- nvinfo : EIATTR_CUDA_API_VERSION
	.align		4
        /*0000*/ 	.byte	0x04, 0x37
        /*0002*/ 	.short	(.L_941 - .L_940)
.L_940:
        /*0004*/ 	.word	0x00000082


	//----- nvinfo : EIATTR_KPARAM_INFO
	.align		4
.L_941:
        /*0008*/ 	.byte	0x04, 0x17
        /*000a*/ 	.short	(.L_943 - .L_942)
.L_942:
        /*000c*/ 	.word	0x00000000
        /*0010*/ 	.short	0x0000
        /*0012*/ 	.short	0x0000
        /*0014*/ 	.byte	0x00, 0xf0, 0xe1, 0x02


	//----- nvinfo : EIATTR_SPARSE_MMA_MASK
	.align		4
.L_943:
        /*0018*/ 	.byte	0x03, 0x50
        /*001a*/ 	.short	0x0000


	//----- nvinfo : EIATTR_MAXREG_COUNT
	.align		4
        /*001c*/ 	.byte	0x03, 0x1b
        /*001e*/ 	.short	0x0080


	//----- nvinfo : EIATTR_NUM_BARRIERS
	.align		4
        /*0020*/ 	.byte	0x02, 0x4c
        /*0022*/ 	.byte	0x01
	.zero		1


	//----- nvinfo : EIATTR_MERCURY_ISA_VERSION
	.align		4
        /*0024*/ 	.byte	0x03, 0x5f
        /*0026*/ 	.short	0x0101


	//----- nvinfo : EIATTR_INT_WARP_WIDE_INSTR_OFFSETS
	.align		4
        /*0028*/ 	.byte	0x04, 0x31
        /*002a*/ 	.short	(.L_945 - .L_944)


	//   ....[0]....
.L_944:
        /*002c*/ 	.word	0x0000bb70


	//   ....[1]....
        /*0030*/ 	.word	0x0000ccb0


	//   ....[2]....
        /*0034*/ 	.word	0x0000ccd0


	//   ....[3]....
        /*0038*/ 	.word	0x0000cce0


	//   ....[4]....
        /*003c*/ 	.word	0x0000cd10


	//   ....[5]....
        /*0040*/ 	.word	0x0000cf30


	//----- nvinfo : EIATTR_COOP_GROUP_MASK_REGIDS
	.align		4
.L_945:
        /*0044*/ 	.byte	0x04, 0x29
        /*0046*/ 	.short	(.L_947 - .L_946)


	//   ....[0]....
.L_946:
        /*0048*/ 	.word	0xffffffff


	//   ....[1]....
        /*004c*/ 	.word	0xffffffff


	//   ....[2]....
        /*0050*/ 	.word	0xffffffff


	//   ....[3]....
        /*0054*/ 	.word	0xffffffff


	//   ....[4]....
        /*0058*/ 	.word	0xffffffff


	//   ....[5]....
        /*005c*/ 	.word	0xffffffff


	//   ....[6]....
        /*0060*/ 	.word	0xffffffff


	//   ....[7]....
        /*0064*/ 	.word	0xffffffff


	//   ....[8]....
        /*0068*/ 	.word	0xffffffff


	//   ....[9]....
        /*006c*/ 	.word	0xffffffff


	//----- nvinfo : EIATTR_COOP_GROUP_INSTR_OFFSETS
	.align		4
.L_947:
        /*0070*/ 	.byte	0x04, 0x28
        /*0072*/ 	.short	(.L_949 - .L_948)


	//   ....[0]....
.L_948:
        /*0074*/ 	.word	0x0000b8f0


	//   ....[1]....
        /*0078*/ 	.word	0x0000b930


	//   ....[2]....
        /*007c*/ 	.word	0x0000b9d0


	//   ....[3]....
        /*0080*/ 	.word	0x0000b9e0


	//   ....[4]....
        /*0084*/ 	.word	0x0000ba30


	//   ....[5]....
        /*0088*/ 	.word	0x0000ba40


	//   ....[6]....
        /*008c*/ 	.word	0x0000ba70


	//   ....[7]....
        /*0090*/ 	.word	0x0000baa0


	//   ....[8]....
        /*0094*/ 	.word	0x0000bb10


	//   ....[9]....
        /*0098*/ 	.word	0x0000bb20


	//----- nvinfo : EIATTR_VRC_CTA_INIT_COUNT
	.align		4
.L_949:
        /*009c*/ 	.byte	0x02, 0x4a
	.zero		1
	.zero		1


	//----- nvinfo : EIATTR_EXIT_INSTR_OFFSETS
	.align		4
        /*00a0*/ 	.byte	0x04, 0x1c
        /*00a2*/ 	.short	(.L_951 - .L_950)


	//   ....[0]....
.L_950:
        /*00a4*/ 	.word	0x0000dad0


	//   ....[1]....
        /*00a8*/ 	.word	0x0000dc00


	//   ....[2]....
        /*00ac*/ 	.word	0x0000e140


	//   ....[3]....
        /*00b0*/ 	.word	0x0000e740


	//----- nvinfo : EIATTR_MAX_THREADS
	.align		4
.L_951:
        /*00b4*/ 	.byte	0x04, 0x05
        /*00b6*/ 	.short	(.L_953 - .L_952)
.L_952:
        /*00b8*/ 	.word	0x00000200
        /*00bc*/ 	.word	0x00000001
        /*00c0*/ 	.word	0x00000001


	//----- nvinfo : EIATTR_CRS_STACK_SIZE
	.align		4
.L_953:
        /*00c4*/ 	.byte	0x04, 0x1e
        /*00c6*/ 	.short	(.L_955 - .L_954)
.L_954:
        /*00c8*/ 	.word	0x00000000


	//----- nvinfo : EIATTR_CBANK_PARAM_SIZE
	.align		4
.L_955:
        /*00cc*/ 	.byte	0x03, 0x19
        /*00ce*/ 	.short	0x00b8


	//----- nvinfo : EIATTR_PARAM_CBANK
	.align		4
        /*00d0*/ 	.byte	0x04, 0x0a
        /*00d2*/ 	.short	(.L_957 - .L_956)
	.align		4
.L_956:
        /*00d4*/ 	.word	index@(.nv.constant0._Z35group_norm_nhwc_bwd_one_pass_kernelI11Fp16IOFp16WLi256ELi128ELi512EEv26Group_norm_nhwc_bwd_params)
        /*00d8*/ 	.short	0x0380
        /*00da*/ 	.short	0x00b8


	//----- nvinfo : EIATTR_SW_WAR
	.align		4
.L_957:
        /*00dc*/ 	.byte	0x04, 0x36
        /*00de*/ 	.short	(.L_959 - .L_958)
.L_958:
        /*00e0*/ 	.word	0x00000008
.L_959:


//--------------------- .nv.info._Z35group_norm_nhwc_bwd_one_pass_kernelI11Fp16IOFp16WLi512ELi128ELi512EEv26Group_norm_nhwc_bwd_params --------------------------
	.section	.nv.info._Z35group_norm_nhwc_bwd_one_pass_kernelI11Fp16IOFp16WLi512ELi128ELi512EEv26Group_norm_nhwc_bwd_params,"",@"SHT_CUDA_INFO"
	.sectionflags	@""
	.align	4


	//----- nvinfo : EIATTR_CUDA_API_VERSION
	.align		4
        /*0000*/ 	.byte	0x04, 0x37
        /*0002*/ 	.short	(.L_961 - .L_960)
.L_960:
        /*0004*/ 	.word	0x00000082


	//----- nvinfo : EIATTR_KPARAM_INFO
	.align		4
.L_961:
        /*0008*/ 	.byte	0x04, 0x17
        /*000a*/ 	.short	(.L_963 - .L_962)
.L_962:
        /*000c*/ 	.word	0x00000000
        /*0010*/ 	.short	0x0000
        /*0012*/ 	.short	0x0000
        /*0014*/ 	.byte	0x00, 0xf0, 0xe1, 0x02


	//----- nvinfo : EIATTR_SPARSE_MMA_MASK
	.align		4
.L_963:
        /*0018*/ 	.byte	0x03, 0x50
        /*001a*/ 	.short	0x0000


	//----- nvinfo : EIATTR_MAXREG_COUNT
	.align		4
        /*001c*/ 	.byte	0x03, 0x1b
        /*001e*/ 	.short	0x0080


	//----- nvinfo : EIATTR_NUM_BARRIERS
	.align		4
        /*0020*/ 	.byte	0x02, 0x4c
        /*0022*/ 	.byte	0x01
	.zero		1


	//----- nvinfo : EIATTR_ANNOTATIONS
	.align		4
        /*0024*/ 	.byte	0x04, 0x55
        /*0026*/ 	.short	(.L_965 - .L_964)


	//   ....[0]....
.L_964:
        /* <DEDUP_REMOVED lines=431> */


	//----- nvinfo : EIATTR_MERCURY_ISA_VERSION
	.align		4
.L_965:
        /*1b08*/ 	.byte	0x03, 0x5f
        /*1b0a*/ 	.short	0x0101


	//----- nvinfo : EIATTR_INT_WARP_WIDE_INSTR_OFFSETS
	.align		4
        /*1b0c*/ 	.byte	0x04, 0x31
        /*1b0e*/ 	.short	(.L_967 - .L_966)


	//   ....[0]....
.L_966:
        /*1b10*/ 	.word	0x0001aad0


	//   ....[1]....
        /*1b14*/ 	.word	0x0001bc10


	//   ....[2]....
        /*1b18*/ 	.word	0x0001bc30


	//   ....[3]....
        /*1b1c*/ 	.word	0x0001bc40


	//   ....[4]....
        /*1b20*/ 	.word	0x0001bc70


	//   ....[5]....
        /*1b24*/ 	.word	0x0001be90


	//----- nvinfo : EIATTR_COOP_GROUP_MASK_REGIDS
	.align		4
.L_967:
        /*1b28*/ 	.byte	0x04, 0x29
        /*1b2a*/ 	.short	(.L_969 - .L_968)


	//   ....[0]....
.L_968:
        /*1b2c*/ 	.word	0xffffffff


	//   ....[1]....
        /*1b30*/ 	.word	0xffffffff


	//   ....[2]....
        /*1b34*/ 	.word	0xffffffff


	//   ....[3]....
        /*1b38*/ 	.word	0xffffffff


	//   ....[4]....
        /*1b3c*/ 	.word	0xffffffff


	//   ....[5]....
        /*1b40*/ 	.word	0xffffffff


	//   ....[6]....
        /*1b44*/ 	.word	0xffffffff


	//   ....[7]....
        /*1b48*/ 	.word	0xffffffff


	//   ....[8]....
        /*1b4c*/ 	.word	0xffffffff


	//   ....[9]....
        /*1b50*/ 	.word	0xffffffff


	//----- nvinfo : EIATTR_COOP_GROUP_INSTR_OFFSETS
	.align		4
.L_969:
        /*1b54*/ 	.byte	0x04, 0x28
        /*1b56*/ 	.short	(.L_971 - .L_970)


	//   ....[0]....
.L_970:
        /*1b58*/ 	.word	0x0001a860


	//   ....[1]....
        /*1b5c*/ 	.word	0x0001a890


	//   ....[2]....
        /*1b60*/ 	.word	0x0001a920


	//   ....[3]....
        /*1b64*/ 	.word	0x0001a930


	//   ....[4]....
        /*1b68*/ 	.word	0x0001a980


	//   ....[5]....
        /*1b6c*/ 	.word	0x0001a990


	//   ....[6]....
        /*1b70*/ 	.word	0x0001a9c0


	//   ....[7]....
        /*1b74*/ 	.word	0x0001a9f0


	//   ....[8]....
        /*1b78*/ 	.word	0x0001aa60


	//   ....[9]....
        /*1b7c*/ 	.word	0x0001aa80


	//----- nvinfo : EIATTR_VRC_CTA_INIT_COUNT
	.align		4
.L_971:
        /*1b80*/ 	.byte	0x02, 0x4a
	.zero		1
	.zero		1


	//----- nvinfo : EIATTR_EXIT_INSTR_OFFSETS
	.align		4
        /*1b84*/ 	.byte	0x04, 0x1c
        /*1b86*/ 	.short	(.L_973 - .L_972)


	//   ....[0]....
.L_972:
        /*1b88*/ 	.word	0x0001ca30


	//   ....[1]....
        /*1b8c*/ 	.word	0x0001cb60


	//   ....[2]....
        /*1b90*/ 	.word	0x0001d0a0


	//   ....[3]....
        /*1b94*/ 	.word	0x0001d6a0


	//----- nvinfo : EIATTR_MAX_THREADS
	.align		4
.L_973:
        /*1b98*/ 	.byte	0x04, 0x05
        /*1b9a*/ 	.short	(.L_975 - .L_974)
.L_974:
        /*1b9c*/ 	.word	0x00000200
        /*1ba0*/ 	.word	0x00000001
        /*1ba4*/ 	.word	0x00000001


	//----- nvinfo : EIATTR_CRS_STACK_SIZE
	.align		4
.L_975:
        /*1ba8*/ 	.byte	0x04, 0x1e
        /*1baa*/ 	.short	(.L_977 - .L_976)
.L_976:
        /*1bac*/ 	.word	0x00000000


	//----- nvinfo : EIATTR_CBANK_PARAM_SIZE
	.align		4
.L_977:
        /*1bb0*/ 	.byte	0x03, 0x19
        /*1bb2*/ 	.short	0x00b8


	//----- nvinfo : EIATTR_PARAM_CBANK
	.align		4
        /*1bb4*/ 	.byte	0x04, 0x0a
        /*1bb6*/ 	.short	(.L_979 - .L_978)
	.align		4
.L_978:
        /*1bb8*/ 	.word	index@(.nv.constant0._Z35group_norm_nhwc_bwd_one_pass_kernelI11Fp16IOFp16WLi512ELi128ELi512EEv26Group_norm_nhwc_bwd_params)
        /*1bbc*/ 	.short	0x0380
        /*1bbe*/ 	.short	0x00b8


	//----- nvinfo : EIATTR_SW_WAR
	.align		4
.L_979:
        /*1bc0*/ 	.byte	0x04, 0x36
        /*1bc2*/ 	.short	(.L_981 - .L_980)
.L_980:
        /*1bc4*/ 	.word	0x00000008
.L_981:


//--------------------- .nv.info._Z35group_norm_nhwc_bwd_one_pass_kernelI11Fp32IOFp32WLi64ELi128ELi512EEv26Group_norm_nhwc_bwd_params --------------------------
	.section	.nv.info._Z35group_norm_nhwc_bwd_one_pass_kernelI11Fp32IOFp32WLi64ELi128ELi512EEv26Group_norm_nhwc_bwd_params,"",@"SHT_CUDA_INFO"
	.sectionflags	@""
	.align	4


	//----- nvinfo : EIATTR_CUDA_API_VERSION
	.align		4
        /*0000*/ 	.byte	0x04, 0x37
        /*0002*/ 	.short	(.L_983 - .L_982)
.L_982:
        /*0004*/ 	.word	0x00000082


	//----- nvinfo : EIATTR_KPARAM_INFO
	.align		4
.L_983:
        /*0008*/ 	.byte	0x04, 0x17
        /*000a*/ 	.short	(.L_985 - .L_984)
.L_984:
        /*000c*/ 	.word	0x00000000
        /*0010*/ 	.short	0x0000
        /*0012*/ 	.short	0x0000
        /*0014*/ 	.byte	0x00, 0xf0, 0xe1, 0x02


	//----- nvinfo : EIATTR_SPARSE_MMA_MASK
	.align		4
.L_985:
        /*0018*/ 	.byte	0x03, 0x50
        /*001a*/ 	.short	0x0000


	//----- nvinfo : EIATTR_MAXREG_COUNT
	.align		4
        /*001c*/ 	.byte	0x03, 0x1b
        /*001e*/ 	.short	0x0080


	//----- nvinfo : EIATTR_NUM_BARRIERS
	.align		4
        /*0020*/ 	.byte	0x02, 0x4c
        /*0022*/ 	.byte	0x01
	.zero		1


	//----- nvinfo : EIATTR_MERCURY_ISA_VERSION
	.align		4
        /*0024*/ 	.byte	0x03, 0x5f
        /*0026*/ 	.short	0x0101


	//----- nvinfo : EIATTR_INT_WARP_WIDE_INSTR_OFFSETS
	.align		4
        /*0028*/ 	.byte	0x04, 0x31
        /*002a*/ 	.short	(.L_987 - .L_986)


	//   ....[0]....
.L_986:
        /*002c*/ 	.word	0x00002a50


	//----- nvinfo : EIATTR_COOP_GROUP_MASK_REGIDS
	.align		4
.L_987:
        /*0030*/ 	.byte	0x04, 0x29
        /*0032*/ 	.short	(.L_989 - .L_988)


	//   ....[0]....
.L_988:
        /*0034*/ 	.word	0xffffffff


	//   ....[1]....
        /*0038*/ 	.word	0xffffffff


	//   ....[2]....
        /*003c*/ 	.word	0xffffffff


	//   ....[3]....
        /*0040*/ 	.word	0xffffffff


	//   ....[4]....
        /*0044*/ 	.word	0xffffffff


	//   ....[5]....
        /*0048*/ 	.word	0xffffffff


	//   ....[6]....
        /*004c*/ 	.word	0xffffffff


	//   ....[7]....
        /*0050*/ 	.word	0xffffffff


	//   ....[8]....
        /*0054*/ 	.word	0xffffffff


	//   ....[9]....
        /*0058*/ 	.word	0xffffffff


	//----- nvinfo : EIATTR_COOP_GROUP_INSTR_OFFSETS
	.align		4
.L_989:
        /*005c*/ 	.byte	0x04, 0x28
        /*005e*/ 	.short	(.L_991 - .L_990)


	//   ....[0]....
.L_990:
        /*0060*/ 	.word	0x00002800


	//   ....[1]....
        /*0064*/ 	.word	0x00002840


	//   ....[2]....
        /*0068*/ 	.word	0x000028e0


	//   ....[3]....
        /*006c*/ 	.word	0x000028f0


	//   ....[4]....
        /*0070*/ 	.word	0x00002920


	//   ....[5]....
        /*0074*/ 	.word	0x00002940


	//   ....[6]....
        /*0078*/ 	.word	0x00002970


	//   ....[7]....
        /*007c*/ 	.word	0x00002990


	//   ....[8]....
        /*0080*/ 	.word	0x000029f0


	//   ....[9]....
        /*0084*/ 	.word	0x00002a00


	//----- nvinfo : EIATTR_VRC_CTA_INIT_COUNT
	.align		4
.L_991:
        /*0088*/ 	.byte	0x02, 0x4a
	.zero		1
	.zero		1


	//----- nvinfo : EIATTR_EXIT_INSTR_OFFSETS
	.align		4
        /*008c*/ 	.byte	0x04, 0x1c
        /*008e*/ 	.short	(.L_993 - .L_992)


	//   ....[0]....
.L_992:
        /*0090*/ 	.word	0x000057b0


	//   ....[1]....
        /*0094*/ 	.word	0x000058e0


	//   ....[2]....
        /*0098*/ 	.word	0x00005e00


	//   ....[3]....
        /*009c*/ 	.word	0x000063b0


	//----- nvinfo : EIATTR_MAX_THREADS
	.align		4
.L_993:
        /*00a0*/ 	.byte	0x04, 0x05
        /*00a2*/ 	.short	(.L_995 - .L_994)
.L_994:
        /*00a4*/ 	.word	0x00000200
        /*00a8*/ 	.word	0x00000001
        /*00ac*/ 	.word	0x00000001


	//----- nvinfo : EIATTR_CRS_STACK_SIZE
	.align		4
.L_995:
        /*00b0*/ 	.byte	0x04, 0x1e
        /*00b2*/ 	.short	(.L_997 - .L_996)
.L_996:
        /*00b4*/ 	.word	0x00000000


	//----- nvinfo : EIATTR_CBANK_PARAM_SIZE
	.align		4
.L_997:
        /*00b8*/ 	.byte	0x03, 0x19
        /*00ba*/ 	.short	0x00b8


	//----- nvinfo : EIATTR_PARAM_CBANK
	.align		4
        /*00bc*/ 	.byte	0x04, 0x0a
        /*00be*/ 	.short	(.L_999 - .L_998)
	.align		4
.L_998:
        /*00c0*/ 	.word	index@(.nv.constant0._Z35group_norm_nhwc_bwd_one_pass_kernelI11Fp32IOFp32WLi64ELi128ELi512EEv26Group_norm_nhwc_bwd_params)
        /*00c4*/ 	.short	0x0380
        /*00c6*/ 	.short	0x00b8


	//----- nvinfo : EIATTR_SW_WAR
	.align		4
.L_999:
        /*00c8*/ 	.byte	0x04, 0x36
        /*00ca*/ 	.short	(.L_1001 - .L_1000)
.L_1000:
        /*00cc*/ 	.word	0x00000008
.L_1001:


//--------------------- .nv.info._Z35group_norm_nhwc_bwd_one_pass_kernelI11Fp32IOFp32WLi128ELi128ELi512EEv26Group_norm_nhwc_bwd_params --------------------------
	.section	.nv.info._Z35group_norm_nhwc_bwd_one_pass_kernelI11Fp32IOFp32WLi128ELi128ELi512EEv26Group_norm_nhwc_bwd_params,"",@"SHT_CUDA_INFO"
	.sectionflags	@""
	.align	4


	//----- nvinfo : EIATTR_CUDA_API_VERSION
	.align		4
        /*0000*/ 	.byte	0x04, 0x37
        /*0002*/ 	.short	(.L_1003 - .L_1002)
.L_1002:
        /*0004*/ 	.word	0x00000082


	//----- nvinfo : EIATTR_KPARAM_INFO
	.align		4
.L_1003:
        /*0008*/ 	.byte	0x04, 0x17
        /*000a*/ 	.short	(.L_1005 - .L_1004)
.L_1004:
        /*000c*/ 	.word	0x00000000
        /*0010*/ 	.short	0x0000
        /*0012*/ 	.short	0x0000
        /*0014*/ 	.byte	0x00, 0xf0, 0xe1, 0x02


	//----- nvinfo : EIATTR_SPARSE_MMA_MASK
	.align		4
.L_1005:
        /*0018*/ 	.byte	0x03, 0x50
        /*001a*/ 	.short	0x0000


	//----- nvinfo : EIATTR_MAXREG_COUNT
	.align		4
        /*001c*/ 	.byte	0x03, 0x1b
        /*001e*/ 	.short	0x0080


	//----- nvinfo : EIATTR_NUM_BARRIERS
	.align		4
        /*0020*/ 	.byte	0x02, 0x4c
        /*0022*/ 	.byte	0x01
	.zero		1


	//----- nvinfo : EIATTR_MERCURY_ISA_VERSION
	.align		4
        /*0024*/ 	.byte	0x03, 0x5f
        /*0026*/ 	.short	0x0101


	//----- nvinfo : EIATTR_INT_WARP_WIDE_INSTR_OFFSETS
	.align		4
        /*0028*/ 	.byte	0x04, 0x31
        /*002a*/ 	.short	(.L_1007 - .L_1006)


	//   ....[0]....
.L_1006:
        /*002c*/ 	.word	0x00004d00


	//----- nvinfo : EIATTR_COOP_GROUP_MASK_REGIDS
	.align		4
.L_1007:
        /*0030*/ 	.byte	0x04, 0x29
        /*0032*/ 	.short	(.L_1009 - .L_1008)


	//   ....[0]....
.L_1008:
        /*0034*/ 	.word	0xffffffff


	//   ....[1]....
        /*0038*/ 	.word	0xffffffff


	//   ....[2]....
        /*003c*/ 	.word	0xffffffff


	//   ....[3]....
        /*0040*/ 	.word	0xffffffff


	//   ....[4]....
        /*0044*/ 	.word	0xffffffff


	//   ....[5]....
        /*0048*/ 	.word	0xffffffff


	//   ....[6]....
        /*004c*/ 	.word	0xffffffff


	//   ....[7]....
        /*0050*/ 	.word	0xffffffff


	//   ....[8]....
        /*0054*/ 	.word	0xffffffff


	//   ....[9]....
        /*0058*/ 	.word	0xffffffff


	//----- nvinfo : EIATTR_COOP_GROUP_INSTR_OFFSETS
	.align		4
.L_1009:
        /*005c*/ 	.byte	0x04, 0x28
        /*005e*/ 	.short	(.L_1011 - .L_1010)


	//   ....[0]....
.L_1010:
        /*0060*/ 	.word	0x00004ab0


	//   ....[1]....
        /*0064*/ 	.word	0x00004af0


	//   ....[2]....
        /*0068*/ 	.word	0x00004b70


	//   ....[3]....
        /*006c*/ 	.word	0x00004ba0


	//   ....[4]....
        /*0070*/ 	.word	0x00004be0


	//   ....[5]....
        /*0074*/ 	.word	0x00004c00


	//   ....[6]....
        /*0078*/ 	.word	0x00004c30


	//   ....[7]....
        /*007c*/ 	.word	0x00004c50


	//   ....[8]....
        /*0080*/ 	.word	0x00004ca0


	//   ....[9]....
        /*0084*/ 	.word	0x00004cb0


	//----- nvinfo : EIATTR_VRC_CTA_INIT_COUNT
	.align		4
.L_1011:
        /*0088*/ 	.byte	0x02, 0x4a
	.zero		1
	.zero		1


	//----- nvinfo : EIATTR_EXIT_INSTR_OFFSETS
	.align		4
        /*008c*/ 	.byte	0x04, 0x1c
        /*008e*/ 	.short	(.L_1013 - .L_1012)


	//   ....[0]....
.L_1012:
        /*0090*/ 	.word	0x00008f20


	//   ....[1]....
        /*0094*/ 	.word	0x00009050


	//   ....[2]....
        /*0098*/ 	.word	0x00009560


	//   ....[3]....
        /*009c*/ 	.word	0x00009b10


	//----- nvinfo : EIATTR_MAX_THREADS
	.align		4
.L_1013:
        /*00a0*/ 	.byte	0x04, 0x05
        /*00a2*/ 	.short	(.L_1015 - .L_1014)
.L_1014:
        /*00a4*/ 	.word	0x00000200
        /*00a8*/ 	.word	0x00000001
        /*00ac*/ 	.word	0x00000001


	//----- nvinfo : EIATTR_CRS_STACK_SIZE
	.align		4
.L_1015:
        /*00b0*/ 	.byte	0x04, 0x1e
        /*00b2*/ 	.short	(.L_1017 - .L_1016)
.L_1016:
        /*00b4*/ 	.word	0x00000000


	//----- nvinfo : EIATTR_CBANK_PARAM_SIZE
	.align		4
.L_1017:
        /*00b8*/ 	.byte	0x03, 0x19
        /*00ba*/ 	.short	0x00b8


	//----- nvinfo : EIATTR_PARAM_CBANK
	.align		4
        /*00bc*/ 	.byte	0x04, 0x0a
        /*00be*/ 	.short	(.L_1019 - .L_1018)
	.align		4
.L_1018:
        /*00c0*/ 	.word	index@(.nv.constant0._Z35group_norm_nhwc_bwd_one_pass_kernelI11Fp32IOFp32WLi128ELi128ELi512EEv26Group_norm_nhwc_bwd_params)
        /*00c4*/ 	.short	0x0380
        /*00c6*/ 	.short	0x00b8


	//----- nvinfo : EIATTR_SW_WAR
	.align		4
.L_1019:
        /*00c8*/ 	.byte	0x04, 0x36
        /*00ca*/ 	.short	(.L_1021 - .L_1020)
.L_1020:
        /*00cc*/ 	.word	0x00000008
.L_1021:


//--------------------- .nv.info._Z35group_norm_nhwc_bwd_one_pass_kernelI11Fp32IOFp32WLi256ELi128ELi512EEv26Group_norm_nhwc_bwd_params --------------------------
	.section	.nv.info._Z35group_norm_nhwc_bwd_one_pass_kernelI11Fp32IOFp32WLi256ELi128ELi512EEv26Group_norm_nhwc_bwd_params,"",@"SHT_CUDA_INFO"
	.sectionflags	@""
	.align	4


	//----- nvinfo : EIATTR_CUDA_API_VERSION
	.align		4
        /*0000*/ 	.byte	0x04, 0x37
        /*0002*/ 	.short	(.L_1023 - .L_1022)
.L_1022:
        /*0004*/ 	.word	0x00000082


	//----- nvinfo : EIATTR_KPARAM_INFO
	.align		4
.L_1023:
        /*0008*/ 	.byte	0x04, 0x17
        /*000a*/ 	.short	(.L_1025 - .L_1024)
.L_1024:
        /*000c*/ 	.word	0x00000000
        /*0010*/ 	.short	0x0000
        /*0012*/ 	.short	0x0000
        /*0014*/ 	.byte	0x00, 0xf0, 0xe1, 0x02


	//----- nvinfo : EIATTR_SPARSE_MMA_MASK
	.align		4
.L_1025:
        /*0018*/ 	.byte	0x03, 0x50
        /*001a*/ 	.short	0x0000


	//----- nvinfo : EIATTR_MAXREG_COUNT
	.align		4
        /*001c*/ 	.byte	0x03, 0x1b
        /*001e*/ 	.short	0x0080


	//----- nvinfo : EIATTR_NUM_BARRIERS
	.align		4
        /*0020*/ 	.byte	0x02, 0x4c
        /*0022*/ 	.byte	0x01
	.zero		1


	//----- nvinfo : EIATTR_ANNOTATIONS
	.align		4
        /*0024*/ 	.byte	0x04, 0x55
        /*0026*/ 	.short	(.L_1027 - .L_1026)


	//   ....[0]....
.L_1026:
        /* <DEDUP_REMOVED lines=81> */


	//----- nvinfo : EIATTR_MERCURY_ISA_VERSION
	.align		4
.L_1027:
        /*0520*/ 	.byte	0x03, 0x5f
        /*0522*/ 	.short	0x0101


	//----- nvinfo : EIATTR_INT_WARP_WIDE_INSTR_OFFSETS
	.align		4
        /*0524*/ 	.byte	0x04, 0x31
        /*0526*/ 	.short	(.L_1029 - .L_1028)


	//   ....[0]....
.L_1028:
        /*0528*/ 	.word	0x0000b2c0


	//   ....[1]....
        /*052c*/ 	.word	0x0000c400


	//   ....[2]....
        /*0530*/ 	.word	0x0000c420


	//   ....[3]....
        /*0534*/ 	.word	0x0000c430


	//   ....[4]....
        /*0538*/ 	.word	0x0000c460


	//   ....[5]....
        /*053c*/ 	.word	0x0000c680


	//----- nvinfo : EIATTR_COOP_GROUP_MASK_REGIDS
	.align		4
.L_1029:
        /*0540*/ 	.byte	0x04, 0x29
        /*0542*/ 	.short	(.L_1031 - .L_1030)


	//   ....[0]....
.L_1030:
        /*0544*/ 	.word	0xffffffff


	//   ....[1]....
        /*0548*/ 	.word	0xffffffff


	//   ....[2]....
        /*054c*/ 	.word	0xffffffff


	//   ....[3]....
        /*0550*/ 	.word	0xffffffff


	//   ....[4]....
        /*0554*/ 	.word	0xffffffff


	//   ....[5]....
        /*0558*/ 	.word	0xffffffff


	//   ....[6]....
        /*055c*/ 	.word	0xffffffff


	//   ....[7]....
        /*0560*/ 	.word	0xffffffff


	//   ....[8]....
        /*0564*/ 	.word	0xffffffff


	//   ....[9]....
        /*0568*/ 	.word	0xffffffff


	//----- nvinfo : EIATTR_COOP_GROUP_INSTR_OFFSETS
	.align		4
.L_1031:
        /*056c*/ 	.byte	0x04, 0x28
        /*056e*/ 	.short	(.L_1033 - .L_1032)


	//   ....[0]....
.L_1032:
        /*0570*/ 	.word	0x0000b040


	//   ....[1]....
        /*0574*/ 	.word	0x0000b080


	//   ....[2]....
        /*0578*/ 	.word	0x0000b120


	//   ....[3]....
        /*057c*/ 	.word	0x0000b130


	//   ....[4]....
        /*0580*/ 	.word	0x0000b180


	//   ....[5]....
        /*0584*/ 	.word	0x0000b190


	//   ....[6]....
        /*0588*/ 	.word	0x0000b1c0


	//   ....[7]....
        /*058c*/ 	.word	0x0000b1f0


	//   ....[8]....
        /*0590*/ 	.word	0x0000b260


	//   ....[9]....
        /*0594*/ 	.word	0x0000b270


	//----- nvinfo : EIATTR_VRC_CTA_INIT_COUNT
	.align		4
.L_1033:
        /*0598*/ 	.byte	0x02, 0x4a
	.zero		1
	.zero		1


	//----- nvinfo : EIATTR_EXIT_INSTR_OFFSETS
	.align		4
        /*059c*/ 	.byte	0x04, 0x1c
        /*059e*/ 	.short	(.L_1035 - .L_1034)


	//   ....[0]....
.L_1034:
        /*05a0*/ 	.word	0x0000d1a0


	//   ....[1]....
        /*05a4*/ 	.word	0x0000d2d0


	//   ....[2]....
        /*05a8*/ 	.word	0x0000d7f0


	//   ....[3]....
        /*05ac*/ 	.word	0x0000dda0


	//----- nvinfo : EIATTR_MAX_THREADS
	.align		4
.L_1035:
        /*05b0*/ 	.byte	0x04, 0x05
        /*05b2*/ 	.short	(.L_1037 - .L_1036)
.L_1036:
        /*05b4*/ 	.word	0x00000200
        /*05b8*/ 	.word	0x00000001
        /*05bc*/ 	.word	0x00000001


	//----- nvinfo : EIATTR_CRS_STACK_SIZE
	.align		4
.L_1037:
        /*05c0*/ 	.byte	0x04, 0x1e
        /*05c2*/ 	.short	(.L_1039 - .L_1038)
.L_1038:
        /*05c4*/ 	.word	0x00000000


	//----- nvinfo : EIATTR_CBANK_PARAM_SIZE
	.align		4
.L_1039:
        /*05c8*/ 	.byte	0x03, 0x19
        /*05ca*/ 	.short	0x00b8


	//----- nvinfo : EIATTR_PARAM_CBANK
	.align		4
        /*05cc*/ 	.byte	0x04, 0x0a
        /*05ce*/ 	.short	(.L_1041 - .L_1040)
	.align		4
.L_1040:
        /*05d0*/ 	.word	index@(.nv.constant0._Z35group_norm_nhwc_bwd_one_pass_kernelI11Fp32IOFp32WLi256ELi128ELi512EEv26Group_norm_nhwc_bwd_params)
        /*05d4*/ 	.short	0x0380
        /*05d6*/ 	.short	0x00b8


	//----- nvinfo : EIATTR_SW_WAR
	.align		4
.L_1041:
        /*05d8*/ 	.byte	0x04, 0x36
        /*05da*/ 	.short	(.L_1043 - .L_1042)
.L_1042:
        /*05dc*/ 	.word	0x00000008
.L_1043:


//--------------------- .nv.info._Z35group_norm_nhwc_bwd_one_pass_kernelI11Fp32IOFp32WLi512ELi128ELi512EEv26Group_norm_nhwc_bwd_params --------------------------
	.section	.nv.info._Z35group_norm_nhwc_bwd_one_pass_kernelI11Fp32IOFp32WLi512ELi128ELi512EEv26Group_norm_nhwc_bwd_params,"",@"SHT_CUDA_INFO"
	.sectionflags	@""
	.align	4


	//----- nvinfo : EIATTR_CUDA_API_VERSION
	.align		4
        /*0000*/ 	.byte	0x04, 0x37
        /*0002*/ 	.short	(.L_1045 - .L_1044)
.L_1044:
        /*0004*/ 	.word	0x00000082


	//----- nvinfo : EIATTR_KPARAM_INFO
	.align		4
.L_1045:
        /*0008*/ 	.byte	0x04, 0x17
        /*000a*/ 	.short	(.L_1047 - .L_1046)
.L_1046:
        /*000c*/ 	.word	0x00000000
        /*0010*/ 	.short	0x0000
        /*0012*/ 	.short	0x0000
        /*0014*/ 	.byte	0x00, 0xf0, 0xe1, 0x02


	//----- nvinfo : EIATTR_SPARSE_MMA_MASK
	.align		4
.L_1047:
        /*0018*/ 	.byte	0x03, 0x50
        /*001a*/ 	.short	0x0000


	//----- nvinfo : EIATTR_MAXREG_COUNT
	.align		4
        /*001c*/ 	.byte	0x03, 0x1b
        /*001e*/ 	.short	0x0080


	//----- nvinfo : EIATTR_NUM_BARRIERS
	.align		4
        /*0020*/ 	.byte	0x02, 0x4c
        /*0022*/ 	.byte	0x01
	.zero		1


	//----- nvinfo : EIATTR_ANNOTATIONS
	.align		4
        /*0024*/ 	.byte	0x04, 0x55
        /*0026*/ 	.short	(.L_1049 - .L_1048)


	//   ....[0]....
.L_1048:
        /* <DEDUP_REMOVED lines=686> */


	//----- nvinfo : EIATTR_MERCURY_ISA_VERSION
	.align		4
.L_1049:
        /*2af8*/ 	.byte	0x03, 0x5f
        /*2afa*/ 	.short	0x0101


	//----- nvinfo : EIATTR_INT_WARP_WIDE_INSTR_OFFSETS
	.align		4
        /*2afc*/ 	.byte	0x04, 0x31
        /*2afe*/ 	.short	(.L_1051 - .L_1050)


	//   ....[0]....
.L_1050:
        /*2b00*/ 	.word	0x0001a520


	//   ....[1]....
        /*2b04*/ 	.word	0x0001b660


	//   ....[2]....
        /*2b08*/ 	.word	0x0001b680


	//   ....[3]....
        /*2b0c*/ 	.word	0x0001b690


	//   ....[4]....
        /*2b10*/ 	.word	0x0001b6c0


	//   ....[5]....
        /*2b14*/ 	.word	0x0001b8e0


	//----- nvinfo : EIATTR_COOP_GROUP_MASK_REGIDS
	.align		4
.L_1051:
        /*2b18*/ 	.byte	0x04, 0x29
        /*2b1a*/ 	.short	(.L_1053 - .L_1052)


	//   ....[0]....
.L_1052:
        /*2b1c*/ 	.word	0xffffffff


	//   ....[1]....
        /*2b20*/ 	.word	0xffffffff


	//   ....[2]....
        /*2b24*/ 	.word	0xffffffff


	//   ....[3]....
        /*2b28*/ 	.word	0xffffffff


	//   ....[4]....
        /*2b2c*/ 	.word	0xffffffff


	//   ....[5]....
        /*2b30*/ 	.word	0xffffffff


	//   ....[6]....
        /*2b34*/ 	.word	0xffffffff


	//   ....[7]....
        /*2b38*/ 	.word	0xffffffff


	//   ....[8]....
        /*2b3c*/ 	.word	0xffffffff


	//   ....[9]....
        /*2b40*/ 	.word	0xffffffff


	//----- nvinfo : EIATTR_COOP_GROUP_INSTR_OFFSETS
	.align		4
.L_1053:
        /*2b44*/ 	.byte	0x04, 0x28
        /*2b46*/ 	.short	(.L_1055 - .L_1054)


	//   ....[0]....
.L_1054:
        /*2b48*/ 	.word	0x0001a2b0


	//   ....[1]....
        /*2b4c*/ 	.word	0x0001a2f0


	//   ....[2]....
        /*2b50*/ 	.word	0x0001a3c0


	//   ....[3]....
        /*2b54*/ 	.word	0x0001a3d0


	//   ....[4]....
        /*2b58*/ 	.word	0x0001a400


	//   ....[5]....
        /*2b5c*/ 	.word	0x0001a420


	//   ....[6]....
        /*2b60*/ 	.word	0x0001a450


	//   ....[7]....
        /*2b64*/ 	.word	0x0001a470


	//   ....[8]....
        /*2b68*/ 	.word	0x0001a4c0


	//   ....[9]....
        /*2b6c*/ 	.word	0x0001a4d0


	//----- nvinfo : EIATTR_VRC_CTA_INIT_COUNT
	.align		4
.L_1055:
        /*2b70*/ 	.byte	0x02, 0x4a
	.zero		1
	.zero		1


	//----- nvinfo : EIATTR_EXIT_INSTR_OFFSETS
	.align		4
        /*2b74*/ 	.byte	0x04, 0x1c
        /*2b76*/ 	.short	(.L_1057 - .L_1056)


	//   ....[0]....
.L_1056:
        /*2b78*/ 	.word	0x0001c400


	//   ....[1]....
        /*2b7c*/ 	.word	0x0001c530


	//   ....[2]....
        /*2b80*/ 	.word	0x0001ca50


	//   ....[3]....
        /*2b84*/ 	.word	0x0001d000


	//----- nvinfo : EIATTR_MAX_THREADS
	.align		4
.L_1057:
        /*2b88*/ 	.byte	0x04, 0x05
        /*2b8a*/ 	.short	(.L_1059 - .L_1058)
.L_1058:
        /*2b8c*/ 	.word	0x00000200
        /*2b90*/ 	.word	0x00000001
        /*2b94*/ 	.word	0x00000001


	//----- nvinfo : EIATTR_CRS_STACK_SIZE
	.align		4
.L_1059:
        /*2b98*/ 	.byte	0x04, 0x1e
        /*2b9a*/ 	.short	(.L_1061 - .L_1060)
.L_1060:
        /*2b9c*/ 	.word	0x00000000


	//----- nvinfo : EIATTR_CBANK_PARAM_SIZE
	.align		4
.L_1061:
        /*2ba0*/ 	.byte	0x03, 0x19
        /*2ba2*/ 	.short	0x00b8


	//----- nvinfo : EIATTR_PARAM_CBANK
	.align		4
        /*2ba4*/ 	.byte	0x04, 0x0a
        /*2ba6*/ 	.short	(.L_1063 - .L_1062)
	.align		4
.L_1062:
        /*2ba8*/ 	.word	index@(.nv.constant0._Z35group_norm_nhwc_bwd_one_pass_kernelI11Fp32IOFp32WLi512ELi128ELi512EEv26Group_norm_nhwc_bwd_params)
        /*2bac*/ 	.short	0x0380
        /*2bae*/ 	.short	0x00b8


	//----- nvinfo : EIATTR_SW_WAR
	.align		4
.L_1063:
        /*2bb0*/ 	.byte	0x04, 0x36
        /*2bb2*/ 	.short	(.L_1065 - .L_1064)
.L_1064:
        /*2bb4*/ 	.word	0x00000008
.L_1065:


//--------------------- .nv.info._Z35group_norm_nhwc_bwd_one_pass_kernelI11Fp32IOBf16WLi64ELi128ELi512EEv26Group_norm_nhwc_bwd_params --------------------------
	.section	.nv.info._Z35group_norm_nhwc_bwd_one_pass_kernelI11Fp32IOBf16WLi64ELi128ELi512EEv26Group_norm_nhwc_bwd_params,"",@"SHT_CUDA_INFO"
	.sectionflags	@""
	.align	4


	//----- nvinfo : EIATTR_CUDA_API_VERSION
	.align		4
        /*0000*/ 	.byte	0x04, 0x37
        /*0002*/ 	.short	(.L_1067 - .L_1066)
.L_1066:
        /*0004*/ 	.word	0x00000082


	//----- nvinfo : EIATTR_KPARAM_INFO
	.align		4
.L_1067:
        /*0008*/ 	.byte	0x04, 0x17
        /*000a*/ 	.short	(.L_1069 - .L_1068)
.L_1068:
        /*000c*/ 	.word	0x00000000
        /*0010*/ 	.short	0x0000
        /*0012*/ 	.short	0x0000
        /*0014*/ 	.byte	0x00, 0xf0, 0xe1, 0x02


	//----- nvinfo : EIATTR_SPARSE_MMA_MASK
	.align		4
.L_1069:
        /*0018*/ 	.byte	0x03, 0x50
        /*001a*/ 	.short	0x0000


	//----- nvinfo : EIATTR_MAXREG_COUNT
	.align		4
        /*001c*/ 	.byte	0x03, 0x1b
        /*001e*/ 	.short	0x0080


	//----- nvinfo : EIATTR_NUM_BARRIERS
	.align		4
        /*0020*/ 	.byte	0x02, 0x4c
        /*0022*/ 	.byte	0x01
	.zero		1


	//----- nvinfo : EIATTR_MERCURY_ISA_VERSION
	.align		4
        /*0024*/ 	.byte	0x03, 0x5f
        /*0026*/ 	.short	0x0101


	//----- nvinfo : EIATTR_INT_WARP_WIDE_INSTR_OFFSETS
	.align		4
        /*0028*/ 	.byte	0x04, 0x31
        /*002a*/ 	.short	(.L_1071 - .L_1070)


	//   ....[0]....
.L_1070:
        /*002c*/ 	.word	0x00002ae0


	//----- nvinfo : EIATTR_COOP_GROUP_MASK_REGIDS
	.align		4
.L_1071:
        /*0030*/ 	.byte	0x04, 0x29
        /*0032*/ 	.short	(.L_1073 - .L_1072)


	//   ....[0]....
.L_1072:
        /*0034*/ 	.word	0xffffffff


	//   ....[1]....
        /*0038*/ 	.word	0xffffffff


	//   ....[2]....
        /*003c*/ 	.word	0xffffffff


	//   ....[3]....
        /*0040*/ 	.word	0xffffffff


	//   ....[4]....
        /*0044*/ 	.word	0xffffffff


	//   ....[5]....
        /*0048*/ 	.word	0xffffffff


	//   ....[6]....
        /*004c*/ 	.word	0xffffffff


	//   ....[7]....
        /*0050*/ 	.word	0xffffffff


	//   ....[8]....
        /*0054*/ 	.word	0xffffffff


	//   ....[9]....
        /*0058*/ 	.word	0xffffffff


	//----- nvinfo : EIATTR_COOP_GROUP_INSTR_OFFSETS
	.align		4
.L_1073:
        /*005c*/ 	.byte	0x04, 0x28
        /*005e*/ 	.short	(.L_1075 - .L_1074)


	//   ....[0]....
.L_1074:
        /*0060*/ 	.word	0x00002880


	//   ....[1]....
        /*0064*/ 	.word	0x000028c0


	//   ....[2]....
        /*0068*/ 	.word	0x00002970


	//   ....[3]....
        /*006c*/ 	.word	0x00002980


	//   ....[4]....
        /*0070*/ 	.word	0x000029b0


	//   ....[5]....
        /*0074*/ 	.word	0x000029d0


	//   ....[6]....
        /*0078*/ 	.word	0x00002a00


	//   ....[7]....
        /*007c*/ 	.word	0x00002a20


	//   ....[8]....
        /*0080*/ 	.word	0x00002a80


	//   ....[9]....
        /*0084*/ 	.word	0x00002a90


	//----- nvinfo : EIATTR_VRC_CTA_INIT_COUNT
	.align		4
.L_1075:
        /*0088*/ 	.byte	0x02, 0x4a
	.zero		1
	.zero		1


	//----- nvinfo : EIATTR_EXIT_INSTR_OFFSETS
	.align		4
        /*008c*/ 	.byte	0x04, 0x1c
        /*008e*/ 	.short	(.L_1077 - .L_1076)


	//   ....[0]....
.L_1076:
        /*0090*/ 	.word	0x00005840


	//   ....[1]....
        /*0094*/ 	.word	0x00005970


	//   ....[2]....
        /*0098*/ 	.word	0x00005eb0


	//   ....[3]....
        /*009c*/ 	.word	0x000064b0


	//----- nvinfo : EIATTR_MAX_THREADS
	.align		4
.L_1077:
        /*00a0*/ 	.byte	0x04, 0x05
        /*00a2*/ 	.short	(.L_1079 - .L_1078)
.L_1078:
        /*00a4*/ 	.word	0x00000200
        /*00a8*/ 	.word	0x00000001
        /*00ac*/ 	.word	0x00000001


	//----- nvinfo : EIATTR_CRS_STACK_SIZE
	.align		4
.L_1079:
        /*00b0*/ 	.byte	0x04, 0x1e
        /*00b2*/ 	.short	(.L_1081 - .L_1080)
.L_1080:
        /*00b4*/ 	.word	0x00000000


	//----- nvinfo : EIATTR_CBANK_PARAM_SIZE
	.align		4
.L_1081:
        /*00b8*/ 	.byte	0x03, 0x19
        /*00ba*/ 	.short	0x00b8


	//----- nvinfo : EIATTR_PARAM_CBANK
	.align		4
        /*00bc*/ 	.byte	0x04, 0x0a
        /*00be*/ 	.short	(.L_1083 - .L_1082)
	.align		4
.L_1082:
        /*00c0*/ 	.word	index@(.nv.constant0._Z35group_norm_nhwc_bwd_one_pass_kernelI11Fp32IOBf16WLi64ELi128ELi512EEv26Group_norm_nhwc_bwd_params)
        /*00c4*/ 	.short	0x0380
        /*00c6*/ 	.short	0x00b8


	//----- nvinfo : EIATTR_SW_WAR
	.align		4
.L_1083:
        /*00c8*/ 	.byte	0x04, 0x36
        /*00ca*/ 	.short	(.L_1085 - .L_1084)
.L_1084:
        /*00cc*/ 	.word	0x00000008
.L_1085:


//--------------------- .nv.info._Z35group_norm_nhwc_bwd_one_pass_kernelI11Fp32IOBf16WLi128ELi128ELi512EEv26Group_norm_nhwc_bwd_params --------------------------
	.section	.nv.info._Z35group_norm_nhwc_bwd_one_pass_kernelI11Fp32IOBf16WLi128ELi128ELi512EEv26Group_norm_nhwc_bwd_params,"",@"SHT_CUDA_INFO"
	.sectionflags	@""
	.align	4


	//----- nvinfo : EIATTR_CUDA_API_VERSION
	.align		4
        /*0000*/ 	.byte	0x04, 0x37
        /*0002*/ 	.short	(.L_1087 - .L_1086)
.L_1086:
        /*0004*/ 	.word	0x00000082


	//----- nvinfo : EIATTR_KPARAM_INFO
	.align		4
.L_1087:
        /*0008*/ 	.byte	0x04, 0x17
        /*000a*/ 	.short	(.L_1089 - .L_1088)
.L_1088:
        /*000c*/ 	.word	0x00000000
        /*0010*/ 	.short	0x0000
        /*0012*/ 	.short	0x0000
        /*0014*/ 	.byte	0x00, 0xf0, 0xe1, 0x02


	//----- nvinfo : EIATTR_SPARSE_MMA_MASK
	.align		4
.L_1089:
        /*0018*/ 	.byte	0x03, 0x50
        /*001a*/ 	.short	0x0000


	//----- nvinfo : EIATTR_MAXREG_COUNT
	.align		4
        /*001c*/ 	.byte	0x03, 0x1b
        /*001e*/ 	.short	0x0080


	//----- nvinfo : EIATTR_NUM_BARRIERS
	.align		4
        /*0020*/ 	.byte	0x02, 0x4c
        /*0022*/ 	.byte	0x01
	.zero		1


	//----- nvinfo : EIATTR_MERCURY_ISA_VERSION
	.align		4
        /*0024*/ 	.byte	0x03, 0x5f
        /*0026*/ 	.short	0x0101


	//----- nvinfo : EIATTR_INT_WARP_WIDE_INSTR_OFFSETS
	.align		4
        /*0028*/ 	.byte	0x04, 0x31
        /*002a*/ 	.short	(.L_1091 - .L_1090)


	//   ....[0]....
.L_1090:
        /*002c*/ 	.word	0x00004d80


	//----- nvinfo : EIATTR_COOP_GROUP_MASK_REGIDS
	.align		4
.L_1091:
        /*0030*/ 	.byte	0x04, 0x29
        /*0032*/ 	.short	(.L_1093 - .L_1092)


	//   ....[0]....
.L_1092:
        /*0034*/ 	.word	0xffffffff


	//   ....[1]....
        /*0038*/ 	.word	0xffffffff


	//   ....[2]....
        /*003c*/ 	.word	0xffffffff


	//   ....[3]....
        /*0040*/ 	.word	0xffffffff


	//   ....[4]....
        /*0044*/ 	.word	0xffffffff


	//   ....[5]....
        /*0048*/ 	.word	0xffffffff


	//   ....[6]....
        /*004c*/ 	.word	0xffffffff


	//   ....[7]....
        /*0050*/ 	.word	0xffffffff


	//   ....[8]....
        /*0054*/ 	.word	0xffffffff


	//   ....[9]....
        /*0058*/ 	.word	0xffffffff


	//----- nvinfo : EIATTR_COOP_GROUP_INSTR_OFFSETS
	.align		4
.L_1093:
        /*005c*/ 	.byte	0x04, 0x28
        /*005e*/ 	.short	(.L_1095 - .L_1094)


	//   ....[0]....
.L_1094:
        /*0060*/ 	.word	0x00004b30


	//   ....[1]....
        /*0064*/ 	.word	0x00004b70


	//   ....[2]....
        /*0068*/ 	.word	0x00004bf0


	//   ....[3]....
        /*006c*/ 	.word	0x00004c20


	//   ....[4]....
        /*0070*/ 	.word	0x00004c60


	//   ....[5]....
        /*0074*/ 	.word	0x00004c80


	//   ....[6]....
        /*0078*/ 	.word	0x00004cb0


	//   ....[7]....
        /*007c*/ 	.word	0x00004cd0


	//   ....[8]....
        /*0080*/ 	.word	0x00004d20


	//   ....[9]....
        /*0084*/ 	.word	0x00004d30


	//----- nvinfo : EIATTR_VRC_CTA_INIT_COUNT
	.align		4
.L_1095:
        /*0088*/ 	.byte	0x02, 0x4a
	.zero		1
	.zero		1


	//----- nvinfo : EIATTR_EXIT_INSTR_OFFSETS
	.align		4
        /*008c*/ 	.byte	0x04, 0x1c
        /*008e*/ 	.short	(.L_1097 - .L_1096)


	//   ....[0]....
.L_1096:
        /*0090*/ 	.word	0x00008fa0


	//   ....[1]....
        /*0094*/ 	.word	0x000090d0


	//   ....[2]....
        /*0098*/ 	.word	0x00009600


	//   ....[3]....
        /*009c*/ 	.word	0x00009c00


	//----- nvinfo : EIATTR_MAX_THREADS
	.align		4
.L_1097:
        /*00a0*/ 	.byte	0x04, 0x05
        /*00a2*/ 	.short	(.L_1099 - .L_1098)
.L_1098:
        /*00a4*/ 	.word	0x00000200
        /*00a8*/ 	.word	0x00000001
        /*00ac*/ 	.word	0x00000001


	//----- nvinfo : EIATTR_CRS_STACK_SIZE
	.align		4
.L_1099:
        /*00b0*/ 	.byte	0x04, 0x1e
        /*00b2*/ 	.short	(.L_1101 - .L_1100)
.L_1100:
        /*00b4*/ 	.word	0x00000000


	//----- nvinfo : EIATTR_CBANK_PARAM_SIZE
	.align		4
.L_1101:
        /*00b8*/ 	.byte	0x03, 0x19
        /*00ba*/ 	.short	0x00b8


	//----- nvinfo : EIATTR_PARAM_CBANK
	.align		4
        /*00bc*/ 	.byte	0x04, 0x0a
        /*00be*/ 	.short	(.L_1103 - .L_1102)
	.align		4
.L_1102:
        /*00c0*/ 	.word	index@(.nv.constant0._Z35group_norm_nhwc_bwd_one_pass_kernelI11Fp32IOBf16WLi128ELi128ELi512EEv26Group_norm_nhwc_bwd_params)
        /*00c4*/ 	.short	0x0380
        /*00c6*/ 	.short	0x00b8


	//----- nvinfo : EIATTR_SW_WAR
	.align		4
.L_1103:
        /*00c8*/ 	.byte	0x04, 0x36
        /*00ca*/ 	.short	(.L_1105 - .L_1104)
.L_1104:
        /*00cc*/ 	.word	0x00000008
.L_1105:


//--------------------- .nv.info._Z35group_norm_nhwc_bwd_one_pass_kernelI11Fp32IOBf16WLi256ELi128ELi512EEv26Group_norm_nhwc_bwd_params --------------------------
	.section	.nv.info._Z35group_norm_nhwc_bwd_one_pass_kernelI11Fp32IOBf16WLi256ELi128ELi512EEv26Group_norm_nhwc_bwd_params,"",@"SHT_CUDA_INFO"
	.sectionflags	@""
	.align	4


	//----- nvinfo : EIATTR_CUDA_API_VERSION
	.align		4
        /*0000*/ 	.byte	0x04, 0x37
        /*0002*/ 	.short	(.L_1107 - .L_1106)
.L_1106:
        /*0004*/ 	.word	0x00000082


	//----- nvinfo : EIATTR_KPARAM_INFO
	.align		4
.L_1107:
        /*0008*/ 	.byte	0x04, 0x17
        /*000a*/ 	.short	(.L_1109 - .L_1108)
.L_1108:
        /*000c*/ 	.word	0x00000000
        /*0010*/ 	.short	0x0000
        /*0012*/ 	.short	0x0000
        /*0014*/ 	.byte	0x00, 0xf0, 0xe1, 0x02


	//----- nvinfo : EIATTR_SPARSE_MMA_MASK
	.align		4
.L_1109:
        /*0018*/ 	.byte	0x03, 0x50
        /*001a*/ 	.short	0x0000


	//----- nvinfo : EIATTR_MAXREG_COUNT
	.align		4
        /*001c*/ 	.byte	0x03, 0x1b
        /*001e*/ 	.short	0x0080


	//----- nvinfo : EIATTR_NUM_BARRIERS
	.align		4
        /*0020*/ 	.byte	0x02, 0x4c
        /*0022*/ 	.byte	0x01
	.zero		1


	//----- nvinfo : EIATTR_ANNOTATIONS
	.align		4
        /*0024*/ 	.byte	0x04, 0x55
        /*0026*/ 	.short	(.L_1111 - .L_1110)


	//   ....[0]....
.L_1110:
        /* <DEDUP_REMOVED lines=81> */


	//----- nvinfo : EIATTR_MERCURY_ISA_VERSION
	.align		4
.L_1111:
        /*0528*/ 	.byte	0x03, 0x5f
        /*052a*/ 	.short	0x0101


	//----- nvinfo : EIATTR_INT_WARP_WIDE_INSTR_OFFSETS
	.align		4
        /*052c*/ 	.byte	0x04, 0x31
        /*052e*/ 	.short	(.L_1113 - .L_1112)


	//   ....[0]....
.L_1112:
        /*0530*/ 	.word	0x0000b350


	//   ....[1]....
        /*0534*/ 	.word	0x0000c490


	//   ....[2]....
        /*0538*/ 	.word	0x0000c4b0


	//   ....[3]....
        /*053c*/ 	.word	0x0000c4c0


	//   ....[4]....
        /*0540*/ 	.word	0x0000c4f0


	//   ....[5]....
        /*0544*/ 	.word	0x0000c710


	//----- nvinfo : EIATTR_COOP_GROUP_MASK_REGIDS
	.align		4
.L_1113:
        /*0548*/ 	.byte	0x04, 0x29
        /*054a*/ 	.short	(.L_1115 - .L_1114)


	//   ....[0]....
.L_1114:
        /*054c*/ 	.word	0xffffffff


	//   ....[1]....
        /*0550*/ 	.word	0xffffffff


	//   ....[2]....
        /*0554*/ 	.word	0xffffffff


	//   ....[3]....
        /*0558*/ 	.word	0xffffffff


	//   ....[4]....
        /*055c*/ 	.word	0xffffffff


	//   ....[5]....
        /*0560*/ 	.word	0xffffffff


	//   ....[6]....
        /*0564*/ 	.word	0xffffffff


	//   ....[7]....
        /*0568*/ 	.word	0xffffffff


	//   ....[8]....
        /*056c*/ 	.word	0xffffffff


	//   ....[9]....
        /*0570*/ 	.word	0xffffffff


	//----- nvinfo : EIATTR_COOP_GROUP_INSTR_OFFSETS
	.align		4
.L_1115:
        /*0574*/ 	.byte	0x04, 0x28
        /*0576*/ 	.short	(.L_1117 - .L_1116)


	//   ....[0]....
.L_1116:
        /*0578*/ 	.word	0x0000b0d0


	//   ....[1]....
        /*057c*/ 	.word	0x0000b110


	//   ....[2]....
        /*0580*/ 	.word	0x0000b1b0


	//   ....[3]....
        /*0584*/ 	.word	0x0000b1c0


	//   ....[4]....
        /*0588*/ 	.word	0x0000b210


	//   ....[5]....
        /*058c*/ 	.word	0x0000b220


	//   ....[6]....
        /*0590*/ 	.word	0x0000b250


	//   ....[7]....
        /*0594*/ 	.word	0x0000b280


	//   ....[8]....
        /*0598*/ 	.word	0x0000b2f0


	//   ....[9]....
        /*059c*/ 	.word	0x0000b300


	//----- nvinfo : EIATTR_VRC_CTA_INIT_COUNT
	.align		4
.L_1117:
        /*05a0*/ 	.byte	0x02, 0x4a
	.zero		1
	.zero		1


	//----- nvinfo : EIATTR_EXIT_INSTR_OFFSETS
	.align		4
        /*05a4*/ 	.byte	0x04, 0x1c
        /*05a6*/ 	.short	(.L_1119 - .L_1118)


	//   ....[0]....
.L_1118:
        /*05a8*/ 	.word	0x0000d230


	//   ....[1]....
        /*05ac*/ 	.word	0x0000d360


	//   ....[2]....
        /*05b0*/ 	.word	0x0000d8a0


	//   ....[3]....
        /*05b4*/ 	.word	0x0000dea0


	//----- nvinfo : EIATTR_MAX_THREADS
	.align		4
.L_1119:
        /*05b8*/ 	.byte	0x04, 0x05
        /*05ba*/ 	.short	(.L_1121 - .L_1120)
.L_1120:
        /*05bc*/ 	.word	0x00000200
        /*05c0*/ 	.word	0x00000001
        /*05c4*/ 	.word	0x00000001


	//----- nvinfo : EIATTR_CRS_STACK_SIZE
	.align		4
.L_1121:
        /*05c8*/ 	.byte	0x04, 0x1e
        /*05ca*/ 	.short	(.L_1123 - .L_1122)
.L_1122:
        /*05cc*/ 	.word	0x00000000


	//----- nvinfo : EIATTR_CBANK_PARAM_SIZE
	.align		4
.L_1123:
        /*05d0*/ 	.byte	0x03, 0x19
        /*05d2*/ 	.short	0x00b8


	//----- nvinfo : EIATTR_PARAM_CBANK
	.align		4
        /*05d4*/ 	.byte	0x04, 0x0a
        /*05d6*/ 	.short	(.L_1125 - .L_1124)
	.align		4
.L_1124:
        /*05d8*/ 	.word	index@(.nv.constant0._Z35group_norm_nhwc_bwd_one_pass_kernelI11Fp32IOBf16WLi256ELi128ELi512EEv26Group_norm_nhwc_bwd_params)
        /*05dc*/ 	.short	0x0380
        /*05de*/ 	.short	0x00b8


	//----- nvinfo : EIATTR_SW_WAR
	.align		4
.L_1125:
        /*05e0*/ 	.byte	0x04, 0x36
        /*05e2*/ 	.short	(.L_1127 - .L_1126)
.L_1126:
        /*05e4*/ 	.word	0x00000008
.L_1127:


//--------------------- .nv.info._Z35group_norm_nhwc_bwd_one_pass_kernelI11Fp32IOBf16WLi512ELi128ELi512EEv26Group_norm_nhwc_bwd_params --------------------------
	.section	.nv.info._Z35group_norm_nhwc_bwd_one_pass_kernelI11Fp32IOBf16WLi512ELi128ELi512EEv26Group_norm_nhwc_bwd_params,"",@"SHT_CUDA_INFO"
	.sectionflags	@""
	.align	4


	//----- nvinfo : EIATTR_CUDA_API_VERSION
	.align		4
        /*0000*/ 	.byte	0x04, 0x37
        /*0002*/ 	.short	(.L_1129 - .L_1128)
.L_1128:
        /*0004*/ 	.word	0x00000082


	//----- nvinfo : EIATTR_KPARAM_INFO
	.align		4
.L_1129:
        /*0008*/ 	.byte	0x04, 0x17
        /*000a*/ 	.short	(.L_1131 - .L_1130)
.L_1130:
        /*000c*/ 	.word	0x00000000
        /*0010*/ 	.short	0x0000
        /*0012*/ 	.short	0x0000
        /*0014*/ 	.byte	0x00, 0xf0, 0xe1, 0x02


	//----- nvinfo : EIATTR_SPARSE_MMA_MASK
	.align		4
.L_1131:
        /*0018*/ 	.byte	0x03, 0x50
        /*001a*/ 	.short	0x0000


	//----- nvinfo : EIATTR_MAXREG_COUNT
	.align		4
        /*001c*/ 	.byte	0x03, 0x1b
        /*001e*/ 	.short	0x0080


	//----- nvinfo : EIATTR_NUM_BARRIERS
	.align		4
        /*0020*/ 	.byte	0x02, 0x4c
        /*0022*/ 	.byte	0x01
	.zero		1


	//----- nvinfo : EIATTR_ANNOTATIONS
	.align		4
        /*0024*/ 	.byte	0x04, 0x55
        /*0026*/ 	.short	(.L_1133 - .L_1132)


	//   ....[0]....
.L_1132:
        /* <DEDUP_REMOVED lines=688> */


	//----- nvinfo : EIATTR_MERCURY_ISA_VERSION
	.align		4
.L_1133:
        /*2b18*/ 	.byte	0x03, 0x5f
        /*2b1a*/ 	.short	0x0101


	//----- nvinfo : EIATTR_INT_WARP_WIDE_INSTR_OFFSETS
	.align		4
        /*2b1c*/ 	.byte	0x04, 0x31
        /*2b1e*/ 	.short	(.L_1135 - .L_1134)


	//   ....[0]....
.L_1134:
        /*2b20*/ 	.word	0x0001a760


	//   ....[1]....
        /*2b24*/ 	.word	0x0001b8a0


	//   ....[2]....
        /*2b28*/ 	.word	0x0001b8c0


	//   ....[3]....
        /*2b2c*/ 	.word	0x0001b8d0


	//   ....[4]....
        /*2b30*/ 	.word	0x0001b900


	//   ....[5]....
        /*2b34*/ 	.word	0x0001bb20


	//----- nvinfo : EIATTR_COOP_GROUP_MASK_REGIDS
	.align		4
.L_1135:
        /*2b38*/ 	.byte	0x04, 0x29
        /*2b3a*/ 	.short	(.L_1137 - .L_1136)


	//   ....[0]....
.L_1136:
        /*2b3c*/ 	.word	0xffffffff


	//   ....[1]....
        /*2b40*/ 	.word	0xffffffff


	//   ....[2]....
        /*2b44*/ 	.word	0xffffffff


	//   ....[3]....
        /*2b48*/ 	.word	0xffffffff


	//   ....[4]....
        /*2b4c*/ 	.word	0xffffffff


	//   ....[5]....
        /*2b50*/ 	.word	0xffffffff


	//   ....[6]....
        /*2b54*/ 	.word	0xffffffff


	//   ....[7]....
        /*2b58*/ 	.word	0xffffffff


	//   ....[8]....
        /*2b5c*/ 	.word	0xffffffff


	//   ....[9]....
        /*2b60*/ 	.word	0xffffffff


	//----- nvinfo : EIATTR_COOP_GROUP_INSTR_OFFSETS
	.align		4
.L_1137:
        /*2b64*/ 	.byte	0x04, 0x28
        /*2b66*/ 	.short	(.L_1139 - .L_1138)


	//   ....[0]....
.L_1138:
        /*2b68*/ 	.word	0x0001a4f0


	//   ....[1]....
        /*2b6c*/ 	.word	0x0001a530


	//   ....[2]....
        /*2b70*/ 	.word	0x0001a5e0


	//   ....[3]....
        /*2b74*/ 	.word	0x0001a5f0


	//   ....[4]....
        /*2b78*/ 	.word	0x0001a620


	//   ....[5]....
        /*2b7c*/ 	.word	0x0001a640


	//   ....[6]....
        /*2b80*/ 	.word	0x0001a670


	//   ....[7]....
        /*2b84*/ 	.word	0x0001a690


	//   ....[8]....
        /*2b88*/ 	.word	0x0001a700


	//   ....[9]....
        /*2b8c*/ 	.word	0x0001a710


	//----- nvinfo : EIATTR_VRC_CTA_INIT_COUNT
	.align		4
.L_1139:
        /*2b90*/ 	.byte	0x02, 0x4a
	.zero		1
	.zero		1


	//----- nvinfo : EIATTR_EXIT_INSTR_OFFSETS
	.align		4
        /*2b94*/ 	.byte	0x04, 0x1c
        /*2b96*/ 	.short	(.L_1141 - .L_1140)


	//   ....[0]....
.L_1140:
        /*2b98*/ 	.word	0x0001c640


	//   ....[1]....
        /*2b9c*/ 	.word	0x0001c770


	//   ....[2]....
        /*2ba0*/ 	.word	0x0001ccb0


	//   ....[3]....
        /*2ba4*/ 	.word	0x0001d2b0


	//----- nvinfo : EIATTR_MAX_THREADS
	.align		4
.L_1141:
        /*2ba8*/ 	.byte	0x04, 0x05
        /*2baa*/ 	.short	(.L_1143 - .L_1142)
.L_1142:
        /*2bac*/ 	.word	0x00000200
        /*2bb0*/ 	.word	0x00000001
        /*2bb4*/ 	.word	0x00000001


	//----- nvinfo : EIATTR_CRS_STACK_SIZE
	.align		4
.L_1143:
        /*2bb8*/ 	.byte	0x04, 0x1e
        /*2bba*/ 	.short	(.L_1145 - .L_1144)
.L_1144:
        /*2bbc*/ 	.word	0x00000000


	//----- nvinfo : EIATTR_CBANK_PARAM_SIZE
	.align		4
.L_1145:
        /*2bc0*/ 	.byte	0x03, 0x19
        /*2bc2*/ 	.short	0x00b8


	//----- nvinfo : EIATTR_PARAM_CBANK
	.align		4
        /*2bc4*/ 	.byte	0x04, 0x0a
        /*2bc6*/ 	.short	(.L_1147 - .L_1146)
	.align		4
.L_1146:
        /*2bc8*/ 	.word	index@(.nv.constant0._Z35group_norm_nhwc_bwd_one_pass_kernelI11Fp32IOBf16WLi512ELi128ELi512EEv26Group_norm_nhwc_bwd_params)
        /*2bcc*/ 	.short	0x0380
        /*2bce*/ 	.short	0x00b8


	//----- nvinfo : EIATTR_SW_WAR
	.align		4
.L_1147:
        /*2bd0*/ 	.byte	0x04, 0x36
        /*2bd2*/ 	.short	(.L_1149 - .L_1148)
.L_1148:
        /*2bd4*/ 	.word	0x00000008
.L_1149:


//--------------------- .nv.info._Z35group_norm_nhwc_bwd_one_pass_kernelI11Fp32IOFp16WLi64ELi128ELi512EEv26Group_norm_nhwc_bwd_params --------------------------
	.section	.nv.info._Z35group_norm_nhwc_bwd_one_pass_kernelI11Fp32IOFp16WLi64ELi128ELi512EEv26Group_norm_nhwc_bwd_params,"",@"SHT_CUDA_INFO"
	.sectionflags	@""
	.align	4


	//----- nvinfo : EIATTR_CUDA_API_VERSION
	.align		4
        /*0000*/ 	.byte	0x04, 0x37
        /*0002*/ 	.short	(.L_1151 - .L_1150)
.L_1150:
        /*0004*/ 	.word	0x00000082


	//----- nvinfo : EIATTR_KPARAM_INFO
	.align		4
.L_1151:
        /*0008*/ 	.byte	0x04, 0x17
        /*000a*/ 	.short	(.L_1153 - .L_1152)
.L_1152:
        /*000c*/ 	.word	0x00000000
        /*0010*/ 	.short	0x0000
        /*0012*/ 	.short	0x0000
        /*0014*/ 	.byte	0x00, 0xf0, 0xe1, 0x02


	//----- nvinfo : EIATTR_SPARSE_MMA_MASK
	.align		4
.L_1153:
        /*0018*/ 	.byte	0x03, 0x50
        /*001a*/ 	.short	0x0000


	//----- nvinfo : EIATTR_MAXREG_COUNT
	.align		4
        /*001c*/ 	.byte	0x03, 0x1b
        /*001e*/ 	.short	0x0080


	//----- nvinfo : EIATTR_NUM_BARRIERS
	.align		4
        /*0020*/ 	.byte	0x02, 0x4c
        /*0022*/ 	.byte	0x01
	.zero		1


	//----- nvinfo : EIATTR_MERCURY_ISA_VERSION
	.align		4
        /*0024*/ 	.byte	0x03, 0x5f
        /*0026*/ 	.short	0x0101


	//----- nvinfo : EIATTR_INT_WARP_WIDE_INSTR_OFFSETS
	.align		4
        /*0028*/ 	.byte	0x04, 0x31
        /*002a*/ 	.short	(.L_1155 - .L_1154)


	//   ....[0]....
.L_1154:
        /*002c*/ 	.word	0x00002ae0


	//----- nvinfo : EIATTR_COOP_GROUP_MASK_REGIDS
	.align		4
.L_1155:
        /*0030*/ 	.byte	0x04, 0x29
        /*0032*/ 	.short	(.L_1157 - .L_1156)


	//   ....[0]....
.L_1156:
        /*0034*/ 	.word	0xffffffff


	//   ....[1]....
        /*0038*/ 	.word	0xffffffff


	//   ....[2]....
        /*003c*/ 	.word	0xffffffff


	//   ....[3]....
        /*0040*/ 	.word	0xffffffff


	//   ....[4]....
        /*0044*/ 	.word	0xffffffff


	//   ....[5]....
        /*0048*/ 	.word	0xffffffff


	//   ....[6]....
        /*004c*/ 	.word	0xffffffff


	//   ....[7]....
        /*0050*/ 	.word	0xffffffff


	//   ....[8]....
        /*0054*/ 	.word	0xffffffff


	//   ....[9]....
        /*0058*/ 	.word	0xffffffff


	//----- nvinfo : EIATTR_COOP_GROUP_INSTR_OFFSETS
	.align		4
.L_1157:
        /*005c*/ 	.byte	0x04, 0x28
        /*005e*/ 	.short	(.L_1159 - .L_1158)


	//   ....[0]....
.L_1158:
        /*0060*/ 	.word	0x00002880


	//   ....[1]....
        /*0064*/ 	.word	0x000028c0


	//   ....[2]....
        /*0068*/ 	.word	0x00002970


	//   ....[3]....
        /*006c*/ 	.word	0x00002980


	//   ....[4]....
        /*0070*/ 	.word	0x000029b0


	//   ....[5]....
        /*0074*/ 	.word	0x000029d0


	//   ....[6]....
        /*0078*/ 	.word	0x00002a00


	//   ....[7]....
        /*007c*/ 	.word	0x00002a20


	//   ....[8]....
        /*0080*/ 	.word	0x00002a80


	//   ....[9]....
        /*0084*/ 	.word	0x00002a90


	//----- nvinfo : EIATTR_VRC_CTA_INIT_COUNT
	.align		4
.L_1159:
        /*0088*/ 	.byte	0x02, 0x4a
	.zero		1
	.zero		1


	//----- nvinfo : EIATTR_EXIT_INSTR_OFFSETS
	.align		4
        /*008c*/ 	.byte	0x04, 0x1c
        /*008e*/ 	.short	(.L_1161 - .L_1160)


	//   ....[0]....
.L_1160:
        /*0090*/ 	.word	0x00005840


	//   ....[1]....
        /*0094*/ 	.word	0x00005970


	//   ....[2]....
        /*0098*/ 	.word	0x00005eb0


	//   ....[3]....
        /*009c*/ 	.word	0x000064b0


	//----- nvinfo : EIATTR_MAX_THREADS
	.align		4
.L_1161:
        /*00a0*/ 	.byte	0x04, 0x05
        /*00a2*/ 	.short	(.L_1163 - .L_1162)
.L_1162:
        /*00a4*/ 	.word	0x00000200
        /*00a8*/ 	.word	0x00000001
        /*00ac*/ 	.word	0x00000001


	//----- nvinfo : EIATTR_CRS_STACK_SIZE
	.align		4
.L_1163:
        /*00b0*/ 	.byte	0x04, 0x1e
        /*00b2*/ 	.short	(.L_1165 - .L_1164)
.L_1164:
        /*00b4*/ 	.word	0x00000000


	//----- nvinfo : EIATTR_CBANK_PARAM_SIZE
	.align		4
.L_1165:
        /*00b8*/ 	.byte	0x03, 0x19
        /*00ba*/ 	.short	0x00b8


	//----- nvinfo : EIATTR_PARAM_CBANK
	.align		4
        /*00bc*/ 	.byte	0x04, 0x0a
        /*00be*/ 	.short	(.L_1167 - .L_1166)
	.align		4
.L_1166:
        /*00c0*/ 	.word	index@(.nv.constant0._Z35group_norm_nhwc_bwd_one_pass_kernelI11Fp32IOFp16WLi64ELi128ELi512EEv26Group_norm_nhwc_bwd_params)
        /*00c4*/ 	.short	0x0380
        /*00c6*/ 	.short	0x00b8


	//----- nvinfo : EIATTR_SW_WAR
	.align		4
.L_1167:
        /*00c8*/ 	.byte	0x04, 0x36
        /*00ca*/ 	.short	(.L_1169 - .L_1168)
.L_1168:
        /*00cc*/ 	.word	0x00000008
.L_1169:


//--------------------- .nv.info._Z35group_norm_nhwc_bwd_one_pass_kernelI11Fp32IOFp16WLi128ELi128ELi512EEv26Group_norm_nhwc_bwd_params --------------------------
	.section	.nv.info._Z35group_norm_nhwc_bwd_one_pass_kernelI11Fp32IOFp16WLi128ELi128ELi512EEv26Group_norm_nhwc_bwd_params,"",@"SHT_CUDA_INFO"
	.sectionflags	@""
	.align	4


	//----- nvinfo : EIATTR_CUDA_API_VERSION
	.align		4
        /*0000*/ 	.byte	0x04, 0x37
        /*0002*/ 	.short	(.L_1171 - .L_1170)
.L_1170:
        /*0004*/ 	.word	0x00000082


	//----- nvinfo : EIATTR_KPARAM_INFO
	.align		4
.L_1171:
        /*0008*/ 	.byte	0x04, 0x17
        /*000a*/ 	.short	(.L_1173 - .L_1172)
.L_1172:
        /*000c*/ 	.word	0x00000000
        /*0010*/ 	.short	0x0000
        /*0012*/ 	.short	0x0000
        /*0014*/ 	.byte	0x00, 0xf0, 0xe1, 0x02


	//----- nvinfo : EIATTR_SPARSE_MMA_MASK
	.align		4
.L_1173:
        /*0018*/ 	.byte	0x03, 0x50
        /*001a*/ 	.short	0x0000


	//----- nvinfo : EIATTR_MAXREG_COUNT
	.align		4
        /*001c*/ 	.byte	0x03, 0x1b
        /*001e*/ 	.short	0x0080


	//----- nvinfo : EIATTR_NUM_BARRIERS
	.align		4
        /*0020*/ 	.byte	0x02, 0x4c
        /*0022*/ 	.byte	0x01
	.zero		1


	//----- nvinfo : EIATTR_MERCURY_ISA_VERSION
	.align		4
        /*0024*/ 	.byte	0x03, 0x5f
        /*0026*/ 	.short	0x0101


	//----- nvinfo : EIATTR_INT_WARP_WIDE_INSTR_OFFSETS
	.align		4
        /*0028*/ 	.byte	0x04, 0x31
        /*002a*/ 	.short	(.L_1175 - .L_1174)


	//   ....[0]....
.L_1174:
        /*002c*/ 	.word	0x00004d80


	//----- nvinfo : EIATTR_COOP_GROUP_MASK_REGIDS
	.align		4
.L_1175:
        /*0030*/ 	.byte	0x04, 0x29
        /*0032*/ 	.short	(.L_1177 - .L_1176)


	//   ....[0]....
.L_1176:
        /*0034*/ 	.word	0xffffffff


	//   ....[1]....
        /*0038*/ 	.word	0xffffffff


	//   ....[2]....
        /*003c*/ 	.word	0xffffffff


	//   ....[3]....
        /*0040*/ 	.word	0xffffffff


	//   ....[4]....
        /*0044*/ 	.word	0xffffffff


	//   ....[5]....
        /*0048*/ 	.word	0xffffffff


	//   ....[6]....
        /*004c*/ 	.word	0xffffffff


	//   ....[7]....
        /*0050*/ 	.word	0xffffffff


	//   ....[8]....
        /*0054*/ 	.word	0xffffffff


	//   ....[9]....
        /*0058*/ 	.word	0xffffffff


	//----- nvinfo : EIATTR_COOP_GROUP_INSTR_OFFSETS
	.align		4
.L_1177:
        /*005c*/ 	.byte	0x04, 0x28
        /*005e*/ 	.short	(.L_1179 - .L_1178)


	//   ....[0]....
.L_1178:
        /*0060*/ 	.word	0x00004b30


	//   ....[1]....
        /*0064*/ 	.word	0x00004b70


	//   ....[2]....
        /*0068*/ 	.word	0x00004bf0


	//   ....[3]....
        /*006c*/ 	.word	0x00004c20


	//   ....[4]....
        /*0070*/ 	.word	0x00004c60


	//   ....[5]....
        /*0074*/ 	.word	0x00004c80


	//   ....[6]....
        /*0078*/ 	.word	0x00004cb0


	//   ....[7]....
        /*007c*/ 	.word	0x00004cd0


	//   ....[8]....
        /*0080*/ 	.word	0x00004d20


	//   ....[9]....
        /*0084*/ 	.word	0x00004d30


	//----- nvinfo : EIATTR_VRC_CTA_INIT_COUNT
	.align		4
.L_1179:
        /*0088*/ 	.byte	0x02, 0x4a
	.zero		1
	.zero		1


	//----- nvinfo : EIATTR_EXIT_INSTR_OFFSETS
	.align		4
        /*008c*/ 	.byte	0x04, 0x1c
        /*008e*/ 	.short	(.L_1181 - .L_1180)


	//   ....[0]....
.L_1180:
        /*0090*/ 	.word	0x00008fa0


	//   ....[1]....
        /*0094*/ 	.word	0x000090d0


	//   ....[2]....
        /*0098*/ 	.word	0x00009600


	//   ....[3]....
        /*009c*/ 	.word	0x00009c00


	//----- nvinfo : EIATTR_MAX_THREADS
	.align		4
.L_1181:
        /*00a0*/ 	.byte	0x04, 0x05
        /*00a2*/ 	.short	(.L_1183 - .L_1182)
.L_1182:
        /*00a4*/ 	.word	0x00000200
        /*00a8*/ 	.word	0x00000001
        /*00ac*/ 	.word	0x00000001


	//----- nvinfo : EIATTR_CRS_STACK_SIZE
	.align		4
.L_1183:
        /*00b0*/ 	.byte	0x04, 0x1e
        /*00b2*/ 	.short	(.L_1185 - .L_1184)
.L_1184:
        /*00b4*/ 	.word	0x00000000


	//----- nvinfo : EIATTR_CBANK_PARAM_SIZE
	.align		4
.L_1185:
        /*00b8*/ 	.byte	0x03, 0x19
        /*00ba*/ 	.short	0x00b8


	//----- nvinfo : EIATTR_PARAM_CBANK
	.align		4
        /*00bc*/ 	.byte	0x04, 0x0a
        /*00be*/ 	.short	(.L_1187 - .L_1186)
	.align		4
.L_1186:
        /*00c0*/ 	.word	index@(.nv.constant0._Z35group_norm_nhwc_bwd_one_pass_kernelI11Fp32IOFp16WLi128ELi128ELi512EEv26Group_norm_nhwc_bwd_params)
        /*00c4*/ 	.short	0x0380
        /*00c6*/ 	.short	0x00b8


	//----- nvinfo : EIATTR_SW_WAR
	.align		4
.L_1187:
        /*00c8*/ 	.byte	0x04, 0x36
        /*00ca*/ 	.short	(.L_1189 - .L_1188)
.L_1188:
        /*00cc*/ 	.word	0x00000008
.L_1189:


//--------------------- .nv.info._Z35group_norm_nhwc_bwd_one_pass_kernelI11Fp32IOFp16WLi256ELi128ELi512EEv26Group_norm_nhwc_bwd_params --------------------------
	.section	.nv.info._Z35group_norm_nhwc_bwd_one_pass_kernelI11Fp32IOFp16WLi256ELi128ELi512EEv26Group_norm_nhwc_bwd_params,"",@"SHT_CUDA_INFO"
	.sectionflags	@""
	.align	4


	//----- nvinfo : EIATTR_CUDA_API_VERSION
	.align		4
        /*0000*/ 	.byte	0x04, 0x37
        /*0002*/ 	.short	(.L_1191 - .L_1190)
.L_1190:
        /*0004*/ 	.word	0x00000082


	//----- nvinfo : EIATTR_KPARAM_INFO
	.align		4
.L_1191:
        /*0008*/ 	.byte	0x04, 0x17
        /*000a*/ 	.short	(.L_1193 - .L_1192)
.L_1192:
        /*000c*/ 	.word	0x00000000
        /*0010*/ 	.short	0x0000
        /*0012*/ 	.short	0x0000
        /*0014*/ 	.byte	0x00, 0xf0, 0xe1, 0x02


	//----- nvinfo : EIATTR_SPARSE_MMA_MASK
	.align		4
.L_1193:
        /*0018*/ 	.byte	0x03, 0x50
        /*001a*/ 	.short	0x0000


	//----- nvinfo : EIATTR_MAXREG_COUNT
	.align		4
        /*001c*/ 	.byte	0x03, 0x1b
        /*001e*/ 	.short	0x0080


	//----- nvinfo : EIATTR_NUM_BARRIERS
	.align		4
        /*0020*/ 	.byte	0x02, 0x4c
        /*0022*/ 	.byte	0x01
	.zero		1


	//----- nvinfo : EIATTR_ANNOTATIONS
	.align		4
        /*0024*/ 	.byte	0x04, 0x55
        /*0026*/ 	.short	(.L_1195 - .L_1194)


	//   ....[0]....
.L_1194:
        /* <DEDUP_REMOVED lines=81> */


	//----- nvinfo : EIATTR_MERCURY_ISA_VERSION
	.align		4
.L_1195:
        /*0528*/ 	.byte	0x03, 0x5f
        /*052a*/ 	.short	0x0101


	//----- nvinfo : EIATTR_INT_WARP_WIDE_INSTR_OFFSETS
	.align		4
        /*052c*/ 	.byte	0x04, 0x31
        /*052e*/ 	.short	(.L_1197 - .L_1196)


	//   ....[0]....
.L_1196:
        /*0530*/ 	.word	0x0000b340


	//   ....[1]....
        /*0534*/ 	.word	0x0000c480


	//   ....[2]....
        /*0538*/ 	.word	0x0000c4a0


	//   ....[3]....
        /*053c*/ 	.word	0x0000c4b0


	//   ....[4]....
        /*0540*/ 	.word	0x0000c4e0


	//   ....[5]....
        /*0544*/ 	.word	0x0000c700


	//----- nvinfo : EIATTR_COOP_GROUP_MASK_REGIDS
	.align		4
.L_1197:
        /*0548*/ 	.byte	0x04, 0x29
        /*054a*/ 	.short	(.L_1199 - .L_1198)


	//   ....[0]....
.L_1198:
        /*054c*/ 	.word	0xffffffff


	//   ....[1]....
        /*0550*/ 	.word	0xffffffff


	//   ....[2]....
        /*0554*/ 	.word	0xffffffff


	//   ....[3]....
        /*0558*/ 	.word	0xffffffff


	//   ....[4]....
        /*055c*/ 	.word	0xffffffff


	//   ....[5]....
        /*0560*/ 	.word	0xffffffff


	//   ....[6]....
        /*0564*/ 	.word	0xffffffff


	//   ....[7]....
        /*0568*/ 	.word	0xffffffff


	//   ....[8]....
        /*056c*/ 	.word	0xffffffff


	//   ....[9]....
        /*0570*/ 	.word	0xffffffff


	//----- nvinfo : EIATTR_COOP_GROUP_INSTR_OFFSETS
	.align		4
.L_1199:
        /*0574*/ 	.byte	0x04, 0x28
        /*0576*/ 	.short	(.L_1201 - .L_1200)


	//   ....[0]....
.L_1200:
        /*0578*/ 	.word	0x0000b0c0


	//   ....[1]....
        /*057c*/ 	.word	0x0000b100


	//   ....[2]....
        /*0580*/ 	.word	0x0000b1a0


	//   ....[3]....
        /*0584*/ 	.word	0x0000b1b0


	//   ....[4]....
        /*0588*/ 	.word	0x0000b200


	//   ....[5]....
        /*058c*/ 	.word	0x0000b210


	//   ....[6]....
        /*0590*/ 	.word	0x0000b240


	//   ....[7]....
        /*0594*/ 	.word	0x0000b270


	//   ....[8]....
        /*0598*/ 	.word	0x0000b2e0


	//   ....[9]....
        /*059c*/ 	.word	0x0000b2f0


	//----- nvinfo : EIATTR_VRC_CTA_INIT_COUNT
	.align		4
.L_1201:
        /*05a0*/ 	.byte	0x02, 0x4a
	.zero		1
	.zero		1


	//----- nvinfo : EIATTR_EXIT_INSTR_OFFSETS
	.align		4
        /*05a4*/ 	.byte	0x04, 0x1c
        /*05a6*/ 	.short	(.L_1203 - .L_1202)


	//   ....[0]....
.L_1202:
        /*05a8*/ 	.word	0x0000d220


	//   ....[1]....
        /*05ac*/ 	.word	0x0000d350


	//   ....[2]....
        /*05b0*/ 	.word	0x0000d890


	//   ....[3]....
        /*05b4*/ 	.word	0x0000de90


	//----- nvinfo : EIATTR_MAX_THREADS
	.align		4
.L_1203:
        /*05b8*/ 	.byte	0x04, 0x05
        /*05ba*/ 	.short	(.L_1205 - .L_1204)
.L_1204:
        /*05bc*/ 	.word	0x00000200
        /*05c0*/ 	.word	0x00000001
        /*05c4*/ 	.word	0x00000001


	//----- nvinfo : EIATTR_CRS_STACK_SIZE
	.align		4
.L_1205:
        /*05c8*/ 	.byte	0x04, 0x1e
        /*05ca*/ 	.short	(.L_1207 - .L_1206)
.L_1206:
        /*05cc*/ 	.word	0x00000000


	//----- nvinfo : EIATTR_CBANK_PARAM_SIZE
	.align		4
.L_1207:
        /*05d0*/ 	.byte	0x03, 0x19
        /*05d2*/ 	.short	0x00b8


	//----- nvinfo : EIATTR_PARAM_CBANK
	.align		4
        /*05d4*/ 	.byte	0x04, 0x0a
        /*05d6*/ 	.short	(.L_1209 - .L_1208)
	.align		4
.L_1208:
        /*05d8*/ 	.word	index@(.nv.constant0._Z35group_norm_nhwc_bwd_one_pass_kernelI11Fp32IOFp16WLi256ELi128ELi512EEv26Group_norm_nhwc_bwd_params)
        /*05dc*/ 	.short	0x0380
        /*05de*/ 	.short	0x00b8


	//----- nvinfo : EIATTR_SW_WAR
	.align		4
.L_1209:
        /*05e0*/ 	.byte	0x04, 0x36
        /*05e2*/ 	.short	(.L_1211 - .L_1210)
.L_1210:
        /*05e4*/ 	.word	0x00000008
.L_1211:


//--------------------- .nv.info._Z35group_norm_nhwc_bwd_one_pass_kernelI11Fp32IOFp16WLi512ELi128ELi512EEv26Group_norm_nhwc_bwd_params --------------------------
	.section	.nv.info._Z35group_norm_nhwc_bwd_one_pass_kernelI11Fp32IOFp16WLi512ELi128ELi512EEv26Group_norm_nhwc_bwd_params,"",@"SHT_CUDA_INFO"
	.sectionflags	@""
	.align	4


	//----- nvinfo : EIATTR_CUDA_API_VERSION
	.align		4
        /*0000*/ 	.byte	0x04, 0x37
        /*0002*/ 	.short	(.L_1213 - .L_1212)
.L_1212:
        /*0004*/ 	.word	0x00000082


	//----- nvinfo : EIATTR_KPARAM_INFO
	.align		4
.L_1213:
        /*0008*/ 	.byte	0x04, 0x17
        /*000a*/ 	.short	(.L_1215 - .L_1214)
.L_1214:
        /*000c*/ 	.word	0x00000000
        /*0010*/ 	.short	0x0000
        /*0012*/ 	.short	0x0000
        /*0014*/ 	.byte	0x00, 0xf0, 0xe1, 0x02


	//----- nvinfo : EIATTR_SPARSE_MMA_MASK
	.align		4
.L_1215:
        /*0018*/ 	.byte	0x03, 0x50
        /*001a*/ 	.short	0x0000


	//----- nvinfo : EIATTR_MAXREG_COUNT
	.align		4
        /*001c*/ 	.byte	0x03, 0x1b
        /*001e*/ 	.short	0x0080


	//----- nvinfo : EIATTR_NUM_BARRIERS
	.align		4
        /*0020*/ 	.byte	0x02, 0x4c
        /*0022*/ 	.byte	0x01
	.zero		1


	//----- nvinfo : EIATTR_ANNOTATIONS
	.align		4
        /*0024*/ 	.byte	0x04, 0x55
        /*0026*/ 	.short	(.L_1217 - .L_1216)


	//   ....[0]....
.L_1216:
        /* <DEDUP_REMOVED lines=690> */


	//----- nvinfo : EIATTR_MERCURY_ISA_VERSION
	.align		4
.L_1217:
        /*2b38*/ 	.byte	0x03, 0x5f
        /*2b3a*/ 	.short	0x0101


	//----- nvinfo : EIATTR_INT_WARP_WIDE_INSTR_OFFSETS
	.align		4
        /*2b3c*/ 	.byte	0x04, 0x31
        /*2b3e*/ 	.short	(.L_1219 - .L_1218)


	//   ....[0]....
.L_1218:
        /*2b40*/ 	.word	0x0001a6c0


	//   ....[1]....
        /*2b44*/ 	.word	0x0001b800


	//   ....[2]....
        /*2b48*/ 	.word	0x0001b820


	//   ....[3]....
        /*2b4c*/ 	.word	0x0001b830


	//   ....[4]....
        /*2b50*/ 	.word	0x0001b860


	//   ....[5]....
        /*2b54*/ 	.word	0x0001ba80


	//----- nvinfo : EIATTR_COOP_GROUP_MASK_REGIDS
	.align		4
.L_1219:
        /*2b58*/ 	.byte	0x04, 0x29
        /*2b5a*/ 	.short	(.L_1221 - .L_1220)


	//   ....[0]....
.L_1220:
        /*2b5c*/ 	.word	0xffffffff


	//   ....[1]....
        /*2b60*/ 	.word	0xffffffff


	//   ....[2]....
        /*2b64*/ 	.word	0xffffffff


	//   ....[3]....
        /*2b68*/ 	.word	0xffffffff


	//   ....[4]....
        /*2b6c*/ 	.word	0xffffffff


	//   ....[5]....
        /*2b70*/ 	.word	0xffffffff


	//   ....[6]....
        /*2b74*/ 	.word	0xffffffff


	//   ....[7]....
        /*2b78*/ 	.word	0xffffffff


	//   ....[8]....
        /*2b7c*/ 	.word	0xffffffff


	//   ....[9]....
        /*2b80*/ 	.word	0xffffffff


	//----- nvinfo : EIATTR_COOP_GROUP_INSTR_OFFSETS
	.align		4
.L_1221:
        /*2b84*/ 	.byte	0x04, 0x28
        /*2b86*/ 	.short	(.L_1223 - .L_1222)


	//   ....[0]....
.L_1222:
        /*2b88*/ 	.word	0x0001a450


	//   ....[1]....
        /*2b8c*/ 	.word	0x0001a490


	//   ....[2]....
        /*2b90*/ 	.word	0x0001a540


	//   ....[3]....
        /*2b94*/ 	.word	0x0001a550


	//   ....[4]....
        /*2b98*/ 	.word	0x0001a580


	//   ....[5]....
        /*2b9c*/ 	.word	0x0001a5a0


	//   ....[6]....
        /*2ba0*/ 	.word	0x0001a5d0


	//   ....[7]....
        /*2ba4*/ 	.word	0x0001a5f0


	//   ....[8]....
        /*2ba8*/ 	.word	0x0001a660


	//   ....[9]....
        /*2bac*/ 	.word	0x0001a670


	//----- nvinfo : EIATTR_VRC_CTA_INIT_COUNT
	.align		4
.L_1223:
        /*2bb0*/ 	.byte	0x02, 0x4a
	.zero		1
	.zero		1


	//----- nvinfo : EIATTR_EXIT_INSTR_OFFSETS
	.align		4
        /*2bb4*/ 	.byte	0x04, 0x1c
        /*2bb6*/ 	.short	(.L_1225 - .L_1224)


	//   ....[0]....
.L_1224:
        /*2bb8*/ 	.word	0x0001c5a0


	//   ....[1]....
        /*2bbc*/ 	.word	0x0001c6d0


	//   ....[2]....
        /*2bc0*/ 	.word	0x0001cc10


	//   ....[3]....
        /*2bc4*/ 	.word	0x0001d210


	//----- nvinfo : EIATTR_MAX_THREADS
	.align		4
.L_1225:
        /*2bc8*/ 	.byte	0x04, 0x05
        /*2bca*/ 	.short	(.L_1227 - .L_1226)
.L_1226:
        /*2bcc*/ 	.word	0x00000200
        /*2bd0*/ 	.word	0x00000001
        /*2bd4*/ 	.word	0x00000001


	//----- nvinfo : EIATTR_CRS_STACK_SIZE
	.align		4
.L_1227:
        /*2bd8*/ 	.byte	0x04, 0x1e
        /*2bda*/ 	.short	(.L_1229 - .L_1228)
.L_1228:
        /*2bdc*/ 	.word	0x00000000


	//----- nvinfo : EIATTR_CBANK_PARAM_SIZE
	.align		4
.L_1229:
        /*2be0*/ 	.byte	0x03, 0x19
        /*2be2*/ 	.short	0x00b8


	//----- nvinfo : EIATTR_PARAM_CBANK
	.align		4
        /*2be4*/ 	.byte	0x04, 0x0a
        /*2be6*/ 	.short	(.L_1231 - .L_1230)
	.align		4
.L_1230:
        /*2be8*/ 	.word	index@(.nv.constant0._Z35group_norm_nhwc_bwd_one_pass_kernelI11Fp32IOFp16WLi512ELi128ELi512EEv26Group_norm_nhwc_bwd_params)
        /*2bec*/ 	.short	0x0380
        /*2bee*/ 	.short	0x00b8


	//----- nvinfo : EIATTR_SW_WAR
	.align		4
.L_1231:
        /*2bf0*/ 	.byte	0x04, 0x36
        /*2bf2*/ 	.short	(.L_1233 - .L_1232)
.L_1232:
        /*2bf4*/ 	.word	0x00000008
.L_1233:


//--------------------- .nv.info._Z35group_norm_nhwc_fwd_one_pass_kernelI11Bf16IOFp32WLi64ELi128ELi512EEv26Group_norm_nhwc_fwd_params --------------------------
	.section	.nv.info._Z35group_norm_nhwc_fwd_one_pass_kernelI11Bf16IOFp32WLi64ELi128ELi512EEv26Group_norm_nhwc_fwd_params,"",@"SHT_CUDA_INFO"
	.sectionflags	@""
	.align	4


	//----- nvinfo : EIATTR_CUDA_API_VERSION
	.align		4
        /*0000*/ 	.byte	0x04, 0x37
        /*0002*/ 	.short	(.L_1235 - .L_1234)
.L_1234:
        /*0004*/ 	.word	0x00000082


	//----- nvinfo : EIATTR_KPARAM_INFO
	.align		4
.L_1235:
        /*0008*/ 	.byte	0x04, 0x17
        /*000a*/ 	.short	(.L_1237 - .L_1236)
.L_1236:
        /*000c*/ 	.word	0x00000000
        /*0010*/ 	.short	0x0000
        /*0012*/ 	.short	0x0000
        /*0014*/ 	.byte	0x00, 0xf0, 0x81, 0x02


	//----- nvinfo : EIATTR_SPARSE_MMA_MASK
	.align		4
.L_1237:
        /*0018*/ 	.byte	0x03, 0x50
        /*001a*/ 	.short	0x0000


	//----- nvinfo : EIATTR_MAXREG_COUNT
	.align		4
        /*001c*/ 	.byte	0x03, 0x1b
        /*001e*/ 	.short	0x0080


	//----- nvinfo : EIATTR_NUM_BARRIERS
	.align		4
        /*0020*/ 	.byte	0x02, 0x4c
        /*0022*/ 	.byte	0x01
	.zero		1


	//----- nvinfo : EIATTR_MERCURY_ISA_VERSION
	.align		4
        /*0024*/ 	.byte	0x03, 0x5f
        /*0026*/ 	.short	0x0101


	//----- nvinfo : EIATTR_COOP_GROUP_MASK_REGIDS
	.align		4
        /*0028*/ 	.byte	0x04, 0x29
        /*002a*/ 	.short	(.L_1239 - .L_1238)


	//   ....[0]....
.L_1238:
        /*002c*/ 	.word	0xffffffff


	//   ....[1]....
        /*0030*/ 	.word	0xffffffff


	//   ....[2]....
        /*0034*/ 	.word	0xffffffff


	//   ....[3]....
        /*0038*/ 	.word	0xffffffff


	//   ....[4]....
        /*003c*/ 	.word	0xffffffff


	//   ....[5]....
        /*0040*/ 	.word	0xffffffff


	//   ....[6]....
        /*0044*/ 	.word	0xffffffff


	//   ....[7]....
        /*0048*/ 	.word	0xffffffff


	//   ....[8]....
        /*004c*/ 	.word	0xffffffff


	//   ....[9]....
        /*0050*/ 	.word	0xffffffff


	//----- nvinfo : EIATTR_COOP_GROUP_INSTR_OFFSETS
	.align		4
.L_1239:
        /*0054*/ 	.byte	0x04, 0x28
        /*0056*/ 	.short	(.L_1241 - .L_1240)


	//   ....[0]....
.L_1240:
        /*0058*/ 	.word	0x00001040


	//   ....[1]....
        /*005c*/ 	.word	0x00001050


	//   ....[2]....
        /*0060*/ 	.word	0x00001080


	//   ....[3]....
        /*0064*/ 	.word	0x00001090


	//   ....[4]....
        /*0068*/ 	.word	0x000010d0


	//   ....[5]....
        /*006c*/ 	.word	0x000010e0


	//   ....[6]....
        /*0070*/ 	.word	0x00001120


	//   ....[7]....
        /*0074*/ 	.word	0x00001130


	//   ....[8]....
        /*0078*/ 	.word	0x000011a0


	//   ....[9]....
        /*007c*/ 	.word	0x000011b0


	//----- nvinfo : EIATTR_VRC_CTA_INIT_COUNT
	.align		4
.L_1241:
        /*0080*/ 	.byte	0x02, 0x4a
	.zero		1
	.zero		1


	//----- nvinfo : EIATTR_EXIT_INSTR_OFFSETS
	.align		4
        /*0084*/ 	.byte	0x04, 0x1c
        /*0086*/ 	.short	(.L_1243 - .L_1242)


	//   ....[0]....
.L_1242:
        /*0088*/ 	.word	0x00000060


	//   ....[1]....
        /*008c*/ 	.word	0x00003e30


	//----- nvinfo : EIATTR_MAX_THREADS
	.align		4
.L_1243:
        /*0090*/ 	.byte	0x04, 0x05
        /*0092*/ 	.short	(.L_1245 - .L_1244)
.L_1244:
        /*0094*/ 	.word	0x00000200
        /*0098*/ 	.word	0x00000001
        /*009c*/ 	.word	0x00000001


	//----- nvinfo : EIATTR_CRS_STACK_SIZE
	.align		4
.L_1245:
        /*00a0*/ 	.byte	0x04, 0x1e
        /*00a2*/ 	.short	(.L_1247 - .L_1246)
.L_1246:
        /*00a4*/ 	.word	0x00000000


	//----- nvinfo : EIATTR_CBANK_PARAM_SIZE
	.align		4
.L_1247:
        /*00a8*/ 	.byte	0x03, 0x19
        /*00aa*/ 	.short	0x00a0


	//----- nvinfo : EIATTR_PARAM_CBANK
	.align		4
        /*00ac*/ 	.byte	0x04, 0x0a
        /*00ae*/ 	.short	(.L_1249 - .L_1248)
	.align		4
.L_1248:
        /*00b0*/ 	.word	index@(.nv.constant0._Z35group_norm_nhwc_fwd_one_pass_kernelI11Bf16IOFp32WLi64ELi128ELi512EEv26Group_norm_nhwc_fwd_params)
        /*00b4*/ 	.short	0x0380
        /*00b6*/ 	.short	0x00a0


	//----- nvinfo : EIATTR_SW_WAR
	.align		4
.L_1249:
        /*00b8*/ 	.byte	0x04, 0x36
        /*00ba*/ 	.short	(.L_1251 - .L_1250)
.L_1250:
        /*00bc*/ 	.word	0x00000008
.L_1251:


//--------------------- .nv.info._Z35group_norm_nhwc_fwd_one_pass_kernelI11Bf16IOFp32WLi128ELi128ELi512EEv26Group_norm_nhwc_fwd_params --------------------------
	.section	.nv.info._Z35group_norm_nhwc_fwd_one_pass_kernelI11Bf16IOFp32WLi128ELi128ELi512EEv26Group_norm_nhwc_fwd_params,"",@"SHT_CUDA_INFO"
	.sectionflags	@""
	.align	4


	//----- nvinfo : EIATTR_CUDA_API_VERSION
	.align		4
        /*0000*/ 	.byte	0x04, 0x37
        /*0002*/ 	.short	(.L_1253 - .L_1252)
.L_1252:
        /*0004*/ 	.word	0x00000082


	//----- nvinfo : EIATTR_KPARAM_INFO
	.align		4
.L_1253:
        /*0008*/ 	.byte	0x04, 0x17
        /*000a*/ 	.short	(.L_1255 - .L_1254)
.L_1254:
        /*000c*/ 	.word	0x00000000
        /*0010*/ 	.short	0x0000
        /*0012*/ 	.short	0x0000
        /*0014*/ 	.byte	0x00, 0xf0, 0x81, 0x02


	//----- nvinfo : EIATTR_SPARSE_MMA_MASK
	.align		4
.L_1255:
        /*0018*/ 	.byte	0x03, 0x50
        /*001a*/ 	.short	0x0000


	//----- nvinfo : EIATTR_MAXREG_COUNT
	.align		4
        /*001c*/ 	.byte	0x03, 0x1b
        /*001e*/ 	.short	0x0080


	//----- nvinfo : EIATTR_NUM_BARRIERS
	.align		4
        /*0020*/ 	.byte	0x02, 0x4c
        /*0022*/ 	.byte	0x01
	.zero		1


	//----- nvinfo : EIATTR_MERCURY_ISA_VERSION
	.align		4
        /*0024*/ 	.byte	0x03, 0x5f
        /*0026*/ 	.short	0x0101


	//----- nvinfo : EIATTR_COOP_GROUP_MASK_REGIDS
	.align		4
        /*0028*/ 	.byte	0x04, 0x29
        /*002a*/ 	.short	(.L_1257 - .L_1256)


	//   ....[0]....
.L_1256:
        /*002c*/ 	.word	0xffffffff


	//   ....[1]....
        /*0030*/ 	.word	0xffffffff


	//   ....[2]....
        /*0034*/ 	.word	0xffffffff


	//   ....[3]....
        /*0038*/ 	.word	0xffffffff


	//   ....[4]....
        /*003c*/ 	.word	0xffffffff


	//   ....[5]....
        /*0040*/ 	.word	0xffffffff


	//   ....[6]....
        /*0044*/ 	.word	0xffffffff


	//   ....[7]....
        /*0048*/ 	.word	0xffffffff


	//   ....[8]....
        /*004c*/ 	.word	0xffffffff


	//   ....[9]....
        /*0050*/ 	.word	0xffffffff


	//----- nvinfo : EIATTR_COOP_GROUP_INSTR_OFFSETS
	.align		4
.L_1257:
        /*0054*/ 	.byte	0x04, 0x28
        /*0056*/ 	.short	(.L_1259 - .L_1258)


	//   ....[0]....
.L_1258:
        /*0058*/ 	.word	0x00001b90


	//   ....[1]....
        /*005c*/ 	.word	0x00001ba0


	//   ....[2]....
        /*0060*/ 	.word	0x00001be0


	//   ....[3]....
        /*0064*/ 	.word	0x00001bf0


	//   ....[4]....
        /*0068*/ 	.word	0x00001c30


	//   ....[5]....
        /*006c*/ 	.word	0x00001c40


	//   ....[6]....
        /*0070*/ 	.word	0x00001c80


	//   ....[7]....
        /*0074*/ 	.word	0x00001c90


	//   ....[8]....
        /*0078*/ 	.word	0x00001d10


	//   ....[9]....
        /*007c*/ 	.word	0x00001d20


	//----- nvinfo : EIATTR_VRC_CTA_INIT_COUNT
	.align		4
.L_1259:
        /*0080*/ 	.byte	0x02, 0x4a
	.zero		1
	.zero		1


	//----- nvinfo : EIATTR_EXIT_INSTR_OFFSETS
	.align		4
        /*0084*/ 	.byte	0x04, 0x1c
        /*0086*/ 	.short	(.L_1261 - .L_1260)


	//   ....[0]....
.L_1260:
        /*0088*/ 	.word	0x00000060


	//   ....[1]....
        /*008c*/ 	.word	0x00006590


	//----- nvinfo : EIATTR_MAX_THREADS
	.align		4
.L_1261:
        /*0090*/ 	.byte	0x04, 0x05
        /*0092*/ 	.short	(.L_1263 - .L_1262)
.L_1262:
        /*0094*/ 	.word	0x00000200
        /*0098*/ 	.word	0x00000001
        /*009c*/ 	.word	0x00000001


	//----- nvinfo : EIATTR_CRS_STACK_SIZE
	.align		4
.L_1263:
        /*00a0*/ 	.byte	0x04, 0x1e
        /*00a2*/ 	.short	(.L_1265 - .L_1264)
.L_1264:
        /*00a4*/ 	.word	0x00000000


	//----- nvinfo : EIATTR_CBANK_PARAM_SIZE
	.align		4
.L_1265:
        /*00a8*/ 	.byte	0x03, 0x19
        /*00aa*/ 	.short	0x00a0


	//----- nvinfo : EIATTR_PARAM_CBANK
	.align		4
        /*00ac*/ 	.byte	0x04, 0x0a
        /*00ae*/ 	.short	(.L_1267 - .L_1266)
	.align		4
.L_1266:
        /*00b0*/ 	.word	index@(.nv.constant0._Z35group_norm_nhwc_fwd_one_pass_kernelI11Bf16IOFp32WLi128ELi128ELi512EEv26Group_norm_nhwc_fwd_params)
        /*00b4*/ 	.short	0x0380
        /*00b6*/ 	.short	0x00a0


	//----- nvinfo : EIATTR_SW_WAR
	.align		4
.L_1267:
        /*00b8*/ 	.byte	0x04, 0x36
        /*00ba*/ 	.short	(.L_1269 - .L_1268)
.L_1268:
        /*00bc*/ 	.word	0x00000008
.L_1269:


//--------------------- .nv.info._Z35group_norm_nhwc_fwd_one_pass_kernelI11Bf16IOFp32WLi256ELi128ELi512EEv26Group_norm_nhwc_fwd_params --------------------------
	.section	.nv.info._Z35group_norm_nhwc_fwd_one_pass_kernelI11Bf16IOFp32WLi256ELi128ELi512EEv26Group_norm_nhwc_fwd_params,"",@"SHT_CUDA_INFO"
	.sectionflags	@""
	.align	4


	//----- nvinfo : EIATTR_CUDA_API_VERSION
	.align		4
        /*0000*/ 	.byte	0x04, 0x37
        /*0002*/ 	.short	(.L_1271 - .L_1270)
.L_1270:
        /*0004*/ 	.word	0x00000082


	//----- nvinfo : EIATTR_KPARAM_INFO
	.align		4
.L_1271:
        /*0008*/ 	.byte	0x04, 0x17
        /*000a*/ 	.short	(.L_1273 - .L_1272)
.L_1272:
        /*000c*/ 	.word	0x00000000
        /*0010*/ 	.short	0x0000
        /*0012*/ 	.short	0x0000
        /*0014*/ 	.byte	0x00, 0xf0, 0x81, 0x02


	//----- nvinfo : EIATTR_SPARSE_MMA_MASK
	.align		4
.L_1273:
        /*0018*/ 	.byte	0x03, 0x50
        /*001a*/ 	.short	0x0000


	//----- nvinfo : EIATTR_MAXREG_COUNT
	.align		4
        /*001c*/ 	.byte	0x03, 0x1b
        /*001e*/ 	.short	0x0080


	//----- nvinfo : EIATTR_NUM_BARRIERS
	.align		4
        /*0020*/ 	.byte	0x02, 0x4c
        /*0022*/ 	.byte	0x01
	.zero		1


	//----- nvinfo : EIATTR_MERCURY_ISA_VERSION
	.align		4
        /*0024*/ 	.byte	0x03, 0x5f
        /*0026*/ 	.short	0x0101


	//----- nvinfo : EIATTR_COOP_GROUP_MASK_REGIDS
	.align		4
        /*0028*/ 	.byte	0x04, 0x29
        /*002a*/ 	.short	(.L_1275 - .L_1274)


	//   ....[0]....
.L_1274:
        /*002c*/ 	.word	0xffffffff


	//   ....[1]....
        /*0030*/ 	.word	0xffffffff


	//   ....[2]....
        /*0034*/ 	.word	0xffffffff


	//   ....[3]....
        /*0038*/ 	.word	0xffffffff


	//   ....[4]....
        /*003c*/ 	.word	0xffffffff


	//   ....[5]....
        /*0040*/ 	.word	0xffffffff


	//   ....[6]....
        /*0044*/ 	.word	0xffffffff


	//   ....[7]....
        /*0048*/ 	.word	0xffffffff


	//   ....[8]....
        /*004c*/ 	.word	0xffffffff


	//   ....[9]....
        /*0050*/ 	.word	0xffffffff


	//----- nvinfo : EIATTR_COOP_GROUP_INSTR_OFFSETS
	.align		4
.L_1275:
        /*0054*/ 	.byte	0x04, 0x28
        /*0056*/ 	.short	(.L_1277 - .L_1276)


	//   ....[0]....
.L_1276:
        /*0058*/ 	.word	0x00003390


	//   ....[1]....
        /*005c*/ 	.word	0x000033a0


	//   ....[2]....
        /*0060*/ 	.word	0x000033e0


	//   ....[3]....
        /*0064*/ 	.word	0x000033f0


	//   ....[4]....
        /*0068*/ 	.word	0x00003430


	//   ....[5]....
        /*006c*/ 	.word	0x00003440


	//   ....[6]....
        /*0070*/ 	.word	0x00003480


	//   ....[7]....
        /*0074*/ 	.word	0x00003490


	//   ....[8]....
        /*0078*/ 	.word	0x00003520


	//   ....[9]....
        /*007c*/ 	.word	0x00003530


	//----- nvinfo : EIATTR_VRC_CTA_INIT_COUNT
	.align		4
.L_1277:
        /*0080*/ 	.byte	0x02, 0x4a
	.zero		1
	.zero		1


	//----- nvinfo : EIATTR_EXIT_INSTR_OFFSETS
	.align		4
        /*0084*/ 	.byte	0x04, 0x1c
        /*0086*/ 	.short	(.L_1279 - .L_1278)


	//   ....[0]....
.L_1278:
        /*0088*/ 	.word	0x00000060


	//   ....[1]....
        /*008c*/ 	.word	0x0000bc10


	//----- nvinfo : EIATTR_MAX_THREADS
	.align		4
.L_1279:
        /*0090*/ 	.byte	0x04, 0x05
        /*0092*/ 	.short	(.L_1281 - .L_1280)
.L_1280:
        /*0094*/ 	.word	0x00000200
        /*0098*/ 	.word	0x00000001
        /*009c*/ 	.word	0x00000001


	//----- nvinfo : EIATTR_CRS_STACK_SIZE
	.align		4
.L_1281:
        /*00a0*/ 	.byte	0x04, 0x1e
        /*00a2*/ 	.short	(.L_1283 - .L_1282)
.L_1282:
        /*00a4*/ 	.word	0x00000000


	//----- nvinfo : EIATTR_CBANK_PARAM_SIZE
	.align		4
.L_1283:
        /*00a8*/ 	.byte	0x03, 0x19
        /*00aa*/ 	.short	0x00a0


	//----- nvinfo : EIATTR_PARAM_CBANK
	.align		4
        /*00ac*/ 	.byte	0x04, 0x0a
        /*00ae*/ 	.short	(.L_1285 - .L_1284)
	.align		4
.L_1284:
        /*00b0*/ 	.word	index@(.nv.constant0._Z35group_norm_nhwc_fwd_one_pass_kernelI11Bf16IOFp32WLi256ELi128ELi512EEv26Group_norm_nhwc_fwd_params)
        /*00b4*/ 	.short	0x0380
        /*00b6*/ 	.short	0x00a0


	//----- nvinfo : EIATTR_SW_WAR
	.align		4
.L_1285:
        /*00b8*/ 	.byte	0x04, 0x36
        /*00ba*/ 	.short	(.L_1287 - .L_1286)
.L_1286:
        /*00bc*/ 	.word	0x00000008
.L_1287:


//--------------------- .nv.info._Z35group_norm_nhwc_fwd_one_pass_kernelI11Bf16IOFp32WLi512ELi128ELi512EEv26Group_norm_nhwc_fwd_params --------------------------
	.section	.nv.info._Z35group_norm_nhwc_fwd_one_pass_kernelI11Bf16IOFp32WLi512ELi128ELi512EEv26Group_norm_nhwc_fwd_params,"",@"SHT_CUDA_INFO"
	.sectionflags	@""
	.align	4


	//----- nvinfo : EIATTR_CUDA_API_VERSION
	.align		4
        /*0000*/ 	.byte	0x04, 0x37
        /*0002*/ 	.short	(.L_1289 - .L_1288)
.L_1288:
        /*0004*/ 	.word	0x00000082


	//----- nvinfo : EIATTR_KPARAM_INFO
	.align		4
.L_1289:
        /*0008*/ 	.byte	0x04, 0x17
        /*000a*/ 	.short	(.L_1291 - .L_1290)
.L_1290:
        /*000c*/ 	.word	0x00000000
        /*0010*/ 	.short	0x0000
        /*0012*/ 	.short	0x0000
        /*0014*/ 	.byte	0x00, 0xf0, 0x81, 0x02


	//----- nvinfo : EIATTR_SPARSE_MMA_MASK
	.align		4
.L_1291:
        /*0018*/ 	.byte	0x03, 0x50
        /*001a*/ 	.short	0x0000


	//----- nvinfo : EIATTR_MAXREG_COUNT
	.align		4
        /*001c*/ 	.byte	0x03, 0x1b
        /*001e*/ 	.short	0x0080


	//----- nvinfo : EIATTR_NUM_BARRIERS
	.align		4
        /*0020*/ 	.byte	0x02, 0x4c
        /*0022*/ 	.byte	0x01
	.zero		1


	//----- nvinfo : EIATTR_ANNOTATIONS
	.align		4
        /*0024*/ 	.byte	0x04, 0x55
        /*0026*/ 	.short	(.L_1293 - .L_1292)


	//   ....[0]....
.L_1292:
        /* <DEDUP_REMOVED lines=156> */


	//----- nvinfo : EIATTR_MERCURY_ISA_VERSION
	.align		4
.L_1293:
        /*09d8*/ 	.byte	0x03, 0x5f
        /*09da*/ 	.short	0x0101


	//----- nvinfo : EIATTR_INT_WARP_WIDE_INSTR_OFFSETS
	.align		4
        /*09dc*/ 	.byte	0x04, 0x31
        /*09de*/ 	.short	(.L_1295 - .L_1294)


	//   ....[0]....
.L_1294:
        /*09e0*/ 	.word	0x00009d80


	//   ....[1]....
        /*09e4*/ 	.word	0x00009dc0


	//   ....[2]....
        /*09e8*/ 	.word	0x00009f30


	//   ....[3]....
        /*09ec*/ 	.word	0x00009ff0


	//   ....[4]....
        /*09f0*/ 	.word	0x0000a010


	//   ....[5]....
        /*09f4*/ 	.word	0x0000a040


	//   ....[6]....
        /*09f8*/ 	.word	0x0000a090


	//   ....[7]....
        /*09fc*/ 	.word	0x0000a0d0


	//   ....[8]....
        /*0a00*/ 	.word	0x0000a490


	//   ....[9]....
        /*0a04*/ 	.word	0x0000a4c0


	//   ....[10]....
        /*0a08*/ 	.word	0x0000a4e0


	//   ....[11]....
        /*0a0c*/ 	.word	0x0000a500


	//   ....[12]....
        /*0a10*/ 	.word	0x0000a750


	//   ....[13]....
        /*0a14*/ 	.word	0x0000a770


	//----- nvinfo : EIATTR_COOP_GROUP_MASK_REGIDS
	.align		4
.L_1295:
        /*0a18*/ 	.byte	0x04, 0x29
        /*0a1a*/ 	.short	(.L_1297 - .L_1296)


	//   ....[0]....
.L_1296:
        /*0a1c*/ 	.word	0xffffffff


	//   ....[1]....
        /*0a20*/ 	.word	0xffffffff


	//   ....[2]....
        /*0a24*/ 	.word	0xffffffff


	//   ....[3]....
        /*0a28*/ 	.word	0xffffffff


	//   ....[4]....
        /*0a2c*/ 	.word	0xffffffff


	//   ....[5]....
        /*0a30*/ 	.word	0xffffffff


	//   ....[6]....
        /*0a34*/ 	.word	0xffffffff


	//   ....[7]....
        /*0a38*/ 	.word	0xffffffff


	//   ....[8]....
        /*0a3c*/ 	.word	0xffffffff


	//   ....[9]....
        /*0a40*/ 	.word	0xffffffff


	//----- nvinfo : EIATTR_COOP_GROUP_INSTR_OFFSETS
	.align		4
.L_1297:
        /*0a44*/ 	.byte	0x04, 0x28
        /*0a46*/ 	.short	(.L_1299 - .L_1298)


	//   ....[0]....
.L_1298:
        /*0a48*/ 	.word	0x00009330


	//   ....[1]....
        /*0a4c*/ 	.word	0x00009340


	//   ....[2]....
        /*0a50*/ 	.word	0x00009380


	//   ....[3]....
        /*0a54*/ 	.word	0x00009390


	//   ....[4]....
        /*0a58*/ 	.word	0x000093d0


	//   ....[5]....
        /*0a5c*/ 	.word	0x000093e0


	//   ....[6]....
        /*0a60*/ 	.word	0x00009430


	//   ....[7]....
        /*0a64*/ 	.word	0x00009440


	//   ....[8]....
        /*0a68*/ 	.word	0x000095c0


	//   ....[9]....
        /*0a6c*/ 	.word	0x000095e0


	//----- nvinfo : EIATTR_VRC_CTA_INIT_COUNT
	.align		4
.L_1299:
        /*0a70*/ 	.byte	0x02, 0x4a
	.zero		1
	.zero		1


	//----- nvinfo : EIATTR_EXIT_INSTR_OFFSETS
	.align		4
        /*0a74*/ 	.byte	0x04, 0x1c
        /*0a76*/ 	.short	(.L_1301 - .L_1300)


	//   ....[0]....
.L_1300:
        /*0a78*/ 	.word	0x00000080


	//   ....[1]....
        /*0a7c*/ 	.word	0x0000c3c0


	//----- nvinfo : EIATTR_MAX_THREADS
	.align		4
.L_1301:
        /*0a80*/ 	.byte	0x04, 0x05
        /*0a82*/ 	.short	(.L_1303 - .L_1302)
.L_1302:
        /*0a84*/ 	.word	0x00000200
        /*0a88*/ 	.word	0x00000001
        /*0a8c*/ 	.word	0x00000001


	//----- nvinfo : EIATTR_CRS_STACK_SIZE
	.align		4
.L_1303:
        /*0a90*/ 	.byte	0x04, 0x1e
        /*0a92*/ 	.short	(.L_1305 - .L_1304)
.L_1304:
        /*0a94*/ 	.word	0x00000000


	//----- nvinfo : EIATTR_CBANK_PARAM_SIZE
	.align		4
.L_1305:
        /*0a98*/ 	.byte	0x03, 0x19
        /*0a9a*/ 	.short	0x00a0


	//----- nvinfo : EIATTR_PARAM_CBANK
	.align		4
        /*0a9c*/ 	.byte	0x04, 0x0a
        /*0a9e*/ 	.short	(.L_1307 - .L_1306)
	.align		4
.L_1306:
        /*0aa0*/ 	.word	index@(.nv.constant0._Z35group_norm_nhwc_fwd_one_pass_kernelI11Bf16IOFp32WLi512ELi128ELi512EEv26Group_norm_nhwc_fwd_params)
        /*0aa4*/ 	.short	0x0380
        /*0aa6*/ 	.short	0x00a0


	//----- nvinfo : EIATTR_SW_WAR
	.align		4
.L_1307:
        /*0aa8*/ 	.byte	0x04, 0x36
        /*0aaa*/ 	.short	(.L_1309 - .L_1308)
.L_1308:
        /*0aac*/ 	.word	0x00000008
.L_1309:


//--------------------- .nv.info._Z35group_norm_nhwc_fwd_one_pass_kernelI11Bf16IOBf16WLi64ELi128ELi512EEv26Group_norm_nhwc_fwd_params --------------------------
	.section	.nv.info._Z35group_norm_nhwc_fwd_one_pass_kernelI11Bf16IOBf16WLi64ELi128ELi512EEv26Group_norm_nhwc_fwd_params,"",@"SHT_CUDA_INFO"
	.sectionflags	@""
	.align	4


	//----- nvinfo : EIATTR_CUDA_API_VERSION
	.align		4
        /*0000*/ 	.byte	0x04, 0x37
        /*0002*/ 	.short	(.L_1311 - .L_1310)
.L_1310:
        /*0004*/ 	.word	0x00000082


	//----- nvinfo : EIATTR_KPARAM_INFO
	.align		4
.L_1311:
        /*0008*/ 	.byte	0x04, 0x17
        /*000a*/ 	.short	(.L_1313 - .L_1312)
.L_1312:
        /*000c*/ 	.word	0x00000000
        /*0010*/ 	.short	0x0000
        /*0012*/ 	.short	0x0000
        /*0014*/ 	.byte	0x00, 0xf0, 0x81, 0x02


	//----- nvinfo : EIATTR_SPARSE_MMA_MASK
	.align		4
.L_1313:
        /*0018*/ 	.byte	0x03, 0x50
        /*001a*/ 	.short	0x0000


	//----- nvinfo : EIATTR_MAXREG_COUNT
	.align		4
        /*001c*/ 	.byte	0x03, 0x1b
        /*001e*/ 	.short	0x0080


	//----- nvinfo : EIATTR_NUM_BARRIERS
	.align		4
        /*0020*/ 	.byte	0x02, 0x4c
        /*0022*/ 	.byte	0x01
	.zero		1


	//----- nvinfo : EIATTR_MERCURY_ISA_VERSION
	.align		4
        /*0024*/ 	.byte	0x03, 0x5f
        /*0026*/ 	.short	0x0101


	//----- nvinfo : EIATTR_COOP_GROUP_MASK_REGIDS
	.align		4
        /*0028*/ 	.byte	0x04, 0x29
        /*002a*/ 	.short	(.L_1315 - .L_1314)


	//   ....[0]....
.L_1314:
        /*002c*/ 	.word	0xffffffff


	//   ....[1]....
        /*0030*/ 	.word	0xffffffff


	//   ....[2]....
        /*0034*/ 	.word	0xffffffff


	//   ....[3]....
        /*0038*/ 	.word	0xffffffff


	//   ....[4]....
        /*003c*/ 	.word	0xffffffff


	//   ....[5]....
        /*0040*/ 	.word	0xffffffff


	//   ....[6]....
        /*0044*/ 	.word	0xffffffff


	//   ....[7]....
        /*0048*/ 	.word	0xffffffff


	//   ....[8]....
        /*004c*/ 	.word	0xffffffff


	//   ....[9]....
        /*0050*/ 	.word	0xffffffff


	//----- nvinfo : EIATTR_COOP_GROUP_INSTR_OFFSETS
	.align		4
.L_1315:
        /*0054*/ 	.byte	0x04, 0x28
        /*0056*/ 	.short	(.L_1317 - .L_1316)


	//   ....[0]....
.L_1316:
        /*0058*/ 	.word	0x00001040


	//   ....[1]....
        /*005c*/ 	.word	0x00001050


	//   ....[2]....
        /*0060*/ 	.word	0x00001080


	//   ....[3]....
        /*0064*/ 	.word	0x00001090


	//   ....[4]....
        /*0068*/ 	.word	0x000010d0


	//   ....[5]....
        /*006c*/ 	.word	0x000010e0


	//   ....[6]....
        /*0070*/ 	.word	0x00001120


	//   ....[7]....
        /*0074*/ 	.word	0x00001130


	//   ....[8]....
        /*0078*/ 	.word	0x000011a0


	//   ....[9]....
        /*007c*/ 	.word	0x000011b0


	//----- nvinfo : EIATTR_VRC_CTA_INIT_COUNT
	.align		4
.L_1317:
        /*0080*/ 	.byte	0x02, 0x4a
	.zero		1
	.zero		1


	//----- nvinfo : EIATTR_EXIT_INSTR_OFFSETS
	.align		4
        /*0084*/ 	.byte	0x04, 0x1c
        /*0086*/ 	.short	(.L_1319 - .L_1318)


	//   ....[0]....
.L_1318:
        /*0088*/ 	.word	0x00000060


	//   ....[1]....
        /*008c*/ 	.word	0x00003e80


	//----- nvinfo : EIATTR_MAX_THREADS
	.align		4
.L_1319:
        /*0090*/ 	.byte	0x04, 0x05
        /*0092*/ 	.short	(.L_1321 - .L_1320)
.L_1320:
        /*0094*/ 	.word	0x00000200
        /*0098*/ 	.word	0x00000001
        /*009c*/ 	.word	0x00000001


	//----- nvinfo : EIATTR_CRS_STACK_SIZE
	.align		4
.L_1321:
        /*00a0*/ 	.byte	0x04, 0x1e
        /*00a2*/ 	.short	(.L_1323 - .L_1322)
.L_1322:
        /*00a4*/ 	.word	0x00000000


	//----- nvinfo : EIATTR_CBANK_PARAM_SIZE
	.align		4
.L_1323:
        /*00a8*/ 	.byte	0x03, 0x19
        /*00aa*/ 	.short	0x00a0


	//----- nvinfo : EIATTR_PARAM_CBANK
	.align		4
        /*00ac*/ 	.byte	0x04, 0x0a
        /*00ae*/ 	.short	(.L_1325 - .L_1324)
	.align		4
.L_1324:
        /*00b0*/ 	.word	index@(.nv.constant0._Z35group_norm_nhwc_fwd_one_pass_kernelI11Bf16IOBf16WLi64ELi128ELi512EEv26Group_norm_nhwc_fwd_params)
        /*00b4*/ 	.short	0x0380
        /*00b6*/ 	.short	0x00a0


	//----- nvinfo : EIATTR_SW_WAR
	.align		4
.L_1325:
        /*00b8*/ 	.byte	0x04, 0x36
        /*00ba*/ 	.short	(.L_1327 - .L_1326)
.L_1326:
        /*00bc*/ 	.word	0x00000008
.L_1327:


//--------------------- .nv.info._Z35group_norm_nhwc_fwd_one_pass_kernelI11Bf16IOBf16WLi128ELi128ELi512EEv26Group_norm_nhwc_fwd_params --------------------------
	.section	.nv.info._Z35group_norm_nhwc_fwd_one_pass_kernelI11Bf16IOBf16WLi128ELi128ELi512EEv26Group_norm_nhwc_fwd_params,"",@"SHT_CUDA_INFO"
	.sectionflags	@""
	.align	4


	//----- nvinfo : EIATTR_CUDA_API_VERSION
	.align		4
        /*0000*/ 	.byte	0x04, 0x37
        /*0002*/ 	.short	(.L_1329 - .L_1328)
.L_1328:
        /*0004*/ 	.word	0x00000082


	//----- nvinfo : EIATTR_KPARAM_INFO
	.align		4
.L_1329:
        /*0008*/ 	.byte	0x04, 0x17
        /*000a*/ 	.short	(.L_1331 - .L_1330)
.L_1330:
        /*000c*/ 	.word	0x00000000
        /*0010*/ 	.short	0x0000
        /*0012*/ 	.short	0x0000
        /*0014*/ 	.byte	0x00, 0xf0, 0x81, 0x02


	//----- nvinfo : EIATTR_SPARSE_MMA_MASK
	.align		4
.L_1331:
        /*0018*/ 	.byte	0x03, 0x50
        /*001a*/ 	.short	0x0000


	//----- nvinfo : EIATTR_MAXREG_COUNT
	.align		4
        /*001c*/ 	.byte	0x03, 0x1b
        /*001e*/ 	.short	0x0080


	//----- nvinfo : EIATTR_NUM_BARRIERS
	.align		4
        /*0020*/ 	.byte	0x02, 0x4c
        /*0022*/ 	.byte	0x01
	.zero		1


	//----- nvinfo : EIATTR_MERCURY_ISA_VERSION
	.align		4
        /*0024*/ 	.byte	0x03, 0x5f
        /*0026*/ 	.short	0x0101


	//----- nvinfo : EIATTR_COOP_GROUP_MASK_REGIDS
	.align		4
        /*0028*/ 	.byte	0x04, 0x29
        /*002a*/ 	.short	(.L_1333 - .L_1332)


	//   ....[0]....
.L_1332:
        /*002c*/ 	.word	0xffffffff


	//   ....[1]....
        /*0030*/ 	.word	0xffffffff


	//   ....[2]....
        /*0034*/ 	.word	0xffffffff


	//   ....[3]....
        /*0038*/ 	.word	0xffffffff


	//   ....[4]....
        /*003c*/ 	.word	0xffffffff


	//   ....[5]....
        /*0040*/ 	.word	0xffffffff


	//   ....[6]....
        /*0044*/ 	.word	0xffffffff


	//   ....[7]....
        /*0048*/ 	.word	0xffffffff


	//   ....[8]....
        /*004c*/ 	.word	0xffffffff


	//   ....[9]....
        /*0050*/ 	.word	0xffffffff


	//----- nvinfo : EIATTR_COOP_GROUP_INSTR_OFFSETS
	.align		4
.L_1333:
        /*0054*/ 	.byte	0x04, 0x28
        /*0056*/ 	.short	(.L_1335 - .L_1334)


	//   ....[0]....
.L_1334:
        /*0058*/ 	.word	0x00001b90


	//   ....[1]....
        /*005c*/ 	.word	0x00001ba0


	//   ....[2]....
        /*0060*/ 	.word	0x00001be0


	//   ....[3]....
        /*0064*/ 	.word	0x00001bf0


	//   ....[4]....
        /*0068*/ 	.word	0x00001c30


	//   ....[5]....
        /*006c*/ 	.word	0x00001c40


	//   ....[6]....
        /*0070*/ 	.word	0x00001c80


	//   ....[7]....
        /*0074*/ 	.word	0x00001c90


	//   ....[8]....
        /*0078*/ 	.word	0x00001d10


	//   ....[9]....
        /*007c*/ 	.word	0x00001d20


	//----- nvinfo : EIATTR_VRC_CTA_INIT_COUNT
	.align		4
.L_1335:
        /*0080*/ 	.byte	0x02, 0x4a
	.zero		1
	.zero		1


	//----- nvinfo : EIATTR_EXIT_INSTR_OFFSETS
	.align		4
        /*0084*/ 	.byte	0x04, 0x1c
        /*0086*/ 	.short	(.L_1337 - .L_1336)


	//   ....[0]....
.L_1336:
        /*0088*/ 	.word	0x00000060


	//   ....[1]....
        /*008c*/ 	.word	0x000065f0


	//----- nvinfo : EIATTR_MAX_THREADS
	.align		4
.L_1337:
        /*0090*/ 	.byte	0x04, 0x05
        /*0092*/ 	.short	(.L_1339 - .L_1338)
.L_1338:
        /*0094*/ 	.word	0x00000200
        /*0098*/ 	.word	0x00000001
        /*009c*/ 	.word	0x00000001


	//----- nvinfo : EIATTR_CRS_STACK_SIZE
	.align		4
.L_1339:
        /*00a0*/ 	.byte	0x04, 0x1e
        /*00a2*/ 	.short	(.L_1341 - .L_1340)
.L_1340:
        /*00a4*/ 	.word	0x00000000


	//----- nvinfo : EIATTR_CBANK_PARAM_SIZE
	.align		4
.L_1341:
        /*00a8*/ 	.byte	0x03, 0x19
        /*00aa*/ 	.short	0x00a0


	//----- nvinfo : EIATTR_PARAM_CBANK
	.align		4
        /*00ac*/ 	.byte	0x04, 0x0a
        /*00ae*/ 	.short	(.L_1343 - .L_1342)
	.align		4
.L_1342:
        /*00b0*/ 	.word	index@(.nv.constant0._Z35group_norm_nhwc_fwd_one_pass_kernelI11Bf16IOBf16WLi128ELi128ELi512EEv26Group_norm_nhwc_fwd_params)
        /*00b4*/ 	.short	0x0380
        /*00b6*/ 	.short	0x00a0


	//----- nvinfo : EIATTR_SW_WAR
	.align		4
.L_1343:
        /*00b8*/ 	.byte	0x04, 0x36
        /*00ba*/ 	.short	(.L_1345 - .L_1344)
.L_1344:
        /*00bc*/ 	.word	0x00000008
.L_1345:


//--------------------- .nv.info._Z35group_norm_nhwc_fwd_one_pass_kernelI11Bf16IOBf16WLi256ELi128ELi512EEv26Group_norm_nhwc_fwd_params --------------------------
	.section	.nv.info._Z35group_norm_nhwc_fwd_one_pass_kernelI11Bf16IOBf16WLi256ELi128ELi512EEv26Group_norm_nhwc_fwd_params,"",@"SHT_CUDA_INFO"
	.sectionflags	@""
	.align	4


	//----- nvinfo : EIATTR_CUDA_API_VERSION
	.align		4
        /*0000*/ 	.byte	0x04, 0x37
        /*0002*/ 	.short	(.L_1347 - .L_1346)
.L_1346:
        /*0004*/ 	.word	0x00000082


	//----- nvinfo : EIATTR_KPARAM_INFO
	.align		4
.L_1347:
        /*0008*/ 	.byte	0x04, 0x17
        /*000a*/ 	.short	(.L_1349 - .L_1348)
.L_1348:
        /*000c*/ 	.word	0x00000000
        /*0010*/ 	.short	0x0000
        /*0012*/ 	.short	0x0000
        /*0014*/ 	.byte	0x00, 0xf0, 0x81, 0x02


	//----- nvinfo : EIATTR_SPARSE_MMA_MASK
	.align		4
.L_1349:
        /*0018*/ 	.byte	0x03, 0x50
        /*001a*/ 	.short	0x0000


	//----- nvinfo : EIATTR_MAXREG_COUNT
	.align		4
        /*001c*/ 	.byte	0x03, 0x1b
        /*001e*/ 	.short	0x0080


	//----- nvinfo : EIATTR_NUM_BARRIERS
	.align		4
        /*0020*/ 	.byte	0x02, 0x4c
        /*0022*/ 	.byte	0x01
	.zero		1


	//----- nvinfo : EIATTR_MERCURY_ISA_VERSION
	.align		4
        /*0024*/ 	.byte	0x03, 0x5f
        /*0026*/ 	.short	0x0101


	//----- nvinfo : EIATTR_COOP_GROUP_MASK_REGIDS
	.align		4
        /*0028*/ 	.byte	0x04, 0x29
        /*002a*/ 	.short	(.L_1351 - .L_1350)


	//   ....[0]....
.L_1350:
        /*002c*/ 	.word	0xffffffff


	//   ....[1]....
        /*0030*/ 	.word	0xffffffff


	//   ....[2]....
        /*0034*/ 	.word	0xffffffff


	//   ....[3]....
        /*0038*/ 	.word	0xffffffff


	//   ....[4]....
        /*003c*/ 	.word	0xffffffff


	//   ....[5]....
        /*0040*/ 	.word	0xffffffff


	//   ....[6]....
        /*0044*/ 	.word	0xffffffff


	//   ....[7]....
        /*0048*/ 	.word	0xffffffff


	//   ....[8]....
        /*004c*/ 	.word	0xffffffff


	//   ....[9]....
        /*0050*/ 	.word	0xffffffff


	//----- nvinfo : EIATTR_COOP_GROUP_INSTR_OFFSETS
	.align		4
.L_1351:
        /*0054*/ 	.byte	0x04, 0x28
        /*0056*/ 	.short	(.L_1353 - .L_1352)


	//   ....[0]....
.L_1352:
        /*0058*/ 	.word	0x000033b0


	//   ....[1]....
        /*005c*/ 	.word	0x000033c0


	//   ....[2]....
        /*0060*/ 	.word	0x00003400


	//   ....[3]....
        /*0064*/ 	.word	0x00003410


	//   ....[4]....
        /*0068*/ 	.word	0x00003450


	//   ....[5]....
        /*006c*/ 	.word	0x00003460


	//   ....[6]....
        /*0070*/ 	.word	0x000034a0


	//   ....[7]....
        /*0074*/ 	.word	0x000034b0


	//   ....[8]....
        /*0078*/ 	.word	0x00003540


	//   ....[9]....
        /*007c*/ 	.word	0x00003550


	//----- nvinfo : EIATTR_VRC_CTA_INIT_COUNT
	.align		4
.L_1353:
        /*0080*/ 	.byte	0x02, 0x4a
	.zero		1
	.zero		1


	//----- nvinfo : EIATTR_EXIT_INSTR_OFFSETS
	.align		4
        /*0084*/ 	.byte	0x04, 0x1c
        /*0086*/ 	.short	(.L_1355 - .L_1354)


	//   ....[0]....
.L_1354:
        /*0088*/ 	.word	0x00000060


	//   ....[1]....
        /*008c*/ 	.word	0x0000bc90


	//----- nvinfo : EIATTR_MAX_THREADS
	.align		4
.L_1355:
        /*0090*/ 	.byte	0x04, 0x05
        /*0092*/ 	.short	(.L_1357 - .L_1356)
.L_1356:
        /*0094*/ 	.word	0x00000200
        /*0098*/ 	.word	0x00000001
        /*009c*/ 	.word	0x00000001


	//----- nvinfo : EIATTR_CRS_STACK_SIZE
	.align		4
.L_1357:
        /*00a0*/ 	.byte	0x04, 0x1e
        /*00a2*/ 	.short	(.L_1359 - .L_1358)
.L_1358:
        /*00a4*/ 	.word	0x00000000


	//----- nvinfo : EIATTR_CBANK_PARAM_SIZE
	.align		4
.L_1359:
        /*00a8*/ 	.byte	0x03, 0x19
        /*00aa*/ 	.short	0x00a0


	//----- nvinfo : EIATTR_PARAM_CBANK
	.align		4
        /*00ac*/ 	.byte	0x04, 0x0a
        /*00ae*/ 	.short	(.L_1361 - .L_1360)
	.align		4
.L_1360:
        /*00b0*/ 	.word	index@(.nv.constant0._Z35group_norm_nhwc_fwd_one_pass_kernelI11Bf16IOBf16WLi256ELi128ELi512EEv26Group_norm_nhwc_fwd_params)
        /*00b4*/ 	.short	0x0380
        /*00b6*/ 	.short	0x00a0


	//----- nvinfo : EIATTR_SW_WAR
	.align		4
.L_1361:
        /*00b8*/ 	.byte	0x04, 0x36
        /*00ba*/ 	.short	(.L_1363 - .L_1362)
.L_1362:
        /*00bc*/ 	.word	0x00000008
.L_1363:


//--------------------- .nv.info._Z35group_norm_nhwc_fwd_one_pass_kernelI11Bf16IOBf16WLi512ELi128ELi512EEv26Group_norm_nhwc_fwd_params --------------------------
	.section	.nv.info._Z35group_norm_nhwc_fwd_one_pass_kernelI11Bf16IOBf16WLi512ELi128ELi512EEv26Group_norm_nhwc_fwd_params,"",@"SHT_CUDA_INFO"
	.sectionflags	@""
	.align	4


	//----- nvinfo : EIATTR_CUDA_API_VERSION
	.align		4
        /*0000*/ 	.byte	0x04, 0x37
        /*0002*/ 	.short	(.L_1365 - .L_1364)
.L_1364:
        /*0004*/ 	.word	0x00000082


	//----- nvinfo : EIATTR_KPARAM_INFO
	.align		4
.L_1365:
        /*0008*/ 	.byte	0x04, 0x17
        /*000a*/ 	.short	(.L_1367 - .L_1366)
.L_1366:
        /*000c*/ 	.word	0x00000000
        /*0010*/ 	.short	0x0000
        /*0012*/ 	.short	0x0000
        /*0014*/ 	.byte	0x00, 0xf0, 0x81, 0x02


	//----- nvinfo : EIATTR_SPARSE_MMA_MASK
	.align		4
.L_1367:
        /*0018*/ 	.byte	0x03, 0x50
        /*001a*/ 	.short	0x0000


	//----- nvinfo : EIATTR_MAXREG_COUNT
	.align		4
        /*001c*/ 	.byte	0x03, 0x1b
        /*001e*/ 	.short	0x0080


	//----- nvinfo : EIATTR_NUM_BARRIERS
	.align		4
        /*0020*/ 	.byte	0x02, 0x4c
        /*0022*/ 	.byte	0x01
	.zero		1


	//----- nvinfo : EIATTR_ANNOTATIONS
	.align		4
        /*0024*/ 	.byte	0x04, 0x55
        /*0026*/ 	.short	(.L_1369 - .L_1368)


	//   ....[0]....
.L_1368:
        /* <DEDUP_REMOVED lines=156> */


	//----- nvinfo : EIATTR_MERCURY_ISA_VERSION
	.align		4
.L_1369:
        /*09d8*/ 	.byte	0x03, 0x5f
        /*09da*/ 	.short	0x0101


	//----- nvinfo : EIATTR_INT_WARP_WIDE_INSTR_OFFSETS
	.align		4
        /*09dc*/ 	.byte	0x04, 0x31
        /*09de*/ 	.short	(.L_1371 - .L_1370)


	//   ....[0]....
.L_1370:
        /*09e0*/ 	.word	0x00009d80


	//   ....[1]....
        /*09e4*/ 	.word	0x00009db0


	//   ....[2]....
        /*09e8*/ 	.word	0x00009f20


	//   ....[3]....
        /*09ec*/ 	.word	0x0000a020


	//   ....[4]....
        /*09f0*/ 	.word	0x0000a050


	//   ....[5]....
        /*09f4*/ 	.word	0x0000a060


	//   ....[6]....
        /*09f8*/ 	.word	0x0000a0a0


	//   ....[7]....
        /*09fc*/ 	.word	0x0000a0c0


	//   ....[8]....
        /*0a00*/ 	.word	0x0000a490


	//   ....[9]....
        /*0a04*/ 	.word	0x0000a4c0


	//   ....[10]....
        /*0a08*/ 	.word	0x0000a4e0


	//   ....[11]....
        /*0a0c*/ 	.word	0x0000a500


	//   ....[12]....
        /*0a10*/ 	.word	0x0000a750


	//   ....[13]....
        /*0a14*/ 	.word	0x0000a770


	//----- nvinfo : EIATTR_COOP_GROUP_MASK_REGIDS
	.align		4
.L_1371:
        /*0a18*/ 	.byte	0x04, 0x29
        /*0a1a*/ 	.short	(.L_1373 - .L_1372)


	//   ....[0]....
.L_1372:
        /*0a1c*/ 	.word	0xffffffff


	//   ....[1]....
        /*0a20*/ 	.word	0xffffffff


	//   ....[2]....
        /*0a24*/ 	.word	0xffffffff


	//   ....[3]....
        /*0a28*/ 	.word	0xffffffff


	//   ....[4]....
        /*0a2c*/ 	.word	0xffffffff


	//   ....[5]....
        /*0a30*/ 	.word	0xffffffff


	//   ....[6]....
        /*0a34*/ 	.word	0xffffffff


	//   ....[7]....
        /*0a38*/ 	.word	0xffffffff


	//   ....[8]....
        /*0a3c*/ 	.word	0xffffffff


	//   ....[9]....
        /*0a40*/ 	.word	0xffffffff


	//----- nvinfo : EIATTR_COOP_GROUP_INSTR_OFFSETS
	.align		4
.L_1373:
        /*0a44*/ 	.byte	0x04, 0x28
        /*0a46*/ 	.short	(.L_1375 - .L_1374)


	//   ....[0]....
.L_1374:
        /*0a48*/ 	.word	0x00009330


	//   ....[1]....
        /*0a4c*/ 	.word	0x00009340


	//   ....[2]....
        /*0a50*/ 	.word	0x00009380


	//   ....[3]....
        /*0a54*/ 	.word	0x00009390


	//   ....[4]....
        /*0a58*/ 	.word	0x000093d0


	//   ....[5]....
        /*0a5c*/ 	.word	0x000093e0


	//   ....[6]....
        /*0a60*/ 	.word	0x00009430


	//   ....[7]....
        /*0a64*/ 	.word	0x00009440


	//   ....[8]....
        /*0a68*/ 	.word	0x000095c0


	//   ....[9]....
        /*0a6c*/ 	.word	0x000095e0


	//----- nvinfo : EIATTR_VRC_CTA_INIT_COUNT
	.align		4
.L_1375:
        /*0a70*/ 	.byte	0x02, 0x4a
	.zero		1
	.zero		1


	//----- nvinfo : EIATTR_EXIT_INSTR_OFFSETS
	.align		4
        /*0a74*/ 	.byte	0x04, 0x1c
        /*0a76*/ 	.short	(.L_1377 - .L_1376)


	//   ....[0]....
.L_1376:
        /*0a78*/ 	.word	0x00000080


	//   ....[1]....
        /*0a7c*/ 	.word	0x0000c420


	//----- nvinfo : EIATTR_MAX_THREADS
	.align		4
.L_1377:
        /*0a80*/ 	.byte	0x04, 0x05
        /*0a82*/ 	.short	(.L_1379 - .L_1378)
.L_1378:
        /*0a84*/ 	.word	0x00000200
        /*0a88*/ 	.word	0x00000001
        /*0a8c*/ 	.word	0x00000001


	//----- nvinfo : EIATTR_CRS_STACK_SIZE
	.align		4
.L_1379:
        /*0a90*/ 	.byte	0x04, 0x1e
        /*0a92*/ 	.short	(.L_1381 - .L_1380)
.L_1380:
        /*0a94*/ 	.word	0x00000000


	//----- nvinfo : EIATTR_CBANK_PARAM_SIZE
	.align		4
.L_1381:
        /*0a98*/ 	.byte	0x03, 0x19
        /*0a9a*/ 	.short	0x00a0


	//----- nvinfo : EIATTR_PARAM_CBANK
	.align		4
        /*0a9c*/ 	.byte	0x04, 0x0a
        /*0a9e*/ 	.short	(.L_1383 - .L_1382)
	.align		4
.L_1382:
        /*0aa0*/ 	.word	index@(.nv.constant0._Z35group_norm_nhwc_fwd_one_pass_kernelI11Bf16IOBf16WLi512ELi128ELi512EEv26Group_norm_nhwc_fwd_params)
        /*0aa4*/ 	.short	0x0380
        /*0aa6*/ 	.short	0x00a0


	//----- nvinfo : EIATTR_SW_WAR
	.align		4
.L_1383:
        /*0aa8*/ 	.byte	0x04, 0x36
        /*0aaa*/ 	.short	(.L_1385 - .L_1384)
.L_1384:
        /*0aac*/ 	.word	0x00000008
.L_1385:


//--------------------- .nv.info._Z35group_norm_nhwc_fwd_one_pass_kernelI11Bf16IOFp16WLi64ELi128ELi512EEv26Group_norm_nhwc_fwd_params --------------------------
	.section	.nv.info._Z35group_norm_nhwc_fwd_one_pass_kernelI11Bf16IOFp16WLi64ELi128ELi512EEv26Group_norm_nhwc_fwd_params,"",@"SHT_CUDA_INFO"
	.sectionflags	@""
	.align	4


	//----- nvinfo : EIATTR_CUDA_API_VERSION
	.align		4
        /*0000*/ 	.byte	0x04, 0x37
        /*0002*/ 	.short	(.L_1387 - .L_1386)
.L_1386:
        /*0004*/ 	.word	0x00000082


	//----- nvinfo : EIATTR_KPARAM_INFO
	.align		4
.L_1387:
        /*0008*/ 	.byte	0x04, 0x17
        /*000a*/ 	.short	(.L_1389 - .L_1388)
.L_1388:
        /*000c*/ 	.word	0x00000000
        /*0010*/ 	.short	0x0000
        /*0012*/ 	.short	0x0000
        /*0014*/ 	.byte	0x00, 0xf0, 0x81, 0x02


	//----- nvinfo : EIATTR_SPARSE_MMA_MASK
	.align		4
.L_1389:
        /*0018*/ 	.byte	0x03, 0x50
        /*001a*/ 	.short	0x0000


	//----- nvinfo : EIATTR_MAXREG_COUNT
	.align		4
        /*001c*/ 	.byte	0x03, 0x1b
        /*001e*/ 	.short	0x0080


	//----- nvinfo : EIATTR_NUM_BARRIERS
	.align		4
        /*0020*/ 	.byte	0x02, 0x4c
        /*0022*/ 	.byte	0x01
	.zero		1


	//----- nvinfo : EIATTR_MERCURY_ISA_VERSION
	.align		4
        /*0024*/ 	.byte	0x03, 0x5f
        /*0026*/ 	.short	0x0101


	//----- nvinfo : EIATTR_COOP_GROUP_MASK_REGIDS
	.align		4
        /*0028*/ 	.byte	0x04, 0x29
        /*002a*/ 	.short	(.L_1391 - .L_1390)


	//   ....[0]....
.L_1390:
        /*002c*/ 	.word	0xffffffff


	//   ....[1]....
        /*0030*/ 	.word	0xffffffff


	//   ....[2]....
        /*0034*/ 	.word	0xffffffff


	//   ....[3]....
        /*0038*/ 	.word	0xffffffff


	//   ....[4]....
        /*003c*/ 	.word	0xffffffff


	//   ....[5]....
        /*0040*/ 	.word	0xffffffff


	//   ....[6]....
        /*0044*/ 	.word	0xffffffff


	//   ....[7]....
        /*0048*/ 	.word	0xffffffff


	//   ....[8]....
        /*004c*/ 	.word	0xffffffff


	//   ....[9]....
        /*0050*/ 	.word	0xffffffff


	//----- nvinfo : EIATTR_COOP_GROUP_INSTR_OFFSETS
	.align		4
.L_1391:
        /*0054*/ 	.byte	0x04, 0x28
        /*0056*/ 	.short	(.L_1393 - .L_1392)


	//   ....[0]....
.L_1392:
        /*0058*/ 	.word	0x00001040


	//   ....[1]....
        /*005c*/ 	.word	0x00001050


	//   ....[2]....
        /*0060*/ 	.word	0x00001080


	//   ....[3]....
        /*0064*/ 	.word	0x00001090


	//   ....[4]....
        /*0068*/ 	.word	0x000010d0


	//   ....[5]....
        /*006c*/ 	.word	0x000010e0


	//   ....[6]....
        /*0070*/ 	.word	0x00001120


	//   ....[7]....
        /*0074*/ 	.word	0x00001130


	//   ....[8]....
        /*0078*/ 	.word	0x000011a0


	//   ....[9]....
        /*007c*/ 	.word	0x000011b0


	//----- nvinfo : EIATTR_VRC_CTA_INIT_COUNT
	.align		4
.L_1393:
        /*0080*/ 	.byte	0x02, 0x4a
	.zero		1
	.zero		1


	//----- nvinfo : EIATTR_EXIT_INSTR_OFFSETS
	.align		4
        /*0084*/ 	.byte	0x04, 0x1c
        /*0086*/ 	.short	(.L_1395 - .L_1394)


	//   ....[0]....
.L_1394:
        /*0088*/ 	.word	0x00000060


	//   ....[1]....
        /*008c*/ 	.word	0x00003e80


	//----- nvinfo : EIATTR_MAX_THREADS
	.align		4
.L_1395:
        /*0090*/ 	.byte	0x04, 0x05
        /*0092*/ 	.short	(.L_1397 - .L_1396)
.L_1396:
        /*0094*/ 	.word	0x00000200
        /*0098*/ 	.word	0x00000001
        /*009c*/ 	.word	0x00000001


	//----- nvinfo : EIATTR_CRS_STACK_SIZE
	.align		4
.L_1397:
        /*00a0*/ 	.byte	0x04, 0x1e
        /*00a2*/ 	.short	(.L_1399 - .L_1398)
.L_1398:
        /*00a4*/ 	.word	0x00000000


	//----- nvinfo : EIATTR_CBANK_PARAM_SIZE
	.align		4
.L_1399:
        /*00a8*/ 	.byte	0x03, 0x19
        /*00aa*/ 	.short	0x00a0


	//----- nvinfo : EIATTR_PARAM_CBANK
	.align		4
        /*00ac*/ 	.byte	0x04, 0x0a
        /*00ae*/ 	.short	(.L_1401 - .L_1400)
	.align		4
.L_1400:
        /*00b0*/ 	.word	index@(.nv.constant0._Z35group_norm_nhwc_fwd_one_pass_kernelI11Bf16IOFp16WLi64ELi128ELi512EEv26Group_norm_nhwc_fwd_params)
        /*00b4*/ 	.short	0x0380
        /*00b6*/ 	.short	0x00a0


	//----- nvinfo : EIATTR_SW_WAR
	.align		4
.L_1401:
        /*00b8*/ 	.byte	0x04, 0x36
        /*00ba*/ 	.short	(.L_1403 - .L_1402)
.L_1402:
        /*00bc*/ 	.word	0x00000008
.L_1403:


//--------------------- .nv.info._Z35group_norm_nhwc_fwd_one_pass_kernelI11Bf16IOFp16WLi128ELi128ELi512EEv26Group_norm_nhwc_fwd_params --------------------------
	.section	.nv.info._Z35group_norm_nhwc_fwd_one_pass_kernelI11Bf16IOFp16WLi128ELi128ELi512EEv26Group_norm_nhwc_fwd_params,"",@"SHT_CUDA_INFO"
	.sectionflags	@""
	.align	4


	//----- nvinfo : EIATTR_CUDA_API_VERSION
	.align		4
        /*0000*/ 	.byte	0x04, 0x37
        /*0002*/ 	.short	(.L_1405 - .L_1404)
.L_1404:
        /*0004*/ 	.word	0x00000082


	//----- nvinfo : EIATTR_KPARAM_INFO
	.align		4
.L_1405:
        /*0008*/ 	.byte	0x04, 0x17
        /*000a*/ 	.short	(.L_1407 - .L_1406)
.L_1406:
        /*000c*/ 	.word	0x00000000
        /*0010*/ 	.short	0x0000
        /*0012*/ 	.short	0x0000
        /*0014*/ 	.byte	0x00, 0xf0, 0x81, 0x02


	//----- nvinfo : EIATTR_SPARSE_MMA_MASK
	.align		4
.L_1407:
        /*0018*/ 	.byte	0x03, 0x50
        /*001a*/ 	.short	0x0000


	//----- nvinfo : EIATTR_MAXREG_COUNT
	.align		4
        /*001c*/ 	.byte	0x03, 0x1b
        /*001e*/ 	.short	0x0080


	//----- nvinfo : EIATTR_NUM_BARRIERS
	.align		4
        /*0020*/ 	.byte	0x02, 0x4c
        /*0022*/ 	.byte	0x01
	.zero		1


	//----- nvinfo : EIATTR_MERCURY_ISA_VERSION
	.align		4
        /*0024*/ 	.byte	0x03, 0x5f
        /*0026*/ 	.short	0x0101


	//----- nvinfo : EIATTR_COOP_GROUP_MASK_REGIDS
	.align		4
        /*0028*/ 	.byte	0x04, 0x29
        /*002a*/ 	.short	(.L_1409 - .L_1408)


	//   ....[0]....
.L_1408:
        /*002c*/ 	.word	0xffffffff


	//   ....[1]....
        /*0030*/ 	.word	0xffffffff


	//   ....[2]....
        /*0034*/ 	.word	0xffffffff


	//   ....[3]....
        /*0038*/ 	.word	0xffffffff


	//   ....[4]....
        /*003c*/ 	.word	0xffffffff


	//   ....[5]....
        /*0040*/ 	.word	0xffffffff


	//   ....[6]....
        /*0044*/ 	.word	0xffffffff


	//   ....[7]....
        /*0048*/ 	.word	0xffffffff


	//   ....[8]....
        /*004c*/ 	.word	0xffffffff


	//   ....[9]....
        /*0050*/ 	.word	0xffffffff


	//----- nvinfo : EIATTR_COOP_GROUP_INSTR_OFFSETS
	.align		4
.L_1409:
        /*0054*/ 	.byte	0x04, 0x28
        /*0056*/ 	.short	(.L_1411 - .L_1410)


	//   ....[0]....
.L_1410:
        /*0058*/ 	.word	0x00001b90


	//   ....[1]....
        /*005c*/ 	.word	0x00001ba0


	//   ....[2]....
        /*0060*/ 	.word	0x00001be0


	//   ....[3]....
        /*0064*/ 	.word	0x00001bf0


	//   ....[4]....
        /*0068*/ 	.word	0x00001c30


	//   ....[5]....
        /*006c*/ 	.word	0x00001c40


	//   ....[6]....
        /*0070*/ 	.word	0x00001c80


	//   ....[7]....
        /*0074*/ 	.word	0x00001c90


	//   ....[8]....
        /*0078*/ 	.word	0x00001d10


	//   ....[9]....
        /*007c*/ 	.word	0x00001d20


	//----- nvinfo : EIATTR_VRC_CTA_INIT_COUNT
	.align		4
.L_1411:
        /*0080*/ 	.byte	0x02, 0x4a
	.zero		1
	.zero		1


	//----- nvinfo : EIATTR_EXIT_INSTR_OFFSETS
	.align		4
        /*0084*/ 	.byte	0x04, 0x1c
        /*0086*/ 	.short	(.L_1413 - .L_1412)


	//   ....[0]....
.L_1412:
        /*0088*/ 	.word	0x00000060


	//   ....[1]....
        /*008c*/ 	.word	0x000065f0


	//----- nvinfo : EIATTR_MAX_THREADS
	.align		4
.L_1413:
        /*0090*/ 	.byte	0x04, 0x05
        /*0092*/ 	.short	(.L_1415 - .L_1414)
.L_1414:
        /*0094*/ 	.word	0x00000200
        /*0098*/ 	.word	0x00000001
        /*009c*/ 	.word	0x00000001


	//----- nvinfo : EIATTR_CRS_STACK_SIZE
	.align		4
.L_1415:
        /*00a0*/ 	.byte	0x04, 0x1e
        /*00a2*/ 	.short	(.L_1417 - .L_1416)
.L_1416:
        /*00a4*/ 	.word	0x00000000


	//----- nvinfo : EIATTR_CBANK_PARAM_SIZE
	.align		4
.L_1417:
        /*00a8*/ 	.byte	0x03, 0x19
        /*00aa*/ 	.short	0x00a0


	//----- nvinfo : EIATTR_PARAM_CBANK
	.align		4
        /*00ac*/ 	.byte	0x04, 0x0a
        /*00ae*/ 	.short	(.L_1419 - .L_1418)
	.align		4
.L_1418:
        /*00b0*/ 	.word	index@(.nv.constant0._Z35group_norm_nhwc_fwd_one_pass_kernelI11Bf16IOFp16WLi128ELi128ELi512EEv26Group_norm_nhwc_fwd_params)
        /*00b4*/ 	.short	0x0380
        /*00b6*/ 	.short	0x00a0


	//----- nvinfo : EIATTR_SW_WAR
	.align		4
.L_1419:
        /*00b8*/ 	.byte	0x04, 0x36
        /*00ba*/ 	.short	(.L_1421 - .L_1420)
.L_1420:
        /*00bc*/ 	.word	0x00000008
.L_1421:


//--------------------- .nv.info._Z35group_norm_nhwc_fwd_one_pass_kernelI11Bf16IOFp16WLi256ELi128ELi512EEv26Group_norm_nhwc_fwd_params --------------------------
	.section	.nv.info._Z35group_norm_nhwc_fwd_one_pass_kernelI11Bf16IOFp16WLi256ELi128ELi512EEv26Group_norm_nhwc_fwd_params,"",@"SHT_CUDA_INFO"
	.sectionflags	@""
	.align	4


	//----- nvinfo : EIATTR_CUDA_API_VERSION
	.align		4
        /*0000*/ 	.byte	0x04, 0x37
        /*0002*/ 	.short	(.L_1423 - .L_1422)
.L_1422:
        /*0004*/ 	.word	0x00000082


	//----- nvinfo : EIATTR_KPARAM_INFO
	.align		4
.L_1423:
        /*0008*/ 	.byte	0x04, 0x17
        /*000a*/ 	.short	(.L_1425 - .L_1424)
.L_1424:
        /*000c*/ 	.word	0x00000000
        /*0010*/ 	.short	0x0000
        /*0012*/ 	.short	0x0000
        /*0014*/ 	.byte	0x00, 0xf0, 0x81, 0x02


	//----- nvinfo : EIATTR_SPARSE_MMA_MASK
	.align		4
.L_1425:
        /*0018*/ 	.byte	0x03, 0x50
        /*001a*/ 	.short	0x0000


	//----- nvinfo : EIATTR_MAXREG_COUNT
	.align		4
        /*001c*/ 	.byte	0x03, 0x1b
        /*001e*/ 	.short	0x0080


	//----- nvinfo : EIATTR_NUM_BARRIERS
	.align		4
        /*0020*/ 	.byte	0x02, 0x4c
        /*0022*/ 	.byte	0x01
	.zero		1


	//----- nvinfo : EIATTR_MERCURY_ISA_VERSION
	.align		4
        /*0024*/ 	.byte	0x03, 0x5f
        /*0026*/ 	.short	0x0101


	//----- nvinfo : EIATTR_COOP_GROUP_MASK_REGIDS
	.align		4
        /*0028*/ 	.byte	0x04, 0x29
        /*002a*/ 	.short	(.L_1427 - .L_1426)


	//   ....[0]....
.L_1426:
        /*002c*/ 	.word	0xffffffff


	//   ....[1]....
        /*0030*/ 	.word	0xffffffff


	//   ....[2]....
        /*0034*/ 	.word	0xffffffff


	//   ....[3]....
        /*0038*/ 	.word	0xffffffff


	//   ....[4]....
        /*003c*/ 	.word	0xffffffff


	//   ....[5]....
        /*0040*/ 	.word	0xffffffff


	//   ....[6]....
        /*0044*/ 	.word	0xffffffff


	//   ....[7]....
        /*0048*/ 	.word	0xffffffff


	//   ....[8]....
        /*004c*/ 	.word	0xffffffff


	//   ....[9]....
        /*0050*/ 	.word	0xffffffff


	//----- nvinfo : EIATTR_COOP_GROUP_INSTR_OFFSETS
	.align		4
.L_1427:
        /*0054*/ 	.byte	0x04, 0x28
        /*0056*/ 	.short	(.L_1429 - .L_1428)


	//   ....[0]....
.L_1428:
        /*0058*/ 	.word	0x000033b0


	//   ....[1]....
        /*005c*/ 	.word	0x000033c0


	//   ....[2]....
        /*0060*/ 	.word	0x00003400


	//   ....[3]....
        /*0064*/ 	.word	0x00003410


	//   ....[4]....
        /*0068*/ 	.word	0x00003450


	//   ....[5]....
        /*006c*/ 	.word	0x00003460


	//   ....[6]....
        /*0070*/ 	.word	0x000034a0


	//   ....[7]....
        /*0074*/ 	.word	0x000034b0


	//   ....[8]....
        /*0078*/ 	.word	0x00003540


	//   ....[9]....
        /*007c*/ 	.word	0x00003550


	//----- nvinfo : EIATTR_VRC_CTA_INIT_COUNT
	.align		4
.L_1429:
        /*0080*/ 	.byte	0x02, 0x4a
	.zero		1
	.zero		1


	//----- nvinfo : EIATTR_EXIT_INSTR_OFFSETS
	.align		4
        /*0084*/ 	.byte	0x04, 0x1c
        /*0086*/ 	.short	(.L_1431 - .L_1430)


	//   ....[0]....
.L_1430:
        /*0088*/ 	.word	0x00000060


	//   ....[1]....
        /*008c*/ 	.word	0x0000bc90


	//----- nvinfo : EIATTR_MAX_THREADS
	.align		4
.L_1431:
        /*0090*/ 	.byte	0x04, 0x05
        /*0092*/ 	.short	(.L_1433 - .L_1432)
.L_1432:
        /*0094*/ 	.word	0x00000200
        /*0098*/ 	.word	0x00000001
        /*009c*/ 	.word	0x00000001


	//----- nvinfo : EIATTR_CRS_STACK_SIZE
	.align		4
.L_1433:
        /*00a0*/ 	.byte	0x04, 0x1e
        /*00a2*/ 	.short	(.L_1435 - .L_1434)
.L_1434:
        /*00a4*/ 	.word	0x00000000


	//----- nvinfo : EIATTR_CBANK_PARAM_SIZE
	.align		4
.L_1435:
        /*00a8*/ 	.byte	0x03, 0x19
        /*00aa*/ 	.short	0x00a0


	//----- nvinfo : EIATTR_PARAM_CBANK
	.align		4
        /*00ac*/ 	.byte	0x04, 0x0a
        /*00ae*/ 	.short	(.L_1437 - .L_1436)
	.align		4
.L_1436:
        /*00b0*/ 	.word	index@(.nv.constant0._Z35group_norm_nhwc_fwd_one_pass_kernelI11Bf16IOFp16WLi256ELi128ELi512EEv26Group_norm_nhwc_fwd_params)
        /*00b4*/ 	.short	0x0380
        /*00b6*/ 	.short	0x00a0


	//----- nvinfo : EIATTR_SW_WAR
	.align		4
.L_1437:
        /*00b8*/ 	.byte	0x04, 0x36
        /*00ba*/ 	.short	(.L_1439 - .L_1438)
.L_1438:
        /*00bc*/ 	.word	0x00000008
.L_1439:


//--------------------- .nv.info._Z35group_norm_nhwc_fwd_one_pass_kernelI11Bf16IOFp16WLi512ELi128ELi512EEv26Group_norm_nhwc_fwd_params --------------------------
	.section	.nv.info._Z35group_norm_nhwc_fwd_one_pass_kernelI11Bf16IOFp16WLi512ELi128ELi512EEv26Group_norm_nhwc_fwd_params,"",@"SHT_CUDA_INFO"
	.sectionflags	@""
	.align	4


	//----- nvinfo : EIATTR_CUDA_API_VERSION
	.align		4
        /*0000*/ 	.byte	0x04, 0x37
        /*0002*/ 	.short	(.L_1441 - .L_1440)
.L_1440:
        /*0004*/ 	.word	0x00000082


	//----- nvinfo : EIATTR_KPARAM_INFO
	.align		4
.L_1441:
        /*0008*/ 	.byte	0x04, 0x17
        /*000a*/ 	.short	(.L_1443 - .L_1442)
.L_1442:
        /*000c*/ 	.word	0x00000000
        /*0010*/ 	.short	0x0000
        /*0012*/ 	.short	0x0000
        /*0014*/ 	.byte	0x00, 0xf0, 0x81, 0x02


	//----- nvinfo : EIATTR_SPARSE_MMA_MASK
	.align		4
.L_1443:
        /*0018*/ 	.byte	0x03, 0x50
        /*001a*/ 	.short	0x0000


	//----- nvinfo : EIATTR_MAXREG_COUNT
	.align		4
        /*001c*/ 	.byte	0x03, 0x1b
        /*001e*/ 	.short	0x0080


	//----- nvinfo : EIATTR_NUM_BARRIERS
	.align		4
        /*0020*/ 	.byte	0x02, 0x4c
        /*0022*/ 	.byte	0x01
	.zero		1


	//----- nvinfo : EIATTR_ANNOTATIONS
	.align		4
        /*0024*/ 	.byte	0x04, 0x55
        /*0026*/ 	.short	(.L_1445 - .L_1444)


	//   ....[0]....
.L_1444:
        /* <DEDUP_REMOVED lines=156> */


	//----- nvinfo : EIATTR_MERCURY_ISA_VERSION
	.align		4
.L_1445:
        /*09d8*/ 	.byte	0x03, 0x5f
        /*09da*/ 	.short	0x0101


	//----- nvinfo : EIATTR_INT_WARP_WIDE_INSTR_OFFSETS
	.align		4
        /*09dc*/ 	.byte	0x04, 0x31
        /*09de*/ 	.short	(.L_1447 - .L_1446)


	//   ....[0]....
.L_1446:
        /*09e0*/ 	.word	0x00009d80


	//   ....[1]....
        /*09e4*/ 	.word	0x00009db0


	//   ....[2]....
        /*09e8*/ 	.word	0x00009f20


	//   ....[3]....
        /*09ec*/ 	.word	0x0000a020


	//   ....[4]....
        /*09f0*/ 	.word	0x0000a050


	//   ....[5]....
        /*09f4*/ 	.word	0x0000a060


	//   ....[6]....
        /*09f8*/ 	.word	0x0000a0a0


	//   ....[7]....
        /*09fc*/ 	.word	0x0000a0c0


	//   ....[8]....
        /*0a00*/ 	.word	0x0000a490


	//   ....[9]....
        /*0a04*/ 	.word	0x0000a4c0


	//   ....[10]....
        /*0a08*/ 	.word	0x0000a4e0


	//   ....[11]....
        /*0a0c*/ 	.word	0x0000a500


	//   ....[12]....
        /*0a10*/ 	.word	0x0000a750


	//   ....[13]....
        /*0a14*/ 	.word	0x0000a770


	//----- nvinfo : EIATTR_COOP_GROUP_MASK_REGIDS
	.align		4
.L_1447:
        /*0a18*/ 	.byte	0x04, 0x29
        /*0a1a*/ 	.short	(.L_1449 - .L_1448)


	//   ....[0]....
.L_1448:
        /*0a1c*/ 	.word	0xffffffff


	//   ....[1]....
        /*0a20*/ 	.word	0xffffffff


	//   ....[2]....
        /*0a24*/ 	.word	0xffffffff


	//   ....[3]....
        /*0a28*/ 	.word	0xffffffff


	//   ....[4]....
        /*0a2c*/ 	.word	0xffffffff


	//   ....[5]....
        /*0a30*/ 	.word	0xffffffff


	//   ....[6]....
        /*0a34*/ 	.word	0xffffffff


	//   ....[7]....
        /*0a38*/ 	.word	0xffffffff


	//   ....[8]....
        /*0a3c*/ 	.word	0xffffffff


	//   ....[9]....
        /*0a40*/ 	.word	0xffffffff


	//----- nvinfo : EIATTR_COOP_GROUP_INSTR_OFFSETS
	.align		4
.L_1449:
        /*0a44*/ 	.byte	0x04, 0x28
        /*0a46*/ 	.short	(.L_1451 - .L_1450)


	//   ....[0]....
.L_1450:
        /*0a48*/ 	.word	0x00009330


	//   ....[1]....
        /*0a4c*/ 	.word	0x00009340


	//   ....[2]....
        /*0a50*/ 	.word	0x00009380


	//   ....[3]....
        /*0a54*/ 	.word	0x00009390


	//   ....[4]....
        /*0a58*/ 	.word	0x000093d0


	//   ....[5]....
        /*0a5c*/ 	.word	0x000093e0


	//   ....[6]....
        /*0a60*/ 	.word	0x00009430


	//   ....[7]....
        /*0a64*/ 	.word	0x00009440


	//   ....[8]....
        /*0a68*/ 	.word	0x000095c0


	//   ....[9]....
        /*0a6c*/ 	.word	0x000095e0


	//----- nvinfo : EIATTR_VRC_CTA_INIT_COUNT
	.align		4
.L_1451:
        /*0a70*/ 	.byte	0x02, 0x4a
	.zero		1
	.zero		1


	//----- nvinfo : EIATTR_EXIT_INSTR_OFFSETS
	.align		4
        /*0a74*/ 	.byte	0x04, 0x1c
        /*0a76*/ 	.short	(.L_1453 - .L_1452)


	//   ....[0]....
.L_1452:
        /*0a78*/ 	.word	0x00000080


	//   ....[1]....
        /*0a7c*/ 	.word	0x0000c420


	//----- nvinfo : EIATTR_MAX_THREADS
	.align		4
.L_1453:
        /*0a80*/ 	.byte	0x04, 0x05
        /*0a82*/ 	.short	(.L_1455 - .L_1454)
.L_1454:
        /*0a84*/ 	.word	0x00000200
        /*0a88*/ 	.word	0x00000001
        /*0a8c*/ 	.word	0x00000001


	//----- nvinfo : EIATTR_CRS_STACK_SIZE
	.align		4
.L_1455:
        /*0a90*/ 	.byte	0x04, 0x1e
        /*0a92*/ 	.short	(.L_1457 - .L_1456)
.L_1456:
        /*0a94*/ 	.word	0x00000000


	//----- nvinfo : EIATTR_CBANK_PARAM_SIZE
	.align		4
.L_1457:
        /*0a98*/ 	.byte	0x03, 0x19
        /*0a9a*/ 	.short	0x00a0


	//----- nvinfo : EIATTR_PARAM_CBANK
	.align		4
        /*0a9c*/ 	.byte	0x04, 0x0a
        /*0a9e*/ 	.short	(.L_1459 - .L_1458)
	.align		4
.L_1458:
        /*0aa0*/ 	.word	index@(.nv.constant0._Z35group_norm_nhwc_fwd_one_pass_kernelI11Bf16IOFp16WLi512ELi128ELi512EEv26Group_norm_nhwc_fwd_params)
        /*0aa4*/ 	.short	0x0380
        /*0aa6*/ 	.short	0x00a0


	//----- nvinfo : EIATTR_SW_WAR
	.align		4
.L_1459:
        /*0aa8*/ 	.byte	0x04, 0x36
        /*0aaa*/ 	.short	(.L_1461 - .L_1460)
.L_1460:
        /*0aac*/ 	.word	0x00000008
.L_1461:


//--------------------- .nv.info._Z35group_norm_nhwc_fwd_one_pass_kernelI11Fp16IOFp32WLi64ELi128ELi512EEv26Group_norm_nhwc_fwd_params --------------------------
	.section	.nv.info._Z35group_norm_nhwc_fwd_one_pass_kernelI11Fp16IOFp32WLi64ELi128ELi512EEv26Group_norm_nhwc_fwd_params,"",@"SHT_CUDA_INFO"
	.sectionflags	@""
	.align	4


	//----- nvinfo : EIATTR_CUDA_API_VERSION
	.align		4
        /*0000*/ 	.byte	0x04, 0x37
        /*0002*/ 	.short	(.L_1463 - .L_1462)
.L_1462:
        /*0004*/ 	.word	0x00000082


	//----- nvinfo : EIATTR_KPARAM_INFO
	.align		4
.L_1463:
        /*0008*/ 	.byte	0x04, 0x17
        /*000a*/ 	.short	(.L_1465 - .L_1464)
.L_1464:
        /*000c*/ 	.word	0x00000000
        /*0010*/ 	.short	0x0000
        /*0012*/ 	.short	0x0000
        /*0014*/ 	.byte	0x00, 0xf0, 0x81, 0x02


	//----- nvinfo : EIATTR_SPARSE_MMA_MASK
	.align		4
.L_1465:
        /*0018*/ 	.byte	0x03, 0x50
        /*001a*/ 	.short	0x0000


	//----- nvinfo : EIATTR_MAXREG_COUNT
	.align		4
        /*001c*/ 	.byte	0x03, 0x1b
        /*001e*/ 	.short	0x0080


	//----- nvinfo : EIATTR_NUM_BARRIERS
	.align		4
        /*0020*/ 	.byte	0x02, 0x4c
        /*0022*/ 	.byte	0x01
	.zero		1


	//----- nvinfo : EIATTR_MERCURY_ISA_VERSION
	.align		4
        /*0024*/ 	.byte	0x03, 0x5f
        /*0026*/ 	.short	0x0101


	//----- nvinfo : EIATTR_COOP_GROUP_MASK_REGIDS
	.align		4
        /*0028*/ 	.byte	0x04, 0x29
        /*002a*/ 	.short	(.L_1467 - .L_1466)


	//   ....[0]....
.L_1466:
        /*002c*/ 	.word	0xffffffff


	//   ....[1]....
        /*0030*/ 	.word	0xffffffff


	//   ....[2]....
        /*0034*/ 	.word	0xffffffff


	//   ....[3]....
        /*0038*/ 	.word	0xffffffff


	//   ....[4]....
        /*003c*/ 	.word	0xffffffff


	//   ....[5]....
        /*0040*/ 	.word	0xffffffff


	//   ....[6]....
        /*0044*/ 	.word	0xffffffff


	//   ....[7]....
        /*0048*/ 	.word	0xffffffff


	//   ....[8]....
        /*004c*/ 	.word	0xffffffff


	//   ....[9]....
        /*0050*/ 	.word	0xffffffff


	//----- nvinfo : EIATTR_COOP_GROUP_INSTR_OFFSETS
	.align		4
.L_1467:
        /*0054*/ 	.byte	0x04, 0x28
        /*0056*/ 	.short	(.L_1469 - .L_1468)


	//   ....[0]....
.L_1468:
        /*0058*/ 	.word	0x00000fe0


	//   ....[1]....
        /*005c*/ 	.word	0x00000ff0


	//   ....[2]....
        /*0060*/ 	.word	0x00001020


	//   ....[3]....
        /*0064*/ 	.word	0x00001030


	//   ....[4]....
        /*0068*/ 	.word	0x00001070


	//   ....[5]....
        /*006c*/ 	.word	0x00001080


	//   ....[6]....
        /*0070*/ 	.word	0x000010c0


	//   ....[7]....
        /*0074*/ 	.word	0x000010d0


	//   ....[8]....
        /*0078*/ 	.word	0x00001130


	//   ....[9]....
        /*007c*/ 	.word	0x00001140


	//----- nvinfo : EIATTR_VRC_CTA_INIT_COUNT
	.align		4
.L_1469:
        /*0080*/ 	.byte	0x02, 0x4a
	.zero		1
	.zero		1


	//----- nvinfo : EIATTR_EXIT_INSTR_OFFSETS
	.align		4
        /*0084*/ 	.byte	0x04, 0x1c
        /*0086*/ 	.short	(.L_1471 - .L_1470)


	//   ....[0]....
.L_1470:
        /*0088*/ 	.word	0x00000060


	//   ....[1]....
        /*008c*/ 	.word	0x00003dc0


	//----- nvinfo : EIATTR_MAX_THREADS
	.align		4
.L_1471:
        /*0090*/ 	.byte	0x04, 0x05
        /*0092*/ 	.short	(.L_1473 - .L_1472)
.L_1472:
        /*0094*/ 	.word	0x00000200
        /*0098*/ 	.word	0x00000001
        /*009c*/ 	.word	0x00000001


	//----- nvinfo : EIATTR_CRS_STACK_SIZE
	.align		4
.L_1473:
        /*00a0*/ 	.byte	0x04, 0x1e
        /*00a2*/ 	.short	(.L_1475 - .L_1474)
.L_1474:
        /*00a4*/ 	.word	0x00000000


	//----- nvinfo : EIATTR_CBANK_PARAM_SIZE
	.align		4
.L_1475:
        /*00a8*/ 	.byte	0x03, 0x19
        /*00aa*/ 	.short	0x00a0


	//----- nvinfo : EIATTR_PARAM_CBANK
	.align		4
        /*00ac*/ 	.byte	0x04, 0x0a
        /*00ae*/ 	.short	(.L_1477 - .L_1476)
	.align		4
.L_1476:
        /*00b0*/ 	.word	index@(.nv.constant0._Z35group_norm_nhwc_fwd_one_pass_kernelI11Fp16IOFp32WLi64ELi128ELi512EEv26Group_norm_nhwc_fwd_params)
        /*00b4*/ 	.short	0x0380
        /*00b6*/ 	.short	0x00a0


	//----- nvinfo : EIATTR_SW_WAR
	.align		4
.L_1477:
        /*00b8*/ 	.byte	0x04, 0x36
        /*00ba*/ 	.short	(.L_1479 - .L_1478)
.L_1478:
        /*00bc*/ 	.word	0x00000008
.L_1479:


//--------------------- .nv.info._Z35group_norm_nhwc_fwd_one_pass_kernelI11Fp16IOFp32WLi128ELi128ELi512EEv26Group_norm_nhwc_fwd_params --------------------------
	.section	.nv.info._Z35group_norm_nhwc_fwd_one_pass_kernelI11Fp16IOFp32WLi128ELi128ELi512EEv26Group_norm_nhwc_fwd_params,"",@"SHT_CUDA_INFO"
	.sectionflags	@""
	.align	4


	//----- nvinfo : EIATTR_CUDA_API_VERSION
	.align		4
        /*0000*/ 	.byte	0x04, 0x37
        /*0002*/ 	.short	(.L_1481 - .L_1480)
.L_1480:
        /*0004*/ 	.word	0x00000082


	//----- nvinfo : EIATTR_KPARAM_INFO
	.align		4
.L_1481:
        /*0008*/ 	.byte	0x04, 0x17
        /*000a*/ 	.short	(.L_1483 - .L_1482)
.L_1482:
        /*000c*/ 	.word	0x00000000
        /*0010*/ 	.short	0x0000
        /*0012*/ 	.short	0x0000
        /*0014*/ 	.byte	0x00, 0xf0, 0x81, 0x02


	//----- nvinfo : EIATTR_SPARSE_MMA_MASK
	.align		4
.L_1483:
        /*0018*/ 	.byte	0x03, 0x50
        /*001a*/ 	.short	0x0000


	//----- nvinfo : EIATTR_MAXREG_COUNT
	.align		4
        /*001c*/ 	.byte	0x03, 0x1b
        /*001e*/ 	.short	0x0080


	//----- nvinfo : EIATTR_NUM_BARRIERS
	.align		4
        /*0020*/ 	.byte	0x02, 0x4c
        /*0022*/ 	.byte	0x01
	.zero		1


	//----- nvinfo : EIATTR_MERCURY_ISA_VERSION
	.align		4
        /*0024*/ 	.byte	0x03, 0x5f
        /*0026*/ 	.short	0x0101


	//----- nvinfo : EIATTR_COOP_GROUP_MASK_REGIDS
	.align		4
        /*0028*/ 	.byte	0x04, 0x29
        /*002a*/ 	.short	(.L_1485 - .L_1484)


	//   ....[0]....
.L_1484:
        /*002c*/ 	.word	0xffffffff


	//   ....[1]....
        /*0030*/ 	.word	0xffffffff


	//   ....[2]....
        /*0034*/ 	.word	0xffffffff


	//   ....[3]....
        /*0038*/ 	.word	0xffffffff


	//   ....[4]....
        /*003c*/ 	.word	0xffffffff


	//   ....[5]....
        /*0040*/ 	.word	0xffffffff


	//   ....[6]....
        /*0044*/ 	.word	0xffffffff


	//   ....[7]....
        /*0048*/ 	.word	0xffffffff


	//   ....[8]....
        /*004c*/ 	.word	0xffffffff


	//   ....[9]....
        /*0050*/ 	.word	0xffffffff


	//----- nvinfo : EIATTR_COOP_GROUP_INSTR_OFFSETS
	.align		4
.L_1485:
        /*0054*/ 	.byte	0x04, 0x28
        /*0056*/ 	.short	(.L_1487 - .L_1486)


	//   ....[0]....
.L_1486:
        /*0058*/ 	.word	0x00001ab0


	//   ....[1]....
        /*005c*/ 	.word	0x00001ac0


	//   ....[2]....
        /*0060*/ 	.word	0x00001af0


	//   ....[3]....
        /*0064*/ 	.word	0x00001b00


	//   ....[4]....
        /*0068*/ 	.word	0x00001b40


	//   ....[5]....
        /*006c*/ 	.word	0x00001b50


	//   ....[6]....
        /*0070*/ 	.word	0x00001b90


	//   ....[7]....
        /*0074*/ 	.word	0x00001ba0


	//   ....[8]....
        /*0078*/ 	.word	0x00001c20


	//   ....[9]....
        /*007c*/ 	.word	0x00001c30


	//----- nvinfo : EIATTR_VRC_CTA_INIT_COUNT
	.align		4
.L_1487:
        /*0080*/ 	.byte	0x02, 0x4a
	.zero		1
	.zero		1


	//----- nvinfo : EIATTR_EXIT_INSTR_OFFSETS
	.align		4
        /*0084*/ 	.byte	0x04, 0x1c
        /*0086*/ 	.short	(.L_1489 - .L_1488)


	//   ....[0]....
.L_1488:
        /*0088*/ 	.word	0x00000060


	//   ....[1]....
        /*008c*/ 	.word	0x000064a0


	//----- nvinfo : EIATTR_MAX_THREADS
	.align		4
.L_1489:
        /*0090*/ 	.byte	0x04, 0x05
        /*0092*/ 	.short	(.L_1491 - .L_1490)
.L_1490:
        /*0094*/ 	.word	0x00000200
        /*0098*/ 	.word	0x00000001
        /*009c*/ 	.word	0x00000001


	//----- nvinfo : EIATTR_CRS_STACK_SIZE
	.align		4
.L_1491:
        /*00a0*/ 	.byte	0x04, 0x1e
        /*00a2*/ 	.short	(.L_1493 - .L_1492)
.L_1492:
        /*00a4*/ 	.word	0x00000000


	//----- nvinfo : EIATTR_CBANK_PARAM_SIZE
	.align		4
.L_1493:
        /*00a8*/ 	.byte	0x03, 0x19
        /*00aa*/ 	.short	0x00a0


	//----- nvinfo : EIATTR_PARAM_CBANK
	.align		4
        /*00ac*/ 	.byte	0x04, 0x0a
        /*00ae*/ 	.short	(.L_1495 - .L_1494)
	.align		4
.L_1494:
        /*00b0*/ 	.word	index@(.nv.constant0._Z35group_norm_nhwc_fwd_one_pass_kernelI11Fp16IOFp32WLi128ELi128ELi512EEv26Group_norm_nhwc_fwd_params)
        /*00b4*/ 	.short	0x0380
        /*00b6*/ 	.short	0x00a0


	//----- nvinfo : EIATTR_SW_WAR
	.align		4
.L_1495:
        /*00b8*/ 	.byte	0x04, 0x36
        /*00ba*/ 	.short	(.L_1497 - .L_1496)
.L_1496:
        /*00bc*/ 	.word	0x00000008
.L_1497:


//--------------------- .nv.info._Z35group_norm_nhwc_fwd_one_pass_kernelI11Fp16IOFp32WLi256ELi128ELi512EEv26Group_norm_nhwc_fwd_params --------------------------
	.section	.nv.info._Z35group_norm_nhwc_fwd_one_pass_kernelI11Fp16IOFp32WLi256ELi128ELi512EEv26Group_norm_nhwc_fwd_params,"",@"SHT_CUDA_INFO"
	.sectionflags	@""
	.align	4


	//----- nvinfo : EIATTR_CUDA_API_VERSION
	.align		4
        /*0000*/ 	.byte	0x04, 0x37
        /*0002*/ 	.short	(.L_1499 - .L_1498)
.L_1498:
        /*0004*/ 	.word	0x00000082


	//----- nvinfo : EIATTR_KPARAM_INFO
	.align		4
.L_1499:
        /*0008*/ 	.byte	0x04, 0x17
        /*000a*/ 	.short	(.L_1501 - .L_1500)
.L_1500:
        /*000c*/ 	.word	0x00000000
        /*0010*/ 	.short	0x0000
        /*0012*/ 	.short	0x0000
        /*0014*/ 	.byte	0x00, 0xf0, 0x81, 0x02


	//----- nvinfo : EIATTR_SPARSE_MMA_MASK
	.align		4
.L_1501:
        /*0018*/ 	.byte	0x03, 0x50
        /*001a*/ 	.short	0x0000


	//----- nvinfo : EIATTR_MAXREG_COUNT
	.align		4
        /*001c*/ 	.byte	0x03, 0x1b
        /*001e*/ 	.short	0x0080


	//----- nvinfo : EIATTR_NUM_BARRIERS
	.align		4
        /*0020*/ 	.byte	0x02, 0x4c
        /*0022*/ 	.byte	0x01
	.zero		1


	//----- nvinfo : EIATTR_MERCURY_ISA_VERSION
	.align		4
        /*0024*/ 	.byte	0x03, 0x5f
        /*0026*/ 	.short	0x0101


	//----- nvinfo : EIATTR_COOP_GROUP_MASK_REGIDS
	.align		4
        /*0028*/ 	.byte	0x04, 0x29
        /*002a*/ 	.short	(.L_1503 - .L_1502)


	//   ....[0]....
.L_1502:
        /*002c*/ 	.word	0xffffffff


	//   ....[1]....
        /*0030*/ 	.word	0xffffffff


	//   ....[2]....
        /*0034*/ 	.word	0xffffffff


	//   ....[3]....
        /*0038*/ 	.word	0xffffffff


	//   ....[4]....
        /*003c*/ 	.word	0xffffffff


	//   ....[5]....
        /*0040*/ 	.word	0xffffffff


	//   ....[6]....
        /*0044*/ 	.word	0xffffffff


	//   ....[7]....
        /*0048*/ 	.word	0xffffffff


	//   ....[8]....
        /*004c*/ 	.word	0xffffffff


	//   ....[9]....
        /*0050*/ 	.word	0xffffffff


	//----- nvinfo : EIATTR_COOP_GROUP_INSTR_OFFSETS
	.align		4
.L_1503:
        /*0054*/ 	.byte	0x04, 0x28
        /*0056*/ 	.short	(.L_1505 - .L_1504)


	//   ....[0]....
.L_1504:
        /*0058*/ 	.word	0x00003190


	//   ....[1]....
        /*005c*/ 	.word	0x000031a0


	//   ....[2]....
        /*0060*/ 	.word	0x000031e0


	//   ....[3]....
        /*0064*/ 	.word	0x000031f0


	//   ....[4]....
        /*0068*/ 	.word	0x00003230


	//   ....[5]....
        /*006c*/ 	.word	0x00003240


	//   ....[6]....
        /*0070*/ 	.word	0x00003280


	//   ....[7]....
        /*0074*/ 	.word	0x00003290


	//   ....[8]....
        /*0078*/ 	.word	0x00003320


	//   ....[9]....
        /*007c*/ 	.word	0x00003330


	//----- nvinfo : EIATTR_VRC_CTA_INIT_COUNT
	.align		4
.L_1505:
        /*0080*/ 	.byte	0x02, 0x4a
	.zero		1
	.zero		1


	//----- nvinfo : EIATTR_EXIT_INSTR_OFFSETS
	.align		4
        /*0084*/ 	.byte	0x04, 0x1c
        /*0086*/ 	.short	(.L_1507 - .L_1506)


	//   ....[0]....
.L_1506:
        /*0088*/ 	.word	0x00000060


	//   ....[1]....
        /*008c*/ 	.word	0x0000ba10


	//----- nvinfo : EIATTR_MAX_THREADS
	.align		4
.L_1507:
        /*0090*/ 	.byte	0x04, 0x05
        /*0092*/ 	.short	(.L_1509 - .L_1508)
.L_1508:
        /*0094*/ 	.word	0x00000200
        /*0098*/ 	.word	0x00000001
        /*009c*/ 	.word	0x00000001


	//----- nvinfo : EIATTR_CRS_STACK_SIZE
	.align		4
.L_1509:
        /*00a0*/ 	.byte	0x04, 0x1e
        /*00a2*/ 	.short	(.L_1511 - .L_1510)
.L_1510:
        /*00a4*/ 	.word	0x00000000


	//----- nvinfo : EIATTR_CBANK_PARAM_SIZE
	.align		4
.L_1511:
        /*00a8*/ 	.byte	0x03, 0x19
        /*00aa*/ 	.short	0x00a0


	//----- nvinfo : EIATTR_PARAM_CBANK
	.align		4
        /*00ac*/ 	.byte	0x04, 0x0a
        /*00ae*/ 	.short	(.L_1513 - .L_1512)
	.align		4
.L_1512:
        /*00b0*/ 	.word	index@(.nv.constant0._Z35group_norm_nhwc_fwd_one_pass_kernelI11Fp16IOFp32WLi256ELi128ELi512EEv26Group_norm_nhwc_fwd_params)
        /*00b4*/ 	.short	0x0380
        /*00b6*/ 	.short	0x00a0


	//----- nvinfo : EIATTR_SW_WAR
	.align		4
.L_1513:
        /*00b8*/ 	.byte	0x04, 0x36
        /*00ba*/ 	.short	(.L_1515 - .L_1514)
.L_1514:
        /*00bc*/ 	.word	0x00000008
.L_1515:


//--------------------- .nv.info._Z35group_norm_nhwc_fwd_one_pass_kernelI11Fp16IOFp32WLi512ELi128ELi512EEv26Group_norm_nhwc_fwd_params --------------------------
	.section	.nv.info._Z35group_norm_nhwc_fwd_one_pass_kernelI11Fp16IOFp32WLi512ELi128ELi512EEv26Group_norm_nhwc_fwd_params,"",@"SHT_CUDA_INFO"
	.sectionflags	@""
	.align	4


	//----- nvinfo : EIATTR_CUDA_API_VERSION
	.align		4
        /*0000*/ 	.byte	0x04, 0x37
        /*0002*/ 	.short	(.L_1517 - .L_1516)
.L_1516:
        /*0004*/ 	.word	0x00000082


	//----- nvinfo : EIATTR_KPARAM_INFO
	.align		4
.L_1517:
        /*0008*/ 	.byte	0x04, 0x17
        /*000a*/ 	.short	(.L_1519 - .L_1518)
.L_1518:
        /*000c*/ 	.word	0x00000000
        /*0010*/ 	.short	0x0000
        /*0012*/ 	.short	0x0000
        /*0014*/ 	.byte	0x00, 0xf0, 0x81, 0x02


	//----- nvinfo : EIATTR_SPARSE_MMA_MASK
	.align		4
.L_1519:
        /*0018*/ 	.byte	0x03, 0x50
        /*001a*/ 	.short	0x0000


	//----- nvinfo : EIATTR_MAXREG_COUNT
	.align		4
        /*001c*/ 	.byte	0x03, 0x1b
        /*001e*/ 	.short	0x0080


	//----- nvinfo : EIATTR_NUM_BARRIERS
	.align		4
        /*0020*/ 	.byte	0x02, 0x4c
        /*0022*/ 	.byte	0x01
	.zero		1


	//----- nvinfo : EIATTR_MERCURY_ISA_VERSION
	.align		4
        /*0024*/ 	.byte	0x03, 0x5f
        /*0026*/ 	.short	0x0101


	//----- nvinfo : EIATTR_INT_WARP_WIDE_INSTR_OFFSETS
	.align		4
        /*0028*/ 	.byte	0x04, 0x31
        /*002a*/ 	.short	(.L_1521 - .L_1520)


	//   ....[0]....
.L_1520:
        /*002c*/ 	.word	0x00008990


	//   ....[1]....
        /*0030*/ 	.word	0x000089d0


	//   ....[2]....
        /*0034*/ 	.word	0x00008b40


	//   ....[3]....
        /*0038*/ 	.word	0x00008c00


	//   ....[4]....
        /*003c*/ 	.word	0x00008c20


	//   ....[5]....
        /*0040*/ 	.word	0x00008c50


	//   ....[6]....
        /*0044*/ 	.word	0x00008ca0


	//   ....[7]....
        /*0048*/ 	.word	0x00008cf0


	//   ....[8]....
        /*004c*/ 	.word	0x000090a0


	//   ....[9]....
        /*0050*/ 	.word	0x000090d0


	//   ....[10]....
        /*0054*/ 	.word	0x000090f0


	//   ....[11]....
        /*0058*/ 	.word	0x00009110


	//   ....[12]....
        /*005c*/ 	.word	0x00009360


	//   ....[13]....
        /*0060*/ 	.word	0x00009380


	//----- nvinfo : EIATTR_COOP_GROUP_MASK_REGIDS
	.align		4
.L_1521:
        /*0064*/ 	.byte	0x04, 0x29
        /*0066*/ 	.short	(.L_1523 - .L_1522)


	//   ....[0]....
.L_1522:
        /*0068*/ 	.word	0xffffffff


	//   ....[1]....
        /*006c*/ 	.word	0xffffffff


	//   ....[2]....
        /*0070*/ 	.word	0xffffffff


	//   ....[3]....
        /*0074*/ 	.word	0xffffffff


	//   ....[4]....
        /*0078*/ 	.word	0xffffffff


	//   ....[5]....
        /*007c*/ 	.word	0xffffffff


	//   ....[6]....
        /*0080*/ 	.word	0xffffffff


	//   ....[7]....
        /*0084*/ 	.word	0xffffffff


	//   ....[8]....
        /*0088*/ 	.word	0xffffffff


	//   ....[9]....
        /*008c*/ 	.word	0xffffffff


	//----- nvinfo : EIATTR_COOP_GROUP_INSTR_OFFSETS
	.align		4
.L_1523:
        /*0090*/ 	.byte	0x04, 0x28
        /*0092*/ 	.short	(.L_1525 - .L_1524)


	//   ....[0]....
.L_1524:
        /*0094*/ 	.word	0x00007ec0


	//   ....[1]....
        /*0098*/ 	.word	0x00007ed0


	//   ....[2]....
        /*009c*/ 	.word	0x00007f10


	//   ....[3]....
        /*00a0*/ 	.word	0x00007f20


	//   ....[4]....
        /*00a4*/ 	.word	0x00007f60


	//   ....[5]....
        /*00a8*/ 	.word	0x00007f70


	//   ....[6]....
        /*00ac*/ 	.word	0x00007fc0


	//   ....[7]....
        /*00b0*/ 	.word	0x00007fd0


	//   ....[8]....
        /*00b4*/ 	.word	0x000081d0


	//   ....[9]....
        /*00b8*/ 	.word	0x000081f0


	//----- nvinfo : EIATTR_VRC_CTA_INIT_COUNT
	.align		4
.L_1525:
        /*00bc*/ 	.byte	0x02, 0x4a
	.zero		1
	.zero		1


	//----- nvinfo : EIATTR_EXIT_INSTR_OFFSETS
	.align		4
        /*00c0*/ 	.byte	0x04, 0x1c
        /*00c2*/ 	.short	(.L_1527 - .L_1526)


	//   ....[0]....
.L_1526:
        /*00c4*/ 	.word	0x00000080


	//   ....[1]....
        /*00c8*/ 	.word	0x0000af10


	//----- nvinfo : EIATTR_MAX_THREADS
	.align		4
.L_1527:
        /*00cc*/ 	.byte	0x04, 0x05
        /*00ce*/ 	.short	(.L_1529 - .L_1528)
.L_1528:
        /*00d0*/ 	.word	0x00000200
        /*00d4*/ 	.word	0x00000001
        /*00d8*/ 	.word	0x00000001


	//----- nvinfo : EIATTR_CRS_STACK_SIZE
	.align		4
.L_1529:
        /*00dc*/ 	.byte	0x04, 0x1e
        /*00de*/ 	.short	(.L_1531 - .L_1530)
.L_1530:
        /*00e0*/ 	.word	0x00000000


	//----- nvinfo : EIATTR_CBANK_PARAM_SIZE
	.align		4
.L_1531:
        /*00e4*/ 	.byte	0x03, 0x19
        /*00e6*/ 	.short	0x00a0


	//----- nvinfo : EIATTR_PARAM_CBANK
	.align		4
        /*00e8*/ 	.byte	0x04, 0x0a
        /*00ea*/ 	.short	(.L_1533 - .L_1532)
	.align		4
.L_1532:
        /*00ec*/ 	.word	index@(.nv.constant0._Z35group_norm_nhwc_fwd_one_pass_kernelI11Fp16IOFp32WLi512ELi128ELi512EEv26Group_norm_nhwc_fwd_params)
        /*00f0*/ 	.short	0x0380
        /*00f2*/ 	.short	0x00a0


	//----- nvinfo : EIATTR_SW_WAR
	.align		4
.L_1533:
        /*00f4*/ 	.byte	0x04, 0x36
        /*00f6*/ 	.short	(.L_1535 - .L_1534)
.L_1534:
        /*00f8*/ 	.word	0x00000008
.L_1535:


//--------------------- .nv.info._Z35group_norm_nhwc_fwd_one_pass_kernelI11Fp16IOBf16WLi64ELi128ELi512EEv26Group_norm_nhwc_fwd_params --------------------------
	.section	.nv.info._Z35group_norm_nhwc_fwd_one_pass_kernelI11Fp16IOBf16WLi64ELi128ELi512EEv26Group_norm_nhwc_fwd_params,"",@"SHT_CUDA_INFO"
	.sectionflags	@""
	.align	4


	//----- nvinfo : EIATTR_CUDA_API_VERSION
	.align		4
        /*0000*/ 	.byte	0x04, 0x37
        /*0002*/ 	.short	(.L_1537 - .L_1536)
.L_1536:
        /*0004*/ 	.word	0x00000082


	//----- nvinfo : EIATTR_KPARAM_INFO
	.align		4
.L_1537:
        /*0008*/ 	.byte	0x04, 0x17
        /*000a*/ 	.short	(.L_1539 - .L_1538)
.L_1538:
        /*000c*/ 	.word	0x00000000
        /*0010*/ 	.short	0x0000
        /*0012*/ 	.short	0x0000
        /*0014*/ 	.byte	0x00, 0xf0, 0x81, 0x02


	//----- nvinfo : EIATTR_SPARSE_MMA_MASK
	.align		4
.L_1539:
        /*0018*/ 	.byte	0x03, 0x50
        /*001a*/ 	.short	0x0000


	//----- nvinfo : EIATTR_MAXREG_COUNT
	.align		4
        /*001c*/ 	.byte	0x03, 0x1b
        /*001e*/ 	.short	0x0080


	//----- nvinfo : EIATTR_NUM_BARRIERS
	.align		4
        /*0020*/ 	.byte	0x02, 0x4c
        /*0022*/ 	.byte	0x01
	.zero		1


	//----- nvinfo : EIATTR_MERCURY_ISA_VERSION
	.align		4
        /*0024*/ 	.byte	0x03, 0x5f
        /*0026*/ 	.short	0x0101


	//----- nvinfo : EIATTR_COOP_GROUP_MASK_REGIDS
	.align		4
        /*0028*/ 	.byte	0x04, 0x29
        /*002a*/ 	.short	(.L_1541 - .L_1540)


	//   ....[0]....
.L_1540:
        /*002c*/ 	.word	0xffffffff


	//   ....[1]....
        /*0030*/ 	.word	0xffffffff


	//   ....[2]....
        /*0034*/ 	.word	0xffffffff


	//   ....[3]....
        /*0038*/ 	.word	0xffffffff


	//   ....[4]....
        /*003c*/ 	.word	0xffffffff


	//   ....[5]....
        /*0040*/ 	.word	0xffffffff


	//   ....[6]....
        /*0044*/ 	.word	0xffffffff


	//   ....[7]....
        /*0048*/ 	.word	0xffffffff


	//   ....[8]....
        /*004c*/ 	.word	0xffffffff


	//   ....[9]....
        /*0050*/ 	.word	0xffffffff


	//----- nvinfo : EIATTR_COOP_GROUP_INSTR_OFFSETS
	.align		4
.L_1541:
        /*0054*/ 	.byte	0x04, 0x28
        /*0056*/ 	.short	(.L_1543 - .L_1542)


	//   ....[0]....
.L_1542:
        /*0058*/ 	.word	0x00000fe0


	//   ....[1]....
        /*005c*/ 	.word	0x00000ff0


	//   ....[2]....
        /*0060*/ 	.word	0x00001020


	//   ....[3]....
        /*0064*/ 	.word	0x00001030


	//   ....[4]....
        /*0068*/ 	.word	0x00001070


	//   ....[5]....
        /*006c*/ 	.word	0x00001080


	//   ....[6]....
        /*0070*/ 	.word	0x000010c0


	//   ....[7]....
        /*0074*/ 	.word	0x000010d0


	//   ....[8]....
        /*0078*/ 	.word	0x00001130


	//   ....[9]....
        /*007c*/ 	.word	0x00001140


	//----- nvinfo : EIATTR_VRC_CTA_INIT_COUNT
	.align		4
.L_1543:
        /*0080*/ 	.byte	0x02, 0x4a
	.zero		1
	.zero		1


	//----- nvinfo : EIATTR_EXIT_INSTR_OFFSETS
	.align		4
        /*0084*/ 	.byte	0x04, 0x1c
        /*0086*/ 	.short	(.L_1545 - .L_1544)


	//   ....[0]....
.L_1544:
        /*0088*/ 	.word	0x00000060


	//   ....[1]....
        /*008c*/ 	.word	0x00003e10


	//----- nvinfo : EIATTR_MAX_THREADS
	.align		4
.L_1545:
        /*0090*/ 	.byte	0x04, 0x05
        /*0092*/ 	.short	(.L_1547 - .L_1546)
.L_1546:
        /*0094*/ 	.word	0x00000200
        /*0098*/ 	.word	0x00000001
        /*009c*/ 	.word	0x00000001


	//----- nvinfo : EIATTR_CRS_STACK_SIZE
	.align		4
.L_1547:
        /*00a0*/ 	.byte	0x04, 0x1e
        /*00a2*/ 	.short	(.L_1549 - .L_1548)
.L_1548:
        /*00a4*/ 	.word	0x00000000


	//----- nvinfo : EIATTR_CBANK_PARAM_SIZE
	.align		4
.L_1549:
        /*00a8*/ 	.byte	0x03, 0x19
        /*00aa*/ 	.short	0x00a0


	//----- nvinfo : EIATTR_PARAM_CBANK
	.align		4
        /*00ac*/ 	.byte	0x04, 0x0a
        /*00ae*/ 	.short	(.L_1551 - .L_1550)
	.align		4
.L_1550:
        /*00b0*/ 	.word	index@(.nv.constant0._Z35group_norm_nhwc_fwd_one_pass_kernelI11Fp16IOBf16WLi64ELi128ELi512EEv26Group_norm_nhwc_fwd_params)
        /*00b4*/ 	.short	0x0380
        /*00b6*/ 	.short	0x00a0


	//----- nvinfo : EIATTR_SW_WAR
	.align		4
.L_1551:
        /*00b8*/ 	.byte	0x04, 0x36
        /*00ba*/ 	.short	(.L_1553 - .L_1552)
.L_1552:
        /*00bc*/ 	.word	0x00000008
.L_1553:


//--------------------- .nv.info._Z35group_norm_nhwc_fwd_one_pass_kernelI11Fp16IOBf16WLi128ELi128ELi512EEv26Group_norm_nhwc_fwd_params --------------------------
	.section	.nv.info._Z35group_norm_nhwc_fwd_one_pass_kernelI11Fp16IOBf16WLi128ELi128ELi512EEv26Group_norm_nhwc_fwd_params,"",@"SHT_CUDA_INFO"
	.sectionflags	@""
	.align	4


	//----- nvinfo : EIATTR_CUDA_API_VERSION
	.align		4
        /*0000*/ 	.byte	0x04, 0x37
        /*0002*/ 	.short	(.L_1555 - .L_1554)
.L_1554:
        /*0004*/ 	.word	0x00000082


	//----- nvinfo : EIATTR_KPARAM_INFO
	.align		4
.L_1555:
        /*0008*/ 	.byte	0x04, 0x17
        /*000a*/ 	.short	(.L_1557 - .L_1556)
.L_1556:
        /*000c*/ 	.word	0x00000000
        /*0010*/ 	.short	0x0000
        /*0012*/ 	.short	0x0000
        /*0014*/ 	.byte	0x00, 0xf0, 0x81, 0x02


	//----- nvinfo : EIATTR_SPARSE_MMA_MASK
	.align		4
.L_1557:
        /*0018*/ 	.byte	0x03, 0x50
        /*001a*/ 	.short	0x0000


	//----- nvinfo : EIATTR_MAXREG_COUNT
	.align		4
        /*001c*/ 	.byte	0x03, 0x1b
        /*001e*/ 	.short	0x0080


	//----- nvinfo : EIATTR_NUM_BARRIERS
	.align		4
        /*0020*/ 	.byte	0x02, 0x4c
        /*0022*/ 	.byte	0x01
	.zero		1


	//----- nvinfo : EIATTR_MERCURY_ISA_VERSION
	.align		4
        /*0024*/ 	.byte	0x03, 0x5f
        /*0026*/ 	.short	0x0101


	//----- nvinfo : EIATTR_COOP_GROUP_MASK_REGIDS
	.align		4
        /*0028*/ 	.byte	0x04, 0x29
        /*002a*/ 	.short	(.L_1559 - .L_1558)


	//   ....[0]....
.L_1558:
        /*002c*/ 	.word	0xffffffff


	//   ....[1]....
        /*0030*/ 	.word	0xffffffff


	//   ....[2]....
        /*0034*/ 	.word	0xffffffff


	//   ....[3]....
        /*0038*/ 	.word	0xffffffff


	//   ....[4]....
        /*003c*/ 	.word	0xffffffff


	//   ....[5]....
        /*0040*/ 	.word	0xffffffff


	//   ....[6]....
        /*0044*/ 	.word	0xffffffff


	//   ....[7]....
        /*0048*/ 	.word	0xffffffff


	//   ....[8]....
        /*004c*/ 	.word	0xffffffff


	//   ....[9]....
        /*0050*/ 	.word	0xffffffff


	//----- nvinfo : EIATTR_COOP_GROUP_INSTR_OFFSETS
	.align		4
.L_1559:
        /*0054*/ 	.byte	0x04, 0x28
        /*0056*/ 	.short	(.L_1561 - .L_1560)


	//   ....[0]....
.L_1560:
        /*0058*/ 	.word	0x00001ab0


	//   ....[1]....
        /*005c*/ 	.word	0x00001ac0


	//   ....[2]....
        /*0060*/ 	.word	0x00001af0


	//   ....[3]....
        /*0064*/ 	.word	0x00001b00


	//   ....[4]....
        /*0068*/ 	.word	0x00001b40


	//   ....[5]....
        /*006c*/ 	.word	0x00001b50


	//   ....[6]....
        /*0070*/ 	.word	0x00001b90


	//   ....[7]....
        /*0074*/ 	.word	0x00001ba0


	//   ....[8]....
        /*0078*/ 	.word	0x00001c20


	//   ....[9]....
        /*007c*/ 	.word	0x00001c30


	//----- nvinfo : EIATTR_VRC_CTA_INIT_COUNT
	.align		4
.L_1561:
        /*0080*/ 	.byte	0x02, 0x4a
	.zero		1
	.zero		1


	//----- nvinfo : EIATTR_EXIT_INSTR_OFFSETS
	.align		4
        /*0084*/ 	.byte	0x04, 0x1c
        /*0086*/ 	.short	(.L_1563 - .L_1562)


	//   ....[0]....
.L_1562:
        /*0088*/ 	.word	0x00000060


	//   ....[1]....
        /*008c*/ 	.word	0x00006500


	//----- nvinfo : EIATTR_MAX_THREADS
	.align		4
.L_1563:
        /*0090*/ 	.byte	0x04, 0x05
        /*0092*/ 	.short	(.L_1565 - .L_1564)
.L_1564:
        /*0094*/ 	.word	0x00000200
        /*0098*/ 	.word	0x00000001
        /*009c*/ 	.word	0x00000001


	//----- nvinfo : EIATTR_CRS_STACK_SIZE
	.align		4
.L_1565:
        /*00a0*/ 	.byte	0x04, 0x1e
        /*00a2*/ 	.short	(.L_1567 - .L_1566)
.L_1566:
        /*00a4*/ 	.word	0x00000000


	//----- nvinfo : EIATTR_CBANK_PARAM_SIZE
	.align		4
.L_1567:
        /*00a8*/ 	.byte	0x03, 0x19
        /*00aa*/ 	.short	0x00a0


	//----- nvinfo : EIATTR_PARAM_CBANK
	.align		4
        /*00ac*/ 	.byte	0x04, 0x0a
        /*00ae*/ 	.short	(.L_1569 - .L_1568)
	.align		4
.L_1568:
        /*00b0*/ 	.word	index@(.nv.constant0._Z35group_norm_nhwc_fwd_one_pass_kernelI11Fp16IOBf16WLi128ELi128ELi512EEv26Group_norm_nhwc_fwd_params)
        /*00b4*/ 	.short	0x0380
        /*00b6*/ 	.short	0x00a0


	//----- nvinfo : EIATTR_SW_WAR
	.align		4
.L_1569:
        /*00b8*/ 	.byte	0x04, 0x36
        /*00ba*/ 	.short	(.L_1571 - .L_1570)
.L_1570:
        /*00bc*/ 	.word	0x00000008
.L_1571:


//--------------------- .nv.info._Z35group_norm_nhwc_fwd_one_pass_kernelI11Fp16IOBf16WLi256ELi128ELi512EEv26Group_norm_nhwc_fwd_params --------------------------
	.section	.nv.info._Z35group_norm_nhwc_fwd_one_pass_kernelI11Fp16IOBf16WLi256ELi128ELi512EEv26Group_norm_nhwc_fwd_params,"",@"SHT_CUDA_INFO"
	.sectionflags	@""
	.align	4


	//----- nvinfo : EIATTR_CUDA_API_VERSION
	.align		4
        /*0000*/ 	.byte	0x04, 0x37
        /*0002*/ 	.short	(.L_1573 - .L_1572)
.L_1572:
        /*0004*/ 	.word	0x00000082


	//----- nvinfo : EIATTR_KPARAM_INFO
	.align		4
.L_1573:
        /*0008*/ 	.byte	0x04, 0x17
        /*000a*/ 	.short	(.L_1575 - .L_1574)
.L_1574:
        /*000c*/ 	.word	0x00000000
        /*0010*/ 	.short	0x0000
        /*0012*/ 	.short	0x0000
        /*0014*/ 	.byte	0x00, 0xf0, 0x81, 0x02


	//----- nvinfo : EIATTR_SPARSE_MMA_MASK
	.align		4
.L_1575:
        /*0018*/ 	.byte	0x03, 0x50
        /*001a*/ 	.short	0x0000


	//----- nvinfo : EIATTR_MAXREG_COUNT
	.align		4
        /*001c*/ 	.byte	0x03, 0x1b
        /*001e*/ 	.short	0x0080


	//----- nvinfo : EIATTR_NUM_BARRIERS
	.align		4
        /*0020*/ 	.byte	0x02, 0x4c
        /*0022*/ 	.byte	0x01
	.zero		1


	//----- nvinfo : EIATTR_MERCURY_ISA_VERSION
	.align		4
        /*0024*/ 	.byte	0x03, 0x5f
        /*0026*/ 	.short	0x0101


	//----- nvinfo : EIATTR_COOP_GROUP_MASK_REGIDS
	.align		4
        /*0028*/ 	.byte	0x04, 0x29
        /*002a*/ 	.short	(.L_1577 - .L_1576)


	//   ....[0]....
.L_1576:
        /*002c*/ 	.word	0xffffffff


	//   ....[1]....
        /*0030*/ 	.word	0xffffffff


	//   ....[2]....
        /*0034*/ 	.word	0xffffffff


	//   ....[3]....
        /*0038*/ 	.word	0xffffffff


	//   ....[4]....
        /*003c*/ 	.word	0xffffffff


	//   ....[5]....
        /*0040*/ 	.word	0xffffffff


	//   ....[6]....
        /*0044*/ 	.word	0xffffffff


	//   ....[7]....
        /*0048*/ 	.word	0xffffffff


	//   ....[8]....
        /*004c*/ 	.word	0xffffffff


	//   ....[9]....
        /*0050*/ 	.word	0xffffffff


	//----- nvinfo : EIATTR_COOP_GROUP_INSTR_OFFSETS
	.align		4
.L_1577:
        /*0054*/ 	.byte	0x04, 0x28
        /*0056*/ 	.short	(.L_1579 - .L_1578)


	//   ....[0]....
.L_1578:
        /*0058*/ 	.word	0x000031a0


	//   ....[1]....
        /*005c*/ 	.word	0x000031b0


	//   ....[2]....
        /*0060*/ 	.word	0x000031f0


	//   ....[3]....
        /*0064*/ 	.word	0x00003200


	//   ....[4]....
        /*0068*/ 	.word	0x00003240


	//   ....[5]....
        /*006c*/ 	.word	0x00003250


	//   ....[6]....
        /*0070*/ 	.word	0x00003290


	//   ....[7]....
        /*0074*/ 	.word	0x000032a0


	//   ....[8]....
        /*0078*/ 	.word	0x00003330


	//   ....[9]....
        /*007c*/ 	.word	0x00003340


	//----- nvinfo : EIATTR_VRC_CTA_INIT_COUNT
	.align		4
.L_1579:
        /*0080*/ 	.byte	0x02, 0x4a
	.zero		1
	.zero		1


	//----- nvinfo : EIATTR_EXIT_INSTR_OFFSETS
	.align		4
        /*0084*/ 	.byte	0x04, 0x1c
        /*0086*/ 	.short	(.L_1581 - .L_1580)


	//   ....[0]....
.L_1580:
        /*0088*/ 	.word	0x00000060


	//   ....[1]....
        /*008c*/ 	.word	0x0000ba80


	//----- nvinfo : EIATTR_MAX_THREADS
	.align		4
.L_1581:
        /*0090*/ 	.byte	0x04, 0x05
        /*0092*/ 	.short	(.L_1583 - .L_1582)
.L_1582:
        /*0094*/ 	.word	0x00000200
        /*0098*/ 	.word	0x00000001
        /*009c*/ 	.word	0x00000001


	//----- nvinfo : EIATTR_CRS_STACK_SIZE
	.align		4
.L_1583:
        /*00a0*/ 	.byte	0x04, 0x1e
        /*00a2*/ 	.short	(.L_1585 - .L_1584)
.L_1584:
        /*00a4*/ 	.word	0x00000000


	//----- nvinfo : EIATTR_CBANK_PARAM_SIZE
	.align		4
.L_1585:
        /*00a8*/ 	.byte	0x03, 0x19
        /*00aa*/ 	.short	0x00a0


	//----- nvinfo : EIATTR_PARAM_CBANK
	.align		4
        /*00ac*/ 	.byte	0x04, 0x0a
        /*00ae*/ 	.short	(.L_1587 - .L_1586)
	.align		4
.L_1586:
        /*00b0*/ 	.word	index@(.nv.constant0._Z35group_norm_nhwc_fwd_one_pass_kernelI11Fp16IOBf16WLi256ELi128ELi512EEv26Group_norm_nhwc_fwd_params)
        /*00b4*/ 	.short	0x0380
        /*00b6*/ 	.short	0x00a0


	//----- nvinfo : EIATTR_SW_WAR
	.align		4
.L_1587:
        /*00b8*/ 	.byte	0x04, 0x36
        /*00ba*/ 	.short	(.L_1589 - .L_1588)
.L_1588:
        /*00bc*/ 	.word	0x00000008
.L_1589:


//--------------------- .nv.info._Z35group_norm_nhwc_fwd_one_pass_kernelI11Fp16IOBf16WLi512ELi128ELi512EEv26Group_norm_nhwc_fwd_params --------------------------
	.section	.nv.info._Z35group_norm_nhwc_fwd_one_pass_kernelI11Fp16IOBf16WLi512ELi128ELi512EEv26Group_norm_nhwc_fwd_params,"",@"SHT_CUDA_INFO"
	.sectionflags	@""
	.align	4


	//----- nvinfo : EIATTR_CUDA_API_VERSION
	.align		4
        /*0000*/ 	.byte	0x04, 0x37
        /*0002*/ 	.short	(.L_1591 - .L_1590)
.L_1590:
        /*0004*/ 	.word	0x00000082


	//----- nvinfo : EIATTR_KPARAM_INFO
	.align		4
.L_1591:
        /*0008*/ 	.byte	0x04, 0x17
        /*000a*/ 	.short	(.L_1593 - .L_1592)
.L_1592:
        /*000c*/ 	.word	0x00000000
        /*0010*/ 	.short	0x0000
        /*0012*/ 	.short	0x0000
        /*0014*/ 	.byte	0x00, 0xf0, 0x81, 0x02


	//----- nvinfo : EIATTR_SPARSE_MMA_MASK
	.align		4
.L_1593:
        /*0018*/ 	.byte	0x03, 0x50
        /*001a*/ 	.short	0x0000


	//----- nvinfo : EIATTR_MAXREG_COUNT
	.align		4
        /*001c*/ 	.byte	0x03, 0x1b
        /*001e*/ 	.short	0x0080


	//----- nvinfo : EIATTR_NUM_BARRIERS
	.align		4
        /*0020*/ 	.byte	0x02, 0x4c
        /*0022*/ 	.byte	0x01
	.zero		1


	//----- nvinfo : EIATTR_MERCURY_ISA_VERSION
	.align		4
        /*0024*/ 	.byte	0x03, 0x5f
        /*0026*/ 	.short	0x0101


	//----- nvinfo : EIATTR_INT_WARP_WIDE_INSTR_OFFSETS
	.align		4
        /*0028*/ 	.byte	0x04, 0x31
        /*002a*/ 	.short	(.L_1595 - .L_1594)


	//   ....[0]....
.L_1594:
        /*002c*/ 	.word	0x00008990


	//   ....[1]....
        /*0030*/ 	.word	0x000089d0


	//   ....[2]....
        /*0034*/ 	.word	0x00008b40


	//   ....[3]....
        /*0038*/ 	.word	0x00008c00


	//   ....[4]....
        /*003c*/ 	.word	0x00008c20


	//   ....[5]....
        /*0040*/ 	.word	0x00008c50


	//   ....[6]....
        /*0044*/ 	.word	0x00008ca0


	//   ....[7]....
        /*0048*/ 	.word	0x00008cf0


	//   ....[8]....
        /*004c*/ 	.word	0x000090a0


	//   ....[9]....
        /*0050*/ 	.word	0x000090d0


	//   ....[10]....
        /*0054*/ 	.word	0x000090f0


	//   ....[11]....
        /*0058*/ 	.word	0x00009110


	//   ....[12]....
        /*005c*/ 	.word	0x00009360


	//   ....[13]....
        /*0060*/ 	.word	0x00009380


	//----- nvinfo : EIATTR_COOP_GROUP_MASK_REGIDS
	.align		4
.L_1595:
        /*0064*/ 	.byte	0x04, 0x29
        /*0066*/ 	.short	(.L_1597 - .L_1596)


	//   ....[0]....
.L_1596:
        /*0068*/ 	.word	0xffffffff


	//   ....[1]....
        /*006c*/ 	.word	0xffffffff


	//   ....[2]....
        /*0070*/ 	.word	0xffffffff


	//   ....[3]....
        /*0074*/ 	.word	0xffffffff


	//   ....[4]....
        /*0078*/ 	.word	0xffffffff


	//   ....[5]....
        /*007c*/ 	.word	0xffffffff


	//   ....[6]....
        /*0080*/ 	.word	0xffffffff


	//   ....[7]....
        /*0084*/ 	.word	0xffffffff


	//   ....[8]....
        /*0088*/ 	.word	0xffffffff


	//   ....[9]....
        /*008c*/ 	.word	0xffffffff


	//----- nvinfo : EIATTR_COOP_GROUP_INSTR_OFFSETS
	.align		4
.L_1597:
        /*0090*/ 	.byte	0x04, 0x28
        /*0092*/ 	.short	(.L_1599 - .L_1598)


	//   ....[0]....
.L_1598:
        /*0094*/ 	.word	0x00007ec0


	//   ....[1]....
        /*0098*/ 	.word	0x00007ed0


	//   ....[2]....
        /*009c*/ 	.word	0x00007f10


	//   ....[3]....
        /*00a0*/ 	.word	0x00007f20


	//   ....[4]....
        /*00a4*/ 	.word	0x00007f60


	//   ....[5]....
        /*00a8*/ 	.word	0x00007f70


	//   ....[6]....
        /*00ac*/ 	.word	0x00007fc0


	//   ....[7]....
        /*00b0*/ 	.word	0x00007fd0


	//   ....[8]....
        /*00b4*/ 	.word	0x000081d0


	//   ....[9]....
        /*00b8*/ 	.word	0x000081f0


	//----- nvinfo : EIATTR_VRC_CTA_INIT_COUNT
	.align		4
.L_1599:
        /*00bc*/ 	.byte	0x02, 0x4a
	.zero		1
	.zero		1


	//----- nvinfo : EIATTR_EXIT_INSTR_OFFSETS
	.align		4
        /*00c0*/ 	.byte	0x04, 0x1c
        /*00c2*/ 	.short	(.L_1601 - .L_1600)


	//   ....[0]....
.L_1600:
        /*00c4*/ 	.word	0x00000080


	//   ....[1]....
        /*00c8*/ 	.word	0x0000af70


	//----- nvinfo : EIATTR_MAX_THREADS
	.align		4
.L_1601:
        /*00cc*/ 	.byte	0x04, 0x05
        /*00ce*/ 	.short	(.L_1603 - .L_1602)
.L_1602:
        /*00d0*/ 	.word	0x00000200
        /*00d4*/ 	.word	0x00000001
        /*00d8*/ 	.word	0x00000001


	//----- nvinfo : EIATTR_CRS_STACK_SIZE
	.align		4
.L_1603:
        /*00dc*/ 	.byte	0x04, 0x1e
        /*00de*/ 	.short	(.L_1605 - .L_1604)
.L_1604:
        /*00e0*/ 	.word	0x00000000


	//----- nvinfo : EIATTR_CBANK_PARAM_SIZE
	.align		4
.L_1605:
        /*00e4*/ 	.byte	0x03, 0x19
        /*00e6*/ 	.short	0x00a0


	//----- nvinfo : EIATTR_PARAM_CBANK
	.align		4
        /*00e8*/ 	.byte	0x04, 0x0a
        /*00ea*/ 	.short	(.L_1607 - .L_1606)
	.align		4
.L_1606:
        /*00ec*/ 	.word	index@(.nv.constant0._Z35group_norm_nhwc_fwd_one_pass_kernelI11Fp16IOBf16WLi512ELi128ELi512EEv26Group_norm_nhwc_fwd_params)
        /*00f0*/ 	.short	0x0380
        /*00f2*/ 	.short	0x00a0


	//----- nvinfo : EIATTR_SW_WAR
	.align		4
.L_1607:
        /*00f4*/ 	.byte	0x04, 0x36
        /*00f6*/ 	.short	(.L_1609 - .L_1608)
.L_1608:
        /*00f8*/ 	.word	0x00000008
.L_1609:


//--------------------- .nv.info._Z35group_norm_nhwc_fwd_one_pass_kernelI11Fp16IOFp16WLi64ELi128ELi512EEv26Group_norm_nhwc_fwd_params --------------------------
	.section	.nv.info._Z35group_norm_nhwc_fwd_one_pass_kernelI11Fp16IOFp16WLi64ELi128ELi512EEv26Group_norm_nhwc_fwd_params,"",@"SHT_CUDA_INFO"
	.sectionflags	@""
	.align	4


	//----- nvinfo : EIATTR_CUDA_API_VERSION
	.align		4
        /*0000*/ 	.byte	0x04, 0x37
        /*0002*/ 	.short	(.L_1611 - .L_1610)
.L_1610:
        /*0004*/ 	.word	0x00000082


	//----- nvinfo : EIATTR_KPARAM_INFO
	.align		4
.L_1611:
        /*0008*/ 	.byte	0x04, 0x17
        /*000a*/ 	.short	(.L_1613 - .L_1612)
.L_1612:
        /*000c*/ 	.word	0x00000000
        /*0010*/ 	.short	0x0000
        /*0012*/ 	.short	0x0000
        /*0014*/ 	.byte	0x00, 0xf0, 0x81, 0x02


	//----- nvinfo : EIATTR_SPARSE_MMA_MASK
	.align		4
.L_1613:
        /*0018*/ 	.byte	0x03, 0x50
        /*001a*/ 	.short	0x0000


	//----- nvinfo : EIATTR_MAXREG_COUNT
	.align		4
        /*001c*/ 	.byte	0x03, 0x1b
        /*001e*/ 	.short	0x0080


	//----- nvinfo : EIATTR_NUM_BARRIERS
	.align		4
        /*0020*/ 	.byte	0x02, 0x4c
        /*0022*/ 	.byte	0x01
	.zero		1


	//----- nvinfo : EIATTR_MERCURY_ISA_VERSION
	.align		4
        /*0024*/ 	.byte	0x03, 0x5f
        /*0026*/ 	.short	0x0101


	//----- nvinfo : EIATTR_COOP_GROUP_MASK_REGIDS
	.align		4
        /*0028*/ 	.byte	0x04, 0x29
        /*002a*/ 	.short	(.L_1615 - .L_1614)


	//   ....[0]....
.L_1614:
        /*002c*/ 	.word	0xffffffff


	//   ....[1]....
        /*0030*/ 	.word	0xffffffff


	//   ....[2]....
        /*0034*/ 	.word	0xffffffff


	//   ....[3]....
        /*0038*/ 	.word	0xffffffff


	//   ....[4]....
        /*003c*/ 	.word	0xffffffff


	//   ....[5]....
        /*0040*/ 	.word	0xffffffff


	//   ....[6]....
        /*0044*/ 	.word	0xffffffff


	//   ....[7]....
        /*0048*/ 	.word	0xffffffff


	//   ....[8]....
        /*004c*/ 	.word	0xffffffff


	//   ....[9]....
        /*0050*/ 	.word	0xffffffff


	//----- nvinfo : EIATTR_COOP_GROUP_INSTR_OFFSETS
	.align		4
.L_1615:
        /*0054*/ 	.byte	0x04, 0x28
        /*0056*/ 	.short	(.L_1617 - .L_1616)


	//   ....[0]....
.L_1616:
        /*0058*/ 	.word	0x00000fe0


	//   ....[1]....
        /*005c*/ 	.word	0x00000ff0


	//   ....[2]....
        /*0060*/ 	.word	0x00001020


	//   ....[3]....
        /*0064*/ 	.word	0x00001030


	//   ....[4]....
        /*0068*/ 	.word	0x00001070


	//   ....[5]....
        /*006c*/ 	.word	0x00001080


	//   ....[6]....
        /*0070*/ 	.word	0x000010c0


	//   ....[7]....
        /*0074*/ 	.word	0x000010d0


	//   ....[8]....
        /*0078*/ 	.word	0x00001130


	//   ....[9]....
        /*007c*/ 	.word	0x00001140


	//----- nvinfo : EIATTR_VRC_CTA_INIT_COUNT
	.align		4
.L_1617:
        /*0080*/ 	.byte	0x02, 0x4a
	.zero		1
	.zero		1


	//----- nvinfo : EIATTR_EXIT_INSTR_OFFSETS
	.align		4
        /*0084*/ 	.byte	0x04, 0x1c
        /*0086*/ 	.short	(.L_1619 - .L_1618)


	//   ....[0]....
.L_1618:
        /*0088*/ 	.word	0x00000060


	//   ....[1]....
        /*008c*/ 	.word	0x00003e10


	//----- nvinfo : EIATTR_MAX_THREADS
	.align		4
.L_1619:
        /*0090*/ 	.byte	0x04, 0x05
        /*0092*/ 	.short	(.L_1621 - .L_1620)
.L_1620:
        /*0094*/ 	.word	0x00000200
        /*0098*/ 	.word	0x00000001
        /*009c*/ 	.word	0x00000001


	//----- nvinfo : EIATTR_CRS_STACK_SIZE
	.align		4
.L_1621:
        /*00a0*/ 	.byte	0x04, 0x1e
        /*00a2*/ 	.short	(.L_1623 - .L_1622)
.L_1622:
        /*00a4*/ 	.word	0x00000000


	//----- nvinfo : EIATTR_CBANK_PARAM_SIZE
	.align		4
.L_1623:
        /*00a8*/ 	.byte	0x03, 0x19
        /*00aa*/ 	.short	0x00a0


	//----- nvinfo : EIATTR_PARAM_CBANK
	.align		4
        /*00ac*/ 	.byte	0x04, 0x0a
        /*00ae*/ 	.short	(.L_1625 - .L_1624)
	.align		4
.L_1624:
        /*00b0*/ 	.word	index@(.nv.constant0._Z35group_norm_nhwc_fwd_one_pass_kernelI11Fp16IOFp16WLi64ELi128ELi512EEv26Group_norm_nhwc_fwd_params)
        /*00b4*/ 	.short	0x0380
        /*00b6*/ 	.short	0x00a0


	//----- nvinfo : EIATTR_SW_WAR
	.align		4
.L_1625:
        /*00b8*/ 	.byte	0x04, 0x36
        /*00ba*/ 	.short	(.L_1627 - .L_1626)
.L_1626:
        /*00bc*/ 	.word	0x00000008
.L_1627:


//--------------------- .nv.info._Z35group_norm_nhwc_fwd_one_pass_kernelI11Fp16IOFp16WLi128ELi128ELi512EEv26Group_norm_nhwc_fwd_params --------------------------
	.section	.nv.info._Z35group_norm_nhwc_fwd_one_pass_kernelI11Fp16IOFp16WLi128ELi128ELi512EEv26Group_norm_nhwc_fwd_params,"",@"SHT_CUDA_INFO"
	.sectionflags	@""
	.align	4


	//----- nvinfo : EIATTR_CUDA_API_VERSION
	.align		4
        /*0000*/ 	.byte	0x04, 0x37
        /*0002*/ 	.short	(.L_1629 - .L_1628)
.L_1628:
        /*0004*/ 	.word	0x00000082


	//----- nvinfo : EIATTR_KPARAM_INFO
	.align		4
.L_1629:
        /*0008*/ 	.byte	0x04, 0x17
        /*000a*/ 	.short	(.L_1631 - .L_1630)
.L_1630:
        /*000c*/ 	.word	0x00000000
        /*0010*/ 	.short	0x0000
        /*0012*/ 	.short	0x0000
        /*0014*/ 	.byte	0x00, 0xf0, 0x81, 0x02


	//----- nvinfo : EIATTR_SPARSE_MMA_MASK
	.align		4
.L_1631:
        /*0018*/ 	.byte	0x03, 0x50
        /*001a*/ 	.short	0x0000


	//----- nvinfo : EIATTR_MAXREG_COUNT
	.align		4
        /*001c*/ 	.byte	0x03, 0x1b
        /*001e*/ 	.short	0x0080


	//----- nvinfo : EIATTR_NUM_BARRIERS
	.align		4
        /*0020*/ 	.byte	0x02, 0x4c
        /*0022*/ 	.byte	0x01
	.zero		1


	//----- nvinfo : EIATTR_MERCURY_ISA_VERSION
	.align		4
        /*0024*/ 	.byte	0x03, 0x5f
        /*0026*/ 	.short	0x0101


	//----- nvinfo : EIATTR_COOP_GROUP_MASK_REGIDS
	.align		4
        /*0028*/ 	.byte	0x04, 0x29
        /*002a*/ 	.short	(.L_1633 - .L_1632)


	//   ....[0]....
.L_1632:
        /*002c*/ 	.word	0xffffffff


	//   ....[1]....
        /*0030*/ 	.word	0xffffffff


	//   ....[2]....
        /*0034*/ 	.word	0xffffffff


	//   ....[3]....
        /*0038*/ 	.word	0xffffffff


	//   ....[4]....
        /*003c*/ 	.word	0xffffffff


	//   ....[5]....
        /*0040*/ 	.word	0xffffffff


	//   ....[6]....
        /*0044*/ 	.word	0xffffffff


	//   ....[7]....
        /*0048*/ 	.word	0xffffffff


	//   ....[8]....
        /*004c*/ 	.word	0xffffffff


	//   ....[9]....
        /*0050*/ 	.word	0xffffffff


	//----- nvinfo : EIATTR_COOP_GROUP_INSTR_OFFSETS
	.align		4
.L_1633:
        /*0054*/ 	.byte	0x04, 0x28
        /*0056*/ 	.short	(.L_1635 - .L_1634)


	//   ....[0]....
.L_1634:
        /*0058*/ 	.word	0x00001ab0


	//   ....[1]....
        /*005c*/ 	.word	0x00001ac0


	//   ....[2]....
        /*0060*/ 	.word	0x00001af0


	//   ....[3]....
        /*0064*/ 	.word	0x00001b00


	//   ....[4]....
        /*0068*/ 	.word	0x00001b40


	//   ....[5]....
        /*006c*/ 	.word	0x00001b50


	//   ....[6]....
        /*0070*/ 	.word	0x00001b90


	//   ....[7]....
        /*0074*/ 	.word	0x00001ba0


	//   ....[8]....
        /*0078*/ 	.word	0x00001c20


	//   ....[9]....
        /*007c*/ 	.word	0x00001c30


	//----- nvinfo : EIATTR_VRC_CTA_INIT_COUNT
	.align		4
.L_1635:
        /*0080*/ 	.byte	0x02, 0x4a
	.zero		1
	.zero		1


	//----- nvinfo : EIATTR_EXIT_INSTR_OFFSETS
	.align		4
        /*0084*/ 	.byte	0x04, 0x1c
        /*0086*/ 	.short	(.L_1637 - .L_1636)


	//   ....[0]....
.L_1636:
        /*0088*/ 	.word	0x00000060


	//   ....[1]....
        /*008c*/ 	.word	0x00006500


	//----- nvinfo : EIATTR_MAX_THREADS
	.align		4
.L_1637:
        /*0090*/ 	.byte	0x04, 0x05
        /*0092*/ 	.short	(.L_1639 - .L_1638)
.L_1638:
        /*0094*/ 	.word	0x00000200
        /*0098*/ 	.word	0x00000001
        /*009c*/ 	.word	0x00000001


	//----- nvinfo : EIATTR_CRS_STACK_SIZE
	.align		4
.L_1639:
        /*00a0*/ 	.byte	0x04, 0x1e
        /*00a2*/ 	.short	(.L_1641 - .L_1640)
.L_1640:
        /*00a4*/ 	.word	0x00000000


	//----- nvinfo : EIATTR_CBANK_PARAM_SIZE
	.align		4
.L_1641:
        /*00a8*/ 	.byte	0x03, 0x19
        /*00aa*/ 	.short	0x00a0


	//----- nvinfo : EIATTR_PARAM_CBANK
	.align		4
        /*00ac*/ 	.byte	0x04, 0x0a
        /*00ae*/ 	.short	(.L_1643 - .L_1642)
	.align		4
.L_1642:
        /*00b0*/ 	.word	index@(.nv.constant0._Z35group_norm_nhwc_fwd_one_pass_kernelI11Fp16IOFp16WLi128ELi128ELi512EEv26Group_norm_nhwc_fwd_params)
        /*00b4*/ 	.short	0x0380
        /*00b6*/ 	.short	0x00a0


	//----- nvinfo : EIATTR_SW_WAR
	.align		4
.L_1643:
        /*00b8*/ 	.byte	0x04, 0x36
        /*00ba*/ 	.short	(.L_1645 - .L_1644)
.L_1644:
        /*00bc*/ 	.word	0x00000008
.L_1645:


//--------------------- .nv.info._Z35group_norm_nhwc_fwd_one_pass_kernelI11Fp16IOFp16WLi256ELi128ELi512EEv26Group_norm_nhwc_fwd_params --------------------------
	.section	.nv.info._Z35group_norm_nhwc_fwd_one_pass_kernelI11Fp16IOFp16WLi256ELi128ELi512EEv26Group_norm_nhwc_fwd_params,"",@"SHT_CUDA_INFO"
	.sectionflags	@""
	.align	4


	//----- nvinfo : EIATTR_CUDA_API_VERSION
	.align		4
        /*0000*/ 	.byte	0x04, 0x37
        /*0002*/ 	.short	(.L_1647 - .L_1646)
.L_1646:
        /*0004*/ 	.word	0x00000082


	//----- nvinfo : EIATTR_KPARAM_INFO
	.align		4
.L_1647:
        /*0008*/ 	.byte	0x04, 0x17
        /*000a*/ 	.short	(.L_1649 - .L_1648)
.L_1648:
        /*000c*/ 	.word	0x00000000
        /*0010*/ 	.short	0x0000
        /*0012*/ 	.short	0x0000
        /*0014*/ 	.byte	0x00, 0xf0, 0x81, 0x02


	//----- nvinfo : EIATTR_SPARSE_MMA_MASK
	.align		4
.L_1649:
        /*0018*/ 	.byte	0x03, 0x50
        /*001a*/ 	.short	0x0000


	//----- nvinfo : EIATTR_MAXREG_COUNT
	.align		4
        /*001c*/ 	.byte	0x03, 0x1b
        /*001e*/ 	.short	0x0080


	//----- nvinfo : EIATTR_NUM_BARRIERS
	.align		4
        /*0020*/ 	.byte	0x02, 0x4c
        /*0022*/ 	.byte	0x01
	.zero		1


	//----- nvinfo : EIATTR_MERCURY_ISA_VERSION
	.align		4
        /*0024*/ 	.byte	0x03, 0x5f
        /*0026*/ 	.short	0x0101


	//----- nvinfo : EIATTR_COOP_GROUP_MASK_REGIDS
	.align		4
        /*0028*/ 	.byte	0x04, 0x29
        /*002a*/ 	.short	(.L_1651 - .L_1650)


	//   ....[0]....
.L_1650:
        /*002c*/ 	.word	0xffffffff


	//   ....[1]....
        /*0030*/ 	.word	0xffffffff


	//   ....[2]....
        /*0034*/ 	.word	0xffffffff


	//   ....[3]....
        /*0038*/ 	.word	0xffffffff


	//   ....[4]....
        /*003c*/ 	.word	0xffffffff


	//   ....[5]....
        /*0040*/ 	.word	0xffffffff


	//   ....[6]....
        /*0044*/ 	.word	0xffffffff


	//   ....[7]....
        /*0048*/ 	.word	0xffffffff


	//   ....[8]....
        /*004c*/ 	.word	0xffffffff


	//   ....[9]....
        /*0050*/ 	.word	0xffffffff


	//----- nvinfo : EIATTR_COOP_GROUP_INSTR_OFFSETS
	.align		4
.L_1651:
        /*0054*/ 	.byte	0x04, 0x28
        /*0056*/ 	.short	(.L_1653 - .L_1652)


	//   ....[0]....
.L_1652:
        /*0058*/ 	.word	0x000031a0


	//   ....[1]....
        /*005c*/ 	.word	0x000031b0


	//   ....[2]....
        /*0060*/ 	.word	0x000031f0


	//   ....[3]....
        /*0064*/ 	.word	0x00003200


	//   ....[4]....
        /*0068*/ 	.word	0x00003240


	//   ....[5]....
        /*006c*/ 	.word	0x00003250


	//   ....[6]....
        /*0070*/ 	.word	0x00003290


	//   ....[7]....
        /*0074*/ 	.word	0x000032a0


	//   ....[8]....
        /*0078*/ 	.word	0x00003330


	//   ....[9]....
        /*007c*/ 	.word	0x00003340


	//----- nvinfo : EIATTR_VRC_CTA_INIT_COUNT
	.align		4
.L_1653:
        /*0080*/ 	.byte	0x02, 0x4a
	.zero		1
	.zero		1


	//----- nvinfo : EIATTR_EXIT_INSTR_OFFSETS
	.align		4
        /*0084*/ 	.byte	0x04, 0x1c
        /*0086*/ 	.short	(.L_1655 - .L_1654)


	//   ....[0]....
.L_1654:
        /*0088*/ 	.word	0x00000060


	//   ....[1]....
        /*008c*/ 	.word	0x0000ba80


	//----- nvinfo : EIATTR_MAX_THREADS
	.align		4
.L_1655:
        /*0090*/ 	.byte	0x04, 0x05
        /*0092*/ 	.short	(.L_1657 - .L_1656)
.L_1656:
        /*0094*/ 	.word	0x00000200
        /*0098*/ 	.word	0x00000001
        /*009c*/ 	.word	0x00000001


	//----- nvinfo : EIATTR_CRS_STACK_SIZE
	.align		4
.L_1657:
        /*00a0*/ 	.byte	0x04, 0x1e
        /*00a2*/ 	.short	(.L_1659 - .L_1658)
.L_1658:
        /*00a4*/ 	.word	0x00000000


	//----- nvinfo : EIATTR_CBANK_PARAM_SIZE
	.align		4
.L_1659:
        /*00a8*/ 	.byte	0x03, 0x19
        /*00aa*/ 	.short	0x00a0


	//----- nvinfo : EIATTR_PARAM_CBANK
	.align		4
        /*00ac*/ 	.byte	0x04, 0x0a
        /*00ae*/ 	.short	(.L_1661 - .L_1660)
	.align		4
.L_1660:
        /*00b0*/ 	.word	index@(.nv.constant0._Z35group_norm_nhwc_fwd_one_pass_kernelI11Fp16IOFp16WLi256ELi128ELi512EEv26Group_norm_nhwc_fwd_params)
        /*00b4*/ 	.short	0x0380
        /*00b6*/ 	.short	0x00a0


	//----- nvinfo : EIATTR_SW_WAR
	.align		4
.L_1661:
        /*00b8*/ 	.byte	0x04, 0x36
        /*00ba*/ 	.short	(.L_1663 - .L_1662)
.L_1662:
        /*00bc*/ 	.word	0x00000008
.L_1663:


//--------------------- .nv.info._Z35group_norm_nhwc_fwd_one_pass_kernelI11Fp16IOFp16WLi512ELi128ELi512EEv26Group_norm_nhwc_fwd_params --------------------------
	.section	.nv.info._Z35group_norm_nhwc_fwd_one_pass_kernelI11Fp16IOFp16WLi512ELi128ELi512EEv26Group_norm_nhwc_fwd_params,"",@"SHT_CUDA_INFO"
	.sectionflags	@""
	.align	4


	//----- nvinfo : EIATTR_CUDA_API_VERSION
	.align		4
        /*0000*/ 	.byte	0x04, 0x37
        /*0002*/ 	.short	(.L_1665 - .L_1664)
.L_1664:
        /*0004*/ 	.word	0x00000082


	//----- nvinfo : EIATTR_KPARAM_INFO
	.align		4
.L_1665:
        /*0008*/ 	.byte	0x04, 0x17
        /*000a*/ 	.short	(.L_1667 - .L_1666)
.L_1666:
        /*000c*/ 	.word	0x00000000
        /*0010*/ 	.short	0x0000
        /*0012*/ 	.short	0x0000
        /*0014*/ 	.byte	0x00, 0xf0, 0x81, 0x02


	//----- nvinfo : EIATTR_SPARSE_MMA_MASK
	.align		4
.L_1667:
        /*0018*/ 	.byte	0x03, 0x50
        /*001a*/ 	.short	0x0000


	//----- nvinfo : EIATTR_MAXREG_COUNT
	.align		4
        /*001c*/ 	.byte	0x03, 0x1b
        /*001e*/ 	.short	0x0080


	//----- nvinfo : EIATTR_NUM_BARRIERS
	.align		4
        /*0020*/ 	.byte	0x02, 0x4c
        /*0022*/ 	.byte	0x01
	.zero		1


	//----- nvinfo : EIATTR_MERCURY_ISA_VERSION
	.align		4
        /*0024*/ 	.byte	0x03, 0x5f
        /*0026*/ 	.short	0x0101


	//----- nvinfo : EIATTR_INT_WARP_WIDE_INSTR_OFFSETS
	.align		4
        /*0028*/ 	.byte	0x04, 0x31
        /*002a*/ 	.short	(.L_1669 - .L_1668)


	//   ....[0]....
.L_1668:
        /*002c*/ 	.word	0x00008990


	//   ....[1]....
        /*0030*/ 	.word	0x000089d0


	//   ....[2]....
        /*0034*/ 	.word	0x00008b40


	//   ....[3]....
        /*0038*/ 	.word	0x00008c00


	//   ....[4]....
        /*003c*/ 	.word	0x00008c20


	//   ....[5]....
        /*0040*/ 	.word	0x00008c50


	//   ....[6]....
        /*0044*/ 	.word	0x00008ca0


	//   ....[7]....
        /*0048*/ 	.word	0x00008cf0


	//   ....[8]....
        /*004c*/ 	.word	0x000090a0


	//   ....[9]....
        /*0050*/ 	.word	0x000090d0


	//   ....[10]....
        /*0054*/ 	.word	0x000090f0


	//   ....[11]....
        /*0058*/ 	.word	0x00009110


	//   ....[12]....
        /*005c*/ 	.word	0x00009360


	//   ....[13]....
        /*0060*/ 	.word	0x00009380


	//----- nvinfo : EIATTR_COOP_GROUP_MASK_REGIDS
	.align		4
.L_1669:
        /*0064*/ 	.byte	0x04, 0x29
        /*0066*/ 	.short	(.L_1671 - .L_1670)


	//   ....[0]....
.L_1670:
        /*0068*/ 	.word	0xffffffff


	//   ....[1]....
        /*006c*/ 	.word	0xffffffff


	//   ....[2]....
        /*0070*/ 	.word	0xffffffff


	//   ....[3]....
        /*0074*/ 	.word	0xffffffff


	//   ....[4]....
        /*0078*/ 	.word	0xffffffff


	//   ....[5]....
        /*007c*/ 	.word	0xffffffff


	//   ....[6]....
        /*0080*/ 	.word	0xffffffff


	//   ....[7]....
        /*0084*/ 	.word	0xffffffff


	//   ....[8]....
        /*0088*/ 	.word	0xffffffff


	//   ....[9]....
        /*008c*/ 	.word	0xffffffff


	//----- nvinfo : EIATTR_COOP_GROUP_INSTR_OFFSETS
	.align		4
.L_1671:
        /*0090*/ 	.byte	0x04, 0x28
        /*0092*/ 	.short	(.L_1673 - .L_1672)


	//   ....[0]....
.L_1672:
        /*0094*/ 	.word	0x00007ec0


	//   ....[1]....
        /*0098*/ 	.word	0x00007ed0


	//   ....[2]....
        /*009c*/ 	.word	0x00007f10


	//   ....[3]....
        /*00a0*/ 	.word	0x00007f20


	//   ....[4]....
        /*00a4*/ 	.word	0x00007f60


	//   ....[5]....
        /*00a8*/ 	.word	0x00007f70


	//   ....[6]....
        /*00ac*/ 	.word	0x00007fc0


	//   ....[7]....
        /*00b0*/ 	.word	0x00007fd0


	//   ....[8]....
        /*00b4*/ 	.word	0x000081d0


	//   ....[9]....
        /*00b8*/ 	.word	0x000081f0


	//----- nvinfo : EIATTR_VRC_CTA_INIT_COUNT
	.align		4
.L_1673:
        /*00bc*/ 	.byte	0x02, 0x4a
	.zero		1
	.zero		1


	//----- nvinfo : EIATTR_EXIT_INSTR_OFFSETS
	.align		4
        /*00c0*/ 	.byte	0x04, 0x1c
        /*00c2*/ 	.short	(.L_1675 - .L_1674)


	//   ....[0]....
.L_1674:
        /*00c4*/ 	.word	0x00000080


	//   ....[1]....
        /*00c8*/ 	.word	0x0000af70


	//----- nvinfo : EIATTR_MAX_THREADS
	.align		4
.L_1675:
        /*00cc*/ 	.byte	0x04, 0x05
        /*00ce*/ 	.short	(.L_1677 - .L_1676)
.L_1676:
        /*00d0*/ 	.word	0x00000200
        /*00d4*/ 	.word	0x00000001
        /*00d8*/ 	.word	0x00000001


	//----- nvinfo : EIATTR_CRS_STACK_SIZE
	.align		4
.L_1677:
        /*00dc*/ 	.byte	0x04, 0x1e
        /*00de*/ 	.short	(.L_1679 - .L_1678)
.L_1678:
        /*00e0*/ 	.word	0x00000000


	//----- nvinfo : EIATTR_CBANK_PARAM_SIZE
	.align		4
.L_1679:
        /*00e4*/ 	.byte	0x03, 0x19
        /*00e6*/ 	.short	0x00a0


	//----- nvinfo : EIATTR_PARAM_CBANK
	.align		4
        /*00e8*/ 	.byte	0x04, 0x0a
        /*00ea*/ 	.short	(.L_1681 - .L_1680)
	.align		4
.L_1680:
        /*00ec*/ 	.word	index@(.nv.constant0._Z35group_norm_nhwc_fwd_one_pass_kernelI11Fp16IOFp16WLi512ELi128ELi512EEv26Group_norm_nhwc_fwd_params)
        /*00f0*/ 	.short	0x0380
        /*00f2*/ 	.short	0x00a0


	//----- nvinfo : EIATTR_SW_WAR
	.align		4
.L_1681:
        /*00f4*/ 	.byte	0x04, 0x36
        /*00f6*/ 	.short	(.L_1683 - .L_1682)
.L_1682:
        /*00f8*/ 	.word	0x00000008
.L_1683:


//--------------------- .nv.info._Z35group_norm_nhwc_fwd_one_pass_kernelI11Fp32IOFp32WLi64ELi128ELi512EEv26Group_norm_nhwc_fwd_params --------------------------
	.section	.nv.info._Z35group_norm_nhwc_fwd_one_pass_kernelI11Fp32IOFp32WLi64ELi128ELi512EEv26Group_norm_nhwc_fwd_params,"",@"SHT_CUDA_INFO"
	.sectionflags	@""
	.align	4


	//----- nvinfo : EIATTR_CUDA_API_VERSION
	.align		4
        /*0000*/ 	.byte	0x04, 0x37
        /*0002*/ 	.short	(.L_1685 - .L_1684)
.L_1684:
        /*0004*/ 	.word	0x00000082


	//----- nvinfo : EIATTR_KPARAM_INFO
	.align		4
.L_1685:
        /*0008*/ 	.byte	0x04, 0x17
        /*000a*/ 	.short	(.L_1687 - .L_1686)
.L_1686:
        /*000c*/ 	.word	0x00000000
        /*0010*/ 	.short	0x0000
        /*0012*/ 	.short	0x0000
        /*0014*/ 	.byte	0x00, 0xf0, 0x81, 0x02


	//----- nvinfo : EIATTR_SPARSE_MMA_MASK
	.align		4
.L_1687:
        /*0018*/ 	.byte	0x03, 0x50
        /*001a*/ 	.short	0x0000


	//----- nvinfo : EIATTR_MAXREG_COUNT
	.align		4
        /*001c*/ 	.byte	0x03, 0x1b
        /*001e*/ 	.short	0x0080


	//----- nvinfo : EIATTR_NUM_BARRIERS
	.align		4
        /*0020*/ 	.byte	0x02, 0x4c
        /*0022*/ 	.byte	0x01
	.zero		1


	//----- nvinfo : EIATTR_MERCURY_ISA_VERSION
	.align		4
        /*0024*/ 	.byte	0x03, 0x5f
        /*0026*/ 	.short	0x0101


	//----- nvinfo : EIATTR_COOP_GROUP_MASK_REGIDS
	.align		4
        /*0028*/ 	.byte	0x04, 0x29
        /*002a*/ 	.short	(.L_1689 - .L_1688)


	//   ....[0]....
.L_1688:
        /*002c*/ 	.word	0xffffffff


	//   ....[1]....
        /*0030*/ 	.word	0xffffffff


	//   ....[2]....
        /*0034*/ 	.word	0xffffffff


	//   ....[3]....
        /*0038*/ 	.word	0xffffffff


	//   ....[4]....
        /*003c*/ 	.word	0xffffffff


	//   ....[5]....
        /*0040*/ 	.word	0xffffffff


	//   ....[6]....
        /*0044*/ 	.word	0xffffffff


	//   ....[7]....
        /*0048*/ 	.word	0xffffffff


	//   ....[8]....
        /*004c*/ 	.word	0xffffffff


	//   ....[9]....
        /*0050*/ 	.word	0xffffffff


	//----- nvinfo : EIATTR_COOP_GROUP_INSTR_OFFSETS
	.align		4
.L_1689:
        /*0054*/ 	.byte	0x04, 0x28
        /*0056*/ 	.short	(.L_1691 - .L_1690)


	//   ....[0]....
.L_1690:
        /*0058*/ 	.word	0x00000ee0


	//   ....[1]....
        /*005c*/ 	.word	0x00000ef0


	//   ....[2]....
        /*0060*/ 	.word	0x00000f20


	//   ....[3]....
        /*0064*/ 	.word	0x00000f30


	//   ....[4]....
        /*0068*/ 	.word	0x00000f70


	//   ....[5]....
        /*006c*/ 	.word	0x00000f80


	//   ....[6]....
        /*0070*/ 	.word	0x00000fc0


	//   ....[7]....
        /*0074*/ 	.word	0x00000fd0


	//   ....[8]....
        /*0078*/ 	.word	0x00001030


	//   ....[9]....
        /*007c*/ 	.word	0x00001040


	//----- nvinfo : EIATTR_VRC_CTA_INIT_COUNT
	.align		4
.L_1691:
        /*0080*/ 	.byte	0x02, 0x4a
	.zero		1
	.zero		1


	//----- nvinfo : EIATTR_EXIT_INSTR_OFFSETS
	.align		4
        /*0084*/ 	.byte	0x04, 0x1c
        /*0086*/ 	.short	(.L_1693 - .L_1692)


	//   ....[0]....
.L_1692:
        /*0088*/ 	.word	0x00000060


	//   ....[1]....
        /*008c*/ 	.word	0x00003bc0


	//----- nvinfo : EIATTR_MAX_THREADS
	.align		4
.L_1693:
        /*0090*/ 	.byte	0x04, 0x05
        /*0092*/ 	.short	(.L_1695 - .L_1694)
.L_1694:
        /*0094*/ 	.word	0x00000200
        /*0098*/ 	.word	0x00000001
        /*009c*/ 	.word	0x00000001


	//----- nvinfo : EIATTR_CRS_STACK_SIZE
	.align		4
.L_1695:
        /*00a0*/ 	.byte	0x04, 0x1e
        /*00a2*/ 	.short	(.L_1697 - .L_1696)
.L_1696:
        /*00a4*/ 	.word	0x00000000


	//----- nvinfo : EIATTR_CBANK_PARAM_SIZE
	.align		4
.L_1697:
        /*00a8*/ 	.byte	0x03, 0x19
        /*00aa*/ 	.short	0x00a0


	//----- nvinfo : EIATTR_PARAM_CBANK
	.align		4
        /*00ac*/ 	.byte	0x04, 0x0a
        /*00ae*/ 	.short	(.L_1699 - .L_1698)
	.align		4
.L_1698:
        /*00b0*/ 	.word	index@(.nv.constant0._Z35group_norm_nhwc_fwd_one_pass_kernelI11Fp32IOFp32WLi64ELi128ELi512EEv26Group_norm_nhwc_fwd_params)
        /*00b4*/ 	.short	0x0380
        /*00b6*/ 	.short	0x00a0


	//----- nvinfo : EIATTR_SW_WAR
	.align		4
.L_1699:
        /*00b8*/ 	.byte	0x04, 0x36
        /*00ba*/ 	.short	(.L_1701 - .L_1700)
.L_1700:
        /*00bc*/ 	.word	0x00000008
.L_1701:


//--------------------- .nv.info._Z35group_norm_nhwc_fwd_one_pass_kernelI11Fp32IOFp32WLi128ELi128ELi512EEv26Group_norm_nhwc_fwd_params --------------------------
	.section	.nv.info._Z35group_norm_nhwc_fwd_one_pass_kernelI11Fp32IOFp32WLi128ELi128ELi512EEv26Group_norm_nhwc_fwd_params,"",@"SHT_CUDA_INFO"
	.sectionflags	@""
	.align	4


	//----- nvinfo : EIATTR_CUDA_API_VERSION
	.align		4
        /*0000*/ 	.byte	0x04, 0x37
        /*0002*/ 	.short	(.L_1703 - .L_1702)
.L_1702:
        /*0004*/ 	.word	0x00000082


	//----- nvinfo : EIATTR_KPARAM_INFO
	.align		4
.L_1703:
        /*0008*/ 	.byte	0x04, 0x17
        /*000a*/ 	.short	(.L_1705 - .L_1704)
.L_1704:
        /*000c*/ 	.word	0x00000000
        /*0010*/ 	.short	0x0000
        /*0012*/ 	.short	0x0000
        /*0014*/ 	.byte	0x00, 0xf0, 0x81, 0x02


	//----- nvinfo : EIATTR_SPARSE_MMA_MASK
	.align		4
.L_1705:
        /*0018*/ 	.byte	0x03, 0x50
        /*001a*/ 	.short	0x0000


	//----- nvinfo : EIATTR_MAXREG_COUNT
	.align		4
        /*001c*/ 	.byte	0x03, 0x1b
        /*001e*/ 	.short	0x0080


	//----- nvinfo : EIATTR_NUM_BARRIERS
	.align		4
        /*0020*/ 	.byte	0x02, 0x4c
        /*0022*/ 	.byte	0x01
	.zero		1


	//----- nvinfo : EIATTR_MERCURY_ISA_VERSION
	.align		4
        /*0024*/ 	.byte	0x03, 0x5f
        /*0026*/ 	.short	0x0101


	//----- nvinfo : EIATTR_COOP_GROUP_MASK_REGIDS
	.align		4
        /*0028*/ 	.byte	0x04, 0x29
        /*002a*/ 	.short	(.L_1707 - .L_1706)


	//   ....[0]....
.L_1706:
        /*002c*/ 	.word	0xffffffff


	//   ....[1]....
        /*0030*/ 	.word	0xffffffff


	//   ....[2]....
        /*0034*/ 	.word	0xffffffff


	//   ....[3]....
        /*0038*/ 	.word	0xffffffff


	//   ....[4]....
        /*003c*/ 	.word	0xffffffff


	//   ....[5]....
        /*0040*/ 	.word	0xffffffff


	//   ....[6]....
        /*0044*/ 	.word	0xffffffff


	//   ....[7]....
        /*0048*/ 	.word	0xffffffff


	//   ....[8]....
        /*004c*/ 	.word	0xffffffff


	//   ....[9]....
        /*0050*/ 	.word	0xffffffff


	//----- nvinfo : EIATTR_COOP_GROUP_INSTR_OFFSETS
	.align		4
.L_1707:
        /*0054*/ 	.byte	0x04, 0x28
        /*0056*/ 	.short	(.L_1709 - .L_1708)


	//   ....[0]....
.L_1708:
        /*0058*/ 	.word	0x000018b0


	//   ....[1]....
        /*005c*/ 	.word	0x000018c0


	//   ....[2]....
        /*0060*/ 	.word	0x000018f0


	//   ....[3]....
        /*0064*/ 	.word	0x00001900


	//   ....[4]....
        /*0068*/ 	.word	0x00001940


	//   ....[5]....
        /*006c*/ 	.word	0x00001950


	//   ....[6]....
        /*0070*/ 	.word	0x00001990


	//   ....[7]....
        /*0074*/ 	.word	0x000019a0


	//   ....[8]....
        /*0078*/ 	.word	0x00001a20


	//   ....[9]....
        /*007c*/ 	.word	0x00001a30


	//----- nvinfo : EIATTR_VRC_CTA_INIT_COUNT
	.align		4
.L_1709:
        /*0080*/ 	.byte	0x02, 0x4a
	.zero		1
	.zero		1


	//----- nvinfo : EIATTR_EXIT_INSTR_OFFSETS
	.align		4
        /*0084*/ 	.byte	0x04, 0x1c
        /*0086*/ 	.short	(.L_1711 - .L_1710)


	//   ....[0]....
.L_1710:
        /*0088*/ 	.word	0x00000060


	//   ....[1]....
        /*008c*/ 	.word	0x000060a0


	//----- nvinfo : EIATTR_MAX_THREADS
	.align		4
.L_1711:
        /*0090*/ 	.byte	0x04, 0x05
        /*0092*/ 	.short	(.L_1713 - .L_1712)
.L_1712:
        /*0094*/ 	.word	0x00000200
        /*0098*/ 	.word	0x00000001
        /*009c*/ 	.word	0x00000001


	//----- nvinfo : EIATTR_CRS_STACK_SIZE
	.align		4
.L_1713:
        /*00a0*/ 	.byte	0x04, 0x1e
        /*00a2*/ 	.short	(.L_1715 - .L_1714)
.L_1714:
        /*00a4*/ 	.word	0x00000000


	//----- nvinfo : EIATTR_CBANK_PARAM_SIZE
	.align		4
.L_1715:
        /*00a8*/ 	.byte	0x03, 0x19
        /*00aa*/ 	.short	0x00a0


	//----- nvinfo : EIATTR_PARAM_CBANK
	.align		4
        /*00ac*/ 	.byte	0x04, 0x0a
        /*00ae*/ 	.short	(.L_1717 - .L_1716)
	.align		4
.L_1716:
        /*00b0*/ 	.word	index@(.nv.constant0._Z35group_norm_nhwc_fwd_one_pass_kernelI11Fp32IOFp32WLi128ELi128ELi512EEv26Group_norm_nhwc_fwd_params)
        /*00b4*/ 	.short	0x0380
        /*00b6*/ 	.short	0x00a0


	//----- nvinfo : EIATTR_SW_WAR
	.align		4
.L_1717:
        /*00b8*/ 	.byte	0x04, 0x36
        /*00ba*/ 	.short	(.L_1719 - .L_1718)
.L_1718:
        /*00bc*/ 	.word	0x00000008
.L_1719:


//--------------------- .nv.info._Z35group_norm_nhwc_fwd_one_pass_kernelI11Fp32IOFp32WLi256ELi128ELi512EEv26Group_norm_nhwc_fwd_params --------------------------
	.section	.nv.info._Z35group_norm_nhwc_fwd_one_pass_kernelI11Fp32IOFp32WLi256ELi128ELi512EEv26Group_norm_nhwc_fwd_params,"",@"SHT_CUDA_INFO"
	.sectionflags	@""
	.align	4


	//----- nvinfo : EIATTR_CUDA_API_VERSION
	.align		4
        /*0000*/ 	.byte	0x04, 0x37
        /*0002*/ 	.short	(.L_1721 - .L_1720)
.L_1720:
        /*0004*/ 	.word	0x00000082


	//----- nvinfo : EIATTR_KPARAM_INFO
	.align		4
.L_1721:
        /*0008*/ 	.byte	0x04, 0x17
        /*000a*/ 	.short	(.L_1723 - .L_1722)
.L_1722:
        /*000c*/ 	.word	0x00000000
        /*0010*/ 	.short	0x0000
        /*0012*/ 	.short	0x0000
        /*0014*/ 	.byte	0x00, 0xf0, 0x81, 0x02


	//----- nvinfo : EIATTR_SPARSE_MMA_MASK
	.align		4
.L_1723:
        /*0018*/ 	.byte	0x03, 0x50
        /*001a*/ 	.short	0x0000


	//----- nvinfo : EIATTR_MAXREG_COUNT
	.align		4
        /*001c*/ 	.byte	0x03, 0x1b
        /*001e*/ 	.short	0x0080


	//----- nvinfo : EIATTR_NUM_BARRIERS
	.align		4
        /*0020*/ 	.byte	0x02, 0x4c
        /*0022*/ 	.byte	0x01
	.zero		1


	//----- nvinfo : EIATTR_MERCURY_ISA_VERSION
	.align		4
        /*0024*/ 	.byte	0x03, 0x5f
        /*0026*/ 	.short	0x0101


	//----- nvinfo : EIATTR_COOP_GROUP_MASK_REGIDS
	.align		4
        /*0028*/ 	.byte	0x04, 0x29
        /*002a*/ 	.short	(.L_1725 - .L_1724)


	//   ....[0]....
.L_1724:
        /*002c*/ 	.word	0xffffffff


	//   ....[1]....
        /*0030*/ 	.word	0xffffffff


	//   ....[2]....
        /*0034*/ 	.word	0xffffffff


	//   ....[3]....
        /*0038*/ 	.word	0xffffffff


	//   ....[4]....
        /*003c*/ 	.word	0xffffffff


	//   ....[5]....
        /*0040*/ 	.word	0xffffffff


	//   ....[6]....
        /*0044*/ 	.word	0xffffffff


	//   ....[7]....
        /*0048*/ 	.word	0xffffffff


	//   ....[8]....
        /*004c*/ 	.word	0xffffffff


	//   ....[9]....
        /*0050*/ 	.word	0xffffffff


	//----- nvinfo : EIATTR_COOP_GROUP_INSTR_OFFSETS
	.align		4
.L_1725:
        /*0054*/ 	.byte	0x04, 0x28
        /*0056*/ 	.short	(.L_1727 - .L_1726)


	//   ....[0]....
.L_1726:
        /*0058*/ 	.word	0x00003360


	//   ....[1]....
        /*005c*/ 	.word	0x00003370


	//   ....[2]....
        /*0060*/ 	.word	0x000033b0


	//   ....[3]....
        /*0064*/ 	.word	0x000033c0


	//   ....[4]....
        /*0068*/ 	.word	0x00003400


	//   ....[5]....
        /*006c*/ 	.word	0x00003410


	//   ....[6]....
        /*0070*/ 	.word	0x00003450


	//   ....[7]....
        /*0074*/ 	.word	0x00003460


	//   ....[8]....
        /*0078*/ 	.word	0x000034f0


	//   ....[9]....
        /*007c*/ 	.word	0x00003500


	//----- nvinfo : EIATTR_VRC_CTA_INIT_COUNT
	.align		4
.L_1727:
        /*0080*/ 	.byte	0x02, 0x4a
	.zero		1
	.zero		1


	//----- nvinfo : EIATTR_EXIT_INSTR_OFFSETS
	.align		4
        /*0084*/ 	.byte	0x04, 0x1c
        /*0086*/ 	.short	(.L_1729 - .L_1728)


	//   ....[0]....
.L_1728:
        /*0088*/ 	.word	0x00000060


	//   ....[1]....
        /*008c*/ 	.word	0x0000b7e0


	//----- nvinfo : EIATTR_MAX_THREADS
	.align		4
.L_1729:
        /*0090*/ 	.byte	0x04, 0x05
        /*0092*/ 	.short	(.L_1731 - .L_1730)
.L_1730:
        /*0094*/ 	.word	0x00000200
        /*0098*/ 	.word	0x00000001
        /*009c*/ 	.word	0x00000001


	//----- nvinfo : EIATTR_CRS_STACK_SIZE
	.align		4
.L_1731:
        /*00a0*/ 	.byte	0x04, 0x1e
        /*00a2*/ 	.short	(.L_1733 - .L_1732)
.L_1732:
        /*00a4*/ 	.word	0x00000000


	//----- nvinfo : EIATTR_CBANK_PARAM_SIZE
	.align		4
.L_1733:
        /*00a8*/ 	.byte	0x03, 0x19
        /*00aa*/ 	.short	0x00a0


	//----- nvinfo : EIATTR_PARAM_CBANK
	.align		4
        /*00ac*/ 	.byte	0x04, 0x0a
        /*00ae*/ 	.short	(.L_1735 - .L_1734)
	.align		4
.L_1734:
        /*00b0*/ 	.word	index@(.nv.constant0._Z35group_norm_nhwc_fwd_one_pass_kernelI11Fp32IOFp32WLi256ELi128ELi512EEv26Group_norm_nhwc_fwd_params)
        /*00b4*/ 	.short	0x0380
        /*00b6*/ 	.short	0x00a0


	//----- nvinfo : EIATTR_SW_WAR
	.align		4
.L_1735:
        /*00b8*/ 	.byte	0x04, 0x36
        /*00ba*/ 	.short	(.L_1737 - .L_1736)
.L_1736:
        /*00bc*/ 	.word	0x00000008
.L_1737:


//--------------------- .nv.info._Z35group_norm_nhwc_fwd_one_pass_kernelI11Fp32IOFp32WLi512ELi128ELi512EEv26Group_norm_nhwc_fwd_params --------------------------
	.section	.nv.info._Z35group_norm_nhwc_fwd_one_pass_kernelI11Fp32IOFp32WLi512ELi128ELi512EEv26Group_norm_nhwc_fwd_params,"",@"SHT_CUDA_INFO"
	.sectionflags	@""
	.align	4


	//----- nvinfo : EIATTR_CUDA_API_VERSION
	.align		4
        /*0000*/ 	.byte	0x04, 0x37
        /*0002*/ 	.short	(.L_1739 - .L_1738)
.L_1738:
        /*0004*/ 	.word	0x00000082


	//----- nvinfo : EIATTR_KPARAM_INFO
	.align		4
.L_1739:
        /*0008*/ 	.byte	0x04, 0x17
        /*000a*/ 	.short	(.L_1741 - .L_1740)
.L_1740:
        /*000c*/ 	.word	0x00000000
        /*0010*/ 	.short	0x0000
        /*0012*/ 	.short	0x0000
        /*0014*/ 	.byte	0x00, 0xf0, 0x81, 0x02


	//----- nvinfo : EIATTR_SPARSE_MMA_MASK
	.align		4
.L_1741:
        /*0018*/ 	.byte	0x03, 0x50
        /*001a*/ 	.short	0x0000


	//----- nvinfo : EIATTR_MAXREG_COUNT
	.align		4
        /*001c*/ 	.byte	0x03, 0x1b
        /*001e*/ 	.short	0x0080


	//----- nvinfo : EIATTR_NUM_BARRIERS
	.align		4
        /*0020*/ 	.byte	0x02, 0x4c
        /*0022*/ 	.byte	0x01
	.zero		1


	//----- nvinfo : EIATTR_ANNOTATIONS
	.align		4
        /*0024*/ 	.byte	0x04, 0x55
        /*0026*/ 	.short	(.L_1743 - .L_1742)


	//   ....[0]....
.L_1742:
        /* <DEDUP_REMOVED lines=121> */


	//----- nvinfo : EIATTR_MERCURY_ISA_VERSION
	.align		4
.L_1743:
        /*07a8*/ 	.byte	0x03, 0x5f
        /*07aa*/ 	.short	0x0101


	//----- nvinfo : EIATTR_COOP_GROUP_MASK_REGIDS
	.align		4
        /*07ac*/ 	.byte	0x04, 0x29
        /*07ae*/ 	.short	(.L_1745 - .L_1744)


	//   ....[0]....
.L_1744:
        /*07b0*/ 	.word	0xffffffff


	//   ....[1]....
        /*07b4*/ 	.word	0xffffffff


	//   ....[2]....
        /*07b8*/ 	.word	0xffffffff


	//   ....[3]....
        /*07bc*/ 	.word	0xffffffff


	//   ....[4]....
        /*07c0*/ 	.word	0xffffffff


	//   ....[5]....
        /*07c4*/ 	.word	0xffffffff


	//   ....[6]....
        /*07c8*/ 	.word	0xffffffff


	//   ....[7]....
        /*07cc*/ 	.word	0xffffffff


	//   ....[8]....
        /*07d0*/ 	.word	0xffffffff


	//   ....[9]....
        /*07d4*/ 	.word	0xffffffff


	//----- nvinfo : EIATTR_COOP_GROUP_INSTR_OFFSETS
	.align		4
.L_1745:
        /*07d8*/ 	.byte	0x04, 0x28
        /*07da*/ 	.short	(.L_1747 - .L_1746)


	//   ....[0]....
.L_1746:
        /*07dc*/ 	.word	0x00007f00


	//   ....[1]....
        /*07e0*/ 	.word	0x00007f10


	//   ....[2]....
        /*07e4*/ 	.word	0x00007f50


	//   ....[3]....
        /*07e8*/ 	.word	0x00007f60


	//   ....[4]....
        /*07ec*/ 	.word	0x00007fa0


	//   ....[5]....
        /*07f0*/ 	.word	0x00007fb0


	//   ....[6]....
        /*07f4*/ 	.word	0x00008000


	//   ....[7]....
        /*07f8*/ 	.word	0x00008010


	//   ....[8]....
        /*07fc*/ 	.word	0x00008110


	//   ....[9]....
        /*0800*/ 	.word	0x00008130


	//----- nvinfo : EIATTR_VRC_CTA_INIT_COUNT
	.align		4
.L_1747:
        /*0804*/ 	.byte	0x02, 0x4a
	.zero		1
	.zero		1


	//----- nvinfo : EIATTR_EXIT_INSTR_OFFSETS
	.align		4
        /*0808*/ 	.byte	0x04, 0x1c
        /*080a*/ 	.short	(.L_1749 - .L_1748)


	//   ....[0]....
.L_1748:
        /*080c*/ 	.word	0x00000080


	//   ....[1]....
        /*0810*/ 	.word	0x00010cd0


	//----- nvinfo : EIATTR_MAX_THREADS
	.align		4
.L_1749:
        /*0814*/ 	.byte	0x04, 0x05
        /*0816*/ 	.short	(.L_1751 - .L_1750)
.L_1750:
        /*0818*/ 	.word	0x00000200
        /*081c*/ 	.word	0x00000001
        /*0820*/ 	.word	0x00000001


	//----- nvinfo : EIATTR_CRS_STACK_SIZE
	.align		4
.L_1751:
        /*0824*/ 	.byte	0x04, 0x1e
        /*0826*/ 	.short	(.L_1753 - .L_1752)
.L_1752:
        /*0828*/ 	.word	0x00000000


	//----- nvinfo : EIATTR_CBANK_PARAM_SIZE
	.align		4
.L_1753:
        /*082c*/ 	.byte	0x03, 0x19
        /*082e*/ 	.short	0x00a0


	//----- nvinfo : EIATTR_PARAM_CBANK
	.align		4
        /*0830*/ 	.byte	0x04, 0x0a
        /*0832*/ 	.short	(.L_1755 - .L_1754)
	.align		4
.L_1754:
        /*0834*/ 	.word	index@(.nv.constant0._Z35group_norm_nhwc_fwd_one_pass_kernelI11Fp32IOFp32WLi512ELi128ELi512EEv26Group_norm_nhwc_fwd_params)
        /*0838*/ 	.short	0x0380
        /*083a*/ 	.short	0x00a0


	//----- nvinfo : EIATTR_SW_WAR
	.align		4
.L_1755:
        /*083c*/ 	.byte	0x04, 0x36
        /*083e*/ 	.short	(.L_1757 - .L_1756)
.L_1756:
        /*0840*/ 	.word	0x00000008
.L_1757:


//--------------------- .nv.info._Z35group_norm_nhwc_fwd_one_pass_kernelI11Fp32IOBf16WLi64ELi128ELi512EEv26Group_norm_nhwc_fwd_params --------------------------
	.section	.nv.info._Z35group_norm_nhwc_fwd_one_pass_kernelI11Fp32IOBf16WLi64ELi128ELi512EEv26Group_norm_nhwc_fwd_params,"",@"SHT_CUDA_INFO"
	.sectionflags	@""
	.align	4


	//----- nvinfo : EIATTR_CUDA_API_VERSION
	.align		4
        /*0000*/ 	.byte	0x04, 0x37
        /*0002*/ 	.short	(.L_1759 - .L_1758)
.L_1758:
        /*0004*/ 	.word	0x00000082


	//----- nvinfo : EIATTR_KPARAM_INFO
	.align		4
.L_1759:
        /*0008*/ 	.byte	0x04, 0x17
        /*000a*/ 	.short	(.L_1761 - .L_1760)
.L_1760:
        /*000c*/ 	.word	0x00000000
        /*0010*/ 	.short	0x0000
        /*0012*/ 	.short	0x0000
        /*0014*/ 	.byte	0x00, 0xf0, 0x81, 0x02


	//----- nvinfo : EIATTR_SPARSE_MMA_MASK
	.align		4
.L_1761:
        /*0018*/ 	.byte	0x03, 0x50
        /*001a*/ 	.short	0x0000


	//----- nvinfo : EIATTR_MAXREG_COUNT
	.align		4
        /*001c*/ 	.byte	0x03, 0x1b
        /*001e*/ 	.short	0x0080


	//----- nvinfo : EIATTR_NUM_BARRIERS
	.align		4
        /*0020*/ 	.byte	0x02, 0x4c
        /*0022*/ 	.byte	0x01
	.zero		1


	//----- nvinfo : EIATTR_MERCURY_ISA_VERSION
	.align		4
        /*0024*/ 	.byte	0x03, 0x5f
        /*0026*/ 	.short	0x0101


	//----- nvinfo : EIATTR_COOP_GROUP_MASK_REGIDS
	.align		4
        /*0028*/ 	.byte	0x04, 0x29
        /*002a*/ 	.short	(.L_1763 - .L_1762)


	//   ....[0]....
.L_1762:
        /*002c*/ 	.word	0xffffffff


	//   ....[1]....
        /*0030*/ 	.word	0xffffffff


	//   ....[2]....
        /*0034*/ 	.word	0xffffffff


	//   ....[3]....
        /*0038*/ 	.word	0xffffffff


	//   ....[4]....
        /*003c*/ 	.word	0xffffffff


	//   ....[5]....
        /*0040*/ 	.word	0xffffffff


	//   ....[6]....
        /*0044*/ 	.word	0xffffffff


	//   ....[7]....
        /*0048*/ 	.word	0xffffffff


	//   ....[8]....
        /*004c*/ 	.word	0xffffffff


	//   ....[9]....
        /*0050*/ 	.word	0xffffffff


	//----- nvinfo : EIATTR_COOP_GROUP_INSTR_OFFSETS
	.align		4
.L_1763:
        /*0054*/ 	.byte	0x04, 0x28
        /*0056*/ 	.short	(.L_1765 - .L_1764)


	//   ....[0]....
.L_1764:
        /*0058*/ 	.word	0x00000ee0


	//   ....[1]....
        /*005c*/ 	.word	0x00000ef0


	//   ....[2]....
        /*0060*/ 	.word	0x00000f20


	//   ....[3]....
        /*0064*/ 	.word	0x00000f30


	//   ....[4]....
        /*0068*/ 	.word	0x00000f70


	//   ....[5]....
        /*006c*/ 	.word	0x00000f80


	//   ....[6]....
        /*0070*/ 	.word	0x00000fc0


	//   ....[7]....
        /*0074*/ 	.word	0x00000fd0


	//   ....[8]....
        /*0078*/ 	.word	0x00001030


	//   ....[9]....
        /*007c*/ 	.word	0x00001040


	//----- nvinfo : EIATTR_VRC_CTA_INIT_COUNT
	.align		4
.L_1765:
        /*0080*/ 	.byte	0x02, 0x4a
	.zero		1
	.zero		1


	//----- nvinfo : EIATTR_EXIT_INSTR_OFFSETS
	.align		4
        /*0084*/ 	.byte	0x04, 0x1c
        /*0086*/ 	.short	(.L_1767 - .L_1766)


	//   ....[0]....
.L_1766:
        /*0088*/ 	.word	0x00000060


	//   ....[1]....
        /*008c*/ 	.word	0x00003c20


	//----- nvinfo : EIATTR_MAX_THREADS
	.align		4
.L_1767:
        /*0090*/ 	.byte	0x04, 0x05
        /*0092*/ 	.short	(.L_1769 - .L_1768)
.L_1768:
        /*0094*/ 	.word	0x00000200
        /*0098*/ 	.word	0x00000001
        /*009c*/ 	.word	0x00000001


	//----- nvinfo : EIATTR_CRS_STACK_SIZE
	.align		4
.L_1769:
        /*00a0*/ 	.byte	0x04, 0x1e
        /*00a2*/ 	.short	(.L_1771 - .L_1770)
.L_1770:
        /*00a4*/ 	.word	0x00000000


	//----- nvinfo : EIATTR_CBANK_PARAM_SIZE
	.align		4
.L_1771:
        /*00a8*/ 	.byte	0x03, 0x19
        /*00aa*/ 	.short	0x00a0


	//----- nvinfo : EIATTR_PARAM_CBANK
	.align		4
        /*00ac*/ 	.byte	0x04, 0x0a
        /*00ae*/ 	.short	(.L_1773 - .L_1772)
	.align		4
.L_1772:
        /*00b0*/ 	.word	index@(.nv.constant0._Z35group_norm_nhwc_fwd_one_pass_kernelI11Fp32IOBf16WLi64ELi128ELi512EEv26Group_norm_nhwc_fwd_params)
        /*00b4*/ 	.short	0x0380
        /*00b6*/ 	.short	0x00a0


	//----- nvinfo : EIATTR_SW_WAR
	.align		4
.L_1773:
        /*00b8*/ 	.byte	0x04, 0x36
        /*00ba*/ 	.short	(.L_1775 - .L_1774)
.L_1774:
        /*00bc*/ 	.word	0x00000008
.L_1775:


//--------------------- .nv.info._Z35group_norm_nhwc_fwd_one_pass_kernelI11Fp32IOBf16WLi128ELi128ELi512EEv26Group_norm_nhwc_fwd_params --------------------------
	.section	.nv.info._Z35group_norm_nhwc_fwd_one_pass_kernelI11Fp32IOBf16WLi128ELi128ELi512EEv26Group_norm_nhwc_fwd_params,"",@"SHT_CUDA_INFO"
	.sectionflags	@""
	.align	4


	//----- nvinfo : EIATTR_CUDA_API_VERSION
	.align		4
        /*0000*/ 	.byte	0x04, 0x37
        /*0002*/ 	.short	(.L_1777 - .L_1776)
.L_1776:
        /*0004*/ 	.word	0x00000082


	//----- nvinfo : EIATTR_KPARAM_INFO
	.align		4
.L_1777:
        /*0008*/ 	.byte	0x04, 0x17
        /*000a*/ 	.short	(.L_1779 - .L_1778)
.L_1778:
        /*000c*/ 	.word	0x00000000
        /*0010*/ 	.short	0x0000
        /*0012*/ 	.short	0x0000
        /*0014*/ 	.byte	0x00, 0xf0, 0x81, 0x02


	//----- nvinfo : EIATTR_SPARSE_MMA_MASK
	.align		4
.L_1779:
        /*0018*/ 	.byte	0x03, 0x50
        /*001a*/ 	.short	0x0000


	//----- nvinfo : EIATTR_MAXREG_COUNT
	.align		4
        /*001c*/ 	.byte	0x03, 0x1b
        /*001e*/ 	.short	0x0080


	//----- nvinfo : EIATTR_NUM_BARRIERS
	.align		4
        /*0020*/ 	.byte	0x02, 0x4c
        /*0022*/ 	.byte	0x01
	.zero		1


	//----- nvinfo : EIATTR_MERCURY_ISA_VERSION
	.align		4
        /*0024*/ 	.byte	0x03, 0x5f
        /*0026*/ 	.short	0x0101


	//----- nvinfo : EIATTR_COOP_GROUP_MASK_REGIDS
	.align		4
        /*0028*/ 	.byte	0x04, 0x29
        /*002a*/ 	.short	(.L_1781 - .L_1780)


	//   ....[0]....
.L_1780:
        /*002c*/ 	.word	0xffffffff


	//   ....[1]....
        /*0030*/ 	.word	0xffffffff


	//   ....[2]....
        /*0034*/ 	.word	0xffffffff


	//   ....[3]....
        /*0038*/ 	.word	0xffffffff


	//   ....[4]....
        /*003c*/ 	.word	0xffffffff


	//   ....[5]....
        /*0040*/ 	.word	0xffffffff


	//   ....[6]....
        /*0044*/ 	.word	0xffffffff


	//   ....[7]....
        /*0048*/ 	.word	0xffffffff


	//   ....[8]....
        /*004c*/ 	.word	0xffffffff


	//   ....[9]....
        /*0050*/ 	.word	0xffffffff


	//----- nvinfo : EIATTR_COOP_GROUP_INSTR_OFFSETS
	.align		4
.L_1781:
        /*0054*/ 	.byte	0x04, 0x28
        /*0056*/ 	.short	(.L_1783 - .L_1782)


	//   ....[0]....
.L_1782:
        /*0058*/ 	.word	0x000018b0


	//   ....[1]....
        /*005c*/ 	.word	0x000018c0


	//   ....[2]....
        /*0060*/ 	.word	0x000018f0


	//   ....[3]....
        /*0064*/ 	.word	0x00001900


	//   ....[4]....
        /*0068*/ 	.word	0x00001940


	//   ....[5]....
        /*006c*/ 	.word	0x00001950


	//   ....[6]....
        /*0070*/ 	.word	0x00001990


	//   ....[7]....
        /*0074*/ 	.word	0x000019a0


	//   ....[8]....
        /*0078*/ 	.word	0x00001a20


	//   ....[9]....
        /*007c*/ 	.word	0x00001a30


	//----- nvinfo : EIATTR_VRC_CTA_INIT_COUNT
	.align		4
.L_1783:
        /*0080*/ 	.byte	0x02, 0x4a
	.zero		1
	.zero		1


	//----- nvinfo : EIATTR_EXIT_INSTR_OFFSETS
	.align		4
        /*0084*/ 	.byte	0x04, 0x1c
        /*0086*/ 	.short	(.L_1785 - .L_1784)


	//   ....[0]....
.L_1784:
        /*0088*/ 	.word	0x00000060


	//   ....[1]....
        /*008c*/ 	.word	0x00006100


	//----- nvinfo : EIATTR_MAX_THREADS
	.align		4
.L_1785:
        /*0090*/ 	.byte	0x04, 0x05
        /*0092*/ 	.short	(.L_1787 - .L_1786)
.L_1786:
        /*0094*/ 	.word	0x00000200
        /*0098*/ 	.word	0x00000001
        /*009c*/ 	.word	0x00000001


	//----- nvinfo : EIATTR_CRS_STACK_SIZE
	.align		4
.L_1787:
        /*00a0*/ 	.byte	0x04, 0x1e
        /*00a2*/ 	.short	(.L_1789 - .L_1788)
.L_1788:
        /*00a4*/ 	.word	0x00000000


	//----- nvinfo : EIATTR_CBANK_PARAM_SIZE
	.align		4
.L_1789:
        /*00a8*/ 	.byte	0x03, 0x19
        /*00aa*/ 	.short	0x00a0


	//----- nvinfo : EIATTR_PARAM_CBANK
	.align		4
        /*00ac*/ 	.byte	0x04, 0x0a
        /*00ae*/ 	.short	(.L_1791 - .L_1790)
	.align		4
.L_1790:
        /*00b0*/ 	.word	index@(.nv.constant0._Z35group_norm_nhwc_fwd_one_pass_kernelI11Fp32IOBf16WLi128ELi128ELi512EEv26Group_norm_nhwc_fwd_params)
        /*00b4*/ 	.short	0x0380
        /*00b6*/ 	.short	0x00a0


	//----- nvinfo : EIATTR_SW_WAR
	.align		4
.L_1791:
        /*00b8*/ 	.byte	0x04, 0x36
        /*00ba*/ 	.short	(.L_1793 - .L_1792)
.L_1792:
        /*00bc*/ 	.word	0x00000008
.L_1793:


//--------------------- .nv.info._Z35group_norm_nhwc_fwd_one_pass_kernelI11Fp32IOBf16WLi256ELi128ELi512EEv26Group_norm_nhwc_fwd_params --------------------------
	.section	.nv.info._Z35group_norm_nhwc_fwd_one_pass_kernelI11Fp32IOBf16WLi256ELi128ELi512EEv26Group_norm_nhwc_fwd_params,"",@"SHT_CUDA_INFO"
	.sectionflags	@""
	.align	4


	//----- nvinfo : EIATTR_CUDA_API_VERSION
	.align		4
        /*0000*/ 	.byte	0x04, 0x37
        /*0002*/ 	.short	(.L_1795 - .L_1794)
.L_1794:
        /*0004*/ 	.word	0x00000082


	//----- nvinfo : EIATTR_KPARAM_INFO
	.align		4
.L_1795:
        /*0008*/ 	.byte	0x04, 0x17
        /*000a*/ 	.short	(.L_1797 - .L_1796)
.L_1796:
        /*000c*/ 	.word	0x00000000
        /*0010*/ 	.short	0x0000
        /*0012*/ 	.short	0x0000
        /*0014*/ 	.byte	0x00, 0xf0, 0x81, 0x02


	//----- nvinfo : EIATTR_SPARSE_MMA_MASK
	.align		4
.L_1797:
        /*0018*/ 	.byte	0x03, 0x50
        /*001a*/ 	.short	0x0000


	//----- nvinfo : EIATTR_MAXREG_COUNT
	.align		4
        /*001c*/ 	.byte	0x03, 0x1b
        /*001e*/ 	.short	0x0080


	//----- nvinfo : EIATTR_NUM_BARRIERS
	.align		4
        /*0020*/ 	.byte	0x02, 0x4c
        /*0022*/ 	.byte	0x01
	.zero		1


	//----- nvinfo : EIATTR_MERCURY_ISA_VERSION
	.align		4
        /*0024*/ 	.byte	0x03, 0x5f
        /*0026*/ 	.short	0x0101


	//----- nvinfo : EIATTR_COOP_GROUP_MASK_REGIDS
	.align		4
        /*0028*/ 	.byte	0x04, 0x29
        /*002a*/ 	.short	(.L_1799 - .L_1798)


	//   ....[0]....
.L_1798:
        /*002c*/ 	.word	0xffffffff


	//   ....[1]....
        /*0030*/ 	.word	0xffffffff


	//   ....[2]....
        /*0034*/ 	.word	0xffffffff


	//   ....[3]....
        /*0038*/ 	.word	0xffffffff


	//   ....[4]....
        /*003c*/ 	.word	0xffffffff


	//   ....[5]....
        /*0040*/ 	.word	0xffffffff


	//   ....[6]....
        /*0044*/ 	.word	0xffffffff


	//   ....[7]....
        /*0048*/ 	.word	0xffffffff


	//   ....[8]....
        /*004c*/ 	.word	0xffffffff


	//   ....[9]....
        /*0050*/ 	.word	0xffffffff


	//----- nvinfo : EIATTR_COOP_GROUP_INSTR_OFFSETS
	.align		4
.L_1799:
        /*0054*/ 	.byte	0x04, 0x28
        /*0056*/ 	.short	(.L_1801 - .L_1800)


	//   ....[0]....
.L_1800:
        /*0058*/ 	.word	0x00002dc0


	//   ....[1]....
        /*005c*/ 	.word	0x00002dd0


	//   ....[2]....
        /*0060*/ 	.word	0x00002e10


	//   ....[3]....
        /*0064*/ 	.word	0x00002e20


	//   ....[4]....
        /*0068*/ 	.word	0x00002e60


	//   ....[5]....
        /*006c*/ 	.word	0x00002e70


	//   ....[6]....
        /*0070*/ 	.word	0x00002eb0


	//   ....[7]....
        /*0074*/ 	.word	0x00002ec0


	//   ....[8]....
        /*0078*/ 	.word	0x00002f50


	//   ....[9]....
        /*007c*/ 	.word	0x00002f60


	//----- nvinfo : EIATTR_VRC_CTA_INIT_COUNT
	.align		4
.L_1801:
        /*0080*/ 	.byte	0x02, 0x4a
	.zero		1
	.zero		1


	//----- nvinfo : EIATTR_EXIT_INSTR_OFFSETS
	.align		4
        /*0084*/ 	.byte	0x04, 0x1c
        /*0086*/ 	.short	(.L_1803 - .L_1802)


	//   ....[0]....
.L_1802:
        /*0088*/ 	.word	0x00000060


	//   ....[1]....
        /*008c*/ 	.word	0x0000b290


	//----- nvinfo : EIATTR_MAX_THREADS
	.align		4
.L_1803:
        /*0090*/ 	.byte	0x04, 0x05
        /*0092*/ 	.short	(.L_1805 - .L_1804)
.L_1804:
        /*0094*/ 	.word	0x00000200
        /*0098*/ 	.word	0x00000001
        /*009c*/ 	.word	0x00000001


	//----- nvinfo : EIATTR_CRS_STACK_SIZE
	.align		4
.L_1805:
        /*00a0*/ 	.byte	0x04, 0x1e
        /*00a2*/ 	.short	(.L_1807 - .L_1806)
.L_1806:
        /*00a4*/ 	.word	0x00000000


	//----- nvinfo : EIATTR_CBANK_PARAM_SIZE
	.align		4
.L_1807:
        /*00a8*/ 	.byte	0x03, 0x19
        /*00aa*/ 	.short	0x00a0


	//----- nvinfo : EIATTR_PARAM_CBANK
	.align		4
        /*00ac*/ 	.byte	0x04, 0x0a
        /*00ae*/ 	.short	(.L_1809 - .L_1808)
	.align		4
.L_1808:
        /*00b0*/ 	.word	index@(.nv.constant0._Z35group_norm_nhwc_fwd_one_pass_kernelI11Fp32IOBf16WLi256ELi128ELi512EEv26Group_norm_nhwc_fwd_params)
        /*00b4*/ 	.short	0x0380
        /*00b6*/ 	.short	0x00a0


	//----- nvinfo : EIATTR_SW_WAR
	.align		4
.L_1809:
        /*00b8*/ 	.byte	0x04, 0x36
        /*00ba*/ 	.short	(.L_1811 - .L_1810)
.L_1810:
        /*00bc*/ 	.word	0x00000008
.L_1811:


//--------------------- .nv.info._Z35group_norm_nhwc_fwd_one_pass_kernelI11Fp32IOBf16WLi512ELi128ELi512EEv26Group_norm_nhwc_fwd_params --------------------------
	.section	.nv.info._Z35group_norm_nhwc_fwd_one_pass_kernelI11Fp32IOBf16WLi512ELi128ELi512EEv26Group_norm_nhwc_fwd_params,"",@"SHT_CUDA_INFO"
	.sectionflags	@""
	.align	4


	//----- nvinfo : EIATTR_CUDA_API_VERSION
	.align		4
        /*0000*/ 	.byte	0x04, 0x37
        /*0002*/ 	.short	(.L_1813 - .L_1812)
.L_1812:
        /*0004*/ 	.word	0x00000082


	//----- nvinfo : EIATTR_KPARAM_INFO
	.align		4
.L_1813:
        /*0008*/ 	.byte	0x04, 0x17
        /*000a*/ 	.short	(.L_1815 - .L_1814)
.L_1814:
        /*000c*/ 	.word	0x00000000
        /*0010*/ 	.short	0x0000
        /*0012*/ 	.short	0x0000
        /*0014*/ 	.byte	0x00, 0xf0, 0x81, 0x02


	//----- nvinfo : EIATTR_SPARSE_MMA_MASK
	.align		4
.L_1815:
        /*0018*/ 	.byte	0x03, 0x50
        /*001a*/ 	.short	0x0000


	//----- nvinfo : EIATTR_MAXREG_COUNT
	.align		4
        /*001c*/ 	.byte	0x03, 0x1b
        /*001e*/ 	.short	0x0080


	//----- nvinfo : EIATTR_NUM_BARRIERS
	.align		4
        /*0020*/ 	.byte	0x02, 0x4c
        /*0022*/ 	.byte	0x01
	.zero		1


	//----- nvinfo : EIATTR_ANNOTATIONS
	.align		4
        /*0024*/ 	.byte	0x04, 0x55
        /*0026*/ 	.short	(.L_1817 - .L_1816)


	//   ....[0]....
.L_1816:
        /* <DEDUP_REMOVED lines=122> */


	//----- nvinfo : EIATTR_MERCURY_ISA_VERSION
	.align		4
.L_1817:
        /*07b8*/ 	.byte	0x03, 0x5f
        /*07ba*/ 	.short	0x0101


	//----- nvinfo : EIATTR_COOP_GROUP_MASK_REGIDS
	.align		4
        /*07bc*/ 	.byte	0x04, 0x29
        /*07be*/ 	.short	(.L_1819 - .L_1818)


	//   ....[0]....
.L_1818:
        /*07c0*/ 	.word	0xffffffff


	//   ....[1]....
        /*07c4*/ 	.word	0xffffffff


	//   ....[2]....
        /*07c8*/ 	.word	0xffffffff


	//   ....[3]....
        /*07cc*/ 	.word	0xffffffff


	//   ....[4]....
        /*07d0*/ 	.word	0xffffffff


	//   ....[5]....
        /*07d4*/ 	.word	0xffffffff


	//   ....[6]....
        /*07d8*/ 	.word	0xffffffff


	//   ....[7]....
        /*07dc*/ 	.word	0xffffffff


	//   ....[8]....
        /*07e0*/ 	.word	0xffffffff


	//   ....[9]....
        /*07e4*/ 	.word	0xffffffff


	//----- nvinfo : EIATTR_COOP_GROUP_INSTR_OFFSETS
	.align		4
.L_1819:
        /*07e8*/ 	.byte	0x04, 0x28
        /*07ea*/ 	.short	(.L_1821 - .L_1820)


	//   ....[0]....
.L_1820:
        /*07ec*/ 	.word	0x00007f70


	//   ....[1]....
        /*07f0*/ 	.word	0x00007f80


	//   ....[2]....
        /*07f4*/ 	.word	0x00007fc0


	//   ....[3]....
        /*07f8*/ 	.word	0x00007fd0


	//   ....[4]....
        /*07fc*/ 	.word	0x00008010


	//   ....[5]....
        /*0800*/ 	.word	0x00008020


	//   ....[6]....
        /*0804*/ 	.word	0x00008070


	//   ....[7]....
        /*0808*/ 	.word	0x00008080


	//   ....[8]....
        /*080c*/ 	.word	0x00008180


	//   ....[9]....
        /*0810*/ 	.word	0x000081a0


	//----- nvinfo : EIATTR_VRC_CTA_INIT_COUNT
	.align		4
.L_1821:
        /*0814*/ 	.byte	0x02, 0x4a
	.zero		1
	.zero		1


	//----- nvinfo : EIATTR_EXIT_INSTR_OFFSETS
	.align		4
        /*0818*/ 	.byte	0x04, 0x1c
        /*081a*/ 	.short	(.L_1823 - .L_1822)


	//   ....[0]....
.L_1822:
        /*081c*/ 	.word	0x00000080


	//   ....[1]....
        /*0820*/ 	.word	0x00010d90


	//----- nvinfo : EIATTR_MAX_THREADS
	.align		4
.L_1823:
        /*0824*/ 	.byte	0x04, 0x05
        /*0826*/ 	.short	(.L_1825 - .L_1824)
.L_1824:
        /*0828*/ 	.word	0x00000200
        /*082c*/ 	.word	0x00000001
        /*0830*/ 	.word	0x00000001


	//----- nvinfo : EIATTR_CRS_STACK_SIZE
	.align		4
.L_1825:
        /*0834*/ 	.byte	0x04, 0x1e
        /*0836*/ 	.short	(.L_1827 - .L_1826)
.L_1826:
        /*0838*/ 	.word	0x00000000


	//----- nvinfo : EIATTR_CBANK_PARAM_SIZE
	.align		4
.L_1827:
        /*083c*/ 	.byte	0x03, 0x19
        /*083e*/ 	.short	0x00a0


	//----- nvinfo : EIATTR_PARAM_CBANK
	.align		4
        /*0840*/ 	.byte	0x04, 0x0a
        /*0842*/ 	.short	(.L_1829 - .L_1828)
	.align		4
.L_1828:
        /*0844*/ 	.word	index@(.nv.constant0._Z35group_norm_nhwc_fwd_one_pass_kernelI11Fp32IOBf16WLi512ELi128ELi512EEv26Group_norm_nhwc_fwd_params)
        /*0848*/ 	.short	0x0380
        /*084a*/ 	.short	0x00a0


	//----- nvinfo : EIATTR_SW_WAR
	.align		4
.L_1829:
        /*084c*/ 	.byte	0x04, 0x36
        /*084e*/ 	.short	(.L_1831 - .L_1830)
.L_1830:
        /*0850*/ 	.word	0x00000008
.L_1831:


//--------------------- .nv.info._Z35group_norm_nhwc_fwd_one_pass_kernelI11Fp32IOFp16WLi64ELi128ELi512EEv26Group_norm_nhwc_fwd_params --------------------------
	.section	.nv.info._Z35group_norm_nhwc_fwd_one_pass_kernelI11Fp32IOFp16WLi64ELi128ELi512EEv26Group_norm_nhwc_fwd_params,"",@"SHT_CUDA_INFO"
	.sectionflags	@""
	.align	4


	//----- nvinfo : EIATTR_CUDA_API_VERSION
	.align		4
        /*0000*/ 	.byte	0x04, 0x37
        /*0002*/ 	.short	(.L_1833 - .L_1832)
.L_1832:
        /*0004*/ 	.word	0x00000082


	//----- nvinfo : EIATTR_KPARAM_INFO
	.align		4
.L_1833:
        /*0008*/ 	.byte	0x04, 0x17
        /*000a*/ 	.short	(.L_1835 - .L_1834)
.L_1834:
        /*000c*/ 	.word	0x00000000
        /*0010*/ 	.short	0x0000
        /*0012*/ 	.short	0x0000
        /*0014*/ 	.byte	0x00, 0xf0, 0x81, 0x02


	//----- nvinfo : EIATTR_SPARSE_MMA_MASK
	.align		4
.L_1835:
        /*0018*/ 	.byte	0x03, 0x50
        /*001a*/ 	.short	0x0000


	//----- nvinfo : EIATTR_MAXREG_COUNT
	.align		4
        /*001c*/ 	.byte	0x03, 0x1b
        /*001e*/ 	.short	0x0080


	//----- nvinfo : EIATTR_NUM_BARRIERS
	.align		4
        /*0020*/ 	.byte	0x02, 0x4c
        /*0022*/ 	.byte	0x01
	.zero		1


	//----- nvinfo : EIATTR_MERCURY_ISA_VERSION
	.align		4
        /*0024*/ 	.byte	0x03, 0x5f
        /*0026*/ 	.short	0x0101


	//----- nvinfo : EIATTR_COOP_GROUP_MASK_REGIDS
	.align		4
        /*0028*/ 	.byte	0x04, 0x29
        /*002a*/ 	.short	(.L_1837 - .L_1836)


	//   ....[0]....
.L_1836:
        /*002c*/ 	.word	0xffffffff


	//   ....[1]....
        /*0030*/ 	.word	0xffffffff


	//   ....[2]....
        /*0034*/ 	.word	0xffffffff


	//   ....[3]....
        /*0038*/ 	.word	0xffffffff


	//   ....[4]....
        /*003c*/ 	.word	0xffffffff


	//   ....[5]....
        /*0040*/ 	.word	0xffffffff


	//   ....[6]....
        /*0044*/ 	.word	0xffffffff


	//   ....[7]....
        /*0048*/ 	.word	0xffffffff


	//   ....[8]....
        /*004c*/ 	.word	0xffffffff


	//   ....[9]....
        /*0050*/ 	.word	0xffffffff


	//----- nvinfo : EIATTR_COOP_GROUP_INSTR_OFFSETS
	.align		4
.L_1837:
        /*0054*/ 	.byte	0x04, 0x28
        /*0056*/ 	.short	(.L_1839 - .L_1838)


	//   ....[0]....
.L_1838:
        /*0058*/ 	.word	0x00000ee0


	//   ....[1]....
        /*005c*/ 	.word	0x00000ef0


	//   ....[2]....
        /*0060*/ 	.word	0x00000f20


	//   ....[3]....
        /*0064*/ 	.word	0x00000f30


	//   ....[4]....
        /*0068*/ 	.word	0x00000f70


	//   ....[5]....
        /*006c*/ 	.word	0x00000f80


	//   ....[6]....
        /*0070*/ 	.word	0x00000fc0


	//   ....[7]....
        /*0074*/ 	.word	0x00000fd0


	//   ....[8]....
        /*0078*/ 	.word	0x00001030


	//   ....[9]....
        /*007c*/ 	.word	0x00001040


	//----- nvinfo : EIATTR_VRC_CTA_INIT_COUNT
	.align		4
.L_1839:
        /*0080*/ 	.byte	0x02, 0x4a
	.zero		1
	.zero		1


	//----- nvinfo : EIATTR_EXIT_INSTR_OFFSETS
	.align		4
        /*0084*/ 	.byte	0x04, 0x1c
        /*0086*/ 	.short	(.L_1841 - .L_1840)


	//   ....[0]....
.L_1840:
        /*0088*/ 	.word	0x00000060


	//   ....[1]....
        /*008c*/ 	.word	0x00003c20


	//----- nvinfo : EIATTR_MAX_THREADS
	.align		4
.L_1841:
        /*0090*/ 	.byte	0x04, 0x05
        /*0092*/ 	.short	(.L_1843 - .L_1842)
.L_1842:
        /*0094*/ 	.word	0x00000200
        /*0098*/ 	.word	0x00000001
        /*009c*/ 	.word	0x00000001


	//----- nvinfo : EIATTR_CRS_STACK_SIZE
	.align		4
.L_1843:
        /*00a0*/ 	.byte	0x04, 0x1e
        /*00a2*/ 	.short	(.L_1845 - .L_1844)
.L_1844:
        /*00a4*/ 	.word	0x00000000


	//----- nvinfo : EIATTR_CBANK_PARAM_SIZE
	.align		4
.L_1845:
        /*00a8*/ 	.byte	0x03, 0x19
        /*00aa*/ 	.short	0x00a0


	//----- nvinfo : EIATTR_PARAM_CBANK
	.align		4
        /*00ac*/ 	.byte	0x04, 0x0a
        /*00ae*/ 	.short	(.L_1847 - .L_1846)
	.align		4
.L_1846:
        /*00b0*/ 	.word	index@(.nv.constant0._Z35group_norm_nhwc_fwd_one_pass_kernelI11Fp32IOFp16WLi64ELi128ELi512EEv26Group_norm_nhwc_fwd_params)
        /*00b4*/ 	.short	0x0380
        /*00b6*/ 	.short	0x00a0


	//----- nvinfo : EIATTR_SW_WAR
	.align		4
.L_1847:
        /*00b8*/ 	.byte	0x04, 0x36
        /*00ba*/ 	.short	(.L_1849 - .L_1848)
.L_1848:
        /*00bc*/ 	.word	0x00000008
.L_1849:


//--------------------- .nv.info._Z35group_norm_nhwc_fwd_one_pass_kernelI11Fp32IOFp16WLi128ELi128ELi512EEv26Group_norm_nhwc_fwd_params --------------------------
	.section	.nv.info._Z35group_norm_nhwc_fwd_one_pass_kernelI11Fp32IOFp16WLi128ELi128ELi512EEv26Group_norm_nhwc_fwd_params,"",@"SHT_CUDA_INFO"
	.sectionflags	@""
	.align	4


	//----- nvinfo : EIATTR_CUDA_API_VERSION
	.align		4
        /*0000*/ 	.byte	0x04, 0x37
        /*0002*/ 	.short	(.L_1851 - .L_1850)
.L_1850:
        /*0004*/ 	.word	0x00000082


	//----- nvinfo : EIATTR_KPARAM_INFO
	.align		4
.L_1851:
        /*0008*/ 	.byte	0x04, 0x17
        /*000a*/ 	.short	(.L_1853 - .L_1852)
.L_1852:
        /*000c*/ 	.word	0x00000000
        /*0010*/ 	.short	0x0000
        /*0012*/ 	.short	0x0000
        /*0014*/ 	.byte	0x00, 0xf0, 0x81, 0x02


	//----- nvinfo : EIATTR_SPARSE_MMA_MASK
	.align		4
.L_1853:
        /*0018*/ 	.byte	0x03, 0x50
        /*001a*/ 	.short	0x0000


	//----- nvinfo : EIATTR_MAXREG_COUNT
	.align		4
        /*001c*/ 	.byte	0x03, 0x1b
        /*001e*/ 	.short	0x0080


	//----- nvinfo : EIATTR_NUM_BARRIERS
	.align		4
        /*0020*/ 	.byte	0x02, 0x4c
        /*0022*/ 	.byte	0x01
	.zero		1


	//----- nvinfo : EIATTR_MERCURY_ISA_VERSION
	.align		4
        /*0024*/ 	.byte	0x03, 0x5f
        /*0026*/ 	.short	0x0101


	//----- nvinfo : EIATTR_COOP_GROUP_MASK_REGIDS
	.align		4
        /*0028*/ 	.byte	0x04, 0x29
        /*002a*/ 	.short	(.L_1855 - .L_1854)


	//   ....[0]....
.L_1854:
        /*002c*/ 	.word	0xffffffff


	//   ....[1]....
        /*0030*/ 	.word	0xffffffff


	//   ....[2]....
        /*0034*/ 	.word	0xffffffff


	//   ....[3]....
        /*0038*/ 	.word	0xffffffff


	//   ....[4]....
        /*003c*/ 	.word	0xffffffff


	//   ....[5]....
        /*0040*/ 	.word	0xffffffff


	//   ....[6]....
        /*0044*/ 	.word	0xffffffff


	//   ....[7]....
        /*0048*/ 	.word	0xffffffff


	//   ....[8]....
        /*004c*/ 	.word	0xffffffff


	//   ....[9]....
        /*0050*/ 	.word	0xffffffff


	//----- nvinfo : EIATTR_COOP_GROUP_INSTR_OFFSETS
	.align		4
.L_1855:
        /*0054*/ 	.byte	0x04, 0x28
        /*0056*/ 	.short	(.L_1857 - .L_1856)


	//   ....[0]....
.L_1856:
        /*0058*/ 	.word	0x000018b0


	//   ....[1]....
        /*005c*/ 	.word	0x000018c0


	//   ....[2]....
        /*0060*/ 	.word	0x000018f0


	//   ....[3]....
        /*0064*/ 	.word	0x00001900


	//   ....[4]....
        /*0068*/ 	.word	0x00001940


	//   ....[5]....
        /*006c*/ 	.word	0x00001950


	//   ....[6]....
        /*0070*/ 	.word	0x00001990


	//   ....[7]....
        /*0074*/ 	.word	0x000019a0


	//   ....[8]....
        /*0078*/ 	.word	0x00001a20


	//   ....[9]....
        /*007c*/ 	.word	0x00001a30


	//----- nvinfo : EIATTR_VRC_CTA_INIT_COUNT
	.align		4
.L_1857:
        /*0080*/ 	.byte	0x02, 0x4a
	.zero		1
	.zero		1


	//----- nvinfo : EIATTR_EXIT_INSTR_OFFSETS
	.align		4
        /*0084*/ 	.byte	0x04, 0x1c
        /*0086*/ 	.short	(.L_1859 - .L_1858)


	//   ....[0]....
.L_1858:
        /*0088*/ 	.word	0x00000060


	//   ....[1]....
        /*008c*/ 	.word	0x00006100


	//----- nvinfo : EIATTR_MAX_THREADS
	.align		4
.L_1859:
        /*0090*/ 	.byte	0x04, 0x05
        /*0092*/ 	.short	(.L_1861 - .L_1860)
.L_1860:
        /*0094*/ 	.word	0x00000200
        /*0098*/ 	.word	0x00000001
        /*009c*/ 	.word	0x00000001


	//----- nvinfo : EIATTR_CRS_STACK_SIZE
	.align		4
.L_1861:
        /*00a0*/ 	.byte	0x04, 0x1e
        /*00a2*/ 	.short	(.L_1863 - .L_1862)
.L_1862:
        /*00a4*/ 	.word	0x00000000


	//----- nvinfo : EIATTR_CBANK_PARAM_SIZE
	.align		4
.L_1863:
        /*00a8*/ 	.byte	0x03, 0x19
        /*00aa*/ 	.short	0x00a0


	//----- nvinfo : EIATTR_PARAM_CBANK
	.align		4
        /*00ac*/ 	.byte	0x04, 0x0a
        /*00ae*/ 	.short	(.L_1865 - .L_1864)
	.align		4
.L_1864:
        /*00b0*/ 	.word	index@(.nv.constant0._Z35group_norm_nhwc_fwd_one_pass_kernelI11Fp32IOFp16WLi128ELi128ELi512EEv26Group_norm_nhwc_fwd_params)
        /*00b4*/ 	.short	0x0380
        /*00b6*/ 	.short	0x00a0


	//----- nvinfo : EIATTR_SW_WAR
	.align		4
.L_1865:
        /*00b8*/ 	.byte	0x04, 0x36
        /*00ba*/ 	.short	(.L_1867 - .L_1866)
.L_1866:
        /*00bc*/ 	.word	0x00000008
.L_1867:


//--------------------- .nv.info._Z35group_norm_nhwc_fwd_one_pass_kernelI11Fp32IOFp16WLi256ELi128ELi512EEv26Group_norm_nhwc_fwd_params --------------------------
	.section	.nv.info._Z35group_norm_nhwc_fwd_one_pass_kernelI11Fp32IOFp16WLi256ELi128ELi512EEv26Group_norm_nhwc_fwd_params,"",@"SHT_CUDA_INFO"
	.sectionflags	@""
	.align	4


	//----- nvinfo : EIATTR_CUDA_API_VERSION
	.align		4
        /*0000*/ 	.byte	0x04, 0x37
        /*0002*/ 	.short	(.L_1869 - .L_1868)
.L_1868:
        /*0004*/ 	.word	0x00000082


	//----- nvinfo : EIATTR_KPARAM_INFO
	.align		4
.L_1869:
        /*0008*/ 	.byte	0x04, 0x17
        /*000a*/ 	.short	(.L_1871 - .L_1870)
.L_1870:
        /*000c*/ 	.word	0x00000000
        /*0010*/ 	.short	0x0000
        /*0012*/ 	.short	0x0000
        /*0014*/ 	.byte	0x00, 0xf0, 0x81, 0x02


	//----- nvinfo : EIATTR_SPARSE_MMA_MASK
	.align		4
.L_1871:
        /*0018*/ 	.byte	0x03, 0x50
        /*001a*/ 	.short	0x0000


	//----- nvinfo : EIATTR_MAXREG_COUNT
	.align		4
        /*001c*/ 	.byte	0x03, 0x1b
        /*001e*/ 	.short	0x0080


	//----- nvinfo : EIATTR_NUM_BARRIERS
	.align		4
        /*0020*/ 	.byte	0x02, 0x4c
        /*0022*/ 	.byte	0x01
	.zero		1


	//----- nvinfo : EIATTR_MERCURY_ISA_VERSION
	.align		4
        /*0024*/ 	.byte	0x03, 0x5f
        /*0026*/ 	.short	0x0101


	//----- nvinfo : EIATTR_COOP_GROUP_MASK_REGIDS
	.align		4
        /*0028*/ 	.byte	0x04, 0x29
        /*002a*/ 	.short	(.L_1873 - .L_1872)


	//   ....[0]....
.L_1872:
        /*002c*/ 	.word	0xffffffff


	//   ....[1]....
        /*0030*/ 	.word	0xffffffff


	//   ....[2]....
        /*0034*/ 	.word	0xffffffff


	//   ....[3]....
        /*0038*/ 	.word	0xffffffff


	//   ....[4]....
        /*003c*/ 	.word	0xffffffff


	//   ....[5]....
        /*0040*/ 	.word	0xffffffff


	//   ....[6]....
        /*0044*/ 	.word	0xffffffff


	//   ....[7]....
        /*0048*/ 	.word	0xffffffff


	//   ....[8]....
        /*004c*/ 	.word	0xffffffff


	//   ....[9]....
        /*0050*/ 	.word	0xffffffff


	//----- nvinfo : EIATTR_COOP_GROUP_INSTR_OFFSETS
	.align		4
.L_1873:
        /*0054*/ 	.byte	0x04, 0x28
        /*0056*/ 	.short	(.L_1875 - .L_1874)


	//   ....[0]....
.L_1874:
        /*0058*/ 	.word	0x00002dc0


	//   ....[1]....
        /*005c*/ 	.word	0x00002dd0


	//   ....[2]....
        /*0060*/ 	.word	0x00002e10


	//   ....[3]....
        /*0064*/ 	.word	0x00002e20


	//   ....[4]....
        /*0068*/ 	.word	0x00002e60


	//   ....[5]....
        /*006c*/ 	.word	0x00002e70


	//   ....[6]....
        /*0070*/ 	.word	0x00002eb0


	//   ....[7]....
        /*0074*/ 	.word	0x00002ec0


	//   ....[8]....
        /*0078*/ 	.word	0x00002f50


	//   ....[9]....
        /*007c*/ 	.word	0x00002f60


	//----- nvinfo : EIATTR_VRC_CTA_INIT_COUNT
	.align		4
.L_1875:
        /*0080*/ 	.byte	0x02, 0x4a
	.zero		1
	.zero		1


	//----- nvinfo : EIATTR_EXIT_INSTR_OFFSETS
	.align		4
        /*0084*/ 	.byte	0x04, 0x1c
        /*0086*/ 	.short	(.L_1877 - .L_1876)


	//   ....[0]....
.L_1876:
        /*0088*/ 	.word	0x00000060


	//   ....[1]....
        /*008c*/ 	.word	0x0000b290


	//----- nvinfo : EIATTR_MAX_THREADS
	.align		4
.L_1877:
        /*0090*/ 	.byte	0x04, 0x05
        /*0092*/ 	.short	(.L_1879 - .L_1878)
.L_1878:
        /*0094*/ 	.word	0x00000200
        /*0098*/ 	.word	0x00000001
        /*009c*/ 	.word	0x00000001


	//----- nvinfo : EIATTR_CRS_STACK_SIZE
	.align		4
.L_1879:
        /*00a0*/ 	.byte	0x04, 0x1e
        /*00a2*/ 	.short	(.L_1881 - .L_1880)
.L_1880:
        /*00a4*/ 	.word	0x00000000


	//----- nvinfo : EIATTR_CBANK_PARAM_SIZE
	.align		4
.L_1881:
        /*00a8*/ 	.byte	0x03, 0x19
        /*00aa*/ 	.short	0x00a0


	//----- nvinfo : EIATTR_PARAM_CBANK
	.align		4
        /*00ac*/ 	.byte	0x04, 0x0a
        /*00ae*/ 	.short	(.L_1883 - .L_1882)
	.align		4
.L_1882:
        /*00b0*/ 	.word	index@(.nv.constant0._Z35group_norm_nhwc_fwd_one_pass_kernelI11Fp32IOFp16WLi256ELi128ELi512EEv26Group_norm_nhwc_fwd_params)
        /*00b4*/ 	.short	0x0380
        /*00b6*/ 	.short	0x00a0


	//----- nvinfo : EIATTR_SW_WAR
	.align		4
.L_1883:
        /*00b8*/ 	.byte	0x04, 0x36
        /*00ba*/ 	.short	(.L_1885 - .L_1884)
.L_1884:
        /*00bc*/ 	.word	0x00000008
.L_1885:


//--------------------- .nv.info._Z35group_norm_nhwc_fwd_one_pass_kernelI11Fp32IOFp16WLi512ELi128ELi512EEv26Group_norm_nhwc_fwd_params --------------------------
	.section	.nv.info._Z35group_norm_nhwc_fwd_one_pass_kernelI11Fp32IOFp16WLi512ELi128ELi512EEv26Group_norm_nhwc_fwd_params,"",@"SHT_CUDA_INFO"
	.sectionflags	@""
	.align	4


	//----- nvinfo : EIATTR_CUDA_API_VERSION
	.align		4
        /*0000*/ 	.byte	0x04, 0x37
        /*0002*/ 	.short	(.L_1887 - .L_1886)
.L_1886:
        /*0004*/ 	.word	0x00000082


	//----- nvinfo : EIATTR_KPARAM_INFO
	.align		4
.L_1887:
        /*0008*/ 	.byte	0x04, 0x17
        /*000a*/ 	.short	(.L_1889 - .L_1888)
.L_1888:
        /*000c*/ 	.word	0x00000000
        /*0010*/ 	.short	0x0000
        /*0012*/ 	.short	0x0000
        /*0014*/ 	.byte	0x00, 0xf0, 0x81, 0x02


	//----- nvinfo : EIATTR_SPARSE_MMA_MASK
	.align		4
.L_1889:
        /*0018*/ 	.byte	0x03, 0x50
        /*001a*/ 	.short	0x0000


	//----- nvinfo : EIATTR_MAXREG_COUNT
	.align		4
        /*001c*/ 	.byte	0x03, 0x1b
        /*001e*/ 	.short	0x0080


	//----- nvinfo : EIATTR_NUM_BARRIERS
	.align		4
        /*0020*/ 	.byte	0x02, 0x4c
        /*0022*/ 	.byte	0x01
	.zero		1


	//----- nvinfo : EIATTR_ANNOTATIONS
	.align		4
        /*0024*/ 	.byte	0x04, 0x55
        /*0026*/ 	.short	(.L_1891 - .L_1890)


	//   ....[0]....
.L_1890:
        /* <DEDUP_REMOVED lines=122> */


	//----- nvinfo : EIATTR_MERCURY_ISA_VERSION
	.align		4
.L_1891:
        /*07b8*/ 	.byte	0x03, 0x5f
        /*07ba*/ 	.short	0x0101


	//----- nvinfo : EIATTR_COOP_GROUP_MASK_REGIDS
	.align		4
        /*07bc*/ 	.byte	0x04, 0x29
        /*07be*/ 	.short	(.L_1893 - .L_1892)


	//   ....[0]....
.L_1892:
        /*07c0*/ 	.word	0xffffffff


	//   ....[1]....
        /*07c4*/ 	.word	0xffffffff


	//   ....[2]....
        /*07c8*/ 	.word	0xffffffff


	//   ....[3]....
        /*07cc*/ 	.word	0xffffffff


	//   ....[4]....
        /*07d0*/ 	.word	0xffffffff


	//   ....[5]....
        /*07d4*/ 	.word	0xffffffff


	//   ....[6]....
        /*07d8*/ 	.word	0xffffffff


	//   ....[7]....
        /*07dc*/ 	.word	0xffffffff


	//   ....[8]....
        /*07e0*/ 	.word	0xffffffff


	//   ....[9]....
        /*07e4*/ 	.word	0xffffffff


	//----- nvinfo : EIATTR_COOP_GROUP_INSTR_OFFSETS
	.align		4
.L_1893:
        /*07e8*/ 	.byte	0x04, 0x28
        /*07ea*/ 	.short	(.L_1895 - .L_1894)


	//   ....[0]....
.L_1894:
        /*07ec*/ 	.word	0x00007f70


	//   ....[1]....
        /*07f0*/ 	.word	0x00007f80


	//   ....[2]....
        /*07f4*/ 	.word	0x00007fc0


	//   ....[3]....
        /*07f8*/ 	.word	0x00007fd0


	//   ....[4]....
        /*07fc*/ 	.word	0x00008010


	//   ....[5]....
        /*0800*/ 	.word	0x00008020


	//   ....[6]....
        /*0804*/ 	.word	0x00008070


	//   ....[7]....
        /*0808*/ 	.word	0x00008080


	//   ....[8]....
        /*080c*/ 	.word	0x00008180


	//   ....[9]....
        /*0810*/ 	.word	0x000081a0


	//----- nvinfo : EIATTR_VRC_CTA_INIT_COUNT
	.align		4
.L_1895:
        /*0814*/ 	.byte	0x02, 0x4a
	.zero		1
	.zero		1


	//----- nvinfo : EIATTR_EXIT_INSTR_OFFSETS
	.align		4
        /*0818*/ 	.byte	0x04, 0x1c
        /*081a*/ 	.short	(.L_1897 - .L_1896)


	//   ....[0]....
.L_1896:
        /*081c*/ 	.word	0x00000080


	//   ....[1]....
        /*0820*/ 	.word	0x00010d90


	//----- nvinfo : EIATTR_MAX_THREADS
	.align		4
.L_1897:
        /*0824*/ 	.byte	0x04, 0x05
        /*0826*/ 	.short	(.L_1899 - .L_1898)
.L_1898:
        /*0828*/ 	.word	0x00000200
        /*082c*/ 	.word	0x00000001
        /*0830*/ 	.word	0x00000001


	//----- nvinfo : EIATTR_CRS_STACK_SIZE
	.align		4
.L_1899:
        /*0834*/ 	.byte	0x04, 0x1e
        /*0836*/ 	.short	(.L_1901 - .L_1900)
.L_1900:
        /*0838*/ 	.word	0x00000000


	//----- nvinfo : EIATTR_CBANK_PARAM_SIZE
	.align		4
.L_1901:
        /*083c*/ 	.byte	0x03, 0x19
        /*083e*/ 	.short	0x00a0


	//----- nvinfo : EIATTR_PARAM_CBANK
	.align		4
        /*0840*/ 	.byte	0x04, 0x0a
        /*0842*/ 	.short	(.L_1903 - .L_1902)
	.align		4
.L_1902:
        /*0844*/ 	.word	index@(.nv.constant0._Z35group_norm_nhwc_fwd_one_pass_kernelI11Fp32IOFp16WLi512ELi128ELi512EEv26Group_norm_nhwc_fwd_params)
        /*0848*/ 	.short	0x0380
        /*084a*/ 	.short	0x00a0


	//----- nvinfo : EIATTR_SW_WAR
	.align		4
.L_1903:
        /*084c*/ 	.byte	0x04, 0x36
        /*084e*/ 	.short	(.L_1905 - .L_1904)
.L_1904:
        /*0850*/ 	.word	0x00000008
.L_1905:


//--------------------- .nv.callgraph             --------------------------
	.section	.nv.callgraph,"",@"SHT_CUDA_CALLGRAPH"
	.align	4
	.sectionentsize	8
	.align		4
        /*0000*/ 	.word	0x00000000
	.align		4
        /*0004*/ 	.word	0xffffffff
	.align		4
        /*0008*/ 	.word	0x00000000
	.align		4
        /*000c*/ 	.word	0xfffffffe
	.align		4
        /*0010*/ 	.word	0x00000000
	.align		4
        /*0014*/ 	.word	0xfffffffd
	.align		4
        /*0018*/ 	.word	0x00000000
	.align		4
        /*001c*/ 	.word	0xfffffffc


//--------------------- .nv.constant4             --------------------------
	.section	.nv.constant4,"a",@progbits
	.align	8
	.align		8
.nv.constant4:
        /*0000*/ 	.dword	_ZN62_INTERNAL_ceac1d57_31_group_norm_nhwc_one_pass_128_cu_ed6f796c4cuda3std3__45__cpo5beginE
	.align		8
        /*0008*/ 	.dword	_ZN62_INTERNAL_ceac1d57_31_group_norm_nhwc_one_pass_128_cu_ed6f796c4cuda3std3__45__cpo3endE
	.align		8
        /*0010*/ 	.dword	_ZN62_INTERNAL_ceac1d57_31_group_norm_nhwc_one_pass_128_cu_ed6f796c4cuda3std3__45__cpo6cbeginE
	.align		8
        /*0018*/ 	.dword	_ZN62_INTERNAL_ceac1d57_31_group_norm_nhwc_one_pass_128_cu_ed6f796c4cuda3std3__45__cpo4cendE
	.align		8
        /*0020*/ 	.dword	_ZN62_INTERNAL_ceac1d57_31_group_norm_nhwc_one_pass_128_cu_ed6f796c4cuda3std3__45__cpo6rbeginE
	.align		8
        /*0028*/ 	.dword	_ZN62_INTERNAL_ceac1d57_31_group_norm_nhwc_one_pass_128_cu_ed6f796c4cuda3std3__45__cpo4rendE
	.align		8
        /*0030*/ 	.dword	_ZN62_INTERNAL_ceac1d57_31_group_norm_nhwc_one_pass_128_cu_ed6f796c4cuda3std3__45__cpo7crbeginE
	.align		8
        /*0038*/ 	.dword	_ZN62_INTERNAL_ceac1d57_31_group_norm_nhwc_one_pass_128_cu_ed6f796c4cuda3std3__45__cpo5crendE
	.align		8
        /*0040*/ 	.dword	_ZN62_INTERNAL_ceac1d57_31_group_norm_nhwc_one_pass_128_cu_ed6f796c4cuda3std3__464_GLOBAL__N__ceac1d57_31_group_norm_nhwc_one_pass_128_cu_ed6f796c6ignoreE
	.align		8
        /*0048*/ 	.dword	_ZN62_INTERNAL_ceac1d57_31_group_norm_nhwc_one_pass_128_cu_ed6f796c4cuda3std3__419piecewise_constructE
	.align		8
        /*0050*/ 	.dword	_ZN62_INTERNAL_ceac1d57_31_group_norm_nhwc_one_pass_128_cu_ed6f796c4cuda3std3__48in_placeE
	.align		8
        /*0058*/ 	.dword	_ZN62_INTERNAL_ceac1d57_31_group_norm_nhwc_one_pass_128_cu_ed6f796c4cuda3std3__420unreachable_sentinelE
	.align		8
        /*0060*/ 	.dword	_ZN62_INTERNAL_ceac1d57_31_group_norm_nhwc_one_pass_128_cu_ed6f796c4cuda3std3__47nulloptE
	.align		8
        /*0068*/ 	.dword	_ZN62_INTERNAL_ceac1d57_31_group_norm_nhwc_one_pass_128_cu_ed6f796c4cuda3std3__48unexpectE
	.align		8
        /*0070*/ 	.dword	_ZN62_INTERNAL_ceac1d57_31_group_norm_nhwc_one_pass_128_cu_ed6f796c4cuda3std6ranges3__45__cpo4swapE
	.align		8
        /*0078*/ 	.dword	_ZN62_INTERNAL_ceac1d57_31_group_norm_nhwc_one_pass_128_cu_ed6f796c4cuda3std6ranges3__45__cpo9iter_moveE
	.align		8
        /*0080*/ 	.dword	_ZN62_INTERNAL_ceac1d57_31_group_norm_nhwc_one_pass_128_cu_ed6f796c4cuda3std6ranges3__45__cpo5beginE
	.align		8
        /*0088*/ 	.dword	_ZN62_INTERNAL_ceac1d57_31_group_norm_nhwc_one_pass_128_cu_ed6f796c4cuda3std6ranges3__45__cpo3endE
	.align		8
        /*0090*/ 	.dword	_ZN62_INTERNAL_ceac1d57_31_group_norm_nhwc_one_pass_128_cu_ed6f796c4cuda3std6ranges3__45__cpo6cbeginE
	.align		8
        /*0098*/ 	.dword	_ZN62_INTERNAL_ceac1d57_31_group_norm_nhwc_one_pass_128_cu_ed6f796c4cuda3std6ranges3__45__cpo4cendE
	.align		8
        /*00a0*/ 	.dword	_ZN62_INTERNAL_ceac1d57_31_group_norm_nhwc_one_pass_128_cu_ed6f796c4cuda3std6ranges3__45__cpo7advanceE
	.align		8
        /*00a8*/ 	.dword	_ZN62_INTERNAL_ceac1d57_31_group_norm_nhwc_one_pass_128_cu_ed6f796c4cuda3std6ranges3__45__cpo9iter_swapE
	.align		8
        /*00b0*/ 	.dword	_ZN62_INTERNAL_ceac1d57_31_group_norm_nhwc_one_pass_128_cu_ed6f796c4cuda3std6ranges3__45__cpo4nextE
	.align		8
        /*00b8*/ 	.dword	_ZN62_INTERNAL_ceac1d57_31_group_norm_nhwc_one_pass_128_cu_ed6f796c4cuda3std6ranges3__45__cpo4prevE
	.align		8
        /*00c0*/ 	.dword	_ZN62_INTERNAL_ceac1d57_31_group_norm_nhwc_one_pass_128_cu_ed6f796c4cuda3std6ranges3__45__cpo4dataE
	.align		8
        /*00c8*/ 	.dword	_ZN62_INTERNAL_ceac1d57_31_group_norm_nhwc_one_pass_128_cu_ed6f796c4cuda3std6ranges3__45__cpo5cdataE
	.align		8
        /*00d0*/ 	.dword	_ZN62_INTERNAL_ceac1d57_31_group_norm_nhwc_one_pass_128_cu_ed6f796c4cuda3std6ranges3__45__cpo4sizeE
	.align		8
        /*00d8*/ 	.dword	_ZN62_INTERNAL_ceac1d57_31_group_norm_nhwc_one_pass_128_cu_ed6f796c4cuda3std6ranges3__45__cpo5ssizeE
	.align		8
        /*00e0*/ 	.dword	_ZN62_INTERNAL_ceac1d57_31_group_norm_nhwc_one_pass_128_cu_ed6f796c4cuda3std6ranges3__45__cpo8distanceE
	.align		8
        /*00e8*/ 	.dword	_ZN62_INTERNAL_ceac1d57_31_group_norm_nhwc_one_pass_128_cu_ed6f796c6thrust24THRUST_300001_SM_1000_NS6system6detail10sequential3seqE
	.align		8
        /*00f0*/ 	.dword	_ZN62_INTERNAL_ceac1d57_31_group_norm_nhwc_one_pass_128_cu_ed6f796c6thrust24THRUST_300001_SM_1000_NS12placeholders2_1E
	.align		8
        /*00f8*/ 	.dword	_ZN62_INTERNAL_ceac1d57_31_group_norm_nhwc_one_pass_128_cu_ed6f796c6thrust24THRUST_300001_SM_1000_NS12placeholders2_2E
	.align		8
        /*0100*/ 	.dword	_ZN62_INTERNAL_ceac1d57_31_group_norm_nhwc_one_pass_128_cu_ed6f796c6thrust24THRUST_300001_SM_1000_NS12placeholders2_3E
	.align		8
        /*0108*/ 	.dword	_ZN62_INTERNAL_ceac1d57_31_group_norm_nhwc_one_pass_128_cu_ed6f796c6thrust24THRUST_300001_SM_1000_NS12placeholders2_4E
	.align		8
        /*0110*/ 	.dword	_ZN62_INTERNAL_ceac1d57_31_group_norm_nhwc_one_pass_128_cu_ed6f796c6thrust24THRUST_300001_SM_1000_NS12placeholders2_5E
	.align		8
        /*0118*/ 	.dword	_ZN62_INTERNAL_ceac1d57_31_group_norm_nhwc_one_pass_128_cu_ed6f796c6thrust24THRUST_300001_SM_1000_NS12placeholders2_6E
	.align		8
        /*0120*/ 	.dword	_ZN62_INTERNAL_ceac1d57_31_group_norm_nhwc_one_pass_128_cu_ed6f796c6thrust24THRUST_300001_SM_1000_NS12placeholders2_7E
	.align		8
        /*0128*/ 	.dword	_ZN62_INTERNAL_ceac1d57_31_group_norm_nhwc_one_pass_128_cu_ed6f796c6thrust24THRUST_300001_SM_1000_NS12placeholders2_8E
	.align		8
        /*0130*/ 	.dword	_ZN62_INTERNAL_ceac1d57_31_group_norm_nhwc_one_pass_128_cu_ed6f796c6thrust24THRUST_300001_SM_1000_NS12placeholders2_9E
	.align		8
        /*0138*/ 	.dword	_ZN62_INTERNAL_ceac1d57_31_group_norm_nhwc_one_pass_128_cu_ed6f796c6thrust24THRUST_300001_SM_1000_NS12placeholders3_10E


//--------------------- .text._ZN3cub18CUB_300001_SM_10006detail11EmptyKernelIvEEvv --------------------------
	.section	.text._ZN3cub18CUB_300001_SM_10006detail11EmptyKernelIvEEvv,"ax",@progbits
	.align	128
        .global         _ZN3cub18CUB_300001_SM_10006detail11EmptyKernelIvEEvv
        .type           _ZN3cub18CUB_300001_SM_10006detail11EmptyKernelIvEEvv,@function
        .size           _ZN3cub18CUB_300001_SM_10006detail11EmptyKernelIvEEvv,(.L_x_4879 - _ZN3cub18CUB_300001_SM_10006detail11EmptyKernelIvEEvv)
        .other          _ZN3cub18CUB_300001_SM_10006detail11EmptyKernelIvEEvv,@"STO_CUDA_ENTRY STV_DEFAULT"
_ZN3cub18CUB_300001_SM_10006detail11EmptyKernelIvEEvv:
.text._ZN3cub18CUB_300001_SM_10006detail11EmptyKernelIvEEvv:
[----:B------:R-:W-:Y:S01]  /*0000*/  LDC R1, c[0x0][0x37c] ;  /* 0x0000df00ff017b82 */ /* 0x000fe20000000800 */
[----:B------:R-:W-:Y:S05]  /*0010*/  EXIT ;  /* 0x000000000000794d */ /* 0x000fea0003800000 */
.L_x_0:
[----:B------:R-:W-:-:S00]  /*0020*/  BRA `(.L_x_0) ;  /* 0xfffffffc00fc7947 */ /* 0x000fc0000383ffff */
[----:B------:R-:W-:-:S00]  /*0030*/  NOP ;  /* 0x0000000000007918 */ /* 0x000fc00000000000 */
        /* <DEDUP_REMOVED lines=12> */
.L_x_4879:


//--------------------- .text._Z35group_norm_nhwc_bwd_one_pass_kernelI11Bf16IOFp32WLi64ELi128ELi512EEv26Group_norm_nhwc_bwd_params --------------------------
	.section	.text._Z35group_norm_nhwc_bwd_one_pass_kernelI11Bf16IOFp32WLi64ELi128ELi512EEv26Group_norm_nhwc_bwd_params,"ax",@progbits
	.align	128
        .global         _Z35group_norm_nhwc_bwd_one_pass_kernelI11Bf16IOFp32WLi64ELi128ELi512EEv26Group_norm_nhwc_bwd_params
        .type           _Z35group_norm_nhwc_bwd_one_pass_kernelI11Bf16IOFp32WLi64ELi128ELi512EEv26Group_norm_nhwc_bwd_params,@function
        .size           _Z35group_norm_nhwc_bwd_one_pass_kernelI11Bf16IOFp32WLi64ELi128ELi512EEv26Group_norm_nhwc_bwd_params,(.L_x_4880 - _Z35group_norm_nhwc_bwd_one_pass_kernelI11Bf16IOFp32WLi64ELi128ELi512EEv26Group_norm_nhwc_bwd_params)
        .other          _Z35group_norm_nhwc_bwd_one_pass_kernelI11Bf16IOFp32WLi64ELi128ELi512EEv26Group_norm_nhwc_bwd_params,@"STO_CUDA_ENTRY STV_DEFAULT"
_Z35group_norm_nhwc_bwd_one_pass_kernelI11Bf16IOFp32WLi64ELi128ELi512EEv26Group_norm_nhwc_bwd_params:
.text._Z35group_norm_nhwc_bwd_one_pass_kernelI11Bf16IOFp32WLi64ELi128ELi512EEv26Group_norm_nhwc_bwd_params:
[----:B------:R-:W-:Y:S01]  /*0000*/  LDC R1, c[0x0][0x37c] ;  /* 0x0000df00ff017b82 */ /* 0x000fe20000000800 */
[----:B------:R-:W0:Y:S01]  /*0010*/  S2R R60, SR_CTAID.Y ;  /* 0x00000000003c7919 */ /* 0x000e220000002600 */
[----:B------:R-:W1:Y:S06]  /*0020*/  LDCU UR4, c[0x0][0x410] ;  /* 0x00008200ff0477ac */ /* 0x000e6c0008000800 */
[----:B------:R-:W2:Y:S01]  /*0030*/  S2UR UR11, SR_CTAID.X ;  /* 0x00000000000b79c3 */ /* 0x000ea20000002500 */
[----:B------:R-:W3:Y:S01]  /*0040*/  S2R R61, SR_TID.X ;  /* 0x00000000003d7919 */ /* 0x000ee20000002100 */
[----:B------:R-:W1:Y:S01]  /*0050*/  LDCU UR5, c[0x0][0x3e0] ;  /* 0x00007c00ff0577ac */ /* 0x000e620008000800 */
[----:B------:R-:W4:Y:S01]  /*0060*/  LDCU.64 UR8, c[0x0][0x358] ;  /* 0x00006b00ff0877ac */ /* 0x000f220008000a00 */
[----:B-1----:R-:W-:-:S06]  /*0070*/  UIMAD UR4, UR4, UR5, URZ ;  /* 0x00000005040472a4 */ /* 0x002fcc000f8e02ff */
[----:B0-----:R-:W-:-:S13]  /*0080*/  ISETP.GE.AND P0, PT, R60, UR4, PT ;  /* 0x000000043c007c0c */ /* 0x001fda000bf06270 */
[----:B--234-:R-:W-:Y:S05]  /*0090*/  @P0 BRA `(.L_x_1) ;  /* 0x0000005c00200947 */ /* 0x01cfea0003800000 */
[----:B------:R-:W0:Y:S01]  /*00a0*/  LDC R5, c[0x0][0x41c] ;  /* 0x00010700ff057b82 */ /* 0x000e220000000800 */
[----:B------:R-:W-:Y:S01]  /*00b0*/  SHF.R.U32.HI R0, RZ, 0x6, R61 ;  /* 0x00000006ff007819 */ /* 0x000fe2000001163d */
[----:B------:R-:W-:Y:S01]  /*00c0*/  HFMA2 R59, -RZ, RZ, 0, 0 ;  /* 0x00000000ff3b7431 */ /* 0x000fe200000001ff */
[----:B------:R-:W-:Y:S01]  /*00d0*/  MOV R50, R60 ;  /* 0x0000003c00327202 */ /* 0x000fe20000000f00 */
[----:B------:R-:W1:Y:S04]  /*00e0*/  LDCU.U8 UR12, c[0x0][0x414] ;  /* 0x00008280ff0c77ac */ /* 0x000e680008000000 */
[----:B------:R-:W2:Y:S08]  /*00f0*/  LDC R4, c[0x0][0x374] ;  /* 0x0000dd00ff047b82 */ /* 0x000eb00000000800 */
[----:B------:R-:W3:Y:S01]  /*0100*/  LDC R3, c[0x0][0x370] ;  /* 0x0000dc00ff037b82 */ /* 0x000ee20000000800 */
[----:B0-----:R-:W-:-:S05]  /*0110*/  IMAD R0, R5, UR11, R0 ;  /* 0x0000000b05007c24 */ /* 0x001fca000f8e0200 */
[C---:B------:R-:W-:Y:S02]  /*0120*/  IADD3 R49, PT, PT, R0.reuse, 0x18, RZ ;  /* 0x0000001800317810 */ /* 0x040fe40007ffe0ff */
[C---:B------:R-:W-:Y:S02]  /*0130*/  IADD3 R2, PT, PT, R0.reuse, 0x20, RZ ;  /* 0x0000002000027810 */ /* 0x040fe40007ffe0ff */
[----:B-12---:R-:W-:-:S07]  /*0140*/  IADD3 R0, PT, PT, R0, 0x38, RZ ;  /* 0x0000003800007810 */ /* 0x006fce0007ffe0ff */
.L_x_44:
[----:B0-----:R-:W0:Y:S01]  /*0150*/  LDC R11, c[0x0][0x410] ;  /* 0x00010400ff0b7b82 */ /* 0x001e220000000800 */
[----:B------:R-:W-:Y:S01]  /*0160*/  IABS R10, R50 ;  /* 0x00000032000a7213 */ /* 0x000fe20000000000 */
[----:B------:R-:W1:Y:S01]  /*0170*/  LDCU.128 UR16, c[0x0][0x400] ;  /* 0x00008000ff1077ac */ /* 0x000e620008000c00 */
[----:B------:R-:W-:Y:S02]  /*0180*/  SHF.R.S32.HI R19, RZ, 0x1f, R2 ;  /* 0x0000001fff137819 */ /* 0x000fe40000011402 */
[----:B------:R-:W-:Y:S02]  /*0190*/  CS2R R42, SRZ ;  /* 0x00000000002a7805 */ /* 0x000fe4000001ff00 */
[----:B------:R-:W-:Y:S02]  /*01a0*/  ISETP.GE.AND P3, PT, R50, RZ, PT ;  /* 0x000000ff3200720c */ /* 0x000fe40003f66270 */
[----:B------:R-:W-:Y:S02]  /*01b0*/  SHF.R.U32.HI R14, RZ, 0x6, R61 ;  /* 0x00000006ff0e7819 */ /* 0x000fe4000001163d */
[----:B-1----:R-:W-:-:S02]  /*01c0*/  ISETP.GE.U32.AND P1, PT, R2, UR16, PT ;  /* 0x0000001002007c0c */ /* 0x002fc4000bf26070 */
[----:B0-----:R-:W-:Y:S02]  /*01d0*/  IABS R8, R11 ;  /* 0x0000000b00087213 */ /* 0x001fe40000000000 */
[----:B------:R-:W-:Y:S02]  /*01e0*/  ISETP.GE.AND.EX P1, PT, R19, UR17, PT, P1 ;  /* 0x0000001113007c0c */ /* 0x000fe4000bf26310 */
[----:B------:R-:W0:Y:S11]  /*01f0*/  I2F.RP R5, R8 ;  /* 0x0000000800057306 */ /* 0x000e360000209400 */
[----:B------:R-:W1:Y:S01]  /*0200*/  @!P1 LDC.64 R16, c[0x0][0x3f8] ;  /* 0x0000fe00ff109b82 */ /* 0x000e620000000a00 */
[----:B0-----:R-:W0:Y:S07]  /*0210*/  MUFU.RCP R5, R5 ;  /* 0x0000000500057308 */ /* 0x001e2e0000001000 */
[----:B------:R-:W2:Y:S08]  /*0220*/  @!P1 LDC.64 R12, c[0x0][0x3a0] ;  /* 0x0000e800ff0c9b82 */ /* 0x000eb00000000a00 */
[----:B------:R-:W4:Y:S01]  /*0230*/  @!P1 LDC.64 R28, c[0x0][0x398] ;  /* 0x0000e600ff1c9b82 */ /* 0x000f220000000a00 */
[----:B0-----:R-:W-:-:S04]  /*0240*/  IADD3 R6, PT, PT, R5, 0xffffffe, RZ ;  /* 0x0ffffffe05067810 */ /* 0x001fc80007ffe0ff */
[----:B------:R0:W3:Y:S02]  /*0250*/  F2I.FTZ.U32.TRUNC.NTZ R7, R6 ;  /* 0x0000000600077305 */ /* 0x0000e4000021f000 */
[----:B0-----:R-:W-:Y:S02]  /*0260*/  MOV R6, RZ ;  /* 0x000000ff00067202 */ /* 0x001fe40000000f00 */
[----:B---3--:R-:W-:-:S05]  /*0270*/  IADD3 R9, PT, PT, RZ, -R7, RZ ;  /* 0x80000007ff097210 */ /* 0x008fca0007ffe0ff */
[----:B------:R-:W-:-:S04]  /*0280*/  IMAD R9, R9, R8, RZ ;  /* 0x0000000809097224 */ /* 0x000fc800078e02ff */
[----:B------:R-:W-:Y:S01]  /*0290*/  IMAD.HI.U32 R7, R7, R9, R6 ;  /* 0x0000000907077227 */ /* 0x000fe200078e0006 */
[----:B------:R-:W-:Y:S02]  /*02a0*/  MOV R9, R10 ;  /* 0x0000000a00097202 */ /* 0x000fe40000000f00 */
[----:B------:R-:W-:-:S03]  /*02b0*/  LOP3.LUT R10, R50, R11, RZ, 0x3c, !PT ;  /* 0x0000000b320a7212 */ /* 0x000fc600078e3cff */
[----:B------:R-:W-:Y:S01]  /*02c0*/  IMAD.HI.U32 R7, R7, R9, RZ ;  /* 0x0000000907077227 */ /* 0x000fe200078e00ff */
[----:B------:R-:W-:-:S04]  /*02d0*/  ISETP.GE.AND P2, PT, R10, RZ, PT ;  /* 0x000000ff0a00720c */ /* 0x000fc80003f46270 */
[----:B------:R-:W-:-:S05]  /*02e0*/  IADD3 R5, PT, PT, -R7, RZ, RZ ;  /* 0x000000ff07057210 */ /* 0x000fca0007ffe1ff */
[C---:B------:R-:W-:Y:S02]  /*02f0*/  IMAD R5, R8.reuse, R5, R9 ;  /* 0x0000000508057224 */ /* 0x040fe400078e0209 */
[----:B------:R-:W0:Y:S03]  /*0300*/  LDC R9, c[0x0][0x41c] ;  /* 0x00010700ff097b82 */ /* 0x000e260000000800 */
[----:B------:R-:W-:-:S13]  /*0310*/  ISETP.GT.U32.AND P4, PT, R8, R5, PT ;  /* 0x000000050800720c */ /* 0x000fda0003f84070 */
[-C--:B------:R-:W-:Y:S02]  /*0320*/  @!P4 IADD3 R5, PT, PT, R5, -R8.reuse, RZ ;  /* 0x800000080505c210 */ /* 0x080fe40007ffe0ff */
[----:B------:R-:W-:Y:S02]  /*0330*/  @!P4 IADD3 R7, PT, PT, R7, 0x1, RZ ;  /* 0x000000010707c810 */ /* 0x000fe40007ffe0ff */
[CC--:B------:R-:W-:Y:S02]  /*0340*/  ISETP.GE.U32.AND P0, PT, R5.reuse, R8.reuse, PT ;  /* 0x000000080500720c */ /* 0x0c0fe40003f06070 */
[----:B------:R-:W-:Y:S02]  /*0350*/  ISETP.GT.U32.AND P5, PT, R8, R5, PT ;  /* 0x000000050800720c */ /* 0x000fe40003fa4070 */
[----:B------:R-:W-:Y:S01]  /*0360*/  IADD3 R6, PT, PT, R5, -R8, RZ ;  /* 0x8000000805067210 */ /* 0x000fe20007ffe0ff */
[----:B0-----:R-:W-:Y:S01]  /*0370*/  IMAD R14, R9, UR11, R14 ;  /* 0x0000000b090e7c24 */ /* 0x001fe2000f8e020e */
[----:B------:R-:W-:-:S02]  /*0380*/  ISETP.NE.AND P4, PT, R11, RZ, PT ;  /* 0x000000ff0b00720c */ /* 0x000fc40003f85270 */
[----:B------:R-:W-:Y:S02]  /*0390*/  SEL R5, R6, R5, !P5 ;  /* 0x0000000506057207 */ /* 0x000fe40006800000 */
[----:B------:R-:W-:Y:S02]  /*03a0*/  LOP3.LUT R6, RZ, R11, RZ, 0x33, !PT ;  /* 0x0000000bff067212 */ /* 0x000fe400078e33ff */
[----:B------:R-:W-:Y:S02]  /*03b0*/  SHF.R.S32.HI R15, RZ, 0x1f, R14 ;  /* 0x0000001fff0f7819 */ /* 0x000fe4000001140e */
[----:B------:R-:W-:Y:S02]  /*03c0*/  @P0 IADD3 R7, PT, PT, R7, 0x1, RZ ;  /* 0x0000000107070810 */ /* 0x000fe40007ffe0ff */
[----:B------:R-:W-:Y:S02]  /*03d0*/  ISETP.GE.U32.AND P0, PT, R14, UR16, PT ;  /* 0x000000100e007c0c */ /* 0x000fe4000bf06070 */
[----:B------:R-:W-:-:S02]  /*03e0*/  @!P3 IADD3 R5, PT, PT, -R5, RZ, RZ ;  /* 0x000000ff0505b210 */ /* 0x000fc40007ffe1ff */
[----:B------:R-:W-:Y:S02]  /*03f0*/  @!P2 IADD3 R7, PT, PT, -R7, RZ, RZ ;  /* 0x000000ff0707a210 */ /* 0x000fe40007ffe1ff */
[----:B------:R-:W-:Y:S02]  /*0400*/  ISETP.GE.AND.EX P0, PT, R15, UR17, PT, P0 ;  /* 0x000000110f007c0c */ /* 0x000fe4000bf06300 */
[C---:B------:R-:W-:Y:S02]  /*0410*/  SEL R48, R6.reuse, R5, !P4 ;  /* 0x0000000506307207 */ /* 0x040fe40006000000 */
[----:B------:R-:W-:Y:S02]  /*0420*/  SHF.L.U32 R5, R61, 0x1, RZ ;  /* 0x000000013d057819 */ /* 0x000fe400000006ff */
[----:B------:R-:W-:Y:S02]  /*0430*/  SEL R9, R6, R7, !P4 ;  /* 0x0000000706097207 */ /* 0x000fe40006000000 */
[----:B------:R-:W-:-:S02]  /*0440*/  SHF.L.U32 R6, R48, 0x7, RZ ;  /* 0x0000000730067819 */ /* 0x000fc400000006ff */
[----:B------:R-:W-:Y:S02]  /*0450*/  LOP3.LUT R5, R5, 0x7e, RZ, 0xc0, !PT ;  /* 0x0000007e05057812 */ /* 0x000fe400078ec0ff */
[----:B------:R-:W-:Y:S01]  /*0460*/  SHF.R.S32.HI R8, RZ, 0x1f, R9 ;  /* 0x0000001fff087819 */ /* 0x000fe20000011409 */
[----:B------:R-:W0:Y:S01]  /*0470*/  @!P0 LDC.64 R10, c[0x0][0x3f8] ;  /* 0x0000fe00ff0a8b82 */ /* 0x000e220000000a00 */
[----:B------:R-:W-:Y:S02]  /*0480*/  SHF.R.S32.HI R7, RZ, 0x1f, R6 ;  /* 0x0000001fff077819 */ /* 0x000fe40000011406 */
[----:B------:R-:W-:Y:S01]  /*0490*/  LOP3.LUT R6, R6, R5, RZ, 0xfc, !PT ;  /* 0x0000000506067212 */ /* 0x000fe200078efcff */
[----:B------:R-:W-:Y:S01]  /*04a0*/  IMAD R8, R8, UR18, RZ ;  /* 0x0000001208087c24 */ /* 0x000fe2000f8e02ff */
[C---:B------:R-:W-:Y:S02]  /*04b0*/  IADD3 R24, PT, PT, R14.reuse, 0x8, RZ ;  /* 0x000000080e187810 */ /* 0x040fe40007ffe0ff */
[----:B------:R-:W-:Y:S01]  /*04c0*/  IADD3 R25, PT, PT, R14, 0x10, RZ ;  /* 0x000000100e197810 */ /* 0x000fe20007ffe0ff */
[C---:B------:R-:W-:Y:S01]  /*04d0*/  IMAD.WIDE.U32 R6, R9.reuse, UR18, R6 ;  /* 0x0000001209067c25 */ /* 0x040fe2000f8e0006 */
[----:B------:R-:W-:Y:S01]  /*04e0*/  ISETP.GE.U32.AND P3, PT, R24, UR16, PT ;  /* 0x0000001018007c0c */ /* 0x000fe2000bf66070 */
[----:B------:R-:W3:Y:S01]  /*04f0*/  @!P0 LDC.64 R22, c[0x0][0x398] ;  /* 0x0000e600ff168b82 */ /* 0x000ee20000000a00 */
[----:B------:R-:W-:Y:S01]  /*0500*/  SHF.R.S32.HI R31, RZ, 0x1f, R24 ;  /* 0x0000001fff1f7819 */ /* 0x000fe20000011418 */
[----:B------:R-:W-:Y:S01]  /*0510*/  IMAD R9, R9, UR19, R8 ;  /* 0x0000001309097c24 */ /* 0x000fe2000f8e0208 */
[----:B------:R-:W-:Y:S01]  /*0520*/  SHF.R.S32.HI R33, RZ, 0x1f, R25 ;  /* 0x0000001fff217819 */ /* 0x000fe20000011419 */
[----:B-1----:R-:W-:Y:S01]  /*0530*/  @!P1 IMAD R8, R19, R16, RZ ;  /* 0x0000001013089224 */ /* 0x002fe200078e02ff */
[----:B------:R-:W-:-:S02]  /*0540*/  ISETP.GE.AND.EX P3, PT, R31, UR17, PT, P3 ;  /* 0x000000111f007c0c */ /* 0x000fc4000bf66330 */
[----:B------:R-:W-:Y:S01]  /*0550*/  IADD3 R9, PT, PT, R7, R9, RZ ;  /* 0x0000000907097210 */ /* 0x000fe20007ffe0ff */
[----:B------:R-:W-:Y:S01]  /*0560*/  @!P1 IMAD R19, R2, R17, R8 ;  /* 0x0000001102139224 */ /* 0x000fe200078e0208 */
[----:B------:R-:W-:-:S05]  /*0570*/  @!P1 MOV R8, R6 ;  /* 0x0000000600089202 */ /* 0x000fca0000000f00 */
[----:B------:R-:W-:-:S04]  /*0580*/  @!P1 IMAD.WIDE.U32 R16, R2, R16, R8 ;  /* 0x0000001002109225 */ /* 0x000fc800078e0008 */
[----:B0-----:R-:W-:Y:S01]  /*0590*/  @!P0 IMAD R15, R15, R10, RZ ;  /* 0x0000000a0f0f8224 */ /* 0x001fe200078e02ff */
[----:B------:R-:W-:Y:S02]  /*05a0*/  @!P1 IADD3 R19, PT, PT, R17, R19, RZ ;  /* 0x0000001311139210 */ /* 0x000fe40007ffe0ff */
[----:B------:R-:W-:Y:S01]  /*05b0*/  @!P1 SHF.L.U32 R17, R16, 0x1, RZ ;  /* 0x0000000110119819 */ /* 0x000fe200000006ff */
[----:B------:R-:W-:Y:S01]  /*05c0*/  @!P0 IMAD R15, R14, R11, R15 ;  /* 0x0000000b0e0f8224 */ /* 0x000fe200078e020f */
[----:B------:R-:W-:Y:S02]  /*05d0*/  @!P1 SHF.L.U64.HI R20, R16, 0x1, R19 ;  /* 0x0000000110149819 */ /* 0x000fe40000010213 */
[C---:B--2---:R-:W-:Y:S01]  /*05e0*/  @!P1 IADD3 R12, P2, PT, R17.reuse, R12, RZ ;  /* 0x0000000c110c9210 */ /* 0x044fe20007f5e0ff */
[----:B------:R-:W0:Y:S01]  /*05f0*/  @!P0 LDC.64 R18, c[0x0][0x3a0] ;  /* 0x0000e800ff128b82 */ /* 0x000e220000000a00 */
[----:B----4-:R-:W-:Y:S02]  /*0600*/  @!P1 IADD3 R28, P4, PT, R17, R28, RZ ;  /* 0x0000001c111c9210 */ /* 0x010fe40007f9e0ff */
[----:B------:R-:W-:-:S02]  /*0610*/  @!P0 MOV R16, R6 ;  /* 0x0000000600108202 */ /* 0x000fc40000000f00 */
[----:B------:R-:W-:Y:S02]  /*0620*/  @!P0 MOV R17, R9 ;  /* 0x0000000900118202 */ /* 0x000fe40000000f00 */
[----:B------:R-:W-:Y:S02]  /*0630*/  @!P1 IADD3.X R13, PT, PT, R20, R13, RZ, P2, !PT ;  /* 0x0000000d140d9210 */ /* 0x000fe400017fe4ff */
[----:B------:R-:W-:Y:S01]  /*0640*/  ISETP.GE.U32.AND P2, PT, R25, UR16, PT ;  /* 0x0000001019007c0c */ /* 0x000fe2000bf46070 */
[----:B------:R-:W-:Y:S02]  /*0650*/  @!P0 IMAD.WIDE.U32 R10, R14, R10, R16 ;  /* 0x0000000a0e0a8225 */ /* 0x000fe400078e0010 */
[----:B------:R-:W1:Y:S01]  /*0660*/  @!P3 LDC.64 R16, c[0x0][0x3f8] ;  /* 0x0000fe00ff10bb82 */ /* 0x000e620000000a00 */
[----:B------:R-:W-:Y:S01]  /*0670*/  ISETP.GE.AND.EX P2, PT, R33, UR17, PT, P2 ;  /* 0x0000001121007c0c */ /* 0x000fe2000bf46320 */
[----:B------:R2:W4:Y:S01]  /*0680*/  @!P1 LDG.E R43, desc[UR8][R12.64] ;  /* 0x000000080c2b9981 */ /* 0x000522000c1e1900 */
[----:B------:R-:W-:-:S02]  /*0690*/  @!P0 IADD3 R11, PT, PT, R11, R15, RZ ;  /* 0x0000000f0b0b8210 */ /* 0x000fc40007ffe0ff */
[----:B------:R-:W-:Y:S02]  /*06a0*/  @!P0 SHF.L.U32 R27, R10, 0x1, RZ ;  /* 0x000000010a1b8819 */ /* 0x000fe400000006ff */
[----:B------:R-:W-:Y:S02]  /*06b0*/  MOV R15, RZ ;  /* 0x000000ff000f7202 */ /* 0x000fe40000000f00 */
[----:B------:R-:W-:Y:S02]  /*06c0*/  @!P1 IADD3.X R29, PT, PT, R20, R29, RZ, P4, !PT ;  /* 0x0000001d141d9210 */ /* 0x000fe400027fe4ff */
[----:B------:R-:W-:Y:S01]  /*06d0*/  @!P0 SHF.L.U64.HI R30, R10, 0x1, R11 ;  /* 0x000000010a1e8819 */ /* 0x000fe2000001020b */
[----:B------:R-:W1:Y:S01]  /*06e0*/  @!P3 LDC.64 R20, c[0x0][0x3a0] ;  /* 0x0000e800ff14bb82 */ /* 0x000e620000000a00 */
[----:B0-----:R-:W-:Y:S01]  /*06f0*/  @!P0 IADD3 R18, P4, PT, R27, R18, RZ ;  /* 0x000000121b128210 */ /* 0x001fe20007f9e0ff */
[----:B------:R0:W4:Y:S01]  /*0700*/  @!P1 LDG.E R15, desc[UR8][R28.64] ;  /* 0x000000081c0f9981 */ /* 0x000122000c1e1900 */
[----:B------:R-:W-:-:S02]  /*0710*/  IADD3 R35, PT, PT, R14, 0x28, RZ ;  /* 0x000000280e237810 */ /* 0x000fc40007ffe0ff */
[----:B------:R-:W-:Y:S02]  /*0720*/  CS2R R46, SRZ ;  /* 0x00000000002e7805 */ /* 0x000fe4000001ff00 */
[----:B---3--:R-:W-:Y:S01]  /*0730*/  @!P0 IADD3 R26, P1, PT, R27, R22, RZ ;  /* 0x000000161b1a8210 */ /* 0x008fe20007f3e0ff */
[----:B--2---:R-:W2:Y:S01]  /*0740*/  @!P3 LDC.64 R12, c[0x0][0x398] ;  /* 0x0000e600ff0cbb82 */ /* 0x004ea20000000a00 */
[----:B------:R-:W-:Y:S01]  /*0750*/  @!P0 IADD3.X R19, PT, PT, R30, R19, RZ, P4, !PT ;  /* 0x000000131e138210 */ /* 0x000fe200027fe4ff */
[----:B-1----:R-:W-:Y:S01]  /*0760*/  @!P3 IMAD R31, R31, R16, RZ ;  /* 0x000000101f1fb224 */ /* 0x002fe200078e02ff */
[----:B------:R-:W-:-:S03]  /*0770*/  ISETP.GE.U32.AND P4, PT, R35, UR16, PT ;  /* 0x0000001023007c0c */ /* 0x000fc6000bf86070 */
[----:B------:R1:W3:Y:S02]  /*0780*/  @!P0 LDG.E R47, desc[UR8][R18.64] ;  /* 0x00000008122f8981 */ /* 0x0002e4000c1e1900 */
[----:B------:R-:W2:Y:S01]  /*0790*/  @!P2 LDC.64 R10, c[0x0][0x3f8] ;  /* 0x0000fe00ff0aab82 */ /* 0x000ea20000000a00 */
[----:B------:R-:W-:Y:S01]  /*07a0*/  SHF.R.S32.HI R37, RZ, 0x1f, R35 ;  /* 0x0000001fff257819 */ /* 0x000fe20000011423 */
[----:B0-----:R-:W-:Y:S01]  /*07b0*/  @!P3 IMAD R29, R24, R17, R31 ;  /* 0x00000011181db224 */ /* 0x001fe200078e021f */
[----:B------:R-:W-:Y:S02]  /*07c0*/  @!P0 IADD3.X R27, PT, PT, R30, R23, RZ, P1, !PT ;  /* 0x000000171e1b8210 */ /* 0x000fe40000ffe4ff */
[----:B------:R-:W-:-:S03]  /*07d0*/  ISETP.GE.AND.EX P4, PT, R37, UR17, PT, P4 ;  /* 0x0000001125007c0c */ /* 0x000fc6000bf86340 */
[----:B------:R-:W0:Y:S01]  /*07e0*/  LDC.64 R30, c[0x0][0x3b8] ;  /* 0x0000ee00ff1e7b82 */ /* 0x000e220000000a00 */
[----:B-1----:R-:W-:Y:S02]  /*07f0*/  @!P3 MOV R18, R6 ;  /* 0x000000060012b202 */ /* 0x002fe40000000f00 */
[----:B------:R-:W-:Y:S02]  /*0800*/  @!P3 MOV R19, R9 ;  /* 0x000000090013b202 */ /* 0x000fe40000000f00 */
[----:B------:R-:W-:Y:S01]  /*0810*/  CS2R R40, SRZ ;  /* 0x0000000000287805 */ /* 0x000fe2000001ff00 */
[----:B------:R-:W-:Y:S01]  /*0820*/  @!P3 IMAD.WIDE.U32 R16, R24, R16, R18 ;  /* 0x000000101810b225 */ /* 0x000fe200078e0012 */
[----:B------:R-:W-:-:S03]  /*0830*/  IADD3 R14, PT, PT, R14, 0x30, RZ ;  /* 0x000000300e0e7810 */ /* 0x000fc60007ffe0ff */
[----:B------:R-:W1:Y:S01]  /*0840*/  @!P4 LDC.64 R22, c[0x0][0x3f8] ;  /* 0x0000fe00ff16cb82 */ /* 0x000e620000000a00 */
[----:B------:R2:W5:Y:S01]  /*0850*/  @!P0 LDG.E R41, desc[UR8][R26.64] ;  /* 0x000000081a298981 */ /* 0x000562000c1e1900 */
[----:B------:R-:W-:Y:S02]  /*0860*/  @!P3 IADD3 R29, PT, PT, R17, R29, RZ ;  /* 0x0000001d111db210 */ /* 0x000fe40007ffe0ff */
[----:B------:R-:W-:Y:S02]  /*0870*/  @!P3 SHF.L.U32 R17, R16, 0x1, RZ ;  /* 0x000000011011b819 */ /* 0x000fe400000006ff */
[----:B------:R-:W-:Y:S02]  /*0880*/  ISETP.GE.U32.AND P1, PT, R14, UR16, PT ;  /* 0x000000100e007c0c */ /* 0x000fe4000bf26070 */
[----:B------:R-:W-:Y:S01]  /*0890*/  SHF.R.S32.HI R34, RZ, 0x1f, R14 ;  /* 0x0000001fff227819 */ /* 0x000fe2000001140e */
[----:B--2---:R-:W-:Y:S01]  /*08a0*/  @!P2 IMAD R18, R33, R10, RZ ;  /* 0x0000000a2112a224 */ /* 0x004fe200078e02ff */
[----:B------:R-:W-:Y:S01]  /*08b0*/  @!P3 SHF.L.U64.HI R24, R16, 0x1, R29 ;  /* 0x000000011018b819 */ /* 0x000fe2000001021d */
[----:B------:R-:W2:Y:S01]  /*08c0*/  @!P2 LDC.64 R26, c[0x0][0x3a0] ;  /* 0x0000e800ff1aab82 */ /* 0x000ea20000000a00 */
[----:B------:R-:W-:-:S02]  /*08d0*/  @!P3 IADD3 R20, P0, PT, R17, R20, RZ ;  /* 0x000000141114b210 */ /* 0x000fc40007f1e0ff */
[----:B------:R-:W-:Y:S02]  /*08e0*/  @!P3 IADD3 R12, P6, PT, R17, R12, RZ ;  /* 0x0000000c110cb210 */ /* 0x000fe40007fde0ff */
[----:B------:R-:W-:Y:S02]  /*08f0*/  @!P2 MOV R16, R6 ;  /* 0x000000060010a202 */ /* 0x000fe40000000f00 */
[----:B------:R-:W-:Y:S02]  /*0900*/  @!P2 MOV R17, R9 ;  /* 0x000000090011a202 */ /* 0x000fe40000000f00 */
[----:B------:R-:W-:Y:S01]  /*0910*/  ISETP.GE.AND.EX P1, PT, R34, UR17, PT, P1 ;  /* 0x0000001122007c0c */ /* 0x000fe2000bf26310 */
[C---:B------:R-:W-:Y:S02]  /*0920*/  @!P2 IMAD R39, R25.reuse, R11, R18 ;  /* 0x0000000b1927a224 */ /* 0x040fe400078e0212 */
[----:B------:R-:W-:Y:S01]  /*0930*/  @!P2 IMAD.WIDE.U32 R10, R25, R10, R16 ;  /* 0x0000000a190aa225 */ /* 0x000fe200078e0010 */
[----:B------:R-:W2:Y:S03]  /*0940*/  @!P2 LDC.64 R18, c[0x0][0x398] ;  /* 0x0000e600ff12ab82 */ /* 0x000ea60000000a00 */
[----:B0-----:R-:W-:-:S06]  /*0950*/  IMAD.WIDE R16, R50, 0x8, R30 ;  /* 0x0000000832107825 */ /* 0x001fcc00078e021e */
[----:B------:R-:W4:Y:S01]  /*0960*/  LDG.E.64 R16, desc[UR8][R16.64] ;  /* 0x0000000810107981 */ /* 0x000f22000c1e1b00 */
[----:B------:R-:W0:Y:S01]  /*0970*/  @!P1 LDC.64 R28, c[0x0][0x3f8] ;  /* 0x0000fe00ff1c9b82 */ /* 0x000e220000000a00 */
[----:B-1----:R-:W-:Y:S01]  /*0980*/  @!P4 IMAD R30, R37, R22, RZ ;  /* 0x00000016251ec224 */ /* 0x002fe200078e02ff */
[C---:B------:R-:W-:Y:S02]  /*0990*/  @!P3 IADD3.X R21, PT, PT, R24.reuse, R21, RZ, P0, !PT ;  /* 0x000000151815b210 */ /* 0x040fe400007fe4ff */
[----:B------:R-:W-:Y:S01]  /*09a0*/  @!P2 IADD3 R11, PT, PT, R11, R39, RZ ;  /* 0x000000270b0ba210 */ /* 0x000fe20007ffe0ff */
[----:B------:R-:W-:Y:S01]  /*09b0*/  @!P4 IMAD R39, R35, R23, R30 ;  /* 0x000000172327c224 */ /* 0x000fe200078e021e */
[----:B------:R-:W-:Y:S01]  /*09c0*/  SHF.R.S32.HI R33, RZ, 0x1f, R49 ;  /* 0x0000001fff217819 */ /* 0x000fe20000011431 */
[----:B------:R1:W5:Y:S01]  /*09d0*/  @!P3 LDG.E R46, desc[UR8][R20.64] ;  /* 0x00000008142eb981 */ /* 0x000362000c1e1900 */
[----:B------:R-:W-:Y:S02]  /*09e0*/  ISETP.GE.U32.AND P0, PT, R49, UR16, PT ;  /* 0x0000001031007c0c */ /* 0x000fe4000bf06070 */
[----:B------:R-:W-:-:S02]  /*09f0*/  @!P3 IADD3.X R13, PT, PT, R24, R13, RZ, P6, !PT ;  /* 0x0000000d180db210 */ /* 0x000fc400037fe4ff */
[----:B------:R-:W-:Y:S01]  /*0a00*/  @!P4 MOV R30, R6 ;  /* 0x00000006001ec202 */ /* 0x000fe20000000f00 */
[----:B------:R-:W0:Y:S01]  /*0a10*/  @!P4 LDC.64 R24, c[0x0][0x3a0] ;  /* 0x0000e800ff18cb82 */ /* 0x000e220000000a00 */
[----:B------:R-:W-:Y:S02]  /*0a20*/  @!P4 MOV R31, R9 ;  /* 0x00000009001fc202 */ /* 0x000fe40000000f00 */
[----:B------:R-:W-:Y:S02]  /*0a30*/  SHF.R.S32.HI R32, RZ, 0x1f, R0 ;  /* 0x0000001fff207819 */ /* 0x000fe40000011400 */
[----:B------:R-:W-:Y:S02]  /*0a40*/  CS2R R44, SRZ ;  /* 0x00000000002c7805 */ /* 0x000fe4000001ff00 */
[----:B------:R-:W-:Y:S01]  /*0a50*/  ISETP.GE.AND.EX P0, PT, R33, UR17, PT, P0 ;  /* 0x0000001121007c0c */ /* 0x000fe2000bf06300 */
[----:B------:R-:W-:Y:S01]  /*0a60*/  @!P4 IMAD.WIDE.U32 R22, R35, R22, R30 ;  /* 0x000000162316c225 */ /* 0x000fe200078e001e */
[C---:B------:R-:W-:Y:S01]  /*0a70*/  @!P2 SHF.L.U32 R37, R10.reuse, 0x1, RZ ;  /* 0x000000010a25a819 */ /* 0x040fe200000006ff */
[----:B-1----:R-:W1:Y:S01]  /*0a80*/  @!P1 LDC.64 R20, c[0x0][0x3a0] ;  /* 0x0000e800ff149b82 */ /* 0x002e620000000a00 */
[----:B------:R-:W-:-:S02]  /*0a90*/  @!P2 SHF.L.U64.HI R36, R10, 0x1, R11 ;  /* 0x000000010a24a819 */ /* 0x000fc4000001020b */
[----:B------:R-:W-:Y:S02]  /*0aa0*/  MOV R54, RZ ;  /* 0x000000ff00367202 */ /* 0x000fe40000000f00 */
[----:B------:R-:W-:Y:S02]  /*0ab0*/  CS2R R52, SRZ ;  /* 0x0000000000347805 */ /* 0x000fe4000001ff00 */
[----:B------:R-:W-:Y:S02]  /*0ac0*/  ISETP.GE.U32.AND P5, PT, R0, UR16, PT ;  /* 0x0000001000007c0c */ /* 0x000fe4000bfa6070 */
[----:B------:R-:W-:Y:S01]  /*0ad0*/  MOV R51, RZ ;  /* 0x000000ff00337202 */ /* 0x000fe20000000f00 */
[----:B------:R-:W1:Y:S01]  /*0ae0*/  @!P4 LDC.64 R10, c[0x0][0x398] ;  /* 0x0000e600ff0acb82 */ /* 0x000e620000000a00 */
[----:B------:R-:W-:Y:S01]  /*0af0*/  @!P4 IADD3 R23, PT, PT, R23, R39, RZ ;  /* 0x000000271717c210 */ /* 0x000fe20007ffe0ff */
[----:B------:R-:W-:Y:S01]  /*0b00*/  UISETP.NE.AND UP1, UPT, UR12, URZ, UPT ;  /* 0x000000ff0c00728c */ /* 0x000fe2000bf25270 */
[----:B--2---:R-:W-:Y:S01]  /*0b10*/  @!P2 IADD3 R26, P6, PT, R37, R26, RZ ;  /* 0x0000001a251aa210 */ /* 0x004fe20007fde0ff */
[----:B0-----:R-:W-:Y:S01]  /*0b20*/  @!P1 IMAD R30, R34, R28, RZ ;  /* 0x0000001c221e9224 */ /* 0x001fe200078e02ff */
[C---:B------:R-:W-:Y:S01]  /*0b30*/  @!P4 SHF.L.U32 R35, R22.reuse, 0x1, RZ ;  /* 0x000000011623c819 */ /* 0x040fe200000006ff */
[----:B------:R-:W5:Y:S01]  /*0b40*/  @!P3 LDG.E R40, desc[UR8][R12.64] ;  /* 0x000000080c28b981 */ /* 0x000f62000c1e1900 */
[----:B------:R-:W-:-:S02]  /*0b50*/  @!P4 SHF.L.U64.HI R34, R22, 0x1, R23 ;  /* 0x000000011622c819 */ /* 0x000fc40000010217 */
[----:B------:R-:W-:Y:S01]  /*0b60*/  @!P2 IADD3.X R27, PT, PT, R36, R27, RZ, P6, !PT ;  /* 0x0000001b241ba210 */ /* 0x000fe200037fe4ff */
[----:B------:R-:W0:Y:S01]  /*0b70*/  @!P0 LDC.64 R22, c[0x0][0x3f8] ;  /* 0x0000fe00ff168b82 */ /* 0x000e220000000a00 */
[----:B------:R-:W-:Y:S01]  /*0b80*/  @!P2 IADD3 R18, P6, PT, R37, R18, RZ ;  /* 0x000000122512a210 */ /* 0x000fe20007fde0ff */
[----:B------:R-:W-:Y:S01]  /*0b90*/  @!P1 IMAD R37, R14, R29, R30 ;  /* 0x0000001d0e259224 */ /* 0x000fe200078e021e */
[----:B------:R-:W-:Y:S01]  /*0ba0*/  ISETP.GE.AND.EX P5, PT, R32, UR17, PT, P5 ;  /* 0x0000001120007c0c */ /* 0x000fe2000bfa6350 */
[----:B------:R2:W3:Y:S01]  /*0bb0*/  @!P2 LDG.E R45, desc[UR8][R26.64] ;  /* 0x000000081a2da981 */ /* 0x0004e2000c1e1900 */
[----:B------:R-:W-:Y:S02]  /*0bc0*/  @!P1 MOV R30, R6 ;  /* 0x00000006001e9202 */ /* 0x000fe40000000f00 */
[----:B------:R-:W-:Y:S02]  /*0bd0*/  @!P1 MOV R31, R9 ;  /* 0x00000009001f9202 */ /* 0x000fe40000000f00 */
[----:B------:R-:W-:-:S02]  /*0be0*/  @!P2 IADD3.X R19, PT, PT, R36, R19, RZ, P6, !PT ;  /* 0x000000132413a210 */ /* 0x000fc400037fe4ff */
[C---:B------:R-:W-:Y:S01]  /*0bf0*/  @!P4 IADD3 R24, P6, PT, R35.reuse, R24, RZ ;  /* 0x000000182318c210 */ /* 0x040fe20007fde0ff */
[----:B------:R-:W-:Y:S02]  /*0c00*/  @!P1 IMAD.WIDE.U32 R28, R14, R28, R30 ;  /* 0x0000001c0e1c9225 */ /* 0x000fe400078e001e */
[----:B------:R-:W0:Y:S01]  /*0c10*/  @!P1 LDC.64 R30, c[0x0][0x398] ;  /* 0x0000e600ff1e9b82 */ /* 0x000e220000000a00 */
[----:B------:R-:W-:Y:S02]  /*0c20*/  @!P4 IADD3.X R25, PT, PT, R34, R25, RZ, P6, !PT ;  /* 0x000000192219c210 */ /* 0x000fe400037fe4ff */
[----:B-1----:R-:W-:Y:S02]  /*0c30*/  @!P4 IADD3 R10, P6, PT, R35, R10, RZ ;  /* 0x0000000a230ac210 */ /* 0x002fe40007fde0ff */
[----:B------:R-:W-:Y:S01]  /*0c40*/  @!P1 IADD3 R29, PT, PT, R29, R37, RZ ;  /* 0x000000251d1d9210 */ /* 0x000fe20007ffe0ff */
[----:B------:R1:W3:Y:S01]  /*0c50*/  @!P4 LDG.E R42, desc[UR8][R24.64] ;  /* 0x00000008182ac981 */ /* 0x0002e2000c1e1900 */
[----:B------:R-:W-:Y:S01]  /*0c60*/  @!P1 SHF.L.U32 R35, R28, 0x1, RZ ;  /* 0x000000011c239819 */ /* 0x000fe200000006ff */
[----:B--2---:R-:W2:Y:S01]  /*0c70*/  @!P5 LDC.64 R26, c[0x0][0x3f8] ;  /* 0x0000fe00ff1adb82 */ /* 0x004ea20000000a00 */
[----:B------:R-:W-:-:S02]  /*0c80*/  MOV R14, RZ ;  /* 0x000000ff000e7202 */ /* 0x000fc40000000f00 */
[----:B------:R-:W-:Y:S02]  /*0c90*/  @!P4 IADD3.X R11, PT, PT, R34, R11, RZ, P6, !PT ;  /* 0x0000000b220bc210 */ /* 0x000fe400037fe4ff */
[----:B------:R-:W-:Y:S02]  /*0ca0*/  @!P1 SHF.L.U64.HI R34, R28, 0x1, R29 ;  /* 0x000000011c229819 */ /* 0x000fe4000001021d */
[----:B------:R-:W-:Y:S01]  /*0cb0*/  @!P1 IADD3 R20, P6, PT, R35, R20, RZ ;  /* 0x0000001423149210 */ /* 0x000fe20007fde0ff */
[----:B------:R1:W3:Y:S01]  /*0cc0*/  @!P4 LDG.E R14, desc[UR8][R10.64] ;  /* 0x000000080a0ec981 */ /* 0x0002e2000c1e1900 */
[----:B------:R-:W2:Y:S01]  /*0cd0*/  @!P0 LDC.64 R28, c[0x0][0x3a0] ;  /* 0x0000e800ff1c8b82 */ /* 0x000ea20000000a00 */
[----:B0-----:R-:W-:Y:S01]  /*0ce0*/  @!P0 IMAD R36, R33, R22, RZ ;  /* 0x0000001621248224 */ /* 0x001fe200078e02ff */
[----:B------:R-:W-:-:S06]  /*0cf0*/  @!P1 IADD3.X R21, PT, PT, R34, R21, RZ, P6, !PT ;  /* 0x0000001522159210 */ /* 0x000fcc00037fe4ff */
[----:B-1----:R-:W0:Y:S01]  /*0d00*/  @!P0 LDC.64 R24, c[0x0][0x398] ;  /* 0x0000e600ff188b82 */ /* 0x002e220000000a00 */
[----:B------:R-:W-:Y:S02]  /*0d10*/  @!P0 MOV R10, R6 ;  /* 0x00000006000a8202 */ /* 0x000fe40000000f00 */
[----:B------:R-:W-:Y:S01]  /*0d20*/  @!P0 MOV R11, R9 ;  /* 0x00000009000b8202 */ /* 0x000fe20000000f00 */
[C---:B------:R-:W-:Y:S01]  /*0d30*/  @!P0 IMAD R33, R49.reuse, R23, R36 ;  /* 0x0000001731218224 */ /* 0x040fe200078e0224 */
[----:B------:R1:W3:Y:S01]  /*0d40*/  @!P1 LDG.E R54, desc[UR8][R20.64] ;  /* 0x0000000814369981 */ /* 0x0002e2000c1e1900 */
[----:B------:R-:W-:-:S03]  /*0d50*/  @!P0 IMAD.WIDE.U32 R22, R49, R22, R10 ;  /* 0x0000001631168225 */ /* 0x000fc600078e000a */
[----:B------:R-:W0:Y:S01]  /*0d60*/  @!P5 LDC.64 R10, c[0x0][0x3a0] ;  /* 0x0000e800ff0adb82 */ /* 0x000e220000000a00 */
[----:B------:R-:W-:Y:S02]  /*0d70*/  @!P1 IADD3 R30, P6, PT, R35, R30, RZ ;  /* 0x0000001e231e9210 */ /* 0x000fe40007fde0ff */
[----:B------:R-:W-:-:S05]  /*0d80*/  @!P0 IADD3 R23, PT, PT, R23, R33, RZ ;  /* 0x0000002117178210 */ /* 0x000fca0007ffe0ff */
[----:B-1----:R-:W1:Y:S01]  /*0d90*/  @!P5 LDC.64 R20, c[0x0][0x398] ;  /* 0x0000e600ff14db82 */ /* 0x002e620000000a00 */
[----:B------:R-:W-:Y:S01]  /*0da0*/  @!P1 IADD3.X R31, PT, PT, R34, R31, RZ, P6, !PT ;  /* 0x0000001f221f9210 */ /* 0x000fe200037fe4ff */
[----:B--2---:R-:W-:Y:S01]  /*0db0*/  @!P5 IMAD R32, R32, R26, RZ ;  /* 0x0000001a2020d224 */ /* 0x004fe200078e02ff */
[C---:B------:R-:W-:Y:S02]  /*0dc0*/  @!P0 SHF.L.U32 R35, R22.reuse, 0x1, RZ ;  /* 0x0000000116238819 */ /* 0x040fe400000006ff */
[----:B------:R-:W-:Y:S01]  /*0dd0*/  @!P0 SHF.L.U64.HI R34, R22, 0x1, R23 ;  /* 0x0000000116228819 */ /* 0x000fe20000010217 */
[----:B------:R-:W2:Y:S01]  /*0de0*/  @!P1 LDG.E R52, desc[UR8][R30.64] ;  /* 0x000000081e349981 */ /* 0x000ea2000c1e1900 */
[----:B------:R-:W-:Y:S02]  /*0df0*/  @!P5 MOV R22, R6 ;  /* 0x000000060016d202 */ /* 0x000fe40000000f00 */
[----:B------:R-:W-:Y:S01]  /*0e00*/  @!P5 MOV R23, R9 ;  /* 0x000000090017d202 */ /* 0x000fe20000000f00 */
[----:B------:R-:W-:Y:S01]  /*0e10*/  @!P5 IMAD R37, R0, R27, R32 ;  /* 0x0000001b0025d224 */ /* 0x000fe200078e0220 */
[----:B------:R-:W-:-:S02]  /*0e20*/  @!P0 IADD3 R28, P6, PT, R35, R28, RZ ;  /* 0x0000001c231c8210 */ /* 0x000fc40007fde0ff */
[----:B------:R-:W-:Y:S02]  /*0e30*/  CS2R R38, SRZ ;  /* 0x0000000000267805 */ /* 0x000fe4000001ff00 */
[----:B0-----:R-:W-:Y:S01]  /*0e40*/  @!P0 IADD3 R24, P1, PT, R35, R24, RZ ;  /* 0x0000001823188210 */ /* 0x001fe20007f3e0ff */
[----:B------:R-:W-:Y:S01]  /*0e50*/  @!P5 IMAD.WIDE.U32 R26, R0, R26, R22 ;  /* 0x0000001a001ad225 */ /* 0x000fe200078e0016 */
[----:B------:R-:W-:Y:S01]  /*0e60*/  @!P0 IADD3.X R29, PT, PT, R34, R29, RZ, P6, !PT ;  /* 0x0000001d221d8210 */ /* 0x000fe200037fe4ff */
[----:B------:R-:W0:Y:S01]  /*0e70*/  LDC.64 R32, c[0x0][0x3a8] ;  /* 0x0000ea00ff207b82 */ /* 0x000e220000000a00 */
[----:B------:R-:W-:Y:S01]  /*0e80*/  ISETP.NE.AND P4, PT, RZ, UR12, PT ;  /* 0x0000000cff007c0c */ /* 0x000fe2000bf85270 */
[----:B------:R-:W5:Y:S01]  /*0e90*/  @!P2 LDG.E R39, desc[UR8][R18.64] ;  /* 0x000000081227a981 */ /* 0x000f62000c1e1900 */
[----:B------:R-:W-:Y:S02]  /*0ea0*/  @!P5 IADD3 R35, PT, PT, R27, R37, RZ ;  /* 0x000000251b23d210 */ /* 0x000fe40007ffe0ff */
[----:B------:R-:W-:Y:S01]  /*0eb0*/  @!P5 SHF.L.U32 R27, R26, 0x1, RZ ;  /* 0x000000011a1bd819 */ /* 0x000fe200000006ff */
[----:B------:R-:W2:Y:S01]  /*0ec0*/  @!P0 LDG.E R44, desc[UR8][R28.64] ;  /* 0x000000081c2c8981 */ /* 0x000ea2000c1e1900 */
[----:B------:R-:W-:-:S02]  /*0ed0*/  @!P0 IADD3.X R25, PT, PT, R34, R25, RZ, P1, !PT ;  /* 0x0000001922198210 */ /* 0x000fc40000ffe4ff */
[----:B------:R-:W-:Y:S02]  /*0ee0*/  @!P5 SHF.L.U64.HI R26, R26, 0x1, R35 ;  /* 0x000000011a1ad819 */ /* 0x000fe40000010223 */
[C---:B------:R-:W-:Y:S01]  /*0ef0*/  @!P5 IADD3 R10, P1, PT, R27.reuse, R10, RZ ;  /* 0x0000000a1b0ad210 */ /* 0x040fe20007f3e0ff */
[----:B------:R-:W2:Y:S01]  /*0f00*/  @!P0 LDG.E R38, desc[UR8][R24.64] ;  /* 0x0000000818268981 */ /* 0x000ea2000c1e1900 */
[----:B-1----:R-:W-:Y:S01]  /*0f10*/  @!P5 IADD3 R20, P6, PT, R27, R20, RZ ;  /* 0x000000141b14d210 */ /* 0x002fe20007fde0ff */
[----:B------:R-:W1:Y:S01]  /*0f20*/  @P4 LDC.64 R22, c[0x0][0x3b0] ;  /* 0x0000ec00ff164b82 */ /* 0x000e620000000a00 */
[C---:B------:R-:W-:Y:S02]  /*0f30*/  @!P5 IADD3.X R11, PT, PT, R26.reuse, R11, RZ, P1, !PT ;  /* 0x0000000b1a0bd210 */ /* 0x040fe40000ffe4ff */
[----:B------:R-:W-:-:S03]  /*0f40*/  @!P5 IADD3.X R21, PT, PT, R26, R21, RZ, P6, !PT ;  /* 0x000000151a15d210 */ /* 0x000fc600037fe4ff */
[----:B------:R-:W2:Y:S04]  /*0f50*/  @!P5 LDG.E R53, desc[UR8][R10.64] ;  /* 0x000000080a35d981 */ /* 0x000ea8000c1e1900 */
[----:B------:R0:W2:Y:S01]  /*0f60*/  @!P5 LDG.E R51, desc[UR8][R20.64] ;  /* 0x000000081433d981 */ /* 0x0000a2000c1e1900 */
[----:B------:R-:W-:-:S05]  /*0f70*/  LEA R5, R48, R5, 0x7 ;  /* 0x0000000530057211 */ /* 0x000fca00078e38ff */
[----:B0-----:R-:W-:-:S04]  /*0f80*/  IMAD.WIDE R20, R5, 0x4, R32 ;  /* 0x0000000405147825 */ /* 0x001fc800078e0220 */
[----:B-1----:R-:W-:Y:S01]  /*0f90*/  @P4 IMAD.WIDE R22, R5, 0x4, R22 ;  /* 0x0000000405164825 */ /* 0x002fe200078e0216 */
[----:B------:R-:W-:Y:S01]  /*0fa0*/  CS2R R10, SRZ ;  /* 0x00000000000a7805 */ /* 0x000fe2000001ff00 */
[----:B------:R0:W5:Y:S01]  /*0fb0*/  LDG.E.64 R12, desc[UR8][R20.64] ;  /* 0x00000008140c7981 */ /* 0x000162000c1e1b00 */
[----:B------:R-:W-:-:S04]  /*0fc0*/  UMOV UR7, 0x3f800000 ;  /* 0x3f80000000077882 */ /* 0x000fc80000000000 */
[----:B------:R1:W5:Y:S01]  /*0fd0*/  @P4 LDG.E.64 R10, desc[UR8][R22.64] ;  /* 0x00000008160a4981 */ /* 0x000362000c1e1b00 */
[----:B----4-:R-:W-:-:S13]  /*0fe0*/  R2UR UR13, R16 ;  /* 0x00000000100d72ca */ /* 0x010fda00000e0000 */
[----:B------:R-:W-:-:S05]  /*0ff0*/  MOV R16, UR13 ;  /* 0x0000000d00107c02 */ /* 0x000fca0008000f00 */
[----:B------:R-:W-:-:S05]  /*1000*/  FFMA.FTZ R17, -R16, UR13, R17 ;  /* 0x0000000d10117c23 */ /* 0x000fca0008010111 */
[----:B------:R-:W-:-:S13]  /*1010*/  FSETP.GTU.FTZ.AND P1, PT, R17, RZ, PT ;  /* 0x000000ff1100720b */ /* 0x000fda0003f3c000 */
[----:B------:R-:W-:-:S05]  /*1020*/  VOTEU.ANY UP0, P1 ;  /* 0x0000000000ff7886 */ /* 0x000fca0000800100 */
[----:B------:R-:W4:Y:S01]  /*1030*/  @UP0 LDCU UR5, c[0x0][0x3c0] ;  /* 0x00007800ff0507ac */ /* 0x000f220008000800 */
[----:B------:R-:W-:-:S13]  /*1040*/  PLOP3.LUT P1, PT, PT, PT, UP0, 0x80, 0x8 ;  /* 0x000000000008781c */ /* 0x000fda0003f2f008 */
[----:B----4-:R-:W-:-:S06]  /*1050*/  @P1 FADD.FTZ R5, R17, UR5 ;  /* 0x0000000511051e21 */ /* 0x010fcc0008010000 */
[----:B------:R-:W4:Y:S01]  /*1060*/  @P1 MUFU.RSQ R5, R5 ;  /* 0x0000000500051308 */ /* 0x000f220000001400 */
[----:B0-----:R-:W-:Y:S02]  /*1070*/  PRMT R21, R43, 0x7632, R21 ;  /* 0x000076322b157816 */ /* 0x001fe40000000015 */
[----:B------:R-:W-:Y:S02]  /*1080*/  PRMT R17, R15, 0x7632, R17 ;  /* 0x000076320f117816 */ /* 0x000fe40000000011 */
[----:B---3--:R-:W-:Y:S02]  /*1090*/  PRMT R16, R47, 0x7632, R16 ;  /* 0x000076322f107816 */ /* 0x008fe40000000010 */
[----:B------:R-:W-:Y:S02]  /*10a0*/  PRMT R24, R45, 0x7632, R24 ;  /* 0x000076322d187816 */ /* 0x000fe40000000018 */
[----:B----4-:R-:W-:Y:S02]  /*10b0*/  @P1 R2UR UR5, R5 ;  /* 0x00000000050512ca */ /* 0x010fe400000e0000 */
[----:B------:R-:W-:-:S02]  /*10c0*/  PRMT R20, R42, 0x7632, R20 ;  /* 0x000076322a147816 */ /* 0x000fc40000000014 */
[----:B------:R-:W-:Y:S02]  /*10d0*/  PRMT R19, R14, 0x7632, R19 ;  /* 0x000076320e137816 */ /* 0x000fe40000000013 */
[----:B------:R-:W-:-:S07]  /*10e0*/  PRMT R58, R54, 0x7632, R58 ;  /* 0x00007632363a7816 */ /* 0x000fce000000003a */
[----:B------:R-:W-:Y:S01]  /*10f0*/  @UP0 UMOV UR7, UR5 ;  /* 0x0000000500070c82 */ /* 0x000fe20008000000 */
[----:B--2---:R-:W-:Y:S02]  /*1100*/  PRMT R56, R52, 0x7632, R56 ;  /* 0x0000763234387816 */ /* 0x004fe40000000038 */
[----:B-1----:R-:W-:Y:S02]  /*1110*/  PRMT R23, R44, 0x7632, R23 ;  /* 0x000076322c177816 */ /* 0x002fe40000000017 */
[----:B------:R-:W-:Y:S02]  /*1120*/  PRMT R22, R38, 0x7632, R22 ;  /* 0x0000763226167816 */ /* 0x000fe40000000016 */
[----:B------:R-:W-:Y:S02]  /*1130*/  PRMT R57, R53, 0x7632, R57 ;  /* 0x0000763235397816 */ /* 0x000fe40000000039 */
[----:B------:R-:W-:Y:S01]  /*1140*/  PRMT R55, R51, 0x7632, R55 ;  /* 0x0000763233377816 */ /* 0x000fe20000000037 */
[----:B------:R-:W-:Y:S06]  /*1150*/  BRA.U UP1, `(.L_x_2) ;  /* 0x0000000901547547 */ /* 0x000fec000b800000 */
[----:B------:R-:W-:Y:S02]  /*1160*/  SHF.L.U32 R18, R16, 0x10, RZ ;  /* 0x0000001010127819 */ /* 0x000fe400000006ff */
[----:B------:R-:W-:Y:S02]  /*1170*/  SHF.L.U32 R16, R47, 0x10, RZ ;  /* 0x000000102f107819 */ /* 0x000fe400000006ff */
[C---:B-----5:R-:W-:Y:S01]  /*1180*/  SHF.L.U32 R5, R41.reuse, 0x10, RZ ;  /* 0x0000001029057819 */ /* 0x060fe200000006ff */
[----:B------:R-:W-:Y:S01]  /*1190*/  FADD.FTZ R27, R18, -UR13 ;  /* 0x8000000d121b7e21 */ /* 0x000fe20008010000 */
[----:B------:R-:W-:Y:S01]  /*11a0*/  PRMT R28, R41, 0x7632, R28 ;  /* 0x00007632291c7816 */ /* 0x000fe2000000001c */
[----:B------:R-:W-:Y:S01]  /*11b0*/  FADD.FTZ R18, R16, -UR13 ;  /* 0x8000000d10127e21 */ /* 0x000fe20008010000 */
[----:B------:R-:W-:Y:S01]  /*11c0*/  SHF.L.U32 R26, R46, 0x10, RZ ;  /* 0x000000102e1a7819 */ /* 0x000fe200000006ff */
[----:B------:R-:W-:Y:S01]  /*11d0*/  FMUL.FTZ R29, R12, R5 ;  /* 0x000000050c1d7220 */ /* 0x000fe20000410000 */
[----:B------:R-:W-:Y:S01]  /*11e0*/  SHF.L.U32 R16, R28, 0x10, RZ ;  /* 0x000000101c107819 */ /* 0x000fe200000006ff */
[----:B------:R-:W-:Y:S01]  /*11f0*/  FMUL.FTZ R18, R18, UR7 ;  /* 0x0000000712127c20 */ /* 0x000fe20008410000 */
[----:B------:R-:W-:Y:S01]  /*1200*/  SHF.L.U32 R25, R40, 0x10, RZ ;  /* 0x0000001028197819 */ /* 0x000fe200000006ff */
[----:B------:R-:W-:Y:S01]  /*1210*/  FADD.FTZ R26, R26, -UR13 ;  /* 0x8000000d1a1a7e21 */ /* 0x000fe20008010000 */
[----:B------:R-:W-:Y:S01]  /*1220*/  FADD.FTZ R31, RZ, R29 ;  /* 0x0000001dff1f7221 */ /* 0x000fe20000010000 */
[----:B------:R-:W-:Y:S01]  /*1230*/  FMUL.FTZ R30, R13, R16 ;  /* 0x000000100d1e7220 */ /* 0x000fe20000410000 */
[----:B------:R-:W-:Y:S01]  /*1240*/  FFMA.FTZ R32, R18, R29, RZ ;  /* 0x0000001d12207223 */ /* 0x000fe200000100ff */
[----:B------:R-:W-:Y:S01]  /*1250*/  FMUL.FTZ R28, R26, UR7 ;  /* 0x000000071a1c7c20 */ /* 0x000fe20008410000 */
[----:B------:R-:W-:Y:S01]  /*1260*/  FFMA.FTZ R34, R5, R18, RZ ;  /* 0x0000001205227223 */ /* 0x000fe200000100ff */
[--C-:B------:R-:W-:Y:S01]  /*1270*/  FADD.FTZ R26, R30, R31.reuse ;  /* 0x0000001f1e1a7221 */ /* 0x100fe20000010000 */
[----:B------:R-:W-:Y:S01]  /*1280*/  PRMT R31, R46, 0x7632, R31 ;  /* 0x000076322e1f7816 */ /* 0x000fe2000000001f */
[----:B------:R-:W-:Y:S01]  /*1290*/  FADD.FTZ R18, RZ, R5 ;  /* 0x00000005ff127221 */ /* 0x000fe20000010000 */
[----:B------:R-:W-:Y:S01]  /*12a0*/  FMUL.FTZ R27, R27, UR7 ;  /* 0x000000071b1b7c20 */ /* 0x000fe20008410000 */
[----:B------:R-:W-:Y:S01]  /*12b0*/  FFMA.FTZ R5, R25, R28, R34 ;  /* 0x0000001c19057223 */ /* 0x000fe20000010022 */
[----:B------:R-:W-:Y:S01]  /*12c0*/  SHF.L.U32 R31, R31, 0x10, RZ ;  /* 0x000000101f1f7819 */ /* 0x000fe200000006ff */
[----:B------:R-:W-:Y:S01]  /*12d0*/  FADD.FTZ R18, R25, R18 ;  /* 0x0000001219127221 */ /* 0x000fe20000010000 */
[----:B------:R-:W-:Y:S01]  /*12e0*/  FFMA.FTZ R29, R27, R30, R32 ;  /* 0x0000001e1b1d7223 */ /* 0x000fe20000010020 */
[----:B------:R-:W-:Y:S01]  /*12f0*/  FMUL.FTZ R25, R12, R25 ;  /* 0x000000190c197220 */ /* 0x000fe20000410000 */
[----:B------:R-:W-:Y:S01]  /*1300*/  PRMT R30, R40, 0x7632, R30 ;  /* 0x00007632281e7816 */ /* 0x000fe2000000001e */
[----:B------:R-:W-:Y:S01]  /*1310*/  FADD.FTZ R31, R31, -UR13 ;  /* 0x8000000d1f1f7e21 */ /* 0x000fe20008010000 */
[----:B------:R-:W-:Y:S01]  /*1320*/  SHF.L.U32 R32, R45, 0x10, RZ ;  /* 0x000000102d207819 */ /* 0x000fe200000006ff */
[----:B------:R-:W-:Y:S01]  /*1330*/  FFMA.FTZ R28, R28, R25, R29 ;  /* 0x000000191c1c7223 */ /* 0x000fe2000001001d */
[----:B------:R-:W-:Y:S01]  /*1340*/  SHF.L.U32 R30, R30, 0x10, RZ ;  /* 0x000000101e1e7819 */ /* 0x000fe200000006ff */
[----:B------:R-:W-:Y:S01]  /*1350*/  FFMA.FTZ R29, R16, R27, RZ ;  /* 0x0000001b101d7223 */ /* 0x000fe200000100ff */
[----:B------:R-:W-:Y:S01]  /*1360*/  FADD.FTZ R27, RZ, R16 ;  /* 0x00000010ff1b7221 */ /* 0x000fe20000010000 */
[----:B------:R-:W-:Y:S01]  /*1370*/  FMUL.FTZ R31, R31, UR7 ;  /* 0x000000071f1f7c20 */ /* 0x000fe20008410000 */
[----:B------:R-:W-:Y:S01]  /*1380*/  FADD.FTZ R32, R32, -UR13 ;  /* 0x8000000d20207e21 */ /* 0x000fe20008010000 */
[----:B------:R-:W-:Y:S01]  /*1390*/  FADD.FTZ R25, R26, R25 ;  /* 0x000000191a197221 */ /* 0x000fe20000010000 */
[C---:B------:R-:W-:Y:S01]  /*13a0*/  FADD.FTZ R27, R30.reuse, R27 ;  /* 0x0000001b1e1b7221 */ /* 0x040fe20000010000 */
[----:B------:R-:W-:Y:S01]  /*13b0*/  FFMA.FTZ R16, R30, R31, R29 ;  /* 0x0000001f1e107223 */ /* 0x000fe2000001001d */
[----:B------:R-:W-:Y:S01]  /*13c0*/  FMUL.FTZ R30, R13, R30 ;  /* 0x0000001e0d1e7220 */ /* 0x000fe20000410000 */
[----:B------:R-:W-:-:S02]  /*13d0*/  SHF.L.U32 R26, R39, 0x10, RZ ;  /* 0x00000010271a7819 */ /* 0x000fc400000006ff */
[----:B------:R-:W-:Y:S01]  /*13e0*/  SHF.L.U32 R24, R24, 0x10, RZ ;  /* 0x0000001018187819 */ /* 0x000fe200000006ff */
[----:B------:R-:W-:Y:S01]  /*13f0*/  FFMA.FTZ R28, R31, R30, R28 ;  /* 0x0000001e1f1c7223 */ /* 0x000fe2000001001c */
[----:B------:R-:W-:Y:S01]  /*1400*/  FMUL.FTZ R31, R32, UR7 ;  /* 0x00000007201f7c20 */ /* 0x000fe20008410000 */
[----:B------:R-:W-:Y:S01]  /*1410*/  FADD.FTZ R25, R30, R25 ;  /* 0x000000191e197221 */ /* 0x000fe20000010000 */
[----:B------:R-:W-:Y:S01]  /*1420*/  PRMT R30, R39, 0x7632, R30 ;  /* 0x00007632271e7816 */ /* 0x000fe2000000001e */
[----:B------:R-:W-:Y:S01]  /*1430*/  FADD.FTZ R18, R18, R26 ;  /* 0x0000001a12127221 */ /* 0x000fe20000010000 */
[----:B------:R-:W-:Y:S01]  /*1440*/  FFMA.FTZ R5, R26, R31, R5 ;  /* 0x0000001f1a057223 */ /* 0x000fe20000010005 */
[----:B------:R-:W-:Y:S01]  /*1450*/  FMUL.FTZ R26, R12, R26 ;  /* 0x0000001a0c1a7220 */ /* 0x000fe20000410000 */
[----:B------:R-:W-:Y:S01]  /*1460*/  FADD.FTZ R29, R24, -UR13 ;  /* 0x8000000d181d7e21 */ /* 0x000fe20008010000 */
[----:B------:R-:W-:Y:S02]  /*1470*/  SHF.L.U32 R24, R30, 0x10, RZ ;  /* 0x000000101e187819 */ /* 0x000fe400000006ff */
[----:B------:R-:W-:Y:S01]  /*1480*/  SHF.L.U32 R30, R44, 0x10, RZ ;  /* 0x000000102c1e7819 */ /* 0x000fe200000006ff */
[----:B------:R-:W-:Y:S01]  /*1490*/  FFMA.FTZ R28, R31, R26, R28 ;  /* 0x0000001a1f1c7223 */ /* 0x000fe2000001001c */
[----:B------:R-:W-:Y:S01]  /*14a0*/  FMUL.FTZ R29, R29, UR7 ;  /* 0x000000071d1d7c20 */ /* 0x000fe20008410000 */
[----:B------:R-:W-:Y:S01]  /*14b0*/  FADD.FTZ R26, R25, R26 ;  /* 0x0000001a191a7221 */ /* 0x000fe20000010000 */
[----:B------:R-:W-:Y:S01]  /*14c0*/  FMUL.FTZ R25, R13, R24 ;  /* 0x000000180d197220 */ /* 0x000fe20000410000 */
[----:B------:R-:W-:Y:S01]  /*14d0*/  FADD.FTZ R31, R30, -UR13 ;  /* 0x8000000d1e1f7e21 */ /* 0x000fe20008010000 */
[----:B------:R-:W-:Y:S01]  /*14e0*/  FADD.FTZ R27, R27, R24 ;  /* 0x000000181b1b7221 */ /* 0x000fe20000010000 */
[----:B------:R-:W-:Y:S01]  /*14f0*/  FFMA.FTZ R16, R24, R29, R16 ;  /* 0x0000001d18107223 */ /* 0x000fe20000010010 */
[----:B------:R-:W-:Y:S01]  /*1500*/  SHF.L.U32 R30, R38, 0x10, RZ ;  /* 0x00000010261e7819 */ /* 0x000fe200000006ff */
[----:B------:R-:W-:Y:S01]  /*1510*/  FADD.FTZ R24, R25, R26 ;  /* 0x0000001a19187221 */ /* 0x000fe20000010000 */
[----:B------:R-:W-:Y:S01]  /*1520*/  FFMA.FTZ R28, R29, R25, R28 ;  /* 0x000000191d1c7223 */ /* 0x000fe2000001001c */
[----:B------:R-:W-:Y:S01]  /*1530*/  SHF.L.U32 R25, R23, 0x10, RZ ;  /* 0x0000001017197819 */ /* 0x000fe200000006ff */
[----:B------:R-:W-:Y:S01]  /*1540*/  FMUL.FTZ R31, R31, UR7 ;  /* 0x000000071f1f7c20 */ /* 0x000fe20008410000 */
[----:B------:R-:W-:Y:S01]  /*1550*/  FMUL.FTZ R29, R12, R30 ;  /* 0x0000001e0c1d7220 */ /* 0x000fe20000410000 */
[----:B------:R-:W-:Y:S01]  /*1560*/  FADD.FTZ R18, R18, R30 ;  /* 0x0000001e12127221 */ /* 0x000fe20000010000 */
[----:B------:R-:W-:Y:S01]  /*1570*/  SHF.L.U32 R20, R20, 0x10, RZ ;  /* 0x0000001014147819 */ /* 0x000fe200000006ff */
[----:B------:R-:W-:Y:S01]  /*1580*/  FFMA.FTZ R5, R30, R31, R5 ;  /* 0x0000001f1e057223 */ /* 0x000fe20000010005 */
[----:B------:R-:W-:Y:S01]  /*1590*/  FADD.FTZ R26, R25, -UR13 ;  /* 0x8000000d191a7e21 */ /* 0x000fe20008010000 */
[----:B------:R-:W-:Y:S01]  /*15a0*/  SHF.L.U32 R30, R43, 0x10, RZ ;  /* 0x000000102b1e7819 */ /* 0x000fe200000006ff */
[----:B------:R-:W-:Y:S01]  /*15b0*/  FADD.FTZ R23, R24, R29 ;  /* 0x0000001d18177221 */ /* 0x000fe20000010000 */
[----:B------:R-:W-:Y:S01]  /*15c0*/  SHF.L.U32 R25, R22, 0x10, RZ ;  /* 0x0000001016197819 */ /* 0x000fe200000006ff */
[----:B------:R-:W-:Y:S01]  /*15d0*/  FFMA.FTZ R24, R31, R29, R28 ;  /* 0x0000001d1f187223 */ /* 0x000fe2000001001c */
[----:B------:R-:W-:Y:S01]  /*15e0*/  SHF.L.U32 R28, R21, 0x10, RZ ;  /* 0x00000010151c7819 */ /* 0x000fe200000006ff */
[----:B------:R-:W-:Y:S01]  /*15f0*/  FMUL.FTZ R21, R26, UR7 ;  /* 0x000000071a157c20 */ /* 0x000fe20008410000 */
[----:B------:R-:W-:Y:S01]  /*1600*/  SHF.L.U32 R29, R15, 0x10, RZ ;  /* 0x000000100f1d7819 */ /* 0x000fe200000006ff */
[----:B------:R-:W-:Y:S01]  /*1610*/  FADD.FTZ R22, R30, -UR13 ;  /* 0x8000000d1e167e21 */ /* 0x000fe20008010000 */
[----:B------:R-:W-:Y:S01]  /*1620*/  FMUL.FTZ R26, R13, R25 ;  /* 0x000000190d1a7220 */ /* 0x000fe20000410000 */
[----:B------:R-:W-:Y:S01]  /*1630*/  FFMA.FTZ R16, R25, R21, R16 ;  /* 0x0000001519107223 */ /* 0x000fe20000010010 */
[----:B------:R-:W-:Y:S01]  /*1640*/  FADD.FTZ R28, R28, -UR13 ;  /* 0x8000000d1c1c7e21 */ /* 0x000fe20008010000 */
[----:B------:R-:W-:Y:S01]  /*1650*/  FMUL.FTZ R22, R22, UR7 ;  /* 0x0000000716167c20 */ /* 0x000fe20008410000 */
[----:B------:R-:W-:Y:S01]  /*1660*/  FMUL.FTZ R30, R12, R29 ;  /* 0x0000001d0c1e7220 */ /* 0x000fe20000410000 */
[----:B------:R-:W-:Y:S01]  /*1670*/  FFMA.FTZ R21, R21, R26, R24 ;  /* 0x0000001a15157223 */ /* 0x000fe20000010018 */
[----:B------:R-:W-:Y:S01]  /*1680*/  FADD.FTZ R27, R27, R25 ;  /* 0x000000191b1b7221 */ /* 0x000fe20000010000 */
[----:B------:R-:W-:Y:S01]  /*1690*/  SHF.L.U32 R25, R17, 0x10, RZ ;  /* 0x0000001011197819 */ /* 0x000fe200000006ff */
[----:B------:R-:W-:Y:S01]  /*16a0*/  FMUL.FTZ R28, R28, UR7 ;  /* 0x000000071c1c7c20 */ /* 0x000fe20008410000 */
[----:B------:R-:W-:Y:S01]  /*16b0*/  FFMA.FTZ R5, R29, R22, R5 ;  /* 0x000000161d057223 */ /* 0x000fe20000010005 */
[----:B------:R-:W-:Y:S01]  /*16c0*/  FADD.FTZ R23, R26, R23 ;  /* 0x000000171a177221 */ /* 0x000fe20000010000 */
[----:B------:R-:W-:Y:S01]  /*16d0*/  FFMA.FTZ R21, R22, R30, R21 ;  /* 0x0000001e16157223 */ /* 0x000fe20000010015 */
[----:B------:R-:W-:Y:S01]  /*16e0*/  SHF.L.U32 R22, R42, 0x10, RZ ;  /* 0x000000102a167819 */ /* 0x000fe200000006ff */
[----:B------:R-:W-:Y:S01]  /*16f0*/  FADD.FTZ R27, R27, R25 ;  /* 0x000000191b1b7221 */ /* 0x000fe20000010000 */
[----:B------:R-:W-:Y:S01]  /*1700*/  FFMA.FTZ R17, R25, R28, R16 ;  /* 0x0000001c19117223 */ /* 0x000fe20000010010 */
[----:B------:R-:W-:Y:S01]  /*1710*/  FADD.FTZ R24, R23, R30 ;  /* 0x0000001e17187221 */ /* 0x000fe20000010000 */
[----:B------:R-:W-:Y:S01]  /*1720*/  FMUL.FTZ R25, R13, R25 ;  /* 0x000000190d197220 */ /* 0x000fe20000410000 */
[----:B------:R-:W-:Y:S01]  /*1730*/  SHF.L.U32 R16, R14, 0x10, RZ ;  /* 0x000000100e107819 */ /* 0x000fe200000006ff */
[----:B------:R-:W-:Y:S01]  /*1740*/  FADD.FTZ R22, R22, -UR13 ;  /* 0x8000000d16167e21 */ /* 0x000fe20008010000 */
[----:B------:R-:W-:Y:S01]  /*1750*/  FADD.FTZ R23, R20, -UR13 ;  /* 0x8000000d14177e21 */ /* 0x000fe20008010000 */
[----:B------:R-:W-:Y:S01]  /*1760*/  FADD.FTZ R24, R25, R24 ;  /* 0x0000001819187221 */ /* 0x000fe20000010000 */
[----:B------:R-:W-:Y:S01]  /*1770*/  FFMA.FTZ R21, R28, R25, R21 ;  /* 0x000000191c157223 */ /* 0x000fe20000010015 */
[----:B------:R-:W-:Y:S01]  /*1780*/  FMUL.FTZ R25, R12, R16 ;  /* 0x000000100c197220 */ /* 0x000fe20000410000 */
[----:B------:R-:W-:Y:S01]  /*1790*/  FMUL.FTZ R20, R22, UR7 ;  /* 0x0000000716147c20 */ /* 0x000fe20008410000 */
[----:B------:R-:W-:Y:S01]  /*17a0*/  FADD.FTZ R18, R18, R29 ;  /* 0x0000001d12127221 */ /* 0x000fe20000010000 */
[----:B------:R-:W-:Y:S01]  /*17b0*/  SHF.L.U32 R22, R19, 0x10, RZ ;  /* 0x0000001013167819 */ /* 0x000fe200000006ff */
[----:B------:R-:W-:Y:S01]  /*17c0*/  FADD.FTZ R29, R24, R25 ;  /* 0x00000019181d7221 */ /* 0x000fe20000010000 */
[----:B------:R-:W-:Y:S01]  /*17d0*/  FMUL.FTZ R23, R23, UR7 ;  /* 0x0000000717177c20 */ /* 0x000fe20008410000 */
[----:B------:R-:W-:Y:S01]  /*17e0*/  FFMA.FTZ R24, R20, R25, R21 ;  /* 0x0000001914187223 */ /* 0x000fe20000010015 */
[----:B------:R-:W-:Y:S01]  /*17f0*/  SHF.L.U32 R21, R54, 0x10, RZ ;  /* 0x0000001036157819 */ /* 0x000fe200000006ff */
[----:B------:R-:W-:Y:S01]  /*1800*/  FADD.FTZ R27, R27, R22 ;  /* 0x000000161b1b7221 */ /* 0x000fe20000010000 */
[----:B------:R-:W-:Y:S01]  /*1810*/  FFMA.FTZ R17, R22, R23, R17 ;  /* 0x0000001716117223 */ /* 0x000fe20000010011 */
[----:B------:R-:W-:Y:S01]  /*1820*/  FMUL.FTZ R22, R13, R22 ;  /* 0x000000160d167220 */ /* 0x000fe20000410000 */
[----:B------:R-:W-:Y:S01]  /*1830*/  SHF.L.U32 R19, R52, 0x10, RZ ;  /* 0x0000001034137819 */ /* 0x000fe200000006ff */
[----:B------:R-:W-:Y:S01]  /*1840*/  FADD.FTZ R21, R21, -UR13 ;  /* 0x8000000d15157e21 */ /* 0x000fe20008010000 */
[----:B------:R-:W-:Y:S01]  /*1850*/  SHF.L.U32 R25, R58, 0x10, RZ ;  /* 0x000000103a197819 */ /* 0x000fe200000006ff */
[----:B------:R-:W-:Y:S01]  /*1860*/  FFMA.FTZ R23, R23, R22, R24 ;  /* 0x0000001617177223 */ /* 0x000fe20000010018 */
[----:B------:R-:W-:Y:S01]  /*1870*/  FADD.FTZ R29, R22, R29 ;  /* 0x0000001d161d7221 */ /* 0x000fe20000010000 */
[----:B------:R-:W-:Y:S01]  /*1880*/  FMUL.FTZ R24, R21, UR7 ;  /* 0x0000000715187c20 */ /* 0x000fe20008410000 */
[----:B------:R-:W-:Y:S01]  /*1890*/  FMUL.FTZ R26, R12, R19 ;  /* 0x000000130c1a7220 */ /* 0x000fe20000410000 */
[----:B------:R-:W-:Y:S01]  /*18a0*/  FADD.FTZ R21, R25, -UR13 ;  /* 0x8000000d19157e21 */ /* 0x000fe20008010000 */
[----:B------:R-:W-:Y:S01]  /*18b0*/  SHF.L.U32 R22, R56, 0x10, RZ ;  /* 0x0000001038167819 */ /* 0x000fe200000006ff */
[----:B------:R-:W-:Y:S01]  /*18c0*/  FADD.FTZ R18, R18, R16 ;  /* 0x0000001012127221 */ /* 0x000fe20000010000 */
[----:B------:R-:W-:Y:S01]  /*18d0*/  SHF.L.U32 R25, R53, 0x10, RZ ;  /* 0x0000001035197819 */ /* 0x000fe200000006ff */
[----:B------:R-:W-:Y:S01]  /*18e0*/  FADD.FTZ R29, R29, R26 ;  /* 0x0000001a1d1d7221 */ /* 0x000fe20000010000 */
[----:B------:R-:W-:Y:S01]  /*18f0*/  FFMA.FTZ R30, R24, R26, R23 ;  /* 0x0000001a181e7223 */ /* 0x000fe20000010017 */
[----:B------:R-:W-:Y:S01]  /*1900*/  FFMA.FTZ R26, R16, R20, R5 ;  /* 0x00000014101a7223 */ /* 0x000fe20000010005 */
[----:B------:R-:W-:Y:S01]  /*1910*/  FMUL.FTZ R28, R13, R22 ;  /* 0x000000160d1c7220 */ /* 0x000fe20000410000 */
[----:B------:R-:W-:Y:S01]  /*1920*/  FMUL.FTZ R21, R21, UR7 ;  /* 0x0000000715157c20 */ /* 0x000fe20008410000 */
[----:B------:R-:W-:Y:S01]  /*1930*/  SHF.L.U32 R5, R51, 0x10, RZ ;  /* 0x0000001033057819 */ /* 0x000fe200000006ff */
[----:B------:R-:W-:Y:S01]  /*1940*/  FADD.FTZ R20, R25, -UR13 ;  /* 0x8000000d19147e21 */ /* 0x000fe20008010000 */
[----:B------:R-:W-:Y:S01]  /*1950*/  SHF.L.U32 R25, R57, 0x10, RZ ;  /* 0x0000001039197819 */ /* 0x000fe200000006ff */
[----:B------:R-:W-:Y:S01]  /*1960*/  FADD.FTZ R29, R28, R29 ;  /* 0x0000001d1c1d7221 */ /* 0x000fe20000010000 */
[----:B------:R-:W-:Y:S01]  /*1970*/  FFMA.FTZ R23, R21, R28, R30 ;  /* 0x0000001c15177223 */ /* 0x000fe2000001001e */
[----:B------:R-:W-:Y:S01]  /*1980*/  SHF.L.U32 R16, R55, 0x10, RZ ;  /* 0x0000001037107819 */ /* 0x000fe200000006ff */
[----:B------:R-:W-:Y:S01]  /*1990*/  FMUL.FTZ R28, R12, R5 ;  /* 0x000000050c1c7220 */ /* 0x000fe20000410000 */
[----:B------:R-:W-:Y:S01]  /*19a0*/  FMUL.FTZ R20, R20, UR7 ;  /* 0x0000000714147c20 */ /* 0x000fe20008410000 */
[----:B------:R-:W-:Y:S01]  /*19b0*/  FADD.FTZ R25, R25, -UR13 ;  /* 0x8000000d19197e21 */ /* 0x000fe20008010000 */
[----:B------:R-:W-:Y:S01]  /*19c0*/  FFMA.FTZ R24, R19, R24, R26 ;  /* 0x0000001813187223 */ /* 0x000fe2000001001a */
[----:B------:R-:W-:Y:S01]  /*19d0*/  FADD.FTZ R29, R29, R28 ;  /* 0x0000001c1d1d7221 */ /* 0x000fe20000010000 */
[----:B------:R-:W-:Y:S01]  /*19e0*/  FADD.FTZ R18, R18, R19 ;  /* 0x0000001312127221 */ /* 0x000fe20000010000 */
[----:B------:R-:W-:Y:S01]  /*19f0*/  FFMA.FTZ R28, R20, R28, R23 ;  /* 0x0000001c141c7223 */ /* 0x000fe20000010017 */
[----:B------:R-:W-:Y:S01]  /*1a00*/  FMUL.FTZ R26, R13, R16 ;  /* 0x000000100d1a7220 */ /* 0x000fe20000410000 */
[----:B------:R-:W-:Y:S01]  /*1a10*/  FMUL.FTZ R25, R25, UR7 ;  /* 0x0000000719197c20 */ /* 0x000fe20008410000 */
[----:B------:R-:W-:Y:S01]  /*1a20*/  FADD.FTZ R27, R27, R22 ;  /* 0x000000161b1b7221 */ /* 0x000fe20000010000 */
[----:B------:R-:W-:Y:S01]  /*1a30*/  FFMA.FTZ R21, R22, R21, R17 ;  /* 0x0000001516157223 */ /* 0x000fe20000010011 */
[----:B------:R-:W-:Y:S01]  /*1a40*/  FADD.FTZ R17, R26, R29 ;  /* 0x0000001d1a117221 */ /* 0x000fe20000010000 */
[----:B------:R-:W-:Y:S01]  /*1a50*/  FFMA.FTZ R19, R25, R26, R28 ;  /* 0x0000001a19137223 */ /* 0x000fe2000001001c */
[----:B------:R-:W-:Y:S01]  /*1a60*/  FADD.FTZ R22, R18, R5 ;  /* 0x0000000512167221 */ /* 0x000fe20000010000 */
[----:B------:R-:W-:Y:S01]  /*1a70*/  FFMA.FTZ R20, R5, R20, R24 ;  /* 0x0000001405147223 */ /* 0x000fe20000010018 */
[----:B------:R-:W-:Y:S01]  /*1a80*/  FADD.FTZ R23, R27, R16 ;  /* 0x000000101b177221 */ /* 0x000fe20000010000 */
[----:B------:R-:W-:Y:S01]  /*1a90*/  FFMA.FTZ R21, R16, R25, R21 ;  /* 0x0000001910157223 */ /* 0x000fe20000010015 */
[----:B------:R-:W-:Y:S06]  /*1aa0*/  BRA `(.L_x_3) ;  /* 0x0000001000b07947 */ /* 0x000fec0003800000 */
.L_x_2:
[C---:B------:R-:W-:Y:S02]  /*1ab0*/  SHF.L.U32 R5, R47.reuse, 0x10, RZ ;  /* 0x000000102f057819 */ /* 0x040fe400000006ff */
[C---:B-----5:R-:W-:Y:S02]  /*1ac0*/  SHF.L.U32 R17, R46.reuse, 0x10, RZ ;  /* 0x000000102e117819 */ /* 0x060fe400000006ff */
[----:B------:R-:W-:Y:S01]  /*1ad0*/  PRMT R16, R47, 0x7632, R16 ;  /* 0x000076322f107816 */ /* 0x000fe20000000010 */
[----:B------:R-:W-:Y:S01]  /*1ae0*/  FADD.FTZ R5, R5, -UR13 ;  /* 0x8000000d05057e21 */ /* 0x000fe20008010000 */
[----:B------:R-:W-:Y:S01]  /*1af0*/  PRMT R26, R46, 0x7632, R26 ;  /* 0x000076322e1a7816 */ /* 0x000fe2000000001a */
[----:B------:R-:W-:Y:S01]  /*1b00*/  FADD.FTZ R23, R17, -UR13 ;  /* 0x8000000d11177e21 */ /* 0x000fe20008010000 */
[----:B------:R-:W-:Y:S01]  /*1b10*/  SHF.L.U32 R16, R16, 0x10, RZ ;  /* 0x0000001010107819 */ /* 0x000fe200000006ff */
[----:B------:R-:W-:Y:S01]  /*1b20*/  FMUL.FTZ R5, R5, UR7 ;  /* 0x0000000705057c20 */ /* 0x000fe20008410000 */
[----:B------:R-:W-:Y:S01]  /*1b30*/  SHF.L.U32 R26, R26, 0x10, RZ ;  /* 0x000000101a1a7819 */ /* 0x000fe200000006ff */
[----:B------:R-:W-:Y:S01]  /*1b40*/  FMUL.FTZ R23, R23, UR7 ;  /* 0x0000000717177c20 */ /* 0x000fe20008410000 */
[----:B------:R-:W-:Y:S01]  /*1b50*/  SHF.L.U32 R30, R41, 0x10, RZ ;  /* 0x00000010291e7819 */ /* 0x000fe200000006ff */
[--C-:B------:R-:W-:Y:S01]  /*1b60*/  FFMA.FTZ R19, R12, R5, R10.reuse ;  /* 0x000000050c137223 */ /* 0x100fe2000001000a */
[----:B------:R-:W-:Y:S01]  /*1b70*/  FADD.FTZ R16, R16, -UR13 ;  /* 0x8000000d10107e21 */ /* 0x000fe20008010000 */
[----:B------:R-:W-:Y:S01]  /*1b80*/  FFMA.FTZ R18, R12, R23, R10 ;  /* 0x000000170c127223 */ /* 0x000fe2000001000a */
[----:B------:R-:W-:Y:S01]  /*1b90*/  FADD.FTZ R26, R26, -UR13 ;  /* 0x8000000d1a1a7e21 */ /* 0x000fe20008010000 */
[----:B------:R-:W-:Y:S01]  /*1ba0*/  FMUL.FTZ R17, R19, -1.4426950216293334961 ;  /* 0xbfb8aa3b13117820 */ /* 0x000fe20000410000 */
[----:B------:R-:W-:Y:S01]  /*1bb0*/  FMUL.FTZ R16, R16, UR7 ;  /* 0x0000000710107c20 */ /* 0x000fe20008410000 */
[----:B------:R-:W-:Y:S01]  /*1bc0*/  FMUL.FTZ R24, R18, -1.4426950216293334961 ;  /* 0xbfb8aa3b12187820 */ /* 0x000fe20000410000 */
[----:B------:R-:W-:Y:S01]  /*1bd0*/  FMUL.FTZ R26, R26, UR7 ;  /* 0x000000071a1a7c20 */ /* 0x000fe20008410000 */
[----:B------:R-:W-:Y:S01]  /*1be0*/  SHF.L.U32 R27, R45, 0x10, RZ ;  /* 0x000000102d1b7819 */ /* 0x000fe200000006ff */
[C-C-:B------:R-:W-:Y:S01]  /*1bf0*/  FFMA.FTZ R33, R13.reuse, R16, R11.reuse ;  /* 0x000000100d217223 */ /* 0x140fe2000001000b */
[----:B------:R-:W0:Y:S01]  /*1c00*/  MUFU.EX2 R17, R17 ;  /* 0x0000001100117308 */ /* 0x000e220000000800 */
[----:B------:R-:W-:Y:S01]  /*1c10*/  FFMA.FTZ R34, R13, R26, R11 ;  /* 0x0000001a0d227223 */ /* 0x000fe2000001000b */
[----:B------:R-:W-:Y:S01]  /*1c20*/  PRMT R36, R40, 0x7632, R36 ;  /* 0x0000763228247816 */ /* 0x000fe20000000024 */
[----:B------:R-:W-:-:S03]  /*1c30*/  FMUL.FTZ R20, R33, -1.4426950216293334961 ;  /* 0xbfb8aa3b21147820 */ /* 0x000fc60000410000 */
[----:B------:R-:W-:Y:S02]  /*1c40*/  SHF.L.U32 R36, R36, 0x10, RZ ;  /* 0x0000001024247819 */ /* 0x000fe400000006ff */
[----:B------:R-:W1:Y:S08]  /*1c50*/  MUFU.EX2 R24, R24 ;  /* 0x0000001800187308 */ /* 0x000e700000000800 */
[----:B------:R-:W2:Y:S01]  /*1c60*/  MUFU.EX2 R20, R20 ;  /* 0x0000001400147308 */ /* 0x000ea20000000800 */
[----:B0-----:R-:W-:-:S07]  /*1c70*/  FADD.FTZ R21, R17, 1 ;  /* 0x3f80000011157421 */ /* 0x001fce0000010000 */
[----:B------:R-:W0:Y:S01]  /*1c80*/  MUFU.RCP R21, R21 ;  /* 0x0000001500157308 */ /* 0x000e220000001000 */
[----:B-1----:R-:W-:-:S07]  /*1c90*/  FADD.FTZ R25, R24, 1 ;  /* 0x3f80000018197421 */ /* 0x002fce0000010000 */
[----:B------:R1:W3:Y:S01]  /*1ca0*/  MUFU.RCP R17, R25 ;  /* 0x0000001900117308 */ /* 0x0002e20000001000 */
[----:B--2---:R-:W-:-:S07]  /*1cb0*/  FADD.FTZ R22, R20, 1 ;  /* 0x3f80000014167421 */ /* 0x004fce0000010000 */
[----:B------:R2:W4:Y:S01]  /*1cc0*/  MUFU.RCP R20, R22 ;  /* 0x0000001600147308 */ /* 0x0005220000001000 */
[----:B0-----:R-:W-:Y:S01]  /*1cd0*/  FADD.FTZ R24, -R21, 1 ;  /* 0x3f80000015187421 */ /* 0x001fe20000010100 */
[----:B------:R-:W-:Y:S01]  /*1ce0*/  FMUL.FTZ R30, R30, R21 ;  /* 0x000000151e1e7220 */ /* 0x000fe20000410000 */
[----:B-1----:R-:W-:Y:S02]  /*1cf0*/  FADD.FTZ R25, R27, -UR13 ;  /* 0x8000000d1b197e21 */ /* 0x002fe40008010000 */
[----:B------:R-:W-:Y:S01]  /*1d00*/  FFMA.FTZ R21, R19, R24, 1 ;  /* 0x3f80000013157423 */ /* 0x000fe20000010018 */
[----:B------:R-:W-:Y:S01]  /*1d10*/  PRMT R19, R41, 0x7632, R19 ;  /* 0x0000763229137816 */ /* 0x000fe20000000013 */
[----:B------:R-:W-:Y:S01]  /*1d20*/  FMUL.FTZ R25, R25, UR7 ;  /* 0x0000000719197c20 */ /* 0x000fe20008410000 */
[----:B------:R-:W-:Y:S01]  /*1d30*/  PRMT R24, R45, 0x7632, R24 ;  /* 0x000076322d187816 */ /* 0x000fe20000000018 */
[----:B---3--:R-:W-:Y:S01]  /*1d40*/  FADD.FTZ R29, -R17, 1 ;  /* 0x3f800000111d7421 */ /* 0x008fe20000010100 */
[----:B------:R-:W-:Y:S01]  /*1d50*/  SHF.L.U32 R27, R19, 0x10, RZ ;  /* 0x00000010131b7819 */ /* 0x000fe200000006ff */
[----:B------:R-:W-:Y:S01]  /*1d60*/  FMUL.FTZ R19, R34, -1.4426950216293334961 ;  /* 0xbfb8aa3b22137820 */ /* 0x000fe20000410000 */
[----:B------:R-:W-:Y:S01]  /*1d70*/  SHF.L.U32 R24, R24, 0x10, RZ ;  /* 0x0000001018187819 */ /* 0x000fe200000006ff */
[----:B------:R-:W-:Y:S01]  /*1d80*/  FFMA.FTZ R29, R18, R29, 1 ;  /* 0x3f800000121d7423 */ /* 0x000fe2000001001d */
[----:B------:R-:W-:Y:S01]  /*1d90*/  FFMA.FTZ R18, R12, R25, R10 ;  /* 0x000000190c127223 */ /* 0x000fe2000001000a */
[----:B------:R-:W-:-:S02]  /*1da0*/  FMUL.FTZ R30, R30, R21 ;  /* 0x000000151e1e7220 */ /* 0x000fc40000410000 */
[----:B------:R-:W0:Y:S01]  /*1db0*/  MUFU.EX2 R19, R19 ;  /* 0x0000001300137308 */ /* 0x000e220000000800 */
[----:B------:R-:W-:Y:S01]  /*1dc0*/  FMUL.FTZ R21, R18, -1.4426950216293334961 ;  /* 0xbfb8aa3b12157820 */ /* 0x000fe20000410000 */
[----:B--2---:R-:W-:Y:S01]  /*1dd0*/  FADD.FTZ R22, R24, -UR13 ;  /* 0x8000000d18167e21 */ /* 0x004fe20008010000 */
[----:B------:R-:W-:Y:S01]  /*1de0*/  SHF.L.U32 R24, R40, 0x10, RZ ;  /* 0x0000001028187819 */ /* 0x000fe200000006ff */
[----:B----4-:R-:W-:Y:S01]  /*1df0*/  FMUL.FTZ R28, R27, R20 ;  /* 0x000000141b1c7220 */ /* 0x010fe20000410000 */
[----:B------:R-:W-:Y:S01]  /*1e00*/  FADD.FTZ R20, -R20, 1 ;  /* 0x3f80000014147421 */ /* 0x000fe20000010100 */
[----:B------:R-:W-:Y:S02]  /*1e10*/  FMUL.FTZ R22, R22, UR7 ;  /* 0x0000000716167c20 */ /* 0x000fe40008410000 */
[----:B------:R-:W1:Y:S01]  /*1e20*/  MUFU.EX2 R21, R21 ;  /* 0x0000001500157308 */ /* 0x000e620000000800 */
[----:B------:R-:W-:Y:S01]  /*1e30*/  FMUL.FTZ R24, R24, R17 ;  /* 0x0000001118187220 */ /* 0x000fe20000410000 */
[----:B------:R-:W-:Y:S01]  /*1e40*/  SHF.L.U32 R17, R44, 0x10, RZ ;  /* 0x000000102c117819 */ /* 0x000fe200000006ff */
[----:B------:R-:W-:Y:S01]  /*1e50*/  FFMA.FTZ R32, R13, R22, R11 ;  /* 0x000000160d207223 */ /* 0x000fe2000001000b */
[----:B------:R-:W-:Y:S01]  /*1e60*/  FFMA.FTZ R33, R33, R20, 1 ;  /* 0x3f80000021217423 */ /* 0x000fe20000010014 */
[----:B------:R-:W-:-:S02]  /*1e70*/  FMUL.FTZ R29, R24, R29 ;  /* 0x0000001d181d7220 */ /* 0x000fc40000410000 */
[----:B------:R-:W-:Y:S01]  /*1e80*/  FADD.FTZ R17, R17, -UR13 ;  /* 0x8000000d11117e21 */ /* 0x000fe20008010000 */
[----:B------:R-:W-:Y:S01]  /*1e90*/  FMUL.FTZ R20, R32, -1.4426950216293334961 ;  /* 0xbfb8aa3b20147820 */ /* 0x000fe20000410000 */
[----:B0-----:R-:W-:Y:S01]  /*1ea0*/  FADD.FTZ R31, R19, 1 ;  /* 0x3f800000131f7421 */ /* 0x001fe20000010000 */
[----:B------:R-:W-:Y:S01]  /*1eb0*/  FMUL.FTZ R28, R28, R33 ;  /* 0x000000211c1c7220 */ /* 0x000fe20000410000 */
[----:B------:R-:W-:-:S03]  /*1ec0*/  FMUL.FTZ R19, R17, UR7 ;  /* 0x0000000711137c20 */ /* 0x000fc60008410000 */
[----:B------:R-:W-:Y:S01]  /*1ed0*/  MUFU.EX2 R20, R20 ;  /* 0x0000001400147308 */ /* 0x000fe20000000800 */
[----:B------:R-:W-:Y:S01]  /*1ee0*/  FFMA.FTZ R17, R12, R19, R10 ;  /* 0x000000130c117223 */ /* 0x000fe2000001000a */
[----:B------:R-:W-:Y:S01]  /*1ef0*/  FMUL.FTZ R33, R13, R28 ;  /* 0x0000001c0d217220 */ /* 0x000fe20000410000 */
[----:B-1----:R-:W-:Y:S02]  /*1f00*/  FADD.FTZ R35, R21, 1 ;  /* 0x3f80000015237421 */ /* 0x002fe40000010000 */
[----:B------:R-:W-:-:S03]  /*1f10*/  FMUL.FTZ R24, R17, -1.4426950216293334961 ;  /* 0xbfb8aa3b11187820 */ /* 0x000fc60000410000 */
[----:B------:R-:W0:Y:S08]  /*1f20*/  MUFU.RCP R31, R31 ;  /* 0x0000001f001f7308 */ /* 0x000e300000001000 */
[----:B------:R-:W1:Y:S08]  /*1f30*/  MUFU.RCP R21, R35 ;  /* 0x0000002300157308 */ /* 0x000e700000001000 */
[----:B------:R-:W2:Y:S01]  /*1f40*/  MUFU.EX2 R24, R24 ;  /* 0x0000001800187308 */ /* 0x000ea20000000800 */
[----:B0-----:R-:W-:Y:S01]  /*1f50*/  FMUL.FTZ R27, R36, R31 ;  /* 0x0000001f241b7220 */ /* 0x001fe20000410000 */
[----:B------:R-:W-:Y:S01]  /*1f60*/  FADD.FTZ R31, -R31, 1 ;  /* 0x3f8000001f1f7421 */ /* 0x000fe20000010100 */
[----:B------:R-:W-:-:S03]  /*1f70*/  SHF.L.U32 R36, R39, 0x10, RZ ;  /* 0x0000001027247819 */ /* 0x000fc600000006ff */
[----:B------:R-:W-:Y:S01]  /*1f80*/  FFMA.FTZ R34, R34, R31, 1 ;  /* 0x3f80000022227423 */ /* 0x000fe2000001001f */
[----:B------:R-:W-:Y:S01]  /*1f90*/  FADD.FTZ R31, R20, 1 ;  /* 0x3f800000141f7421 */ /* 0x000fe20000010000 */
[----:B-1----:R-:W-:Y:S01]  /*1fa0*/  FADD.FTZ R37, -R21, 1 ;  /* 0x3f80000015257421 */ /* 0x002fe20000010100 */
[----:B------:R-:W-:Y:S01]  /*1fb0*/  FMUL.FTZ R35, R36, R21 ;  /* 0x0000001524237220 */ /* 0x000fe20000410000 */
[----:B------:R-:W-:-:S03]  /*1fc0*/  FMUL.FTZ R27, R27, R34 ;  /* 0x000000221b1b7220 */ /* 0x000fc60000410000 */
[----:B------:R-:W0:Y:S01]  /*1fd0*/  MUFU.RCP R31, R31 ;  /* 0x0000001f001f7308 */ /* 0x000e220000001000 */
[----:B------:R-:W-:Y:S01]  /*1fe0*/  FFMA.FTZ R20, R18, R37, 1 ;  /* 0x3f80000012147423 */ /* 0x000fe20000010025 */
[----:B--2---:R-:W-:Y:S01]  /*1ff0*/  FADD.FTZ R18, R24, 1 ;  /* 0x3f80000018127421 */ /* 0x004fe20000010000 */
[----:B------:R-:W-:-:S04]  /*2000*/  PRMT R24, R39, 0x7632, R24 ;  /* 0x0000763227187816 */ /* 0x000fc80000000018 */
[----:B------:R-:W-:Y:S01]  /*2010*/  SHF.L.U32 R24, R24, 0x10, RZ ;  /* 0x0000001018187819 */ /* 0x000fe200000006ff */
[----:B------:R-:W1:Y:S04]  /*2020*/  MUFU.RCP R18, R18 ;  /* 0x0000001200127308 */ /* 0x000e680000001000 */
[----:B0-----:R-:W-:Y:S01]  /*2030*/  FMUL.FTZ R21, R24, R31 ;  /* 0x0000001f18157220 */ /* 0x001fe20000410000 */
[----:B------:R-:W-:Y:S01]  /*2040*/  FADD.FTZ R37, -R31, 1 ;  /* 0x3f8000001f257421 */ /* 0x000fe20000010100 */
[----:B------:R-:W-:Y:S01]  /*2050*/  PRMT R31, R44, 0x7632, R31 ;  /* 0x000076322c1f7816 */ /* 0x000fe2000000001f */
[----:B------:R-:W-:Y:S01]  /*2060*/  FMUL.FTZ R24, R35, R20 ;  /* 0x0000001423187220 */ /* 0x000fe20000410000 */
[----:B------:R-:W-:Y:S01]  /*2070*/  SHF.L.U32 R35, R38, 0x10, RZ ;  /* 0x0000001026237819 */ /* 0x000fe200000006ff */
[----:B------:R-:W-:Y:S01]  /*2080*/  FFMA.FTZ R32, R32, R37, 1 ;  /* 0x3f80000020207423 */ /* 0x000fe20000010025 */
[----:B------:R-:W-:-:S03]  /*2090*/  SHF.L.U32 R31, R31, 0x10, RZ ;  /* 0x000000101f1f7819 */ /* 0x000fc600000006ff */
[----:B------:R-:W-:Y:S01]  /*20a0*/  FMUL.FTZ R21, R21, R32 ;  /* 0x0000002015157220 */ /* 0x000fe20000410000 */
[----:B-1----:R-:W-:Y:S01]  /*20b0*/  FADD.FTZ R20, -R18, 1 ;  /* 0x3f80000012147421 */ /* 0x002fe20000010100 */
[----:B------:R-:W-:Y:S01]  /*20c0*/  FADD.FTZ R31, R31, -UR13 ;  /* 0x8000000d1f1f7e21 */ /* 0x000fe20008010000 */
[----:B------:R-:W-:Y:S02]  /*20d0*/  FMUL.FTZ R32, R12, R30 ;  /* 0x0000001e0c207220 */ /* 0x000fe40000410000 */
[----:B------:R-:W-:Y:S01]  /*20e0*/  FFMA.FTZ R17, R17, R20, 1 ;  /* 0x3f80000011117423 */ /* 0x000fe20000010014 */
[----:B------:R-:W-:Y:S01]  /*20f0*/  FMUL.FTZ R20, R35, R18 ;  /* 0x0000001223147220 */ /* 0x000fe20000410000 */
[----:B------:R-:W-:Y:S01]  /*2100*/  FMUL.FTZ R18, R31, UR7 ;  /* 0x000000071f127c20 */ /* 0x000fe20008410000 */
[----:B------:R-:W-:Y:S01]  /*2110*/  FFMA.FTZ R35, R5, R32, RZ ;  /* 0x0000002005237223 */ /* 0x000fe200000100ff */
[----:B------:R-:W-:Y:S01]  /*2120*/  FADD.FTZ R32, RZ, R32 ;  /* 0x00000020ff207221 */ /* 0x000fe20000010000 */
[----:B------:R-:W-:Y:S01]  /*2130*/  FMUL.FTZ R17, R20, R17 ;  /* 0x0000001114117220 */ /* 0x000fe20000410000 */
[----:B------:R-:W-:Y:S01]  /*2140*/  FFMA.FTZ R20, R13, R18, R11 ;  /* 0x000000120d147223 */ /* 0x000fe2000001000b */
[----:B------:R-:W-:Y:S01]  /*2150*/  FFMA.FTZ R34, R16, R33, R35 ;  /* 0x0000002110227223 */ /* 0x000fe20000010023 */
[----:B------:R-:W-:-:S02]  /*2160*/  FADD.FTZ R32, R33, R32 ;  /* 0x0000002021207221 */ /* 0x000fc40000010000 */
[----:B------:R-:W-:-:S04]  /*2170*/  FMUL.FTZ R36, R20, -1.4426950216293334961 ;  /* 0xbfb8aa3b14247820 */ /* 0x000fc80000410000 */
[----:B------:R0:W1:Y:S02]  /*2180*/  MUFU.EX2 R31, R36 ;  /* 0x00000024001f7308 */ /* 0x0000640000000800 */
[----:B0-----:R-:W-:-:S04]  /*2190*/  PRMT R36, R38, 0x7632, R36 ;  /* 0x0000763226247816 */ /* 0x001fc80000000024 */
[----:B------:R-:W-:Y:S01]  /*21a0*/  SHF.L.U32 R36, R36, 0x10, RZ ;  /* 0x0000001024247819 */ /* 0x000fe200000006ff */
[----:B-1----:R-:W-:-:S06]  /*21b0*/  FADD.FTZ R31, R31, 1 ;  /* 0x3f8000001f1f7421 */ /* 0x002fcc0000010000 */
[----:B------:R-:W0:Y:S02]  /*21c0*/  MUFU.RCP R31, R31 ;  /* 0x0000001f001f7308 */ /* 0x000e240000001000 */
[----:B0-----:R-:W-:Y:S01]  /*21d0*/  FMUL.FTZ R33, R36, R31 ;  /* 0x0000001f24217220 */ /* 0x001fe20000410000 */
[----:B------:R-:W-:Y:S01]  /*21e0*/  FFMA.FTZ R36, R5, R30, RZ ;  /* 0x0000001e05247223 */ /* 0x000fe200000100ff */
[----:B------:R-:W-:Y:S01]  /*21f0*/  SHF.L.U32 R5, R43, 0x10, RZ ;  /* 0x000000102b057819 */ /* 0x000fe200000006ff */
[----:B------:R-:W-:Y:S01]  /*2200*/  FADD.FTZ R30, RZ, R30 ;  /* 0x0000001eff1e7221 */ /* 0x000fe20000010000 */
[----:B------:R-:W-:-:S03]  /*2210*/  FADD.FTZ R35, -R31, 1 ;  /* 0x3f8000001f237421 */ /* 0x000fc60000010100 */
[----:B------:R-:W-:Y:S01]  /*2220*/  FADD.FTZ R5, R5, -UR13 ;  /* 0x8000000d05057e21 */ /* 0x000fe20008010000 */
[----:B------:R-:W-:Y:S01]  /*2230*/  FADD.FTZ R31, R30, R29 ;  /* 0x0000001d1e1f7221 */ /* 0x000fe20000010000 */
[----:B------:R-:W-:Y:S01]  /*2240*/  FFMA.FTZ R20, R20, R35, 1 ;  /* 0x3f80000014147423 */ /* 0x000fe20000010023 */
[-C--:B------:R-:W-:Y:S01]  /*2250*/  FFMA.FTZ R30, R23, R29.reuse, R36 ;  /* 0x0000001d171e7223 */ /* 0x080fe20000010024 */
[C---:B------:R-:W-:Y:S01]  /*2260*/  FMUL.FTZ R29, R12.reuse, R29 ;  /* 0x0000001d0c1d7220 */ /* 0x040fe20000410000 */
[----:B------:R-:W-:Y:S01]  /*2270*/  FMUL.FTZ R5, R5, UR7 ;  /* 0x0000000705057c20 */ /* 0x000fe20008410000 */
[----:B------:R-:W-:Y:S01]  /*2280*/  FMUL.FTZ R20, R33, R20 ;  /* 0x0000001421147220 */ /* 0x000fe20000410000 */
[----:B------:R-:W-:Y:S01]  /*2290*/  FFMA.FTZ R30, R25, R24, R30 ;  /* 0x00000018191e7223 */ /* 0x000fe2000001001e */
[----:B------:R-:W-:Y:S01]  /*22a0*/  FFMA.FTZ R33, R23, R29, R34 ;  /* 0x0000001d17217223 */ /* 0x000fe20000010022 */
[----:B------:R-:W-:Y:S01]  /*22b0*/  FFMA.FTZ R23, R12, R5, R10 ;  /* 0x000000050c177223 */ /* 0x000fe2000001000a */
[----:B------:R-:W-:Y:S01]  /*22c0*/  FADD.FTZ R32, R32, R29 ;  /* 0x0000001d20207221 */ /* 0x000fe20000010000 */
[----:B------:R-:W-:Y:S01]  /*22d0*/  SHF.L.U32 R29, R15, 0x10, RZ ;  /* 0x000000100f1d7819 */ /* 0x000fe200000006ff */
[----:B------:R-:W-:Y:S01]  /*22e0*/  FFMA.FTZ R30, R19, R17, R30 ;  /* 0x00000011131e7223 */ /* 0x000fe2000001001e */
[----:B------:R-:W-:-:S06]  /*22f0*/  FMUL.FTZ R35, R23, -1.4426950216293334961 ;  /* 0xbfb8aa3b17237820 */ /* 0x000fcc0000410000 */
[----:B------:R-:W0:Y:S02]  /*2300*/  MUFU.EX2 R35, R35 ;  /* 0x0000002300237308 */ /* 0x000e240000000800 */
[----:B0-----:R-:W-:-:S06]  /*2310*/  FADD.FTZ R34, R35, 1 ;  /* 0x3f80000023227421 */ /* 0x001fcc0000010000 */
[----:B------:R-:W0:Y:S02]  /*2320*/  MUFU.RCP R34, R34 ;  /* 0x0000002200227308 */ /* 0x000e240000001000 */
[----:B0-----:R-:W-:Y:S01]  /*2330*/  FADD.FTZ R36, -R34, 1 ;  /* 0x3f80000022247421 */ /* 0x001fe20000010100 */
[----:B------:R-:W-:-:S03]  /*2340*/  FMUL.FTZ R29, R29, R34 ;  /* 0x000000221d1d7220 */ /* 0x000fc60000410000 */
[----:B------:R-:W-:-:S04]  /*2350*/  FFMA.FTZ R36, R23, R36, 1 ;  /* 0x3f80000017247423 */ /* 0x000fc80000010024 */
[----:B------:R-:W-:Y:S01]  /*2360*/  FMUL.FTZ R23, R29, R36 ;  /* 0x000000241d177220 */ /* 0x000fe20000410000 */
[----:B------:R-:W-:Y:S01]  /*2370*/  PRMT R36, R43, 0x7632, R36 ;  /* 0x000076322b247816 */ /* 0x000fe20000000024 */
[----:B------:R-:W-:Y:S01]  /*2380*/  FFMA.FTZ R29, R16, R28, RZ ;  /* 0x0000001c101d7223 */ /* 0x000fe200000100ff */
[----:B------:R-:W-:Y:S01]  /*2390*/  FADD.FTZ R28, RZ, R28 ;  /* 0x0000001cff1c7221 */ /* 0x000fe20000010000 */
[----:B------:R-:W-:Y:S01]  /*23a0*/  FFMA.FTZ R30, R5, R23, R30 ;  /* 0x00000017051e7223 */ /* 0x000fe2000001001e */
[----:B------:R-:W-:Y:S01]  /*23b0*/  SHF.L.U32 R36, R36, 0x10, RZ ;  /* 0x0000001024247819 */ /* 0x000fe200000006ff */
[----:B------:R-:W-:Y:S01]  /*23c0*/  FFMA.FTZ R29, R26, R27, R29 ;  /* 0x0000001b1a1d7223 */ /* 0x000fe2000001001d */
[----:B------:R-:W-:-:S03]  /*23d0*/  FADD.FTZ R28, R28, R27 ;  /* 0x0000001b1c1c7221 */ /* 0x000fc60000010000 */
[----:B------:R-:W-:Y:S01]  /*23e0*/  FADD.FTZ R16, R36, -UR13 ;  /* 0x8000000d24107e21 */ /* 0x000fe20008010000 */
[----:B------:R-:W-:Y:S01]  /*23f0*/  FMUL.FTZ R36, R13, R27 ;  /* 0x0000001b0d247220 */ /* 0x000fe20000410000 */
[----:B------:R-:W-:Y:S02]  /*2400*/  FFMA.FTZ R29, R22, R21, R29 ;  /* 0x00000015161d7223 */ /* 0x000fe4000001001d */
[----:B------:R-:W-:Y:S01]  /*2410*/  FMUL.FTZ R16, R16, UR7 ;  /* 0x0000000710107c20 */ /* 0x000fe20008410000 */
[----:B------:R-:W-:Y:S01]  /*2420*/  FFMA.FTZ R34, R26, R36, R33 ;  /* 0x000000241a227223 */ /* 0x000fe20000010021 */
[--C-:B------:R-:W-:Y:S01]  /*2430*/  FADD.FTZ R33, R36, R32.reuse ;  /* 0x0000002024217221 */ /* 0x100fe20000010000 */
[----:B------:R-:W-:Y:S01]  /*2440*/  PRMT R32, R15, 0x7632, R32 ;  /* 0x000076320f207816 */ /* 0x000fe20000000020 */
[----:B------:R-:W-:Y:S01]  /*2450*/  FFMA.FTZ R26, R13, R16, R11 ;  /* 0x000000100d1a7223 */ /* 0x000fe2000001000b */
[----:B------:R-:W-:Y:S02]  /*2460*/  FFMA.FTZ R29, R18, R20, R29 ;  /* 0x00000014121d7223 */ /* 0x000fe4000001001d */
[----:B------:R-:W-:Y:S01]  /*2470*/  SHF.L.U32 R32, R32, 0x10, RZ ;  /* 0x0000001020207819 */ /* 0x000fe200000006ff */
[----:B------:R-:W-:-:S06]  /*2480*/  FMUL.FTZ R35, R26, -1.4426950216293334961 ;  /* 0xbfb8aa3b1a237820 */ /* 0x000fcc0000410000 */
[----:B------:R-:W0:Y:S02]  /*2490*/  MUFU.EX2 R35, R35 ;  /* 0x0000002300237308 */ /* 0x000e240000000800 */
[----:B0-----:R-:W-:Y:S01]  /*24a0*/  FADD.FTZ R27, R35, 1 ;  /* 0x3f800000231b7421 */ /* 0x001fe20000010000 */
[----:B------:R-:W-:-:S04]  /*24b0*/  FMUL.FTZ R35, R12, R24 ;  /* 0x000000180c237220 */ /* 0x000fc80000410000 */
[----:B------:R-:W-:Y:S01]  /*24c0*/  FADD.FTZ R33, R33, R35 ;  /* 0x0000002321217221 */ /* 0x000fe20000010000 */
[----:B------:R-:W0:Y:S02]  /*24d0*/  MUFU.RCP R27, R27 ;  /* 0x0000001b001b7308 */ /* 0x000e240000001000 */
[----:B0-----:R-:W-:Y:S01]  /*24e0*/  FADD.FTZ R37, -R27, 1 ;  /* 0x3f8000001b257421 */ /* 0x001fe20000010100 */
[----:B------:R-:W-:-:S03]  /*24f0*/  FMUL.FTZ R32, R32, R27 ;  /* 0x0000001b20207220 */ /* 0x000fc60000410000 */
[----:B------:R-:W-:-:S04]  /*2500*/  FFMA.FTZ R37, R26, R37, 1 ;  /* 0x3f8000001a257423 */ /* 0x000fc80000010025 */
[----:B------:R-:W-:Y:S01]  /*2510*/  FMUL.FTZ R26, R32, R37 ;  /* 0x00000025201a7220 */ /* 0x000fe20000410000 */
[----:B------:R-:W-:Y:S02]  /*2520*/  SHF.L.U32 R32, R42, 0x10, RZ ;  /* 0x000000102a207819 */ /* 0x000fe400000006ff */
[----:B------:R-:W-:Y:S01]  /*2530*/  PRMT R37, R14, 0x7632, R37 ;  /* 0x000076320e257816 */ /* 0x000fe20000000025 */
[----:B------:R-:W-:Y:S02]  /*2540*/  FFMA.FTZ R29, R16, R26, R29 ;  /* 0x0000001a101d7223 */ /* 0x000fe4000001001d */
[----:B------:R-:W-:Y:S01]  /*2550*/  FADD.FTZ R36, R32, -UR13 ;  /* 0x8000000d20247e21 */ /* 0x000fe20008010000 */
[----:B------:R-:W-:Y:S01]  /*2560*/  FADD.FTZ R32, R31, R24 ;  /* 0x000000181f207221 */ /* 0x000fe20000010000 */
[----:B------:R-:W-:Y:S01]  /*2570*/  FFMA.FTZ R31, R25, R35, R34 ;  /* 0x00000023191f7223 */ /* 0x000fe20000010022 */
[----:B------:R-:W-:Y:S01]  /*2580*/  SHF.L.U32 R25, R14, 0x10, RZ ;  /* 0x000000100e197819 */ /* 0x000fe200000006ff */
[----:B------:R-:W-:Y:S01]  /*2590*/  FMUL.FTZ R27, R36, UR7 ;  /* 0x00000007241b7c20 */ /* 0x000fe20008410000 */
[----:B------:R-:W-:-:S03]  /*25a0*/  SHF.L.U32 R37, R37, 0x10, RZ ;  /* 0x0000001025257819 */ /* 0x000fc600000006ff */
[----:B------:R-:W-:-:S04]  /*25b0*/  FFMA.FTZ R24, R12, R27, R10 ;  /* 0x0000001b0c187223 */ /* 0x000fc8000001000a */
[----:B------:R-:W-:-:S06]  /*25c0*/  FMUL.FTZ R36, R24, -1.4426950216293334961 ;  /* 0xbfb8aa3b18247820 */ /* 0x000fcc0000410000 */
[----:B------:R-:W0:Y:S02]  /*25d0*/  MUFU.EX2 R36, R36 ;  /* 0x0000002400247308 */ /* 0x000e240000000800 */
[----:B0-----:R-:W-:Y:S01]  /*25e0*/  FADD.FTZ R34, R36, 1 ;  /* 0x3f80000024227421 */ /* 0x001fe20000010000 */
[----:B------:R-:W-:-:S04]  /*25f0*/  FMUL.FTZ R36, R13, R21 ;  /* 0x000000150d247220 */ /* 0x000fc80000410000 */
[----:B------:R-:W-:Y:S01]  /*2600*/  FADD.FTZ R33, R36, R33 ;  /* 0x0000002124217221 */ /* 0x000fe20000010000 */
[----:B------:R-:W0:Y:S02]  /*2610*/  MUFU.RCP R34, R34 ;  /* 0x0000002200227308 */ /* 0x000e240000001000 */
[----:B0-----:R-:W-:Y:S01]  /*2620*/  FADD.FTZ R35, -R34, 1 ;  /* 0x3f80000022237421 */ /* 0x001fe20000010100 */
[----:B------:R-:W-:Y:S01]  /*2630*/  FMUL.FTZ R25, R25, R34 ;  /* 0x0000002219197220 */ /* 0x000fe20000410000 */
[----:B------:R-:W-:Y:S02]  /*2640*/  FFMA.FTZ R34, R22, R36, R31 ;  /* 0x0000002416227223 */ /* 0x000fe4000001001f */
[----:B------:R-:W-:Y:S01]  /*2650*/  FFMA.FTZ R24, R24, R35, 1 ;  /* 0x3f80000018187423 */ /* 0x000fe20000010023 */
[----:B------:R-:W-:-:S03]  /*2660*/  PRMT R35, R42, 0x7632, R35 ;  /* 0x000076322a237816 */ /* 0x000fc60000000023 */
[----:B------:R-:W-:Y:S01]  /*2670*/  FMUL.FTZ R24, R25, R24 ;  /* 0x0000001819187220 */ /* 0x000fe20000410000 */
[----:B------:R-:W-:Y:S01]  /*2680*/  SHF.L.U32 R35, R35, 0x10, RZ ;  /* 0x0000001023237819 */ /* 0x000fe200000006ff */
[----:B------:R-:W-:Y:S02]  /*2690*/  FADD.FTZ R25, R28, R21 ;  /* 0x000000151c197221 */ /* 0x000fe40000010000 */
[----:B------:R-:W-:Y:S02]  /*26a0*/  FFMA.FTZ R30, R27, R24, R30 ;  /* 0x000000181b1e7223 */ /* 0x000fe4000001001e */
[----:B------:R-:W-:Y:S01]  /*26b0*/  FADD.FTZ R35, R35, -UR13 ;  /* 0x8000000d23237e21 */ /* 0x000fe20008010000 */
[----:B------:R-:W-:-:S03]  /*26c0*/  FADD.FTZ R25, R25, R20 ;  /* 0x0000001419197221 */ /* 0x000fc60000010000 */
[----:B------:R-:W-:-:S04]  /*26d0*/  FMUL.FTZ R28, R35, UR7 ;  /* 0x00000007231c7c20 */ /* 0x000fc80008410000 */
[----:B------:R-:W-:-:S04]  /*26e0*/  FFMA.FTZ R21, R13, R28, R11 ;  /* 0x0000001c0d157223 */ /* 0x000fc8000001000b */
[----:B------:R-:W-:-:S06]  /*26f0*/  FMUL.FTZ R31, R21, -1.4426950216293334961 ;  /* 0xbfb8aa3b151f7820 */ /* 0x000fcc0000410000 */
[----:B------:R-:W0:Y:S02]  /*2700*/  MUFU.EX2 R31, R31 ;  /* 0x0000001f001f7308 */ /* 0x000e240000000800 */
[----:B0-----:R-:W-:-:S06]  /*2710*/  FADD.FTZ R35, R31, 1 ;  /* 0x3f8000001f237421 */ /* 0x001fcc0000010000 */
[----:B------:R0:W1:Y:S02]  /*2720*/  MUFU.RCP R22, R35 ;  /* 0x0000002300167308 */ /* 0x0000640000001000 */
[----:B0-----:R-:W-:-:S04]  /*2730*/  FMUL.FTZ R35, R12, R17 ;  /* 0x000000110c237220 */ /* 0x001fc80000410000 */
[----:B------:R-:W-:Y:S01]  /*2740*/  FADD.FTZ R33, R33, R35 ;  /* 0x0000002321217221 */ /* 0x000fe20000010000 */
[----:B-1----:R-:W-:Y:S01]  /*2750*/  FMUL.FTZ R36, R37, R22 ;  /* 0x0000001625247220 */ /* 0x002fe20000410000 */
[----:B------:R-:W-:-:S04]  /*2760*/  FADD.FTZ R22, -R22, 1 ;  /* 0x3f80000016167421 */ /* 0x000fc80000010100 */
[----:B------:R-:W-:Y:S01]  /*2770*/  FFMA.FTZ R21, R21, R22, 1 ;  /* 0x3f80000015157423 */ /* 0x000fe20000010016 */
[----:B------:R-:W-:-:S03]  /*2780*/  SHF.L.U32 R22, R54, 0x10, RZ ;  /* 0x0000001036167819 */ /* 0x000fc600000006ff */
[----:B------:R-:W-:Y:S02]  /*2790*/  FMUL.FTZ R21, R36, R21 ;  /* 0x0000001524157220 */ /* 0x000fe40000410000 */
[----:B------:R-:W-:Y:S01]  /*27a0*/  FADD.FTZ R31, R22, -UR13 ;  /* 0x8000000d161f7e21 */ /* 0x000fe20008010000 */
[----:B------:R-:W-:Y:S01]  /*27b0*/  FADD.FTZ R22, R32, R17 ;  /* 0x0000001120167221 */ /* 0x000fe20000010000 */
[----:B------:R-:W-:Y:S02]  /*27c0*/  FFMA.FTZ R29, R28, R21, R29 ;  /* 0x000000151c1d7223 */ /* 0x000fe4000001001d */
[----:B------:R-:W-:Y:S01]  /*27d0*/  FMUL.FTZ R17, R31, UR7 ;  /* 0x000000071f117c20 */ /* 0x000fe20008410000 */
[----:B------:R-:W-:Y:S01]  /*27e0*/  FFMA.FTZ R31, R19, R35, R34 ;  /* 0x00000023131f7223 */ /* 0x000fe20000010022 */
[----:B------:R-:W-:Y:S02]  /*27f0*/  SHF.L.U32 R35, R52, 0x10, RZ ;  /* 0x0000001034237819 */ /* 0x000fe400000006ff */
        /* <DEDUP_REMOVED lines=9> */
[----:B------:R-:W-:Y:S01]  /*2890*/  FFMA.FTZ R32, R18, R34, R31 ;  /* 0x0000002212207223 */ /* 0x000fe2000001001f */
[----:B------:R-:W-:Y:S01]  /*28a0*/  SHF.L.U32 R34, R56, 0x10, RZ ;  /* 0x0000001038227819 */ /* 0x000fe200000006ff */
[----:B------:R-:W-:-:S04]  /*28b0*/  FFMA.FTZ R36, R19, R36, 1 ;  /* 0x3f80000013247423 */ /* 0x000fc80000010024 */
[----:B------:R-:W-:Y:S01]  /*28c0*/  FMUL.FTZ R19, R35, R36 ;  /* 0x0000002423137220 */ /* 0x000fe20000410000 */
[----:B------:R-:W-:-:S03]  /*28d0*/  SHF.L.U32 R35, R58, 0x10, RZ ;  /* 0x000000103a237819 */ /* 0x000fc600000006ff */
[----:B------:R-:W-:Y:S02]  /*28e0*/  FFMA.FTZ R30, R17, R19, R30 ;  /* 0x00000013111e7223 */ /* 0x000fe4000001001e */
[----:B------:R-:W-:-:S04]  /*28f0*/  FADD.FTZ R35, R35, -UR13 ;  /* 0x8000000d23237e21 */ /* 0x000fc80008010000 */
[----:B------:R-:W-:-:S04]  /*2900*/  FMUL.FTZ R20, R35, UR7 ;  /* 0x0000000723147c20 */ /* 0x000fc80008410000 */
[----:B------:R-:W-:-:S04]  /*2910*/  FFMA.FTZ R18, R13, R20, R11 ;  /* 0x000000140d127223 */ /* 0x000fc8000001000b */
[----:B------:R-:W-:-:S06]  /*2920*/  FMUL.FTZ R35, R18, -1.4426950216293334961 ;  /* 0xbfb8aa3b12237820 */ /* 0x000fcc0000410000 */
[----:B------:R-:W0:Y:S02]  /*2930*/  MUFU.EX2 R35, R35 ;  /* 0x0000002300237308 */ /* 0x000e240000000800 */
[----:B0-----:R-:W-:Y:S01]  /*2940*/  FADD.FTZ R36, R35, 1 ;  /* 0x3f80000023247421 */ /* 0x001fe20000010000 */
[----:B------:R-:W-:-:S05]  /*2950*/  FMUL.FTZ R35, R12, R23 ;  /* 0x000000170c237220 */ /* 0x000fca0000410000 */
[----:B------:R-:W0:Y:S01]  /*2960*/  MUFU.RCP R31, R36 ;  /* 0x00000024001f7308 */ /* 0x000e220000001000 */
[----:B------:R-:W-:Y:S01]  /*2970*/  FFMA.FTZ R5, R5, R35, R32 ;  /* 0x0000002305057223 */ /* 0x000fe20000010020 */
[----:B------:R-:W-:Y:S01]  /*2980*/  FADD.FTZ R33, R33, R35 ;  /* 0x0000002321217221 */ /* 0x000fe20000010000 */
[----:B------:R-:W-:Y:S01]  /*2990*/  SHF.L.U32 R35, R51, 0x10, RZ ;  /* 0x0000001033237819 */ /* 0x000fe200000006ff */
[----:B0-----:R-:W-:Y:S01]  /*29a0*/  FMUL.FTZ R34, R34, R31 ;  /* 0x0000001f22227220 */ /* 0x001fe20000410000 */
[----:B------:R-:W-:-:S04]  /*29b0*/  FADD.FTZ R31, -R31, 1 ;  /* 0x3f8000001f1f7421 */ /* 0x000fc80000010100 */
[----:B------:R-:W-:-:S04]  /*29c0*/  FFMA.FTZ R31, R18, R31, 1 ;  /* 0x3f800000121f7423 */ /* 0x000fc8000001001f */
[----:B------:R-:W-:Y:S01]  /*29d0*/  FMUL.FTZ R18, R34, R31 ;  /* 0x0000001f22127220 */ /* 0x000fe20000410000 */
[----:B------:R-:W-:-:S03]  /*29e0*/  SHF.L.U32 R31, R53, 0x10, RZ ;  /* 0x00000010351f7819 */ /* 0x000fc600000006ff */
[----:B------:R-:W-:Y:S02]  /*29f0*/  FFMA.FTZ R29, R20, R18, R29 ;  /* 0x00000012141d7223 */ /* 0x000fe4000001001d */
[----:B------:R-:W-:Y:S01]  /*2a00*/  FADD.FTZ R34, R31, -UR13 ;  /* 0x8000000d1f227e21 */ /* 0x000fe20008010000 */
[----:B------:R-:W-:-:S03]  /*2a10*/  FADD.FTZ R31, R22, R23 ;  /* 0x00000017161f7221 */ /* 0x000fc60000010000 */
        /* <DEDUP_REMOVED lines=10> */
[----:B0-----:R-:W-:Y:S01]  /*2ac0*/  FADD.FTZ R37, -R32, 1 ;  /* 0x3f80000020257421 */ /* 0x001fe20000010100 */
[----:B------:R-:W-:Y:S01]  /*2ad0*/  FMUL.FTZ R35, R35, R32 ;  /* 0x0000002023237220 */ /* 0x000fe20000410000 */
[----:B------:R-:W-:Y:S02]  /*2ae0*/  SHF.L.U32 R32, R57, 0x10, RZ ;  /* 0x0000001039207819 */ /* 0x000fe400000006ff */
[----:B------:R-:W-:-:S04]  /*2af0*/  FFMA.FTZ R22, R22, R37, 1 ;  /* 0x3f80000016167423 */ /* 0x000fc80000010025 */
[----:B------:R-:W-:Y:S01]  /*2b00*/  FMUL.FTZ R22, R35, R22 ;  /* 0x0000001623167220 */ /* 0x000fe20000410000 */
[----:B------:R-:W-:Y:S01]  /*2b10*/  FADD.FTZ R35, R32, -UR13 ;  /* 0x8000000d20237e21 */ /* 0x000fe20008010000 */
[----:B------:R-:W-:-:S03]  /*2b20*/  FADD.FTZ R32, R25, R26 ;  /* 0x0000001a19207221 */ /* 0x000fc60000010000 */
[----:B------:R-:W-:-:S04]  /*2b30*/  FMUL.FTZ R26, R35, UR7 ;  /* 0x00000007231a7c20 */ /* 0x000fc80008410000 */
[----:B------:R-:W-:-:S04]  /*2b40*/  FFMA.FTZ R25, R13, R26, R11 ;  /* 0x0000001a0d197223 */ /* 0x000fc8000001000b */
[----:B------:R-:W-:-:S06]  /*2b50*/  FMUL.FTZ R36, R25, -1.4426950216293334961 ;  /* 0xbfb8aa3b19247820 */ /* 0x000fcc0000410000 */
[----:B------:R-:W0:Y:S02]  /*2b60*/  MUFU.EX2 R36, R36 ;  /* 0x0000002400247308 */ /* 0x000e240000000800 */
[----:B0-----:R-:W-:-:S06]  /*2b70*/  FADD.FTZ R35, R36, 1 ;  /* 0x3f80000024237421 */ /* 0x001fcc0000010000 */
[----:B------:R-:W0:Y:S02]  /*2b80*/  MUFU.RCP R35, R35 ;  /* 0x0000002300237308 */ /* 0x000e240000001000 */
[----:B0-----:R-:W-:Y:S01]  /*2b90*/  FMUL.FTZ R5, R34, R35 ;  /* 0x0000002322057220 */ /* 0x001fe20000410000 */
[----:B------:R-:W-:-:S04]  /*2ba0*/  FADD.FTZ R34, -R35, 1 ;  /* 0x3f80000023227421 */ /* 0x000fc80000010100 */
[----:B------:R-:W-:Y:S01]  /*2bb0*/  FFMA.FTZ R37, R25, R34, 1 ;  /* 0x3f80000019257423 */ /* 0x000fe20000010022 */
[----:B------:R-:W-:Y:S01]  /*2bc0*/  FMUL.FTZ R25, R12, R24 ;  /* 0x000000180c197220 */ /* 0x000fe20000410000 */
[----:B------:R-:W-:Y:S02]  /*2bd0*/  FADD.FTZ R34, R31, R24 ;  /* 0x000000181f227221 */ /* 0x000fe40000010000 */
[----:B------:R-:W-:Y:S01]  /*2be0*/  FMUL.FTZ R5, R5, R37 ;  /* 0x0000002505057220 */ /* 0x000fe20000410000 */
[----:B------:R-:W-:Y:S01]  /*2bf0*/  FFMA.FTZ R16, R27, R25, R16 ;  /* 0x000000191b107223 */ /* 0x000fe20000010010 */
[----:B------:R-:W-:Y:S01]  /*2c00*/  FADD.FTZ R24, R33, R25 ;  /* 0x0000001921187221 */ /* 0x000fe20000010000 */
[C---:B------:R-:W-:Y:S01]  /*2c10*/  FMUL.FTZ R25, R13.reuse, R21 ;  /* 0x000000150d197220 */ /* 0x040fe20000410000 */
[----:B------:R-:W-:Y:S01]  /*2c20*/  FMUL.FTZ R27, R13, R18 ;  /* 0x000000120d1b7220 */ /* 0x000fe20000410000 */
[----:B------:R-:W-:Y:S02]  /*2c30*/  FADD.FTZ R21, R32, R21 ;  /* 0x0000001520157221 */ /* 0x000fe40000010000 */
[----:B------:R-:W-:Y:S01]  /*2c40*/  FFMA.FTZ R16, R28, R25, R16 ;  /* 0x000000191c107223 */ /* 0x000fe20000010010 */
[----:B------:R-:W-:Y:S01]  /*2c50*/  FADD.FTZ R24, R25, R24 ;  /* 0x0000001819187221 */ /* 0x000fe20000010000 */
[----:B------:R-:W-:Y:S01]  /*2c60*/  FMUL.FTZ R25, R12, R19 ;  /* 0x000000130c197220 */ /* 0x000fe20000410000 */
[----:B------:R-:W-:Y:S01]  /*2c70*/  FADD.FTZ R18, R21, R18 ;  /* 0x0000001215127221 */ /* 0x000fe20000010000 */
[----:B------:R-:W-:-:S02]  /*2c80*/  FFMA.FTZ R21, R26, R5, R29 ;  /* 0x000000051a157223 */ /* 0x000fc4000001001d */
[----:B------:R-:W-:Y:S01]  /*2c90*/  FFMA.FTZ R31, R17, R25, R16 ;  /* 0x00000019111f7223 */ /* 0x000fe20000010010 */
[----:B------:R-:W-:Y:S01]  /*2ca0*/  FADD.FTZ R24, R24, R25 ;  /* 0x0000001918187221 */ /* 0x000fe20000010000 */
[-C--:B------:R-:W-:Y:S01]  /*2cb0*/  FMUL.FTZ R17, R12, R22.reuse ;  /* 0x000000160c117220 */ /* 0x080fe20000410000 */
[----:B------:R-:W-:Y:S01]  /*2cc0*/  FADD.FTZ R25, R34, R19 ;  /* 0x0000001322197221 */ /* 0x000fe20000010000 */
[----:B------:R-:W-:Y:S01]  /*2cd0*/  FFMA.FTZ R16, R20, R27, R31 ;  /* 0x0000001b14107223 */ /* 0x000fe2000001001f */
[----:B------:R-:W-:Y:S01]  /*2ce0*/  FADD.FTZ R24, R27, R24 ;  /* 0x000000181b187221 */ /* 0x000fe20000010000 */
[----:B------:R-:W-:Y:S01]  /*2cf0*/  FMUL.FTZ R27, R13, R5 ;  /* 0x000000050d1b7220 */ /* 0x000fe20000410000 */
[C---:B------:R-:W-:Y:S01]  /*2d00*/  FFMA.FTZ R20, R23.reuse, R22, R30 ;  /* 0x0000001617147223 */ /* 0x040fe2000001001e */
[----:B------:R-:W-:Y:S01]  /*2d10*/  FFMA.FTZ R19, R23, R17, R16 ;  /* 0x0000001117137223 */ /* 0x000fe20000010010 */
[----:B------:R-:W-:Y:S01]  /*2d20*/  FADD.FTZ R24, R24, R17 ;  /* 0x0000001118187221 */ /* 0x000fe20000010000 */
[----:B------:R-:W-:Y:S01]  /*2d30*/  FADD.FTZ R22, R25, R22 ;  /* 0x0000001619167221 */ /* 0x000fe20000010000 */
[----:B------:R-:W-:Y:S01]  /*2d40*/  FADD.FTZ R23, R18, R5 ;  /* 0x0000000512177221 */ /* 0x000fe20000010000 */
[----:B------:R-:W-:Y:S01]  /*2d50*/  FFMA.FTZ R19, R26, R27, R19 ;  /* 0x0000001b1a137223 */ /* 0x000fe20000010013 */
[----:B------:R-:W-:-:S07]  /*2d60*/  FADD.FTZ R17, R27, R24 ;  /* 0x000000181b117221 */ /* 0x000fce0000010000 */
.L_x_3:
[----:B------:R-:W0:Y:S01]  /*2d70*/  S2R R25, SR_LANEID ;  /* 0x0000000000197919 */ /* 0x000e220000000000 */
[----:B------:R-:W1:Y:S01]  /*2d80*/  S2UR UR10, SR_CgaCtaId ;  /* 0x00000000000a79c3 */ /* 0x000e620000008800 */
[----:B------:R-:W-:Y:S01]  /*2d90*/  UMOV UR6, 0x400 ;  /* 0x0000040000067882 */ /* 0x000fe20000000000 */
[----:B------:R-:W-:Y:S01]  /*2da0*/  BSSY.RECONVERGENT B0, `(.L_x_4) ;  /* 0x000002a000007945 */ /* 0x000fe20003800200 */
[----:B------:R-:W2:Y:S01]  /*2db0*/  SHFL.DOWN PT, R5, R19, 0x1, 0x1f ;  /* 0x08201f0013057f89 */ /* 0x000ea200000e0000 */
[----:B------:R-:W-:Y:S01]  /*2dc0*/  UIADD3 UR5, UPT, UPT, UR6, 0xa0, URZ ;  /* 0x000000a006057890 */ /* 0x000fe2000fffe0ff */
[----:B------:R-:W-:Y:S02]  /*2dd0*/  ISETP.NE.AND P2, PT, R61, RZ, PT ;  /* 0x000000ff3d00720c */ /* 0x000fe40003f45270 */
[----:B------:R-:W3:Y:S01]  /*2de0*/  SHFL.DOWN PT, R16, R17, 0x1, 0x1f ;  /* 0x08201f0011107f89 */ /* 0x000ee200000e0000 */
[----:B------:R-:W-:Y:S01]  /*2df0*/  ISETP.GE.U32.AND P3, PT, R3, 0x2, PT ;  /* 0x000000020300780c */ /* 0x000fe20003f66070 */
[----:B-1----:R-:W-:Y:S01]  /*2e00*/  ULEA UR5, UR10, UR5, 0x18 ;  /* 0x000000050a057291 */ /* 0x002fe2000f8ec0ff */
[----:B0-----:R-:W-:-:S02]  /*2e10*/  ISETP.GT.AND P1, PT, R25, 0x1e, PT ;  /* 0x0000001e1900780c */ /* 0x001fc40003f24270 */
[C---:B------:R-:W-:Y:S02]  /*2e20*/  ISETP.GT.AND P6, PT, R25.reuse, 0xf, PT ;  /* 0x0000000f1900780c */ /* 0x040fe40003fc4270 */
[----:B------:R-:W-:-:S09]  /*2e30*/  ISETP.GT.AND P5, PT, R25, 0x17, PT ;  /* 0x000000171900780c */ /* 0x000fd20003fa4270 */
[----:B--2---:R-:W-:Y:S01]  /*2e40*/  @!P1 FADD.FTZ R19, R5, R19 ;  /* 0x0000001305139221 */ /* 0x004fe20000010000 */
[----:B---3--:R-:W-:Y:S01]  /*2e50*/  @!P1 FADD.FTZ R17, R16, R17 ;  /* 0x0000001110119221 */ /* 0x008fe20000010000 */
[----:B------:R-:W-:-:S03]  /*2e60*/  ISETP.GT.AND P1, PT, R25, 0x1d, PT ;  /* 0x0000001d1900780c */ /* 0x000fc60003f24270 */
[----:B------:R-:W0:Y:S04]  /*2e70*/  SHFL.DOWN PT, R5, R19, 0x2, 0x1f ;  /* 0x08401f0013057f89 */ /* 0x000e2800000e0000 */
[----:B------:R-:W1:Y:S06]  /*2e80*/  SHFL.DOWN PT, R16, R17, 0x2, 0x1f ;  /* 0x08401f0011107f89 */ /* 0x000e6c00000e0000 */
[----:B0-----:R-:W-:Y:S01]  /*2e90*/  @!P1 FADD.FTZ R19, R19, R5 ;  /* 0x0000000513139221 */ /* 0x001fe20000010000 */
[----:B-1----:R-:W-:-:S04]  /*2ea0*/  @!P1 FADD.FTZ R17, R17, R16 ;  /* 0x0000001011119221 */ /* 0x002fc80000010000 */
[----:B------:R-:W0:Y:S01]  /*2eb0*/  SHFL.DOWN PT, R5, R19, 0x4, 0x1f ;  /* 0x08801f0013057f89 */ /* 0x000e2200000e0000 */
[----:B------:R-:W-:-:S03]  /*2ec0*/  ISETP.GT.AND P1, PT, R25, 0x1b, PT ;  /* 0x0000001b1900780c */ /* 0x000fc60003f24270 */
[----:B------:R-:W1:Y:S10]  /*2ed0*/  SHFL.DOWN PT, R16, R17, 0x4, 0x1f ;  /* 0x08801f0011107f89 */ /* 0x000e7400000e0000 */
[----:B0-----:R-:W-:Y:S01]  /*2ee0*/  @!P1 FADD.FTZ R19, R19, R5 ;  /* 0x0000000513139221 */ /* 0x001fe20000010000 */
[----:B-1----:R-:W-:-:S04]  /*2ef0*/  @!P1 FADD.FTZ R17, R17, R16 ;  /* 0x0000001011119221 */ /* 0x002fc80000010000 */
[----:B------:R-:W0:Y:S01]  /*2f00*/  SHFL.DOWN PT, R5, R19, 0x8, 0x1f ;  /* 0x09001f0013057f89 */ /* 0x000e2200000e0000 */
[----:B------:R-:W-:-:S03]  /*2f10*/  ISETP.GT.U32.AND P1, PT, R61, 0x3f, PT ;  /* 0x0000003f3d00780c */ /* 0x000fc60003f24070 */
[----:B------:R-:W1:Y:S01]  /*2f20*/  SHFL.DOWN PT, R16, R17, 0x8, 0x1f ;  /* 0x09001f0011107f89 */ /* 0x000e6200000e0000 */
[----:B0-----:R-:W-:Y:S01]  /*2f30*/  FADD.FTZ R18, R19, R5 ;  /* 0x0000000513127221 */ /* 0x001fe20000010000 */
[----:B------:R-:W-:Y:S01]  /*2f40*/  LEA R5, R61, UR5, 0x4 ;  /* 0x000000053d057c11 */ /* 0x000fe2000f8e20ff */
[----:B-1----:R-:W-:-:S03]  /*2f50*/  FADD.FTZ R24, R17, R16 ;  /* 0x0000001011187221 */ /* 0x002fc60000010000 */
[----:B------:R-:W-:Y:S01]  /*2f60*/  FSEL R36, R19, R18, P5 ;  /* 0x0000001213247208 */ /* 0x000fe20002800000 */
[----:B------:R0:W-:Y:S01]  /*2f70*/  STS.128 [R5], R20 ;  /* 0x0000001405007388 */ /* 0x0001e20000000c00 */
[----:B------:R-:W-:-:S03]  /*2f80*/  FSEL R37, R17, R24, P5 ;  /* 0x0000001811257208 */ /* 0x000fc60002800000 */
[----:B------:R0:W1:Y:S04]  /*2f90*/  SHFL.DOWN PT, R17, R36, 0x10, 0x1f ;  /* 0x0a001f0024117f89 */ /* 0x00006800000e0000 */
[----:B------:R0:W2:Y:S01]  /*2fa0*/  SHFL.DOWN PT, R19, R37, 0x10, 0x1f ;  /* 0x0a001f0025137f89 */ /* 0x0000a200000e0000 */
[----:B------:R-:W-:Y:S05]  /*2fb0*/  @P6 BRA `(.L_x_5) ;  /* 0x0000000000206947 */ /* 0x000fea0003800000 */
[----:B------:R-:W-:Y:S01]  /*2fc0*/  ISETP.NE.AND P5, PT, R25, RZ, PT ;  /* 0x000000ff1900720c */ /* 0x000fe20003fa5270 */
[----:B01----:R-:W-:Y:S01]  /*2fd0*/  FADD.FTZ R36, R18, R17 ;  /* 0x0000001112247221 */ /* 0x003fe20000010000 */
[----:B--2---:R-:W-:-:S11]  /*2fe0*/  FADD.FTZ R37, R24, R19 ;  /* 0x0000001318257221 */ /* 0x004fd60000010000 */
[----:B------:R-:W-:Y:S01]  /*2ff0*/  VOTEU.ALL UP0, P5 ;  /* 0x0000000000ff7886 */ /* 0x000fe20002800000 */
[----:B------:R-:W-:-:S04]  /*3000*/  @!P5 SHF.R.U32.HI R16, RZ, 0x2, R61 ;  /* 0x00000002ff10d819 */ /* 0x000fc8000001163d */
[----:B------:R-:W-:Y:S01]  /*3010*/  @!UP0 ULEA UR5, UR10, UR6, 0x18 ;  /* 0x000000060a058291 */ /* 0x000fe2000f8ec0ff */
[----:B------:R-:W-:-:S08]  /*3020*/  @!P5 LOP3.LUT R16, R16, 0xf8, RZ, 0xc0, !PT ;  /* 0x000000f81010d812 */ /* 0x000fd000078ec0ff */
[----:B------:R3:W-:Y:S03]  /*3030*/  @!P5 STS.64 [R16+UR5+0x10], R36 ;  /* 0x000010241000d988 */ /* 0x0007e60008000a05 */
.L_x_5:
[----:B------:R-:W-:Y:S05]  /*3040*/  BSYNC.RECONVERGENT B0 ;  /* 0x0000000000007941 */ /* 0x000fea0003800200 */
.L_x_4:
[----:B------:R-:W-:Y:S06]  /*3050*/  BAR.SYNC.DEFER_BLOCKING 0x0 ;  /* 0x0000000000007b1d */ /* 0x000fec0000010000 */
[----:B------:R-:W-:Y:S04]  /*3060*/  BSSY.RECONVERGENT B0, `(.L_x_6) ;  /* 0x0000029000007945 */ /* 0x000fe80003800200 */
[----:B------:R-:W-:Y:S05]  /*3070*/  @P2 BRA `(.L_x_7) ;  /* 0x00000000009c2947 */ /* 0x000fea0003800000 */
[----:B------:R-:W-:-:S09]  /*3080*/  ULEA UR5, UR10, UR6, 0x18 ;  /* 0x000000060a057291 */ /* 0x000fd2000f8ec0ff */
[----:B-1-3--:R-:W2:Y:S04]  /*3090*/  LDS.64 R16, [UR5+0x18] ;  /* 0x00001805ff107984 */ /* 0x00aea80008000a00 */
[----:B------:R-:W1:Y:S04]  /*30a0*/  LDS.128 R28, [UR5+0x20] ;  /* 0x00002005ff1c7984 */ /* 0x000e680008000c00 */
[----:B------:R-:W3:Y:S01]  /*30b0*/  LDS.128 R32, [UR5+0x30] ;  /* 0x00003005ff207984 */ /* 0x000ee20008000c00 */
[----:B--2---:R-:W-:Y:S01]  /*30c0*/  FADD.FTZ R19, R36, R16 ;  /* 0x0000001024137221 */ /* 0x004fe20000010000 */
[----:B------:R-:W-:-:S03]  /*30d0*/  FADD.FTZ R24, R37, R17 ;  /* 0x0000001125187221 */ /* 0x000fc60000010000 */
[----:B-1----:R-:W-:Y:S01]  /*30e0*/  FADD.FTZ R25, R19, R28 ;  /* 0x0000001c13197221 */ /* 0x002fe20000010000 */
[----:B------:R-:W-:Y:S01]  /*30f0*/  FADD.FTZ R28, R24, R29 ;  /* 0x0000001d181c7221 */ /* 0x000fe20000010000 */
[----:B------:R-:W1:Y:S02]  /*3100*/  LDS.128 R16, [UR5+0x40] ;  /* 0x00004005ff107984 */ /* 0x000e640008000c00 */
[----:B------:R-:W-:Y:S01]  /*3110*/  FADD.FTZ R29, R25, R30 ;  /* 0x0000001e191d7221 */ /* 0x000fe20000010000 */
[----:B------:R-:W-:Y:S01]  /*3120*/  FADD.FTZ R28, R28, R31 ;  /* 0x0000001f1c1c7221 */ /* 0x000fe20000010000 */
[----:B------:R-:W2:Y:S02]  /*3130*/  LDS.128 R24, [UR5+0x50] ;  /* 0x00005005ff187984 */ /* 0x000ea40008000c00 */
[----:B---3--:R-:W-:Y:S01]  /*3140*/  FADD.FTZ R29, R29, R32 ;  /* 0x000000201d1d7221 */ /* 0x008fe20000010000 */
[----:B------:R-:W-:-:S03]  /*3150*/  FADD.FTZ R28, R28, R33 ;  /* 0x000000211c1c7221 */ /* 0x000fc60000010000 */
[----:B------:R-:W-:Y:S01]  /*3160*/  FADD.FTZ R29, R29, R34 ;  /* 0x000000221d1d7221 */ /* 0x000fe20000010000 */
[----:B------:R-:W-:-:S03]  /*3170*/  FADD.FTZ R28, R28, R35 ;  /* 0x000000231c1c7221 */ /* 0x000fc60000010000 */
[----:B-1----:R-:W-:Y:S01]  /*3180*/  FADD.FTZ R33, R29, R16 ;  /* 0x000000101d217221 */ /* 0x002fe20000010000 */
[----:B------:R-:W-:Y:S02]  /*3190*/  FADD.FTZ R16, R28, R17 ;  /* 0x000000111c107221 */ /* 0x000fe40000010000 */
[----:B------:R-:W1:Y:S01]  /*31a0*/  LDS.128 R28, [UR5+0x60] ;  /* 0x00006005ff1c7984 */ /* 0x000e620008000c00 */
[----:B------:R-:W-:Y:S01]  /*31b0*/  FADD.FTZ R33, R33, R18 ;  /* 0x0000001221217221 */ /* 0x000fe20000010000 */
[----:B------:R-:W-:Y:S02]  /*31c0*/  FADD.FTZ R32, R16, R19 ;  /* 0x0000001310207221 */ /* 0x000fe40000010000 */
[----:B------:R-:W3:Y:S01]  /*31d0*/  LDS.128 R16, [UR5+0x70] ;  /* 0x00007005ff107984 */ /* 0x000ee20008000c00 */
[----:B--2---:R-:W-:Y:S01]  /*31e0*/  FADD.FTZ R33, R33, R24 ;  /* 0x0000001821217221 */ /* 0x004fe20000010000 */
[----:B------:R-:W-:-:S03]  /*31f0*/  FADD.FTZ R24, R32, R25 ;  /* 0x0000001920187221 */ /* 0x000fc60000010000 */
[----:B------:R-:W-:Y:S01]  /*3200*/  FADD.FTZ R25, R33, R26 ;  /* 0x0000001a21197221 */ /* 0x000fe20000010000 */
[----:B------:R-:W-:Y:S01]  /*3210*/  FADD.FTZ R24, R24, R27 ;  /* 0x0000001b18187221 */ /* 0x000fe20000010000 */
[----:B------:R-:W2:Y:S02]  /*3220*/  LDS.128 R32, [UR5+0x80] ;  /* 0x00008005ff207984 */ /* 0x000ea40008000c00 */
[----:B-1----:R-:W-:Y:S01]  /*3230*/  FADD.FTZ R25, R25, R28 ;  /* 0x0000001c19197221 */ /* 0x002fe20000010000 */
[----:B------:R-:W-:-:S03]  /*3240*/  FADD.FTZ R24, R24, R29 ;  /* 0x0000001d18187221 */ /* 0x000fc60000010000 */
[----:B------:R-:W-:Y:S01]  /*3250*/  FADD.FTZ R25, R25, R30 ;  /* 0x0000001e19197221 */ /* 0x000fe20000010000 */
[----:B------:R-:W-:-:S03]  /*3260*/  FADD.FTZ R24, R24, R31 ;  /* 0x0000001f18187221 */ /* 0x000fc60000010000 */
[----:B---3--:R-:W-:Y:S01]  /*3270*/  FADD.FTZ R25, R25, R16 ;  /* 0x0000001019197221 */ /* 0x008fe20000010000 */
[----:B------:R-:W-:-:S03]  /*3280*/  FADD.FTZ R24, R24, R17 ;  /* 0x0000001118187221 */ /* 0x000fc60000010000 */
[----:B------:R-:W-:Y:S01]  /*3290*/  FADD.FTZ R25, R25, R18 ;  /* 0x0000001219197221 */ /* 0x000fe20000010000 */
[----:B------:R-:W-:-:S03]  /*32a0*/  FADD.FTZ R24, R24, R19 ;  /* 0x0000001318187221 */ /* 0x000fc60000010000 */
[----:B--2---:R-:W-:Y:S01]  /*32b0*/  FADD.FTZ R25, R25, R32 ;  /* 0x0000002019197221 */ /* 0x004fe20000010000 */
[----:B------:R-:W-:-:S03]  /*32c0*/  FADD.FTZ R24, R24, R33 ;  /* 0x0000002118187221 */ /* 0x000fc60000010000 */
[----:B0-----:R-:W-:Y:S01]  /*32d0*/  FADD.FTZ R36, R25, R34 ;  /* 0x0000002219247221 */ /* 0x001fe20000010000 */
[----:B------:R-:W-:-:S07]  /*32e0*/  FADD.FTZ R37, R24, R35 ;  /* 0x0000002318257221 */ /* 0x000fce0000010000 */
.L_x_7:
[----:B------:R-:W-:Y:S05]  /*32f0*/  BSYNC.RECONVERGENT B0 ;  /* 0x0000000000007941 */ /* 0x000fea0003800200 */
.L_x_6:
[----:B------:R-:W-:Y:S01]  /*3300*/  BAR.SYNC.DEFER_BLOCKING 0x0 ;  /* 0x0000000000007b1d */ /* 0x000fe20000010000 */
[----:B------:R-:W-:-:S05]  /*3310*/  LEA R48, R48, R61, 0x6 ;  /* 0x0000003d30307211 */ /* 0x000fca00078e30ff */
[----:B------:R-:W-:Y:S04]  /*3320*/  BSSY.RECONVERGENT B0, `(.L_x_8) ;  /* 0x0000025000007945 */ /* 0x000fe80003800200 */
[----:B------:R-:W-:Y:S05]  /*3330*/  @P1 BRA `(.L_x_9) ;  /* 0x00000000008c1947 */ /* 0x000fea0003800000 */
[----:B-123--:R-:W1:Y:S04]  /*3340*/  LDS.128 R16, [R5+0x400] ;  /* 0x0004000005107984 */ /* 0x00ee680000000c00 */
[----:B------:R-:W2:Y:S04]  /*3350*/  LDS.128 R24, [R5+0x800] ;  /* 0x0008000005187984 */ /* 0x000ea80000000c00 */
[----:B------:R-:W3:Y:S04]  /*3360*/  LDS.128 R28, [R5+0xc00] ;  /* 0x000c0000051c7984 */ /* 0x000ee80000000c00 */
[----:B------:R-:W4:Y:S01]  /*3370*/  LDS.128 R32, [R5+0x1000] ;  /* 0x0010000005207984 */ /* 0x000f220000000c00 */
[----:B-1----:R-:W-:Y:S01]  /*3380*/  FADD.FTZ R16, R20, R16 ;  /* 0x0000001014107221 */ /* 0x002fe20000010000 */
[----:B0-----:R-:W-:Y:S01]  /*3390*/  FADD.FTZ R20, R21, R17 ;  /* 0x0000001115147221 */ /* 0x001fe20000010000 */
[----:B------:R-:W-:Y:S01]  /*33a0*/  FADD.FTZ R17, R22, R18 ;  /* 0x0000001216117221 */ /* 0x000fe20000010000 */
[----:B------:R-:W-:Y:S01]  /*33b0*/  FADD.FTZ R18, R23, R19 ;  /* 0x0000001317127221 */ /* 0x000fe20000010000 */
[----:B--2---:R-:W-:Y:S01]  /*33c0*/  FADD.FTZ R19, R16, R24 ;  /* 0x0000001810137221 */ /* 0x004fe20000010000 */
[----:B------:R-:W-:Y:S01]  /*33d0*/  FADD.FTZ R20, R20, R25 ;  /* 0x0000001914147221 */ /* 0x000fe20000010000 */
[----:B------:R-:W-:Y:S01]  /*33e0*/  FADD.FTZ R17, R17, R26 ;  /* 0x0000001a11117221 */ /* 0x000fe20000010000 */
[----:B------:R-:W-:Y:S01]  /*33f0*/  FADD.FTZ R22, R18, R27 ;  /* 0x0000001b12167221 */ /* 0x000fe20000010000 */
[----:B---3--:R-:W-:Y:S01]  /*3400*/  FADD.FTZ R21, R19, R28 ;  /* 0x0000001c13157221 */ /* 0x008fe20000010000 */
[----:B------:R-:W-:Y:S01]  /*3410*/  FADD.FTZ R20, R20, R29 ;  /* 0x0000001d14147221 */ /* 0x000fe20000010000 */
[----:B------:R-:W-:Y:S01]  /*3420*/  FADD.FTZ R29, R17, R30 ;  /* 0x0000001e111d7221 */ /* 0x000fe20000010000 */
[----:B------:R-:W-:Y:S01]  /*3430*/  FADD.FTZ R28, R22, R31 ;  /* 0x0000001f161c7221 */ /* 0x000fe20000010000 */
[----:B------:R-:W0:Y:S01]  /*3440*/  LDS.128 R16, [R5+0x1400] ;  /* 0x0014000005107984 */ /* 0x000e220000000c00 */
[----:B----4-:R-:W-:Y:S01]  /*3450*/  FADD.FTZ R31, R21, R32 ;  /* 0x00000020151f7221 */ /* 0x010fe20000010000 */
[----:B------:R-:W-:Y:S01]  /*3460*/  FADD.FTZ R30, R20, R33 ;  /* 0x00000021141e7221 */ /* 0x000fe20000010000 */
[----:B------:R-:W-:Y:S01]  /*3470*/  FADD.FTZ R29, R29, R34 ;  /* 0x000000221d1d7221 */ /* 0x000fe20000010000 */
[----:B------:R-:W1:Y:S01]  /*3480*/  LDS.128 R20, [R5+0x1800] ;  /* 0x0018000005147984 */ /* 0x000e620000000c00 */
[----:B------:R-:W-:-:S03]  /*3490*/  FADD.FTZ R28, R28, R35 ;  /* 0x000000231c1c7221 */ /* 0x000fc60000010000 */
[----:B------:R-:W2:Y:S01]  /*34a0*/  LDS.128 R24, [R5+0x1c00] ;  /* 0x001c000005187984 */ /* 0x000ea20000000c00 */
[----:B0-----:R-:W-:Y:S01]  /*34b0*/  FADD.FTZ R31, R31, R16 ;  /* 0x000000101f1f7221 */ /* 0x001fe20000010000 */
[----:B------:R-:W-:Y:S01]  /*34c0*/  FADD.FTZ R30, R30, R17 ;  /* 0x000000111e1e7221 */ /* 0x000fe20000010000 */
[----:B------:R-:W-:Y:S01]  /*34d0*/  FADD.FTZ R29, R29, R18 ;  /* 0x000000121d1d7221 */ /* 0x000fe20000010000 */
[----:B------:R-:W-:Y:S01]  /*34e0*/  FADD.FTZ R28, R28, R19 ;  /* 0x000000131c1c7221 */ /* 0x000fe20000010000 */
[----:B-1----:R-:W-:Y:S01]  /*34f0*/  FADD.FTZ R31, R31, R20 ;  /* 0x000000141f1f7221 */ /* 0x002fe20000010000 */
[----:B------:R-:W-:Y:S01]  /*3500*/  FADD.FTZ R30, R30, R21 ;  /* 0x000000151e1e7221 */ /* 0x000fe20000010000 */
[----:B------:R-:W-:Y:S01]  /*3510*/  FADD.FTZ R29, R29, R22 ;  /* 0x000000161d1d7221 */ /* 0x000fe20000010000 */
[----:B------:R-:W-:Y:S01]  /*3520*/  FADD.FTZ R28, R28, R23 ;  /* 0x000000171c1c7221 */ /* 0x000fe20000010000 */
[----:B--2---:R-:W-:Y:S01]  /*3530*/  FADD.FTZ R20, R31, R24 ;  /* 0x000000181f147221 */ /* 0x004fe20000010000 */
[----:B------:R-:W-:Y:S01]  /*3540*/  FADD.FTZ R21, R30, R25 ;  /* 0x000000191e157221 */ /* 0x000fe20000010000 */
[----:B------:R-:W-:Y:S01]  /*3550*/  FADD.FTZ R22, R29, R26 ;  /* 0x0000001a1d167221 */ /* 0x000fe20000010000 */
[----:B------:R-:W-:-:S07]  /*3560*/  FADD.FTZ R23, R28, R27 ;  /* 0x0000001b1c177221 */ /* 0x000fce0000010000 */
.L_x_9:
[----:B------:R-:W-:Y:S05]  /*3570*/  BSYNC.RECONVERGENT B0 ;  /* 0x0000000000007941 */ /* 0x000fea0003800200 */
.L_x_8:
[----:B------:R-:W-:Y:S04]  /*3580*/  BSSY.RECONVERGENT B0, `(.L_x_10) ;  /* 0x000001c000007945 */ /* 0x000fe80003800200 */
[----:B------:R-:W-:Y:S05]  /*3590*/  @P1 BRA `(.L_x_11) ;  /* 0x0000000000681947 */ /* 0x000fea0003800000 */
[----:B------:R-:W1:Y:S08]  /*35a0*/  LDC.64 R26, c[0x0][0x3f8] ;  /* 0x0000fe00ff1a7b82 */ /* 0x000e700000000a00 */
[----:B------:R-:W4:Y:S01]  /*35b0*/  LDC.64 R24, c[0x0][0x3d8] ;  /* 0x0000f600ff187b82 */ /* 0x000f220000000a00 */
[----:B-1-3--:R-:W-:Y:S01]  /*35c0*/  IMAD.WIDE.U32 R16, R26, 0x3, RZ ;  /* 0x000000031a107825 */ /* 0x00afe200078e00ff */
[----:B--2---:R-:W-:-:S02]  /*35d0*/  LEA R19, R27, R27, 0x1 ;  /* 0x0000001b1b137211 */ /* 0x004fc400078e08ff */
[----:B0-----:R-:W-:Y:S02]  /*35e0*/  LEA.HI R5, P1, R27, R26, RZ, 0x1 ;  /* 0x0000001a1b057211 */ /* 0x001fe400078308ff */
[----:B------:R-:W-:Y:S02]  /*35f0*/  IADD3 R17, PT, PT, R17, R19, RZ ;  /* 0x0000001311117210 */ /* 0x000fe40007ffe0ff */
[----:B------:R-:W-:Y:S01]  /*3600*/  IADD3.X R18, PT, PT, RZ, R27, RZ, P1, !PT ;  /* 0x0000001bff127210 */ /* 0x000fe20000ffe4ff */
[----:B----4-:R-:W-:Y:S01]  /*3610*/  IMAD.WIDE R24, R48, 0x4, R24 ;  /* 0x0000000430187825 */ /* 0x010fe200078e0218 */
[----:B------:R-:W-:Y:S02]  /*3620*/  LEA.HI R19, P1, R17, R16, RZ, 0x1 ;  /* 0x0000001011137211 */ /* 0x000fe400078308ff */
[----:B------:R-:W-:Y:S02]  /*3630*/  SHF.L.U32 R31, R5, 0x1, RZ ;  /* 0x00000001051f7819 */ /* 0x000fe400000006ff */
[----:B------:R-:W-:Y:S01]  /*3640*/  SHF.L.U32 R29, R19, 0x1, RZ ;  /* 0x00000001131d7819 */ /* 0x000fe200000006ff */
[----:B------:R4:W-:Y:S01]  /*3650*/  REDG.E.ADD.F32.FTZ.RN.STRONG.GPU desc[UR8][R24.64], R20 ;  /* 0x00000014180079a6 */ /* 0x0009e2000c12f308 */
[----:B------:R-:W-:-:S02]  /*3660*/  LOP3.LUT R31, R31, 0xfffffffc, RZ, 0xc0, !PT ;  /* 0xfffffffc1f1f7812 */ /* 0x000fc400078ec0ff */
[----:B------:R-:W-:Y:S02]  /*3670*/  LEA R16, P5, R26, R24, 0x2 ;  /* 0x000000181a107211 */ /* 0x000fe400078a10ff */
[----:B------:R-:W-:Y:S02]  /*3680*/  IADD3.X R28, PT, PT, RZ, R17, RZ, P1, !PT ;  /* 0x00000011ff1c7210 */ /* 0x000fe40000ffe4ff */
[----:B------:R-:W-:Y:S02]  /*3690*/  LOP3.LUT R29, R29, 0xfffffffc, RZ, 0xc0, !PT ;  /* 0xfffffffc1d1d7812 */ /* 0x000fe400078ec0ff */
[----:B------:R-:W-:Y:S02]  /*36a0*/  SHF.L.U64.HI R5, R5, 0x1, R18 ;  /* 0x0000000105057819 */ /* 0x000fe40000010212 */
[----:B------:R-:W-:Y:S02]  /*36b0*/  IADD3 R18, P1, PT, R24, R31, RZ ;  /* 0x0000001f18127210 */ /* 0x000fe40007f3e0ff */
[----:B------:R-:W-:-:S02]  /*36c0*/  LEA.HI.X R17, R26, R25, R27, 0x2, P5 ;  /* 0x000000191a117211 */ /* 0x000fc400028f141b */
[----:B------:R-:W-:Y:S02]  /*36d0*/  SHF.L.U64.HI R27, R19, 0x1, R28 ;  /* 0x00000001131b7819 */ /* 0x000fe4000001021c */
[----:B------:R-:W-:Y:S02]  /*36e0*/  IADD3 R26, P5, PT, R24, R29, RZ ;  /* 0x0000001d181a7210 */ /* 0x000fe40007fbe0ff */
[C---:B------:R-:W-:Y:S02]  /*36f0*/  IADD3.X R19, PT, PT, R25.reuse, R5, RZ, P1, !PT ;  /* 0x0000000519137210 */ /* 0x040fe40000ffe4ff */
[----:B------:R-:W-:-:S03]  /*3700*/  IADD3.X R27, PT, PT, R25, R27, RZ, P5, !PT ;  /* 0x0000001b191b7210 */ /* 0x000fc60002ffe4ff */
[----:B------:R4:W-:Y:S04]  /*3710*/  REDG.E.ADD.F32.FTZ.RN.STRONG.GPU desc[UR8][R18.64], R21 ;  /* 0x00000015120079a6 */ /* 0x0009e8000c12f308 */
[----:B------:R4:W-:Y:S04]  /*3720*/  REDG.E.ADD.F32.FTZ.RN.STRONG.GPU desc[UR8][R16.64], R22 ;  /* 0x00000016100079a6 */ /* 0x0009e8000c12f308 */
[----:B------:R4:W-:Y:S02]  /*3730*/  REDG.E.ADD.F32.FTZ.RN.STRONG.GPU desc[UR8][R26.64], R23 ;  /* 0x000000171a0079a6 */ /* 0x0009e4000c12f308 */
.L_x_11:
[----:B------:R-:W-:Y:S05]  /*3740*/  BSYNC.RECONVERGENT B0 ;  /* 0x0000000000007941 */ /* 0x000fea0003800200 */
.L_x_10:
[----:B------:R-:W-:Y:S05]  /*3750*/  @!P3 BRA `(.L_x_12) ;  /* 0x000000080094b947 */ /* 0x000fea0003800000 */
[----:B----4-:R-:W4:Y:S01]  /*3760*/  LDC.64 R24, c[0x0][0x3d0] ;  /* 0x0000f400ff187b82 */ /* 0x010f220000000a00 */
[----:B0-----:R-:W-:Y:S02]  /*3770*/  LOP3.LUT R5, R59, 0x1, RZ, 0xc0, !PT ;  /* 0x000000013b057812 */ /* 0x001fe400078ec0ff */
[----:B------:R-:W-:-:S03]  /*3780*/  ISETP.GE.U32.AND P3, PT, R3, 0x8, PT ;  /* 0x000000080300780c */ /* 0x000fc60003f66070 */
[----:B------:R-:W-:-:S04]  /*3790*/  IMAD R18, R5, R4, RZ ;  /* 0x0000000405127224 */ /* 0x000fc800078e02ff */
[----:B------:R-:W-:-:S05]  /*37a0*/  IMAD R5, R18, R3, RZ ;  /* 0x0000000312057224 */ /* 0x000fca00078e02ff */
[----:B------:R-:W-:-:S05]  /*37b0*/  SHF.L.U32 R5, R5, 0x1, RZ ;  /* 0x0000000105057819 */ /* 0x000fca00000006ff */
[----:B----4-:R-:W-:Y:S01]  /*37c0*/  IMAD.WIDE R24, R5, 0x4, R24 ;  /* 0x0000000405187825 */ /* 0x010fe200078e0218 */
[----:B------:R-:W-:Y:S06]  /*37d0*/  @P2 BRA `(.L_x_13) ;  /* 0x0000000000502947 */ /* 0x000fec0003800000 */
[----:B-1-3--:R-:W0:Y:S01]  /*37e0*/  LDC.64 R16, c[0x0][0x3c8] ;  /* 0x0000f200ff107b82 */ /* 0x00ae220000000a00 */
[----:B------:R-:W-:Y:S01]  /*37f0*/  IADD3 R5, PT, PT, R18, R60, RZ ;  /* 0x0000003c12057210 */ /* 0x000fe20007ffe0ff */
[----:B--2---:R-:W-:Y:S01]  /*3800*/  IMAD R19, R4, UR11, R60 ;  /* 0x0000000b04137c24 */ /* 0x004fe2000f8e023c */
[----:B------:R-:W-:-:S03]  /*3810*/  LOP3.LUT P1, R20, R59, 0x2, RZ, 0xc0, !PT ;  /* 0x000000023b147812 */ /* 0x000fc6000782c0ff */
[----:B------:R-:W-:-:S05]  /*3820*/  IMAD.WIDE.U32 R18, R19, 0x8, R24 ;  /* 0x0000000813127825 */ /* 0x000fca00078e0018 */
[----:B------:R4:W-:Y:S01]  /*3830*/  STG.E.64 desc[UR8][R18.64], R36 ;  /* 0x0000002412007986 */ /* 0x0009e2000c101b08 */
[----:B0-----:R-:W-:Y:S01]  /*3840*/  IMAD.WIDE.U32 R16, R5, 0x4, R16 ;  /* 0x0000000405107825 */ /* 0x001fe200078e0010 */
[----:B------:R-:W-:Y:S02]  /*3850*/  IADD3 R5, PT, PT, -R20, 0x1, RZ ;  /* 0x0000000114057810 */ /* 0x000fe40007ffe1ff */
[----:B------:R-:W-:Y:S01]  /*3860*/  SEL R20, R3, RZ, !P1 ;  /* 0x000000ff03147207 */ /* 0x000fe20004800000 */
[----:B------:R-:W-:Y:S06]  /*3870*/  MEMBAR.ALL.GPU ;  /* 0x0000000000007992 */ /* 0x000fec000000a000 */
[----:B------:R-:W-:-:S00]  /*3880*/  ERRBAR ;  /* 0x00000000000079ab */ /* 0x000fc00000000000 */
[----:B------:R-:W-:Y:S06]  /*3890*/  CGAERRBAR ;  /* 0x00000000000075ab */ /* 0x000fec0000000000 */
[----:B------:R4:W-:Y:S01]  /*38a0*/  REDG.E.ADD.S32.STRONG.GPU desc[UR8][R16.64], R5 ;  /* 0x000000051000798e */ /* 0x0009e2000c12e308 */
[----:B------:R-:W-:-:S13]  /*38b0*/  ISETP.NE.AND P1, PT, R20, -0x1, PT ;  /* 0xffffffff1400780c */ /* 0x000fda0003f25270 */
[----:B----4-:R-:W-:Y:S05]  /*38c0*/  @!P1 BRA `(.L_x_13) ;  /* 0x0000000000149947 */ /* 0x010fea0003800000 */
.L_x_14:
[----:B------:R-:W2:Y:S04]  /*38d0*/  LDG.E.STRONG.GPU R5, desc[UR8][R16.64] ;  /* 0x0000000810057981 */ /* 0x000ea8000c1ef900 */
[----:B--2---:R-:W-:Y:S01]  /*38e0*/  CCTL.IVALL ;  /* 0x00000000ff00798f */ /* 0x004fe20002000000 */
[----:B------:R-:W-:Y:S05]  /*38f0*/  YIELD ;  /* 0x0000000000007946 */ /* 0x000fea0003800000 */
[----:B------:R-:W-:-:S13]  /*3900*/  ISETP.NE.AND P1, PT, R5, R20, PT ;  /* 0x000000140500720c */ /* 0x000fda0003f25270 */
[----:B------:R-:W-:Y:S05]  /*3910*/  @P1 BRA `(.L_x_14) ;  /* 0xfffffffc00ec1947 */ /* 0x000fea000383ffff */
.L_x_13:
[----:B------:R-:W-:Y:S05]  /*3920*/  WARPSYNC.ALL ;  /* 0x0000000000007948 */ /* 0x000fea0003800000 */
[----:B------:R-:W-:Y:S01]  /*3930*/  BAR.SYNC.DEFER_BLOCKING 0x0 ;  /* 0x0000000000007b1d */ /* 0x000fe20000010000 */
[----:B------:R-:W-:-:S05]  /*3940*/  HFMA2 R5, -RZ, RZ, 0, 0 ;  /* 0x00000000ff057431 */ /* 0x000fca00000001ff */
[----:B------:R-:W-:Y:S05]  /*3950*/  @!P3 BRA `(.L_x_15) ;  /* 0x00000004001cb947 */ /* 0x000fea0003800000 */
[C-C-:B------:R-:W-:Y:S01]  /*3960*/  IMAD R5, R4.reuse, 0x6, R60.reuse ;  /* 0x0000000604057824 */ /* 0x140fe200078e023c */
[CC--:B------:R-:W-:Y:S01]  /*3970*/  LEA R18, R4.reuse, R60.reuse, 0x2 ;  /* 0x0000003c04127211 */ /* 0x0c0fe200078e10ff */
[C-C-:B---3--:R-:W-:Y:S01]  /*3980*/  IMAD R16, R4.reuse, 0x5, R60.reuse ;  /* 0x0000000504107824 */ /* 0x148fe200078e023c */
[C---:B------:R-:W-:Y:S01]  /*3990*/  LEA R20, R4.reuse, R60, 0x1 ;  /* 0x0000003c04147211 */ /* 0x040fe200078e08ff */
[--C-:B-1----:R-:W-:Y:S01]  /*39a0*/  IMAD R17, R4, 0x7, R60.reuse ;  /* 0x0000000704117824 */ /* 0x102fe200078e023c */
[----:B------:R-:W-:Y:S01]  /*39b0*/  IADD3 R21, PT, PT, R60, R4, RZ ;  /* 0x000000043c157210 */ /* 0x000fe20007ffe0ff */
[----:B--2---:R-:W-:Y:S01]  /*39c0*/  IMAD R19, R4, 0x3, R60 ;  /* 0x0000000304137824 */ /* 0x004fe200078e023c */
[----:B------:R-:W-:Y:S01]  /*39d0*/  MOV R22, RZ ;  /* 0x000000ff00167202 */ /* 0x000fe20000000f00 */
[----:B------:R-:W-:Y:S01]  /*39e0*/  UIADD3 UR5, UPT, UPT, -UR11, URZ, URZ ;  /* 0x000000ff0b057290 */ /* 0x000fe2000fffe1ff */
[----:B------:R-:W-:Y:S02]  /*39f0*/  MOV R23, R60 ;  /* 0x0000003c00177202 */ /* 0x000fe40000000f00 */
[----:B------:R-:W-:-:S09]  /*3a00*/  LOP3.LUT R34, R3, 0x7ffffff8, RZ, 0xc0, !PT ;  /* 0x7ffffff803227812 */ /* 0x000fd200078ec0ff */
.L_x_16:
[----:B------:R-:W-:-:S13]  /*3a10*/  ISETP.EQ.OR P1, PT, RZ, UR5, P2 ;  /* 0x00000005ff007c0c */ /* 0x000fda0009722670 */
[----:B------:R-:W-:-:S06]  /*3a20*/  @!P1 IMAD.WIDE.U32 R28, R23, 0x8, R24 ;  /* 0x00000008171c9825 */ /* 0x000fcc00078e0018 */
[----:B------:R-:W2:Y:S01]  /*3a30*/  @!P1 LDG.E.64 R28, desc[UR8][R28.64] ;  /* 0x000000081c1c9981 */ /* 0x000ea2000c1e1b00 */
[C---:B------:R-:W-:Y:S02]  /*3a40*/  IADD3 R26, PT, PT, R22.reuse, 0x1, RZ ;  /* 0x00000001161a7810 */ /* 0x040fe40007ffe0ff */
[----:B------:R-:W-:Y:S02]  /*3a50*/  IADD3 R30, PT, PT, R22, 0x2, RZ ;  /* 0x00000002161e7810 */ /* 0x000fe40007ffe0ff */
[----:B------:R-:W-:Y:S02]  /*3a60*/  ISETP.EQ.OR P5, PT, R26, UR11, P2 ;  /* 0x0000000b1a007c0c */ /* 0x000fe400097a2670 */
[----:B------:R-:W-:Y:S02]  /*3a70*/  ISETP.EQ.OR P6, PT, R30, UR11, P2 ;  /* 0x0000000b1e007c0c */ /* 0x000fe400097c2670 */
[----:B------:R-:W-:-:S04]  /*3a80*/  IADD3 R30, PT, PT, R22, 0x3, RZ ;  /* 0x00000003161e7810 */ /* 0x000fc80007ffe0ff */
[----:B------:R-:W-:-:S05]  /*3a90*/  ISETP.EQ.OR P3, PT, R30, UR11, P2 ;  /* 0x0000000b1e007c0c */ /* 0x000fca0009762670 */
[----:B------:R-:W-:-:S04]  /*3aa0*/  @!P5 IMAD.WIDE.U32 R26, R21, 0x8, R24 ;  /* 0x00000008151ad825 */ /* 0x000fc800078e0018 */
[----:B------:R-:W-:Y:S02]  /*3ab0*/  @!P6 IMAD.WIDE.U32 R30, R20, 0x8, R24 ;  /* 0x00000008141ee825 */ /* 0x000fe400078e0018 */
[----:B------:R-:W3:Y:S04]  /*3ac0*/  @!P5 LDG.E.64 R26, desc[UR8][R26.64] ;  /* 0x000000081a1ad981 */ /* 0x000ee8000c1e1b00 */
[----:B------:R-:W4:Y:S01]  /*3ad0*/  @!P6 LDG.E.64 R30, desc[UR8][R30.64] ;  /* 0x000000081e1ee981 */ /* 0x000f22000c1e1b00 */
[----:B--2---:R-:W-:Y:S01]  /*3ae0*/  @!P1 FADD.FTZ R36, R36, R28 ;  /* 0x0000001c24249221 */ /* 0x004fe20000010000 */
[----:B------:R-:W-:Y:S01]  /*3af0*/  IADD3 R28, PT, PT, R22, 0x4, RZ ;  /* 0x00000004161c7810 */ /* 0x000fe20007ffe0ff */
[----:B------:R-:W-:-:S03]  /*3b00*/  @!P1 FADD.FTZ R37, R37, R29 ;  /* 0x0000001d25259221 */ /* 0x000fc60000010000 */
[----:B------:R-:W-:Y:S01]  /*3b10*/  ISETP.EQ.OR P1, PT, R28, UR11, P2 ;  /* 0x0000000b1c007c0c */ /* 0x000fe20009722670 */
[----:B------:R-:W-:-:S06]  /*3b20*/  @!P3 IMAD.WIDE.U32 R28, R19, 0x8, R24 ;  /* 0x00000008131cb825 */ /* 0x000fcc00078e0018 */
[----:B------:R-:W2:Y:S01]  /*3b30*/  @!P3 LDG.E.64 R28, desc[UR8][R28.64] ;  /* 0x000000081c1cb981 */ /* 0x000ea2000c1e1b00 */
[----:B---3--:R-:W-:Y:S01]  /*3b40*/  @!P5 FADD.FTZ R36, R36, R26 ;  /* 0x0000001a2424d221 */ /* 0x008fe20000010000 */
[----:B------:R-:W-:Y:S01]  /*3b50*/  @!P5 FADD.FTZ R37, R37, R27 ;  /* 0x0000001b2525d221 */ /* 0x000fe20000010000 */
[----:B------:R-:W-:Y:S02]  /*3b60*/  IADD3 R26, PT, PT, R22, 0x5, RZ ;  /* 0x00000005161a7810 */ /* 0x000fe40007ffe0ff */
[----:B----4-:R-:W-:Y:S01]  /*3b70*/  @!P6 FADD.FTZ R36, R36, R30 ;  /* 0x0000001e2424e221 */ /* 0x010fe20000010000 */
[----:B------:R-:W-:Y:S01]  /*3b80*/  @!P6 FADD.FTZ R37, R37, R31 ;  /* 0x0000001f2525e221 */ /* 0x000fe20000010000 */
[----:B------:R-:W-:Y:S02]  /*3b90*/  ISETP.EQ.OR P6, PT, R26, UR11, P2 ;  /* 0x0000000b1a007c0c */ /* 0x000fe400097c2670 */
[----:B------:R-:W-:Y:S01]  /*3ba0*/  IADD3 R26, PT, PT, R22, 0x6, RZ ;  /* 0x00000006161a7810 */ /* 0x000fe20007ffe0ff */
[----:B------:R-:W-:-:S03]  /*3bb0*/  @!P1 IMAD.WIDE.U32 R32, R18, 0x8, R24 ;  /* 0x0000000812209825 */ /* 0x000fc600078e0018 */
[----:B------:R-:W-:Y:S02]  /*3bc0*/  ISETP.EQ.OR P5, PT, R26, UR11, P2 ;  /* 0x0000000b1a007c0c */ /* 0x000fe400097a2670 */
[----:B------:R-:W-:Y:S01]  /*3bd0*/  IADD3 R26, PT, PT, R22, 0x7, RZ ;  /* 0x00000007161a7810 */ /* 0x000fe20007ffe0ff */
[----:B------:R-:W3:Y:S01]  /*3be0*/  @!P1 LDG.E.64 R32, desc[UR8][R32.64] ;  /* 0x0000000820209981 */ /* 0x000ee2000c1e1b00 */
[----:B--2---:R-:W-:Y:S01]  /*3bf0*/  @!P3 FADD.FTZ R36, R36, R28 ;  /* 0x0000001c2424b221 */ /* 0x004fe20000010000 */
[----:B------:R-:W-:Y:S01]  /*3c00*/  @!P3 FADD.FTZ R37, R37, R29 ;  /* 0x0000001d2525b221 */ /* 0x000fe20000010000 */
[----:B------:R-:W-:Y:S01]  /*3c10*/  ISETP.EQ.OR P3, PT, R26, UR11, P2 ;  /* 0x0000000b1a007c0c */ /* 0x000fe20009762670 */
[----:B------:R-:W-:-:S06]  /*3c20*/  @!P6 IMAD.WIDE.U32 R28, R16, 0x8, R24 ;  /* 0x00000008101ce825 */ /* 0x000fcc00078e0018 */
[--C-:B------:R-:W-:Y:S01]  /*3c30*/  @!P5 IMAD.WIDE.U32 R26, R5, 0x8, R24.reuse ;  /* 0x00000008051ad825 */ /* 0x100fe200078e0018 */
[----:B------:R-:W2:Y:S05]  /*3c40*/  @!P6 LDG.E.64 R28, desc[UR8][R28.64] ;  /* 0x000000081c1ce981 */ /* 0x000eaa000c1e1b00 */
[----:B------:R-:W4:Y:S01]  /*3c50*/  @!P5 LDG.E.64 R26, desc[UR8][R26.64] ;  /* 0x000000081a1ad981 */ /* 0x000f22000c1e1b00 */
[----:B------:R-:W-:-:S06]  /*3c60*/  @!P3 IMAD.WIDE.U32 R30, R17, 0x8, R24 ;  /* 0x00000008111eb825 */ /* 0x000fcc00078e0018 */
[----:B------:R-:W5:Y:S01]  /*3c70*/  @!P3 LDG.E.64 R30, desc[UR8][R30.64] ;  /* 0x000000081e1eb981 */ /* 0x000f62000c1e1b00 */
[----:B------:R-:W-:Y:S01]  /*3c80*/  IADD3 R22, PT, PT, R22, 0x8, RZ ;  /* 0x0000000816167810 */ /* 0x000fe20007ffe0ff */
[----:B---3--:R-:W-:Y:S01]  /*3c90*/  @!P1 FADD.FTZ R36, R36, R32 ;  /* 0x0000002024249221 */ /* 0x008fe20000010000 */
[----:B------:R-:W-:Y:S02]  /*3ca0*/  @!P1 FADD.FTZ R37, R37, R33 ;  /* 0x0000002125259221 */ /* 0x000fe40000010000 */
[----:B------:R-:W-:Y:S01]  /*3cb0*/  ISETP.NE.AND P1, PT, R22, R34, PT ;  /* 0x000000221600720c */ /* 0x000fe20003f25270 */
[----:B------:R-:W-:Y:S01]  /*3cc0*/  UIADD3 UR5, UPT, UPT, UR5, 0x8, URZ ;  /* 0x0000000805057890 */ /* 0x000fe2000fffe0ff */
[C---:B------:R-:W-:Y:S02]  /*3cd0*/  LEA R23, R4.reuse, R23, 0x3 ;  /* 0x0000001704177211 */ /* 0x040fe400078e18ff */
[C---:B------:R-:W-:Y:S02]  /*3ce0*/  LEA R21, R4.reuse, R21, 0x3 ;  /* 0x0000001504157211 */ /* 0x040fe400078e18ff */
[----:B------:R-:W-:-:S02]  /*3cf0*/  LEA R20, R4, R20, 0x3 ;  /* 0x0000001404147211 */ /* 0x000fc400078e18ff */
[C---:B------:R-:W-:Y:S02]  /*3d00*/  LEA R19, R4.reuse, R19, 0x3 ;  /* 0x0000001304137211 */ /* 0x040fe400078e18ff */
[C---:B------:R-:W-:Y:S02]  /*3d10*/  LEA R18, R4.reuse, R18, 0x3 ;  /* 0x0000001204127211 */ /* 0x040fe400078e18ff */
[C---:B------:R-:W-:Y:S02]  /*3d20*/  LEA R16, R4.reuse, R16, 0x3 ;  /* 0x0000001004107211 */ /* 0x040fe400078e18ff */
[C---:B------:R-:W-:Y:S02]  /*3d30*/  LEA R5, R4.reuse, R5, 0x3 ;  /* 0x0000000504057211 */ /* 0x040fe400078e18ff */
[----:B------:R-:W-:Y:S01]  /*3d40*/  LEA R17, R4, R17, 0x3 ;  /* 0x0000001104117211 */ /* 0x000fe200078e18ff */
[----:B--2---:R-:W-:Y:S01]  /*3d50*/  @!P6 FADD.FTZ R36, R36, R28 ;  /* 0x0000001c2424e221 */ /* 0x004fe20000010000 */
[----:B------:R-:W-:-:S03]  /*3d60*/  @!P6 FADD.FTZ R37, R37, R29 ;  /* 0x0000001d2525e221 */ /* 0x000fc60000010000 */
[----:B----4-:R-:W-:Y:S01]  /*3d70*/  @!P5 FADD.FTZ R36, R36, R26 ;  /* 0x0000001a2424d221 */ /* 0x010fe20000010000 */
[----:B------:R-:W-:-:S03]  /*3d80*/  @!P5 FADD.FTZ R37, R37, R27 ;  /* 0x0000001b2525d221 */ /* 0x000fc60000010000 */
[----:B-----5:R-:W-:Y:S01]  /*3d90*/  @!P3 FADD.FTZ R36, R36, R30 ;  /* 0x0000001e2424b221 */ /* 0x020fe20000010000 */
[----:B------:R-:W-:Y:S01]  /*3da0*/  @!P3 FADD.FTZ R37, R37, R31 ;  /* 0x0000001f2525b221 */ /* 0x000fe20000010000 */
[----:B------:R-:W-:Y:S06]  /*3db0*/  @P1 BRA `(.L_x_16) ;  /* 0xfffffffc00141947 */ /* 0x000fec000383ffff */
[----:B------:R-:W-:-:S07]  /*3dc0*/  MOV R5, R34 ;  /* 0x0000002200057202 */ /* 0x000fce0000000f00 */
.L_x_15:
[----:B---3--:R-:W-:-:S13]  /*3dd0*/  LOP3.LUT P1, R16, R3, 0x7, RZ, 0xc0, !PT ;  /* 0x0000000703107812 */ /* 0x008fda000782c0ff */
[----:B------:R-:W-:Y:S05]  /*3de0*/  @!P1 BRA `(.L_x_12) ;  /* 0x0000000000f09947 */ /* 0x000fea0003800000 */
[----:B------:R-:W-:Y:S02]  /*3df0*/  IADD3 R16, PT, PT, R16, -0x1, RZ ;  /* 0xffffffff10107810 */ /* 0x000fe40007ffe0ff */
[----:B------:R-:W-:Y:S02]  /*3e00*/  LOP3.LUT P1, R22, R3, 0x3, RZ, 0xc0, !PT ;  /* 0x0000000303167812 */ /* 0x000fe4000782c0ff */
[----:B------:R-:W-:-:S13]  /*3e10*/  ISETP.GE.U32.AND P3, PT, R16, 0x3, PT ;  /* 0x000000031000780c */ /* 0x000fda0003f66070 */
[----:B------:R-:W-:Y:S05]  /*3e20*/  @!P3 BRA `(.L_x_17) ;  /* 0x000000000070b947 */ /* 0x000fea0003800000 */
[----:B------:R-:W-:-:S13]  /*3e30*/  ISETP.EQ.OR P6, PT, R5, UR11, P2 ;  /* 0x0000000b05007c0c */ /* 0x000fda00097c2670 */
[----:B-1----:R-:W-:-:S04]  /*3e40*/  @!P6 IMAD R17, R5, R4, R60 ;  /* 0x000000040511e224 */ /* 0x002fc800078e023c */
[----:B------:R-:W-:-:S06]  /*3e50*/  @!P6 IMAD.WIDE.U32 R16, R17, 0x8, R24 ;  /* 0x000000081110e825 */ /* 0x000fcc00078e0018 */
[----:B------:R-:W3:Y:S01]  /*3e60*/  @!P6 LDG.E.64 R16, desc[UR8][R16.64] ;  /* 0x000000081010e981 */ /* 0x000ee2000c1e1b00 */
[C---:B--2---:R-:W-:Y:S02]  /*3e70*/  IADD3 R19, PT, PT, R5.reuse, 0x1, RZ ;  /* 0x0000000105137810 */ /* 0x044fe40007ffe0ff */
[----:B------:R-:W-:Y:S02]  /*3e80*/  IADD3 R21, PT, PT, R5, 0x2, RZ ;  /* 0x0000000205157810 */ /* 0x000fe40007ffe0ff */
[----:B------:R-:W-:Y:S02]  /*3e90*/  ISETP.EQ.OR P5, PT, R19, UR11, P2 ;  /* 0x0000000b13007c0c */ /* 0x000fe400097a2670 */
[----:B------:R-:W-:Y:S02]  /*3ea0*/  IADD3 R23, PT, PT, R5, 0x3, RZ ;  /* 0x0000000305177810 */ /* 0x000fe40007ffe0ff */
[----:B------:R-:W-:-:S09]  /*3eb0*/  ISETP.EQ.OR P3, PT, R21, UR11, P2 ;  /* 0x0000000b15007c0c */ /* 0x000fd20009762670 */
[----:B------:R-:W-:-:S04]  /*3ec0*/  @!P5 IMAD R19, R19, R4, R60 ;  /* 0x000000041313d224 */ /* 0x000fc800078e023c */
[----:B------:R-:W-:-:S04]  /*3ed0*/  @!P3 IMAD R21, R21, R4, R60 ;  /* 0x000000041515b224 */ /* 0x000fc800078e023c */
[----:B------:R-:W-:-:S06]  /*3ee0*/  @!P3 IMAD.WIDE.U32 R20, R21, 0x8, R24 ;  /* 0x000000081514b825 */ /* 0x000fcc00078e0018 */
[----:B------:R-:W2:Y:S01]  /*3ef0*/  @!P3 LDG.E.64 R20, desc[UR8][R20.64] ;  /* 0x000000081414b981 */ /* 0x000ea2000c1e1b00 */
[----:B---3--:R-:W-:Y:S01]  /*3f00*/  @!P6 FADD.FTZ R36, R36, R16 ;  /* 0x000000102424e221 */ /* 0x008fe20000010000 */
[----:B------:R-:W-:Y:S01]  /*3f10*/  @!P6 FADD.FTZ R37, R37, R17 ;  /* 0x000000112525e221 */ /* 0x000fe20000010000 */
[----:B------:R-:W-:Y:S01]  /*3f20*/  ISETP.EQ.OR P6, PT, R23, UR11, P2 ;  /* 0x0000000b17007c0c */ /* 0x000fe200097c2670 */
[----:B------:R-:W-:-:S06]  /*3f30*/  @!P5 IMAD.WIDE.U32 R16, R19, 0x8, R24 ;  /* 0x000000081310d825 */ /* 0x000fcc00078e0018 */
[----:B------:R-:W3:Y:S06]  /*3f40*/  @!P5 LDG.E.64 R16, desc[UR8][R16.64] ;  /* 0x000000081010d981 */ /* 0x000eec000c1e1b00 */
[----:B------:R-:W-:-:S04]  /*3f50*/  @!P6 IMAD R19, R23, R4, R60 ;  /* 0x000000041713e224 */ /* 0x000fc800078e023c */
[----:B------:R-:W-:-:S06]  /*3f60*/  @!P6 IMAD.WIDE.U32 R18, R19, 0x8, R24 ;  /* 0x000000081312e825 */ /* 0x000fcc00078e0018 */
[----:B------:R-:W4:Y:S01]  /*3f70*/  @!P6 LDG.E.64 R18, desc[UR8][R18.64] ;  /* 0x000000081212e981 */ /* 0x000f22000c1e1b00 */
[----:B------:R-:W-:Y:S01]  /*3f80*/  IADD3 R5, PT, PT, R5, 0x4, RZ ;  /* 0x0000000405057810 */ /* 0x000fe20007ffe0ff */
[----:B---3--:R-:W-:Y:S01]  /*3f90*/  @!P5 FADD.FTZ R36, R36, R16 ;  /* 0x000000102424d221 */ /* 0x008fe20000010000 */
[----:B------:R-:W-:-:S03]  /*3fa0*/  @!P5 FADD.FTZ R37, R37, R17 ;  /* 0x000000112525d221 */ /* 0x000fc60000010000 */
[----:B--2---:R-:W-:Y:S01]  /*3fb0*/  @!P3 FADD.FTZ R36, R36, R20 ;  /* 0x000000142424b221 */ /* 0x004fe20000010000 */
[----:B------:R-:W-:-:S03]  /*3fc0*/  @!P3 FADD.FTZ R37, R37, R21 ;  /* 0x000000152525b221 */ /* 0x000fc60000010000 */
[----:B----4-:R-:W-:Y:S01]  /*3fd0*/  @!P6 FADD.FTZ R36, R36, R18 ;  /* 0x000000122424e221 */ /* 0x010fe20000010000 */
[----:B------:R-:W-:-:S07]  /*3fe0*/  @!P6 FADD.FTZ R37, R37, R19 ;  /* 0x000000132525e221 */ /* 0x000fce0000010000 */
.L_x_17:
[----:B------:R-:W-:Y:S05]  /*3ff0*/  @!P1 BRA `(.L_x_12) ;  /* 0x00000000006c9947 */ /* 0x000fea0003800000 */
[----:B------:R-:W-:Y:S02]  /*4000*/  ISETP.NE.AND P1, PT, R22, 0x1, PT ;  /* 0x000000011600780c */ /* 0x000fe40003f25270 */
[----:B------:R-:W-:-:S11]  /*4010*/  LOP3.LUT R20, R3, 0x1, RZ, 0xc0, !PT ;  /* 0x0000000103147812 */ /* 0x000fd600078ec0ff */
[----:B------:R-:W-:Y:S05]  /*4020*/  @!P1 BRA `(.L_x_18) ;  /* 0x0000000000389947 */ /* 0x000fea0003800000 */
[C---:B-1----:R-:W-:Y:S02]  /*4030*/  IADD3 R17, PT, PT, R5.reuse, 0x1, RZ ;  /* 0x0000000105117810 */ /* 0x042fe40007ffe0ff */
[----:B------:R-:W-:Y:S02]  /*4040*/  ISETP.EQ.OR P3, PT, R5, UR11, P2 ;  /* 0x0000000b05007c0c */ /* 0x000fe40009762670 */
[----:B------:R-:W-:-:S11]  /*4050*/  ISETP.EQ.OR P1, PT, R17, UR11, P2 ;  /* 0x0000000b11007c0c */ /* 0x000fd60009722670 */
[-CC-:B--2---:R-:W-:Y:S02]  /*4060*/  @!P3 IMAD R19, R5, R4.reuse, R60.reuse ;  /* 0x000000040513b224 */ /* 0x184fe400078e023c */
[----:B------:R-:W-:Y:S02]  /*4070*/  @!P1 IMAD R17, R17, R4, R60 ;  /* 0x0000000411119224 */ /* 0x000fe400078e023c */
[----:B------:R-:W-:-:S04]  /*4080*/  @!P3 IMAD.WIDE.U32 R18, R19, 0x8, R24 ;  /* 0x000000081312b825 */ /* 0x000fc800078e0018 */
[----:B------:R-:W-:Y:S02]  /*4090*/  @!P1 IMAD.WIDE.U32 R16, R17, 0x8, R24 ;  /* 0x0000000811109825 */ /* 0x000fe400078e0018 */
[----:B------:R-:W2:Y:S04]  /*40a0*/  @!P3 LDG.E.64 R18, desc[UR8][R18.64] ;  /* 0x000000081212b981 */ /* 0x000ea8000c1e1b00 */
[----:B------:R-:W3:Y:S01]  /*40b0*/  @!P1 LDG.E.64 R16, desc[UR8][R16.64] ;  /* 0x0000000810109981 */ /* 0x000ee2000c1e1b00 */
[----:B------:R-:W-:Y:S01]  /*40c0*/  IADD3 R5, PT, PT, R5, 0x2, RZ ;  /* 0x0000000205057810 */ /* 0x000fe20007ffe0ff */
[----:B--2---:R-:W-:Y:S01]  /*40d0*/  @!P3 FADD.FTZ R36, R36, R18 ;  /* 0x000000122424b221 */ /* 0x004fe20000010000 */
[----:B------:R-:W-:-:S03]  /*40e0*/  @!P3 FADD.FTZ R37, R37, R19 ;  /* 0x000000132525b221 */ /* 0x000fc60000010000 */
[----:B---3--:R-:W-:Y:S01]  /*40f0*/  @!P1 FADD.FTZ R36, R36, R16 ;  /* 0x0000001024249221 */ /* 0x008fe20000010000 */
[----:B------:R-:W-:-:S07]  /*4100*/  @!P1 FADD.FTZ R37, R37, R17 ;  /* 0x0000001125259221 */ /* 0x000fce0000010000 */
.L_x_18:
[----:B------:R-:W-:Y:S01]  /*4110*/  ISETP.EQ.OR P1, PT, R5, UR11, P2 ;  /* 0x0000000b05007c0c */ /* 0x000fe20009722670 */
[----:B------:R-:W-:Y:S03]  /*4120*/  BSSY.RECONVERGENT B0, `(.L_x_12) ;  /* 0x0000008000007945 */ /* 0x000fe60003800200 */
[----:B------:R-:W-:-:S13]  /*4130*/  ISETP.NE.U32.OR P1, PT, R20, 0x1, P1 ;  /* 0x000000011400780c */ /* 0x000fda0000f25470 */
[----:B------:R-:W-:Y:S05]  /*4140*/  @P1 BRA `(.L_x_19) ;  /* 0x0000000000141947 */ /* 0x000fea0003800000 */
[----:B------:R-:W-:-:S04]  /*4150*/  IMAD R5, R4, R5, R60 ;  /* 0x0000000504057224 */ /* 0x000fc800078e023c */
[----:B------:R-:W-:-:S06]  /*4160*/  IMAD.WIDE.U32 R24, R5, 0x8, R24 ;  /* 0x0000000805187825 */ /* 0x000fcc00078e0018 */
[----:B------:R-:W3:Y:S02]  /*4170*/  LDG.E.64 R24, desc[UR8][R24.64] ;  /* 0x0000000818187981 */ /* 0x000ee4000c1e1b00 */
[----:B---3--:R-:W-:Y:S01]  /*4180*/  FADD.FTZ R36, R36, R24 ;  /* 0x0000001824247221 */ /* 0x008fe20000010000 */
[----:B------:R-:W-:-:S07]  /*4190*/  FADD.FTZ R37, R37, R25 ;  /* 0x0000001925257221 */ /* 0x000fce0000010000 */
.L_x_19:
[----:B------:R-:W-:Y:S05]  /*41a0*/  BSYNC.RECONVERGENT B0 ;  /* 0x0000000000007941 */ /* 0x000fea0003800200 */
.L_x_12:
[----:B------:R-:W5:Y:S01]  /*41b0*/  S2UR UR6, SR_CgaCtaId ;  /* 0x00000000000679c3 */ /* 0x000f620000008800 */
[----:B------:R-:W-:Y:S01]  /*41c0*/  UMOV UR5, 0x400 ;  /* 0x0000040000057882 */ /* 0x000fe20000000000 */
[----:B------:R-:W1:Y:S01]  /*41d0*/  LDCU.64 UR16, c[0x0][0x400] ;  /* 0x00008000ff1077ac */ /* 0x000e620008000a00 */
[----:B0-----:R-:W-:Y:S02]  /*41e0*/  SHF.R.U32.HI R5, RZ, 0x6, R61 ;  /* 0x00000006ff057819 */ /* 0x001fe4000001163d */
[C---:B--2-4-:R-:W-:Y:S02]  /*41f0*/  PRMT R19, R47.reuse, 0x7632, R19 ;  /* 0x000076322f137816 */ /* 0x054fe40000000013 */
[----:B------:R-:W-:Y:S01]  /*4200*/  SHF.L.U32 R47, R47, 0x10, RZ ;  /* 0x000000102f2f7819 */ /* 0x000fe200000006ff */
[----:B------:R-:W0:Y:S01]  /*4210*/  LDC R18, c[0x0][0x41c] ;  /* 0x00010700ff127b82 */ /* 0x000e220000000800 */
[----:B------:R-:W-:-:S03]  /*4220*/  SHF.L.U32 R19, R19, 0x10, RZ ;  /* 0x0000001013137819 */ /* 0x000fc600000006ff */
[----:B------:R-:W-:Y:S02]  /*4230*/  FADD.FTZ R47, R47, -UR13 ;  /* 0x8000000d2f2f7e21 */ /* 0x000fe40008010000 */
[----:B------:R-:W-:Y:S02]  /*4240*/  FADD.FTZ R19, R19, -UR13 ;  /* 0x8000000d13137e21 */ /* 0x000fe40008010000 */
[----:B------:R-:W-:Y:S02]  /*4250*/  FMUL.FTZ R47, R47, UR7 ;  /* 0x000000072f2f7c20 */ /* 0x000fe40008410000 */
[----:B------:R-:W-:Y:S01]  /*4260*/  FMUL.FTZ R30, R19, UR7 ;  /* 0x00000007131e7c20 */ /* 0x000fe20008410000 */
[----:B-----5:R-:W-:Y:S01]  /*4270*/  ULEA UR5, UR6, UR5, 0x18 ;  /* 0x0000000506057291 */ /* 0x020fe2000f8ec0ff */
[----:B0-----:R-:W-:-:S08]  /*4280*/  IMAD R5, R18, UR11, R5 ;  /* 0x0000000b12057c24 */ /* 0x001fd0000f8e0205 */
[----:B------:R-:W-:Y:S01]  /*4290*/  @!P2 STS.64 [UR5+0x98], R36 ;  /* 0x00009824ff00a988 */ /* 0x000fe20008000a05 */
[----:B------:R-:W-:Y:S01]  /*42a0*/  BAR.SYNC.DEFER_BLOCKING 0x0 ;  /* 0x0000000000007b1d */ /* 0x000fe20000010000 */
[----:B-1----:R-:W-:Y:S02]  /*42b0*/  ISETP.GE.U32.AND P1, PT, R5, UR16, PT ;  /* 0x0000001005007c0c */ /* 0x002fe4000bf26070 */
[----:B------:R-:W-:-:S04]  /*42c0*/  SHF.R.S32.HI R18, RZ, 0x1f, R5 ;  /* 0x0000001fff127819 */ /* 0x000fc80000011405 */
[----:B------:R-:W-:Y:S01]  /*42d0*/  ISETP.GE.AND.EX P1, PT, R18, UR17, PT, P1 ;  /* 0x0000001112007c0c */ /* 0x000fe2000bf26310 */
[----:B---3--:R-:W0:Y:S01]  /*42e0*/  LDS.64 R16, [UR5+0x98] ;  /* 0x00009805ff107984 */ /* 0x008e220008000a00 */
[----:B------:R-:W0:Y:S02]  /*42f0*/  LDCU UR5, c[0x0][0x42c] ;  /* 0x00008580ff0577ac */ /* 0x000e240008000800 */
[----:B0-----:R-:W-:Y:S01]  /*4300*/  FMUL.FTZ R20, R16, UR5 ;  /* 0x0000000510147c20 */ /* 0x001fe20008410000 */
[----:B------:R-:W-:Y:S01]  /*4310*/  FMUL.FTZ R21, R17, UR5 ;  /* 0x0000000511157c20 */ /* 0x000fe20008410000 */
[C---:B------:R-:W-:Y:S02]  /*4320*/  PRMT R16, R41.reuse, 0x7632, R16 ;  /* 0x0000763229107816 */ /* 0x040fe40000000010 */
[----:B------:R-:W-:Y:S01]  /*4330*/  SHF.L.U32 R41, R41, 0x10, RZ ;  /* 0x0000001029297819 */ /* 0x000fe200000006ff */
[----:B------:R-:W-:Y:S01]  /*4340*/  FFMA.FTZ R17, R20, R47, R21 ;  /* 0x0000002f14117223 */ /* 0x000fe20000010015 */
[----:B------:R-:W-:Y:S01]  /*4350*/  SHF.L.U32 R16, R16, 0x10, RZ ;  /* 0x0000001010107819 */ /* 0x000fe200000006ff */
[----:B------:R-:W-:Y:S06]  /*4360*/  @!P4 BRA `(.L_x_20) ;  /* 0x000000000048c947 */ /* 0x000fec0003800000 */
[----:B------:R-:W-:Y:S01]  /*4370*/  FFMA.FTZ R19, R12, R47, R10 ;  /* 0x0000002f0c137223 */ /* 0x000fe2000001000a */
[----:B------:R-:W-:-:S03]  /*4380*/  FFMA.FTZ R22, R13, R30, R11 ;  /* 0x0000001e0d167223 */ /* 0x000fc6000001000b */
[----:B------:R-:W-:Y:S01]  /*4390*/  FMUL.FTZ R23, R19, -1.4426950216293334961 ;  /* 0xbfb8aa3b13177820 */ /* 0x000fe20000410000 */
[----:B------:R-:W-:-:S05]  /*43a0*/  FMUL.FTZ R25, R22, -1.4426950216293334961 ;  /* 0xbfb8aa3b16197820 */ /* 0x000fca0000410000 */
[----:B------:R-:W0:Y:S08]  /*43b0*/  MUFU.EX2 R23, R23 ;  /* 0x0000001700177308 */ /* 0x000e300000000800 */
[----:B------:R-:W1:Y:S01]  /*43c0*/  MUFU.EX2 R25, R25 ;  /* 0x0000001900197308 */ /* 0x000e620000000800 */
[----:B0-----:R-:W-:-:S07]  /*43d0*/  FADD.FTZ R24, R23, 1 ;  /* 0x3f80000017187421 */ /* 0x001fce0000010000 */
[----:B------:R-:W0:Y:S01]  /*43e0*/  MUFU.RCP R24, R24 ;  /* 0x0000001800187308 */ /* 0x000e220000001000 */
[----:B-1----:R-:W-:-:S07]  /*43f0*/  FADD.FTZ R26, R25, 1 ;  /* 0x3f800000191a7421 */ /* 0x002fce0000010000 */
[----:B------:R-:W1:Y:S01]  /*4400*/  MUFU.RCP R27, R26 ;  /* 0x0000001a001b7308 */ /* 0x000e620000001000 */
[----:B0-----:R-:W-:Y:S01]  /*4410*/  FADD.FTZ R28, -R24, 1 ;  /* 0x3f800000181c7421 */ /* 0x001fe20000010100 */
[----:B------:R-:W-:-:S03]  /*4420*/  FMUL.FTZ R41, R41, R24 ;  /* 0x0000001829297220 */ /* 0x000fc60000410000 */
[----:B------:R-:W-:Y:S01]  /*4430*/  FFMA.FTZ R28, R19, R28, 1 ;  /* 0x3f800000131c7423 */ /* 0x000fe2000001001c */
[----:B-1----:R-:W-:Y:S01]  /*4440*/  FADD.FTZ R29, -R27, 1 ;  /* 0x3f8000001b1d7421 */ /* 0x002fe20000010100 */
[----:B------:R-:W-:Y:S02]  /*4450*/  FMUL.FTZ R16, R16, R27 ;  /* 0x0000001b10107220 */ /* 0x000fe40000410000 */
[----:B------:R-:W-:Y:S01]  /*4460*/  FMUL.FTZ R41, R41, R28 ;  /* 0x0000001c29297220 */ /* 0x000fe20000410000 */
[----:B------:R-:W-:-:S04]  /*4470*/  FFMA.FTZ R29, R22, R29, 1 ;  /* 0x3f800000161d7423 */ /* 0x000fc8000001001d */
[----:B------:R-:W-:-:S07]  /*4480*/  FMUL.FTZ R16, R16, R29 ;  /* 0x0000001d10107220 */ /* 0x000fce0000410000 */
.L_x_20:
[----:B------:R-:W-:Y:S01]  /*4490*/  FFMA.FTZ R24, R20, R30, R21 ;  /* 0x0000001e14187223 */ /* 0x000fe20000010015 */
[----:B------:R-:W-:Y:S01]  /*44a0*/  BSSY.RECONVERGENT B0, `(.L_x_21) ;  /* 0x0000014000007945 */ /* 0x000fe20003800200 */
[----:B------:R-:W-:Y:S01]  /*44b0*/  FFMA.FTZ R41, R12, R41, -R17 ;  /* 0x000000290c297223 */ /* 0x000fe20000010811 */
[C---:B------:R-:W-:Y:S01]  /*44c0*/  PRMT R22, R40.reuse, 0x7632, R22 ;  /* 0x0000763228167816 */ /* 0x040fe20000000016 */
[----:B------:R-:W-:Y:S01]  /*44d0*/  FFMA.FTZ R24, R13, R16, -R24 ;  /* 0x000000100d187223 */ /* 0x000fe20000010818 */
[----:B------:R-:W-:Y:S01]  /*44e0*/  SHF.L.U32 R23, R40, 0x10, RZ ;  /* 0x0000001028177819 */ /* 0x000fe200000006ff */
[----:B------:R-:W-:Y:S06]  /*44f0*/  @P1 BRA `(.L_x_22) ;  /* 0x0000000000381947 */ /* 0x000fec0003800000 */
[----:B------:R-:W0:Y:S01]  /*4500*/  LDCU.64 UR18, c[0x0][0x3f8] ;  /* 0x00007f00ff1277ac */ /* 0x000e220008000a00 */
[----:B------:R-:W-:Y:S01]  /*4510*/  MOV R16, R6 ;  /* 0x0000000600107202 */ /* 0x000fe20000000f00 */
[----:B------:R-:W-:Y:S01]  /*4520*/  FMUL.FTZ R41, R41, UR7 ;  /* 0x0000000729297c20 */ /* 0x000fe20008410000 */
[----:B------:R-:W-:Y:S01]  /*4530*/  MOV R17, R9 ;  /* 0x0000000900117202 */ /* 0x000fe20000000f00 */
[----:B------:R-:W1:Y:S01]  /*4540*/  LDCU.64 UR14, c[0x0][0x380] ;  /* 0x00007000ff0e77ac */ /* 0x000e620008000a00 */
[----:B------:R-:W-:Y:S01]  /*4550*/  FMUL.FTZ R24, R24, UR7 ;  /* 0x0000000718187c20 */ /* 0x000fe20008410000 */
[----:B0-----:R-:W-:Y:S02]  /*4560*/  IMAD R18, R18, UR18, RZ ;  /* 0x0000001212127c24 */ /* 0x001fe4000f8e02ff */
[----:B------:R-:W-:-:S04]  /*4570*/  IMAD.WIDE.U32 R16, R5, UR18, R16 ;  /* 0x0000001205107c25 */ /* 0x000fc8000f8e0010 */
[----:B------:R-:W-:Y:S01]  /*4580*/  IMAD R19, R5, UR19, R18 ;  /* 0x0000001305137c24 */ /* 0x000fe2000f8e0212 */
[----:B-1----:R-:W-:-:S04]  /*4590*/  LEA R18, P1, R16, UR14, 0x1 ;  /* 0x0000000e10127c11 */ /* 0x002fc8000f8208ff */
[----:B------:R-:W-:Y:S02]  /*45a0*/  IADD3 R19, PT, PT, R17, R19, RZ ;  /* 0x0000001311137210 */ /* 0x000fe40007ffe0ff */
[----:B------:R-:W-:Y:S02]  /*45b0*/  F2FP.BF16.F32.PACK_AB R17, R24, R41 ;  /* 0x000000291811723e */ /* 0x000fe400000010ff */
[----:B------:R-:W-:-:S05]  /*45c0*/  LEA.HI.X R19, R16, UR15, R19, 0x1, P1 ;  /* 0x0000000f10137c11 */ /* 0x000fca00088f0c13 */
[----:B------:R0:W-:Y:S02]  /*45d0*/  STG.E desc[UR8][R18.64], R17 ;  /* 0x0000001112007986 */ /* 0x0001e4000c101908 */
.L_x_22:
[----:B------:R-:W-:Y:S05]  /*45e0*/  BSYNC.RECONVERGENT B0 ;  /* 0x0000000000007941 */ /* 0x000fea0003800200 */
.L_x_21:
[C---:B0-----:R-:W-:Y:S02]  /*45f0*/  PRMT R18, R46.reuse, 0x7632, R18 ;  /* 0x000076322e127816 */ /* 0x041fe40000000012 */
[----:B------:R-:W-:Y:S02]  /*4600*/  SHF.L.U32 R46, R46, 0x10, RZ ;  /* 0x000000102e2e7819 */ /* 0x000fe400000006ff */
[----:B------:R-:W-:Y:S02]  /*4610*/  SHF.L.U32 R18, R18, 0x10, RZ ;  /* 0x0000001012127819 */ /* 0x000fe400000006ff */
[C---:B------:R-:W-:Y:S01]  /*4620*/  IADD3 R19, PT, PT, R5.reuse, 0x8, RZ ;  /* 0x0000000805137810 */ /* 0x040fe20007ffe0ff */
[----:B------:R-:W-:Y:S01]  /*4630*/  FADD.FTZ R46, R46, -UR13 ;  /* 0x8000000d2e2e7e21 */ /* 0x000fe20008010000 */
[----:B------:R-:W-:Y:S01]  /*4640*/  IADD3 R25, PT, PT, R5, 0x10, RZ ;  /* 0x0000001005197810 */ /* 0x000fe20007ffe0ff */
[----:B------:R-:W-:Y:S01]  /*4650*/  FADD.FTZ R18, R18, -UR13 ;  /* 0x8000000d12127e21 */ /* 0x000fe20008010000 */
[----:B------:R-:W-:Y:S01]  /*4660*/  ISETP.GE.U32.AND P1, PT, R19, UR16, PT ;  /* 0x0000001013007c0c */ /* 0x000fe2000bf26070 */
[----:B------:R-:W-:Y:S01]  /*4670*/  FMUL.FTZ R29, R46, UR7 ;  /* 0x000000072e1d7c20 */ /* 0x000fe20008410000 */
[----:B------:R-:W-:Y:S01]  /*4680*/  SHF.R.S32.HI R16, RZ, 0x1f, R19 ;  /* 0x0000001fff107819 */ /* 0x000fe20000011413 */
[----:B------:R-:W-:Y:S01]  /*4690*/  FMUL.FTZ R18, R18, UR7 ;  /* 0x0000000712127c20 */ /* 0x000fe20008410000 */
[----:B------:R-:W-:Y:S01]  /*46a0*/  PRMT R17, R45, 0x7632, R17 ;  /* 0x000076322d117816 */ /* 0x000fe20000000011 */
[----:B------:R-:W-:Y:S01]  /*46b0*/  FFMA.FTZ R27, R20, R29, R21 ;  /* 0x0000001d141b7223 */ /* 0x000fe20000010015 */
[----:B------:R-:W-:-:S02]  /*46c0*/  ISETP.GE.U32.AND P2, PT, R25, UR16, PT ;  /* 0x0000001019007c0c */ /* 0x000fc4000bf46070 */
[----:B------:R-:W-:Y:S02]  /*46d0*/  ISETP.GE.AND.EX P1, PT, R16, UR17, PT, P1 ;  /* 0x0000001110007c0c */ /* 0x000fe4000bf26310 */
[----:B------:R-:W-:Y:S02]  /*46e0*/  SHF.L.U32 R45, R45, 0x10, RZ ;  /* 0x000000102d2d7819 */ /* 0x000fe400000006ff */
[----:B------:R-:W-:Y:S01]  /*46f0*/  SHF.L.U32 R24, R22, 0x10, RZ ;  /* 0x0000001016187819 */ /* 0x000fe200000006ff */
[----:B------:R-:W-:Y:S08]  /*4700*/  @!P4 BRA `(.L_x_23) ;  /* 0x000000000048c947 */ /* 0x000ff00003800000 */
        /* <DEDUP_REMOVED lines=18> */
.L_x_23:
[----:B------:R-:W-:Y:S01]  /*4830*/  FFMA.FTZ R18, R20, R18, R21 ;  /* 0x0000001214127223 */ /* 0x000fe20000010015 */
[----:B------:R-:W-:Y:S01]  /*4840*/  BSSY.RECONVERGENT B0, `(.L_x_24) ;  /* 0x0000015000007945 */ /* 0x000fe20003800200 */
[----:B------:R-:W-:Y:S01]  /*4850*/  FFMA.FTZ R27, R12, R23, -R27 ;  /* 0x000000170c1b7223 */ /* 0x000fe2000001081b */
[----:B------:R-:W-:Y:S01]  /*4860*/  SHF.L.U32 R26, R17, 0x10, RZ ;  /* 0x00000010111a7819 */ /* 0x000fe200000006ff */
[----:B------:R-:W-:Y:S01]  /*4870*/  FADD.FTZ R45, R45, -UR13 ;  /* 0x8000000d2d2d7e21 */ /* 0x000fe20008010000 */
[----:B------:R-:W-:Y:S01]  /*4880*/  SHF.R.S32.HI R22, RZ, 0x1f, R25 ;  /* 0x0000001fff167819 */ /* 0x000fe20000011419 */
[----:B------:R-:W-:Y:S01]  /*4890*/  FFMA.FTZ R18, R13, R24, -R18 ;  /* 0x000000180d127223 */ /* 0x000fe20000010812 */
[----:B------:R-:W-:Y:S06]  /*48a0*/  @P1 BRA `(.L_x_25) ;  /* 0x0000000000381947 */ /* 0x000fec0003800000 */
[----:B------:R-:W0:Y:S01]  /*48b0*/  LDCU.64 UR14, c[0x0][0x3f8] ;  /* 0x00007f00ff0e77ac */ /* 0x000e220008000a00 */
[----:B------:R-:W-:Y:S01]  /*48c0*/  MOV R17, R9 ;  /* 0x0000000900117202 */ /* 0x000fe20000000f00 */
[----:B------:R-:W-:Y:S01]  /*48d0*/  FMUL.FTZ R23, R18, UR7 ;  /* 0x0000000712177c20 */ /* 0x000fe20008410000 */
[----:B------:R-:W1:Y:S01]  /*48e0*/  LDCU.64 UR18, c[0x0][0x380] ;  /* 0x00007000ff1277ac */ /* 0x000e620008000a00 */
[----:B0-----:R-:W-:Y:S01]  /*48f0*/  IMAD R24, R16, UR14, RZ ;  /* 0x0000000e10187c24 */ /* 0x001fe2000f8e02ff */
[----:B------:R-:W-:-:S05]  /*4900*/  MOV R16, R6 ;  /* 0x0000000600107202 */ /* 0x000fca0000000f00 */
[----:B------:R-:W-:-:S04]  /*4910*/  IMAD.WIDE.U32 R16, R19, UR14, R16 ;  /* 0x0000000e13107c25 */ /* 0x000fc8000f8e0010 */
[----:B------:R-:W-:Y:S02]  /*4920*/  IMAD R19, R19, UR15, R24 ;  /* 0x0000000f13137c24 */ /* 0x000fe4000f8e0218 */
[----:B------:R-:W-:Y:S01]  /*4930*/  FMUL.FTZ R24, R27, UR7 ;  /* 0x000000071b187c20 */ /* 0x000fe20008410000 */
[C---:B-1----:R-:W-:Y:S02]  /*4940*/  LEA R18, P1, R16.reuse, UR18, 0x1 ;  /* 0x0000001210127c11 */ /* 0x042fe4000f8208ff */
[----:B------:R-:W-:Y:S02]  /*4950*/  IADD3 R19, PT, PT, R17, R19, RZ ;  /* 0x0000001311137210 */ /* 0x000fe40007ffe0ff */
[----:B------:R-:W-:Y:S02]  /*4960*/  F2FP.BF16.F32.PACK_AB R23, R23, R24 ;  /* 0x000000181717723e */ /* 0x000fe400000010ff */
[----:B------:R-:W-:-:S05]  /*4970*/  LEA.HI.X R19, R16, UR19, R19, 0x1, P1 ;  /* 0x0000001310137c11 */ /* 0x000fca00088f0c13 */
[----:B------:R0:W-:Y:S02]  /*4980*/  STG.E desc[UR8][R18.64], R23 ;  /* 0x0000001712007986 */ /* 0x0001e4000c101908 */
.L_x_25:
[----:B------:R-:W-:Y:S05]  /*4990*/  BSYNC.RECONVERGENT B0 ;  /* 0x0000000000007941 */ /* 0x000fea0003800200 */
.L_x_24:
[----:B------:R-:W-:Y:S01]  /*49a0*/  PRMT R16, R39, 0x7632, R16 ;  /* 0x0000763227107816 */ /* 0x000fe20000000010 */
[----:B------:R-:W-:Y:S01]  /*49b0*/  FMUL.FTZ R45, R45, UR7 ;  /* 0x000000072d2d7c20 */ /* 0x000fe20008410000 */
[----:B------:R-:W-:Y:S01]  /*49c0*/  FADD.FTZ R26, R26, -UR13 ;  /* 0x8000000d1a1a7e21 */ /* 0x000fe20008010000 */
[----:B------:R-:W-:Y:S02]  /*49d0*/  ISETP.GE.AND.EX P2, PT, R22, UR17, PT, P2 ;  /* 0x0000001116007c0c */ /* 0x000fe4000bf46320 */
[----:B------:R-:W-:Y:S01]  /*49e0*/  SHF.L.U32 R39, R39, 0x10, RZ ;  /* 0x0000001027277819 */ /* 0x000fe200000006ff */
[----:B------:R-:W-:Y:S01]  /*49f0*/  FFMA.FTZ R31, R20, R45, R21 ;  /* 0x0000002d141f7223 */ /* 0x000fe20000010015 */
[----:B------:R-:W-:Y:S01]  /*4a00*/  SHF.L.U32 R16, R16, 0x10, RZ ;  /* 0x0000001010107819 */ /* 0x000fe200000006ff */
[----:B------:R-:W-:Y:S01]  /*4a10*/  FMUL.FTZ R30, R26, UR7 ;  /* 0x000000071a1e7c20 */ /* 0x000fe20008410000 */
[----:B------:R-:W-:Y:S07]  /*4a20*/  @!P4 BRA `(.L_x_26) ;  /* 0x000000000048c947 */ /* 0x000fee0003800000 */
[----:B0-----:R-:W-:Y:S01]  /*4a30*/  FFMA.FTZ R18, R13, R30, R11 ;  /* 0x0000001e0d127223 */ /* 0x001fe2000001000b */
        /* <DEDUP_REMOVED lines=17> */
.L_x_26:
[----:B0-----:R-:W-:Y:S01]  /*4b50*/  PRMT R23, R44, 0x7632, R23 ;  /* 0x000076322c177816 */ /* 0x001fe20000000017 */
[----:B------:R-:W-:Y:S01]  /*4b60*/  FFMA.FTZ R18, R20, R30, R21 ;  /* 0x0000001e14127223 */ /* 0x000fe20000010015 */
[----:B------:R-:W-:Y:S01]  /*4b70*/  BSSY.RECONVERGENT B0, `(.L_x_27) ;  /* 0x0000014000007945 */ /* 0x000fe20003800200 */
[----:B------:R-:W-:Y:S01]  /*4b80*/  FFMA.FTZ R31, R12, R39, -R31 ;  /* 0x000000270c1f7223 */ /* 0x000fe2000001081f */
[----:B------:R-:W-:Y:S01]  /*4b90*/  SHF.L.U32 R44, R44, 0x10, RZ ;  /* 0x000000102c2c7819 */ /* 0x000fe200000006ff */
        /* <DEDUP_REMOVED lines=8> */
[----:B0-----:R-:W-:Y:S02]  /*4c20*/  IMAD R22, R22, UR14, RZ ;  /* 0x0000000e16167c24 */ /* 0x001fe4000f8e02ff */
[----:B------:R-:W-:-:S04]  /*4c30*/  IMAD.WIDE.U32 R16, R25, UR14, R16 ;  /* 0x0000000e19107c25 */ /* 0x000fc8000f8e0010 */
[----:B------:R-:W-:Y:S02]  /*4c40*/  IMAD R25, R25, UR15, R22 ;  /* 0x0000000f19197c24 */ /* 0x000fe4000f8e0216 */
[----:B------:R-:W-:Y:S01]  /*4c50*/  FMUL.FTZ R22, R18, UR7 ;  /* 0x0000000712167c20 */ /* 0x000fe20008410000 */
[----:B-1----:R-:W-:Y:S02]  /*4c60*/  LEA R18, P1, R16, UR18, 0x1 ;  /* 0x0000001210127c11 */ /* 0x002fe4000f8208ff */
[----:B------:R-:W-:Y:S02]  /*4c70*/  IADD3 R25, PT, PT, R17, R25, RZ ;  /* 0x0000001911197210 */ /* 0x000fe40007ffe0ff */
[----:B------:R-:W-:Y:S02]  /*4c80*/  F2FP.BF16.F32.PACK_AB R17, R22, R31 ;  /* 0x0000001f1611723e */ /* 0x000fe400000010ff */
[----:B------:R-:W-:-:S05]  /*4c90*/  LEA.HI.X R19, R16, UR19, R25, 0x1, P1 ;  /* 0x0000001310137c11 */ /* 0x000fca00088f0c19 */
[----:B------:R0:W-:Y:S02]  /*4ca0*/  STG.E desc[UR8][R18.64], R17 ;  /* 0x0000001112007986 */ /* 0x0001e4000c101908 */
.L_x_28:
[----:B------:R-:W-:Y:S05]  /*4cb0*/  BSYNC.RECONVERGENT B0 ;  /* 0x0000000000007941 */ /* 0x000fea0003800200 */
.L_x_27:
[----:B------:R-:W-:Y:S01]  /*4cc0*/  PRMT R16, R38, 0x7632, R16 ;  /* 0x0000763226107816 */ /* 0x000fe20000000010 */
[----:B------:R-:W-:Y:S01]  /*4cd0*/  FADD.FTZ R44, R44, -UR13 ;  /* 0x8000000d2c2c7e21 */ /* 0x000fe20008010000 */
[----:B------:R-:W-:Y:S01]  /*4ce0*/  FADD.FTZ R23, R23, -UR13 ;  /* 0x8000000d17177e21 */ /* 0x000fe20008010000 */
[C---:B------:R-:W-:Y:S02]  /*4cf0*/  PRMT R22, R43.reuse, 0x7632, R22 ;  /* 0x000076322b167816 */ /* 0x040fe40000000016 */
[----:B0-----:R-:W-:Y:S01]  /*4d00*/  SHF.L.U32 R17, R38, 0x10, RZ ;  /* 0x0000001026117819 */ /* 0x001fe200000006ff */
[----:B------:R-:W-:Y:S01]  /*4d10*/  FMUL.FTZ R31, R44, UR7 ;  /* 0x000000072c1f7c20 */ /* 0x000fe20008410000 */
[----:B------:R-:W-:Y:S01]  /*4d20*/  SHF.L.U32 R43, R43, 0x10, RZ ;  /* 0x000000102b2b7819 */ /* 0x000fe200000006ff */
[----:B------:R-:W-:Y:S01]  /*4d30*/  FMUL.FTZ R30, R23, UR7 ;  /* 0x00000007171e7c20 */ /* 0x000fe20008410000 */
        /* <DEDUP_REMOVED lines=20> */
.L_x_29:
[----:B------:R-:W-:Y:S04]  /*4e80*/  BSSY.RECONVERGENT B0, `(.L_x_30) ;  /* 0x0000015000007945 */ /* 0x000fe80003800200 */
[----:B------:R-:W-:Y:S05]  /*4e90*/  @P0 BRA `(.L_x_31) ;  /* 0x00000000004c0947 */ /* 0x000fea0003800000 */
[----:B------:R-:W0:Y:S01]  /*4ea0*/  LDCU.64 UR14, c[0x0][0x3f8] ;  /* 0x00007f00ff0e77ac */ /* 0x000e220008000a00 */
[C-C-:B------:R-:W-:Y:S01]  /*4eb0*/  FFMA.FTZ R19, R20.reuse, R31, R21.reuse ;  /* 0x0000001f14137223 */ /* 0x140fe20000010015 */
[----:B------:R-:W-:Y:S01]  /*4ec0*/  FFMA.FTZ R18, R20, R30, R21 ;  /* 0x0000001e14127223 */ /* 0x000fe20000010015 */
[----:B------:R-:W-:Y:S01]  /*4ed0*/  SHF.R.S32.HI R24, RZ, 0x1f, R49 ;  /* 0x0000001fff187819 */ /* 0x000fe20000011431 */
[----:B------:R-:W1:Y:S01]  /*4ee0*/  LDCU.64 UR18, c[0x0][0x380] ;  /* 0x00007000ff1277ac */ /* 0x000e620008000a00 */
[----:B------:R-:W-:Y:S01]  /*4ef0*/  FFMA.FTZ R19, R12, R17, -R19 ;  /* 0x000000110c137223 */ /* 0x000fe20000010813 */
[----:B------:R-:W-:Y:S01]  /*4f00*/  FFMA.FTZ R18, R13, R16, -R18 ;  /* 0x000000100d127223 */ /* 0x000fe20000010812 */
[----:B------:R-:W-:Y:S02]  /*4f10*/  MOV R16, R6 ;  /* 0x0000000600107202 */ /* 0x000fe40000000f00 */
[----:B------:R-:W-:Y:S01]  /*4f20*/  MOV R17, R9 ;  /* 0x0000000900117202 */ /* 0x000fe20000000f00 */
[----:B------:R-:W-:Y:S01]  /*4f30*/  FMUL.FTZ R23, R18, UR7 ;  /* 0x0000000712177c20 */ /* 0x000fe20008410000 */
[----:B0-----:R-:W-:-:S02]  /*4f40*/  IMAD R24, R24, UR14, RZ ;  /* 0x0000000e18187c24 */ /* 0x001fc4000f8e02ff */
        /* <DEDUP_REMOVED lines=8> */
.L_x_31:
[----:B------:R-:W-:Y:S05]  /*4fd0*/  BSYNC.RECONVERGENT B0 ;  /* 0x0000000000007941 */ /* 0x000fea0003800200 */
.L_x_30:
[C---:B0-----:R-:W-:Y:S01]  /*4fe0*/  PRMT R18, R42.reuse, 0x7632, R18 ;  /* 0x000076322a127816 */ /* 0x041fe20000000012 */
[----:B------:R-:W-:Y:S01]  /*4ff0*/  UISETP.NE.AND UP0, UPT, UR12, URZ, UPT ;  /* 0x000000ff0c00728c */ /* 0x000fe2000bf05270 */
[----:B------:R-:W-:Y:S01]  /*5000*/  SHF.L.U32 R42, R42, 0x10, RZ ;  /* 0x000000102a2a7819 */ /* 0x000fe200000006ff */
[----:B------:R-:W-:Y:S01]  /*5010*/  FADD.FTZ R43, R43, -UR13 ;  /* 0x8000000d2b2b7e21 */ /* 0x000fe20008010000 */
[----:B------:R-:W-:Y:S02]  /*5020*/  SHF.L.U32 R54, R54, 0x10, RZ ;  /* 0x0000001036367819 */ /* 0x000fe400000006ff */
[----:B------:R-:W-:Y:S01]  /*5030*/  SHF.L.U32 R58, R58, 0x10, RZ ;  /* 0x000000103a3a7819 */ /* 0x000fe200000006ff */
[----:B------:R-:W-:Y:S01]  /*5040*/  FADD.FTZ R31, R42, -UR13 ;  /* 0x8000000d2a1f7e21 */ /* 0x000fe20008010000 */
        /* <DEDUP_REMOVED lines=8> */
[C---:B------:R-:W-:Y:S01]  /*50d0*/  IADD3 R30, PT, PT, R5.reuse, 0x28, RZ ;  /* 0x00000028051e7810 */ /* 0x040fe20007ffe0ff */
[----:B------:R-:W-:Y:S01]  /*50e0*/  FADD.FTZ R18, R18, -UR13 ;  /* 0x8000000d12127e21 */ /* 0x000fe20008010000 */
[----:B------:R-:W-:Y:S01]  /*50f0*/  IADD3 R24, PT, PT, R5, 0x30, RZ ;  /* 0x0000003005187810 */ /* 0x000fe20007ffe0ff */
[----:B------:R-:W-:Y:S01]  /*5100*/  FADD.FTZ R57, R57, -UR13 ;  /* 0x8000000d39397e21 */ /* 0x000fe20008010000 */
[----:B------:R-:W-:Y:S01]  /*5110*/  FMUL.FTZ R43, R43, UR7 ;  /* 0x000000072b2b7c20 */ /* 0x000fe20008410000 */
[----:B------:R-:W-:Y:S01]  /*5120*/  FMUL.FTZ R31, R31, UR7 ;  /* 0x000000071f1f7c20 */ /* 0x000fe20008410000 */
[----:B------:R-:W-:Y:S01]  /*5130*/  FMUL.FTZ R25, R25, UR7 ;  /* 0x0000000719197c20 */ /* 0x000fe20008410000 */
[----:B------:R-:W-:Y:S01]  /*5140*/  FMUL.FTZ R26, R26, UR7 ;  /* 0x000000071a1a7c20 */ /* 0x000fe20008410000 */
[----:B------:R-:W-:Y:S01]  /*5150*/  FMUL.FTZ R5, R53, UR7 ;  /* 0x0000000735057c20 */ /* 0x000fe20008410000 */
[----:B------:R-:W-:Y:S01]  /*5160*/  FMUL.FTZ R38, R17, UR7 ;  /* 0x0000000711267c20 */ /* 0x000fe20008410000 */
[----:B------:R-:W-:Y:S01]  /*5170*/  FMUL.FTZ R34, R18, UR7 ;  /* 0x0000000712227c20 */ /* 0x000fe20008410000 */
[----:B------:R-:W-:Y:S01]  /*5180*/  PRMT R19, R15, 0x7632, R19 ;  /* 0x000076320f137816 */ /* 0x000fe20000000013 */
[----:B------:R-:W-:Y:S01]  /*5190*/  FMUL.FTZ R22, R57, UR7 ;  /* 0x0000000739167c20 */ /* 0x000fe20008410000 */
[----:B------:R-:W-:Y:S01]  /*51a0*/  SHF.R.S32.HI R16, RZ, 0x1f, R2 ;  /* 0x0000001fff107819 */ /* 0x000fe20000011402 */
[--C-:B------:R-:W-:Y:S01]  /*51b0*/  FFMA.FTZ R17, R20, R43, R21.reuse ;  /* 0x0000002b14117223 */ /* 0x100fe20000010015 */
[----:B------:R-:W-:Y:S01]  /*51c0*/  ISETP.GE.U32.AND P1, PT, R2, UR16, PT ;  /* 0x0000001002007c0c */ /* 0x000fe2000bf26070 */
[--C-:B------:R-:W-:Y:S01]  /*51d0*/  FFMA.FTZ R18, R20, R38, R21.reuse ;  /* 0x0000002614127223 */ /* 0x100fe20000010015 */
[----:B------:R-:W-:Y:S01]  /*51e0*/  ISETP.GE.U32.AND P2, PT, R30, UR16, PT ;  /* 0x000000101e007c0c */ /* 0x000fe2000bf46070 */
[--C-:B------:R-:W-:Y:S01]  /*51f0*/  FFMA.FTZ R33, R20, R31, R21.reuse ;  /* 0x0000001f14217223 */ /* 0x100fe20000010015 */
[----:B------:R-:W-:Y:S01]  /*5200*/  ISETP.GE.U32.AND P3, PT, R24, UR16, PT ;  /* 0x0000001018007c0c */ /* 0x000fe2000bf66070 */
[C-C-:B------:R-:W-:Y:S01]  /*5210*/  FFMA.FTZ R36, R20.reuse, R34, R21.reuse ;  /* 0x0000002214247223 */ /* 0x140fe20000010015 */
[----:B------:R-:W-:Y:S01]  /*5220*/  SHF.R.S32.HI R32, RZ, 0x1f, R30 ;  /* 0x0000001fff207819 */ /* 0x000fe2000001141e */
[C-C-:B------:R-:W-:Y:S01]  /*5230*/  FFMA.FTZ R29, R20.reuse, R25, R21.reuse ;  /* 0x00000019141d7223 */ /* 0x140fe20000010015 */
[----:B------:R-:W-:Y:S01]  /*5240*/  SHF.R.S32.HI R27, RZ, 0x1f, R24 ;  /* 0x0000001fff1b7819 */ /* 0x000fe20000011418 */
[C-C-:B------:R-:W-:Y:S01]  /*5250*/  FFMA.FTZ R28, R20.reuse, R26, R21.reuse ;  /* 0x0000001a141c7223 */ /* 0x140fe20000010015 */
[--C-:B------:R-:W-:Y:S01]  /*5260*/  FFMA.FTZ R23, R20, R5, R21.reuse ;  /* 0x0000000514177223 */ /* 0x100fe20000010015 */
[----:B------:R-:W-:Y:S01]  /*5270*/  ISETP.GE.U32.AND P0, PT, R0, UR16, PT ;  /* 0x0000001000007c0c */ /* 0x000fe2000bf06070 */
[----:B------:R-:W-:Y:S01]  /*5280*/  FFMA.FTZ R20, R20, R22, R21 ;  /* 0x0000001614147223 */ /* 0x000fe20000010015 */
[----:B------:R-:W-:-:S02]  /*5290*/  ISETP.GE.AND.EX P1, PT, R16, UR17, PT, P1 ;  /* 0x0000001110007c0c */ /* 0x000fc4000bf26310 */
[----:B------:R-:W-:Y:S02]  /*52a0*/  ISETP.GE.AND.EX P2, PT, R32, UR17, PT, P2 ;  /* 0x0000001120007c0c */ /* 0x000fe4000bf46320 */
[----:B------:R-:W-:Y:S02]  /*52b0*/  ISETP.GE.AND.EX P3, PT, R27, UR17, PT, P3 ;  /* 0x000000111b007c0c */ /* 0x000fe4000bf66330 */
[----:B------:R-:W-:Y:S02]  /*52c0*/  SHF.L.U32 R15, R15, 0x10, RZ ;  /* 0x000000100f0f7819 */ /* 0x000fe400000006ff */
[----:B------:R-:W-:Y:S01]  /*52d0*/  SHF.L.U32 R19, R19, 0x10, RZ ;  /* 0x0000001013137819 */ /* 0x000fe200000006ff */
[----:B------:R-:W-:Y:S08]  /*52e0*/  BRA.U !UP0, `(.L_x_32) ;  /* 0x0000000108487547 */ /* 0x000ff0000b800000 */
        /* <DEDUP_REMOVED lines=18> */
.L_x_32:
[----:B------:R-:W-:Y:S01]  /*5410*/  BSSY.RECONVERGENT B0, `(.L_x_33) ;  /* 0x0000013000007945 */ /* 0x000fe20003800200 */
[----:B------:R-:W-:Y:S01]  /*5420*/  FFMA.FTZ R15, R12, R15, -R17 ;  /* 0x0000000f0c0f7223 */ /* 0x000fe20000010811 */
[----:B------:R-:W-:Y:S01]  /*5430*/  PRMT R21, R14, 0x7632, R21 ;  /* 0x000076320e157816 */ /* 0x000fe20000000015 */
[----:B------:R-:W-:Y:S01]  /*5440*/  FFMA.FTZ R18, R13, R19, -R18 ;  /* 0x000000130d127223 */ /* 0x000fe20000010812 */
[----:B------:R-:W-:Y:S06]  /*5450*/  @P1 BRA `(.L_x_34) ;  /* 0x0000000000381947 */ /* 0x000fec0003800000 */
[----:B------:R-:W0:Y:S01]  /*5460*/  LDCU.64 UR14, c[0x0][0x3f8] ;  /* 0x00007f00ff0e77ac */ /* 0x000e220008000a00 */
[----:B------:R-:W-:Y:S01]  /*5470*/  MOV R17, R9 ;  /* 0x0000000900117202 */ /* 0x000fe20000000f00 */
[----:B------:R-:W-:Y:S01]  /*5480*/  FMUL.FTZ R38, R15, UR7 ;  /* 0x000000070f267c20 */ /* 0x000fe20008410000 */
[----:B------:R-:W-:Y:S01]  /*5490*/  FMUL.FTZ R15, R18, UR7 ;  /* 0x00000007120f7c20 */ /* 0x000fe20008410000 */
[----:B------:R-:W1:Y:S04]  /*54a0*/  LDCU.64 UR18, c[0x0][0x380] ;  /* 0x00007000ff1277ac */ /* 0x000e680008000a00 */
[----:B------:R-:W-:Y:S01]  /*54b0*/  F2FP.BF16.F32.PACK_AB R15, R15, R38 ;  /* 0x000000260f0f723e */ /* 0x000fe200000010ff */
[----:B0-----:R-:W-:Y:S01]  /*54c0*/  IMAD R19, R16, UR14, RZ ;  /* 0x0000000e10137c24 */ /* 0x001fe2000f8e02ff */
[----:B------:R-:W-:-:S03]  /*54d0*/  MOV R16, R6 ;  /* 0x0000000600107202 */ /* 0x000fc60000000f00 */
[C---:B------:R-:W-:Y:S02]  /*54e0*/  IMAD R19, R2.reuse, UR15, R19 ;  /* 0x0000000f02137c24 */ /* 0x040fe4000f8e0213 */
[----:B------:R-:W-:-:S03]  /*54f0*/  IMAD.WIDE.U32 R16, R2, UR14, R16 ;  /* 0x0000000e02107c25 */ /* 0x000fc6000f8e0010 */
[----:B-1----:R-:W-:Y:S02]  /*5500*/  LEA R18, P1, R16, UR18, 0x1 ;  /* 0x0000001210127c11 */ /* 0x002fe4000f8208ff */
[----:B------:R-:W-:-:S04]  /*5510*/  IADD3 R19, PT, PT, R17, R19, RZ ;  /* 0x0000001311137210 */ /* 0x000fc80007ffe0ff */
[----:B------:R-:W-:-:S05]  /*5520*/  LEA.HI.X R19, R16, UR19, R19, 0x1, P1 ;  /* 0x0000001310137c11 */ /* 0x000fca00088f0c13 */
[----:B------:R0:W-:Y:S02]  /*5530*/  STG.E desc[UR8][R18.64], R15 ;  /* 0x0000000f12007986 */ /* 0x0001e4000c101908 */
.L_x_34:
[----:B------:R-:W-:Y:S05]  /*5540*/  BSYNC.RECONVERGENT B0 ;  /* 0x0000000000007941 */ /* 0x000fea0003800200 */
.L_x_33:
[----:B------:R-:W-:Y:S02]  /*5550*/  SHF.L.U32 R14, R14, 0x10, RZ ;  /* 0x000000100e0e7819 */ /* 0x000fe400000006ff */
[----:B0-----:R-:W-:Y:S01]  /*5560*/  SHF.L.U32 R15, R21, 0x10, RZ ;  /* 0x00000010150f7819 */ /* 0x001fe200000006ff */
[----:B------:R-:W-:Y:S06]  /*5570*/  BRA.U !UP0, `(.L_x_35) ;  /* 0x0000000108487547 */ /* 0x000fec000b800000 */
        /* <DEDUP_REMOVED lines=18> */
.L_x_35:
[----:B------:R-:W-:Y:S01]  /*56a0*/  BSSY.RECONVERGENT B0, `(.L_x_36) ;  /* 0x0000012000007945 */ /* 0x000fe20003800200 */
[----:B------:R-:W-:Y:S01]  /*56b0*/  FFMA.FTZ R33, R12, R14, -R33 ;  /* 0x0000000e0c217223 */ /* 0x000fe20000010821 */
[----:B------:R-:W-:Y:S02]  /*56c0*/  FFMA.FTZ R18, R13, R15, -R36 ;  /* 0x0000000f0d127223 */ /* 0x000fe40000010824 */
[----:B------:R-:W-:Y:S05]  /*56d0*/  @P2 BRA `(.L_x_37) ;  /* 0x0000000000382947 */ /* 0x000fea0003800000 */
        /* <DEDUP_REMOVED lines=14> */
.L_x_37:
[----:B------:R-:W-:Y:S05]  /*57c0*/  BSYNC.RECONVERGENT B0 ;  /* 0x0000000000007941 */ /* 0x000fea0003800200 */
.L_x_36:
[----:B------:R-:W-:Y:S02]  /*57d0*/  SHF.L.U32 R52, R52, 0x10, RZ ;  /* 0x0000001034347819 */ /* 0x000fe400000006ff */
[----:B------:R-:W-:Y:S01]  /*57e0*/  SHF.L.U32 R56, R56, 0x10, RZ ;  /* 0x0000001038387819 */ /* 0x000fe200000006ff */
[----:B------:R-:W-:Y:S06]  /*57f0*/  BRA.U !UP0, `(.L_x_38) ;  /* 0x0000000108487547 */ /* 0x000fec000b800000 */
[----:B------:R-:W-:Y:S01]  /*5800*/  FFMA.FTZ R25, R12, R25, R10 ;  /* 0x000000190c197223 */ /* 0x000fe2000001000a */
[----:B------:R-:W-:-:S03]  /*5810*/  FFMA.FTZ R26, R13, R26, R11 ;  /* 0x0000001a0d1a7223 */ /* 0x000fc6000001000b */
[----:B------:R-:W-:Y:S01]  /*5820*/  FMUL.FTZ R14, R25, -1.4426950216293334961 ;  /* 0xbfb8aa3b190e7820 */ /* 0x000fe20000410000 */
[----:B0-----:R-:W-:-:S05]  /*5830*/  FMUL.FTZ R16, R26, -1.4426950216293334961 ;  /* 0xbfb8aa3b1a107820 */ /* 0x001fca0000410000 */
        /* <DEDUP_REMOVED lines=14> */
.L_x_38:
[----:B------:R-:W-:Y:S01]  /*5920*/  BSSY.RECONVERGENT B0, `(.L_x_39) ;  /* 0x0000012000007945 */ /* 0x000fe20003800200 */
[----:B------:R-:W-:Y:S01]  /*5930*/  FFMA.FTZ R29, R12, R52, -R29 ;  /* 0x000000340c1d7223 */ /* 0x000fe2000001081d */
[----:B------:R-:W-:Y:S02]  /*5940*/  FFMA.FTZ R18, R13, R56, -R28 ;  /* 0x000000380d127223 */ /* 0x000fe4000001081c */
[----:B------:R-:W-:Y:S05]  /*5950*/  @P3 BRA `(.L_x_40) ;  /* 0x0000000000383947 */ /* 0x000fea0003800000 */
[----:B------:R-:W1:Y:S01]  /*5960*/  LDCU.64 UR14, c[0x0][0x3f8] ;  /* 0x00007f00ff0e77ac */ /* 0x000e620008000a00 */
[----:B------:R-:W-:Y:S01]  /*5970*/  MOV R14, R6 ;  /* 0x00000006000e7202 */ /* 0x000fe20000000f00 */
[----:B------:R-:W-:Y:S01]  /*5980*/  FMUL.FTZ R29, R29, UR7 ;  /* 0x000000071d1d7c20 */ /* 0x000fe20008410000 */
[----:B0-----:R-:W-:Y:S01]  /*5990*/  MOV R15, R9 ;  /* 0x00000009000f7202 */ /* 0x001fe20000000f00 */
[----:B------:R-:W0:Y:S01]  /*59a0*/  LDCU.64 UR18, c[0x0][0x380] ;  /* 0x00007000ff1277ac */ /* 0x000e220008000a00 */
[----:B------:R-:W-:Y:S01]  /*59b0*/  FMUL.FTZ R18, R18, UR7 ;  /* 0x0000000712127c20 */ /* 0x000fe20008410000 */
[----:B-1----:R-:W-:Y:S02]  /*59c0*/  IMAD R27, R27, UR14, RZ ;  /* 0x0000000e1b1b7c24 */ /* 0x002fe4000f8e02ff */
[----:B------:R-:W-:-:S04]  /*59d0*/  IMAD.WIDE.U32 R16, R24, UR14, R14 ;  /* 0x0000000e18107c25 */ /* 0x000fc8000f8e000e */
[----:B------:R-:W-:Y:S01]  /*59e0*/  IMAD R27, R24, UR15, R27 ;  /* 0x0000000f181b7c24 */ /* 0x000fe2000f8e021b */
[----:B0-----:R-:W-:-:S04]  /*59f0*/  LEA R14, P1, R16, UR18, 0x1 ;  /* 0x00000012100e7c11 */ /* 0x001fc8000f8208ff */
[----:B------:R-:W-:Y:S02]  /*5a00*/  IADD3 R27, PT, PT, R17, R27, RZ ;  /* 0x0000001b111b7210 */ /* 0x000fe40007ffe0ff */
[----:B------:R-:W-:Y:S02]  /*5a10*/  F2FP.BF16.F32.PACK_AB R17, R18, R29 ;  /* 0x0000001d1211723e */ /* 0x000fe400000010ff */
[----:B------:R-:W-:-:S05]  /*5a20*/  LEA.HI.X R15, R16, UR19, R27, 0x1, P1 ;  /* 0x00000013100f7c11 */ /* 0x000fca00088f0c1b */
[----:B------:R1:W-:Y:S02]  /*5a30*/  STG.E desc[UR8][R14.64], R17 ;  /* 0x000000110e007986 */ /* 0x0003e4000c101908 */
.L_x_40:
[----:B------:R-:W-:Y:S05]  /*5a40*/  BSYNC.RECONVERGENT B0 ;  /* 0x0000000000007941 */ /* 0x000fea0003800200 */
.L_x_39:
[----:B------:R-:W-:Y:S02]  /*5a50*/  SHF.L.U32 R51, R51, 0x10, RZ ;  /* 0x0000001033337819 */ /* 0x000fe400000006ff */
[----:B01----:R-:W-:Y:S02]  /*5a60*/  SHF.R.S32.HI R17, RZ, 0x1f, R0 ;  /* 0x0000001fff117819 */ /* 0x003fe40000011400 */
[----:B------:R-:W-:Y:S01]  /*5a70*/  SHF.L.U32 R55, R55, 0x10, RZ ;  /* 0x0000001037377819 */ /* 0x000fe200000006ff */
        /* <DEDUP_REMOVED lines=19> */
.L_x_41:
[----:B------:R-:W-:Y:S01]  /*5bb0*/  ISETP.GE.AND.EX P0, PT, R17, UR17, PT, P0 ;  /* 0x0000001111007c0c */ /* 0x000fe2000bf06300 */
[----:B------:R-:W-:Y:S01]  /*5bc0*/  FFMA.FTZ R23, R12, R51, -R23 ;  /* 0x000000330c177223 */ /* 0x000fe20000010817 */
[----:B------:R-:W-:Y:S01]  /*5bd0*/  FFMA.FTZ R20, R13, R55, -R20 ;  /* 0x000000370d147223 */ /* 0x000fe20000010814 */
[----:B------:R-:W-:Y:S02]  /*5be0*/  BSSY.RECONVERGENT B0, `(.L_x_42) ;  /* 0x000000f000007945 */ /* 0x000fe40003800200 */
[----:B------:R-:W-:Y:S01]  /*5bf0*/  FMUL.FTZ R5, R23, UR7 ;  /* 0x0000000717057c20 */ /* 0x000fe20008410000 */
[----:B------:R-:W-:-:S07]  /*5c00*/  FMUL.FTZ R20, R20, UR7 ;  /* 0x0000000714147c20 */ /* 0x000fce0008410000 */
[----:B------:R-:W-:Y:S05]  /*5c10*/  @P0 BRA `(.L_x_43) ;  /* 0x00000000002c0947 */ /* 0x000fea0003800000 */
[----:B------:R-:W0:Y:S01]  /*5c20*/  LDCU.64 UR6, c[0x0][0x3f8] ;  /* 0x00007f00ff0677ac */ /* 0x000e220008000a00 */
[----:B------:R-:W-:Y:S02]  /*5c30*/  MOV R7, R9 ;  /* 0x0000000900077202 */ /* 0x000fe40000000f00 */
[----:B------:R-:W-:Y:S01]  /*5c40*/  F2FP.BF16.F32.PACK_AB R5, R20, R5 ;  /* 0x000000051405723e */ /* 0x000fe200000010ff */
[----:B------:R-:W1:Y:S01]  /*5c50*/  LDCU.64 UR14, c[0x0][0x380] ;  /* 0x00007000ff0e77ac */ /* 0x000e620008000a00 */
[----:B0-----:R-:W-:Y:S02]  /*5c60*/  IMAD R11, R17, UR6, RZ ;  /* 0x00000006110b7c24 */ /* 0x001fe4000f8e02ff */
[----:B------:R-:W-:-:S04]  /*5c70*/  IMAD.WIDE.U32 R8, R0, UR6, R6 ;  /* 0x0000000600087c25 */ /* 0x000fc8000f8e0006 */
[----:B------:R-:W-:Y:S01]  /*5c80*/  IMAD R11, R0, UR7, R11 ;  /* 0x00000007000b7c24 */ /* 0x000fe2000f8e020b */
[----:B-1----:R-:W-:-:S04]  /*5c90*/  LEA R6, P0, R8, UR14, 0x1 ;  /* 0x0000000e08067c11 */ /* 0x002fc8000f8008ff */
[----:B------:R-:W-:-:S04]  /*5ca0*/  IADD3 R11, PT, PT, R9, R11, RZ ;  /* 0x0000000b090b7210 */ /* 0x000fc80007ffe0ff */
[----:B------:R-:W-:-:S05]  /*5cb0*/  LEA.HI.X R7, R8, UR15, R11, 0x1, P0 ;  /* 0x0000000f08077c11 */ /* 0x000fca00080f0c0b */
[----:B------:R0:W-:Y:S02]  /*5cc0*/  STG.E desc[UR8][R6.64], R5 ;  /* 0x0000000506007986 */ /* 0x0001e4000c101908 */
.L_x_43:
[----:B------:R-:W-:Y:S05]  /*5cd0*/  BSYNC.RECONVERGENT B0 ;  /* 0x0000000000007941 */ /* 0x000fea0003800200 */
.L_x_42:
[----:B------:R-:W-:Y:S02]  /*5ce0*/  IADD3 R50, PT, PT, R4, R50, RZ ;  /* 0x0000003204327210 */ /* 0x000fe40007ffe0ff */
[----:B------:R-:W-:Y:S02]  /*5cf0*/  IADD3 R59, PT, PT, R59, 0x1, RZ ;  /* 0x000000013b3b7810 */ /* 0x000fe40007ffe0ff */
[----:B------:R-:W-:-:S13]  /*5d00*/  ISETP.GE.AND P0, PT, R50, UR4, PT ;  /* 0x0000000432007c0c */ /* 0x000fda000bf06270 */
[----:B------:R-:W-:Y:S05]  /*5d10*/  @!P0 BRA `(.L_x_44) ;  /* 0xffffffa4000c8947 */ /* 0x000fea000383ffff */
.L_x_1:
[----:B------:R-:W1:Y:S01]  /*5d20*/  LDC R4, c[0x0][0x370] ;  /* 0x0000dc00ff047b82 */ /* 0x000e620000000800 */
[----:B------:R-:W-:Y:S01]  /*5d30*/  ISETP.NE.AND P2, PT, R61, RZ, PT ;  /* 0x000000ff3d00720c */ /* 0x000fe20003f45270 */
[----:B------:R-:W-:Y:S06]  /*5d40*/  BSSY.RECONVERGENT B0, `(.L_x_45) ;  /* 0x0000011000007945 */ /* 0x000fec0003800200 */
[----:B0-----:R-:W0:Y:S08]  /*5d50*/  LDC R7, c[0x0][0x374] ;  /* 0x0000dd00ff077b82 */ /* 0x001e300000000800 */
[----:B------:R-:W2:Y:S01]  /*5d60*/  LDC.64 R2, c[0x0][0x3c8] ;  /* 0x0000f200ff027b82 */ /* 0x000ea20000000a00 */
[----:B-1----:R-:W-:-:S02]  /*5d70*/  ISETP.NE.AND P1, PT, R4, 0x1, PT ;  /* 0x000000010400780c */ /* 0x002fc40003f25270 */
[----:B------:R-:W-:Y:S02]  /*5d80*/  IADD3 R6, PT, PT, R4, -0x1, RZ ;  /* 0xffffffff04067810 */ /* 0x000fe40007ffe0ff */
[C---:B0-----:R-:W-:Y:S02]  /*5d90*/  IADD3 R5, PT, PT, R7.reuse, -0x1, RZ ;  /* 0xffffffff07057810 */ /* 0x041fe40007ffe0ff */
[----:B------:R-:W-:Y:S02]  /*5da0*/  SHF.L.U32 R0, R7, 0x1, RZ ;  /* 0x0000000107007819 */ /* 0x000fe400000006ff */
[----:B------:R-:W-:Y:S02]  /*5db0*/  ISETP.NE.AND P0, PT, R60, R5, PT ;  /* 0x000000053c00720c */ /* 0x000fe40003f05270 */
[----:B------:R-:W-:Y:S02]  /*5dc0*/  SEL R5, R0, RZ, P1 ;  /* 0x000000ff00057207 */ /* 0x000fe40000800000 */
[----:B------:R-:W-:-:S03]  /*5dd0*/  ISETP.NE.OR P0, PT, R6, UR11, P0 ;  /* 0x0000000b06007c0c */ /* 0x000fc60008705670 */
[----:B--2---:R-:W-:Y:S01]  /*5de0*/  IMAD.WIDE.U32 R2, R5, 0x4, R2 ;  /* 0x0000000405027825 */ /* 0x004fe200078e0002 */
[----:B------:R-:W-:Y:S09]  /*5df0*/  @P2 BRA `(.L_x_46) ;  /* 0x0000000000142947 */ /* 0x000ff20003800000 */
[----:B------:R-:W-:Y:S01]  /*5e00*/  HFMA2 R5, -RZ, RZ, 0, 5.9604644775390625e-08 ;  /* 0x00000001ff057431 */ /* 0x000fe200000001ff */
[----:B------:R-:W-:Y:S06]  /*5e10*/  MEMBAR.ALL.GPU ;  /* 0x0000000000007992 */ /* 0x000fec000000a000 */
[----:B------:R-:W-:-:S00]  /*5e20*/  ERRBAR ;  /* 0x00000000000079ab */ /* 0x000fc00000000000 */
[----:B------:R-:W-:Y:S06]  /*5e30*/  CGAERRBAR ;  /* 0x00000000000075ab */ /* 0x000fec0000000000 */
[----:B------:R0:W-:Y:S02]  /*5e40*/  REDG.E.ADD.S32.STRONG.GPU desc[UR8][R2.64], R5 ;  /* 0x000000050200798e */ /* 0x0001e4000c12e308 */
.L_x_46:
[----:B------:R-:W-:Y:S05]  /*5e50*/  BSYNC.RECONVERGENT B0 ;  /* 0x0000000000007941 */ /* 0x000fea0003800200 */
.L_x_45:
[----:B------:R-:W-:Y:S05]  /*5e60*/  @P0 EXIT ;  /* 0x000000000000094d */ /* 0x000fea0003800000 */
[----:B------:R-:W-:Y:S05]  /*5e70*/  @P2 BRA `(.L_x_47) ;  /* 0x0000000000202947 */ /* 0x000fea0003800000 */
[----:B------:R-:W-:-:S05]  /*5e80*/  IMAD R0, R4, R7, RZ ;  /* 0x0000000704007224 */ /* 0x000fca00078e02ff */
[----:B------:R-:W-:-:S13]  /*5e90*/  ISETP.NE.AND P0, PT, R0, -0x1, PT ;  /* 0xffffffff0000780c */ /* 0x000fda0003f05270 */
[----:B------:R-:W-:Y:S05]  /*5ea0*/  @!P0 BRA `(.L_x_47) ;  /* 0x0000000000148947 */ /* 0x000fea0003800000 */
.L_x_48:
[----:B0-----:R-:W2:Y:S04]  /*5eb0*/  LDG.E.STRONG.GPU R5, desc[UR8][R2.64] ;  /* 0x0000000802057981 */ /* 0x001ea8000c1ef900 */
[----:B--2---:R-:W-:Y:S01]  /*5ec0*/  CCTL.IVALL ;  /* 0x00000000ff00798f */ /* 0x004fe20002000000 */
[----:B------:R-:W-:Y:S05]  /*5ed0*/  YIELD ;  /* 0x0000000000007946 */ /* 0x000fea0003800000 */
[----:B------:R-:W-:-:S13]  /*5ee0*/  ISETP.NE.AND P0, PT, R5, R0, PT ;  /* 0x000000000500720c */ /* 0x000fda0003f05270 */
[----:B------:R-:W-:Y:S05]  /*5ef0*/  @P0 BRA `(.L_x_48) ;  /* 0xfffffffc00ec0947 */ /* 0x000fea000383ffff */
.L_x_47:
[----:B------:R-:W-:Y:S05]  /*5f00*/  WARPSYNC.ALL ;  /* 0x0000000000007948 */ /* 0x000fea0003800000 */
[----:B------:R-:W1:Y:S08]  /*5f10*/  LDC.64 R6, c[0x0][0x3f8] ;  /* 0x0000fe00ff067b82 */ /* 0x000e700000000a00 */
[----:B------:R-:W-:Y:S01]  /*5f20*/  BAR.SYNC.DEFER_BLOCKING 0x0 ;  /* 0x0000000000007b1d */ /* 0x000fe20000010000 */
[----:B-1----:R-:W-:-:S04]  /*5f30*/  LEA.HI R0, P0, R7, R6, RZ, 0x1 ;  /* 0x0000000607007211 */ /* 0x002fc800078108ff */
[----:B0-----:R-:W-:-:S04]  /*5f40*/  IADD3.X R3, PT, PT, RZ, R7, RZ, P0, !PT ;  /* 0x00000007ff037210 */ /* 0x001fc800007fe4ff */
[--C-:B------:R-:W-:Y:S02]  /*5f50*/  SHF.R.S64 R0, R0, 0x1, R3.reuse ;  /* 0x0000000100007819 */ /* 0x100fe40000001003 */
[----:B------:R-:W-:Y:S02]  /*5f60*/  SHF.R.S32.HI R3, RZ, 0x1, R3 ;  /* 0x00000001ff037819 */ /* 0x000fe40000011403 */
[----:B------:R-:W-:-:S04]  /*5f70*/  ISETP.GT.U32.AND P0, PT, R0, R61, PT ;  /* 0x0000003d0000720c */ /* 0x000fc80003f04070 */
[----:B------:R-:W-:-:S13]  /*5f80*/  ISETP.GT.AND.EX P0, PT, R3, RZ, PT, P0 ;  /* 0x000000ff0300720c */ /* 0x000fda0003f04300 */
[----:B------:R-:W-:Y:S05]  /*5f90*/  @!P0 EXIT ;  /* 0x000000000000894d */ /* 0x000fea0003800000 */
[----:B------:R-:W-:Y:S01]  /*5fa0*/  IADD3 R5, P1, PT, R61, 0x200, RZ ;  /* 0x000002003d057810 */ /* 0x000fe20007f3e0ff */
[----:B------:R-:W-:Y:S01]  /*5fb0*/  BSSY.RECONVERGENT B0, `(.L_x_49) ;  /* 0x000004e000007945 */ /* 0x000fe20003800200 */
[----:B------:R-:W-:Y:S02]  /*5fc0*/  MOV R18, RZ ;  /* 0x000000ff00127202 */ /* 0x000fe40000000f00 */
[----:B------:R-:W-:Y:S02]  /*5fd0*/  ISETP.GT.U32.AND P0, PT, R0, R5, PT ;  /* 0x000000050000720c */ /* 0x000fe40003f04070 */
[----:B------:R-:W-:Y:S02]  /*5fe0*/  IADD3.X R8, PT, PT, RZ, R18, RZ, P1, !PT ;  /* 0x00000012ff087210 */ /* 0x000fe40000ffe4ff */
[----:B------:R-:W-:Y:S02]  /*5ff0*/  LOP3.LUT R2, RZ, R61, RZ, 0x33, !PT ;  /* 0x0000003dff027212 */ /* 0x000fe400078e33ff */
[----:B------:R-:W-:-:S02]  /*6000*/  ISETP.GT.AND.EX P0, PT, R3, R8, PT, P0 ;  /* 0x000000080300720c */ /* 0x000fc40003f04300 */
[----:B------:R-:W-:Y:S02]  /*6010*/  LEA R11, R7, R7, 0x1 ;  /* 0x00000007070b7211 */ /* 0x000fe400078e08ff */
[----:B------:R-:W-:Y:S02]  /*6020*/  SEL R5, R0, R5, P0 ;  /* 0x0000000500057207 */ /* 0x000fe40000000000 */
[----:B------:R-:W-:Y:S02]  /*6030*/  SEL R9, R3, R8, P0 ;  /* 0x0000000803097207 */ /* 0x000fe40000000000 */
[----:B------:R-:W-:Y:S01]  /*6040*/  IADD3 R10, P1, PT, R2, R5, RZ ;  /* 0x00000005020a7210 */ /* 0x000fe20007f3e0ff */
[----:B------:R-:W-:Y:S01]  /*6050*/  IMAD.WIDE.U32 R4, R6, 0x3, RZ ;  /* 0x0000000306047825 */ /* 0x000fe200078e00ff */
[----:B------:R-:W-:Y:S02]  /*6060*/  LOP3.LUT R2, RZ, R18, RZ, 0x33, !PT ;  /* 0x00000012ff027212 */ /* 0x000fe400078e33ff */
[----:B------:R-:W-:-:S02]  /*6070*/  LOP3.LUT R8, R10, 0x600, RZ, 0xc0, !PT ;  /* 0x000006000a087812 */ /* 0x000fc400078ec0ff */
[----:B------:R-:W-:Y:S02]  /*6080*/  IADD3.X R9, PT, PT, R2, R9, RZ, P1, !PT ;  /* 0x0000000902097210 */ /* 0x000fe40000ffe4ff */
[----:B------:R-:W-:Y:S02]  /*6090*/  ISETP.NE.U32.AND P1, PT, R8, 0x600, PT ;  /* 0x000006000800780c */ /* 0x000fe40003f25070 */
[----:B------:R-:W-:Y:S02]  /*60a0*/  IADD3 R11, PT, PT, R5, R11, RZ ;  /* 0x0000000b050b7210 */ /* 0x000fe40007ffe0ff */
[----:B------:R-:W-:Y:S02]  /*60b0*/  ISETP.NE.AND.EX P1, PT, RZ, RZ, PT, P1 ;  /* 0x000000ffff00720c */ /* 0x000fe40003f25310 */
[----:B------:R-:W-:Y:S02]  /*60c0*/  LEA.HI R28, P2, R11, R4, RZ, 0x1 ;  /* 0x000000040b1c7211 */ /* 0x000fe400078508ff */
[----:B------:R-:W-:-:S02]  /*60d0*/  ISETP.GE.U32.AND P0, PT, R10, 0x600, PT ;  /* 0x000006000a00780c */ /* 0x000fc40003f06070 */
[----:B------:R-:W-:Y:S02]  /*60e0*/  IADD3.X R11, PT, PT, RZ, R11, RZ, P2, !PT ;  /* 0x0000000bff0b7210 */ /* 0x000fe400017fe4ff */
[----:B------:R-:W-:Y:S02]  /*60f0*/  ISETP.GE.U32.AND.EX P0, PT, R9, RZ, PT, P0 ;  /* 0x000000ff0900720c */ /* 0x000fe40003f06100 */
[--C-:B------:R-:W-:Y:S02]  /*6100*/  SHF.R.S64 R28, R28, 0x1, R11.reuse ;  /* 0x000000011c1c7819 */ /* 0x100fe4000000100b */
[----:B------:R-:W-:Y:S01]  /*6110*/  SHF.R.S32.HI R35, RZ, 0x1, R11 ;  /* 0x00000001ff237819 */ /* 0x000fe2000001140b */
[----:B------:R-:W-:Y:S08]  /*6120*/  @!P1 BRA `(.L_x_50) ;  /* 0x0000000000d89947 */ /* 0x000ff00003800000 */
[----:B------:R-:W0:Y:S01]  /*6130*/  LDCU.64 UR4, c[0x0][0x3d8] ;  /* 0x00007b00ff0477ac */ /* 0x000e220008000a00 */
[----:B------:R-:W-:Y:S02]  /*6140*/  SHF.R.U64 R4, R10, 0x9, R9 ;  /* 0x000000090a047819 */ /* 0x000fe40000001209 */
[C---:B------:R-:W-:Y:S01]  /*6150*/  SHF.L.U32 R22, R61.reuse, 0x3, RZ ;  /* 0x000000033d167819 */ /* 0x040fe200000006ff */
[----:B------:R-:W1:Y:S01]  /*6160*/  LDCU.64 UR6, c[0x0][0x390] ;  /* 0x00007200ff0677ac */ /* 0x000e620008000a00 */
[----:B------:R-:W-:Y:S02]  /*6170*/  IADD3 R4, PT, PT, R4, 0x1, RZ ;  /* 0x0000000104047810 */ /* 0x000fe40007ffe0ff */
[----:B------:R-:W-:Y:S01]  /*6180*/  SHF.L.U64.HI R23, R61, 0x3, R18 ;  /* 0x000000033d177819 */ /* 0x000fe20000010212 */
[----:B------:R-:W2:Y:S01]  /*6190*/  LDCU.64 UR10, c[0x0][0x388] ;  /* 0x00007100ff0a77ac */ /* 0x000ea20008000a00 */
[----:B------:R-:W-:Y:S02]  /*61a0*/  SHF.L.U32 R2, R4, 0x9, RZ ;  /* 0x0000000904027819 */ /* 0x000fe400000006ff */
[----:B------:R-:W-:-:S02]  /*61b0*/  SHF.L.U32 R31, R7, 0x2, RZ ;  /* 0x00000002071f7819 */ /* 0x000fc400000006ff */
[----:B------:R-:W-:Y:S02]  /*61c0*/  LOP3.LUT R2, R2, 0x600, RZ, 0xc0, !PT ;  /* 0x0000060002027812 */ /* 0x000fe400078ec0ff */
[----:B------:R-:W-:Y:S02]  /*61d0*/  SHF.L.U64.HI R33, R0, 0x2, R3 ;  /* 0x0000000200217819 */ /* 0x000fe40000010203 */
[----:B------:R-:W-:Y:S02]  /*61e0*/  SHF.L.U64.HI R29, R28, 0x2, R35 ;  /* 0x000000021c1d7819 */ /* 0x000fe40000010223 */
[C---:B0-----:R-:W-:Y:S02]  /*61f0*/  LEA R27, P1, R61.reuse, UR4, 0x2 ;  /* 0x000000043d1b7c11 */ /* 0x041fe4000f8210ff */
[----:B-1----:R-:W-:Y:S02]  /*6200*/  IADD3 R24, P2, PT, R22, UR6, RZ ;  /* 0x0000000616187c10 */ /* 0x002fe4000ff5e0ff */
[----:B------:R-:W-:-:S02]  /*6210*/  LEA.HI.X R26, R61, UR5, R18, 0x2, P1 ;  /* 0x000000053d1a7c11 */ /* 0x000fc400088f1412 */
[C---:B------:R-:W-:Y:S02]  /*6220*/  IADD3.X R25, PT, PT, R23.reuse, UR7, RZ, P2, !PT ;  /* 0x0000000717197c10 */ /* 0x040fe400097fe4ff */
[----:B------:R-:W-:Y:S02]  /*6230*/  IADD3 R61, P2, PT, R2, R61, RZ ;  /* 0x0000003d023d7210 */ /* 0x000fe40007f5e0ff */
[----:B------:R-:W-:Y:S01]  /*6240*/  LOP3.LUT R2, R4, 0x3, RZ, 0xc0, !PT ;  /* 0x0000000304027812 */ /* 0x000fe200078ec0ff */
[----:B------:R-:W-:Y:S01]  /*6250*/  IMAD.WIDE.U32 R4, R6, 0x4, RZ ;  /* 0x0000000406047825 */ /* 0x000fe200078e00ff */
[----:B--2---:R-:W-:Y:S02]  /*6260*/  IADD3 R22, P1, PT, R22, UR10, RZ ;  /* 0x0000000a16167c10 */ /* 0x004fe4000ff3e0ff */
[----:B------:R-:W-:Y:S02]  /*6270*/  IADD3 R2, P3, PT, RZ, -R2, RZ ;  /* 0x80000002ff027210 */ /* 0x000fe40007f7e0ff */
[----:B------:R-:W-:-:S02]  /*6280*/  IADD3.X R23, PT, PT, R23, UR11, RZ, P1, !PT ;  /* 0x0000000b17177c10 */ /* 0x000fc40008ffe4ff */
[----:B------:R-:W-:Y:S02]  /*6290*/  IADD3 R31, PT, PT, R5, R31, RZ ;  /* 0x0000001f051f7210 */ /* 0x000fe40007ffe0ff */
[----:B------:R-:W-:Y:S02]  /*62a0*/  IADD3.X R19, PT, PT, RZ, -0x1, RZ, P3, !PT ;  /* 0xffffffffff137810 */ /* 0x000fe40001ffe4ff */
[----:B------:R-:W-:-:S07]  /*62b0*/  IADD3.X R18, PT, PT, RZ, R18, RZ, P2, !PT ;  /* 0x00000012ff127210 */ /* 0x000fce00017fe4ff */
.L_x_51:
[-C--:B0-----:R-:W-:Y:S02]  /*62c0*/  LEA R10, P1, R0, R27.reuse, 0x2 ;  /* 0x0000001b000a7211 */ /* 0x081fe400078210ff */
[----:B------:R-:W-:Y:S02]  /*62d0*/  IADD3 R12, P2, PT, R27, R4, RZ ;  /* 0x000000041b0c7210 */ /* 0x000fe40007f5e0ff */
[----:B------:R-:W-:Y:S02]  /*62e0*/  LEA R14, P3, R28, R27, 0x2 ;  /* 0x0000001b1c0e7211 */ /* 0x000fe400078610ff */
[C---:B------:R-:W-:Y:S02]  /*62f0*/  IADD3.X R11, PT, PT, R26.reuse, R33, RZ, P1, !PT ;  /* 0x000000211a0b7210 */ /* 0x040fe40000ffe4ff */
[----:B------:R-:W-:Y:S02]  /*6300*/  MOV R8, R27 ;  /* 0x0000001b00087202 */ /* 0x000fe40000000f00 */
[----:B------:R-:W-:Y:S01]  /*6310*/  MOV R9, R26 ;  /* 0x0000001a00097202 */ /* 0x000fe20000000f00 */
[----:B------:R0:W2:Y:S01]  /*6320*/  LDG.E R17, desc[UR8][R10.64] ;  /* 0x000000080a117981 */ /* 0x0000a2000c1e1900 */
[----:B------:R-:W-:-:S02]  /*6330*/  IADD3.X R13, PT, PT, R26, R31, RZ, P2, !PT ;  /* 0x0000001f1a0d7210 */ /* 0x000fc400017fe4ff */
[----:B------:R-:W-:Y:S01]  /*6340*/  IADD3.X R15, PT, PT, R26, R29, RZ, P3, !PT ;  /* 0x0000001d1a0f7210 */ /* 0x000fe20001ffe4ff */
[----:B------:R1:W2:Y:S04]  /*6350*/  LDG.E R16, desc[UR8][R8.64] ;  /* 0x0000000808107981 */ /* 0x0002a8000c1e1900 */
[----:B------:R-:W3:Y:S04]  /*6360*/  LDG.E R20, desc[UR8][R12.64] ;  /* 0x000000080c147981 */ /* 0x000ee8000c1e1900 */
[----:B------:R-:W3:Y:S01]  /*6370*/  LDG.E R21, desc[UR8][R14.64] ;  /* 0x000000080e157981 */ /* 0x000ee2000c1e1900 */
[----:B0-----:R-:W-:-:S02]  /*6380*/  MOV R10, R24 ;  /* 0x00000018000a7202 */ /* 0x001fc40000000f00 */
[----:B-1----:R-:W-:Y:S02]  /*6390*/  MOV R8, R22 ;  /* 0x0000001600087202 */ /* 0x002fe40000000f00 */
[----:B------:R-:W-:Y:S02]  /*63a0*/  MOV R9, R23 ;  /* 0x0000001700097202 */ /* 0x000fe40000000f00 */
[----:B------:R-:W-:Y:S02]  /*63b0*/  MOV R11, R25 ;  /* 0x00000019000b7202 */ /* 0x000fe40000000f00 */
[----:B------:R-:W-:-:S04]  /*63c0*/  IADD3 R2, P1, PT, R2, 0x1, RZ ;  /* 0x0000000102027810 */ /* 0x000fc80007f3e0ff */
[----:B------:R-:W-:Y:S02]  /*63d0*/  IADD3.X R19, PT, PT, RZ, R19, RZ, P1, !PT ;  /* 0x00000013ff137210 */ /* 0x000fe40000ffe4ff */
[----:B------:R-:W-:-:S04]  /*63e0*/  ISETP.NE.U32.AND P1, PT, R2, RZ, PT ;  /* 0x000000ff0200720c */ /* 0x000fc80003f25070 */
[----:B------:R-:W-:Y:S02]  /*63f0*/  ISETP.NE.AND.EX P1, PT, R19, RZ, PT, P1 ;  /* 0x000000ff1300720c */ /* 0x000fe40003f25310 */
[----:B------:R-:W-:Y:S02]  /*6400*/  IADD3 R27, P2, PT, R27, 0x800, RZ ;  /* 0x000008001b1b7810 */ /* 0x000fe40007f5e0ff */
[----:B------:R-:W-:Y:S02]  /*6410*/  IADD3 R24, P3, PT, R24, 0x1000, RZ ;  /* 0x0000100018187810 */ /* 0x000fe40007f7e0ff */
[----:B------:R-:W-:Y:S02]  /*6420*/  IADD3 R22, P4, PT, R22, 0x1000, RZ ;  /* 0x0000100016167810 */ /* 0x000fe40007f9e0ff */
[----:B------:R-:W-:Y:S02]  /*6430*/  IADD3.X R26, PT, PT, RZ, R26, RZ, P2, !PT ;  /* 0x0000001aff1a7210 */ /* 0x000fe400017fe4ff */
[----:B------:R-:W-:-:S02]  /*6440*/  IADD3.X R25, PT, PT, RZ, R25, RZ, P3, !PT ;  /* 0x00000019ff197210 */ /* 0x000fc40001ffe4ff */
[----:B------:R-:W-:Y:S01]  /*6450*/  IADD3.X R23, PT, PT, RZ, R23, RZ, P4, !PT ;  /* 0x00000017ff177210 */ /* 0x000fe200027fe4ff */
[----:B--2---:R0:W-:Y:S04]  /*6460*/  STG.E.64 desc[UR8][R8.64], R16 ;  /* 0x0000001008007986 */ /* 0x0041e8000c101b08 */
[----:B---3--:R0:W-:Y:S01]  /*6470*/  STG.E.64 desc[UR8][R10.64], R20 ;  /* 0x000000140a007986 */ /* 0x0081e2000c101b08 */
[----:B------:R-:W-:Y:S05]  /*6480*/  @P1 BRA `(.L_x_51) ;  /* 0xfffffffc008c1947 */ /* 0x000fea000383ffff */
.L_x_50:
[----:B------:R-:W-:Y:S05]  /*6490*/  BSYNC.RECONVERGENT B0 ;  /* 0x0000000000007941 */ /* 0x000fea0003800200 */
.L_x_49:
[----:B------:R-:W-:Y:S05]  /*64a0*/  @!P0 EXIT ;  /* 0x000000000000894d */ /* 0x000fea0003800000 */
[C---:B------:R-:W-:Y:S01]  /*64b0*/  SHF.L.U64.HI R2, R6.reuse, 0x2, R7 ;  /* 0x0000000206027819 */ /* 0x040fe20000010207 */
[----:B------:R-:W1:Y:S01]  /*64c0*/  LDCU.64 UR4, c[0x0][0x3d8] ;  /* 0x00007b00ff0477ac */ /* 0x000e620008000a00 */
[----:B------:R-:W-:Y:S02]  /*64d0*/  SHF.L.U32 R6, R6, 0x2, RZ ;  /* 0x0000000206067819 */ /* 0x000fe400000006ff */
[C---:B------:R-:W-:Y:S01]  /*64e0*/  SHF.L.U64.HI R7, R28.reuse, 0x2, R35 ;  /* 0x000000021c077819 */ /* 0x040fe20000010223 */
[----:B------:R-:W2:Y:S01]  /*64f0*/  LDCU.64 UR6, c[0x0][0x388] ;  /* 0x00007100ff0677ac */ /* 0x000ea20008000a00 */
[----:B0-----:R-:W-:Y:S02]  /*6500*/  SHF.L.U32 R8, R28, 0x2, RZ ;  /* 0x000000021c087819 */ /* 0x001fe400000006ff */
[C---:B------:R-:W-:Y:S01]  /*6510*/  SHF.L.U64.HI R4, R0.reuse, 0x2, R3 ;  /* 0x0000000200047819 */ /* 0x040fe20000010203 */
[----:B------:R-:W0:Y:S01]  /*6520*/  LDCU.64 UR10, c[0x0][0x390] ;  /* 0x00007200ff0a77ac */ /* 0x000e220008000a00 */
[----:B------:R-:W-:-:S07]  /*6530*/  SHF.L.U32 R5, R0, 0x2, RZ ;  /* 0x0000000200057819 */ /* 0x000fce00000006ff */
.L_x_52:
[C---:B------:R-:W-:Y:S02]  /*6540*/  SHF.L.U32 R19, R61.reuse, 0x2, RZ ;  /* 0x000000023d137819 */ /* 0x040fe400000006ff */
[----:B---3--:R-:W-:Y:S02]  /*6550*/  SHF.L.U64.HI R21, R61, 0x2, R18 ;  /* 0x000000023d157819 */ /* 0x008fe40000010212 */
[----:B-1----:R-:W-:-:S04]  /*6560*/  IADD3 R10, P0, PT, R19, UR4, RZ ;  /* 0x00000004130a7c10 */ /* 0x002fc8000ff1e0ff */
[----:B------:R-:W-:Y:S02]  /*6570*/  IADD3.X R11, PT, PT, R21, UR5, RZ, P0, !PT ;  /* 0x00000005150b7c10 */ /* 0x000fe400087fe4ff */
[C---:B------:R-:W-:Y:S02]  /*6580*/  IADD3 R12, P0, PT, R10.reuse, R5, RZ ;  /* 0x000000050a0c7210 */ /* 0x040fe40007f1e0ff */
[C---:B------:R-:W-:Y:S01]  /*6590*/  IADD3 R16, P1, PT, R10.reuse, R8, RZ ;  /* 0x000000080a107210 */ /* 0x040fe20007f3e0ff */
[----:B------:R1:W3:Y:S01]  /*65a0*/  LDG.E R24, desc[UR8][R10.64] ;  /* 0x000000080a187981 */ /* 0x0002e2000c1e1900 */
[C---:B------:R-:W-:Y:S02]  /*65b0*/  IADD3.X R13, PT, PT, R11.reuse, R4, RZ, P0, !PT ;  /* 0x000000040b0d7210 */ /* 0x040fe400007fe4ff */
[----:B------:R-:W-:Y:S02]  /*65c0*/  IADD3 R14, P0, PT, R10, R6, RZ ;  /* 0x000000060a0e7210 */ /* 0x000fe40007f1e0ff */
[C---:B------:R-:W-:Y:S01]  /*65d0*/  IADD3.X R17, PT, PT, R11.reuse, R7, RZ, P1, !PT ;  /* 0x000000070b117210 */ /* 0x040fe20000ffe4ff */
[----:B------:R4:W3:Y:S01]  /*65e0*/  LDG.E R25, desc[UR8][R12.64] ;  /* 0x000000080c197981 */ /* 0x0008e2000c1e1900 */
[----:B------:R-:W-:-:S03]  /*65f0*/  IADD3.X R15, PT, PT, R11, R2, RZ, P0, !PT ;  /* 0x000000020b0f7210 */ /* 0x000fc600007fe4ff */
[----:B------:R-:W5:Y:S04]  /*6600*/  LDG.E R27, desc[UR8][R16.64] ;  /* 0x00000008101b7981 */ /* 0x000f68000c1e1900 */
[----:B------:R4:W5:Y:S01]  /*6610*/  LDG.E R26, desc[UR8][R14.64] ;  /* 0x000000080e1a7981 */ /* 0x000962000c1e1900 */
[C---:B------:R-:W-:Y:S02]  /*6620*/  SHF.L.U32 R9, R61.reuse, 0x3, RZ ;  /* 0x000000033d097819 */ /* 0x040fe400000006ff */
[----:B------:R-:W-:Y:S02]  /*6630*/  SHF.L.U64.HI R18, R61, 0x3, R18 ;  /* 0x000000033d127819 */ /* 0x000fe40000010212 */
[----:B------:R-:W-:Y:S02]  /*6640*/  LOP3.LUT R22, R9, 0xfffffff8, RZ, 0xc0, !PT ;  /* 0xfffffff809167812 */ /* 0x000fe400078ec0ff */
[----:B------:R-:W-:-:S02]  /*6650*/  LOP3.LUT R19, R19, 0xfffffffc, RZ, 0xc0, !PT ;  /* 0xfffffffc13137812 */ /* 0x000fc400078ec0ff */
[----:B-1----:R-:W-:Y:S02]  /*6660*/  LOP3.LUT R11, R18, 0x3, RZ, 0xc0, !PT ;  /* 0x00000003120b7812 */ /* 0x002fe400078ec0ff */
[C---:B--2---:R-:W-:Y:S02]  /*6670*/  IADD3 R20, P0, PT, R22.reuse, UR6, RZ ;  /* 0x0000000616147c10 */ /* 0x044fe4000ff1e0ff */
[----:B------:R-:W-:Y:S02]  /*6680*/  LOP3.LUT R10, R21, 0x3, RZ, 0xc0, !PT ;  /* 0x00000003150a7812 */ /* 0x000fe400078ec0ff */
[----:B0-----:R-:W-:Y:S02]  /*6690*/  IADD3 R22, P1, PT, R22, UR10, RZ ;  /* 0x0000000a16167c10 */ /* 0x001fe4000ff3e0ff */
[----:B----4-:R-:W-:Y:S02]  /*66a0*/  IADD3 R12, P2, PT, R19, UR4, RZ ;  /* 0x00000004130c7c10 */ /* 0x010fe4000ff5e0ff */
[----:B------:R-:W-:-:S02]  /*66b0*/  IADD3.X R21, PT, PT, R11, UR7, RZ, P0, !PT ;  /* 0x000000070b157c10 */ /* 0x000fc400087fe4ff */
[----:B------:R-:W-:Y:S02]  /*66c0*/  IADD3.X R23, PT, PT, R11, UR11, RZ, P1, !PT ;  /* 0x0000000b0b177c10 */ /* 0x000fe40008ffe4ff */
[----:B------:R-:W-:Y:S02]  /*66d0*/  IADD3.X R13, PT, PT, R10, UR5, RZ, P2, !PT ;  /* 0x000000050a0d7c10 */ /* 0x000fe400097fe4ff */
[C---:B------:R-:W-:Y:S02]  /*66e0*/  IADD3 R14, P0, PT, R12.reuse, R5, RZ ;  /* 0x000000050c0e7210 */ /* 0x040fe40007f1e0ff */
[C---:B------:R-:W-:Y:S02]  /*66f0*/  IADD3 R16, P1, PT, R12.reuse, R6, RZ ;  /* 0x000000060c107210 */ /* 0x040fe40007f3e0ff */
[----:B------:R-:W-:Y:S02]  /*6700*/  IADD3 R10, P2, PT, R12, R8, RZ ;  /* 0x000000080c0a7210 */ /* 0x000fe40007f5e0ff */
[----:B------:R-:W-:-:S02]  /*6710*/  IADD3.X R15, PT, PT, R13, R4, RZ, P0, !PT ;  /* 0x000000040d0f7210 */ /* 0x000fc400007fe4ff */
[C---:B------:R-:W-:Y:S02]  /*6720*/  IADD3.X R17, PT, PT, R13.reuse, R2, RZ, P1, !PT ;  /* 0x000000020d117210 */ /* 0x040fe40000ffe4ff */
[----:B------:R-:W-:Y:S01]  /*6730*/  IADD3.X R11, PT, PT, R13, R7, RZ, P2, !PT ;  /* 0x000000070d0b7210 */ /* 0x000fe200017fe4ff */
[----:B---3--:R0:W-:Y:S04]  /*6740*/  STG.E.64 desc[UR8][R20.64], R24 ;  /* 0x0000001814007986 */ /* 0x0081e8000c101b08 */
[----:B-----5:R1:W-:Y:S04]  /*6750*/  STG.E.64 desc[UR8][R22.64], R26 ;  /* 0x0000001a16007986 */ /* 0x0203e8000c101b08 */
[----:B------:R-:W2:Y:S04]  /*6760*/  LDG.E R28, desc[UR8][R12.64+0x800] ;  /* 0x000800080c1c7981 */ /* 0x000ea8000c1e1900 */
[----:B------:R-:W2:Y:S04]  /*6770*/  LDG.E R29, desc[UR8][R14.64+0x800] ;  /* 0x000800080e1d7981 */ /* 0x000ea8000c1e1900 */
[----:B------:R-:W3:Y:S04]  /*6780*/  LDG.E R30, desc[UR8][R16.64+0x800] ;  /* 0x00080008101e7981 */ /* 0x000ee8000c1e1900 */
[----:B------:R-:W3:Y:S01]  /*6790*/  LDG.E R31, desc[UR8][R10.64+0x800] ;  /* 0x000800080a1f7981 */ /* 0x000ee2000c1e1900 */
[----:B0-----:R-:W-:-:S04]  /*67a0*/  IADD3 R24, P0, PT, R9, 0x1000, RZ ;  /* 0x0000100009187810 */ /* 0x001fc80007f1e0ff */
[----:B------:R-:W-:Y:S02]  /*67b0*/  IADD3.X R19, PT, PT, RZ, R18, RZ, P0, !PT ;  /* 0x00000012ff137210 */ /* 0x000fe400007fe4ff */
[----:B------:R-:W-:Y:S02]  /*67c0*/  LOP3.LUT R24, R24, 0xfffffff8, RZ, 0xc0, !PT ;  /* 0xfffffff818187812 */ /* 0x000fe400078ec0ff */
[----:B------:R-:W-:Y:S02]  /*67d0*/  LOP3.LUT R19, R19, 0x3, RZ, 0xc0, !PT ;  /* 0x0000000313137812 */ /* 0x000fe400078ec0ff */
[C---:B------:R-:W-:Y:S02]  /*67e0*/  IADD3 R20, P0, PT, R24.reuse, UR6, RZ ;  /* 0x0000000618147c10 */ /* 0x040fe4000ff1e0ff */
[----:B------:R-:W-:Y:S02]  /*67f0*/  IADD3 R24, P1, PT, R24, UR10, RZ ;  /* 0x0000000a18187c10 */ /* 0x000fe4000ff3e0ff */
[----:B------:R-:W-:-:S02]  /*6800*/  IADD3.X R21, PT, PT, R19, UR7, RZ, P0, !PT ;  /* 0x0000000713157c10 */ /* 0x000fc400087fe4ff */
[----:B------:R-:W-:-:S03]  /*6810*/  IADD3.X R25, PT, PT, R19, UR11, RZ, P1, !PT ;  /* 0x0000000b13197c10 */ /* 0x000fc60008ffe4ff */
[----:B--2---:R0:W-:Y:S04]  /*6820*/  STG.E.64 desc[UR8][R20.64], R28 ;  /* 0x0000001c14007986 */ /* 0x0041e8000c101b08 */
[----:B---3--:R2:W-:Y:S04]  /*6830*/  STG.E.64 desc[UR8][R24.64], R30 ;  /* 0x0000001e18007986 */ /* 0x0085e8000c101b08 */
[----:B-1----:R-:W3:Y:S04]  /*6840*/  LDG.E R26, desc[UR8][R12.64+0x1000] ;  /* 0x001000080c1a7981 */ /* 0x002ee8000c1e1900 */
[----:B------:R-:W3:Y:S04]  /*6850*/  LDG.E R27, desc[UR8][R14.64+0x1000] ;  /* 0x001000080e1b7981 */ /* 0x000ee8000c1e1900 */
[----:B------:R-:W4:Y:S04]  /*6860*/  LDG.E R32, desc[UR8][R16.64+0x1000] ;  /* 0x0010000810207981 */ /* 0x000f28000c1e1900 */
[----:B------:R-:W4:Y:S01]  /*6870*/  LDG.E R33, desc[UR8][R10.64+0x1000] ;  /* 0x001000080a217981 */ /* 0x000f22000c1e1900 */
[----:B------:R-:W-:-:S04]  /*6880*/  IADD3 R19, P0, PT, R9, 0x2000, RZ ;  /* 0x0000200009137810 */ /* 0x000fc80007f1e0ff */
[----:B------:R-:W-:Y:S02]  /*6890*/  IADD3.X R34, PT, PT, RZ, R18, RZ, P0, !PT ;  /* 0x00000012ff227210 */ /* 0x000fe400007fe4ff */
[----:B------:R-:W-:Y:S02]  /*68a0*/  LOP3.LUT R19, R19, 0xfffffff8, RZ, 0xc0, !PT ;  /* 0xfffffff813137812 */ /* 0x000fe400078ec0ff */
[----:B------:R-:W-:Y:S02]  /*68b0*/  LOP3.LUT R34, R34, 0x3, RZ, 0xc0, !PT ;  /* 0x0000000322227812 */ /* 0x000fe400078ec0ff */
[C---:B------:R-:W-:Y:S02]  /*68c0*/  IADD3 R22, P0, PT, R19.reuse, UR6, RZ ;  /* 0x0000000613167c10 */ /* 0x040fe4000ff1e0ff */
[----:B0-----:R-:W-:Y:S02]  /*68d0*/  IADD3 R20, P1, PT, R19, UR10, RZ ;  /* 0x0000000a13147c10 */ /* 0x001fe4000ff3e0ff */
[----:B------:R-:W-:-:S02]  /*68e0*/  IADD3.X R23, PT, PT, R34, UR7, RZ, P0, !PT ;  /* 0x0000000722177c10 */ /* 0x000fc400087fe4ff */
[----:B------:R-:W-:-:S03]  /*68f0*/  IADD3.X R21, PT, PT, R34, UR11, RZ, P1, !PT ;  /* 0x0000000b22157c10 */ /* 0x000fc60008ffe4ff */
[----:B---3--:R0:W-:Y:S04]  /*6900*/  STG.E.64 desc[UR8][R22.64], R26 ;  /* 0x0000001a16007986 */ /* 0x0081e8000c101b08 */
[----:B----4-:R3:W-:Y:S04]  /*6910*/  STG.E.64 desc[UR8][R20.64], R32 ;  /* 0x0000002014007986 */ /* 0x0107e8000c101b08 */
[----:B------:R-:W4:Y:S04]  /*6920*/  LDG.E R28, desc[UR8][R12.64+0x1800] ;  /* 0x001800080c1c7981 */ /* 0x000f28000c1e1900 */
[----:B------:R-:W4:Y:S04]  /*6930*/  LDG.E R29, desc[UR8][R14.64+0x1800] ;  /* 0x001800080e1d7981 */ /* 0x000f28000c1e1900 */
[----:B--2---:R-:W2:Y:S04]  /*6940*/  LDG.E R30, desc[UR8][R16.64+0x1800] ;  /* 0x00180008101e7981 */ /* 0x004ea8000c1e1900 */
[----:B------:R-:W2:Y:S01]  /*6950*/  LDG.E R31, desc[UR8][R10.64+0x1800] ;  /* 0x001800080a1f7981 */ /* 0x000ea2000c1e1900 */
[----:B------:R-:W-:-:S04]  /*6960*/  IADD3 R9, P0, PT, R9, 0x3000, RZ ;  /* 0x0000300009097810 */ /* 0x000fc80007f1e0ff */
[----:B------:R-:W-:Y:S02]  /*6970*/  IADD3.X R18, PT, PT, RZ, R18, RZ, P0, !PT ;  /* 0x00000012ff127210 */ /* 0x000fe400007fe4ff */
[----:B------:R-:W-:Y:S02]  /*6980*/  LOP3.LUT R9, R9, 0xfffffff8, RZ, 0xc0, !PT ;  /* 0xfffffff809097812 */ /* 0x000fe400078ec0ff */
[----:B------:R-:W-:Y:S02]  /*6990*/  LOP3.LUT R18, R18, 0x3, RZ, 0xc0, !PT ;  /* 0x0000000312127812 */ /* 0x000fe400078ec0ff */
[C---:B------:R-:W-:Y:S02]  /*69a0*/  IADD3 R24, P0, PT, R9.reuse, UR6, RZ ;  /* 0x0000000609187c10 */ /* 0x040fe4000ff1e0ff */
[----:B0-----:R-:W-:Y:S02]  /*69b0*/  IADD3 R22, P1, PT, R9, UR10, RZ ;  /* 0x0000000a09167c10 */ /* 0x001fe4000ff3e0ff */
[----:B------:R-:W-:-:S02]  /*69c0*/  IADD3.X R25, PT, PT, R18, UR7, RZ, P0, !PT ;  /* 0x0000000712197c10 */ /* 0x000fc400087fe4ff */
[----:B------:R-:W-:Y:S02]  /*69d0*/  IADD3.X R23, PT, PT, R18, UR11, RZ, P1, !PT ;  /* 0x0000000b12177c10 */ /* 0x000fe40008ffe4ff */
[----:B------:R-:W-:-:S04]  /*69e0*/  IADD3 R61, PT, PT, R61, 0x800, RZ ;  /* 0x000008003d3d7810 */ /* 0x000fc80007ffe0ff */
[----:B------:R-:W-:-:S04]  /*69f0*/  ISETP.GT.U32.AND P0, PT, R0, R61, PT ;  /* 0x0000003d0000720c */ /* 0x000fc80003f04070 */
[----:B------:R-:W-:Y:S01]  /*6a00*/  ISETP.GT.AND.EX P0, PT, R3, RZ, PT, P0 ;  /* 0x000000ff0300720c */ /* 0x000fe20003f04300 */
[----:B------:R-:W-:Y:S01]  /*6a10*/  HFMA2 R18, -RZ, RZ, 0, 0 ;  /* 0x00000000ff127431 */ /* 0x000fe200000001ff */
[----:B----4-:R3:W-:Y:S04]  /*6a20*/  STG.E.64 desc[UR8][R24.64], R28 ;  /* 0x0000001c18007986 */ /* 0x0107e8000c101b08 */
[----:B--2---:R3:W-:Y:S07]  /*6a30*/  STG.E.64 desc[UR8][R22.64], R30 ;  /* 0x0000001e16007986 */ /* 0x0047ee000c101b08 */
[----:B------:R-:W-:Y:S05]  /*6a40*/  @P0 BRA `(.L_x_52) ;  /* 0xfffffff800bc0947 */ /* 0x000fea000383ffff */
[----:B------:R-:W-:Y:S05]  /*6a50*/  EXIT ;  /* 0x000000000000794d */ /* 0x000fea0003800000 */
.L_x_53:
        /* <DEDUP_REMOVED lines=10> */
.L_x_4880:


//--------------------- .text._Z35group_norm_nhwc_bwd_one_pass_kernelI11Bf16IOFp32WLi128ELi128ELi512EEv26Group_norm_nhwc_bwd_params --------------------------
	.section	.text._Z35group_norm_nhwc_bwd_one_pass_kernelI11Bf16IOFp32WLi128ELi128ELi512EEv26Group_norm_nhwc_bwd_params,"ax",@progbits
	.align	128
        .global         _Z35group_norm_nhwc_bwd_one_pass_kernelI11Bf16IOFp32WLi128ELi128ELi512EEv26Group_norm_nhwc_bwd_params
        .type           _Z35group_norm_nhwc_bwd_one_pass_kernelI11Bf16IOFp32WLi128ELi128ELi512EEv26Group_norm_nhwc_bwd_params,@function
        .size           _Z35group_norm_nhwc_bwd_one_pass_kernelI11Bf16IOFp32WLi128ELi128ELi512EEv26Group_norm_nhwc_bwd_params,(.L_x_4881 - _Z35group_norm_nhwc_bwd_one_pass_kernelI11Bf16IOFp32WLi128ELi128ELi512EEv26Group_norm_nhwc_bwd_params)
        .other          _Z35group_norm_nhwc_bwd_one_pass_kernelI11Bf16IOFp32WLi128ELi128ELi512EEv26Group_norm_nhwc_bwd_params,@"STO_CUDA_ENTRY STV_DEFAULT"
_Z35group_norm_nhwc_bwd_one_pass_kernelI11Bf16IOFp32WLi128ELi128ELi512EEv26Group_norm_nhwc_bwd_params:
.text._Z35group_norm_nhwc_bwd_one_pass_kernelI11Bf16IOFp32WLi128ELi128ELi512EEv26Group_norm_nhwc_bwd_params:
[----:B------:R-:W-:Y:S08]  /*0000*/  LDC R1, c[0x0][0x37c] ;  /* 0x0000df00ff017b82 */ /* 0x000ff00000000800 */
[----:B------:R-:W0:Y:S01]  /*0010*/  S2UR UR8, SR_CTAID.Y ;  /* 0x00000000000879c3 */ /* 0x000e220000002600 */
[----:B------:R-:W1:Y:S01]  /*0020*/  LDCU UR4, c[0x0][0x410] ;  /* 0x00008200ff0477ac */ /* 0x000e620008000800 */
[----:B------:R-:W1:Y:S01]  /*0030*/  LDCU UR5, c[0x0][0x3e0] ;  /* 0x00007c00ff0577ac */ /* 0x000e620008000800 */
[----:B------:R-:W2:Y:S01]  /*0040*/  LDCU.64 UR6, c[0x0][0x358] ;  /* 0x00006b00ff0677ac */ /* 0x000ea20008000a00 */
[----:B-1----:R-:W-:-:S04]  /*0050*/  UIMAD UR4, UR4, UR5, URZ ;  /* 0x00000005040472a4 */ /* 0x002fc8000f8e02ff */
[----:B0-----:R-:W-:-:S09]  /*0060*/  UISETP.GE.AND UP0, UPT, UR8, UR4, UPT ;  /* 0x000000040800728c */ /* 0x001fd2000bf06270 */
[----:B--2---:R-:W-:Y:S05]  /*0070*/  BRA.U UP0, `(.L_x_54) ;  /* 0x0000009d004c7547 */ /* 0x004fea000b800000 */
[----:B------:R-:W0:Y:S01]  /*0080*/  S2R R0, SR_LANEID ;  /* 0x0000000000007919 */ /* 0x000e220000000000 */
[----:B------:R-:W-:Y:S01]  /*0090*/  HFMA2 R3, -RZ, RZ, 0, 0 ;  /* 0x00000000ff037431 */ /* 0x000fe200000001ff */
[----:B------:R-:W-:-:S07]  /*00a0*/  MOV R2, UR8 ;  /* 0x0000000800027c02 */ /* 0x000fce0008000f00 */
.L_x_121:
[----:B-1----:R-:W1:Y:S01]  /*00b0*/  LDC R15, c[0x0][0x410] ;  /* 0x00010400ff0f7b82 */ /* 0x002e620000000800 */
[----:B------:R-:W2:Y:S01]  /*00c0*/  S2R R4, SR_TID.X ;  /* 0x0000000000047919 */ /* 0x000ea20000002100 */
[----:B------:R-:W3:Y:S01]  /*00d0*/  LDCU UR4, c[0x0][0x41c] ;  /* 0x00008380ff0477ac */ /* 0x000ee20008000800 */
[----:B------:R-:W-:Y:S01]  /*00e0*/  ISETP.GE.AND P3, PT, R2, RZ, PT ;  /* 0x000000ff0200720c */ /* 0x000fe20003f66270 */
[----:B------:R-:W3:Y:S01]  /*00f0*/  S2R R5, SR_CTAID.X ;  /* 0x0000000000057919 */ /* 0x000ee20000002500 */
[----:B------:R-:W4:Y:S01]  /*0100*/  LDCU.128 UR8, c[0x0][0x400] ;  /* 0x00008000ff0877ac */ /* 0x000f220008000c00 */
[----:B------:R-:W-:Y:S02]  /*0110*/  CS2R R56, SRZ ;  /* 0x0000000000387805 */ /* 0x000fe4000001ff00 */
[----:B------:R-:W-:Y:S02]  /*0120*/  CS2R R68, SRZ ;  /* 0x0000000000447805 */ /* 0x000fe4000001ff00 */
[----:B------:R-:W-:Y:S01]  /*0130*/  CS2R R70, SRZ ;  /* 0x0000000000467805 */ /* 0x000fe2000001ff00 */
[----:B0-----:R-:W0:Y:S01]  /*0140*/  LDC.64 R64, c[0x0][0x3a8] ;  /* 0x0000ea00ff407b82 */ /* 0x001e220000000a00 */
[----:B-1----:R-:W-:-:S04]  /*0150*/  IABS R9, R15 ;  /* 0x0000000f00097213 */ /* 0x002fc80000000000 */
[----:B------:R-:W1:Y:S01]  /*0160*/  I2F.RP R8, R9 ;  /* 0x0000000900087306 */ /* 0x000e620000209400 */
[----:B--2---:R-:W-:-:S04]  /*0170*/  SHF.L.U32 R24, R4, 0x1, RZ ;  /* 0x0000000104187819 */ /* 0x004fc800000006ff */
[----:B------:R-:W-:-:S03]  /*0180*/  LOP3.LUT R24, R24, 0x7e, RZ, 0xc0, !PT ;  /* 0x0000007e18187812 */ /* 0x000fc600078ec0ff */
[----:B-1----:R-:W1:Y:S02]  /*0190*/  MUFU.RCP R8, R8 ;  /* 0x0000000800087308 */ /* 0x002e640000001000 */
[----:B-1----:R-:W-:Y:S02]  /*01a0*/  IADD3 R6, PT, PT, R8, 0xffffffe, RZ ;  /* 0x0ffffffe08067810 */ /* 0x002fe40007ffe0ff */
[----:B------:R-:W-:-:S04]  /*01b0*/  IABS R8, R2 ;  /* 0x0000000200087213 */ /* 0x000fc80000000000 */
[----:B------:R1:W2:Y:S02]  /*01c0*/  F2I.FTZ.U32.TRUNC.NTZ R7, R6 ;  /* 0x0000000600077305 */ /* 0x0002a4000021f000 */
[----:B-1----:R-:W-:Y:S02]  /*01d0*/  MOV R6, RZ ;  /* 0x000000ff00067202 */ /* 0x002fe40000000f00 */
[----:B--2---:R-:W-:-:S05]  /*01e0*/  IADD3 R10, PT, PT, RZ, -R7, RZ ;  /* 0x80000007ff0a7210 */ /* 0x004fca0007ffe0ff */
[----:B------:R-:W-:-:S04]  /*01f0*/  IMAD R11, R10, R9, RZ ;  /* 0x000000090a0b7224 */ /* 0x000fc800078e02ff */
[----:B------:R-:W-:-:S06]  /*0200*/  IMAD.HI.U32 R7, R7, R11, R6 ;  /* 0x0000000b07077227 */ /* 0x000fcc00078e0006 */
[----:B------:R-:W-:-:S05]  /*0210*/  IMAD.HI.U32 R7, R7, R8, RZ ;  /* 0x0000000807077227 */ /* 0x000fca00078e00ff */
[----:B------:R-:W-:-:S05]  /*0220*/  IADD3 R6, PT, PT, -R7, RZ, RZ ;  /* 0x000000ff07067210 */ /* 0x000fca0007ffe1ff */
[----:B------:R-:W-:Y:S01]  /*0230*/  IMAD R6, R9, R6, R8 ;  /* 0x0000000609067224 */ /* 0x000fe200078e0208 */
[----:B------:R-:W-:-:S04]  /*0240*/  SHF.R.U32.HI R8, RZ, 0x6, R4 ;  /* 0x00000006ff087819 */ /* 0x000fc80000011604 */
[----:B------:R-:W-:Y:S01]  /*0250*/  ISETP.GT.U32.AND P4, PT, R9, R6, PT ;  /* 0x000000060900720c */ /* 0x000fe20003f84070 */
[----:B---3--:R-:W-:Y:S01]  /*0260*/  IMAD R25, R5, UR4, R8 ;  /* 0x0000000405197c24 */ /* 0x008fe2000f8e0208 */
[----:B------:R-:W-:Y:S02]  /*0270*/  LOP3.LUT R8, R2, R15, RZ, 0x3c, !PT ;  /* 0x0000000f02087212 */ /* 0x000fe400078e3cff */
[----:B------:R-:W-:Y:S02]  /*0280*/  CS2R R74, SRZ ;  /* 0x00000000004a7805 */ /* 0x000fe4000001ff00 */
[----:B------:R-:W-:Y:S01]  /*0290*/  CS2R R76, SRZ ;  /* 0x00000000004c7805 */ /* 0x000fe2000001ff00 */
[----:B------:R-:W1:Y:S01]  /*02a0*/  LDCU.U8 UR4, c[0x0][0x414] ;  /* 0x00008280ff0477ac */ /* 0x000e620008000000 */
[----:B----4-:R-:W-:Y:S02]  /*02b0*/  ISETP.GE.U32.AND P1, PT, R25, UR8, PT ;  /* 0x0000000819007c0c */ /* 0x010fe4000bf26070 */
[----:B------:R-:W-:-:S02]  /*02c0*/  SHF.R.S32.HI R13, RZ, 0x1f, R25 ;  /* 0x0000001fff0d7819 */ /* 0x000fc40000011419 */
[----:B------:R-:W-:Y:S02]  /*02d0*/  ISETP.GE.AND P0, PT, R8, RZ, PT ;  /* 0x000000ff0800720c */ /* 0x000fe40003f06270 */
[----:B------:R-:W-:Y:S02]  /*02e0*/  ISETP.GE.AND.EX P1, PT, R13, UR9, PT, P1 ;  /* 0x000000090d007c0c */ /* 0x000fe4000bf26310 */
[-C--:B------:R-:W-:Y:S02]  /*02f0*/  @!P4 IADD3 R6, PT, PT, R6, -R9.reuse, RZ ;  /* 0x800000090606c210 */ /* 0x080fe40007ffe0ff */
[----:B------:R-:W-:Y:S02]  /*0300*/  @!P4 IADD3 R7, PT, PT, R7, 0x1, RZ ;  /* 0x000000010707c810 */ /* 0x000fe40007ffe0ff */
[----:B------:R-:W-:Y:S02]  /*0310*/  ISETP.GE.U32.AND P2, PT, R6, R9, PT ;  /* 0x000000090600720c */ /* 0x000fe40003f46070 */
[----:B------:R-:W-:-:S02]  /*0320*/  ISETP.GT.U32.AND P5, PT, R9, R6, PT ;  /* 0x000000060900720c */ /* 0x000fc40003fa4070 */
[----:B------:R-:W-:Y:S02]  /*0330*/  IADD3 R9, PT, PT, R6, -R9, RZ ;  /* 0x8000000906097210 */ /* 0x000fe40007ffe0ff */
[----:B------:R-:W-:Y:S01]  /*0340*/  IADD3 R11, PT, PT, R25, 0x8, RZ ;  /* 0x00000008190b7810 */ /* 0x000fe20007ffe0ff */
[----:B------:R-:W2:Y:S01]  /*0350*/  @!P1 LDC.64 R16, c[0x0][0x3f8] ;  /* 0x0000fe00ff109b82 */ /* 0x000ea20000000a00 */
[----:B------:R-:W-:Y:S02]  /*0360*/  SEL R6, R9, R6, !P5 ;  /* 0x0000000609067207 */ /* 0x000fe40006800000 */
[----:B------:R-:W-:Y:S02]  /*0370*/  ISETP.NE.AND P4, PT, R15, RZ, PT ;  /* 0x000000ff0f00720c */ /* 0x000fe40003f85270 */
[----:B------:R-:W-:Y:S02]  /*0380*/  LOP3.LUT R9, RZ, R15, RZ, 0x33, !PT ;  /* 0x0000000fff097212 */ /* 0x000fe400078e33ff */
[----:B------:R-:W-:Y:S01]  /*0390*/  @P2 IADD3 R7, PT, PT, R7, 0x1, RZ ;  /* 0x0000000107072810 */ /* 0x000fe20007ffe0ff */
[----:B------:R-:W3:Y:S01]  /*03a0*/  @!P1 LDC.64 R22, c[0x0][0x3a0] ;  /* 0x0000e800ff169b82 */ /* 0x000ee20000000a00 */
[----:B------:R-:W-:-:S02]  /*03b0*/  ISETP.GE.U32.AND P2, PT, R11, UR8, PT ;  /* 0x000000080b007c0c */ /* 0x000fc4000bf46070 */
[----:B------:R-:W-:Y:S02]  /*03c0*/  SHF.R.S32.HI R15, RZ, 0x1f, R11 ;  /* 0x0000001fff0f7819 */ /* 0x000fe4000001140b */
[----:B------:R-:W-:Y:S02]  /*03d0*/  @!P3 IADD3 R6, PT, PT, -R6, RZ, RZ ;  /* 0x000000ff0606b210 */ /* 0x000fe40007ffe1ff */
[----:B------:R-:W-:Y:S01]  /*03e0*/  ISETP.GE.AND.EX P2, PT, R15, UR9, PT, P2 ;  /* 0x000000090f007c0c */ /* 0x000fe2000bf46320 */
[----:B------:R-:W4:Y:S01]  /*03f0*/  @!P1 LDC.64 R26, c[0x0][0x398] ;  /* 0x0000e600ff1a9b82 */ /* 0x000f220000000a00 */
[----:B------:R-:W-:Y:S02]  /*0400*/  @!P0 IADD3 R7, PT, PT, -R7, RZ, RZ ;  /* 0x000000ff07078210 */ /* 0x000fe40007ffe1ff */
[C---:B------:R-:W-:Y:S02]  /*0410*/  SEL R111, R9.reuse, R6, !P4 ;  /* 0x00000006096f7207 */ /* 0x040fe40006000000 */
[----:B------:R-:W-:-:S02]  /*0420*/  SEL R7, R9, R7, !P4 ;  /* 0x0000000709077207 */ /* 0x000fc40006000000 */
[----:B------:R-:W-:Y:S02]  /*0430*/  SHF.L.U32 R9, R111, 0x7, RZ ;  /* 0x000000076f097819 */ /* 0x000fe400000006ff */
[----:B------:R-:W-:Y:S02]  /*0440*/  SHF.R.S32.HI R6, RZ, 0x1f, R7 ;  /* 0x0000001fff067819 */ /* 0x000fe40000011407 */
[----:B------:R-:W-:Y:S01]  /*0450*/  SHF.R.S32.HI R115, RZ, 0x1f, R9 ;  /* 0x0000001fff737819 */ /* 0x000fe20000011409 */
[----:B------:R-:W0:Y:S01]  /*0460*/  @!P2 LDC.64 R28, c[0x0][0x3f8] ;  /* 0x0000fe00ff1cab82 */ /* 0x000e220000000a00 */
[----:B------:R-:W-:Y:S01]  /*0470*/  LOP3.LUT R114, R9, R24, RZ, 0xfc, !PT ;  /* 0x0000001809727212 */ /* 0x000fe200078efcff */
[----:B------:R-:W-:Y:S01]  /*0480*/  IMAD R6, R6, UR10, RZ ;  /* 0x0000000a06067c24 */ /* 0x000fe2000f8e02ff */
[C---:B------:R-:W-:Y:S02]  /*0490*/  IADD3 R19, PT, PT, R25.reuse, 0x10, RZ ;  /* 0x0000001019137810 */ /* 0x040fe40007ffe0ff */
[----:B------:R-:W-:Y:S01]  /*04a0*/  IADD3 R21, PT, PT, R25, 0x18, RZ ;  /* 0x0000001819157810 */ /* 0x000fe20007ffe0ff */
[----:B------:R-:W-:Y:S01]  /*04b0*/  IMAD.WIDE.U32 R114, R7, UR10, R114 ;  /* 0x0000000a07727c25 */ /* 0x000fe2000f8e0072 */
[----:B------:R-:W-:Y:S01]  /*04c0*/  ISETP.GE.U32.AND P3, PT, R19, UR8, PT ;  /* 0x0000000813007c0c */ /* 0x000fe2000bf66070 */
[----:B------:R-:W1:Y:S01]  /*04d0*/  @!P2 LDC.64 R30, c[0x0][0x3a0] ;  /* 0x0000e800ff1eab82 */ /* 0x000e620000000a00 */
[----:B------:R-:W-:Y:S01]  /*04e0*/  ISETP.GE.U32.AND P0, PT, R21, UR8, PT ;  /* 0x0000000815007c0c */ /* 0x000fe2000bf06070 */
[----:B------:R-:W-:Y:S01]  /*04f0*/  IMAD R7, R7, UR11, R6 ;  /* 0x0000000b07077c24 */ /* 0x000fe2000f8e0206 */
[----:B------:R-:W-:Y:S01]  /*0500*/  @!P1 MOV R116, R114 ;  /* 0x0000007200749202 */ /* 0x000fe20000000f00 */
[----:B--2---:R-:W-:-:S03]  /*0510*/  @!P1 IMAD R6, R13, R16, RZ ;  /* 0x000000100d069224 */ /* 0x004fc600078e02ff */
[----:B------:R-:W-:Y:S01]  /*0520*/  IADD3 R117, PT, PT, R115, R7, RZ ;  /* 0x0000000773757210 */ /* 0x000fe20007ffe0ff */
[C---:B------:R-:W-:Y:S01]  /*0530*/  @!P1 IMAD R9, R25.reuse, R17, R6 ;  /* 0x0000001119099224 */ /* 0x040fe200078e0206 */
[----:B------:R-:W-:Y:S01]  /*0540*/  SHF.R.S32.HI R17, RZ, 0x1f, R19 ;  /* 0x0000001fff117819 */ /* 0x000fe20000011413 */
[----:B------:R-:W2:Y:S01]  /*0550*/  @!P2 LDC.64 R32, c[0x0][0x398] ;  /* 0x0000e600ff20ab82 */ /* 0x000ea20000000a00 */
[----:B------:R-:W-:Y:S02]  /*0560*/  @!P1 IMAD.WIDE.U32 R6, R25, R16, R116 ;  /* 0x0000001019069225 */ /* 0x000fe400078e0074 */
[----:B------:R-:W-:Y:S02]  /*0570*/  ISETP.GE.AND.EX P3, PT, R17, UR9, PT, P3 ;  /* 0x0000000911007c0c */ /* 0x000fe4000bf66330 */
[----:B0-----:R-:W-:Y:S01]  /*0580*/  @!P2 IMAD R8, R15, R28, RZ ;  /* 0x0000001c0f08a224 */ /* 0x001fe200078e02ff */
[----:B------:R-:W-:Y:S02]  /*0590*/  @!P1 IADD3 R7, PT, PT, R7, R9, RZ ;  /* 0x0000000907079210 */ /* 0x000fe40007ffe0ff */
[----:B------:R-:W-:Y:S01]  /*05a0*/  @!P2 MOV R9, R117 ;  /* 0x000000750009a202 */ /* 0x000fe20000000f00 */
[----:B------:R-:W-:Y:S01]  /*05b0*/  @!P2 IMAD R15, R11, R29, R8 ;  /* 0x0000001d0b0fa224 */ /* 0x000fe200078e0208 */
[----:B------:R-:W-:-:S02]  /*05c0*/  SHF.R.S32.HI R29, RZ, 0x1f, R21 ;  /* 0x0000001fff1d7819 */ /* 0x000fc40000011415 */
[----:B------:R-:W-:Y:S02]  /*05d0*/  @!P2 MOV R8, R114 ;  /* 0x000000720008a202 */ /* 0x000fe40000000f00 */
[----:B------:R-:W-:Y:S02]  /*05e0*/  ISETP.GE.AND.EX P0, PT, R29, UR9, PT, P0 ;  /* 0x000000091d007c0c */ /* 0x000fe4000bf06300 */
[----:B------:R-:W0:Y:S01]  /*05f0*/  @!P3 LDC.64 R34, c[0x0][0x3f8] ;  /* 0x0000fe00ff22bb82 */ /* 0x000e220000000a00 */
[C---:B------:R-:W-:Y:S01]  /*0600*/  @!P1 SHF.L.U32 R13, R6.reuse, 0x1, RZ ;  /* 0x00000001060d9819 */ /* 0x040fe200000006ff */
[----:B------:R-:W-:Y:S01]  /*0610*/  @!P2 IMAD.WIDE.U32 R8, R11, R28, R8 ;  /* 0x0000001c0b08a225 */ /* 0x000fe200078e0008 */
[----:B------:R-:W-:Y:S02]  /*0620*/  @!P1 SHF.L.U64.HI R6, R6, 0x1, R7 ;  /* 0x0000000106069819 */ /* 0x000fe40000010207 */
[----:B---3--:R-:W-:Y:S02]  /*0630*/  @!P1 IADD3 R10, P4, PT, R13, R22, RZ ;  /* 0x000000160d0a9210 */ /* 0x008fe40007f9e0ff */
[----:B------:R-:W-:Y:S01]  /*0640*/  @!P2 IADD3 R15, PT, PT, R9, R15, RZ ;  /* 0x0000000f090fa210 */ /* 0x000fe20007ffe0ff */
[----:B------:R-:W3:Y:S01]  /*0650*/  @!P3 LDC.64 R36, c[0x0][0x3a0] ;  /* 0x0000e800ff24bb82 */ /* 0x000ee20000000a00 */
[----:B----4-:R-:W-:-:S02]  /*0660*/  @!P1 IADD3 R12, P5, PT, R13, R26, RZ ;  /* 0x0000001a0d0c9210 */ /* 0x010fc40007fbe0ff */
[----:B------:R-:W-:Y:S02]  /*0670*/  @!P2 SHF.L.U32 R9, R8, 0x1, RZ ;  /* 0x000000010809a819 */ /* 0x000fe400000006ff */
[C---:B------:R-:W-:Y:S02]  /*0680*/  @!P1 IADD3.X R11, PT, PT, R6.reuse, R23, RZ, P4, !PT ;  /* 0x00000017060b9210 */ /* 0x040fe400027fe4ff */
[----:B------:R-:W-:Y:S01]  /*0690*/  @!P1 IADD3.X R13, PT, PT, R6, R27, RZ, P5, !PT ;  /* 0x0000001b060d9210 */ /* 0x000fe20002ffe4ff */
[----:B------:R-:W4:Y:S01]  /*06a0*/  @!P0 LDC.64 R40, c[0x0][0x3f8] ;  /* 0x0000fe00ff288b82 */ /* 0x000f220000000a00 */
[----:B------:R-:W-:Y:S02]  /*06b0*/  @!P2 SHF.L.U64.HI R18, R8, 0x1, R15 ;  /* 0x000000010812a819 */ /* 0x000fe4000001020f */
[----:B------:R-:W-:Y:S02]  /*06c0*/  CS2R R6, SRZ ;  /* 0x0000000000067805 */ /* 0x000fe4000001ff00 */
[----:B-1----:R-:W-:-:S02]  /*06d0*/  @!P2 IADD3 R14, P4, PT, R9, R30, RZ ;  /* 0x0000001e090ea210 */ /* 0x002fc40007f9e0ff */
[----:B------:R-:W-:Y:S02]  /*06e0*/  IADD3 R23, PT, PT, R25, 0x20, RZ ;  /* 0x0000002019177810 */ /* 0x000fe40007ffe0ff */
[----:B------:R-:W-:Y:S01]  /*06f0*/  @!P2 IADD3.X R15, PT, PT, R18, R31, RZ, P4, !PT ;  /* 0x0000001f120fa210 */ /* 0x000fe200027fe4ff */
[----:B------:R0:W3:Y:S01]  /*0700*/  @!P1 LDG.E R6, desc[UR6][R10.64] ;  /* 0x000000060a069981 */ /* 0x0000e2000c1e1900 */
[----:B------:R-:W-:Y:S01]  /*0710*/  ISETP.GE.U32.AND P4, PT, R23, UR8, PT ;  /* 0x0000000817007c0c */ /* 0x000fe2000bf86070 */
[----:B------:R-:W1:Y:S01]  /*0720*/  @!P3 LDC.64 R38, c[0x0][0x398] ;  /* 0x0000e600ff26bb82 */ /* 0x000e620000000a00 */
[----:B------:R-:W-:Y:S01]  /*0730*/  SHF.R.S32.HI R31, RZ, 0x1f, R23 ;  /* 0x0000001fff1f7819 */ /* 0x000fe20000011417 */
[----:B------:R2:W3:Y:S01]  /*0740*/  @!P1 LDG.E R7, desc[UR6][R12.64] ;  /* 0x000000060c079981 */ /* 0x0004e2000c1e1900 */
[----:B------:R-:W-:Y:S02]  /*0750*/  IADD3 R27, PT, PT, R25, 0x28, RZ ;  /* 0x00000028191b7810 */ /* 0x000fe40007ffe0ff */
[----:B------:R-:W-:-:S02]  /*0760*/  ISETP.GE.AND.EX P4, PT, R31, UR9, PT, P4 ;  /* 0x000000091f007c0c */ /* 0x000fc4000bf86340 */
[----:B------:R-:W-:Y:S01]  /*0770*/  MOV R8, RZ ;  /* 0x000000ff00087202 */ /* 0x000fe20000000f00 */
[----:B0-----:R-:W-:Y:S01]  /*0780*/  @!P3 IMAD R10, R17, R34, RZ ;  /* 0x00000022110ab224 */ /* 0x001fe200078e02ff */
[----:B------:R-:W-:Y:S01]  /*0790*/  @!P3 MOV R11, R117 ;  /* 0x00000075000bb202 */ /* 0x000fe20000000f00 */
[----:B------:R-:W0:Y:S02]  /*07a0*/  @!P0 LDC.64 R42, c[0x0][0x398] ;  /* 0x0000e600ff2a8b82 */ /* 0x000e240000000a00 */
[----:B--2---:R-:W-:Y:S01]  /*07b0*/  @!P3 IMAD R13, R19, R35, R10 ;  /* 0x00000023130db224 */ /* 0x004fe200078e020a */
[----:B------:R-:W-:Y:S01]  /*07c0*/  @!P3 MOV R10, R114 ;  /* 0x00000072000ab202 */ /* 0x000fe20000000f00 */
[----:B------:R4:W2:Y:S01]  /*07d0*/  @!P2 LDG.E R8, desc[UR6][R14.64] ;  /* 0x000000060e08a981 */ /* 0x0008a2000c1e1900 */
[----:B------:R-:W-:Y:S02]  /*07e0*/  @!P2 IADD3 R16, P1, PT, R9, R32, RZ ;  /* 0x000000200910a210 */ /* 0x000fe40007f3e0ff */
[----:B------:R-:W-:Y:S01]  /*07f0*/  MOV R9, RZ ;  /* 0x000000ff00097202 */ /* 0x000fe20000000f00 */
[----:B------:R-:W-:Y:S01]  /*0800*/  @!P3 IMAD.WIDE.U32 R10, R19, R34, R10 ;  /* 0x00000022130ab225 */ /* 0x000fe200078e000a */
[----:B------:R-:W-:Y:S01]  /*0810*/  @!P2 IADD3.X R17, PT, PT, R18, R33, RZ, P1, !PT ;  /* 0x000000211211a210 */ /* 0x000fe20000ffe4ff */
[----:B------:R-:W0:Y:S01]  /*0820*/  @!P0 LDC.64 R34, c[0x0][0x3a0] ;  /* 0x0000e800ff228b82 */ /* 0x000e220000000a00 */
[----:B------:R-:W-:-:S02]  /*0830*/  ISETP.GE.U32.AND P1, PT, R27, UR8, PT ;  /* 0x000000081b007c0c */ /* 0x000fc4000bf26070 */
[----:B------:R-:W-:Y:S01]  /*0840*/  SHF.R.S32.HI R33, RZ, 0x1f, R27 ;  /* 0x0000001fff217819 */ /* 0x000fe2000001141b */
[----:B----4-:R-:W-:Y:S01]  /*0850*/  @!P0 IMAD R14, R29, R40, RZ ;  /* 0x000000281d0e8224 */ /* 0x010fe200078e02ff */
[----:B------:R-:W-:Y:S01]  /*0860*/  @!P3 IADD3 R11, PT, PT, R11, R13, RZ ;  /* 0x0000000d0b0bb210 */ /* 0x000fe20007ffe0ff */
[----:B------:R0:W4:Y:S01]  /*0870*/  @!P2 LDG.E R9, desc[UR6][R16.64] ;  /* 0x000000061009a981 */ /* 0x000122000c1e1900 */
[----:B------:R-:W-:Y:S01]  /*0880*/  @!P0 MOV R18, R114 ;  /* 0x0000007200128202 */ /* 0x000fe20000000f00 */
[----:B------:R-:W0:Y:S01]  /*0890*/  @!P4 LDC.64 R44, c[0x0][0x3f8] ;  /* 0x0000fe00ff2ccb82 */ /* 0x000e220000000a00 */
[----:B------:R-:W-:Y:S02]  /*08a0*/  @!P0 MOV R19, R117 ;  /* 0x0000007500138202 */ /* 0x000fe40000000f00 */
[----:B------:R-:W-:Y:S02]  /*08b0*/  ISETP.GE.AND.EX P1, PT, R33, UR9, PT, P1 ;  /* 0x0000000921007c0c */ /* 0x000fe4000bf26310 */
[C---:B------:R-:W-:Y:S01]  /*08c0*/  @!P3 SHF.L.U32 R15, R10.reuse, 0x1, RZ ;  /* 0x000000010a0fb819 */ /* 0x040fe200000006ff */
[----:B------:R-:W-:Y:S01]  /*08d0*/  @!P0 IMAD.WIDE.U32 R18, R21, R40, R18 ;  /* 0x0000002815128225 */ /* 0x000fe200078e0012 */
[----:B------:R-:W-:-:S03]  /*08e0*/  @!P3 SHF.L.U64.HI R20, R10, 0x1, R11 ;  /* 0x000000010a14b819 */ /* 0x000fc6000001020b */
[----:B------:R-:W-:Y:S01]  /*08f0*/  @!P0 IMAD R11, R21, R41, R14 ;  /* 0x00000029150b8224 */ /* 0x000fe200078e020e */
[----:B---3--:R-:W-:Y:S01]  /*0900*/  @!P3 IADD3 R12, P2, PT, R15, R36, RZ ;  /* 0x000000240f0cb210 */ /* 0x008fe20007f5e0ff */
[----:B------:R-:W3:Y:S03]  /*0910*/  @!P4 LDC.64 R40, c[0x0][0x398] ;  /* 0x0000e600ff28cb82 */ /* 0x000ee60000000a00 */
[----:B------:R-:W-:Y:S02]  /*0920*/  @!P0 IADD3 R11, PT, PT, R19, R11, RZ ;  /* 0x0000000b130b8210 */ /* 0x000fe40007ffe0ff */
[----:B------:R-:W-:Y:S02]  /*0930*/  @!P3 IADD3.X R13, PT, PT, R20, R37, RZ, P2, !PT ;  /* 0x00000025140db210 */ /* 0x000fe400017fe4ff */
[----:B-1----:R-:W-:Y:S01]  /*0940*/  @!P3 IADD3 R14, P2, PT, R15, R38, RZ ;  /* 0x000000260f0eb210 */ /* 0x002fe20007f5e0ff */
[----:B------:R-:W1:Y:S01]  /*0950*/  @!P1 LDC.64 R36, c[0x0][0x3f8] ;  /* 0x0000fe00ff249b82 */ /* 0x000e620000000a00 */
[----:B------:R-:W-:-:S02]  /*0960*/  @!P0 SHF.L.U64.HI R22, R18, 0x1, R11 ;  /* 0x0000000112168819 */ /* 0x000fc4000001020b */
[----:B------:R-:W-:Y:S02]  /*0970*/  MOV R10, RZ ;  /* 0x000000ff000a7202 */ /* 0x000fe40000000f00 */
[----:B------:R-:W-:Y:S02]  /*0980*/  MOV R11, RZ ;  /* 0x000000ff000b7202 */ /* 0x000fe40000000f00 */
[----:B------:R-:W-:Y:S02]  /*0990*/  @!P3 IADD3.X R15, PT, PT, R20, R39, RZ, P2, !PT ;  /* 0x00000027140fb210 */ /* 0x000fe400017fe4ff */
[----:B------:R-:W-:Y:S01]  /*09a0*/  @!P0 SHF.L.U32 R19, R18, 0x1, RZ ;  /* 0x0000000112138819 */ /* 0x000fe200000006ff */
[----:B------:R0:W4:Y:S02]  /*09b0*/  @!P3 LDG.E R10, desc[UR6][R12.64] ;  /* 0x000000060c0ab981 */ /* 0x000124000c1e1900 */
[----:B0-----:R-:W-:Y:S01]  /*09c0*/  @!P4 IMAD R20, R31, R44, RZ ;  /* 0x0000002c1f14c224 */ /* 0x001fe200078e02ff */
[----:B------:R-:W-:Y:S01]  /*09d0*/  IADD3 R29, PT, PT, R25, 0x30, RZ ;  /* 0x00000030191d7810 */ /* 0x000fe20007ffe0ff */
[----:B------:R-:W0:Y:S01]  /*09e0*/  @!P4 LDC.64 R38, c[0x0][0x3a0] ;  /* 0x0000e800ff26cb82 */ /* 0x000e220000000a00 */
[----:B------:R1:W4:Y:S01]  /*09f0*/  @!P3 LDG.E R11, desc[UR6][R14.64] ;  /* 0x000000060e0bb981 */ /* 0x000322000c1e1900 */
[----:B------:R-:W-:-:S02]  /*0a00*/  @!P0 IADD3 R16, P2, PT, R19, R34, RZ ;  /* 0x0000002213108210 */ /* 0x000fc40007f5e0ff */
[----:B------:R-:W-:Y:S01]  /*0a10*/  @!P0 IADD3 R18, P3, PT, R19, R42, RZ ;  /* 0x0000002a13128210 */ /* 0x000fe20007f7e0ff */
[----:B------:R-:W-:Y:S01]  /*0a20*/  @!P4 IMAD R31, R23, R45, R20 ;  /* 0x0000002d171fc224 */ /* 0x000fe200078e0214 */
[C---:B------:R-:W-:Y:S02]  /*0a30*/  @!P0 IADD3.X R17, PT, PT, R22.reuse, R35, RZ, P2, !PT ;  /* 0x0000002316118210 */ /* 0x040fe400017fe4ff */
[----:B------:R-:W-:Y:S02]  /*0a40*/  @!P0 IADD3.X R19, PT, PT, R22, R43, RZ, P3, !PT ;  /* 0x0000002b16138210 */ /* 0x000fe40001ffe4ff */
[----:B------:R-:W-:Y:S01]  /*0a50*/  ISETP.GE.U32.AND P3, PT, R29, UR8, PT ;  /* 0x000000081d007c0c */ /* 0x000fe2000bf66070 */
[----:B------:R-:W3:Y:S01]  /*0a60*/  @!P1 LDC.64 R42, c[0x0][0x3a0] ;  /* 0x0000e800ff2a9b82 */ /* 0x000ee20000000a00 */
[----:B------:R-:W-:Y:S02]  /*0a70*/  SHF.R.S32.HI R35, RZ, 0x1f, R29 ;  /* 0x0000001fff237819 */ /* 0x000fe4000001141d */
[----:B------:R-:W-:-:S02]  /*0a80*/  @!P4 MOV R20, R114 ;  /* 0x000000720014c202 */ /* 0x000fc40000000f00 */
[----:B------:R-:W-:Y:S02]  /*0a90*/  @!P4 MOV R21, R117 ;  /* 0x000000750015c202 */ /* 0x000fe40000000f00 */
[----:B------:R-:W-:Y:S01]  /*0aa0*/  ISETP.GE.AND.EX P3, PT, R35, UR9, PT, P3 ;  /* 0x0000000923007c0c */ /* 0x000fe2000bf66330 */
[----:B------:R-:W-:Y:S01]  /*0ab0*/  @!P4 IMAD.WIDE.U32 R20, R23, R44, R20 ;  /* 0x0000002c1714c225 */ /* 0x000fe200078e0014 */
[----:B------:R-:W-:Y:S01]  /*0ac0*/  MOV R12, RZ ;  /* 0x000000ff000c7202 */ /* 0x000fe20000000f00 */
[----:B------:R-:W3:Y:S02]  /*0ad0*/  @!P1 LDC.64 R44, c[0x0][0x398] ;  /* 0x0000e600ff2c9b82 */ /* 0x000ee40000000a00 */
[----:B-1----:R-:W-:Y:S01]  /*0ae0*/  @!P1 IMAD R14, R33, R36, RZ ;  /* 0x00000024210e9224 */ /* 0x002fe200078e02ff */
[----:B------:R-:W-:Y:S02]  /*0af0*/  @!P4 IADD3 R13, PT, PT, R21, R31, RZ ;  /* 0x0000001f150dc210 */ /* 0x000fe40007ffe0ff */
[----:B------:R-:W-:Y:S01]  /*0b00*/  IADD3 R31, PT, PT, R25, 0x38, RZ ;  /* 0x00000038191f7810 */ /* 0x000fe20007ffe0ff */
[----:B------:R-:W-:Y:S01]  /*0b10*/  @!P1 IMAD R15, R27, R37, R14 ;  /* 0x000000251b0f9224 */ /* 0x000fe200078e020e */
[----:B------:R1:W4:Y:S03]  /*0b20*/  @!P0 LDG.E R12, desc[UR6][R16.64] ;  /* 0x00000006100c8981 */ /* 0x000326000c1e1900 */
[----:B------:R-:W3:Y:S01]  /*0b30*/  @!P3 LDC.64 R46, c[0x0][0x3f8] ;  /* 0x0000fe00ff2ebb82 */ /* 0x000ee20000000a00 */
[----:B------:R-:W-:-:S02]  /*0b40*/  ISETP.GE.U32.AND P2, PT, R31, UR8, PT ;  /* 0x000000081f007c0c */ /* 0x000fc4000bf46070 */
[----:B------:R-:W-:Y:S02]  /*0b50*/  SHF.R.S32.HI R37, RZ, 0x1f, R31 ;  /* 0x0000001fff257819 */ /* 0x000fe4000001141f */
[C---:B------:R-:W-:Y:S02]  /*0b60*/  @!P4 SHF.L.U32 R23, R20.reuse, 0x1, RZ ;  /* 0x000000011417c819 */ /* 0x040fe400000006ff */
[----:B------:R-:W-:Y:S02]  /*0b70*/  @!P4 SHF.L.U64.HI R26, R20, 0x1, R13 ;  /* 0x00000001141ac819 */ /* 0x000fe4000001020d */
[----:B-1----:R-:W-:Y:S02]  /*0b80*/  @!P1 MOV R16, R114 ;  /* 0x0000007200109202 */ /* 0x002fe40000000f00 */
[----:B------:R-:W-:Y:S02]  /*0b90*/  @!P1 MOV R17, R117 ;  /* 0x0000007500119202 */ /* 0x000fe40000000f00 */
[----:B------:R-:W-:-:S02]  /*0ba0*/  ISETP.GE.AND.EX P2, PT, R37, UR9, PT, P2 ;  /* 0x0000000925007c0c */ /* 0x000fc4000bf46320 */
[----:B------:R-:W-:Y:S01]  /*0bb0*/  MOV R13, RZ ;  /* 0x000000ff000d7202 */ /* 0x000fe20000000f00 */
[----:B------:R-:W-:Y:S01]  /*0bc0*/  @!P1 IMAD.WIDE.U32 R16, R27, R36, R16 ;  /* 0x000000241b109225 */ /* 0x000fe200078e0010 */
[----:B0-----:R-:W-:Y:S02]  /*0bd0*/  @!P4 IADD3 R20, P5, PT, R23, R38, RZ ;  /* 0x000000261714c210 */ /* 0x001fe40007fbe0ff */
[----:B------:R-:W-:Y:S02]  /*0be0*/  IADD3 R33, PT, PT, R25, 0x40, RZ ;  /* 0x0000004019217810 */ /* 0x000fe40007ffe0ff */
[----:B------:R-:W-:Y:S01]  /*0bf0*/  @!P4 IADD3.X R21, PT, PT, R26, R39, RZ, P5, !PT ;  /* 0x000000271a15c210 */ /* 0x000fe20002ffe4ff */
[----:B------:R0:W4:Y:S01]  /*0c00*/  @!P0 LDG.E R13, desc[UR6][R18.64] ;  /* 0x00000006120d8981 */ /* 0x000122000c1e1900 */
[----:B---3--:R-:W-:Y:S02]  /*0c10*/  @!P4 IADD3 R22, P0, PT, R23, R40, RZ ;  /* 0x000000281716c210 */ /* 0x008fe40007f1e0ff */
[----:B------:R-:W-:Y:S01]  /*0c20*/  @!P1 IADD3 R15, PT, PT, R17, R15, RZ ;  /* 0x0000000f110f9210 */ /* 0x000fe20007ffe0ff */
[----:B------:R-:W1:Y:S01]  /*0c30*/  @!P2 LDC.64 R48, c[0x0][0x3f8] ;  /* 0x0000fe00ff30ab82 */ /* 0x000e620000000a00 */
[----:B------:R-:W-:-:S02]  /*0c40*/  ISETP.GE.U32.AND P5, PT, R33, UR8, PT ;  /* 0x0000000821007c0c */ /* 0x000fc4000bfa6070 */
[----:B------:R-:W-:Y:S02]  /*0c50*/  SHF.R.S32.HI R39, RZ, 0x1f, R33 ;  /* 0x0000001fff277819 */ /* 0x000fe40000011421 */
[----:B------:R-:W-:Y:S02]  /*0c60*/  @!P1 SHF.L.U32 R17, R16, 0x1, RZ ;  /* 0x0000000110119819 */ /* 0x000fe400000006ff */
[----:B------:R-:W-:Y:S02]  /*0c70*/  @!P4 IADD3.X R23, PT, PT, R26, R41, RZ, P0, !PT ;  /* 0x000000291a17c210 */ /* 0x000fe400007fe4ff */
[----:B------:R-:W-:Y:S02]  /*0c80*/  ISETP.GE.AND.EX P5, PT, R39, UR9, PT, P5 ;  /* 0x0000000927007c0c */ /* 0x000fe4000bfa6350 */
[----:B------:R-:W-:Y:S02]  /*0c90*/  @!P1 SHF.L.U64.HI R28, R16, 0x1, R15 ;  /* 0x00000001101c9819 */ /* 0x000fe4000001020f */
[----:B------:R-:W-:-:S02]  /*0ca0*/  @!P1 IADD3 R26, P0, PT, R17, R42, RZ ;  /* 0x0000002a111a9210 */ /* 0x000fc40007f1e0ff */
[----:B------:R-:W-:Y:S02]  /*0cb0*/  MOV R14, RZ ;  /* 0x000000ff000e7202 */ /* 0x000fe40000000f00 */
[----:B------:R-:W-:Y:S02]  /*0cc0*/  @!P1 IADD3.X R27, PT, PT, R28, R43, RZ, P0, !PT ;  /* 0x0000002b1c1b9210 */ /* 0x000fe400007fe4ff */
[----:B------:R-:W-:Y:S01]  /*0cd0*/  MOV R15, RZ ;  /* 0x000000ff000f7202 */ /* 0x000fe20000000f00 */
[----:B------:R-:W3:Y:S01]  /*0ce0*/  @!P3 LDC.64 R42, c[0x0][0x3a0] ;  /* 0x0000e800ff2abb82 */ /* 0x000ee20000000a00 */
[----:B------:R0:W4:Y:S02]  /*0cf0*/  @!P4 LDG.E R14, desc[UR6][R20.64] ;  /* 0x00000006140ec981 */ /* 0x000124000c1e1900 */
[----:B0-----:R-:W-:Y:S01]  /*0d00*/  @!P3 IMAD R18, R35, R46, RZ ;  /* 0x0000002e2312b224 */ /* 0x001fe200078e02ff */
[----:B------:R-:W-:Y:S01]  /*0d10*/  IADD3 R35, PT, PT, R25, 0x48, RZ ;  /* 0x0000004819237810 */ /* 0x000fe20007ffe0ff */
[----:B------:R0:W4:Y:S01]  /*0d20*/  @!P4 LDG.E R15, desc[UR6][R22.64] ;  /* 0x00000006160fc981 */ /* 0x000122000c1e1900 */
[----:B------:R-:W-:-:S02]  /*0d30*/  @!P3 MOV R19, R117 ;  /* 0x000000750013b202 */ /* 0x000fc40000000f00 */
[----:B------:R-:W3:Y:S01]  /*0d40*/  @!P5 LDC.64 R50, c[0x0][0x3f8] ;  /* 0x0000fe00ff32db82 */ /* 0x000ee20000000a00 */
[----:B------:R-:W-:Y:S02]  /*0d50*/  @!P1 IADD3 R20, P0, PT, R17, R44, RZ ;  /* 0x0000002c11149210 */ /* 0x000fe40007f1e0ff */
[----:B------:R-:W-:Y:S01]  /*0d60*/  SHF.R.S32.HI R41, RZ, 0x1f, R35 ;  /* 0x0000001fff297819 */ /* 0x000fe20000011423 */
[----:B0-----:R-:W-:Y:S01]  /*0d70*/  @!P3 IMAD R23, R29, R47, R18 ;  /* 0x0000002f1d17b224 */ /* 0x001fe200078e0212 */
[----:B------:R-:W-:Y:S02]  /*0d80*/  @!P1 IADD3.X R21, PT, PT, R28, R45, RZ, P0, !PT ;  /* 0x0000002d1c159210 */ /* 0x000fe400007fe4ff */
[----:B------:R-:W-:Y:S01]  /*0d90*/  @!P3 MOV R18, R114 ;  /* 0x000000720012b202 */ /* 0x000fe20000000f00 */
[----:B------:R-:W0:Y:S01]  /*0da0*/  @!P3 LDC.64 R44, c[0x0][0x398] ;  /* 0x0000e600ff2cbb82 */ /* 0x000e220000000a00 */
[----:B------:R-:W-:Y:S02]  /*0db0*/  ISETP.GE.U32.AND P0, PT, R35, UR8, PT ;  /* 0x0000000823007c0c */ /* 0x000fe4000bf06070 */
[----:B------:R-:W-:Y:S01]  /*0dc0*/  MOV R16, RZ ;  /* 0x000000ff00107202 */ /* 0x000fe20000000f00 */
[----:B------:R-:W-:Y:S01]  /*0dd0*/  @!P3 IMAD.WIDE.U32 R18, R29, R46, R18 ;  /* 0x0000002e1d12b225 */ /* 0x000fe200078e0012 */
[----:B------:R-:W-:-:S03]  /*0de0*/  ISETP.GE.AND.EX P0, PT, R41, UR9, PT, P0 ;  /* 0x0000000929007c0c */ /* 0x000fc6000bf06300 */
[----:B------:R-:W0:Y:S01]  /*0df0*/  @!P2 LDC.64 R46, c[0x0][0x3a0] ;  /* 0x0000e800ff2eab82 */ /* 0x000e220000000a00 */
[----:B------:R-:W-:Y:S01]  /*0e00*/  MOV R17, RZ ;  /* 0x000000ff00117202 */ /* 0x000fe20000000f00 */
[----:B------:R1:W4:Y:S01]  /*0e10*/  @!P1 LDG.E R16, desc[UR6][R26.64] ;  /* 0x000000061a109981 */ /* 0x000322000c1e1900 */
[----:B------:R-:W-:Y:S01]  /*0e20*/  @!P3 IADD3 R19, PT, PT, R19, R23, RZ ;  /* 0x000000171313b210 */ /* 0x000fe20007ffe0ff */
[----:B-1----:R-:W-:Y:S01]  /*0e30*/  @!P2 IMAD R22, R37, R48, RZ ;  /* 0x000000302516a224 */ /* 0x002fe200078e02ff */
[----:B------:R-:W-:Y:S02]  /*0e40*/  @!P2 MOV R28, R114 ;  /* 0x00000072001ca202 */ /* 0x000fe40000000f00 */
[----:B------:R-:W-:Y:S01]  /*0e50*/  @!P2 MOV R29, R117 ;  /* 0x00000075001da202 */ /* 0x000fe20000000f00 */
[----:B------:R-:W1:Y:S01]  /*0e60*/  @!P2 LDC.64 R36, c[0x0][0x398] ;  /* 0x0000e600ff24ab82 */ /* 0x000e620000000a00 */
[C---:B------:R-:W-:Y:S01]  /*0e70*/  @!P3 SHF.L.U64.HI R30, R18.reuse, 0x1, R19 ;  /* 0x00000001121eb819 */ /* 0x040fe20000010213 */
[----:B------:R3:W4:Y:S01]  /*0e80*/  @!P1 LDG.E R17, desc[UR6][R20.64] ;  /* 0x0000000614119981 */ /* 0x000722000c1e1900 */
[----:B------:R-:W-:Y:S01]  /*0e90*/  @!P3 SHF.L.U32 R27, R18, 0x1, RZ ;  /* 0x00000001121bb819 */ /* 0x000fe200000006ff */
[----:B------:R-:W-:-:S02]  /*0ea0*/  @!P2 IMAD R19, R31, R49, R22 ;  /* 0x000000311f13a224 */ /* 0x000fc400078e0216 */
[----:B------:R-:W-:Y:S01]  /*0eb0*/  @!P2 IMAD.WIDE.U32 R28, R31, R48, R28 ;  /* 0x000000301f1ca225 */ /* 0x000fe200078e001c */
[----:B---3--:R-:W-:Y:S01]  /*0ec0*/  @!P3 IADD3 R22, P1, PT, R27, R42, RZ ;  /* 0x0000002a1b16b210 */ /* 0x008fe20007f3e0ff */
[----:B------:R-:W3:Y:S01]  /*0ed0*/  @!P0 LDC.64 R48, c[0x0][0x3f8] ;  /* 0x0000fe00ff308b82 */ /* 0x000ee20000000a00 */
[----:B------:R-:W-:Y:S02]  /*0ee0*/  MOV R18, RZ ;  /* 0x000000ff00127202 */ /* 0x000fe40000000f00 */
[----:B------:R-:W-:Y:S01]  /*0ef0*/  @!P3 IADD3.X R23, PT, PT, R30, R43, RZ, P1, !PT ;  /* 0x0000002b1e17b210 */ /* 0x000fe20000ffe4ff */
[----:B------:R-:W-:Y:S01]  /*0f00*/  @!P5 IMAD R20, R39, R50, RZ ;  /* 0x000000322714d224 */ /* 0x000fe200078e02ff */
[----:B0-----:R-:W-:-:S03]  /*0f10*/  @!P3 IADD3 R26, P1, PT, R27, R44, RZ ;  /* 0x0000002c1b1ab210 */ /* 0x001fc60007f3e0ff */
[----:B------:R-:W0:Y:S01]  /*0f20*/  @!P5 LDC.64 R38, c[0x0][0x398] ;  /* 0x0000e600ff26db82 */ /* 0x000e220000000a00 */
[----:B------:R1:W4:Y:S01]  /*0f30*/  @!P3 LDG.E R18, desc[UR6][R22.64] ;  /* 0x000000061612b981 */ /* 0x000322000c1e1900 */
[----:B------:R-:W-:Y:S02]  /*0f40*/  @!P2 IADD3 R19, PT, PT, R29, R19, RZ ;  /* 0x000000131d13a210 */ /* 0x000fe40007ffe0ff */
[----:B------:R-:W-:-:S04]  /*0f50*/  @!P2 SHF.L.U32 R31, R28, 0x1, RZ ;  /* 0x000000011c1fa819 */ /* 0x000fc800000006ff */
[----:B------:R-:W0:Y:S01]  /*0f60*/  @!P5 LDC.64 R42, c[0x0][0x3a0] ;  /* 0x0000e800ff2adb82 */ /* 0x000e220000000a00 */
[----:B-1----:R-:W-:Y:S02]  /*0f70*/  @!P5 MOV R22, R114 ;  /* 0x000000720016d202 */ /* 0x002fe40000000f00 */
[----:B------:R-:W-:Y:S01]  /*0f80*/  @!P5 MOV R23, R117 ;  /* 0x000000750017d202 */ /* 0x000fe20000000f00 */
[C---:B------:R-:W-:Y:S01]  /*0f90*/  @!P5 IMAD R21, R33.reuse, R51, R20 ;  /* 0x000000332115d224 */ /* 0x040fe200078e0214 */
[----:B------:R-:W-:Y:S02]  /*0fa0*/  @!P3 IADD3.X R27, PT, PT, R30, R45, RZ, P1, !PT ;  /* 0x0000002d1e1bb210 */ /* 0x000fe40000ffe4ff */
[----:B------:R-:W-:Y:S01]  /*0fb0*/  @!P2 SHF.L.U64.HI R32, R28, 0x1, R19 ;  /* 0x000000011c20a819 */ /* 0x000fe20000010213 */
[----:B------:R-:W-:Y:S01]  /*0fc0*/  @!P5 IMAD.WIDE.U32 R22, R33, R50, R22 ;  /* 0x000000322116d225 */ /* 0x000fe200078e0016 */
[----:B------:R-:W-:Y:S02]  /*0fd0*/  @!P2 IADD3 R28, P1, PT, R31, R46, RZ ;  /* 0x0000002e1f1ca210 */ /* 0x000fe40007f3e0ff */
[----:B------:R-:W-:-:S02]  /*0fe0*/  MOV R20, RZ ;  /* 0x000000ff00147202 */ /* 0x000fc40000000f00 */
[----:B------:R-:W-:Y:S02]  /*0ff0*/  @!P2 IADD3.X R29, PT, PT, R32, R47, RZ, P1, !PT ;  /* 0x0000002f201da210 */ /* 0x000fe40000ffe4ff */
[----:B------:R-:W-:Y:S01]  /*1000*/  @!P5 IADD3 R21, PT, PT, R23, R21, RZ ;  /* 0x000000151715d210 */ /* 0x000fe20007ffe0ff */
[----:B------:R-:W1:Y:S01]  /*1010*/  @!P0 LDC.64 R46, c[0x0][0x398] ;  /* 0x0000e600ff2e8b82 */ /* 0x000e620000000a00 */
[----:B------:R-:W-:Y:S01]  /*1020*/  @!P2 IADD3 R30, P1, PT, R31, R36, RZ ;  /* 0x000000241f1ea210 */ /* 0x000fe20007f3e0ff */
[----:B------:R3:W4:Y:S01]  /*1030*/  @!P2 LDG.E R20, desc[UR6][R28.64] ;  /* 0x000000061c14a981 */ /* 0x000722000c1e1900 */
[----:B------:R-:W-:Y:S01]  /*1040*/  @!P5 SHF.L.U64.HI R34, R22, 0x1, R21 ;  /* 0x000000011622d819 */ /* 0x000fe20000010215 */
[----:B---3--:R-:W-:Y:S01]  /*1050*/  @!P0 IMAD R36, R41, R48, RZ ;  /* 0x0000003029248224 */ /* 0x008fe200078e02ff */
[----:B------:R-:W-:Y:S02]  /*1060*/  MOV R21, RZ ;  /* 0x000000ff00157202 */ /* 0x000fe40000000f00 */
[----:B------:R-:W-:Y:S01]  /*1070*/  @!P2 IADD3.X R31, PT, PT, R32, R37, RZ, P1, !PT ;  /* 0x00000025201fa210 */ /* 0x000fe20000ffe4ff */
[----:B------:R-:W3:Y:S01]  /*1080*/  @!P0 LDC.64 R40, c[0x0][0x3a0] ;  /* 0x0000e800ff288b82 */ /* 0x000ee20000000a00 */
[----:B------:R-:W-:-:S02]  /*1090*/  IADD3 R37, PT, PT, R25, 0x50, RZ ;  /* 0x0000005019257810 */ /* 0x000fc40007ffe0ff */
[----:B------:R-:W-:Y:S02]  /*10a0*/  @!P0 MOV R28, R114 ;  /* 0x00000072001c8202 */ /* 0x000fe40000000f00 */
[----:B------:R-:W-:Y:S02]  /*10b0*/  @!P0 MOV R29, R117 ;  /* 0x00000075001d8202 */ /* 0x000fe40000000f00 */
[----:B------:R-:W-:Y:S02]  /*10c0*/  MOV R19, RZ ;  /* 0x000000ff00137202 */ /* 0x000fe40000000f00 */
[----:B------:R-:W-:Y:S01]  /*10d0*/  @!P5 SHF.L.U32 R33, R22, 0x1, RZ ;  /* 0x000000011621d819 */ /* 0x000fe200000006ff */
[----:B------:R-:W-:Y:S01]  /*10e0*/  @!P0 IMAD R23, R35, R49, R36 ;  /* 0x0000003123178224 */ /* 0x000fe200078e0224 */
[----:B------:R-:W-:Y:S01]  /*10f0*/  ISETP.GE.U32.AND P1, PT, R37, UR8, PT ;  /* 0x0000000825007c0c */ /* 0x000fe2000bf26070 */
[----:B------:R-:W-:Y:S01]  /*1100*/  @!P0 IMAD.WIDE.U32 R28, R35, R48, R28 ;  /* 0x00000030231c8225 */ /* 0x000fe200078e001c */
[----:B------:R-:W-:Y:S01]  /*1110*/  SHF.R.S32.HI R35, RZ, 0x1f, R37 ;  /* 0x0000001fff237819 */ /* 0x000fe20000011425 */
[----:B------:R-:W4:Y:S01]  /*1120*/  @!P2 LDG.E R21, desc[UR6][R30.64] ;  /* 0x000000061e15a981 */ /* 0x000f22000c1e1900 */
[----:B0-----:R-:W-:-:S02]  /*1130*/  @!P5 IADD3 R32, P2, PT, R33, R38, RZ ;  /* 0x000000262120d210 */ /* 0x001fc40007f5e0ff */
[----:B------:R-:W-:Y:S01]  /*1140*/  IADD3 R45, PT, PT, R25, 0x58, RZ ;  /* 0x00000058192d7810 */ /* 0x000fe20007ffe0ff */
[----:B------:R0:W4:Y:S01]  /*1150*/  @!P3 LDG.E R19, desc[UR6][R26.64] ;  /* 0x000000061a13b981 */ /* 0x000122000c1e1900 */
[----:B------:R-:W-:Y:S02]  /*1160*/  ISETP.GE.AND.EX P1, PT, R35, UR9, PT, P1 ;  /* 0x0000000923007c0c */ /* 0x000fe4000bf26310 */
[----:B------:R-:W-:Y:S02]  /*1170*/  ISETP.GE.U32.AND P4, PT, R45, UR8, PT ;  /* 0x000000082d007c0c */ /* 0x000fe4000bf86070 */
[----:B0-----:R-:W-:Y:S02]  /*1180*/  @!P5 IADD3 R26, P3, PT, R33, R42, RZ ;  /* 0x0000002a211ad210 */ /* 0x001fe40007f7e0ff */
[----:B------:R-:W-:Y:S02]  /*1190*/  @!P5 IADD3.X R33, PT, PT, R34, R39, RZ, P2, !PT ;  /* 0x000000272221d210 */ /* 0x000fe400017fe4ff */
[----:B------:R-:W-:-:S05]  /*11a0*/  SHF.R.S32.HI R39, RZ, 0x1f, R45 ;  /* 0x0000001fff277819 */ /* 0x000fca000001142d */
[----:B------:R-:W0:Y:S01]  /*11b0*/  @!P1 LDC.64 R58, c[0x0][0x3f8] ;  /* 0x0000fe00ff3a9b82 */ /* 0x000e220000000a00 */
[----:B------:R-:W-:Y:S02]  /*11c0*/  ISETP.GE.AND.EX P4, PT, R39, UR9, PT, P4 ;  /* 0x0000000927007c0c */ /* 0x000fe4000bf86340 */
[----:B------:R-:W-:Y:S02]  /*11d0*/  MOV R22, RZ ;  /* 0x000000ff00167202 */ /* 0x000fe40000000f00 */
[----:B------:R-:W-:-:S03]  /*11e0*/  @!P5 IADD3.X R27, PT, PT, R34, R43, RZ, P3, !PT ;  /* 0x0000002b221bd210 */ /* 0x000fc60001ffe4ff */
[----:B------:R-:W2:Y:S01]  /*11f0*/  @!P1 LDC.64 R60, c[0x0][0x3a0] ;  /* 0x0000e800ff3c9b82 */ /* 0x000ea20000000a00 */
[----:B------:R-:W-:Y:S02]  /*1200*/  @!P0 IADD3 R23, PT, PT, R29, R23, RZ ;  /* 0x000000171d178210 */ /* 0x000fe40007ffe0ff */
[C---:B------:R-:W-:Y:S01]  /*1210*/  @!P0 SHF.L.U32 R29, R28.reuse, 0x1, RZ ;  /* 0x000000011c1d8819 */ /* 0x040fe200000006ff */
[----:B------:R1:W4:Y:S04]  /*1220*/  @!P5 LDG.E R22, desc[UR6][R26.64] ;  /* 0x000000061a16d981 */ /* 0x000328000c1e1900 */
[----:B------:R-:W2:Y:S01]  /*1230*/  @!P4 LDC.64 R62, c[0x0][0x3f8] ;  /* 0x0000fe00ff3ecb82 */ /* 0x000ea20000000a00 */
[----:B------:R-:W-:Y:S02]  /*1240*/  @!P0 SHF.L.U64.HI R28, R28, 0x1, R23 ;  /* 0x000000011c1c8819 */ /* 0x000fe40000010217 */
[----:B------:R-:W-:-:S02]  /*1250*/  IADD3 R49, PT, PT, R25, 0x60, RZ ;  /* 0x0000006019317810 */ /* 0x000fc40007ffe0ff */
[----:B-1----:R-:W-:Y:S02]  /*1260*/  @!P0 IADD3 R26, P3, PT, R29, R46, RZ ;  /* 0x0000002e1d1a8210 */ /* 0x002fe40007f7e0ff */
[----:B------:R-:W-:Y:S02]  /*1270*/  SHF.R.S32.HI R53, RZ, 0x1f, R49 ;  /* 0x0000001fff357819 */ /* 0x000fe40000011431 */
[C---:B------:R-:W-:Y:S02]  /*1280*/  @!P0 IADD3.X R27, PT, PT, R28.reuse, R47, RZ, P3, !PT ;  /* 0x0000002f1c1b8210 */ /* 0x040fe40001ffe4ff */
[----:B------:R-:W-:Y:S02]  /*1290*/  ISETP.GE.U32.AND P3, PT, R49, UR8, PT ;  /* 0x0000000831007c0c */ /* 0x000fe4000bf66070 */
[----:B------:R-:W-:Y:S02]  /*12a0*/  MOV R23, RZ ;  /* 0x000000ff00177202 */ /* 0x000fe40000000f00 */
[----:B------:R-:W-:Y:S01]  /*12b0*/  IADD3 R51, PT, PT, R25, 0x68, RZ ;  /* 0x0000006819337810 */ /* 0x000fe20007ffe0ff */
[----:B0-----:R-:W-:Y:S01]  /*12c0*/  @!P1 IMAD R30, R35, R58, RZ ;  /* 0x0000003a231e9224 */ /* 0x001fe200078e02ff */
[----:B---3--:R-:W-:Y:S01]  /*12d0*/  @!P0 IADD3 R42, P2, PT, R29, R40, RZ ;  /* 0x000000281d2a8210 */ /* 0x008fe20007f5e0ff */
[----:B------:R-:W0:Y:S01]  /*12e0*/  @!P1 LDC.64 R34, c[0x0][0x398] ;  /* 0x0000e600ff229b82 */ /* 0x000e220000000a00 */
[----:B------:R-:W-:Y:S01]  /*12f0*/  ISETP.GE.AND.EX P3, PT, R53, UR9, PT, P3 ;  /* 0x0000000935007c0c */ /* 0x000fe2000bf66330 */
[----:B------:R1:W3:Y:S01]  /*1300*/  @!P5 LDG.E R23, desc[UR6][R32.64] ;  /* 0x000000062017d981 */ /* 0x0002e2000c1e1900 */
[----:B------:R-:W-:-:S02]  /*1310*/  @!P0 IADD3.X R43, PT, PT, R28, R41, RZ, P2, !PT ;  /* 0x000000291c2b8210 */ /* 0x000fc400017fe4ff */
[----:B------:R-:W-:Y:S01]  /*1320*/  ISETP.GE.U32.AND P2, PT, R51, UR8, PT ;  /* 0x0000000833007c0c */ /* 0x000fe2000bf46070 */
[----:B--2---:R-:W-:Y:S01]  /*1330*/  @!P4 IMAD R46, R39, R62, RZ ;  /* 0x0000003e272ec224 */ /* 0x004fe200078e02ff */
[----:B------:R-:W-:Y:S01]  /*1340*/  SHF.R.S32.HI R55, RZ, 0x1f, R51 ;  /* 0x0000001fff377819 */ /* 0x000fe20000011433 */
[----:B------:R-:W-:Y:S01]  /*1350*/  @!P1 IMAD R47, R37, R59, R30 ;  /* 0x0000003b252f9224 */ /* 0x000fe200078e021e */
[----:B------:R-:W2:Y:S01]  /*1360*/  LDC.64 R38, c[0x0][0x3b8] ;  /* 0x0000ee00ff267b82 */ /* 0x000ea20000000a00 */
[----:B------:R1:W3:Y:S02]  /*1370*/  @!P0 LDG.E R56, desc[UR6][R42.64] ;  /* 0x000000062a388981 */ /* 0x0002e4000c1e1900 */
[----:B-1----:R-:W-:Y:S02]  /*1380*/  @!P1 MOV R32, R114 ;  /* 0x0000007200209202 */ /* 0x002fe40000000f00 */
[----:B------:R-:W-:Y:S01]  /*1390*/  @!P1 MOV R33, R117 ;  /* 0x0000007500219202 */ /* 0x000fe20000000f00 */
[----:B------:R1:W3:Y:S01]  /*13a0*/  @!P0 LDG.E R57, desc[UR6][R26.64] ;  /* 0x000000061a398981 */ /* 0x0002e2000c1e1900 */
[----:B------:R-:W-:Y:S01]  /*13b0*/  ISETP.GE.AND.EX P2, PT, R55, UR9, PT, P2 ;  /* 0x0000000937007c0c */ /* 0x000fe2000bf46320 */
[----:B------:R-:W2:Y:S01]  /*13c0*/  @!P3 LDC.64 R30, c[0x0][0x3f8] ;  /* 0x0000fe00ff1ebb82 */ /* 0x000ea20000000a00 */
[----:B------:R-:W-:-:S07]  /*13d0*/  @!P1 IMAD.WIDE.U32 R32, R37, R58, R32 ;  /* 0x0000003a25209225 */ /* 0x000fce00078e0020 */
[----:B------:R-:W2:Y:S01]  /*13e0*/  @!P4 LDC.64 R36, c[0x0][0x3a0] ;  /* 0x0000e800ff24cb82 */ /* 0x000ea20000000a00 */
[----:B------:R-:W-:Y:S01]  /*13f0*/  @!P1 IADD3 R33, PT, PT, R33, R47, RZ ;  /* 0x0000002f21219210 */ /* 0x000fe20007ffe0ff */
[----:B------:R-:W-:Y:S01]  /*1400*/  @!P4 IMAD R43, R45, R63, R46 ;  /* 0x0000003f2d2bc224 */ /* 0x000fe200078e022e */
[C---:B------:R-:W-:Y:S02]  /*1410*/  @!P1 SHF.L.U32 R59, R32.reuse, 0x1, RZ ;  /* 0x00000001203b9819 */ /* 0x040fe400000006ff */
[----:B------:R-:W-:Y:S02]  /*1420*/  @!P1 SHF.L.U64.HI R40, R32, 0x1, R33 ;  /* 0x0000000120289819 */ /* 0x000fe40000010221 */
[----:B------:R-:W-:Y:S01]  /*1430*/  @!P4 MOV R46, R114 ;  /* 0x00000072002ec202 */ /* 0x000fe20000000f00 */
[----:B------:R-:W2:Y:S01]  /*1440*/  @!P4 LDC.64 R32, c[0x0][0x398] ;  /* 0x0000e600ff20cb82 */ /* 0x000ea20000000a00 */
[----:B------:R-:W-:Y:S02]  /*1450*/  @!P4 MOV R47, R117 ;  /* 0x00000075002fc202 */ /* 0x000fe40000000f00 */
[----:B------:R-:W-:-:S05]  /*1460*/  @!P1 IADD3 R44, P0, PT, R59, R60, RZ ;  /* 0x0000003c3b2c9210 */ /* 0x000fca0007f1e0ff */
[----:B-1----:R-:W1:Y:S01]  /*1470*/  @!P2 LDC.64 R26, c[0x0][0x3f8] ;  /* 0x0000fe00ff1aab82 */ /* 0x002e620000000a00 */
[----:B------:R-:W-:Y:S01]  /*1480*/  @!P4 IMAD.WIDE.U32 R46, R45, R62, R46 ;  /* 0x0000003e2d2ec225 */ /* 0x000fe200078e002e */
[----:B------:R-:W-:Y:S02]  /*1490*/  @!P1 IADD3.X R45, PT, PT, R40, R61, RZ, P0, !PT ;  /* 0x0000003d282d9210 */ /* 0x000fe400007fe4ff */
[----:B0-----:R-:W-:Y:S02]  /*14a0*/  @!P1 IADD3 R42, P0, PT, R59, R34, RZ ;  /* 0x000000223b2a9210 */ /* 0x001fe40007f1e0ff */
[----:B------:R-:W-:Y:S02]  /*14b0*/  @!P4 IADD3 R47, PT, PT, R47, R43, RZ ;  /* 0x0000002b2f2fc210 */ /* 0x000fe40007ffe0ff */
[----:B------:R-:W-:Y:S02]  /*14c0*/  IADD3 R28, PT, PT, R25, 0x70, RZ ;  /* 0x00000070191c7810 */ /* 0x000fe40007ffe0ff */
[----:B------:R-:W-:-:S02]  /*14d0*/  @!P4 SHF.L.U32 R61, R46, 0x1, RZ ;  /* 0x000000012e3dc819 */ /* 0x000fc400000006ff */
[----:B------:R-:W-:Y:S01]  /*14e0*/  @!P1 IADD3.X R43, PT, PT, R40, R35, RZ, P0, !PT ;  /* 0x00000023282b9210 */ /* 0x000fe200007fe4ff */
[----:B--2---:R-:W-:Y:S01]  /*14f0*/  IMAD.WIDE R66, R2, 0x8, R38 ;  /* 0x0000000802427825 */ /* 0x004fe200078e0226 */
[----:B------:R-:W-:Y:S01]  /*1500*/  @!P4 SHF.L.U64.HI R40, R46, 0x1, R47 ;  /* 0x000000012e28c819 */ /* 0x000fe2000001022f */
[----:B------:R-:W0:Y:S01]  /*1510*/  @!P3 LDC.64 R34, c[0x0][0x3a0] ;  /* 0x0000e800ff22bb82 */ /* 0x000e220000000a00 */
[----:B------:R-:W-:Y:S02]  /*1520*/  ISETP.GE.U32.AND P6, PT, R28, UR8, PT ;  /* 0x000000081c007c0c */ /* 0x000fe4000bfc6070 */
[----:B------:R-:W-:Y:S01]  /*1530*/  SHF.R.S32.HI R41, RZ, 0x1f, R28 ;  /* 0x0000001fff297819 */ /* 0x000fe2000001141c */
[----:B------:R-:W-:Y:S01]  /*1540*/  @!P3 IMAD R48, R53, R30, RZ ;  /* 0x0000001e3530b224 */ /* 0x000fe200078e02ff */
[----:B------:R-:W-:Y:S01]  /*1550*/  @!P4 IADD3 R46, P0, PT, R61, R36, RZ ;  /* 0x000000243d2ec210 */ /* 0x000fe20007f1e0ff */
[----:B------:R-:W2:Y:S01]  /*1560*/  LDG.E.64 R66, desc[UR6][R66.64] ;  /* 0x0000000642427981 */ /* 0x000ea2000c1e1b00 */
[----:B------:R-:W-:-:S02]  /*1570*/  @!P3 MOV R38, R114 ;  /* 0x000000720026b202 */ /* 0x000fc40000000f00 */
[----:B------:R-:W-:Y:S02]  /*1580*/  @!P3 MOV R39, R117 ;  /* 0x000000750027b202 */ /* 0x000fe40000000f00 */
[----:B------:R-:W-:Y:S02]  /*1590*/  MOV R58, RZ ;  /* 0x000000ff003a7202 */ /* 0x000fe40000000f00 */
[----:B------:R-:W-:Y:S02]  /*15a0*/  ISETP.GE.AND.EX P6, PT, R41, UR9, PT, P6 ;  /* 0x0000000929007c0c */ /* 0x000fe4000bfc6360 */
[----:B------:R-:W-:Y:S01]  /*15b0*/  @!P4 IADD3.X R47, PT, PT, R40, R37, RZ, P0, !PT ;  /* 0x00000025282fc210 */ /* 0x000fe200007fe4ff */
[C---:B------:R-:W-:Y:S01]  /*15c0*/  @!P3 IMAD R53, R49.reuse, R31, R48 ;  /* 0x0000001f3135b224 */ /* 0x040fe200078e0230 */
[----:B------:R-:W0:Y:S01]  /*15d0*/  @!P3 LDC.64 R36, c[0x0][0x398] ;  /* 0x0000e600ff24bb82 */ /* 0x000e220000000a00 */
[----:B------:R-:W-:Y:S01]  /*15e0*/  @!P3 IMAD.WIDE.U32 R38, R49, R30, R38 ;  /* 0x0000001e3126b225 */ /* 0x000fe200078e0026 */
[----:B------:R1:W2:Y:S01]  /*15f0*/  @!P1 LDG.E R58, desc[UR6][R44.64] ;  /* 0x000000062c3a9981 */ /* 0x0002a2000c1e1900 */
[----:B------:R-:W-:-:S03]  /*1600*/  IADD3 R25, PT, PT, R25, 0x78, RZ ;  /* 0x0000007819197810 */ /* 0x000fc60007ffe0ff */
[----:B------:R-:W-:Y:S02]  /*1610*/  @!P3 IADD3 R39, PT, PT, R39, R53, RZ ;  /* 0x000000352727b210 */ /* 0x000fe40007ffe0ff */
[----:B------:R-:W0:Y:S01]  /*1620*/  @!P2 LDC.64 R30, c[0x0][0x3a0] ;  /* 0x0000e800ff1eab82 */ /* 0x000e220000000a00 */
[----:B-1----:R-:W-:Y:S01]  /*1630*/  @!P4 IADD3 R44, P0, PT, R61, R32, RZ ;  /* 0x000000203d2cc210 */ /* 0x002fe20007f1e0ff */
[----:B------:R-:W-:Y:S01]  /*1640*/  @!P2 IMAD R32, R55, R26, RZ ;  /* 0x0000001a3720a224 */ /* 0x000fe200078e02ff */
[----:B------:R-:W-:Y:S02]  /*1650*/  MOV R60, RZ ;  /* 0x000000ff003c7202 */ /* 0x000fe40000000f00 */
[----:B------:R-:W-:Y:S01]  /*1660*/  @!P4 IADD3.X R45, PT, PT, R40, R33, RZ, P0, !PT ;  /* 0x00000021282dc210 */ /* 0x000fe200007fe4ff */
[----:B------:R-:W-:Y:S01]  /*1670*/  @!P2 IMAD R53, R51, R27, R32 ;  /* 0x0000001b3335a224 */ /* 0x000fe200078e0220 */
[C---:B------:R-:W-:Y:S01]  /*1680*/  @!P3 SHF.L.U32 R49, R38.reuse, 0x1, RZ ;  /* 0x000000012631b819 */ /* 0x040fe200000006ff */
[----:B------:R-:W1:Y:S01]  /*1690*/  @!P6 LDC.64 R32, c[0x0][0x3f8] ;  /* 0x0000fe00ff20eb82 */ /* 0x000e620000000a00 */
[----:B------:R-:W-:Y:S01]  /*16a0*/  @!P3 SHF.L.U64.HI R40, R38, 0x1, R39 ;  /* 0x000000012628b819 */ /* 0x000fe20000010227 */
[----:B------:R0:W2:Y:S01]  /*16b0*/  @!P4 LDG.E R60, desc[UR6][R46.64] ;  /* 0x000000062e3cc981 */ /* 0x0000a2000c1e1900 */
[----:B------:R-:W-:-:S02]  /*16c0*/  ISETP.GE.U32.AND P5, PT, R25, UR8, PT ;  /* 0x0000000819007c0c */ /* 0x000fc4000bfa6070 */
[----:B------:R-:W-:Y:S02]  /*16d0*/  SHF.R.S32.HI R29, RZ, 0x1f, R25 ;  /* 0x0000001fff1d7819 */ /* 0x000fe40000011419 */
[----:B------:R-:W-:Y:S01]  /*16e0*/  MOV R59, RZ ;  /* 0x000000ff003b7202 */ /* 0x000fe20000000f00 */
[----:B------:R-:W1:Y:S01]  /*16f0*/  @!P2 LDC.64 R38, c[0x0][0x398] ;  /* 0x0000e600ff26ab82 */ /* 0x000e620000000a00 */
[----:B------:R-:W-:Y:S02]  /*1700*/  ISETP.GE.AND.EX P5, PT, R29, UR9, PT, P5 ;  /* 0x000000091d007c0c */ /* 0x000fe4000bfa6350 */
[----:B0-----:R-:W-:Y:S02]  /*1710*/  @!P2 MOV R46, R114 ;  /* 0x00000072002ea202 */ /* 0x001fe40000000f00 */
[----:B------:R0:W2:Y:S01]  /*1720*/  @!P1 LDG.E R59, desc[UR6][R42.64] ;  /* 0x000000062a3b9981 */ /* 0x0000a2000c1e1900 */
[----:B------:R-:W-:-:S03]  /*1730*/  @!P2 MOV R47, R117 ;  /* 0x00000075002fa202 */ /* 0x000fc60000000f00 */
[----:B------:R-:W-:Y:S01]  /*1740*/  @!P2 IMAD.WIDE.U32 R26, R51, R26, R46 ;  /* 0x0000001a331aa225 */ /* 0x000fe200078e002e */
[----:B0-----:R-:W-:-:S04]  /*1750*/  @!P3 IADD3 R42, P0, PT, R49, R34, RZ ;  /* 0x00000022312ab210 */ /* 0x001fc80007f1e0ff */
[----:B------:R-:W-:Y:S02]  /*1760*/  @!P3 IADD3.X R43, PT, PT, R40, R35, RZ, P0, !PT ;  /* 0x00000023282bb210 */ /* 0x000fe400007fe4ff */
[----:B------:R-:W-:Y:S01]  /*1770*/  @!P3 IADD3 R46, P0, PT, R49, R36, RZ ;  /* 0x00000024312eb210 */ /* 0x000fe20007f1e0ff */
[----:B------:R-:W0:Y:S01]  /*1780*/  @!P6 LDC.64 R34, c[0x0][0x3a0] ;  /* 0x0000e800ff22eb82 */ /* 0x000e220000000a00 */
[----:B------:R-:W-:Y:S01]  /*1790*/  @!P2 IADD3 R27, PT, PT, R27, R53, RZ ;  /* 0x000000351b1ba210 */ /* 0x000fe20007ffe0ff */
[----:B-1----:R-:W-:Y:S01]  /*17a0*/  @!P6 IMAD R41, R41, R32, RZ ;  /* 0x000000202929e224 */ /* 0x002fe200078e02ff */
[----:B------:R-:W-:Y:S01]  /*17b0*/  @!P2 SHF.L.U32 R51, R26, 0x1, RZ ;  /* 0x000000011a33a819 */ /* 0x000fe200000006ff */
[----:B------:R1:W2:Y:S01]  /*17c0*/  @!P3 LDG.E R68, desc[UR6][R42.64] ;  /* 0x000000062a44b981 */ /* 0x0002a2000c1e1900 */
[----:B------:R-:W-:-:S03]  /*17d0*/  @!P3 IADD3.X R47, PT, PT, R40, R37, RZ, P0, !PT ;  /* 0x00000025282fb210 */ /* 0x000fc600007fe4ff */
[----:B------:R-:W0:Y:S01]  /*17e0*/  @!P5 LDC.64 R36, c[0x0][0x3f8] ;  /* 0x0000fe00ff24db82 */ /* 0x000e220000000a00 */
[----:B------:R-:W-:Y:S01]  /*17f0*/  @!P2 SHF.L.U64.HI R40, R26, 0x1, R27 ;  /* 0x000000011a28a819 */ /* 0x000fe2000001021b */
[----:B------:R-:W2:Y:S01]  /*1800*/  @!P3 LDG.E R69, desc[UR6][R46.64] ;  /* 0x000000062e45b981 */ /* 0x000ea2000c1e1900 */
[----:B------:R-:W-:-:S05]  /*1810*/  @!P2 IADD3 R48, P0, PT, R51, R30, RZ ;  /* 0x0000001e3330a210 */ /* 0x000fca0007f1e0ff */
[----:B------:R-:W0:Y:S01]  /*1820*/  @!P6 LDC.64 R26, c[0x0][0x398] ;  /* 0x0000e600ff1aeb82 */ /* 0x000e220000000a00 */
[----:B------:R-:W-:Y:S02]  /*1830*/  @!P2 IADD3.X R49, PT, PT, R40, R31, RZ, P0, !PT ;  /* 0x0000001f2831a210 */ /* 0x000fe400007fe4ff */
[----:B------:R-:W-:Y:S01]  /*1840*/  @!P2 IADD3 R38, P0, PT, R51, R38, RZ ;  /* 0x000000263326a210 */ /* 0x000fe20007f1e0ff */
[----:B-1----:R-:W-:Y:S01]  /*1850*/  @!P6 IMAD R43, R28, R33, R41 ;  /* 0x000000211c2be224 */ /* 0x002fe200078e0229 */
[----:B------:R-:W-:Y:S01]  /*1860*/  @!P6 MOV R41, R117 ;  /* 0x000000750029e202 */ /* 0x000fe20000000f00 */
[----:B------:R-:W2:Y:S01]  /*1870*/  @!P2 LDG.E R70, desc[UR6][R48.64] ;  /* 0x000000063046a981 */ /* 0x000ea2000c1e1900 */
[----:B------:R-:W-:Y:S01]  /*1880*/  @!P2 IADD3.X R39, PT, PT, R40, R39, RZ, P0, !PT ;  /* 0x000000272827a210 */ /* 0x000fe200007fe4ff */
[----:B------:R-:W1:Y:S01]  /*1890*/  @!P5 LDC.64 R30, c[0x0][0x398] ;  /* 0x0000e600ff1edb82 */ /* 0x000e620000000a00 */
[----:B------:R-:W-:-:S03]  /*18a0*/  @!P6 MOV R40, R114 ;  /* 0x000000720028e202 */ /* 0x000fc60000000f00 */
[----:B------:R-:W2:Y:S02]  /*18b0*/  @!P2 LDG.E R71, desc[UR6][R38.64] ;  /* 0x000000062647a981 */ /* 0x000ea4000c1e1900 */
[----:B------:R-:W-:Y:S02]  /*18c0*/  @!P6 IMAD.WIDE.U32 R40, R28, R32, R40 ;  /* 0x000000201c28e225 */ /* 0x000fe400078e0028 */
[----:B------:R-:W1:Y:S03]  /*18d0*/  @!P5 LDC.64 R32, c[0x0][0x3a0] ;  /* 0x0000e800ff20db82 */ /* 0x000e660000000a00 */
[----:B------:R-:W-:Y:S01]  /*18e0*/  @!P6 IADD3 R43, PT, PT, R41, R43, RZ ;  /* 0x0000002b292be210 */ /* 0x000fe20007ffe0ff */
[----:B0-----:R-:W-:Y:S01]  /*18f0*/  @!P5 IMAD R28, R29, R36, RZ ;  /* 0x000000241d1cd224 */ /* 0x001fe200078e02ff */
[----:B------:R-:W-:Y:S02]  /*1900*/  @!P6 SHF.L.U32 R41, R40, 0x1, RZ ;  /* 0x000000012829e819 */ /* 0x000fe400000006ff */
[----:B------:R-:W-:-:S02]  /*1910*/  @!P5 MOV R29, R117 ;  /* 0x00000075001dd202 */ /* 0x000fc40000000f00 */
[C---:B------:R-:W-:Y:S02]  /*1920*/  @!P6 IADD3 R34, P1, PT, R41.reuse, R34, RZ ;  /* 0x000000222922e210 */ /* 0x040fe40007f3e0ff */
[----:B------:R-:W-:Y:S01]  /*1930*/  @!P6 IADD3 R26, P2, PT, R41, R26, RZ ;  /* 0x0000001a291ae210 */ /* 0x000fe20007f5e0ff */
[----:B------:R-:W-:Y:S01]  /*1940*/  @!P5 IMAD R41, R25, R37, R28 ;  /* 0x000000251929d224 */ /* 0x000fe200078e021c */
[----:B------:R-:W-:Y:S02]  /*1950*/  @!P5 MOV R28, R114 ;  /* 0x00000072001cd202 */ /* 0x000fe40000000f00 */
[----:B------:R-:W-:-:S03]  /*1960*/  @!P6 SHF.L.U64.HI R40, R40, 0x1, R43 ;  /* 0x000000012828e819 */ /* 0x000fc6000001022b */
[----:B------:R-:W-:Y:S01]  /*1970*/  @!P5 IMAD.WIDE.U32 R36, R25, R36, R28 ;  /* 0x000000241924d225 */ /* 0x000fe200078e001c */
[----:B------:R-:W-:-:S04]  /*1980*/  @!P6 IADD3.X R35, PT, PT, R40, R35, RZ, P1, !PT ;  /* 0x000000232823e210 */ /* 0x000fc80000ffe4ff */
[----:B------:R-:W-:Y:S01]  /*1990*/  @!P5 IADD3 R37, PT, PT, R37, R41, RZ ;  /* 0x000000292525d210 */ /* 0x000fe20007ffe0ff */
[----:B------:R0:W2:Y:S01]  /*19a0*/  @!P6 LDG.E R74, desc[UR6][R34.64] ;  /* 0x00000006224ae981 */ /* 0x0000a2000c1e1900 */
[----:B------:R-:W-:Y:S02]  /*19b0*/  @!P5 SHF.L.U32 R25, R36, 0x1, RZ ;  /* 0x000000012419d819 */ /* 0x000fe400000006ff */
[----:B------:R-:W-:Y:S02]  /*19c0*/  @!P6 IADD3.X R27, PT, PT, R40, R27, RZ, P2, !PT ;  /* 0x0000001b281be210 */ /* 0x000fe400017fe4ff */
[----:B------:R-:W-:Y:S02]  /*19d0*/  @!P5 SHF.L.U64.HI R36, R36, 0x1, R37 ;  /* 0x000000012424d819 */ /* 0x000fe40000010225 */
[C---:B-1----:R-:W-:Y:S01]  /*19e0*/  @!P5 IADD3 R32, P1, PT, R25.reuse, R32, RZ ;  /* 0x000000201920d210 */ /* 0x042fe20007f3e0ff */
[----:B------:R1:W2:Y:S01]  /*19f0*/  @!P6 LDG.E R75, desc[UR6][R26.64] ;  /* 0x000000061a4be981 */ /* 0x0002a2000c1e1900 */
[----:B------:R-:W-:-:S02]  /*1a00*/  @!P5 IADD3 R30, P2, PT, R25, R30, RZ ;  /* 0x0000001e191ed210 */ /* 0x000fc40007f5e0ff */
[----:B0-----:R-:W-:Y:S02]  /*1a10*/  LEA R35, R111, R24, 0x7 ;  /* 0x000000186f237211 */ /* 0x001fe400078e38ff */
[----:B------:R-:W-:Y:S02]  /*1a20*/  MOV R61, RZ ;  /* 0x000000ff003d7202 */ /* 0x000fe40000000f00 */
[C---:B------:R-:W-:Y:S02]  /*1a30*/  @!P5 IADD3.X R33, PT, PT, R36.reuse, R33, RZ, P1, !PT ;  /* 0x000000212421d210 */ /* 0x040fe40000ffe4ff */
[----:B------:R-:W-:Y:S01]  /*1a40*/  @!P5 IADD3.X R31, PT, PT, R36, R31, RZ, P2, !PT ;  /* 0x0000001f241fd210 */ /* 0x000fe200017fe4ff */
[----:B------:R-:W-:Y:S01]  /*1a50*/  IMAD.WIDE R64, R35, 0x4, R64 ;  /* 0x0000000423407825 */ /* 0x000fe200078e0240 */
[----:B------:R-:W2:Y:S04]  /*1a60*/  @!P4 LDG.E R61, desc[UR6][R44.64] ;  /* 0x000000062c3dc981 */ /* 0x000ea8000c1e1900 */
[----:B------:R-:W2:Y:S04]  /*1a70*/  @!P5 LDG.E R76, desc[UR6][R32.64] ;  /* 0x00000006204cd981 */ /* 0x000ea8000c1e1900 */
[----:B------:R-:W2:Y:S04]  /*1a80*/  @!P5 LDG.E R77, desc[UR6][R30.64] ;  /* 0x000000061e4dd981 */ /* 0x000ea8000c1e1900 */
[----:B------:R-:W5:Y:S01]  /*1a90*/  LDG.E.64 R64, desc[UR6][R64.64] ;  /* 0x0000000640407981 */ /* 0x000f62000c1e1b00 */
[----:B------:R-:W-:-:S13]  /*1aa0*/  ISETP.NE.AND P0, PT, RZ, UR4, PT ;  /* 0x00000004ff007c0c */ /* 0x000fda000bf05270 */
[----:B------:R-:W0:Y:S01]  /*1ab0*/  @P0 LDC.64 R28, c[0x0][0x3b0] ;  /* 0x0000ec00ff1c0b82 */ /* 0x000e220000000a00 */
[----:B------:R-:W-:Y:S01]  /*1ac0*/  CS2R R62, SRZ ;  /* 0x00000000003e7805 */ /* 0x000fe2000001ff00 */
[----:B0-----:R-:W-:-:S05]  /*1ad0*/  @P0 IMAD.WIDE R24, R35, 0x4, R28 ;  /* 0x0000000423180825 */ /* 0x001fca00078e021c */
[----:B------:R0:W5:Y:S01]  /*1ae0*/  @P0 LDG.E.64 R62, desc[UR6][R24.64] ;  /* 0x00000006183e0981 */ /* 0x000162000c1e1b00 */
[----:B------:R-:W-:Y:S01]  /*1af0*/  MOV R110, 0x3f800000 ;  /* 0x3f800000006e7802 */ /* 0x000fe20000000f00 */
[----:B------:R-:W-:Y:S01]  /*1b00*/  UISETP.NE.AND UP0, UPT, UR4, URZ, UPT ;  /* 0x000000ff0400728c */ /* 0x000fe2000bf05270 */
[----:B------:R-:W-:Y:S02]  /*1b10*/  PRMT R108, R6, 0x7632, R108 ;  /* 0x00007632066c7816 */ /* 0x000fe4000000006c */
[----:B------:R-:W-:Y:S02]  /*1b20*/  PRMT R109, R7, 0x7632, R109 ;  /* 0x00007632076d7816 */ /* 0x000fe4000000006d */
[----:B------:R-:W-:Y:S02]  /*1b30*/  PRMT R106, R8, 0x7632, R106 ;  /* 0x00007632086a7816 */ /* 0x000fe4000000006a */
[----:B----4-:R-:W-:Y:S02]  /*1b40*/  PRMT R107, R9, 0x7632, R107 ;  /* 0x00007632096b7816 */ /* 0x010fe4000000006b */
[----:B------:R-:W-:-:S02]  /*1b50*/  PRMT R104, R10, 0x7632, R104 ;  /* 0x000076320a687816 */ /* 0x000fc40000000068 */
[----:B------:R-:W-:Y:S02]  /*1b60*/  PRMT R105, R11, 0x7632, R105 ;  /* 0x000076320b697816 */ /* 0x000fe40000000069 */
[----:B------:R-:W-:Y:S02]  /*1b70*/  PRMT R102, R12, 0x7632, R102 ;  /* 0x000076320c667816 */ /* 0x000fe40000000066 */
[----:B------:R-:W-:Y:S02]  /*1b80*/  PRMT R103, R13, 0x7632, R103 ;  /* 0x000076320d677816 */ /* 0x000fe40000000067 */
[----:B------:R-:W-:Y:S02]  /*1b90*/  PRMT R100, R14, 0x7632, R100 ;  /* 0x000076320e647816 */ /* 0x000fe40000000064 */
[----:B------:R-:W-:Y:S02]  /*1ba0*/  PRMT R101, R15, 0x7632, R101 ;  /* 0x000076320f657816 */ /* 0x000fe40000000065 */
[----:B------:R-:W-:-:S02]  /*1bb0*/  PRMT R98, R16, 0x7632, R98 ;  /* 0x0000763210627816 */ /* 0x000fc40000000062 */
[----:B------:R-:W-:Y:S02]  /*1bc0*/  PRMT R99, R17, 0x7632, R99 ;  /* 0x0000763211637816 */ /* 0x000fe40000000063 */
[----:B------:R-:W-:Y:S02]  /*1bd0*/  PRMT R96, R18, 0x7632, R96 ;  /* 0x0000763212607816 */ /* 0x000fe40000000060 */
[----:B------:R-:W-:Y:S02]  /*1be0*/  PRMT R97, R19, 0x7632, R97 ;  /* 0x0000763213617816 */ /* 0x000fe40000000061 */
[----:B------:R-:W-:Y:S02]  /*1bf0*/  PRMT R94, R20, 0x7632, R94 ;  /* 0x00007632145e7816 */ /* 0x000fe4000000005e */
[----:B------:R-:W-:Y:S02]  /*1c00*/  PRMT R95, R21, 0x7632, R95 ;  /* 0x00007632155f7816 */ /* 0x000fe4000000005f */
[----:B------:R-:W-:-:S02]  /*1c10*/  PRMT R92, R22, 0x7632, R92 ;  /* 0x00007632165c7816 */ /* 0x000fc4000000005c */
[----:B---3--:R-:W-:Y:S01]  /*1c20*/  PRMT R93, R23, 0x7632, R93 ;  /* 0x00007632175d7816 */ /* 0x008fe2000000005d */
[----:B--2---:R-:W-:-:S05]  /*1c30*/  FFMA.FTZ R67, -R66, R66, R67 ;  /* 0x0000004242437223 */ /* 0x004fca0000010143 */
[----:B------:R-:W-:-:S13]  /*1c40*/  FSETP.GTU.FTZ.AND P0, PT, R67, RZ, PT ;  /* 0x000000ff4300720b */ /* 0x000fda0003f1c000 */
[----:B-1----:R-:W1:Y:S01]  /*1c50*/  @P0 LDC R26, c[0x0][0x3c0] ;  /* 0x0000f000ff1a0b82 */ /* 0x002e620000000800 */
[----:B------:R-:W-:Y:S02]  /*1c60*/  PRMT R78, R57, 0x7632, R78 ;  /* 0x00007632394e7816 */ /* 0x000fe4000000004e */
[----:B------:R-:W-:Y:S01]  /*1c70*/  PRMT R79, R58, 0x7632, R79 ;  /* 0x000076323a4f7816 */ /* 0x000fe2000000004f */
[----:B-1----:R-:W-:-:S04]  /*1c80*/  @P0 FADD.FTZ R26, R67, R26 ;  /* 0x0000001a431a0221 */ /* 0x002fc80000010000 */
[----:B------:R0:W1:Y:S01]  /*1c90*/  @P0 MUFU.RSQ R110, R26 ;  /* 0x0000001a006e0308 */ /* 0x0000620000001400 */
        /* <DEDUP_REMOVED lines=11> */
[----:B------:R-:W-:Y:S01]  /*1d50*/  PRMT R90, R77, 0x7632, R90 ;  /* 0x000076324d5a7816 */ /* 0x000fe2000000005a */
[----:B01----:R-:W-:Y:S06]  /*1d60*/  BRA.U UP0, `(.L_x_55) ;  /* 0x0000001100847547 */ /* 0x003fec000b800000 */
[----:B------:R-:W-:Y:S02]  /*1d70*/  SHF.L.U32 R27, R6, 0x10, RZ ;  /* 0x00000010061b7819 */ /* 0x000fe400000006ff */
[----:B------:R-:W-:Y:S02]  /*1d80*/  SHF.L.U32 R31, R8, 0x10, RZ ;  /* 0x00000010081f7819 */ /* 0x000fe400000006ff */
[----:B------:R-:W-:Y:S01]  /*1d90*/  SHF.L.U32 R29, R108, 0x10, RZ ;  /* 0x000000106c1d7819 */ /* 0x000fe200000006ff */
[C---:B------:R-:W-:Y:S01]  /*1da0*/  FADD.FTZ R27, -R66.reuse, R27 ;  /* 0x0000001b421b7221 */ /* 0x040fe20000010100 */
[----:B------:R-:W-:Y:S01]  /*1db0*/  SHF.L.U32 R25, R7, 0x10, RZ ;  /* 0x0000001007197819 */ /* 0x000fe200000006ff */
[C---:B------:R-:W-:Y:S01]  /*1dc0*/  FADD.FTZ R35, -R66.reuse, R31 ;  /* 0x0000001f42237221 */ /* 0x040fe20000010100 */
[----:B------:R-:W-:Y:S01]  /*1dd0*/  SHF.L.U32 R24, R109, 0x10, RZ ;  /* 0x000000106d187819 */ /* 0x000fe200000006ff */
[----:B------:R-:W-:Y:S01]  /*1de0*/  FADD.FTZ R29, -R66, R29 ;  /* 0x0000001d421d7221 */ /* 0x000fe20000010100 */
[----:B------:R-:W-:Y:S01]  /*1df0*/  FMUL.FTZ R26, R27, R110 ;  /* 0x0000006e1b1a7220 */ /* 0x000fe20000410000 */
[----:B-----5:R-:W-:Y:S01]  /*1e00*/  FMUL.FTZ R31, R64, R25 ;  /* 0x00000019401f7220 */ /* 0x020fe20000410000 */
[----:B------:R-:W-:Y:S01]  /*1e10*/  SHF.L.U32 R33, R9, 0x10, RZ ;  /* 0x0000001009217819 */ /* 0x000fe200000006ff */
[----:B------:R-:W-:Y:S01]  /*1e20*/  FMUL.FTZ R28, R65, R24 ;  /* 0x00000018411c7220 */ /* 0x000fe20000410000 */
[----:B------:R-:W-:Y:S01]  /*1e30*/  FMUL.FTZ R29, R29, R110 ;  /* 0x0000006e1d1d7220 */ /* 0x000fe20000410000 */
[----:B------:R-:W-:Y:S01]  /*1e40*/  FADD.FTZ R27, RZ, R31 ;  /* 0x0000001fff1b7221 */ /* 0x000fe20000010000 */
[----:B------:R-:W-:Y:S01]  /*1e50*/  FFMA.FTZ R30, R26, R31, RZ ;  /* 0x0000001f1a1e7223 */ /* 0x000fe200000100ff */
[----:B------:R-:W-:Y:S01]  /*1e60*/  FFMA.FTZ R26, R25, R26, RZ ;  /* 0x0000001a191a7223 */ /* 0x000fe200000100ff */
[----:B------:R-:W-:Y:S01]  /*1e70*/  FADD.FTZ R32, RZ, R25 ;  /* 0x00000019ff207221 */ /* 0x000fe20000010000 */
[----:B------:R-:W-:Y:S01]  /*1e80*/  FADD.FTZ R27, R28, R27 ;  /* 0x0000001b1c1b7221 */ /* 0x000fe20000010000 */
[----:B------:R-:W-:Y:S01]  /*1e90*/  FFMA.FTZ R30, R29, R28, R30 ;  /* 0x0000001c1d1e7223 */ /* 0x000fe2000001001e */
[----:B------:R-:W-:Y:S01]  /*1ea0*/  FMUL.FTZ R35, R35, R110 ;  /* 0x0000006e23237220 */ /* 0x000fe20000410000 */
[----:B------:R-:W-:Y:S01]  /*1eb0*/  FMUL.FTZ R28, R64, R33 ;  /* 0x00000021401c7220 */ /* 0x000fe20000410000 */
[----:B------:R-:W-:Y:S01]  /*1ec0*/  SHF.L.U32 R25, R106, 0x10, RZ ;  /* 0x000000106a197819 */ /* 0x000fe200000006ff */
[C---:B------:R-:W-:Y:S01]  /*1ed0*/  FADD.FTZ R32, R33.reuse, R32 ;  /* 0x0000002021207221 */ /* 0x040fe20000010000 */
[----:B------:R-:W-:Y:S01]  /*1ee0*/  FFMA.FTZ R33, R33, R35, R26 ;  /* 0x0000002321217223 */ /* 0x000fe2000001001a */
[----:B------:R-:W-:Y:S01]  /*1ef0*/  FFMA.FTZ R30, R35, R28, R30 ;  /* 0x0000001c231e7223 */ /* 0x000fe2000001001e */
[----:B------:R-:W-:Y:S01]  /*1f00*/  SHF.L.U32 R35, R10, 0x10, RZ ;  /* 0x000000100a237819 */ /* 0x000fe200000006ff */
[----:B------:R-:W-:Y:S01]  /*1f10*/  FADD.FTZ R25, -R66, R25 ;  /* 0x0000001942197221 */ /* 0x000fe20000010100 */
[----:B------:R-:W-:Y:S01]  /*1f20*/  FADD.FTZ R31, R27, R28 ;  /* 0x0000001c1b1f7221 */ /* 0x000fe20000010000 */
[----:B------:R-:W-:Y:S01]  /*1f30*/  SHF.L.U32 R26, R107, 0x10, RZ ;  /* 0x000000106b1a7819 */ /* 0x000fe200000006ff */
[----:B------:R-:W-:Y:S01]  /*1f40*/  FFMA.FTZ R29, R24, R29, RZ ;  /* 0x0000001d181d7223 */ /* 0x000fe200000100ff */
[----:B------:R-:W-:Y:S01]  /*1f50*/  FADD.FTZ R27, RZ, R24 ;  /* 0x00000018ff1b7221 */ /* 0x000fe20000010000 */
[-C--:B------:R-:W-:Y:S01]  /*1f60*/  FMUL.FTZ R25, R25, R110.reuse ;  /* 0x0000006e19197220 */ /* 0x080fe20000410000 */
[----:B------:R-:W-:Y:S01]  /*1f70*/  FADD.FTZ R37, -R66, R35 ;  /* 0x0000002342257221 */ /* 0x000fe20000010100 */
[----:B------:R-:W-:Y:S01]  /*1f80*/  SHF.L.U32 R28, R11, 0x10, RZ ;  /* 0x000000100b1c7819 */ /* 0x000fe200000006ff */
[----:B------:R-:W-:Y:S01]  /*1f90*/  FADD.FTZ R27, R26, R27 ;  /* 0x0000001b1a1b7221 */ /* 0x000fe20000010000 */
[----:B------:R-:W-:Y:S01]  /*1fa0*/  SHF.L.U32 R35, R104, 0x10, RZ ;  /* 0x0000001068237819 */ /* 0x000fe200000006ff */
[----:B------:R-:W-:Y:S01]  /*1fb0*/  FFMA.FTZ R29, R26, R25, R29 ;  /* 0x000000191a1d7223 */ /* 0x000fe2000001001d */
[----:B------:R-:W-:Y:S01]  /*1fc0*/  FMUL.FTZ R37, R37, R110 ;  /* 0x0000006e25257220 */ /* 0x000fe20000410000 */
[----:B------:R-:W-:Y:S01]  /*1fd0*/  FMUL.FTZ R26, R65, R26 ;  /* 0x0000001a411a7220 */ /* 0x000fe20000410000 */
[----:B------:R-:W-:Y:S01]  /*1fe0*/  FADD.FTZ R32, R32, R28 ;  /* 0x0000001c20207221 */ /* 0x000fe20000010000 */
[----:B------:R-:W-:Y:S01]  /*1ff0*/  FADD.FTZ R35, -R66, R35 ;  /* 0x0000002342237221 */ /* 0x000fe20000010100 */
[----:B------:R-:W-:Y:S01]  /*2000*/  FFMA.FTZ R33, R28, R37, R33 ;  /* 0x000000251c217223 */ /* 0x000fe20000010021 */
[----:B------:R-:W-:Y:S01]  /*2010*/  FFMA.FTZ R30, R25, R26, R30 ;  /* 0x0000001a191e7223 */ /* 0x000fe2000001001e */
[----:B------:R-:W-:Y:S01]  /*2020*/  FMUL.FTZ R28, R64, R28 ;  /* 0x0000001c401c7220 */ /* 0x000fe20000410000 */
[----:B------:R-:W-:Y:S01]  /*2030*/  SHF.L.U32 R25, R12, 0x10, RZ ;  /* 0x000000100c197819 */ /* 0x000fe200000006ff */
[----:B------:R-:W-:Y:S01]  /*2040*/  FMUL.FTZ R35, R35, R110 ;  /* 0x0000006e23237220 */ /* 0x000fe20000410000 */
[----:B------:R-:W-:Y:S01]  /*2050*/  SHF.L.U32 R24, R105, 0x10, RZ ;  /* 0x0000001069187819 */ /* 0x000fe200000006ff */
[----:B------:R-:W-:Y:S01]  /*2060*/  FADD.FTZ R31, R26, R31 ;  /* 0x0000001f1a1f7221 */ /* 0x000fe20000010000 */
[----:B------:R-:W-:Y:S01]  /*2070*/  FFMA.FTZ R30, R37, R28, R30 ;  /* 0x0000001c251e7223 */ /* 0x000fe2000001001e */
[----:B------:R-:W-:Y:S01]  /*2080*/  SHF.L.U32 R37, R102, 0x10, RZ ;  /* 0x0000001066257819 */ /* 0x000fe200000006ff */
[----:B------:R-:W-:Y:S01]  /*2090*/  FADD.FTZ R25, -R66, R25 ;  /* 0x0000001942197221 */ /* 0x000fe20000010100 */
[----:B------:R-:W-:Y:S01]  /*20a0*/  FMUL.FTZ R26, R65, R24 ;  /* 0x00000018411a7220 */ /* 0x000fe20000410000 */
[----:B------:R-:W-:Y:S01]  /*20b0*/  FADD.FTZ R27, R27, R24 ;  /* 0x000000181b1b7221 */ /* 0x000fe20000010000 */
[----:B------:R-:W-:Y:S01]  /*20c0*/  FFMA.FTZ R29, R24, R35, R29 ;  /* 0x00000023181d7223 */ /* 0x000fe2000001001d */
[----:B------:R-:W-:Y:S01]  /*20d0*/  FADD.FTZ R31, R31, R28 ;  /* 0x0000001c1f1f7221 */ /* 0x000fe20000010000 */
[----:B------:R-:W-:Y:S01]  /*20e0*/  SHF.L.U32 R24, R13, 0x10, RZ ;  /* 0x000000100d187819 */ /* 0x000fe200000006ff */
[----:B------:R-:W-:Y:S01]  /*20f0*/  FMUL.FTZ R25, R25, R110 ;  /* 0x0000006e19197220 */ /* 0x000fe20000410000 */
[----:B------:R-:W-:Y:S01]  /*2100*/  FADD.FTZ R37, -R66, R37 ;  /* 0x0000002542257221 */ /* 0x000fe20000010100 */
[----:B------:R-:W-:Y:S01]  /*2110*/  FADD.FTZ R31, R26, R31 ;  /* 0x0000001f1a1f7221 */ /* 0x000fe20000010000 */
[----:B------:R-:W-:Y:S01]  /*2120*/  FFMA.FTZ R30, R35, R26, R30 ;  /* 0x0000001a231e7223 */ /* 0x000fe2000001001e */
        /* <DEDUP_REMOVED lines=12> */
[----:B------:R-:W-:Y:S01]  /*21f0*/  FADD.FTZ R31, R31, R24 ;  /* 0x000000181f1f7221 */ /* 0x000fe20000010000 */
[----:B------:R-:W-:Y:S01]  /*2200*/  SHF.L.U32 R24, R15, 0x10, RZ ;  /* 0x000000100f187819 */ /* 0x000fe200000006ff */
[----:B------:R-:W-:Y:S01]  /*2210*/  FMUL.FTZ R35, R35, R110 ;  /* 0x0000006e23237220 */ /* 0x000fe20000410000 */
[----:B------:R-:W-:Y:S01]  /*2220*/  FFMA.FTZ R30, R37, R26, R30 ;  /* 0x0000001a251e7223 */ /* 0x000fe2000001001e */
[----:B------:R-:W-:Y:S01]  /*2230*/  SHF.L.U32 R37, R16, 0x10, RZ ;  /* 0x0000001010257819 */ /* 0x000fe200000006ff */
[----:B------:R-:W-:Y:S01]  /*2240*/  FADD.FTZ R25, -R66, R25 ;  /* 0x0000001942197221 */ /* 0x000fe20000010100 */
[----:B------:R-:W-:Y:S01]  /*2250*/  FADD.FTZ R31, R26, R31 ;  /* 0x0000001f1a1f7221 */ /* 0x000fe20000010000 */
[----:B------:R-:W-:Y:S01]  /*2260*/  FMUL.FTZ R26, R64, R24 ;  /* 0x00000018401a7220 */ /* 0x000fe20000410000 */
[----:B------:R-:W-:Y:S01]  /*2270*/  FADD.FTZ R32, R32, R24 ;  /* 0x0000001820207221 */ /* 0x000fe20000010000 */
[----:B------:R-:W-:Y:S01]  /*2280*/  FFMA.FTZ R33, R24, R35, R33 ;  /* 0x0000002318217223 */ /* 0x000fe20000010021 */
        /* <DEDUP_REMOVED lines=142> */
[----:B------:R-:W-:Y:S01]  /*2b70*/  FFMA.FTZ R33, R24, R25, R33 ;  /* 0x0000001918217223 */ /* 0x000fe20000010021 */
[----:B------:R-:W-:Y:S01]  /*2b80*/  SHF.L.U32 R35, R70, 0x10, RZ ;  /* 0x0000001046237819 */ /* 0x000fe200000006ff */
[----:B------:R-:W-:Y:S01]  /*2b90*/  FMUL.FTZ R37, R37, R110 ;  /* 0x0000006e25257220 */ /* 0x000fe20000410000 */
[----:B------:R-:W-:Y:S01]  /*2ba0*/  FMUL.FTZ R24, R64, R24 ;  /* 0x0000001840187220 */ /* 0x000fe20000410000 */
[----:B------:R-:W-:Y:S01]  /*2bb0*/  FADD.FTZ R27, R27, R26 ;  /* 0x0000001a1b1b7221 */ /* 0x000fe20000010000 */
[----:B------:R-:W-:Y:S01]  /*2bc0*/  SHF.L.U32 R28, R75, 0x10, RZ ;  /* 0x000000104b1c7819 */ /* 0x000fe200000006ff */
[----:B------:R-:W-:Y:S01]  /*2bd0*/  FFMA.FTZ R29, R26, R37, R29 ;  /* 0x000000251a1d7223 */ /* 0x000fe2000001001d */
[----:B------:R-:W-:Y:S01]  /*2be0*/  FADD.FTZ R31, R31, R24 ;  /* 0x000000181f1f7221 */ /* 0x000fe20000010000 */
[----:B------:R-:W-:Y:S01]  /*2bf0*/  FFMA.FTZ R30, R25, R24, R30 ;  /* 0x00000018191e7223 */ /* 0x000fe2000001001e */
[----:B------:R-:W-:Y:S01]  /*2c00*/  FMUL.FTZ R26, R65, R26 ;  /* 0x0000001a411a7220 */ /* 0x000fe20000410000 */
[----:B------:R-:W-:Y:S01]  /*2c10*/  FADD.FTZ R35, -R66, R35 ;  /* 0x0000002342237221 */ /* 0x000fe20000010100 */
[----:B------:R-:W-:Y:S01]  /*2c20*/  SHF.L.U32 R24, R71, 0x10, RZ ;  /* 0x0000001047187819 */ /* 0x000fe200000006ff */
[----:B------:R-:W-:Y:S01]  /*2c30*/  FMUL.FTZ R34, R64, R28 ;  /* 0x0000001c40227220 */ /* 0x000fe20000410000 */
[----:B------:R-:W-:Y:S01]  /*2c40*/  FADD.FTZ R31, R26, R31 ;  /* 0x0000001f1a1f7221 */ /* 0x000fe20000010000 */
[----:B------:R-:W-:Y:S01]  /*2c50*/  FFMA.FTZ R30, R37, R26, R30 ;  /* 0x0000001a251e7223 */ /* 0x000fe2000001001e */
[----:B------:R-:W-:Y:S01]  /*2c60*/  FMUL.FTZ R35, R35, R110 ;  /* 0x0000006e23237220 */ /* 0x000fe20000410000 */
[----:B------:R-:W-:Y:S01]  /*2c70*/  SHF.L.U32 R25, R85, 0x10, RZ ;  /* 0x0000001055197819 */ /* 0x000fe200000006ff */
[----:B------:R-:W-:Y:S01]  /*2c80*/  FMUL.FTZ R26, R64, R24 ;  /* 0x00000018401a7220 */ /* 0x000fe20000410000 */
[----:B------:R-:W-:Y:S01]  /*2c90*/  FADD.FTZ R32, R32, R24 ;  /* 0x0000001820207221 */ /* 0x000fe20000010000 */
[----:B------:R-:W-:Y:S01]  /*2ca0*/  FFMA.FTZ R33, R24, R35, R33 ;  /* 0x0000002318217223 */ /* 0x000fe20000010021 */
[----:B------:R-:W-:Y:S01]  /*2cb0*/  SHF.L.U32 R24, R86, 0x10, RZ ;  /* 0x0000001056187819 */ /* 0x000fe200000006ff */
[----:B------:R-:W-:Y:S01]  /*2cc0*/  FFMA.FTZ R30, R35, R26, R30 ;  /* 0x0000001a231e7223 */ /* 0x000fe2000001001e */
[----:B------:R-:W-:Y:S01]  /*2cd0*/  FADD.FTZ R25, -R66, R25 ;  /* 0x0000001942197221 */ /* 0x000fe20000010100 */
[----:B------:R-:W-:Y:S01]  /*2ce0*/  SHF.L.U32 R35, R74, 0x10, RZ ;  /* 0x000000104a237819 */ /* 0x000fe200000006ff */
[----:B------:R-:W-:Y:S01]  /*2cf0*/  FADD.FTZ R31, R31, R26 ;  /* 0x0000001a1f1f7221 */ /* 0x000fe20000010000 */
[----:B------:R-:W-:Y:S01]  /*2d00*/  FMUL.FTZ R26, R65, R24 ;  /* 0x00000018411a7220 */ /* 0x000fe20000410000 */
[----:B------:R-:W-:Y:S01]  /*2d10*/  FMUL.FTZ R25, R25, R110 ;  /* 0x0000006e19197220 */ /* 0x000fe20000410000 */
[----:B------:R-:W-:Y:S01]  /*2d20*/  SHF.L.U32 R37, R87, 0x10, RZ ;  /* 0x0000001057257819 */ /* 0x000fe200000006ff */
[----:B------:R-:W-:Y:S01]  /*2d30*/  FADD.FTZ R35, -R66, R35 ;  /* 0x0000002342237221 */ /* 0x000fe20000010100 */
[----:B------:R-:W-:Y:S01]  /*2d40*/  FADD.FTZ R31, R26, R31 ;  /* 0x0000001f1a1f7221 */ /* 0x000fe20000010000 */
[----:B------:R-:W-:Y:S01]  /*2d50*/  FFMA.FTZ R30, R25, R26, R30 ;  /* 0x0000001a191e7223 */ /* 0x000fe2000001001e */
[----:B------:R-:W-:Y:S01]  /*2d60*/  SHF.L.U32 R26, R88, 0x10, RZ ;  /* 0x00000010581a7819 */ /* 0x000fe200000006ff */
[----:B------:R-:W-:Y:S01]  /*2d70*/  FMUL.FTZ R35, R35, R110 ;  /* 0x0000006e23237220 */ /* 0x000fe20000410000 */
[----:B------:R-:W-:Y:S01]  /*2d80*/  FADD.FTZ R37, -R66, R37 ;  /* 0x0000002542257221 */ /* 0x000fe20000010100 */
[----:B------:R-:W-:Y:S01]  /*2d90*/  FADD.FTZ R31, R31, R34 ;  /* 0x000000221f1f7221 */ /* 0x000fe20000010000 */
[----:B------:R-:W-:Y:S01]  /*2da0*/  SHF.L.U32 R39, R76, 0x10, RZ ;  /* 0x000000104c277819 */ /* 0x000fe200000006ff */
[----:B------:R-:W-:Y:S01]  /*2db0*/  FFMA.FTZ R34, R35, R34, R30 ;  /* 0x0000002223227223 */ /* 0x000fe2000001001e */
[----:B------:R-:W-:Y:S01]  /*2dc0*/  FMUL.FTZ R30, R65, R26 ;  /* 0x0000001a411e7220 */ /* 0x000fe20000410000 */
[----:B------:R-:W-:Y:S01]  /*2dd0*/  FMUL.FTZ R37, R37, R110 ;  /* 0x0000006e25257220 */ /* 0x000fe20000410000 */
[----:B------:R-:W-:Y:S01]  /*2de0*/  FADD.FTZ R27, R27, R24 ;  /* 0x000000181b1b7221 */ /* 0x000fe20000010000 */
[----:B------:R-:W-:Y:S01]  /*2df0*/  FFMA.FTZ R29, R24, R25, R29 ;  /* 0x00000019181d7223 */ /* 0x000fe2000001001d */
[----:B------:R-:W-:Y:S01]  /*2e00*/  SHF.L.U32 R24, R77, 0x10, RZ ;  /* 0x000000104d187819 */ /* 0x000fe200000006ff */
[----:B------:R-:W-:Y:S01]  /*2e10*/  FADD.FTZ R39, -R66, R39 ;  /* 0x0000002742277221 */ /* 0x000fe20000010100 */
[----:B------:R-:W-:Y:S01]  /*2e20*/  SHF.L.U32 R25, R89, 0x10, RZ ;  /* 0x0000001059197819 */ /* 0x000fe200000006ff */
[----:B------:R-:W-:Y:S01]  /*2e30*/  FADD.FTZ R31, R30, R31 ;  /* 0x0000001f1e1f7221 */ /* 0x000fe20000010000 */
[----:B------:R-:W-:Y:S01]  /*2e40*/  FFMA.FTZ R34, R37, R30, R34 ;  /* 0x0000001e25227223 */ /* 0x000fe20000010022 */
[----:B------:R-:W-:Y:S01]  /*2e50*/  SHF.L.U32 R30, R90, 0x10, RZ ;  /* 0x000000105a1e7819 */ /* 0x000fe200000006ff */
[----:B------:R-:W-:Y:S01]  /*2e60*/  FMUL.FTZ R36, R64, R24 ;  /* 0x0000001840247220 */ /* 0x000fe20000410000 */
[----:B------:R-:W-:Y:S01]  /*2e70*/  FMUL.FTZ R39, R39, R110 ;  /* 0x0000006e27277220 */ /* 0x000fe20000410000 */
[----:B------:R-:W-:Y:S01]  /*2e80*/  FADD.FTZ R25, -R66, R25 ;  /* 0x0000001942197221 */ /* 0x000fe20000010100 */
[----:B------:R-:W-:Y:S01]  /*2e90*/  FADD.FTZ R32, R32, R28 ;  /* 0x0000001c20207221 */ /* 0x000fe20000010000 */
[----:B------:R-:W-:Y:S01]  /*2ea0*/  FFMA.FTZ R33, R28, R35, R33 ;  /* 0x000000231c217223 */ /* 0x000fe20000010021 */
[----:B------:R-:W-:Y:S01]  /*2eb0*/  FADD.FTZ R31, R31, R36 ;  /* 0x000000241f1f7221 */ /* 0x000fe20000010000 */
[----:B------:R-:W-:Y:S01]  /*2ec0*/  FMUL.FTZ R28, R65, R30 ;  /* 0x0000001e411c7220 */ /* 0x000fe20000410000 */
[----:B------:R-:W-:Y:S01]  /*2ed0*/  FFMA.FTZ R34, R39, R36, R34 ;  /* 0x0000002427227223 */ /* 0x000fe20000010022 */
[----:B------:R-:W-:Y:S01]  /*2ee0*/  FMUL.FTZ R25, R25, R110 ;  /* 0x0000006e19197220 */ /* 0x000fe20000410000 */
        /* <DEDUP_REMOVED lines=9> */
.L_x_55:
[----:B------:R-:W-:Y:S02]  /*2f80*/  SHF.L.U32 R25, R6, 0x10, RZ ;  /* 0x0000001006197819 */ /* 0x000fe400000006ff */
[----:B------:R-:W-:Y:S02]  /*2f90*/  SHF.L.U32 R27, R108, 0x10, RZ ;  /* 0x000000106c1b7819 */ /* 0x000fe400000006ff */
[----:B------:R-:W-:Y:S01]  /*2fa0*/  SHF.L.U32 R33, R106, 0x10, RZ ;  /* 0x000000106a217819 */ /* 0x000fe200000006ff */
[----:B------:R-:W-:Y:S01]  /*2fb0*/  FADD.FTZ R25, -R66, R25 ;  /* 0x0000001942197221 */ /* 0x000fe20000010100 */
[----:B------:R-:W-:Y:S01]  /*2fc0*/  SHF.L.U32 R37, R10, 0x10, RZ ;  /* 0x000000100a257819 */ /* 0x000fe200000006ff */
[----:B------:R-:W-:Y:S01]  /*2fd0*/  FADD.FTZ R29, -R66, R27 ;  /* 0x0000001b421d7221 */ /* 0x000fe20000010100 */
[----:B------:R-:W-:Y:S01]  /*2fe0*/  SHF.L.U32 R31, R8, 0x10, RZ ;  /* 0x00000010081f7819 */ /* 0x000fe200000006ff */
[C---:B------:R-:W-:Y:S01]  /*2ff0*/  FADD.FTZ R33, -R66.reuse, R33 ;  /* 0x0000002142217221 */ /* 0x040fe20000010100 */
[-C--:B------:R-:W-:Y:S01]  /*3000*/  FMUL.FTZ R25, R25, R110.reuse ;  /* 0x0000006e19197220 */ /* 0x080fe20000410000 */
[-C--:B------:R-:W-:Y:S01]  /*3010*/  FMUL.FTZ R24, R29, R110.reuse ;  /* 0x0000006e1d187220 */ /* 0x080fe20000410000 */
[----:B------:R-:W-:Y:S01]  /*3020*/  FADD.FTZ R37, -R66, R37 ;  /* 0x0000002542257221 */ /* 0x000fe20000010100 */
[----:B------:R-:W-:Y:S01]  /*3030*/  FMUL.FTZ R52, R33, R110 ;  /* 0x0000006e21347220 */ /* 0x000fe20000410000 */
[--C-:B-----5:R-:W-:Y:S01]  /*3040*/  FFMA.FTZ R27, R64, R25, R62.reuse ;  /* 0x00000019401b7223 */ /* 0x120fe2000001003e */
[----:B------:R-:W-:Y:S01]  /*3050*/  FFMA.FTZ R35, R65, R24, R63 ;  /* 0x0000001841237223 */ /* 0x000fe2000001003f */
[----:B------:R-:W-:Y:S01]  /*3060*/  SHF.L.U32 R33, R104, 0x10, RZ ;  /* 0x0000001068217819 */ /* 0x000fe200000006ff */
[C---:B------:R-:W-:Y:S01]  /*3070*/  FADD.FTZ R31, -R66.reuse, R31 ;  /* 0x0000001f421f7221 */ /* 0x040fe20000010100 */
[----:B------:R-:W-:Y:S01]  /*3080*/  FMUL.FTZ R53, R37, R110 ;  /* 0x0000006e25357220 */ /* 0x000fe20000410000 */
[----:B------:R-:W-:Y:S01]  /*3090*/  FMUL.FTZ R26, R27, -1.4426950216293334961 ;  /* 0xbfb8aa3b1b1a7820 */ /* 0x000fe20000410000 */
[----:B------:R-:W-:Y:S01]  /*30a0*/  FMUL.FTZ R29, R35, -1.4426950216293334961 ;  /* 0xbfb8aa3b231d7820 */ /* 0x000fe20000410000 */
[----:B------:R-:W-:Y:S01]  /*30b0*/  FFMA.FTZ R40, R65, R52, R63 ;  /* 0x0000003441287223 */ /* 0x000fe2000001003f */
[----:B------:R-:W-:Y:S01]  /*30c0*/  FADD.FTZ R33, -R66, R33 ;  /* 0x0000002142217221 */ /* 0x000fe20000010100 */
[C-C-:B------:R-:W-:Y:S01]  /*30d0*/  FFMA.FTZ R41, R64.reuse, R53, R62.reuse ;  /* 0x0000003540297223 */ /* 0x140fe2000001003e */
[-C--:B------:R-:W-:Y:S01]  /*30e0*/  FMUL.FTZ R121, R31, R110.reuse ;  /* 0x0000006e1f797220 */ /* 0x080fe20000410000 */
[----:B------:R0:W1:Y:S01]  /*30f0*/  MUFU.EX2 R28, R26 ;  /* 0x0000001a001c7308 */ /* 0x0000620000000800 */
[----:B------:R-:W-:Y:S01]  /*3100*/  FMUL.FTZ R72, R33, R110 ;  /* 0x0000006e21487220 */ /* 0x000fe20000410000 */
[----:B------:R-:W-:Y:S01]  /*3110*/  FMUL.FTZ R33, R41, -1.4426950216293334961 ;  /* 0xbfb8aa3b29217820 */ /* 0x000fe20000410000 */
[----:B------:R-:W-:Y:S01]  /*3120*/  FFMA.FTZ R43, R64, R121, R62 ;  /* 0x00000079402b7223 */ /* 0x000fe2000001003e */
[----:B------:R-:W-:Y:S01]  /*3130*/  SHF.L.U32 R37, R12, 0x10, RZ ;  /* 0x000000100c257819 */ /* 0x000fe200000006ff */
[----:B------:R-:W-:Y:S01]  /*3140*/  FFMA.FTZ R38, R65, R72, R63 ;  /* 0x0000004841267223 */ /* 0x000fe2000001003f */
[----:B------:R-:W-:Y:S01]  /*3150*/  SHF.L.U32 R122, R109, 0x10, RZ ;  /* 0x000000106d7a7819 */ /* 0x000fe200000006ff */
[----:B------:R-:W-:Y:S01]  /*3160*/  FMUL.FTZ R30, R43, -1.4426950216293334961 ;  /* 0xbfb8aa3b2b1e7820 */ /* 0x000fe20000410000 */
[----:B------:R2:W3:Y:S01]  /*3170*/  MUFU.EX2 R31, R29 ;  /* 0x0000001d001f7308 */ /* 0x0004e20000000800 */
[----:B0-----:R-:W-:Y:S01]  /*3180*/  FMUL.FTZ R26, R40, -1.4426950216293334961 ;  /* 0xbfb8aa3b281a7820 */ /* 0x001fe20000410000 */
[----:B------:R-:W-:Y:S01]  /*3190*/  FADD.FTZ R37, -R66, R37 ;  /* 0x0000002542257221 */ /* 0x000fe20000010100 */
[----:B------:R-:W-:-:S02]  /*31a0*/  SHF.L.U32 R45, R14, 0x10, RZ ;  /* 0x000000100e2d7819 */ /* 0x000fc400000006ff */
[----:B------:R-:W-:Y:S01]  /*31b0*/  SHF.L.U32 R39, R7, 0x10, RZ ;  /* 0x0000001007277819 */ /* 0x000fe200000006ff */
[-C--:B------:R-:W-:Y:S01]  /*31c0*/  FMUL.FTZ R73, R37, R110.reuse ;  /* 0x0000006e25497220 */ /* 0x080fe20000410000 */
[----:B------:R-:W-:Y:S01]  /*31d0*/  FMUL.FTZ R37, R38, -1.4426950216293334961 ;  /* 0xbfb8aa3b26257820 */ /* 0x000fe20000410000 */
[----:B------:R-:W0:Y:S01]  /*31e0*/  MUFU.EX2 R34, R26 ;  /* 0x0000001a00227308 */ /* 0x000e220000000800 */
[----:B--2---:R-:W-:Y:S01]  /*31f0*/  SHF.L.U32 R29, R102, 0x10, RZ ;  /* 0x00000010661d7819 */ /* 0x004fe200000006ff */
[----:B-1----:R-:W-:Y:S01]  /*3200*/  FADD.FTZ R28, R28, 1 ;  /* 0x3f8000001c1c7421 */ /* 0x002fe20000010000 */
[----:B------:R-:W-:Y:S01]  /*3210*/  FFMA.FTZ R120, R64, R73, R62 ;  /* 0x0000004940787223 */ /* 0x000fe2000001003e */
[----:B------:R-:W-:Y:S02]  /*3220*/  SHF.L.U32 R47, R11, 0x10, RZ ;  /* 0x000000100b2f7819 */ /* 0x000fe400000006ff */
[----:B------:R-:W-:Y:S01]  /*3230*/  FADD.FTZ R29, -R66, R29 ;  /* 0x0000001d421d7221 */ /* 0x000fe20000010100 */
[----:B------:R-:W-:Y:S01]  /*3240*/  SHF.L.U32 R49, R100, 0x10, RZ ;  /* 0x0000001064317819 */ /* 0x000fe200000006ff */
[----:B------:R3:W1:Y:S01]  /*3250*/  MUFU.EX2 R36, R33 ;  /* 0x0000002100247308 */ /* 0x0006620000000800 */
[----:B------:R-:W-:Y:S01]  /*3260*/  SHF.L.U32 R42, R107, 0x10, RZ ;  /* 0x000000106b2a7819 */ /* 0x000fe200000006ff */
[----:B------:R-:W-:Y:S01]  /*3270*/  FMUL.FTZ R50, R29, R110 ;  /* 0x0000006e1d327220 */ /* 0x000fe20000410000 */
[----:B------:R-:W-:Y:S01]  /*3280*/  SHF.L.U32 R91, R105, 0x10, RZ ;  /* 0x00000010695b7819 */ /* 0x000fe200000006ff */
[----:B------:R-:W-:Y:S01]  /*3290*/  FADD.FTZ R49, -R66, R49 ;  /* 0x0000003142317221 */ /* 0x000fe20000010100 */
[----:B------:R-:W-:Y:S01]  /*32a0*/  SHF.L.U32 R44, R13, 0x10, RZ ;  /* 0x000000100d2c7819 */ /* 0x000fe200000006ff */
[----:B------:R-:W-:Y:S01]  /*32b0*/  FFMA.FTZ R29, R65, R50, R63 ;  /* 0x00000032411d7223 */ /* 0x000fe2000001003f */
[----:B------:R-:W-:Y:S01]  /*32c0*/  SHF.L.U32 R124, R95, 0x10, RZ ;  /* 0x000000105f7c7819 */ /* 0x000fe200000006ff */
[----:B------:R2:W4:Y:S01]  /*32d0*/  MUFU.EX2 R32, R30 ;  /* 0x0000001e00207308 */ /* 0x0005220000000800 */
[----:B---3--:R-:W-:Y:S01]  /*32e0*/  FADD.FTZ R33, R31, 1 ;  /* 0x3f8000001f217421 */ /* 0x008fe20000010000 */
[----:B0-----:R-:W-:Y:S01]  /*32f0*/  FADD.FTZ R31, R34, 1 ;  /* 0x3f800000221f7421 */ /* 0x001fe20000010000 */
[----:B------:R-:W-:-:S05]  /*3300*/  FMUL.FTZ R26, R29, -1.4426950216293334961 ;  /* 0xbfb8aa3b1d1a7820 */ /* 0x000fca0000410000 */
[----:B------:R-:W0:Y:S01]  /*3310*/  MUFU.RCP R33, R33 ;  /* 0x0000002100217308 */ /* 0x000e220000001000 */
[----:B-1----:R-:W-:Y:S01]  /*3320*/  FADD.FTZ R34, R36, 1 ;  /* 0x3f80000024227421 */ /* 0x002fe20000010000 */
[----:B--2---:R-:W-:-:S06]  /*3330*/  FMUL.FTZ R30, R120, -1.4426950216293334961 ;  /* 0xbfb8aa3b781e7820 */ /* 0x004fcc0000410000 */
[----:B------:R-:W1:Y:S01]  /*3340*/  MUFU.RCP R28, R28 ;  /* 0x0000001c001c7308 */ /* 0x000e620000001000 */
[----:B----4-:R-:W-:-:S07]  /*3350*/  FADD.FTZ R32, R32, 1 ;  /* 0x3f80000020207421 */ /* 0x010fce0000010000 */
[----:B------:R-:W2:Y:S01]  /*3360*/  MUFU.RCP R34, R34 ;  /* 0x0000002200227308 */ /* 0x000ea20000001000 */
[----:B0-----:R-:W-:Y:S01]  /*3370*/  FADD.FTZ R36, -R33, 1 ;  /* 0x3f80000021247421 */ /* 0x001fe20000010100 */
[----:B------:R-:W-:Y:S01]  /*3380*/  FMUL.FTZ R122, R122, R33 ;  /* 0x000000217a7a7220 */ /* 0x000fe20000410000 */
[----:B------:R-:W-:Y:S02]  /*3390*/  FADD.FTZ R33, -R66, R45 ;  /* 0x0000002d42217221 */ /* 0x000fe40000010100 */
[----:B------:R-:W-:Y:S02]  /*33a0*/  FFMA.FTZ R35, R35, R36, 1 ;  /* 0x3f80000023237423 */ /* 0x000fe40000010024 */
[----:B------:R-:W-:Y:S01]  /*33b0*/  FMUL.FTZ R33, R33, R110 ;  /* 0x0000006e21217220 */ /* 0x000fe20000410000 */
[----:B------:R-:W0:Y:S01]  /*33c0*/  MUFU.EX2 R37, R37 ;  /* 0x0000002500257308 */ /* 0x000e220000000800 */
[----:B-1----:R-:W-:Y:S01]  /*33d0*/  FMUL.FTZ R118, R39, R28 ;  /* 0x0000001c27767220 */ /* 0x002fe20000410000 */
[----:B------:R-:W-:Y:S01]  /*33e0*/  FADD.FTZ R28, -R28, 1 ;  /* 0x3f8000001c1c7421 */ /* 0x000fe20000010100 */
[----:B------:R-:W-:Y:S01]  /*33f0*/  SHF.L.U32 R39, R9, 0x10, RZ ;  /* 0x0000001009277819 */ /* 0x000fe200000006ff */
[----:B------:R-:W-:Y:S01]  /*3400*/  FFMA.FTZ R36, R64, R33, R62 ;  /* 0x0000002140247223 */ /* 0x000fe2000001003e */
[----:B------:R-:W-:Y:S01]  /*3410*/  FMUL.FTZ R122, R122, R35 ;  /* 0x000000237a7a7220 */ /* 0x000fe20000410000 */
[----:B------:R-:W-:-:S02]  /*3420*/  FFMA.FTZ R27, R27, R28, 1 ;  /* 0x3f8000001b1b7423 */ /* 0x000fc4000001001c */
[----:B------:R-:W1:Y:S01]  /*3430*/  MUFU.RCP R31, R31 ;  /* 0x0000001f001f7308 */ /* 0x000e620000001000 */
[----:B--2---:R-:W-:Y:S01]  /*3440*/  FMUL.FTZ R112, R47, R34 ;  /* 0x000000222f707220 */ /* 0x004fe20000410000 */
[----:B------:R-:W-:Y:S01]  /*3450*/  FADD.FTZ R34, -R34, 1 ;  /* 0x3f80000022227421 */ /* 0x000fe20000010100 */
[----:B------:R-:W-:-:S03]  /*3460*/  FMUL.FTZ R118, R118, R27 ;  /* 0x0000001b76767220 */ /* 0x000fc60000410000 */
[----:B------:R-:W-:Y:S01]  /*3470*/  FFMA.FTZ R41, R41, R34, 1 ;  /* 0x3f80000029297423 */ /* 0x000fe20000010022 */
[----:B------:R-:W-:Y:S01]  /*3480*/  FMUL.FTZ R34, R49, R110 ;  /* 0x0000006e31227220 */ /* 0x000fe20000410000 */
[----:B------:R-:W2:Y:S01]  /*3490*/  MUFU.RCP R32, R32 ;  /* 0x0000002000207308 */ /* 0x000ea20000001000 */
[----:B0-----:R-:W-:Y:S01]  /*34a0*/  FADD.FTZ R37, R37, 1 ;  /* 0x3f80000025257421 */ /* 0x001fe20000010000 */
[----:B------:R-:W-:-:S06]  /*34b0*/  FMUL.FTZ R112, R112, R41 ;  /* 0x0000002970707220 */ /* 0x000fcc0000410000 */
[----:B------:R-:W0:Y:S01]  /*34c0*/  MUFU.EX2 R26, R26 ;  /* 0x0000001a001a7308 */ /* 0x000e220000000800 */
[----:B-1----:R-:W-:Y:S01]  /*34d0*/  FMUL.FTZ R113, R42, R31 ;  /* 0x0000001f2a717220 */ /* 0x002fe20000410000 */
[----:B------:R-:W-:Y:S01]  /*34e0*/  FADD.FTZ R31, -R31, 1 ;  /* 0x3f8000001f1f7421 */ /* 0x000fe20000010100 */
[----:B------:R-:W-:-:S03]  /*34f0*/  FMUL.FTZ R42, R36, -1.4426950216293334961 ;  /* 0xbfb8aa3b242a7820 */ /* 0x000fc60000410000 */
[----:B------:R-:W-:Y:S01]  /*3500*/  FFMA.FTZ R40, R40, R31, 1 ;  /* 0x3f80000028287423 */ /* 0x000fe2000001001f */
[----:B------:R-:W-:Y:S01]  /*3510*/  SHF.L.U32 R31, R16, 0x10, RZ ;  /* 0x00000010101f7819 */ /* 0x000fe200000006ff */
[----:B------:R-:W1:Y:S01]  /*3520*/  MUFU.EX2 R30, R30 ;  /* 0x0000001e001e7308 */ /* 0x000e620000000800 */
[----:B--2---:R-:W-:Y:S01]  /*3530*/  FMUL.FTZ R54, R39, R32 ;  /* 0x0000002027367220 */ /* 0x004fe20000410000 */
[----:B------:R-:W-:Y:S01]  /*3540*/  FADD.FTZ R32, -R32, 1 ;  /* 0x3f80000020207421 */ /* 0x000fe20000010100 */
[----:B------:R-:W-:Y:S01]  /*3550*/  FMUL.FTZ R113, R113, R40 ;  /* 0x0000002871717220 */ /* 0x000fe20000410000 */
[----:B------:R-:W-:Y:S02]  /*3560*/  FADD.FTZ R31, -R66, R31 ;  /* 0x0000001f421f7221 */ /* 0x000fe40000010100 */
[----:B------:R-:W-:Y:S02]  /*3570*/  FFMA.FTZ R43, R43, R32, 1 ;  /* 0x3f8000002b2b7423 */ /* 0x000fe40000010020 */
[----:B------:R2:W3:Y:S01]  /*3580*/  MUFU.RCP R28, R37 ;  /* 0x00000025001c7308 */ /* 0x0004e20000001000 */
[----:B0-----:R-:W-:Y:S01]  /*3590*/  FADD.FTZ R39, R26, 1 ;  /* 0x3f8000001a277421 */ /* 0x001fe20000010000 */
[----:B------:R-:W-:Y:S01]  /*35a0*/  FFMA.FTZ R26, R65, R34, R63 ;  /* 0x00000022411a7223 */ /* 0x000fe2000001003f */
[----:B------:R-:W-:Y:S01]  /*35b0*/  FMUL.FTZ R31, R31, R110 ;  /* 0x0000006e1f1f7220 */ /* 0x000fe20000410000 */
[----:B------:R-:W-:Y:S01]  /*35c0*/  FMUL.FTZ R54, R54, R43 ;  /* 0x0000002b36367220 */ /* 0x000fe20000410000 */
[----:B------:R-:W-:-:S03]  /*35d0*/  SHF.L.U32 R43, R96, 0x10, RZ ;  /* 0x00000010602b7819 */ /* 0x000fc600000006ff */
[----:B------:R-:W0:Y:S01]  /*35e0*/  MUFU.EX2 R42, R42 ;  /* 0x0000002a002a7308 */ /* 0x000e220000000800 */
[----:B--2---:R-:W-:Y:S01]  /*35f0*/  SHF.L.U32 R37, R98, 0x10, RZ ;  /* 0x0000001062257819 */ /* 0x004fe200000006ff */
[----:B-1----:R-:W-:Y:S01]  /*3600*/  FADD.FTZ R30, R30, 1 ;  /* 0x3f8000001e1e7421 */ /* 0x002fe20000010000 */
[----:B------:R-:W-:-:S03]  /*3610*/  FADD.FTZ R43, -R66, R43 ;  /* 0x0000002b422b7221 */ /* 0x000fc60000010100 */
[----:B------:R-:W-:Y:S01]  /*3620*/  FADD.FTZ R51, -R66, R37 ;  /* 0x0000002542337221 */ /* 0x000fe20000010100 */
[----:B------:R-:W-:Y:S01]  /*3630*/  FMUL.FTZ R37, R26, -1.4426950216293334961 ;  /* 0xbfb8aa3b1a257820 */ /* 0x000fe20000410000 */
[----:B------:R1:W2:Y:S01]  /*3640*/  MUFU.RCP R45, R30 ;  /* 0x0000001e002d7308 */ /* 0x0002a20000001000 */
[----:B---3--:R-:W-:Y:S01]  /*3650*/  FMUL.FTZ R91, R91, R28 ;  /* 0x0000001c5b5b7220 */ /* 0x008fe20000410000 */
[----:B------:R-:W-:Y:S01]  /*3660*/  FADD.FTZ R47, -R28, 1 ;  /* 0x3f8000001c2f7421 */ /* 0x000fe20000010100 */
[----:B------:R-:W-:-:S03]  /*3670*/  FFMA.FTZ R28, R64, R31, R62 ;  /* 0x0000001f401c7223 */ /* 0x000fc6000001003e */
[----:B------:R-:W-:Y:S01]  /*3680*/  FFMA.FTZ R38, R38, R47, 1 ;  /* 0x3f80000026267423 */ /* 0x000fe2000001002f */
[----:B------:R-:W-:Y:S01]  /*3690*/  FMUL.FTZ R46, R28, -1.4426950216293334961 ;  /* 0xbfb8aa3b1c2e7820 */ /* 0x000fe20000410000 */
[----:B------:R-:W3:Y:S01]  /*36a0*/  MUFU.RCP R39, R39 ;  /* 0x0000002700277308 */ /* 0x000ee20000001000 */
[----:B-1----:R-:W-:Y:S01]  /*36b0*/  FMUL.FTZ R30, R51, R110 ;  /* 0x0000006e331e7220 */ /* 0x002fe20000410000 */
[----:B0-----:R-:W-:Y:S01]  /*36c0*/  FADD.FTZ R42, R42, 1 ;  /* 0x3f8000002a2a7421 */ /* 0x001fe20000010000 */
[----:B------:R-:W-:Y:S01]  /*36d0*/  SHF.L.U32 R47, R18, 0x10, RZ ;  /* 0x00000010122f7819 */ /* 0x000fe200000006ff */
[----:B------:R-:W-:Y:S01]  /*36e0*/  FMUL.FTZ R91, R91, R38 ;  /* 0x000000265b5b7220 */ /* 0x000fe20000410000 */
[----:B------:R-:W-:-:S03]  /*36f0*/  FFMA.FTZ R32, R65, R30, R63 ;  /* 0x0000001e41207223 */ /* 0x000fc6000001003f */
[----:B------:R-:W0:Y:S01]  /*3700*/  MUFU.EX2 R37, R37 ;  /* 0x0000002500257308 */ /* 0x000e220000000800 */
[----:B--2---:R-:W-:Y:S01]  /*3710*/  FADD.FTZ R49, -R45, 1 ;  /* 0x3f8000002d317421 */ /* 0x004fe20000010100 */
[----:B------:R-:W-:Y:S01]  /*3720*/  FMUL.FTZ R45, R44, R45 ;  /* 0x0000002d2c2d7220 */ /* 0x000fe20000410000 */
[----:B------:R-:W-:Y:S01]  /*3730*/  FADD.FTZ R47, -R66, R47 ;  /* 0x0000002f422f7221 */ /* 0x000fe20000010100 */
[----:B------:R-:W-:Y:S01]  /*3740*/  FMUL.FTZ R35, R32, -1.4426950216293334961 ;  /* 0xbfb8aa3b20237820 */ /* 0x000fe20000410000 */
[----:B------:R-:W-:-:S03]  /*3750*/  FFMA.FTZ R120, R120, R49, 1 ;  /* 0x3f80000078787423 */ /* 0x000fc60000010031 */
[----:B------:R1:W2:Y:S01]  /*3760*/  MUFU.EX2 R27, R46 ;  /* 0x0000002e001b7308 */ /* 0x0002a20000000800 */
[----:B---3--:R-:W-:Y:S01]  /*3770*/  FADD.FTZ R44, -R39, 1 ;  /* 0x3f800000272c7421 */ /* 0x008fe20000010100 */
[----:B------:R-:W-:-:S03]  /*3780*/  FMUL.FTZ R120, R45, R120 ;  /* 0x000000782d787220 */ /* 0x000fc60000410000 */
[----:B------:R-:W-:Y:S01]  /*3790*/  FFMA.FTZ R49, R29, R44, 1 ;  /* 0x3f8000001d317423 */ /* 0x000fe2000001002c */
[-C--:B------:R-:W-:Y:S01]  /*37a0*/  FMUL.FTZ R29, R47, R110.reuse ;  /* 0x0000006e2f1d7220 */ /* 0x080fe20000410000 */
[----:B------:R-:W-:Y:S01]  /*37b0*/  SHF.L.U32 R44, R103, 0x10, RZ ;  /* 0x00000010672c7819 */ /* 0x000fe200000006ff */
[----:B------:R-:W3:Y:S01]  /*37c0*/  MUFU.RCP R42, R42 ;  /* 0x0000002a002a7308 */ /* 0x000ee20000001000 */
[----:B-1----:R-:W-:Y:S01]  /*37d0*/  FMUL.FTZ R46, R43, R110 ;  /* 0x0000006e2b2e7220 */ /* 0x002fe20000410000 */
[----:B0-----:R-:W-:Y:S01]  /*37e0*/  FADD.FTZ R43, R37, 1 ;  /* 0x3f800000252b7421 */ /* 0x001fe20000010000 */
[----:B------:R-:W-:Y:S01]  /*37f0*/  FFMA.FTZ R40, R64, R29, R62 ;  /* 0x0000001d40287223 */ /* 0x000fe2000001003e */
[----:B------:R-:W-:Y:S01]  /*3800*/  SHF.L.U32 R37, R20, 0x10, RZ ;  /* 0x0000001014257819 */ /* 0x000fe200000006ff */
[----:B------:R-:W-:Y:S01]  /*3810*/  FFMA.FTZ R38, R65, R46, R63 ;  /* 0x0000002e41267223 */ /* 0x000fe2000001003f */
[----:B------:R-:W-:Y:S01]  /*3820*/  SHF.L.U32 R47, R15, 0x10, RZ ;  /* 0x000000100f2f7819 */ /* 0x000fe200000006ff */
[----:B------:R-:W-:Y:S01]  /*3830*/  FMUL.FTZ R41, R40, -1.4426950216293334961 ;  /* 0xbfb8aa3b28297820 */ /* 0x000fe20000410000 */
[----:B------:R-:W0:Y:S01]  /*3840*/  MUFU.RCP R43, R43 ;  /* 0x0000002b002b7308 */ /* 0x000e220000001000 */
[----:B------:R-:W-:Y:S01]  /*3850*/  FADD.FTZ R37, -R66, R37 ;  /* 0x0000002542257221 */ /* 0x000fe20000010100 */
[----:B--2---:R-:W-:Y:S01]  /*3860*/  FADD.FTZ R51, R27, 1 ;  /* 0x3f8000001b337421 */ /* 0x004fe20000010000 */
[----:B------:R-:W-:Y:S01]  /*3870*/  FMUL.FTZ R44, R44, R39 ;  /* 0x000000272c2c7220 */ /* 0x000fe20000410000 */
[----:B------:R-:W-:Y:S01]  /*3880*/  FMUL.FTZ R39, R38, -1.4426950216293334961 ;  /* 0xbfb8aa3b26277820 */ /* 0x000fe20000410000 */
[----:B------:R-:W-:-:S02]  /*3890*/  FMUL.FTZ R37, R37, R110 ;  /* 0x0000006e25257220 */ /* 0x000fc40000410000 */
[----:B------:R-:W-:Y:S01]  /*38a0*/  FMUL.FTZ R49, R44, R49 ;  /* 0x000000312c317220 */ /* 0x000fe20000410000 */
[----:B------:R-:W1:Y:S01]  /*38b0*/  MUFU.EX2 R35, R35 ;  /* 0x0000002300237308 */ /* 0x000e620000000800 */
[----:B---3--:R-:W-:Y:S01]  /*38c0*/  FADD.FTZ R45, -R42, 1 ;  /* 0x3f8000002a2d7421 */ /* 0x008fe20000010100 */
[----:B------:R-:W-:-:S03]  /*38d0*/  FMUL.FTZ R48, R47, R42 ;  /* 0x0000002a2f307220 */ /* 0x000fc60000410000 */
[----:B------:R-:W-:Y:S01]  /*38e0*/  FFMA.FTZ R45, R36, R45, 1 ;  /* 0x3f800000242d7423 */ /* 0x000fe2000001002d */
[----:B------:R-:W-:Y:S02]  /*38f0*/  FFMA.FTZ R36, R64, R37, R62 ;  /* 0x0000002540247223 */ /* 0x000fe4000001003e */
[----:B------:R-:W2:Y:S01]  /*3900*/  MUFU.EX2 R41, R41 ;  /* 0x0000002900297308 */ /* 0x000ea20000000800 */
[----:B0-----:R-:W-:Y:S01]  /*3910*/  FADD.FTZ R27, -R43, 1 ;  /* 0x3f8000002b1b7421 */ /* 0x001fe20000010100 */
[----:B------:R-:W-:-:S03]  /*3920*/  FMUL.FTZ R44, R36, -1.4426950216293334961 ;  /* 0xbfb8aa3b242c7820 */ /* 0x000fc60000410000 */
[----:B------:R-:W-:Y:S01]  /*3930*/  FFMA.FTZ R47, R26, R27, 1 ;  /* 0x3f8000001a2f7423 */ /* 0x000fe2000001001b */
[----:B------:R-:W-:Y:S01]  /*3940*/  SHF.L.U32 R26, R101, 0x10, RZ ;  /* 0x00000010651a7819 */ /* 0x000fe200000006ff */
[----:B------:R-:W-:Y:S01]  /*3950*/  FMUL.FTZ R27, R48, R45 ;  /* 0x0000002d301b7220 */ /* 0x000fe20000410000 */
[----:B------:R0:W3:Y:S01]  /*3960*/  MUFU.RCP R42, R51 ;  /* 0x00000033002a7308 */ /* 0x0000e20000001000 */
[----:B-1----:R-:W-:Y:S01]  /*3970*/  FADD.FTZ R35, R35, 1 ;  /* 0x3f80000023237421 */ /* 0x002fe20000010000 */
[----:B------:R-:W-:Y:S01]  /*3980*/  SHF.L.U32 R45, R97, 0x10, RZ ;  /* 0x00000010612d7819 */ /* 0x000fe200000006ff */
[----:B------:R-:W-:-:S04]  /*3990*/  FMUL.FTZ R26, R26, R43 ;  /* 0x0000002b1a1a7220 */ /* 0x000fc80000410000 */
[----:B------:R-:W-:Y:S01]  /*39a0*/  FMUL.FTZ R26, R26, R47 ;  /* 0x0000002f1a1a7220 */ /* 0x000fe20000410000 */
[----:B------:R-:W1:Y:S01]  /*39b0*/  MUFU.EX2 R39, R39 ;  /* 0x0000002700277308 */ /* 0x000e620000000800 */
[----:B--2---:R-:W-:Y:S01]  /*39c0*/  FADD.FTZ R41, R41, 1 ;  /* 0x3f80000029297421 */ /* 0x004fe20000010000 */
[----:B------:R-:W-:Y:S02]  /*39d0*/  SHF.L.U32 R47, R17, 0x10, RZ ;  /* 0x00000010112f7819 */ /* 0x000fe400000006ff */
[----:B0-----:R-:W-:-:S04]  /*39e0*/  SHF.L.U32 R51, R94, 0x10, RZ ;  /* 0x000000105e337819 */ /* 0x001fc800000006ff */
[----:B------:R-:W0:Y:S01]  /*39f0*/  MUFU.RCP R35, R35 ;  /* 0x0000002300237308 */ /* 0x000e220000001000 */
[----:B---3--:R-:W-:Y:S01]  /*3a00*/  FADD.FTZ R43, -R42, 1 ;  /* 0x3f8000002a2b7421 */ /* 0x008fe20000010100 */
[----:B------:R-:W-:Y:S01]  /*3a10*/  FMUL.FTZ R47, R47, R42 ;  /* 0x0000002a2f2f7220 */ /* 0x000fe20000410000 */
[----:B------:R-:W-:Y:S01]  /*3a20*/  SHF.L.U32 R42, R99, 0x10, RZ ;  /* 0x00000010632a7819 */ /* 0x000fe200000006ff */
[----:B------:R-:W-:Y:S01]  /*3a30*/  FADD.FTZ R51, -R66, R51 ;  /* 0x0000003342337221 */ /* 0x000fe20000010100 */
[----:B------:R-:W-:-:S03]  /*3a40*/  FFMA.FTZ R48, R28, R43, 1 ;  /* 0x3f8000001c307423 */ /* 0x000fc6000001002b */
[----:B------:R-:W2:Y:S01]  /*3a50*/  MUFU.EX2 R44, R44 ;  /* 0x0000002c002c7308 */ /* 0x000ea20000000800 */
[----:B-1----:R-:W-:Y:S01]  /*3a60*/  FADD.FTZ R28, R39, 1 ;  /* 0x3f800000271c7421 */ /* 0x002fe20000010000 */
[----:B------:R-:W-:Y:S01]  /*3a70*/  FMUL.FTZ R47, R47, R48 ;  /* 0x000000302f2f7220 */ /* 0x000fe20000410000 */
[----:B------:R-:W-:-:S05]  /*3a80*/  SHF.L.U32 R48, R19, 0x10, RZ ;  /* 0x0000001013307819 */ /* 0x000fca00000006ff */
[----:B------:R-:W1:Y:S01]  /*3a90*/  MUFU.RCP R41, R41 ;  /* 0x0000002900297308 */ /* 0x000e620000001000 */
[----:B0-----:R-:W-:Y:S01]  /*3aa0*/  FADD.FTZ R39, -R35, 1 ;  /* 0x3f80000023277421 */ /* 0x001fe20000010100 */
[----:B------:R-:W-:-:S03]  /*3ab0*/  FMUL.FTZ R42, R42, R35 ;  /* 0x000000232a2a7220 */ /* 0x000fc60000410000 */
[----:B------:R-:W-:-:S03]  /*3ac0*/  FFMA.FTZ R39, R32, R39, 1 ;  /* 0x3f80000020277423 */ /* 0x000fc60000010027 */
[----:B------:R-:W0:Y:S01]  /*3ad0*/  MUFU.RCP R28, R28 ;  /* 0x0000001c001c7308 */ /* 0x000e220000001000 */
[----:B--2---:R-:W-:-:S07]  /*3ae0*/  FADD.FTZ R43, R44, 1 ;  /* 0x3f8000002c2b7421 */ /* 0x004fce0000010000 */
[----:B------:R2:W3:Y:S01]  /*3af0*/  MUFU.RCP R32, R43 ;  /* 0x0000002b00207308 */ /* 0x0004e20000001000 */
[----:B-1----:R-:W-:Y:S01]  /*3b00*/  FADD.FTZ R35, -R41, 1 ;  /* 0x3f80000029237421 */ /* 0x002fe20000010100 */
[----:B------:R-:W-:Y:S01]  /*3b10*/  FMUL.FTZ R41, R48, R41 ;  /* 0x0000002930297220 */ /* 0x000fe20000410000 */
[----:B------:R-:W-:Y:S02]  /*3b20*/  FMUL.FTZ R48, R51, R110 ;  /* 0x0000006e33307220 */ /* 0x000fe40000410000 */
[----:B------:R-:W-:Y:S01]  /*3b30*/  FFMA.FTZ R44, R40, R35, 1 ;  /* 0x3f800000282c7423 */ /* 0x000fe20000010023 */
[----:B0-----:R-:W-:Y:S01]  /*3b40*/  FADD.FTZ R35, -R28, 1 ;  /* 0x3f8000001c237421 */ /* 0x001fe20000010100 */
[----:B--2---:R-:W-:Y:S02]  /*3b50*/  SHF.L.U32 R43, R21, 0x10, RZ ;  /* 0x00000010152b7819 */ /* 0x004fe400000006ff */
[----:B------:R-:W-:Y:S01]  /*3b60*/  FMUL.FTZ R44, R41, R44 ;  /* 0x0000002c292c7220 */ /* 0x000fe20000410000 */
[----:B------:R-:W-:Y:S01]  /*3b70*/  SHF.L.U32 R41, R92, 0x10, RZ ;  /* 0x000000105c297819 */ /* 0x000fe200000006ff */
[----:B------:R-:W-:Y:S01]  /*3b80*/  FFMA.FTZ R38, R38, R35, 1 ;  /* 0x3f80000026267423 */ /* 0x000fe20000010023 */
[----:B------:R-:W-:Y:S01]  /*3b90*/  FMUL.FTZ R35, R45, R28 ;  /* 0x0000001c2d237220 */ /* 0x000fe20000410000 */
[----:B------:R-:W-:Y:S01]  /*3ba0*/  FMUL.FTZ R28, R42, R39 ;  /* 0x000000272a1c7220 */ /* 0x000fe20000410000 */
[----:B------:R-:W-:Y:S01]  /*3bb0*/  SHF.L.U32 R45, R22, 0x10, RZ ;  /* 0x00000010162d7819 */ /* 0x000fe200000006ff */
[----:B---3--:R-:W-:-:S04]  /*3bc0*/  FADD.FTZ R39, -R32, 1 ;  /* 0x3f80000020277421 */ /* 0x008fc80000010100 */
[----:B------:R-:W-:Y:S01]  /*3bd0*/  FFMA.FTZ R39, R36, R39, 1 ;  /* 0x3f80000024277423 */ /* 0x000fe20000010027 */
[----:B------:R-:W-:Y:S01]  /*3be0*/  FMUL.FTZ R36, R43, R32 ;  /* 0x000000202b247220 */ /* 0x000fe20000410000 */
[----:B------:R-:W-:Y:S01]  /*3bf0*/  FMUL.FTZ R32, R35, R38 ;  /* 0x0000002623207220 */ /* 0x000fe20000410000 */
[----:B------:R-:W-:Y:S01]  /*3c00*/  FFMA.FTZ R38, R65, R48, R63 ;  /* 0x0000003041267223 */ /* 0x000fe2000001003f */
[----:B------:R-:W-:Y:S01]  /*3c10*/  FADD.FTZ R45, -R66, R45 ;  /* 0x0000002d422d7221 */ /* 0x000fe20000010100 */
[----:B------:R-:W-:Y:S01]  /*3c20*/  FMUL.FTZ R35, R36, R39 ;  /* 0x0000002724237220 */ /* 0x000fe20000410000 */
[----:B------:R-:W-:Y:S01]  /*3c30*/  FADD.FTZ R39, -R66, R41 ;  /* 0x0000002942277221 */ /* 0x000fe20000010100 */
[----:B------:R-:W-:Y:S01]  /*3c40*/  FMUL.FTZ R36, R38, -1.4426950216293334961 ;  /* 0xbfb8aa3b26247820 */ /* 0x000fe20000410000 */
[-C--:B------:R-:W-:Y:S01]  /*3c50*/  FMUL.FTZ R45, R45, R110.reuse ;  /* 0x0000006e2d2d7220 */ /* 0x080fe20000410000 */
[----:B------:R-:W-:Y:S01]  /*3c60*/  SHF.L.U32 R43, R56, 0x10, RZ ;  /* 0x00000010382b7819 */ /* 0x000fe200000006ff */
[----:B------:R-:W-:-:S02]  /*3c70*/  FMUL.FTZ R42, R39, R110 ;  /* 0x0000006e272a7220 */ /* 0x000fc40000410000 */
[----:B------:R-:W-:Y:S01]  /*3c80*/  FFMA.FTZ R41, R64, R45, R62 ;  /* 0x0000002d40297223 */ /* 0x000fe2000001003e */
[----:B------:R-:W0:Y:S01]  /*3c90*/  MUFU.EX2 R36, R36 ;  /* 0x0000002400247308 */ /* 0x000e220000000800 */
[----:B------:R-:W-:Y:S01]  /*3ca0*/  FFMA.FTZ R40, R65, R42, R63 ;  /* 0x0000002a41287223 */ /* 0x000fe2000001003f */
[----:B------:R-:W-:Y:S01]  /*3cb0*/  FADD.FTZ R43, -R66, R43 ;  /* 0x0000002b422b7221 */ /* 0x000fe20000010100 */
[----:B------:R-:W-:Y:S02]  /*3cc0*/  FMUL.FTZ R119, R41, -1.4426950216293334961 ;  /* 0xbfb8aa3b29777820 */ /* 0x000fe40000410000 */
[----:B------:R-:W-:Y:S01]  /*3cd0*/  FMUL.FTZ R51, R40, -1.4426950216293334961 ;  /* 0xbfb8aa3b28337820 */ /* 0x000fe20000410000 */
[----:B------:R-:W-:-:S03]  /*3ce0*/  FMUL.FTZ R43, R43, R110 ;  /* 0x0000006e2b2b7220 */ /* 0x000fc60000410000 */
[----:B------:R-:W1:Y:S01]  /*3cf0*/  MUFU.EX2 R119, R119 ;  /* 0x0000007700777308 */ /* 0x000e620000000800 */
[----:B0-----:R-:W-:-:S07]  /*3d00*/  FADD.FTZ R39, R36, 1 ;  /* 0x3f80000024277421 */ /* 0x001fce0000010000 */
[----:B------:R-:W0:Y:S01]  /*3d10*/  MUFU.EX2 R51, R51 ;  /* 0x0000003300337308 */ /* 0x000e220000000800 */
[----:B------:R-:W-:-:S07]  /*3d20*/  FFMA.FTZ R36, R64, R43, R62 ;  /* 0x0000002b40247223 */ /* 0x000fce000001003e */
[----:B------:R-:W2:Y:S01]  /*3d30*/  MUFU.RCP R39, R39 ;  /* 0x0000002700277308 */ /* 0x000ea20000001000 */
[----:B-1----:R-:W-:Y:S01]  /*3d40*/  FADD.FTZ R55, R119, 1 ;  /* 0x3f80000077377421 */ /* 0x002fe20000010000 */
[----:B------:R-:W-:-:S06]  /*3d50*/  FMUL.FTZ R119, R36, -1.4426950216293334961 ;  /* 0xbfb8aa3b24777820 */ /* 0x000fcc0000410000 */
[----:B------:R-:W1:Y:S01]  /*3d60*/  MUFU.RCP R55, R55 ;  /* 0x0000003700377308 */ /* 0x000e620000001000 */
[----:B0-----:R-:W-:-:S07]  /*3d70*/  FADD.FTZ R123, R51, 1 ;  /* 0x3f800000337b7421 */ /* 0x001fce0000010000 */
[----:B------:R-:W0:Y:S01]  /*3d80*/  MUFU.EX2 R119, R119 ;  /* 0x0000007700777308 */ /* 0x000e220000000800 */
[----:B--2---:R-:W-:Y:S01]  /*3d90*/  FADD.FTZ R51, -R39, 1 ;  /* 0x3f80000027337421 */ /* 0x004fe20000010100 */
[----:B------:R-:W-:-:S03]  /*3da0*/  FMUL.FTZ R39, R124, R39 ;  /* 0x000000277c277220 */ /* 0x000fc60000410000 */
[----:B------:R-:W-:-:S03]  /*3db0*/  FFMA.FTZ R38, R38, R51, 1 ;  /* 0x3f80000026267423 */ /* 0x000fc60000010033 */
[----:B------:R2:W3:Y:S01]  /*3dc0*/  MUFU.RCP R51, R123 ;  /* 0x0000007b00337308 */ /* 0x0004e20000001000 */
[----:B-1----:R-:W-:Y:S01]  /*3dd0*/  FADD.FTZ R124, -R55, 1 ;  /* 0x3f800000377c7421 */ /* 0x002fe20000010100 */
[----:B------:R-:W-:-:S03]  /*3de0*/  FMUL.FTZ R38, R39, R38 ;  /* 0x0000002627267220 */ /* 0x000fc60000410000 */
[----:B------:R-:W-:Y:S01]  /*3df0*/  FFMA.FTZ R41, R41, R124, 1 ;  /* 0x3f80000029297423 */ /* 0x000fe2000001007c */
[----:B------:R-:W-:Y:S01]  /*3e00*/  SHF.L.U32 R124, R23, 0x10, RZ ;  /* 0x00000010177c7819 */ /* 0x000fe200000006ff */
[----:B0-----:R-:W-:Y:S01]  /*3e10*/  FADD.FTZ R125, R119, 1 ;  /* 0x3f800000777d7421 */ /* 0x001fe20000010000 */
[----:B--2---:R-:W-:-:S03]  /*3e20*/  FADD.FTZ R123, RZ, R118 ;  /* 0x00000076ff7b7221 */ /* 0x004fc60000010000 */
[----:B------:R-:W-:Y:S02]  /*3e30*/  FMUL.FTZ R124, R124, R55 ;  /* 0x000000377c7c7220 */ /* 0x000fe40000410000 */
[----:B------:R-:W0:Y:S01]  /*3e40*/  MUFU.RCP R55, R125 ;  /* 0x0000007d00377308 */ /* 0x000e220000001000 */
[----:B------:R-:W-:Y:S01]  /*3e50*/  FADD.FTZ R123, R123, R54 ;  /* 0x000000367b7b7221 */ /* 0x000fe20000010000 */
[----:B------:R-:W-:Y:S01]  /*3e60*/  FMUL.FTZ R41, R124, R41 ;  /* 0x000000297c297220 */ /* 0x000fe20000410000 */
[----:B---3--:R-:W-:Y:S02]  /*3e70*/  FADD.FTZ R119, -R51, 1 ;  /* 0x3f80000033777421 */ /* 0x008fe40000010100 */
[----:B------:R-:W-:Y:S02]  /*3e80*/  FADD.FTZ R123, R123, R112 ;  /* 0x000000707b7b7221 */ /* 0x000fe40000010000 */
[----:B------:R-:W-:Y:S01]  /*3e90*/  FFMA.FTZ R40, R40, R119, 1 ;  /* 0x3f80000028287423 */ /* 0x000fe20000010077 */
[----:B------:R-:W-:-:S05]  /*3ea0*/  SHF.L.U32 R119, R93, 0x10, RZ ;  /* 0x000000105d777819 */ /* 0x000fca00000006ff */
[----:B------:R-:W-:Y:S01]  /*3eb0*/  FMUL.FTZ R119, R119, R51 ;  /* 0x0000003377777220 */ /* 0x000fe20000410000 */
[----:B------:R-:W-:-:S05]  /*3ec0*/  SHF.L.U32 R51, R57, 0x10, RZ ;  /* 0x0000001039337819 */ /* 0x000fca00000006ff */
[----:B0-----:R-:W-:Y:S01]  /*3ed0*/  FMUL.FTZ R51, R51, R55 ;  /* 0x0000003733337220 */ /* 0x001fe20000410000 */
[----:B------:R-:W-:-:S04]  /*3ee0*/  FADD.FTZ R55, -R55, 1 ;  /* 0x3f80000037377421 */ /* 0x000fc80000010100 */
[----:B------:R-:W-:Y:S01]  /*3ef0*/  FFMA.FTZ R55, R36, R55, 1 ;  /* 0x3f80000024377423 */ /* 0x000fe20000010037 */
[----:B------:R-:W-:Y:S01]  /*3f00*/  FMUL.FTZ R36, R119, R40 ;  /* 0x0000002877247220 */ /* 0x000fe20000410000 */
[----:B------:R-:W-:Y:S01]  /*3f10*/  FMUL.FTZ R40, R64, R118 ;  /* 0x0000007640287220 */ /* 0x000fe20000410000 */
[----:B------:R-:W-:Y:S01]  /*3f20*/  FMUL.FTZ R119, R65, R122 ;  /* 0x0000007a41777220 */ /* 0x000fe20000410000 */
[----:B------:R-:W-:Y:S01]  /*3f30*/  FMUL.FTZ R39, R51, R55 ;  /* 0x0000003733277220 */ /* 0x000fe20000410000 */
[----:B------:R-:W-:Y:S01]  /*3f40*/  SHF.L.U32 R51, R67, 0x10, RZ ;  /* 0x0000001043337819 */ /* 0x000fe200000006ff */
[----:B------:R-:W-:Y:S01]  /*3f50*/  FFMA.FTZ R125, R25, R40, RZ ;  /* 0x00000028197d7223 */ /* 0x000fe200000100ff */
[----:B------:R-:W-:-:S03]  /*3f60*/  FADD.FTZ R124, RZ, R40 ;  /* 0x00000028ff7c7221 */ /* 0x000fc60000010000 */
[----:B------:R-:W-:Y:S01]  /*3f70*/  FADD.FTZ R51, -R66, R51 ;  /* 0x0000003342337221 */ /* 0x000fe20000010100 */
[----:B------:R-:W-:Y:S01]  /*3f80*/  FFMA.FTZ R125, R24, R119, R125 ;  /* 0x00000077187d7223 */ /* 0x000fe2000001007d */
[----:B------:R-:W-:Y:S01]  /*3f90*/  FADD.FTZ R119, R119, R124 ;  /* 0x0000007c77777221 */ /* 0x000fe20000010000 */
[----:B------:R-:W-:Y:S01]  /*3fa0*/  FFMA.FTZ R124, R25, R118, RZ ;  /* 0x00000076197c7223 */ /* 0x000fe200000100ff */
[----:B------:R-:W-:-:S03]  /*3fb0*/  FMUL.FTZ R40, R51, R110 ;  /* 0x0000006e33287220 */ /* 0x000fc60000410000 */
[----:B------:R-:W-:Y:S01]  /*3fc0*/  FFMA.FTZ R118, R121, R54, R124 ;  /* 0x0000003679767223 */ /* 0x000fe2000001007c */
[----:B------:R-:W-:Y:S01]  /*3fd0*/  FFMA.FTZ R51, R65, R40, R63 ;  /* 0x0000002841337223 */ /* 0x000fe2000001003f */
[----:B------:R-:W-:Y:S01]  /*3fe0*/  SHF.L.U32 R124, R78, 0x10, RZ ;  /* 0x000000104e7c7819 */ /* 0x000fe200000006ff */
[C---:B------:R-:W-:Y:S01]  /*3ff0*/  FMUL.FTZ R54, R64.reuse, R54 ;  /* 0x0000003640367220 */ /* 0x040fe20000410000 */
[-C--:B------:R-:W-:Y:S01]  /*4000*/  FFMA.FTZ R118, R53, R112.reuse, R118 ;  /* 0x0000007035767223 */ /* 0x080fe20000010076 */
[----:B------:R-:W-:Y:S01]  /*4010*/  FMUL.FTZ R55, R51, -1.4426950216293334961 ;  /* 0xbfb8aa3b33377820 */ /* 0x000fe20000410000 */
[----:B------:R-:W-:Y:S01]  /*4020*/  FMUL.FTZ R112, R64, R112 ;  /* 0x0000007040707220 */ /* 0x000fe20000410000 */
[----:B------:R-:W-:Y:S01]  /*4030*/  FFMA.FTZ R121, R121, R54, R125 ;  /* 0x0000003679797223 */ /* 0x000fe2000001007d */
[----:B------:R-:W-:Y:S01]  /*4040*/  FADD.FTZ R119, R119, R54 ;  /* 0x0000003677777221 */ /* 0x000fe20000010000 */
[----:B------:R-:W-:Y:S01]  /*4050*/  FFMA.FTZ R125, R24, R122, RZ ;  /* 0x0000007a187d7223 */ /* 0x000fe200000100ff */
[----:B------:R-:W-:Y:S01]  /*4060*/  FADD.FTZ R122, RZ, R122 ;  /* 0x0000007aff7a7221 */ /* 0x000fe20000010000 */
[----:B------:R-:W0:Y:S01]  /*4070*/  MUFU.EX2 R55, R55 ;  /* 0x0000003700377308 */ /* 0x000e220000000800 */
[-C--:B------:R-:W-:Y:S01]  /*4080*/  FMUL.FTZ R24, R65, R113.reuse ;  /* 0x0000007141187220 */ /* 0x080fe20000410000 */
[----:B------:R-:W-:Y:S01]  /*4090*/  FFMA.FTZ R125, R52, R113, R125 ;  /* 0x00000071347d7223 */ /* 0x000fe2000001007d */
[----:B------:R-:W-:Y:S01]  /*40a0*/  FADD.FTZ R122, R122, R113 ;  /* 0x000000717a7a7221 */ /* 0x000fe20000010000 */
[----:B------:R-:W-:Y:S01]  /*40b0*/  FFMA.FTZ R118, R73, R120, R118 ;  /* 0x0000007849767223 */ /* 0x000fe20000010076 */
[----:B------:R-:W-:Y:S01]  /*40c0*/  FFMA.FTZ R113, R52, R24, R121 ;  /* 0x0000001834717223 */ /* 0x000fe20000010079 */
[----:B------:R-:W-:Y:S01]  /*40d0*/  SHF.L.U32 R52, R59, 0x10, RZ ;  /* 0x000000103b347819 */ /* 0x000fe200000006ff */
[----:B------:R-:W-:Y:S01]  /*40e0*/  FADD.FTZ R119, R24, R119 ;  /* 0x0000007718777221 */ /* 0x000fe20000010000 */
[----:B------:R-:W-:Y:S01]  /*40f0*/  FADD.FTZ R122, R122, R91 ;  /* 0x0000005b7a7a7221 */ /* 0x000fe20000010000 */
[-C--:B------:R-:W-:Y:S01]  /*4100*/  FFMA.FTZ R125, R72, R91.reuse, R125 ;  /* 0x0000005b487d7223 */ /* 0x080fe2000001007d */
[----:B------:R-:W-:Y:S01]  /*4110*/  FMUL.FTZ R91, R65, R91 ;  /* 0x0000005b415b7220 */ /* 0x000fe20000410000 */
[----:B------:R-:W-:Y:S01]  /*4120*/  FADD.FTZ R119, R119, R112 ;  /* 0x0000007077777221 */ /* 0x000fe20000010000 */
[----:B------:R-:W-:Y:S01]  /*4130*/  FFMA.FTZ R118, R33, R27, R118 ;  /* 0x0000001b21767223 */ /* 0x000fe20000010076 */
[----:B------:R-:W-:-:S02]  /*4140*/  FFMA.FTZ R125, R50, R49, R125 ;  /* 0x00000031327d7223 */ /* 0x000fc4000001007d */
[----:B------:R-:W-:Y:S01]  /*4150*/  FADD.FTZ R119, R91, R119 ;  /* 0x000000775b777221 */ /* 0x000fe20000010000 */
[----:B------:R-:W-:Y:S01]  /*4160*/  FFMA.FTZ R118, R31, R47, R118 ;  /* 0x0000002f1f767223 */ /* 0x000fe20000010076 */
[----:B0-----:R-:W-:Y:S01]  /*4170*/  FADD.FTZ R55, R55, 1 ;  /* 0x3f80000037377421 */ /* 0x001fe20000010000 */
[----:B------:R-:W-:Y:S02]  /*4180*/  FFMA.FTZ R125, R34, R26, R125 ;  /* 0x0000001a227d7223 */ /* 0x000fe4000001007d */
[----:B------:R-:W-:Y:S02]  /*4190*/  FFMA.FTZ R118, R29, R44, R118 ;  /* 0x0000002c1d767223 */ /* 0x000fe40000010076 */
[----:B------:R-:W-:Y:S01]  /*41a0*/  FFMA.FTZ R125, R30, R28, R125 ;  /* 0x0000001c1e7d7223 */ /* 0x000fe2000001007d */
[----:B------:R-:W0:Y:S01]  /*41b0*/  MUFU.RCP R55, R55 ;  /* 0x0000003700377308 */ /* 0x000e220000001000 */
[----:B------:R-:W-:Y:S02]  /*41c0*/  FFMA.FTZ R118, R37, R35, R118 ;  /* 0x0000002325767223 */ /* 0x000fe40000010076 */
[----:B------:R-:W-:-:S02]  /*41d0*/  FFMA.FTZ R125, R46, R32, R125 ;  /* 0x000000202e7d7223 */ /* 0x000fc4000001007d */
[----:B------:R-:W-:Y:S02]  /*41e0*/  FFMA.FTZ R118, R45, R41, R118 ;  /* 0x000000292d767223 */ /* 0x000fe40000010076 */
[----:B------:R-:W-:Y:S02]  /*41f0*/  FFMA.FTZ R125, R48, R38, R125 ;  /* 0x00000026307d7223 */ /* 0x000fe4000001007d */
[----:B------:R-:W-:Y:S02]  /*4200*/  FFMA.FTZ R118, R43, R39, R118 ;  /* 0x000000272b767223 */ /* 0x000fe40000010076 */
[----:B------:R-:W-:Y:S01]  /*4210*/  FFMA.FTZ R125, R42, R36, R125 ;  /* 0x000000242a7d7223 */ /* 0x000fe2000001007d */
[----:B0-----:R-:W-:Y:S01]  /*4220*/  FMUL.FTZ R25, R124, R55 ;  /* 0x000000377c197220 */ /* 0x001fe20000410000 */
[----:B------:R-:W-:-:S04]  /*4230*/  FADD.FTZ R124, -R55, 1 ;  /* 0x3f800000377c7421 */ /* 0x000fc80000010100 */
[----:B------:R-:W-:Y:S01]  /*4240*/  FFMA.FTZ R124, R51, R124, 1 ;  /* 0x3f800000337c7423 */ /* 0x000fe2000001007c */
[----:B------:R-:W-:-:S03]  /*4250*/  SHF.L.U32 R51, R58, 0x10, RZ ;  /* 0x000000103a337819 */ /* 0x000fc600000006ff */
[----:B------:R-:W-:Y:S02]  /*4260*/  FMUL.FTZ R25, R25, R124 ;  /* 0x0000007c19197220 */ /* 0x000fe40000410000 */
[----:B------:R-:W-:Y:S02]  /*4270*/  FADD.FTZ R51, -R66, R51 ;  /* 0x0000003342337221 */ /* 0x000fe40000010100 */
[----:B------:R-:W-:Y:S02]  /*4280*/  FFMA.FTZ R125, R40, R25, R125 ;  /* 0x00000019287d7223 */ /* 0x000fe4000001007d */
[----:B------:R-:W-:-:S04]  /*4290*/  FMUL.FTZ R51, R51, R110 ;  /* 0x0000006e33337220 */ /* 0x000fc80000410000 */
[----:B------:R-:W-:-:S04]  /*42a0*/  FFMA.FTZ R54, R64, R51, R62 ;  /* 0x0000003340367223 */ /* 0x000fc8000001003e */
[----:B------:R-:W-:-:S06]  /*42b0*/  FMUL.FTZ R124, R54, -1.4426950216293334961 ;  /* 0xbfb8aa3b367c7820 */ /* 0x000fcc0000410000 */
[----:B------:R-:W0:Y:S02]  /*42c0*/  MUFU.EX2 R124, R124 ;  /* 0x0000007c007c7308 */ /* 0x000e240000000800 */
[----:B0-----:R-:W-:Y:S01]  /*42d0*/  FADD.FTZ R55, R124, 1 ;  /* 0x3f8000007c377421 */ /* 0x001fe20000010000 */
[----:B------:R-:W-:Y:S01]  /*42e0*/  FFMA.FTZ R124, R53, R112, R113 ;  /* 0x00000070357c7223 */ /* 0x000fe20000010071 */
[----:B------:R-:W-:-:S04]  /*42f0*/  SHF.L.U32 R53, R80, 0x10, RZ ;  /* 0x0000001050357819 */ /* 0x000fc800000006ff */
[----:B------:R-:W0:Y:S02]  /*4300*/  MUFU.RCP R55, R55 ;  /* 0x0000003700377308 */ /* 0x000e240000001000 */
[----:B0-----:R-:W-:Y:S01]  /*4310*/  FMUL.FTZ R52, R52, R55 ;  /* 0x0000003734347220 */ /* 0x001fe20000410000 */
[----:B------:R-:W-:Y:S01]  /*4320*/  FADD.FTZ R121, -R55, 1 ;  /* 0x3f80000037797421 */ /* 0x000fe20000010100 */
[----:B------:R-:W-:-:S03]  /*4330*/  SHF.L.U32 R55, R79, 0x10, RZ ;  /* 0x000000104f377819 */ /* 0x000fc600000006ff */
[----:B------:R-:W-:Y:S02]  /*4340*/  FFMA.FTZ R121, R54, R121, 1 ;  /* 0x3f80000036797423 */ /* 0x000fe40000010079 */
[----:B------:R-:W-:Y:S02]  /*4350*/  FADD.FTZ R55, -R66, R55 ;  /* 0x0000003742377221 */ /* 0x000fe40000010100 */
[----:B------:R-:W-:Y:S02]  /*4360*/  FMUL.FTZ R52, R52, R121 ;  /* 0x0000007934347220 */ /* 0x000fe40000410000 */
[----:B------:R-:W-:Y:S02]  /*4370*/  FMUL.FTZ R54, R55, R110 ;  /* 0x0000006e37367220 */ /* 0x000fe40000410000 */
[----:B------:R-:W-:Y:S02]  /*4380*/  FFMA.FTZ R118, R51, R52, R118 ;  /* 0x0000003433767223 */ /* 0x000fe40000010076 */
[----:B------:R-:W-:-:S04]  /*4390*/  FFMA.FTZ R24, R65, R54, R63 ;  /* 0x0000003641187223 */ /* 0x000fc8000001003f */
[----:B------:R-:W-:-:S06]  /*43a0*/  FMUL.FTZ R121, R24, -1.4426950216293334961 ;  /* 0xbfb8aa3b18797820 */ /* 0x000fcc0000410000 */
[----:B------:R-:W0:Y:S02]  /*43b0*/  MUFU.EX2 R121, R121 ;  /* 0x0000007900797308 */ /* 0x000e240000000800 */
[----:B0-----:R-:W-:Y:S01]  /*43c0*/  FADD.FTZ R55, R121, 1 ;  /* 0x3f80000079377421 */ /* 0x001fe20000010000 */
[----:B------:R-:W-:Y:S01]  /*43d0*/  FFMA.FTZ R121, R72, R91, R124 ;  /* 0x0000005b48797223 */ /* 0x000fe2000001007c */
[----:B------:R-:W-:-:S04]  /*43e0*/  SHF.L.U32 R72, R61, 0x10, RZ ;  /* 0x000000103d487819 */ /* 0x000fc800000006ff */
[----:B------:R-:W0:Y:S02]  /*43f0*/  MUFU.RCP R55, R55 ;  /* 0x0000003700377308 */ /* 0x000e240000001000 */
[----:B0-----:R-:W-:Y:S01]  /*4400*/  FADD.FTZ R113, -R55, 1 ;  /* 0x3f80000037717421 */ /* 0x001fe20000010100 */
[----:B------:R-:W-:-:S03]  /*4410*/  FMUL.FTZ R53, R53, R55 ;  /* 0x0000003735357220 */ /* 0x000fc60000410000 */
        /* <DEDUP_REMOVED lines=10> */
[----:B------:R-:W-:-:S05]  /*44c0*/  SHF.L.U32 R113, R81, 0x10, RZ ;  /* 0x0000001051717819 */ /* 0x000fca00000006ff */
[----:B------:R-:W0:Y:S01]  /*44d0*/  MUFU.RCP R112, R112 ;  /* 0x0000007000707308 */ /* 0x000e220000001000 */
[----:B------:R-:W-:Y:S01]  /*44e0*/  FADD.FTZ R113, -R66, R113 ;  /* 0x0000007142717221 */ /* 0x000fe20000010100 */
[----:B0-----:R-:W-:Y:S01]  /*44f0*/  FADD.FTZ R124, -R112, 1 ;  /* 0x3f800000707c7421 */ /* 0x001fe20000010100 */
[----:B------:R-:W-:Y:S01]  /*4500*/  FMUL.FTZ R72, R72, R112 ;  /* 0x0000007048487220 */ /* 0x000fe20000410000 */
[----:B------:R-:W-:Y:S01]  /*4510*/  FADD.FTZ R112, R123, R120 ;  /* 0x000000787b707221 */ /* 0x000fe20000010000 */
[----:B------:R-:W-:Y:S01]  /*4520*/  FMUL.FTZ R120, R64, R120 ;  /* 0x0000007840787220 */ /* 0x000fe20000410000 */
[----:B------:R-:W-:Y:S02]  /*4530*/  FFMA.FTZ R55, R55, R124, 1 ;  /* 0x3f80000037377423 */ /* 0x000fe4000001007c */
[----:B------:R-:W-:Y:S01]  /*4540*/  FADD.FTZ R112, R112, R27 ;  /* 0x0000001b70707221 */ /* 0x000fe20000010000 */
[----:B------:R-:W-:Y:S01]  /*4550*/  FFMA.FTZ R73, R73, R120, R121 ;  /* 0x0000007849497223 */ /* 0x000fe20000010079 */
[----:B------:R-:W-:Y:S01]  /*4560*/  FMUL.FTZ R55, R72, R55 ;  /* 0x0000003748377220 */ /* 0x000fe20000410000 */
[----:B------:R-:W-:Y:S01]  /*4570*/  FMUL.FTZ R72, R113, R110 ;  /* 0x0000006e71487220 */ /* 0x000fe20000410000 */
[----:B------:R-:W-:Y:S01]  /*4580*/  SHF.L.U32 R121, R82, 0x10, RZ ;  /* 0x0000001052797819 */ /* 0x000fe200000006ff */
[----:B------:R-:W-:Y:S01]  /*4590*/  FADD.FTZ R119, R119, R120 ;  /* 0x0000007877777221 */ /* 0x000fe20000010000 */
[----:B------:R-:W-:Y:S01]  /*45a0*/  FMUL.FTZ R27, R64, R27 ;  /* 0x0000001b401b7220 */ /* 0x000fe20000410000 */
[----:B------:R-:W-:Y:S01]  /*45b0*/  FFMA.FTZ R91, R65, R72, R63 ;  /* 0x00000048415b7223 */ /* 0x000fe2000001003f */
[----:B------:R-:W-:-:S03]  /*45c0*/  FFMA.FTZ R118, R53, R55, R118 ;  /* 0x0000003735767223 */ /* 0x000fc60000010076 */
[----:B------:R-:W-:-:S06]  /*45d0*/  FMUL.FTZ R124, R91, -1.4426950216293334961 ;  /* 0xbfb8aa3b5b7c7820 */ /* 0x000fcc0000410000 */
[----:B------:R-:W0:Y:S02]  /*45e0*/  MUFU.EX2 R124, R124 ;  /* 0x0000007c007c7308 */ /* 0x000e240000000800 */
[----:B0-----:R-:W-:-:S06]  /*45f0*/  FADD.FTZ R113, R124, 1 ;  /* 0x3f8000007c717421 */ /* 0x001fcc0000010000 */
        /* <DEDUP_REMOVED lines=8> */
[----:B------:R-:W-:Y:S01]  /*4680*/  FMUL.FTZ R113, R123, R110 ;  /* 0x0000006e7b717220 */ /* 0x000fe20000410000 */
[----:B------:R-:W-:Y:S01]  /*4690*/  FADD.FTZ R123, R122, R49 ;  /* 0x000000317a7b7221 */ /* 0x000fe20000010000 */
[----:B------:R-:W-:Y:S01]  /*46a0*/  FMUL.FTZ R122, R65, R49 ;  /* 0x00000031417a7220 */ /* 0x000fe20000410000 */
[----:B------:R-:W-:Y:S01]  /*46b0*/  SHF.L.U32 R49, R69, 0x10, RZ ;  /* 0x0000001045317819 */ /* 0x000fe200000006ff */
[----:B------:R-:W-:Y:S01]  /*46c0*/  FFMA.FTZ R120, R64, R113, R62 ;  /* 0x0000007140787223 */ /* 0x000fe2000001003e */
[----:B------:R-:W-:Y:S01]  /*46d0*/  FADD.FTZ R123, R123, R26 ;  /* 0x0000001a7b7b7221 */ /* 0x000fe20000010000 */
[----:B------:R-:W-:Y:S01]  /*46e0*/  FFMA.FTZ R50, R50, R122, R73 ;  /* 0x0000007a32327223 */ /* 0x000fe20000010049 */
[----:B------:R-:W-:Y:S01]  /*46f0*/  FADD.FTZ R122, R122, R119 ;  /* 0x000000777a7a7221 */ /* 0x000fe20000010000 */
[----:B------:R-:W-:Y:S01]  /*4700*/  FMUL.FTZ R124, R120, -1.4426950216293334961 ;  /* 0xbfb8aa3b787c7820 */ /* 0x000fe20000410000 */
[----:B------:R-:W-:Y:S01]  /*4710*/  FMUL.FTZ R26, R65, R26 ;  /* 0x0000001a411a7220 */ /* 0x000fe20000410000 */
[----:B------:R-:W-:Y:S01]  /*4720*/  FFMA.FTZ R33, R33, R27, R50 ;  /* 0x0000001b21217223 */ /* 0x000fe20000010032 */
[----:B------:R-:W-:Y:S01]  /*4730*/  SHF.L.U32 R50, R84, 0x10, RZ ;  /* 0x0000001054327819 */ /* 0x000fe200000006ff */
[----:B------:R-:W-:Y:S01]  /*4740*/  FADD.FTZ R122, R122, R27 ;  /* 0x0000001b7a7a7221 */ /* 0x000fe20000010000 */
[----:B------:R-:W-:Y:S01]  /*4750*/  FADD.FTZ R123, R123, R28 ;  /* 0x0000001c7b7b7221 */ /* 0x000fe20000010000 */
[----:B------:R-:W0:Y:S01]  /*4760*/  MUFU.EX2 R124, R124 ;  /* 0x0000007c007c7308 */ /* 0x000e220000000800 */
[----:B------:R-:W-:Y:S01]  /*4770*/  FFMA.FTZ R34, R34, R26, R33 ;  /* 0x0000001a22227223 */ /* 0x000fe20000010021 */
[----:B------:R-:W-:Y:S01]  /*4780*/  FADD.FTZ R122, R26, R122 ;  /* 0x0000007a1a7a7221 */ /* 0x000fe20000010000 */
[----:B------:R-:W-:Y:S01]  /*4790*/  FMUL.FTZ R28, R65, R28 ;  /* 0x0000001c411c7220 */ /* 0x000fe20000410000 */
[----:B------:R-:W-:Y:S01]  /*47a0*/  FADD.FTZ R123, R123, R32 ;  /* 0x000000207b7b7221 */ /* 0x000fe20000010000 */
[----:B------:R-:W-:-:S03]  /*47b0*/  FMUL.FTZ R32, R65, R32 ;  /* 0x0000002041207220 */ /* 0x000fc60000410000 */
[----:B------:R-:W-:Y:S01]  /*47c0*/  FADD.FTZ R123, R123, R38 ;  /* 0x000000267b7b7221 */ /* 0x000fe20000010000 */
[----:B------:R-:W-:Y:S01]  /*47d0*/  FMUL.FTZ R38, R65, R38 ;  /* 0x0000002641267220 */ /* 0x000fe20000410000 */
        /* <DEDUP_REMOVED lines=18> */
[----:B------:R-:W-:Y:S02]  /*4900*/  FMUL.FTZ R50, R50, R73 ;  /* 0x0000004932327220 */ /* 0x000fe40000410000 */
[----:B------:R-:W-:Y:S01]  /*4910*/  FMUL.FTZ R73, R121, R110 ;  /* 0x0000006e79497220 */ /* 0x000fe20000410000 */
[----:B------:R-:W-:Y:S01]  /*4920*/  FFMA.FTZ R119, R119, R124, 1 ;  /* 0x3f80000077777423 */ /* 0x000fe2000001007c */
[----:B------:R-:W-:-:S03]  /*4930*/  SHF.L.U32 R124, R71, 0x10, RZ ;  /* 0x00000010477c7819 */ /* 0x000fc600000006ff */
[----:B------:R-:W-:Y:S01]  /*4940*/  FMUL.FTZ R50, R50, R119 ;  /* 0x0000007732327220 */ /* 0x000fe20000410000 */
[----:B------:R-:W-:-:S03]  /*4950*/  FFMA.FTZ R119, R64, R73, R62 ;  /* 0x0000004940777223 */ /* 0x000fc6000001003e */
[----:B------:R-:W-:Y:S01]  /*4960*/  FFMA.FTZ R125, R120, R50, R125 ;  /* 0x00000032787d7223 */ /* 0x000fe2000001007d */
[----:B------:R-:W-:-:S06]  /*4970*/  FMUL.FTZ R121, R119, -1.4426950216293334961 ;  /* 0xbfb8aa3b77797820 */ /* 0x000fcc0000410000 */
[----:B------:R-:W0:Y:S02]  /*4980*/  MUFU.EX2 R121, R121 ;  /* 0x0000007900797308 */ /* 0x000e240000000800 */
[----:B0-----:R-:W-:-:S06]  /*4990*/  FADD.FTZ R27, R121, 1 ;  /* 0x3f800000791b7421 */ /* 0x001fcc0000010000 */
[----:B------:R-:W0:Y:S02]  /*49a0*/  MUFU.RCP R27, R27 ;  /* 0x0000001b001b7308 */ /* 0x000e240000001000 */
[----:B0-----:R-:W-:Y:S01]  /*49b0*/  FMUL.FTZ R33, R124, R27 ;  /* 0x0000001b7c217220 */ /* 0x001fe20000410000 */
[----:B------:R-:W-:-:S04]  /*49c0*/  FADD.FTZ R124, -R27, 1 ;  /* 0x3f8000001b7c7421 */ /* 0x000fc80000010100 */
[----:B------:R-:W-:Y:S01]  /*49d0*/  FFMA.FTZ R124, R119, R124, 1 ;  /* 0x3f800000777c7423 */ /* 0x000fe2000001007c */
[----:B------:R-:W-:-:S03]  /*49e0*/  SHF.L.U32 R119, R85, 0x10, RZ ;  /* 0x0000001055777819 */ /* 0x000fc600000006ff */
[----:B------:R-:W-:Y:S02]  /*49f0*/  FMUL.FTZ R27, R33, R124 ;  /* 0x0000007c211b7220 */ /* 0x000fe40000410000 */
[----:B------:R-:W-:Y:S02]  /*4a00*/  FADD.FTZ R119, -R66, R119 ;  /* 0x0000007742777221 */ /* 0x000fe40000010100 */
[----:B------:R-:W-:Y:S02]  /*4a10*/  FFMA.FTZ R118, R73, R27, R118 ;  /* 0x0000001b49767223 */ /* 0x000fe40000010076 */
[----:B------:R-:W-:Y:S01]  /*4a20*/  FMUL.FTZ R124, R119, R110 ;  /* 0x0000006e777c7220 */ /* 0x000fe20000410000 */
[----:B------:R-:W-:Y:S01]  /*4a30*/  FADD.FTZ R119, R112, R47 ;  /* 0x0000002f70777221 */ /* 0x000fe20000010000 */
[----:B------:R-:W-:Y:S02]  /*4a40*/  FMUL.FTZ R47, R64, R47 ;  /* 0x0000002f402f7220 */ /* 0x000fe40000410000 */
[----:B------:R-:W-:-:S02]  /*4a50*/  FFMA.FTZ R33, R65, R124, R63 ;  /* 0x0000007c41217223 */ /* 0x000fc4000001003f */
[----:B------:R-:W-:Y:S01]  /*4a60*/  FFMA.FTZ R31, R31, R47, R34 ;  /* 0x0000002f1f1f7223 */ /* 0x000fe20000010022 */
[----:B------:R-:W-:Y:S01]  /*4a70*/  SHF.L.U32 R34, R86, 0x10, RZ ;  /* 0x0000001056227819 */ /* 0x000fe200000006ff */
[----:B------:R-:W-:Y:S01]  /*4a80*/  FMUL.FTZ R121, R33, -1.4426950216293334961 ;  /* 0xbfb8aa3b21797820 */ /* 0x000fe20000410000 */
[----:B------:R-:W-:Y:S01]  /*4a90*/  FADD.FTZ R122, R122, R47 ;  /* 0x0000002f7a7a7221 */ /* 0x000fe20000010000 */
[----:B------:R-:W-:Y:S01]  /*4aa0*/  FFMA.FTZ R30, R30, R28, R31 ;  /* 0x0000001c1e1e7223 */ /* 0x000fe2000001001f */
[----:B------:R-:W-:Y:S02]  /*4ab0*/  SHF.L.U32 R31, R75, 0x10, RZ ;  /* 0x000000104b1f7819 */ /* 0x000fe400000006ff */
[----:B------:R-:W-:Y:S01]  /*4ac0*/  FADD.FTZ R122, R28, R122 ;  /* 0x0000007a1c7a7221 */ /* 0x000fe20000010000 */
[----:B------:R-:W0:Y:S02]  /*4ad0*/  MUFU.EX2 R121, R121 ;  /* 0x0000007900797308 */ /* 0x000e240000000800 */
[----:B0-----:R-:W-:Y:S01]  /*4ae0*/  FADD.FTZ R26, R121, 1 ;  /* 0x3f800000791a7421 */ /* 0x001fe20000010000 */
[----:B------:R-:W-:-:S05]  /*4af0*/  SHF.L.U32 R121, R74, 0x10, RZ ;  /* 0x000000104a797819 */ /* 0x000fca00000006ff */
[----:B------:R-:W0:Y:S01]  /*4b00*/  MUFU.RCP R26, R26 ;  /* 0x0000001a001a7308 */ /* 0x000e220000001000 */
[----:B------:R-:W-:Y:S01]  /*4b10*/  FADD.FTZ R121, -R66, R121 ;  /* 0x0000007942797221 */ /* 0x000fe20000010100 */
[----:B0-----:R-:W-:Y:S01]  /*4b20*/  FADD.FTZ R112, -R26, 1 ;  /* 0x3f8000001a707421 */ /* 0x001fe20000010100 */
[----:B------:R-:W-:-:S03]  /*4b30*/  FMUL.FTZ R34, R34, R26 ;  /* 0x0000001a22227220 */ /* 0x000fc60000410000 */
[----:B------:R-:W-:-:S04]  /*4b40*/  FFMA.FTZ R33, R33, R112, 1 ;  /* 0x3f80000021217423 */ /* 0x000fc80000010070 */
[----:B------:R-:W-:Y:S01]  /*4b50*/  FMUL.FTZ R26, R34, R33 ;  /* 0x00000021221a7220 */ /* 0x000fe20000410000 */
[----:B------:R-:W-:-:S03]  /*4b60*/  FMUL.FTZ R33, R121, R110 ;  /* 0x0000006e79217220 */ /* 0x000fc60000410000 */
[----:B------:R-:W-:Y:S01]  /*4b70*/  FFMA.FTZ R125, R124, R26, R125 ;  /* 0x0000001a7c7d7223 */ /* 0x000fe2000001007d */
[----:B------:R-:W-:-:S04]  /*4b80*/  FFMA.FTZ R47, R64, R33, R62 ;  /* 0x00000021402f7223 */ /* 0x000fc8000001003e */
[----:B------:R-:W-:-:S06]  /*4b90*/  FMUL.FTZ R112, R47, -1.4426950216293334961 ;  /* 0xbfb8aa3b2f707820 */ /* 0x000fcc0000410000 */
[----:B------:R-:W0:Y:S02]  /*4ba0*/  MUFU.EX2 R112, R112 ;  /* 0x0000007000707308 */ /* 0x000e240000000800 */
[----:B0-----:R-:W-:Y:S01]  /*4bb0*/  FADD.FTZ R34, R112, 1 ;  /* 0x3f80000070227421 */ /* 0x001fe20000010000 */
[----:B------:R-:W-:Y:S01]  /*4bc0*/  FADD.FTZ R112, R119, R44 ;  /* 0x0000002c77707221 */ /* 0x000fe20000010000 */
[----:B------:R-:W-:-:S03]  /*4bd0*/  FMUL.FTZ R119, R64, R44 ;  /* 0x0000002c40777220 */ /* 0x000fc60000410000 */
[----:B------:R-:W-:Y:S01]  /*4be0*/  FADD.FTZ R112, R112, R35 ;  /* 0x0000002370707221 */ /* 0x000fe20000010000 */
[----:B------:R-:W0:Y:S01]  /*4bf0*/  MUFU.RCP R34, R34 ;  /* 0x0000002200227308 */ /* 0x000e220000001000 */
[----:B------:R-:W-:Y:S01]  /*4c00*/  FFMA.FTZ R29, R29, R119, R30 ;  /* 0x000000771d1d7223 */ /* 0x000fe2000001001e */
[----:B------:R-:W-:Y:S01]  /*4c10*/  SHF.L.U32 R30, R88, 0x10, RZ ;  /* 0x00000010581e7819 */ /* 0x000fe200000006ff */
[----:B------:R-:W-:Y:S01]  /*4c20*/  FADD.FTZ R122, R122, R119 ;  /* 0x000000777a7a7221 */ /* 0x000fe20000010000 */
[----:B------:R-:W-:Y:S01]  /*4c30*/  FMUL.FTZ R35, R64, R35 ;  /* 0x0000002340237220 */ /* 0x000fe20000410000 */
[----:B------:R-:W-:Y:S01]  /*4c40*/  FFMA.FTZ R46, R46, R32, R29 ;  /* 0x000000202e2e7223 */ /* 0x000fe2000001001d */
[----:B------:R-:W-:Y:S01]  /*4c50*/  SHF.L.U32 R29, R77, 0x10, RZ ;  /* 0x000000104d1d7819 */ /* 0x000fe200000006ff */
[----:B------:R-:W-:Y:S01]  /*4c60*/  FADD.FTZ R122, R32, R122 ;  /* 0x0000007a207a7221 */ /* 0x000fe20000010000 */
[----:B------:R-:W-:Y:S01]  /*4c70*/  FADD.FTZ R112, R112, R41 ;  /* 0x0000002970707221 */ /* 0x000fe20000010000 */
[----:B------:R-:W-:Y:S01]  /*4c80*/  FFMA.FTZ R37, R37, R35, R46 ;  /* 0x0000002325257223 */ /* 0x000fe2000001002e */
[----:B------:R-:W-:Y:S01]  /*4c90*/  FMUL.FTZ R41, R64, R41 ;  /* 0x0000002940297220 */ /* 0x000fe20000410000 */
[----:B------:R-:W-:-:S02]  /*4ca0*/  FADD.FTZ R35, R122, R35 ;  /* 0x000000237a237221 */ /* 0x000fc40000010000 */
[----:B------:R-:W-:Y:S01]  /*4cb0*/  FFMA.FTZ R48, R48, R38, R37 ;  /* 0x0000002630307223 */ /* 0x000fe20000010025 */
[----:B------:R-:W-:Y:S01]  /*4cc0*/  FMUL.FTZ R37, R65, R36 ;  /* 0x0000002441257220 */ /* 0x000fe20000410000 */
[----:B------:R-:W-:Y:S01]  /*4cd0*/  FADD.FTZ R35, R38, R35 ;  /* 0x0000002326237221 */ /* 0x000fe20000010000 */
[----:B------:R-:W-:Y:S01]  /*4ce0*/  FADD.FTZ R38, R123, R36 ;  /* 0x000000247b267221 */ /* 0x000fe20000010000 */
[----:B0-----:R-:W-:Y:S01]  /*4cf0*/  FADD.FTZ R121, -R34, 1 ;  /* 0x3f80000022797421 */ /* 0x001fe20000010100 */
[----:B------:R-:W-:Y:S01]  /*4d00*/  FMUL.FTZ R31, R31, R34 ;  /* 0x000000221f1f7220 */ /* 0x000fe20000410000 */
[----:B------:R-:W-:Y:S01]  /*4d10*/  FFMA.FTZ R48, R45, R41, R48 ;  /* 0x000000292d307223 */ /* 0x000fe20000010030 */
[----:B------:R-:W-:Y:S01]  /*4d20*/  FADD.FTZ R36, R35, R41 ;  /* 0x0000002923247221 */ /* 0x000fe20000010000 */
[----:B------:R-:W-:Y:S01]  /*4d30*/  FFMA.FTZ R121, R47, R121, 1 ;  /* 0x3f8000002f797423 */ /* 0x000fe20000010079 */
[----:B------:R-:W-:Y:S01]  /*4d40*/  SHF.L.U32 R47, R87, 0x10, RZ ;  /* 0x00000010572f7819 */ /* 0x000fe200000006ff */
[----:B------:R-:W-:Y:S01]  /*4d50*/  FFMA.FTZ R48, R42, R37, R48 ;  /* 0x000000252a307223 */ /* 0x000fe20000010030 */
[----:B------:R-:W-:Y:S01]  /*4d60*/  FMUL.FTZ R35, R64, R39 ;  /* 0x0000002740237220 */ /* 0x000fe20000410000 */
[----:B------:R-:W-:Y:S01]  /*4d70*/  FMUL.FTZ R31, R31, R121 ;  /* 0x000000791f1f7220 */ /* 0x000fe20000410000 */
[----:B------:R-:W-:Y:S01]  /*4d80*/  FADD.FTZ R36, R37, R36 ;  /* 0x0000002425247221 */ /* 0x000fe20000010000 */
[----:B------:R-:W-:Y:S01]  /*4d90*/  FADD.FTZ R47, -R66, R47 ;  /* 0x0000002f422f7221 */ /* 0x000fe20000010100 */
[----:B------:R-:W-:Y:S01]  /*4da0*/  FFMA.FTZ R48, R43, R35, R48 ;  /* 0x000000232b307223 */ /* 0x000fe20000010030 */
[----:B------:R-:W-:Y:S01]  /*4db0*/  FMUL.FTZ R37, R65, R25 ;  /* 0x0000001941257220 */ /* 0x000fe20000410000 */
[----:B------:R-:W-:Y:S01]  /*4dc0*/  FADD.FTZ R36, R36, R35 ;  /* 0x0000002324247221 */ /* 0x000fe20000010000 */
[----:B------:R-:W-:Y:S01]  /*4dd0*/  FMUL.FTZ R34, R47, R110 ;  /* 0x0000006e2f227220 */ /* 0x000fe20000410000 */
[----:B------:R-:W-:Y:S01]  /*4de0*/  FMUL.FTZ R35, R64, R52 ;  /* 0x0000003440237220 */ /* 0x000fe20000410000 */
[----:B------:R-:W-:Y:S01]  /*4df0*/  FFMA.FTZ R48, R40, R37, R48 ;  /* 0x0000002528307223 */ /* 0x000fe20000010030 */
[----:B------:R-:W-:Y:S01]  /*4e00*/  FADD.FTZ R36, R37, R36 ;  /* 0x0000002425247221 */ /* 0x000fe20000010000 */
[C---:B------:R-:W-:Y:S01]  /*4e10*/  FFMA.FTZ R47, R65.reuse, R34, R63 ;  /* 0x00000022412f7223 */ /* 0x040fe2000001003f */
[----:B------:R-:W-:Y:S01]  /*4e20*/  FMUL.FTZ R37, R65, R24 ;  /* 0x0000001841257220 */ /* 0x000fe20000410000 */
[----:B------:R-:W-:Y:S01]  /*4e30*/  FFMA.FTZ R48, R51, R35, R48 ;  /* 0x0000002333307223 */ /* 0x000fe20000010030 */
[----:B------:R-:W-:Y:S01]  /*4e40*/  FADD.FTZ R36, R36, R35 ;  /* 0x0000002324247221 */ /* 0x000fe20000010000 */
[----:B------:R-:W-:Y:S01]  /*4e50*/  FMUL.FTZ R121, R47, -1.4426950216293334961 ;  /* 0xbfb8aa3b2f797820 */ /* 0x000fe20000410000 */
[----:B------:R-:W-:Y:S01]  /*4e60*/  FADD.FTZ R25, R38, R25 ;  /* 0x0000001926197221 */ /* 0x000fe20000010000 */
[----:B------:R-:W-:Y:S01]  /*4e70*/  FFMA.FTZ R48, R54, R37, R48 ;  /* 0x0000002536307223 */ /* 0x000fe20000010030 */
[----:B------:R-:W-:Y:S01]  /*4e80*/  FMUL.FTZ R35, R64, R55 ;  /* 0x0000003740237220 */ /* 0x000fe20000410000 */
[----:B------:R-:W-:Y:S01]  /*4e90*/  FADD.FTZ R36, R37, R36 ;  /* 0x0000002425247221 */ /* 0x000fe20000010000 */
[----:B------:R-:W-:Y:S01]  /*4ea0*/  FADD.FTZ R24, R25, R24 ;  /* 0x0000001819187221 */ /* 0x000fe20000010000 */
[----:B------:R-:W0:Y:S01]  /*4eb0*/  MUFU.EX2 R121, R121 ;  /* 0x0000007900797308 */ /* 0x000e220000000800 */
[----:B------:R-:W-:Y:S01]  /*4ec0*/  FFMA.FTZ R48, R53, R35, R48 ;  /* 0x0000002335307223 */ /* 0x000fe20000010030 */
[----:B------:R-:W-:Y:S01]  /*4ed0*/  FMUL.FTZ R25, R65, R91 ;  /* 0x0000005b41197220 */ /* 0x000fe20000410000 */
[----:B------:R-:W-:Y:S01]  /*4ee0*/  FADD.FTZ R36, R36, R35 ;  /* 0x0000002324247221 */ /* 0x000fe20000010000 */
[----:B------:R-:W-:Y:S01]  /*4ef0*/  FADD.FTZ R39, R112, R39 ;  /* 0x0000002770277221 */ /* 0x000fe20000010000 */
[----:B------:R-:W-:Y:S01]  /*4f00*/  FMUL.FTZ R35, R64, R49 ;  /* 0x0000003140237220 */ /* 0x000fe20000410000 */
[----:B------:R-:W-:Y:S01]  /*4f10*/  FFMA.FTZ R48, R72, R25, R48 ;  /* 0x0000001948307223 */ /* 0x000fe20000010030 */
        /* <DEDUP_REMOVED lines=10> */
[----:B0-----:R-:W-:Y:S01]  /*4fc0*/  FADD.FTZ R28, R121, 1 ;  /* 0x3f800000791c7421 */ /* 0x001fe20000010000 */
[----:B------:R-:W-:Y:S01]  /*4fd0*/  SHF.L.U32 R121, R76, 0x10, RZ ;  /* 0x000000104c797819 */ /* 0x000fe200000006ff */
[----:B------:R-:W-:Y:S01]  /*4fe0*/  FFMA.FTZ R48, R73, R35, R48 ;  /* 0x0000002349307223 */ /* 0x000fe20000010030 */
[----:B------:R-:W-:Y:S01]  /*4ff0*/  FMUL.FTZ R25, R65, R26 ;  /* 0x0000001a41197220 */ /* 0x000fe20000410000 */
[----:B------:R-:W-:Y:S01]  /*5000*/  FADD.FTZ R36, R36, R35 ;  /* 0x0000002324247221 */ /* 0x000fe20000010000 */
[----:B------:R-:W-:Y:S01]  /*5010*/  FADD.FTZ R52, R52, R27 ;  /* 0x0000001b34347221 */ /* 0x000fe20000010000 */
[----:B------:R-:W0:Y:S01]  /*5020*/  MUFU.RCP R28, R28 ;  /* 0x0000001c001c7308 */ /* 0x000e220000001000 */
[----:B------:R-:W-:Y:S01]  /*5030*/  FADD.FTZ R121, -R66, R121 ;  /* 0x0000007942797221 */ /* 0x000fe20000010100 */
[----:B------:R-:W-:Y:S01]  /*5040*/  FFMA.FTZ R48, R124, R25, R48 ;  /* 0x000000197c307223 */ /* 0x000fe20000010030 */
[-C--:B------:R-:W-:Y:S01]  /*5050*/  FMUL.FTZ R27, R64, R31.reuse ;  /* 0x0000001f401b7220 */ /* 0x080fe20000410000 */
[----:B------:R-:W-:Y:S01]  /*5060*/  FADD.FTZ R91, R24, R91 ;  /* 0x0000005b185b7221 */ /* 0x000fe20000010000 */
[----:B------:R-:W-:Y:S01]  /*5070*/  FADD.FTZ R36, R25, R36 ;  /* 0x0000002419247221 */ /* 0x000fe20000010000 */
[C---:B------:R-:W-:Y:S01]  /*5080*/  FFMA.FTZ R118, R33.reuse, R31, R118 ;  /* 0x0000001f21767223 */ /* 0x040fe20000010076 */
[----:B------:R-:W-:Y:S01]  /*5090*/  FFMA.FTZ R35, R33, R27, R48 ;  /* 0x0000001b21237223 */ /* 0x000fe20000010030 */
[----:B------:R-:W-:Y:S01]  /*50a0*/  FADD.FTZ R91, R91, R50 ;  /* 0x000000325b5b7221 */ /* 0x000fe20000010000 */
[----:B------:R-:W-:Y:S01]  /*50b0*/  FADD.FTZ R36, R36, R27 ;  /* 0x0000001b24247221 */ /* 0x000fe20000010000 */
[----:B------:R-:W-:-:S02]  /*50c0*/  FADD.FTZ R52, R52, R31 ;  /* 0x0000001f34347221 */ /* 0x000fc40000010000 */
[----:B------:R-:W-:Y:S01]  /*50d0*/  FADD.FTZ R91, R91, R26 ;  /* 0x0000001a5b5b7221 */ /* 0x000fe20000010000 */
[----:B0-----:R-:W-:Y:S01]  /*50e0*/  FADD.FTZ R44, -R28, 1 ;  /* 0x3f8000001c2c7421 */ /* 0x001fe20000010100 */
[----:B------:R-:W-:-:S03]  /*50f0*/  FMUL.FTZ R30, R30, R28 ;  /* 0x0000001c1e1e7220 */ /* 0x000fc60000410000 */
[----:B------:R-:W-:-:S04]  /*5100*/  FFMA.FTZ R47, R47, R44, 1 ;  /* 0x3f8000002f2f7423 */ /* 0x000fc8000001002c */
[----:B------:R-:W-:Y:S01]  /*5110*/  FMUL.FTZ R28, R30, R47 ;  /* 0x0000002f1e1c7220 */ /* 0x000fe20000410000 */
[----:B------:R-:W-:-:S03]  /*5120*/  FMUL.FTZ R47, R121, R110 ;  /* 0x0000006e792f7220 */ /* 0x000fc60000410000 */
[-C--:B------:R-:W-:Y:S01]  /*5130*/  FMUL.FTZ R25, R65, R28.reuse ;  /* 0x0000001c41197220 */ /* 0x080fe20000410000 */
[----:B------:R-:W-:Y:S01]  /*5140*/  FFMA.FTZ R44, R64, R47, R62 ;  /* 0x0000002f402c7223 */ /* 0x000fe2000001003e */
[C---:B------:R-:W-:Y:S01]  /*5150*/  FFMA.FTZ R125, R34.reuse, R28, R125 ;  /* 0x0000001c227d7223 */ /* 0x040fe2000001007d */
[----:B------:R-:W-:Y:S01]  /*5160*/  FADD.FTZ R91, R91, R28 ;  /* 0x0000001c5b5b7221 */ /* 0x000fe20000010000 */
[----:B------:R-:W-:Y:S01]  /*5170*/  FFMA.FTZ R24, R34, R25, R35 ;  /* 0x0000001922187223 */ /* 0x000fe20000010023 */
[----:B------:R-:W-:Y:S01]  /*5180*/  FMUL.FTZ R119, R44, -1.4426950216293334961 ;  /* 0xbfb8aa3b2c777820 */ /* 0x000fe20000410000 */
[----:B------:R-:W-:-:S05]  /*5190*/  FADD.FTZ R36, R25, R36 ;  /* 0x0000002419247221 */ /* 0x000fca0000010000 */
[----:B------:R-:W0:Y:S02]  /*51a0*/  MUFU.EX2 R119, R119 ;  /* 0x0000007700777308 */ /* 0x000e240000000800 */
[----:B0-----:R-:W-:Y:S01]  /*51b0*/  FADD.FTZ R30, R119, 1 ;  /* 0x3f800000771e7421 */ /* 0x001fe20000010000 */
[----:B------:R-:W-:-:S05]  /*51c0*/  SHF.L.U32 R119, R89, 0x10, RZ ;  /* 0x0000001059777819 */ /* 0x000fca00000006ff */
[----:B------:R-:W0:Y:S01]  /*51d0*/  MUFU.RCP R30, R30 ;  /* 0x0000001e001e7308 */ /* 0x000e220000001000 */
[----:B------:R-:W-:Y:S01]  /*51e0*/  FADD.FTZ R119, -R66, R119 ;  /* 0x0000007742777221 */ /* 0x000fe20000010100 */
[----:B0-----:R-:W-:Y:S01]  /*51f0*/  FMUL.FTZ R29, R29, R30 ;  /* 0x0000001e1d1d7220 */ /* 0x001fe20000410000 */
[----:B------:R-:W-:Y:S02]  /*5200*/  FADD.FTZ R121, -R30, 1 ;  /* 0x3f8000001e797421 */ /* 0x000fe40000010100 */
[----:B------:R-:W-:Y:S02]  /*5210*/  FMUL.FTZ R30, R119, R110 ;  /* 0x0000006e771e7220 */ /* 0x000fe40000410000 */
[----:B------:R-:W-:Y:S02]  /*5220*/  FFMA.FTZ R44, R44, R121, 1 ;  /* 0x3f8000002c2c7423 */ /* 0x000fe40000010079 */
[----:B------:R-:W-:Y:S01]  /*5230*/  FFMA.FTZ R32, R65, R30, R63 ;  /* 0x0000001e41207223 */ /* 0x000fe2000001003f */
[----:B------:R-:W-:Y:S01]  /*5240*/  SHF.L.U32 R121, R90, 0x10, RZ ;  /* 0x000000105a797819 */ /* 0x000fe200000006ff */
[----:B------:R-:W-:-:S02]  /*5250*/  FMUL.FTZ R29, R29, R44 ;  /* 0x0000002c1d1d7220 */ /* 0x000fc40000410000 */
[----:B------:R-:W-:Y:S02]  /*5260*/  FMUL.FTZ R119, R32, -1.4426950216293334961 ;  /* 0xbfb8aa3b20777820 */ /* 0x000fe40000410000 */
[----:B------:R-:W-:Y:S01]  /*5270*/  FMUL.FTZ R27, R64, R29 ;  /* 0x0000001d401b7220 */ /* 0x000fe20000410000 */
[----:B------:R-:W-:-:S03]  /*5280*/  FADD.FTZ R26, R52, R29 ;  /* 0x0000001d341a7221 */ /* 0x000fc60000010000 */
[----:B------:R-:W0:Y:S01]  /*5290*/  MUFU.EX2 R119, R119 ;  /* 0x0000007700777308 */ /* 0x000e220000000800 */
[C---:B------:R-:W-:Y:S01]  /*52a0*/  FFMA.FTZ R25, R47.reuse, R27, R24 ;  /* 0x0000001b2f197223 */ /* 0x040fe20000010018 */
[----:B------:R-:W-:Y:S01]  /*52b0*/  FADD.FTZ R36, R36, R27 ;  /* 0x0000001b24247221 */ /* 0x000fe20000010000 */
[----:B------:R-:W-:Y:S01]  /*52c0*/  FFMA.FTZ R24, R47, R29, R118 ;  /* 0x0000001d2f187223 */ /* 0x000fe20000010076 */
[----:B0-----:R-:W-:-:S06]  /*52d0*/  FADD.FTZ R44, R119, 1 ;  /* 0x3f800000772c7421 */ /* 0x001fcc0000010000 */
[----:B------:R-:W0:Y:S02]  /*52e0*/  MUFU.RCP R44, R44 ;  /* 0x0000002c002c7308 */ /* 0x000e240000001000 */
[----:B0-----:R-:W-:Y:S01]  /*52f0*/  FMUL.FTZ R46, R121, R44 ;  /* 0x0000002c792e7220 */ /* 0x001fe20000410000 */
[----:B------:R-:W-:-:S04]  /*5300*/  FADD.FTZ R121, -R44, 1 ;  /* 0x3f8000002c797421 */ /* 0x000fc80000010100 */
[----:B------:R-:W-:-:S04]  /*5310*/  FFMA.FTZ R121, R32, R121, 1 ;  /* 0x3f80000020797423 */ /* 0x000fc80000010079 */
[----:B------:R-:W-:-:S04]  /*5320*/  FMUL.FTZ R32, R46, R121 ;  /* 0x000000792e207220 */ /* 0x000fc80000410000 */
[----:B------:R-:W-:Y:S01]  /*5330*/  FMUL.FTZ R31, R65, R32 ;  /* 0x00000020411f7220 */ /* 0x000fe20000410000 */
[----:B------:R-:W-:-:S03]  /*5340*/  FADD.FTZ R27, R91, R32 ;  /* 0x000000205b1b7221 */ /* 0x000fc60000010000 */
[C---:B------:R-:W-:Y:S01]  /*5350*/  FFMA.FTZ R28, R30.reuse, R31, R25 ;  /* 0x0000001f1e1c7223 */ /* 0x040fe20000010019 */
[----:B------:R-:W-:Y:S01]  /*5360*/  FADD.FTZ R31, R31, R36 ;  /* 0x000000241f1f7221 */ /* 0x000fe20000010000 */
[----:B------:R-:W-:-:S07]  /*5370*/  FFMA.FTZ R25, R30, R32, R125 ;  /* 0x000000201e197223 */ /* 0x000fce000001007d */
.L_x_56:
[----:B------:R-:W-:Y:S01]  /*5380*/  MOV R33, R28 ;  /* 0x0000001c00217202 */ /* 0x000fe20000000f00 */
[----:B------:R-:W0:Y:S01]  /*5390*/  SHFL.DOWN PT, R29, R31, 0x1, 0x1f ;  /* 0x08201f001f1d7f89 */ /* 0x000e2200000e0000 */
[C---:B------:R-:W-:Y:S01]  /*53a0*/  ISETP.GT.AND P0, PT, R0.reuse, 0x1e, PT ;  /* 0x0000001e0000780c */ /* 0x040fe20003f04270 */
[----:B------:R-:W1:Y:S01]  /*53b0*/  S2UR UR8, SR_CgaCtaId ;  /* 0x00000000000879c3 */ /* 0x000e620000008800 */
[----:B------:R-:W-:Y:S01]  /*53c0*/  UMOV UR5, 0x400 ;  /* 0x0000040000057882 */ /* 0x000fe20000000000 */
[----:B------:R-:W2:Y:S01]  /*53d0*/  SHFL.DOWN PT, R28, R33, 0x1, 0x1f ;  /* 0x08201f00211c7f89 */ /* 0x000ea200000e0000 */
[----:B------:R-:W-:Y:S01]  /*53e0*/  UIADD3 UR4, UPT, UPT, UR5, 0xa0, URZ ;  /* 0x000000a005047890 */ /* 0x000fe2000fffe0ff */
[----:B------:R-:W-:Y:S01]  /*53f0*/  ISETP.GT.AND P2, PT, R0, 0xf, PT ;  /* 0x0000000f0000780c */ /* 0x000fe20003f44270 */
[----:B------:R-:W-:Y:S01]  /*5400*/  BSSY.RECONVERGENT B0, `(.L_x_57) ;  /* 0x0000025000007945 */ /* 0x000fe20003800200 */
[C---:B------:R-:W-:Y:S02]  /*5410*/  ISETP.NE.AND P1, PT, R4.reuse, RZ, PT ;  /* 0x000000ff0400720c */ /* 0x040fe40003f25270 */
[----:B------:R-:W3:Y:S01]  /*5420*/  LDC R91, c[0x0][0x374] ;  /* 0x0000dd00ff5b7b82 */ /* 0x000ee20000000800 */
[----:B------:R-:W-:-:S03]  /*5430*/  ISETP.GT.U32.AND P3, PT, R4, 0x3f, PT ;  /* 0x0000003f0400780c */ /* 0x000fc60003f64070 */
[----:B0-----:R-:W-:Y:S01]  /*5440*/  @!P0 FADD.FTZ R31, R29, R31 ;  /* 0x0000001f1d1f8221 */ /* 0x001fe20000010000 */
[----:B-1----:R-:W-:Y:S01]  /*5450*/  ULEA UR4, UR8, UR4, 0x18 ;  /* 0x0000000408047291 */ /* 0x002fe2000f8ec0ff */
[----:B--2---:R-:W-:-:S03]  /*5460*/  @!P0 FADD.FTZ R33, R28, R33 ;  /* 0x000000211c218221 */ /* 0x004fc60000010000 */
[----:B------:R-:W0:Y:S01]  /*5470*/  SHFL.DOWN PT, R29, R31, 0x2, 0x1f ;  /* 0x08401f001f1d7f89 */ /* 0x000e2200000e0000 */
[----:B------:R-:W-:Y:S02]  /*5480*/  ISETP.GT.AND P0, PT, R0, 0x1d, PT ;  /* 0x0000001d0000780c */ /* 0x000fe40003f04270 */
[----:B------:R-:W-:Y:S01]  /*5490*/  LEA R112, R4, UR4, 0x4 ;  /* 0x0000000404707c11 */ /* 0x000fe2000f8e20ff */
[----:B------:R-:W1:Y:S04]  /*54a0*/  SHFL.DOWN PT, R28, R33, 0x2, 0x1f ;  /* 0x08401f00211c7f89 */ /* 0x000e6800000e0000 */
[----:B------:R-:W-:Y:S06]  /*54b0*/  STS.128 [R112], R24 ;  /* 0x0000001870007388 */ /* 0x000fec0000000c00 */
        /* <DEDUP_REMOVED lines=8> */
[----:B------:R-:W-:-:S03]  /*5540*/  ISETP.GT.AND P0, PT, R0, 0x17, PT ;  /* 0x000000170000780c */ /* 0x000fc60003f04270 */
[----:B------:R-:W1:Y:S01]  /*5550*/  SHFL.DOWN PT, R28, R33, 0x8, 0x1f ;  /* 0x09001f00211c7f89 */ /* 0x000e6200000e0000 */
[----:B0-----:R-:W-:Y:S01]  /*5560*/  FADD.FTZ R32, R31, R29 ;  /* 0x0000001d1f207221 */ /* 0x001fe20000010000 */
[----:B-1----:R-:W-:-:S04]  /*5570*/  FADD.FTZ R30, R33, R28 ;  /* 0x0000001c211e7221 */ /* 0x002fc80000010000 */
[----:B------:R-:W-:Y:S02]  /*5580*/  FSEL R73, R31, R32, P0 ;  /* 0x000000201f497208 */ /* 0x000fe40000000000 */
[----:B------:R-:W-:-:S03]  /*5590*/  FSEL R72, R33, R30, P0 ;  /* 0x0000001e21487208 */ /* 0x000fc60000000000 */
[----:B------:R0:W1:Y:S04]  /*55a0*/  SHFL.DOWN PT, R31, R73, 0x10, 0x1f ;  /* 0x0a001f00491f7f89 */ /* 0x00006800000e0000 */
[----:B------:R0:W2:Y:S01]  /*55b0*/  SHFL.DOWN PT, R29, R72, 0x10, 0x1f ;  /* 0x0a001f00481d7f89 */ /* 0x0000a200000e0000 */
[----:B---3--:R-:W-:Y:S05]  /*55c0*/  @P2 BRA `(.L_x_58) ;  /* 0x0000000000202947 */ /* 0x008fea0003800000 */
[----:B------:R-:W-:Y:S01]  /*55d0*/  ISETP.NE.AND P0, PT, R0, RZ, PT ;  /* 0x000000ff0000720c */ /* 0x000fe20003f05270 */
[----:B0-2---:R-:W-:Y:S01]  /*55e0*/  FADD.FTZ R72, R30, R29 ;  /* 0x0000001d1e487221 */ /* 0x005fe20000010000 */
[----:B-1----:R-:W-:-:S11]  /*55f0*/  FADD.FTZ R73, R32, R31 ;  /* 0x0000001f20497221 */ /* 0x002fd60000010000 */
[----:B------:R-:W-:Y:S01]  /*5600*/  VOTEU.ALL UP0, P0 ;  /* 0x0000000000ff7886 */ /* 0x000fe20000000000 */
[----:B------:R-:W-:-:S04]  /*5610*/  @!P0 SHF.R.U32.HI R28, RZ, 0x2, R4 ;  /* 0x00000002ff1c8819 */ /* 0x000fc80000011604 */
[----:B------:R-:W-:Y:S01]  /*5620*/  @!UP0 ULEA UR4, UR8, UR5, 0x18 ;  /* 0x0000000508048291 */ /* 0x000fe2000f8ec0ff */
[----:B------:R-:W-:-:S08]  /*5630*/  @!P0 LOP3.LUT R28, R28, 0xf8, RZ, 0xc0, !PT ;  /* 0x000000f81c1c8812 */ /* 0x000fd000078ec0ff */
[----:B------:R3:W-:Y:S03]  /*5640*/  @!P0 STS.64 [R28+UR4+0x10], R72 ;  /* 0x000010481c008988 */ /* 0x0007e60008000a04 */
.L_x_58:
[----:B------:R-:W-:Y:S05]  /*5650*/  BSYNC.RECONVERGENT B0 ;  /* 0x0000000000007941 */ /* 0x000fea0003800200 */
.L_x_57:
[----:B------:R-:W-:Y:S01]  /*5660*/  BAR.SYNC.DEFER_BLOCKING 0x0 ;  /* 0x0000000000007b1d */ /* 0x000fe20000010000 */
[----:B------:R-:W-:-:S05]  /*5670*/  LEA R111, R111, R4, 0x6 ;  /* 0x000000046f6f7211 */ /* 0x000fca00078e30ff */
[----:B------:R-:W-:Y:S04]  /*5680*/  BSSY.RECONVERGENT B0, `(.L_x_59) ;  /* 0x0000029000007945 */ /* 0x000fe80003800200 */
[----:B------:R-:W-:Y:S05]  /*5690*/  @P1 BRA `(.L_x_60) ;  /* 0x00000000009c1947 */ /* 0x000fea0003800000 */
[----:B------:R-:W-:-:S09]  /*56a0*/  ULEA UR4, UR8, UR5, 0x18 ;  /* 0x0000000508047291 */ /* 0x000fd2000f8ec0ff */
[----:B------:R-:W4:Y:S04]  /*56b0*/  LDS.64 R32, [UR4+0x18] ;  /* 0x00001804ff207984 */ /* 0x000f280008000a00 */
[----:B------:R-:W5:Y:S04]  /*56c0*/  LDS.128 R48, [UR4+0x20] ;  /* 0x00002004ff307984 */ /* 0x000f680008000c00 */
[----:B-123--:R-:W1:Y:S04]  /*56d0*/  LDS.128 R28, [UR4+0x30] ;  /* 0x00003004ff1c7984 */ /* 0x00ee680008000c00 */
[----:B------:R-:W2:Y:S04]  /*56e0*/  LDS.128 R44, [UR4+0x40] ;  /* 0x00004004ff2c7984 */ /* 0x000ea80008000c00 */
[----:B------:R-:W3:Y:S04]  /*56f0*/  LDS.128 R40, [UR4+0x50] ;  /* 0x00005004ff287984 */ /* 0x000ee80008000c00 */
[----:B------:R-:W0:Y:S01]  /*5700*/  LDS.128 R36, [UR4+0x60] ;  /* 0x00006004ff247984 */ /* 0x000e220008000c00 */
[----:B----4-:R-:W-:Y:S01]  /*5710*/  FADD.FTZ R35, R72, R32 ;  /* 0x0000002048237221 */ /* 0x010fe20000010000 */
[----:B------:R-:W-:-:S03]  /*5720*/  FADD.FTZ R52, R73, R33 ;  /* 0x0000002149347221 */ /* 0x000fc60000010000 */
[----:B-----5:R-:W-:Y:S01]  /*5730*/  FADD.FTZ R53, R35, R48 ;  /* 0x0000003023357221 */ /* 0x020fe20000010000 */
[----:B------:R-:W-:Y:S01]  /*5740*/  FADD.FTZ R52, R52, R49 ;  /* 0x0000003134347221 */ /* 0x000fe20000010000 */
[----:B------:R-:W4:Y:S02]  /*5750*/  LDS.128 R32, [UR4+0x70] ;  /* 0x00007004ff207984 */ /* 0x000f240008000c00 */
[----:B------:R-:W-:Y:S01]  /*5760*/  FADD.FTZ R53, R53, R50 ;  /* 0x0000003235357221 */ /* 0x000fe20000010000 */
[----:B------:R-:W-:Y:S02]  /*5770*/  FADD.FTZ R52, R52, R51 ;  /* 0x0000003334347221 */ /* 0x000fe40000010000 */
[----:B------:R-:W5:Y:S01]  /*5780*/  LDS.128 R48, [UR4+0x80] ;  /* 0x00008004ff307984 */ /* 0x000f620008000c00 */
[----:B-1----:R-:W-:Y:S01]  /*5790*/  FADD.FTZ R53, R53, R28 ;  /* 0x0000001c35357221 */ /* 0x002fe20000010000 */
[----:B------:R-:W-:-:S03]  /*57a0*/  FADD.FTZ R52, R52, R29 ;  /* 0x0000001d34347221 */ /* 0x000fc60000010000 */
[----:B------:R-:W-:Y:S01]  /*57b0*/  FADD.FTZ R53, R53, R30 ;  /* 0x0000001e35357221 */ /* 0x000fe20000010000 */
[----:B------:R-:W-:-:S03]  /*57c0*/  FADD.FTZ R52, R52, R31 ;  /* 0x0000001f34347221 */ /* 0x000fc60000010000 */
[----:B--2---:R-:W-:Y:S01]  /*57d0*/  FADD.FTZ R53, R53, R44 ;  /* 0x0000002c35357221 */ /* 0x004fe20000010000 */
[----:B------:R-:W-:-:S03]  /*57e0*/  FADD.FTZ R52, R52, R45 ;  /* 0x0000002d34347221 */ /* 0x000fc60000010000 */
[----:B------:R-:W-:Y:S01]  /*57f0*/  FADD.FTZ R53, R53, R46 ;  /* 0x0000002e35357221 */ /* 0x000fe20000010000 */
[----:B------:R-:W-:-:S03]  /*5800*/  FADD.FTZ R52, R52, R47 ;  /* 0x0000002f34347221 */ /* 0x000fc60000010000 */
[----:B---3--:R-:W-:Y:S01]  /*5810*/  FADD.FTZ R53, R53, R40 ;  /* 0x0000002835357221 */ /* 0x008fe20000010000 */
[----:B------:R-:W-:-:S03]  /*5820*/  FADD.FTZ R52, R52, R41 ;  /* 0x0000002934347221 */ /* 0x000fc60000010000 */
[----:B------:R-:W-:Y:S01]  /*5830*/  FADD.FTZ R53, R53, R42 ;  /* 0x0000002a35357221 */ /* 0x000fe20000010000 */
[----:B------:R-:W-:-:S03]  /*5840*/  FADD.FTZ R52, R52, R43 ;  /* 0x0000002b34347221 */ /* 0x000fc60000010000 */
[----:B0-----:R-:W-:Y:S01]  /*5850*/  FADD.FTZ R53, R53, R36 ;  /* 0x0000002435357221 */ /* 0x001fe20000010000 */
[----:B------:R-:W-:-:S03]  /*5860*/  FADD.FTZ R52, R52, R37 ;  /* 0x0000002534347221 */ /* 0x000fc60000010000 */
[----:B------:R-:W-:Y:S01]  /*5870*/  FADD.FTZ R53, R53, R38 ;  /* 0x0000002635357221 */ /* 0x000fe20000010000 */
[----:B------:R-:W-:-:S03]  /*5880*/  FADD.FTZ R52, R52, R39 ;  /* 0x0000002734347221 */ /* 0x000fc60000010000 */
[----:B----4-:R-:W-:Y:S01]  /*5890*/  FADD.FTZ R53, R53, R32 ;  /* 0x0000002035357221 */ /* 0x010fe20000010000 */
[----:B------:R-:W-:-:S03]  /*58a0*/  FADD.FTZ R52, R52, R33 ;  /* 0x0000002134347221 */ /* 0x000fc60000010000 */
[----:B------:R-:W-:Y:S01]  /*58b0*/  FADD.FTZ R53, R53, R34 ;  /* 0x0000002235357221 */ /* 0x000fe20000010000 */
[----:B------:R-:W-:-:S03]  /*58c0*/  FADD.FTZ R52, R52, R35 ;  /* 0x0000002334347221 */ /* 0x000fc60000010000 */
[----:B-----5:R-:W-:Y:S01]  /*58d0*/  FADD.FTZ R53, R53, R48 ;  /* 0x0000003035357221 */ /* 0x020fe20000010000 */
[----:B------:R-:W-:-:S03]  /*58e0*/  FADD.FTZ R52, R52, R49 ;  /* 0x0000003134347221 */ /* 0x000fc60000010000 */
[----:B------:R-:W-:Y:S01]  /*58f0*/  FADD.FTZ R72, R53, R50 ;  /* 0x0000003235487221 */ /* 0x000fe20000010000 */
[----:B------:R-:W-:-:S07]  /*5900*/  FADD.FTZ R73, R52, R51 ;  /* 0x0000003334497221 */ /* 0x000fce0000010000 */
.L_x_60:
[----:B------:R-:W-:Y:S05]  /*5910*/  BSYNC.RECONVERGENT B0 ;  /* 0x0000000000007941 */ /* 0x000fea0003800200 */
.L_x_59:
[----:B------:R-:W-:Y:S06]  /*5920*/  BAR.SYNC.DEFER_BLOCKING 0x0 ;  /* 0x0000000000007b1d */ /* 0x000fec0000010000 */
[----:B------:R-:W-:Y:S04]  /*5930*/  BSSY.RECONVERGENT B0, `(.L_x_61) ;  /* 0x0000025000007945 */ /* 0x000fe80003800200 */
[----:B------:R-:W-:Y:S05]  /*5940*/  @P3 BRA `(.L_x_62) ;  /* 0x00000000008c3947 */ /* 0x000fea0003800000 */
[----:B-123--:R-:W1:Y:S04]  /*5950*/  LDS.128 R28, [R112+0x400] ;  /* 0x00040000701c7984 */ /* 0x00ee680000000c00 */
[----:B------:R-:W2:Y:S04]  /*5960*/  LDS.128 R32, [R112+0x800] ;  /* 0x0008000070207984 */ /* 0x000ea80000000c00 */
[----:B------:R-:W3:Y:S04]  /*5970*/  LDS.128 R36, [R112+0xc00] ;  /* 0x000c000070247984 */ /* 0x000ee80000000c00 */
[----:B------:R-:W4:Y:S04]  /*5980*/  LDS.128 R40, [R112+0x1000] ;  /* 0x0010000070287984 */ /* 0x000f280000000c00 */
[----:B------:R-:W5:Y:S04]  /*5990*/  LDS.128 R44, [R112+0x1400] ;  /* 0x00140000702c7984 */ /* 0x000f680000000c00 */
[----:B------:R-:W0:Y:S04]  /*59a0*/  LDS.128 R48, [R112+0x1800] ;  /* 0x0018000070307984 */ /* 0x000e280000000c00 */
[----:B------:R-:W0:Y:S01]  /*59b0*/  LDS.128 R52, [R112+0x1c00] ;  /* 0x001c000070347984 */ /* 0x000e220000000c00 */
[----:B-1----:R-:W-:Y:S01]  /*59c0*/  FADD.FTZ R113, R24, R28 ;  /* 0x0000001c18717221 */ /* 0x002fe20000010000 */
[----:B------:R-:W-:Y:S01]  /*59d0*/  FADD.FTZ R24, R25, R29 ;  /* 0x0000001d19187221 */ /* 0x000fe20000010000 */
        /* <DEDUP_REMOVED lines=10> */
[----:B----4-:R-:W-:Y:S01]  /*5a80*/  FADD.FTZ R113, R113, R40 ;  /* 0x0000002871717221 */ /* 0x010fe20000010000 */
[----:B------:R-:W-:Y:S01]  /*5a90*/  FADD.FTZ R24, R24, R41 ;  /* 0x0000002918187221 */ /* 0x000fe20000010000 */
[----:B------:R-:W-:Y:S01]  /*5aa0*/  FADD.FTZ R25, R25, R42 ;  /* 0x0000002a19197221 */ /* 0x000fe20000010000 */
[----:B------:R-:W-:Y:S01]  /*5ab0*/  FADD.FTZ R26, R26, R43 ;  /* 0x0000002b1a1a7221 */ /* 0x000fe20000010000 */
[----:B-----5:R-:W-:Y:S01]  /*5ac0*/  FADD.FTZ R113, R113, R44 ;  /* 0x0000002c71717221 */ /* 0x020fe20000010000 */
[----:B------:R-:W-:Y:S01]  /*5ad0*/  FADD.FTZ R24, R24, R45 ;  /* 0x0000002d18187221 */ /* 0x000fe20000010000 */
[----:B------:R-:W-:Y:S01]  /*5ae0*/  FADD.FTZ R25, R25, R46 ;  /* 0x0000002e19197221 */ /* 0x000fe20000010000 */
[----:B------:R-:W-:Y:S01]  /*5af0*/  FADD.FTZ R26, R26, R47 ;  /* 0x0000002f1a1a7221 */ /* 0x000fe20000010000 */
[----:B0-----:R-:W-:Y:S01]  /*5b00*/  FADD.FTZ R113, R113, R48 ;  /* 0x0000003071717221 */ /* 0x001fe20000010000 */
[----:B------:R-:W-:Y:S01]  /*5b10*/  FADD.FTZ R28, R24, R49 ;  /* 0x00000031181c7221 */ /* 0x000fe20000010000 */
[----:B------:R-:W-:Y:S01]  /*5b20*/  FADD.FTZ R27, R25, R50 ;  /* 0x00000032191b7221 */ /* 0x000fe20000010000 */
[----:B------:R-:W-:Y:S01]  /*5b30*/  FADD.FTZ R30, R26, R51 ;  /* 0x000000331a1e7221 */ /* 0x000fe20000010000 */
[----:B------:R-:W-:Y:S01]  /*5b40*/  FADD.FTZ R24, R113, R52 ;  /* 0x0000003471187221 */ /* 0x000fe20000010000 */
[----:B------:R-:W-:Y:S01]  /*5b50*/  FADD.FTZ R25, R28, R53 ;  /* 0x000000351c197221 */ /* 0x000fe20000010000 */
[----:B------:R-:W-:Y:S01]  /*5b60*/  FADD.FTZ R26, R27, R54 ;  /* 0x000000361b1a7221 */ /* 0x000fe20000010000 */
[----:B------:R-:W-:-:S07]  /*5b70*/  FADD.FTZ R27, R30, R55 ;  /* 0x000000371e1b7221 */ /* 0x000fce0000010000 */
.L_x_62:
[----:B------:R-:W-:Y:S05]  /*5b80*/  BSYNC.RECONVERGENT B0 ;  /* 0x0000000000007941 */ /* 0x000fea0003800200 */
.L_x_61:
[----:B------:R-:W-:Y:S04]  /*5b90*/  BSSY.RECONVERGENT B0, `(.L_x_63) ;  /* 0x000001c000007945 */ /* 0x000fe80003800200 */
[----:B------:R-:W-:Y:S05]  /*5ba0*/  @P3 BRA `(.L_x_64) ;  /* 0x0000000000683947 */ /* 0x000fea0003800000 */
[----:B--23--:R-:W2:Y:S08]  /*5bb0*/  LDC.64 R28, c[0x0][0x3f8] ;  /* 0x0000fe00ff1c7b82 */ /* 0x00ceb00000000a00 */
[----:B-1----:R-:W1:Y:S01]  /*5bc0*/  LDC.64 R30, c[0x0][0x3d8] ;  /* 0x0000f600ff1e7b82 */ /* 0x002e620000000a00 */
[----:B--2---:R-:W-:Y:S01]  /*5bd0*/  IMAD.WIDE.U32 R32, R28, 0x3, RZ ;  /* 0x000000031c207825 */ /* 0x004fe200078e00ff */
[----:B------:R-:W-:-:S02]  /*5be0*/  LEA R37, R29, R29, 0x1 ;  /* 0x0000001d1d257211 */ /* 0x000fc400078e08ff */
[----:B------:R-:W-:Y:S02]  /*5bf0*/  LEA.HI R39, P0, R29, R28, RZ, 0x1 ;  /* 0x0000001c1d277211 */ /* 0x000fe400078108ff */
[----:B------:R-:W-:Y:S02]  /*5c00*/  IADD3 R37, PT, PT, R33, R37, RZ ;  /* 0x0000002521257210 */ /* 0x000fe40007ffe0ff */
[----:B------:R-:W-:Y:S01]  /*5c10*/  IADD3.X R34, PT, PT, RZ, R29, RZ, P0, !PT ;  /* 0x0000001dff227210 */ /* 0x000fe200007fe4ff */
[----:B-1----:R-:W-:Y:S01]  /*5c20*/  IMAD.WIDE R30, R111, 0x4, R30 ;  /* 0x000000046f1e7825 */ /* 0x002fe200078e021e */
        /* <DEDUP_REMOVED lines=18> */
.L_x_64:
[----:B------:R-:W-:Y:S05]  /*5d50*/  BSYNC.RECONVERGENT B0 ;  /* 0x0000000000007941 */ /* 0x000fea0003800200 */
.L_x_63:
[----:B------:R-:W5:Y:S02]  /*5d60*/  LDCU UR4, c[0x0][0x370] ;  /* 0x00006e00ff0477ac */ /* 0x000f640008000800 */
[----:B-----5:R-:W-:-:S09]  /*5d70*/  UISETP.GE.U32.AND UP0, UPT, UR4, 0x2, UPT ;  /* 0x000000020400788c */ /* 0x020fd2000bf06070 */
[----:B------:R-:W-:Y:S05]  /*5d80*/  BRA.U !UP0, `(.L_x_65) ;  /* 0x0000000908b87547 */ /* 0x000fea000b800000 */
[----:B----4-:R-:W4:Y:S01]  /*5d90*/  LDC R25, c[0x0][0x370] ;  /* 0x0000dc00ff197b82 */ /* 0x010f220000000800 */
[----:B------:R-:W0:Y:S01]  /*5da0*/  S2R R40, SR_CTAID.Y ;  /* 0x0000000000287919 */ /* 0x000e220000002600 */
[----:B------:R-:W-:-:S05]  /*5db0*/  LOP3.LUT R24, R3, 0x1, RZ, 0xc0, !PT ;  /* 0x0000000103187812 */ /* 0x000fca00078ec0ff */
[----:B------:R-:W-:Y:S01]  /*5dc0*/  IMAD R27, R24, R91, RZ ;  /* 0x0000005b181b7224 */ /* 0x000fe200078e02ff */
[----:B------:R-:W5:Y:S03]  /*5dd0*/  LDC.64 R36, c[0x0][0x3d0] ;  /* 0x0000f400ff247b82 */ /* 0x000f660000000a00 */
[----:B----4-:R-:W-:-:S05]  /*5de0*/  IMAD R24, R27, R25, RZ ;  /* 0x000000191b187224 */ /* 0x010fca00078e02ff */
[----:B------:R-:W-:-:S05]  /*5df0*/  SHF.L.U32 R25, R24, 0x1, RZ ;  /* 0x0000000118197819 */ /* 0x000fca00000006ff */
[----:B-----5:R-:W-:Y:S01]  /*5e00*/  IMAD.WIDE R36, R25, 0x4, R36 ;  /* 0x0000000419247825 */ /* 0x020fe200078e0224 */
[----:B0-----:R-:W-:Y:S06]  /*5e10*/  @P1 BRA `(.L_x_66) ;  /* 0x0000000000541947 */ /* 0x001fec0003800000 */
[----:B------:R-:W0:Y:S01]  /*5e20*/  LDC.64 R24, c[0x0][0x3c8] ;  /* 0x0000f200ff187b82 */ /* 0x000e220000000a00 */
[----:B------:R-:W-:Y:S01]  /*5e30*/  IADD3 R27, PT, PT, R27, R40, RZ ;  /* 0x000000281b1b7210 */ /* 0x000fe20007ffe0ff */
[----:B--2---:R-:W-:Y:S01]  /*5e40*/  IMAD R29, R5, R91, R40 ;  /* 0x0000005b051d7224 */ /* 0x004fe200078e0228 */
[----:B---3--:R-:W-:-:S03]  /*5e50*/  LOP3.LUT P0, R28, R3, 0x2, RZ, 0xc0, !PT ;  /* 0x00000002031c7812 */ /* 0x008fc6000780c0ff */
[----:B0-----:R-:W-:-:S04]  /*5e60*/  IMAD.WIDE.U32 R24, R27, 0x4, R24 ;  /* 0x000000041b187825 */ /* 0x001fc800078e0018 */
[----:B------:R-:W-:Y:S01]  /*5e70*/  IMAD.WIDE.U32 R26, R29, 0x8, R36 ;  /* 0x000000081d1a7825 */ /* 0x000fe200078e0024 */
[----:B------:R-:W-:Y:S02]  /*5e80*/  IADD3 R29, PT, PT, -R28, 0x1, RZ ;  /* 0x000000011c1d7810 */ /* 0x000fe40007ffe1ff */
[----:B------:R-:W1:Y:S02]  /*5e90*/  LDC R28, c[0x0][0x370] ;  /* 0x0000dc00ff1c7b82 */ /* 0x000e640000000800 */
[----:B------:R0:W-:Y:S01]  /*5ea0*/  STG.E.64 desc[UR6][R26.64], R72 ;  /* 0x000000481a007986 */ /* 0x0001e2000c101b06 */
[----:B------:R-:W-:Y:S06]  /*5eb0*/  MEMBAR.ALL.GPU ;  /* 0x0000000000007992 */ /* 0x000fec000000a000 */
[----:B------:R-:W-:-:S00]  /*5ec0*/  ERRBAR ;  /* 0x00000000000079ab */ /* 0x000fc00000000000 */
[----:B------:R-:W-:Y:S06]  /*5ed0*/  CGAERRBAR ;  /* 0x00000000000075ab */ /* 0x000fec0000000000 */
[----:B------:R0:W-:Y:S01]  /*5ee0*/  REDG.E.ADD.S32.STRONG.GPU desc[UR6][R24.64], R29 ;  /* 0x0000001d1800798e */ /* 0x0001e2000c12e306 */
[----:B-1----:R-:W-:-:S04]  /*5ef0*/  SEL R31, R28, RZ, !P0 ;  /* 0x000000ff1c1f7207 */ /* 0x002fc80004000000 */
[----:B------:R-:W-:-:S13]  /*5f00*/  ISETP.NE.AND P0, PT, R31, -0x1, PT ;  /* 0xffffffff1f00780c */ /* 0x000fda0003f05270 */
[----:B0-----:R-:W-:Y:S05]  /*5f10*/  @!P0 BRA `(.L_x_66) ;  /* 0x0000000000148947 */ /* 0x001fea0003800000 */
.L_x_67:
[----:B------:R-:W2:Y:S04]  /*5f20*/  LDG.E.STRONG.GPU R26, desc[UR6][R24.64] ;  /* 0x00000006181a7981 */ /* 0x000ea8000c1ef900 */
[----:B--2---:R-:W-:Y:S01]  /*5f30*/  CCTL.IVALL ;  /* 0x00000000ff00798f */ /* 0x004fe20002000000 */
[----:B------:R-:W-:Y:S05]  /*5f40*/  YIELD ;  /* 0x0000000000007946 */ /* 0x000fea0003800000 */
[----:B------:R-:W-:-:S13]  /*5f50*/  ISETP.NE.AND P0, PT, R26, R31, PT ;  /* 0x0000001f1a00720c */ /* 0x000fda0003f05270 */
[----:B------:R-:W-:Y:S05]  /*5f60*/  @P0 BRA `(.L_x_67) ;  /* 0xfffffffc00ec0947 */ /* 0x000fea000383ffff */
.L_x_66:
[----:B------:R-:W0:Y:S01]  /*5f70*/  LDC R24, c[0x0][0x370] ;  /* 0x0000dc00ff187b82 */ /* 0x000e220000000800 */
[----:B------:R-:W-:Y:S05]  /*5f80*/  WARPSYNC.ALL ;  /* 0x0000000000007948 */ /* 0x000fea0003800000 */
[----:B0-----:R-:W-:Y:S02]  /*5f90*/  ISETP.GE.U32.AND P0, PT, R24, 0x8, PT ;  /* 0x000000081800780c */ /* 0x001fe40003f06070 */
[----:B------:R-:W-:Y:S01]  /*5fa0*/  BAR.SYNC.DEFER_BLOCKING 0x0 ;  /* 0x0000000000007b1d */ /* 0x000fe20000010000 */
[----:B------:R-:W-:-:S10]  /*5fb0*/  HFMA2 R32, -RZ, RZ, 0, 0 ;  /* 0x00000000ff207431 */ /* 0x000fd400000001ff */
[----:B------:R-:W-:Y:S05]  /*5fc0*/  @!P0 BRA `(.L_x_68) ;  /* 0x00000004001c8947 */ /* 0x000fea0003800000 */
[C-C-:B------:R-:W-:Y:S01]  /*5fd0*/  IMAD R42, R91.reuse, 0x3, R40.reuse ;  /* 0x000000035b2a7824 */ /* 0x140fe200078e0228 */
[CC--:B------:R-:W-:Y:S01]  /*5fe0*/  LEA R47, R91.reuse, R40.reuse, 0x1 ;  /* 0x000000285b2f7211 */ /* 0x0c0fe200078e08ff */
[C-C-:B------:R-:W-:Y:S01]  /*5ff0*/  IMAD R46, R91.reuse, 0x5, R40.reuse ;  /* 0x000000055b2e7824 */ /* 0x140fe200078e0228 */
[CC--:B------:R-:W-:Y:S01]  /*6000*/  LEA R41, R91.reuse, R40.reuse, 0x2 ;  /* 0x000000285b297211 */ /* 0x0c0fe200078e10ff */
[C-C-:B------:R-:W-:Y:S01]  /*6010*/  IMAD R45, R91.reuse, 0x7, R40.reuse ;  /* 0x000000075b2d7824 */ /* 0x140fe200078e0228 */
[----:B------:R-:W-:Y:S01]  /*6020*/  IADD3 R49, PT, PT, R40, R91, RZ ;  /* 0x0000005b28317210 */ /* 0x000fe20007ffe0ff */
[----:B------:R-:W-:Y:S01]  /*6030*/  IMAD R43, R91, 0x6, R40 ;  /* 0x000000065b2b7824 */ /* 0x000fe200078e0228 */
[----:B------:R-:W-:Y:S01]  /*6040*/  IADD3 R44, PT, PT, -R5, RZ, RZ ;  /* 0x000000ff052c7210 */ /* 0x000fe20007ffe1ff */
[----:B------:R-:W-:Y:S01]  /*6050*/  UMOV UR4, URZ ;  /* 0x000000ff00047c82 */ /* 0x000fe20008000000 */
[----:B------:R-:W-:-:S07]  /*6060*/  MOV R48, R40 ;  /* 0x0000002800307202 */ /* 0x000fce0000000f00 */
.L_x_69:
[----:B------:R-:W-:Y:S01]  /*6070*/  ISETP.EQ.OR P5, PT, R44, RZ, P1 ;  /* 0x000000ff2c00720c */ /* 0x000fe20000fa2670 */
[----:B------:R-:W-:-:S06]  /*6080*/  UIADD3 UR5, UPT, UPT, UR4, 0x1, URZ ;  /* 0x0000000104057890 */ /* 0x000fcc000fffe0ff */
[----:B------:R-:W-:-:S06]  /*6090*/  ISETP.EQ.OR P0, PT, R5, UR5, P1 ;  /* 0x0000000505007c0c */ /* 0x000fcc0008f02670 */
[----:B------:R-:W-:-:S06]  /*60a0*/  @!P5 IMAD.WIDE.U32 R24, R48, 0x8, R36 ;  /* 0x000000083018d825 */ /* 0x000fcc00078e0024 */
[----:B------:R-:W4:Y:S01]  /*60b0*/  @!P5 LDG.E.64 R24, desc[UR6][R24.64] ;  /* 0x000000061818d981 */ /* 0x000f22000c1e1b00 */
[----:B------:R-:W-:-:S06]  /*60c0*/  @!P0 IMAD.WIDE.U32 R26, R49, 0x8, R36 ;  /* 0x00000008311a8825 */ /* 0x000fcc00078e0024 */
[----:B------:R-:W5:Y:S01]  /*60d0*/  @!P0 LDG.E.64 R26, desc[UR6][R26.64] ;  /* 0x000000061a1a8981 */ /* 0x000f62000c1e1b00 */
[----:B------:R-:W-:Y:S02]  /*60e0*/  UIADD3 UR5, UPT, UPT, UR4, 0x2, URZ ;  /* 0x0000000204057890 */ /* 0x000fe4000fffe0ff */
[----:B------:R-:W-:-:S04]  /*60f0*/  UIADD3 UR8, UPT, UPT, UR4, 0x3, URZ ;  /* 0x0000000304087890 */ /* 0x000fc8000fffe0ff */
[C---:B------:R-:W-:Y:S01]  /*6100*/  ISETP.EQ.OR P2, PT, R5.reuse, UR5, P1 ;  /* 0x0000000505007c0c */ /* 0x040fe20008f42670 */
[----:B------:R-:W-:Y:S01]  /*6110*/  UIADD3 UR5, UPT, UPT, UR4, 0x4, URZ ;  /* 0x0000000404057890 */ /* 0x000fe2000fffe0ff */
[----:B------:R-:W-:Y:S01]  /*6120*/  ISETP.EQ.OR P3, PT, R5, UR8, P1 ;  /* 0x0000000805007c0c */ /* 0x000fe20008f62670 */
[----:B------:R-:W-:-:S04]  /*6130*/  UIADD3 UR8, UPT, UPT, UR4, 0x5, URZ ;  /* 0x0000000504087890 */ /* 0x000fc8000fffe0ff */
[C---:B------:R-:W-:Y:S01]  /*6140*/  ISETP.EQ.OR P4, PT, R5.reuse, UR5, P1 ;  /* 0x0000000505007c0c */ /* 0x040fe20008f82670 */
[----:B------:R-:W-:Y:S01]  /*6150*/  UIADD3 UR5, UPT, UPT, UR4, 0x6, URZ ;  /* 0x0000000604057890 */ /* 0x000fe2000fffe0ff */
[----:B------:R-:W-:Y:S01]  /*6160*/  ISETP.EQ.OR P6, PT, R5, UR8, P1 ;  /* 0x0000000805007c0c */ /* 0x000fe20008fc2670 */
[----:B------:R-:W-:-:S05]  /*6170*/  UIADD3 UR8, UPT, UPT, UR4, 0x7, URZ ;  /* 0x0000000704087890 */ /* 0x000fca000fffe0ff */
[----:B------:R-:W-:-:S05]  /*6180*/  @!P3 IMAD.WIDE.U32 R38, R42, 0x8, R36 ;  /* 0x000000082a26b825 */ /* 0x000fca00078e0024 */
[----:B--23--:R-:W-:-:S04]  /*6190*/  @!P4 IMAD.WIDE.U32 R28, R41, 0x8, R36 ;  /* 0x00000008291cc825 */ /* 0x00cfc800078e0024 */
[----:B-1----:R-:W-:Y:S02]  /*61a0*/  @!P6 IMAD.WIDE.U32 R30, R46, 0x8, R36 ;  /* 0x000000082e1ee825 */ /* 0x002fe400078e0024 */
[----:B------:R-:W2:Y:S04]  /*61b0*/  @!P4 LDG.E.64 R28, desc[UR6][R28.64] ;  /* 0x000000061c1cc981 */ /* 0x000ea8000c1e1b00 */
[----:B------:R-:W3:Y:S01]  /*61c0*/  @!P6 LDG.E.64 R30, desc[UR6][R30.64] ;  /* 0x000000061e1ee981 */ /* 0x000ee2000c1e1b00 */
[----:B----4-:R-:W-:Y:S01]  /*61d0*/  @!P5 FADD.FTZ R72, R72, R24 ;  /* 0x000000184848d221 */ /* 0x010fe20000010000 */
[----:B------:R-:W-:Y:S01]  /*61e0*/  @!P5 FADD.FTZ R73, R73, R25 ;  /* 0x000000194949d221 */ /* 0x000fe20000010000 */
[----:B------:R-:W-:Y:S01]  /*61f0*/  @!P2 IMAD.WIDE.U32 R24, R47, 0x8, R36 ;  /* 0x000000082f18a825 */ /* 0x000fe200078e0024 */
[----:B------:R-:W-:-:S03]  /*6200*/  ISETP.EQ.OR P5, PT, R5, UR5, P1 ;  /* 0x0000000505007c0c */ /* 0x000fc60008fa2670 */
[----:B-----5:R-:W-:Y:S02]  /*6210*/  @!P0 FADD.FTZ R72, R72, R26 ;  /* 0x0000001a48488221 */ /* 0x020fe40000010000 */
[----:B------:R-:W4:Y:S01]  /*6220*/  @!P2 LDG.E.64 R24, desc[UR6][R24.64] ;  /* 0x000000061818a981 */ /* 0x000f22000c1e1b00 */
[----:B------:R-:W-:Y:S01]  /*6230*/  @!P0 FADD.FTZ R73, R73, R27 ;  /* 0x0000001b49498221 */ /* 0x000fe20000010000 */
[----:B------:R-:W-:Y:S02]  /*6240*/  ISETP.EQ.OR P0, PT, R5, UR8, P1 ;  /* 0x0000000805007c0c */ /* 0x000fe40008f02670 */
[----:B------:R-:W5:Y:S04]  /*6250*/  @!P3 LDG.E.64 R26, desc[UR6][R38.64] ;  /* 0x00000006261ab981 */ /* 0x000f68000c1e1b00 */
[----:B------:R-:W-:-:S06]  /*6260*/  @!P5 IMAD.WIDE.U32 R32, R43, 0x8, R36 ;  /* 0x000000082b20d825 */ /* 0x000fcc00078e0024 */
[----:B------:R-:W3:Y:S01]  /*6270*/  @!P5 LDG.E.64 R32, desc[UR6][R32.64] ;  /* 0x000000062020d981 */ /* 0x000ee2000c1e1b00 */
[----:B------:R-:W-:-:S06]  /*6280*/  @!P0 IMAD.WIDE.U32 R34, R45, 0x8, R36 ;  /* 0x000000082d228825 */ /* 0x000fcc00078e0024 */
[----:B------:R-:W3:Y:S01]  /*6290*/  @!P0 LDG.E.64 R34, desc[UR6][R34.64] ;  /* 0x0000000622228981 */ /* 0x000ee2000c1e1b00 */
[----:B------:R-:W0:Y:S01]  /*62a0*/  LDC R50, c[0x0][0x370] ;  /* 0x0000dc00ff327b82 */ /* 0x000e220000000800 */
[----:B------:R-:W-:Y:S01]  /*62b0*/  UIADD3 UR4, UPT, UPT, UR4, 0x8, URZ ;  /* 0x0000000804047890 */ /* 0x000fe2000fffe0ff */
[----:B------:R-:W-:Y:S02]  /*62c0*/  IADD3 R44, PT, PT, R44, 0x8, RZ ;  /* 0x000000082c2c7810 */ /* 0x000fe40007ffe0ff */
[C---:B------:R-:W-:Y:S02]  /*62d0*/  LEA R48, R91.reuse, R48, 0x3 ;  /* 0x000000305b307211 */ /* 0x040fe400078e18ff */
[C---:B------:R-:W-:Y:S02]  /*62e0*/  LEA R49, R91.reuse, R49, 0x3 ;  /* 0x000000315b317211 */ /* 0x040fe400078e18ff */
[C---:B------:R-:W-:Y:S02]  /*62f0*/  LEA R47, R91.reuse, R47, 0x3 ;  /* 0x0000002f5b2f7211 */ /* 0x040fe400078e18ff */
[----:B------:R-:W-:-:S02]  /*6300*/  LEA R42, R91, R42, 0x3 ;  /* 0x0000002a5b2a7211 */ /* 0x000fc400078e18ff */
[C---:B------:R-:W-:Y:S02]  /*6310*/  LEA R41, R91.reuse, R41, 0x3 ;  /* 0x000000295b297211 */ /* 0x040fe400078e18ff */
[C---:B------:R-:W-:Y:S02]  /*6320*/  LEA R46, R91.reuse, R46, 0x3 ;  /* 0x0000002e5b2e7211 */ /* 0x040fe400078e18ff */
[C---:B------:R-:W-:Y:S02]  /*6330*/  LEA R43, R91.reuse, R43, 0x3 ;  /* 0x0000002b5b2b7211 */ /* 0x040fe400078e18ff */
[----:B------:R-:W-:Y:S01]  /*6340*/  LEA R45, R91, R45, 0x3 ;  /* 0x0000002d5b2d7211 */ /* 0x000fe200078e18ff */
[----:B----4-:R-:W-:Y:S01]  /*6350*/  @!P2 FADD.FTZ R72, R72, R24 ;  /* 0x000000184848a221 */ /* 0x010fe20000010000 */
[----:B------:R-:W-:-:S03]  /*6360*/  @!P2 FADD.FTZ R73, R73, R25 ;  /* 0x000000194949a221 */ /* 0x000fc60000010000 */
[----:B-----5:R-:W-:Y:S01]  /*6370*/  @!P3 FADD.FTZ R72, R72, R26 ;  /* 0x0000001a4848b221 */ /* 0x020fe20000010000 */
[----:B------:R-:W-:-:S03]  /*6380*/  @!P3 FADD.FTZ R73, R73, R27 ;  /* 0x0000001b4949b221 */ /* 0x000fc60000010000 */
[----:B--2---:R-:W-:Y:S01]  /*6390*/  @!P4 FADD.FTZ R72, R72, R28 ;  /* 0x0000001c4848c221 */ /* 0x004fe20000010000 */
[----:B------:R-:W-:-:S03]  /*63a0*/  @!P4 FADD.FTZ R73, R73, R29 ;  /* 0x0000001d4949c221 */ /* 0x000fc60000010000 */
[----:B---3--:R-:W-:Y:S01]  /*63b0*/  @!P6 FADD.FTZ R72, R72, R30 ;  /* 0x0000001e4848e221 */ /* 0x008fe20000010000 */
[----:B------:R-:W-:-:S03]  /*63c0*/  @!P6 FADD.FTZ R73, R73, R31 ;  /* 0x0000001f4949e221 */ /* 0x000fc60000010000 */
[----:B------:R-:W-:Y:S01]  /*63d0*/  @!P5 FADD.FTZ R72, R72, R32 ;  /* 0x000000204848d221 */ /* 0x000fe20000010000 */
[----:B------:R-:W-:Y:S01]  /*63e0*/  @!P5 FADD.FTZ R73, R73, R33 ;  /* 0x000000214949d221 */ /* 0x000fe20000010000 */
[----:B0-----:R-:W-:Y:S02]  /*63f0*/  LOP3.LUT R32, R50, 0x7ffffff8, RZ, 0xc0, !PT ;  /* 0x7ffffff832207812 */ /* 0x001fe400078ec0ff */
[----:B------:R-:W-:Y:S01]  /*6400*/  @!P0 FADD.FTZ R72, R72, R34 ;  /* 0x0000002248488221 */ /* 0x000fe20000010000 */
[----:B------:R-:W-:Y:S01]  /*6410*/  @!P0 FADD.FTZ R73, R73, R35 ;  /* 0x0000002349498221 */ /* 0x000fe20000010000 */
[----:B------:R-:W-:-:S13]  /*6420*/  ISETP.NE.AND P0, PT, R32, UR4, PT ;  /* 0x0000000420007c0c */ /* 0x000fda000bf05270 */
[----:B------:R-:W-:Y:S05]  /*6430*/  @P0 BRA `(.L_x_69) ;  /* 0xfffffffc000c0947 */ /* 0x000fea000383ffff */
.L_x_68:
[----:B------:R-:W0:Y:S02]  /*6440*/  LDCU UR4, c[0x0][0x370] ;  /* 0x00006e00ff0477ac */ /* 0x000e240008000800 */
[----:B0-----:R-:W-:-:S09]  /*6450*/  ULOP3.LUT UP0, URZ, UR4, 0x7, URZ, 0xc0, !UPT ;  /* 0x0000000704ff7892 */ /* 0x001fd2000f80c0ff */
[----:B------:R-:W-:Y:S05]  /*6460*/  BRA.U !UP0, `(.L_x_65) ;  /* 0x0000000508007547 */ /* 0x000fea000b800000 */
[----:B------:R-:W0:Y:S01]  /*6470*/  LDCU UR4, c[0x0][0x370] ;  /* 0x00006e00ff0477ac */ /* 0x000e220008000800 */
[----:B------:R-:W4:Y:S01]  /*6480*/  LDCU UR5, c[0x0][0x370] ;  /* 0x00006e00ff0577ac */ /* 0x000f220008000800 */
[----:B0-----:R-:W-:-:S04]  /*6490*/  ULOP3.LUT UR4, UR4, 0x7, URZ, 0xc0, !UPT ;  /* 0x0000000704047892 */ /* 0x001fc8000f8ec0ff */
[----:B------:R-:W-:Y:S02]  /*64a0*/  UIADD3 UR4, UPT, UPT, UR4, -0x1, URZ ;  /* 0xffffffff04047890 */ /* 0x000fe4000fffe0ff */
[----:B----4-:R-:W-:Y:S02]  /*64b0*/  ULOP3.LUT UP1, UR5, UR5, 0x3, URZ, 0xc0, !UPT ;  /* 0x0000000305057892 */ /* 0x010fe4000f82c0ff */
[----:B------:R-:W-:-:S09]  /*64c0*/  UISETP.GE.U32.AND UP0, UPT, UR4, 0x3, UPT ;  /* 0x000000030400788c */ /* 0x000fd2000bf06070 */
[----:B------:R-:W-:Y:S05]  /*64d0*/  BRA.U !UP0, `(.L_x_70) ;  /* 0x0000000108707547 */ /* 0x000fea000b800000 */
[C---:B------:R-:W-:Y:S02]  /*64e0*/  IADD3 R24, PT, PT, R32.reuse, 0x1, RZ ;  /* 0x0000000120187810 */ /* 0x040fe40007ffe0ff */
[CC--:B------:R-:W-:Y:S02]  /*64f0*/  ISETP.EQ.OR P0, PT, R32.reuse, R5.reuse, P1 ;  /* 0x000000052000720c */ /* 0x0c0fe40000f02670 */
[----:B------:R-:W-:Y:S02]  /*6500*/  IADD3 R26, PT, PT, R32, 0x2, RZ ;  /* 0x00000002201a7810 */ /* 0x000fe40007ffe0ff */
[-C--:B------:R-:W-:Y:S02]  /*6510*/  ISETP.EQ.OR P2, PT, R24, R5.reuse, P1 ;  /* 0x000000051800720c */ /* 0x080fe40000f42670 */
[----:B---3--:R-:W-:Y:S02]  /*6520*/  IADD3 R28, PT, PT, R32, 0x3, RZ ;  /* 0x00000003201c7810 */ /* 0x008fe40007ffe0ff */
[----:B------:R-:W-:-:S02]  /*6530*/  ISETP.EQ.OR P3, PT, R26, R5, P1 ;  /* 0x000000051a00720c */ /* 0x000fc40000f62670 */
[----:B------:R-:W-:-:S03]  /*6540*/  ISETP.EQ.OR P4, PT, R28, R5, P1 ;  /* 0x000000051c00720c */ /* 0x000fc60000f82670 */
[----:B------:R-:W-:-:S04]  /*6550*/  @!P0 IMAD R25, R32, R91, R40 ;  /* 0x0000005b20198224 */ /* 0x000fc800078e0228 */
[----:B------:R-:W-:Y:S02]  /*6560*/  @!P2 IMAD R27, R24, R91, R40 ;  /* 0x0000005b181ba224 */ /* 0x000fe400078e0228 */
[----:B------:R-:W-:-:S04]  /*6570*/  @!P0 IMAD.WIDE.U32 R24, R25, 0x8, R36 ;  /* 0x0000000819188825 */ /* 0x000fc800078e0024 */
[-C--:B--2---:R-:W-:Y:S02]  /*6580*/  @!P3 IMAD R29, R26, R91.reuse, R40 ;  /* 0x0000005b1a1db224 */ /* 0x084fe400078e0228 */
[----:B------:R-:W-:Y:S01]  /*6590*/  @!P2 IMAD.WIDE.U32 R26, R27, 0x8, R36 ;  /* 0x000000081b1aa825 */ /* 0x000fe200078e0024 */
[----:B------:R-:W2:Y:S03]  /*65a0*/  @!P0 LDG.E.64 R24, desc[UR6][R24.64] ;  /* 0x0000000618188981 */ /* 0x000ea6000c1e1b00 */
[----:B-1----:R-:W-:Y:S02]  /*65b0*/  @!P4 IMAD R31, R28, R91, R40 ;  /* 0x0000005b1c1fc224 */ /* 0x002fe400078e0228 */
[--C-:B------:R-:W-:Y:S01]  /*65c0*/  @!P3 IMAD.WIDE.U32 R28, R29, 0x8, R36.reuse ;  /* 0x000000081d1cb825 */ /* 0x100fe200078e0024 */
[----:B------:R-:W3:Y:S03]  /*65d0*/  @!P2 LDG.E.64 R26, desc[UR6][R26.64] ;  /* 0x000000061a1aa981 */ /* 0x000ee6000c1e1b00 */
[----:B------:R-:W-:-:S02]  /*65e0*/  @!P4 IMAD.WIDE.U32 R30, R31, 0x8, R36 ;  /* 0x000000081f1ec825 */ /* 0x000fc400078e0024 */
[----:B------:R-:W4:Y:S04]  /*65f0*/  @!P3 LDG.E.64 R28, desc[UR6][R28.64] ;  /* 0x000000061c1cb981 */ /* 0x000f28000c1e1b00 */
[----:B------:R-:W5:Y:S01]  /*6600*/  @!P4 LDG.E.64 R30, desc[UR6][R30.64] ;  /* 0x000000061e1ec981 */ /* 0x000f62000c1e1b00 */
[----:B------:R-:W-:Y:S01]  /*6610*/  IADD3 R32, PT, PT, R32, 0x4, RZ ;  /* 0x0000000420207810 */ /* 0x000fe20007ffe0ff */
[----:B--2---:R-:W-:Y:S01]  /*6620*/  @!P0 FADD.FTZ R72, R72, R24 ;  /* 0x0000001848488221 */ /* 0x004fe20000010000 */
[----:B------:R-:W-:-:S03]  /*6630*/  @!P0 FADD.FTZ R73, R73, R25 ;  /* 0x0000001949498221 */ /* 0x000fc60000010000 */
[----:B---3--:R-:W-:Y:S01]  /*6640*/  @!P2 FADD.FTZ R72, R72, R26 ;  /* 0x0000001a4848a221 */ /* 0x008fe20000010000 */
[----:B------:R-:W-:-:S03]  /*6650*/  @!P2 FADD.FTZ R73, R73, R27 ;  /* 0x0000001b4949a221 */ /* 0x000fc60000010000 */
[----:B----4-:R-:W-:Y:S01]  /*6660*/  @!P3 FADD.FTZ R72, R72, R28 ;  /* 0x0000001c4848b221 */ /* 0x010fe20000010000 */
[----:B------:R-:W-:-:S03]  /*6670*/  @!P3 FADD.FTZ R73, R73, R29 ;  /* 0x0000001d4949b221 */ /* 0x000fc60000010000 */
[----:B-----5:R-:W-:Y:S01]  /*6680*/  @!P4 FADD.FTZ R72, R72, R30 ;  /* 0x0000001e4848c221 */ /* 0x020fe20000010000 */
[----:B------:R-:W-:-:S07]  /*6690*/  @!P4 FADD.FTZ R73, R73, R31 ;  /* 0x0000001f4949c221 */ /* 0x000fce0000010000 */
.L_x_70:
[----:B------:R-:W-:Y:S05]  /*66a0*/  BRA.U !UP1, `(.L_x_65) ;  /* 0x0000000109707547 */ /* 0x000fea000b800000 */
[----:B---3--:R-:W0:Y:S01]  /*66b0*/  LDC R28, c[0x0][0x370] ;  /* 0x0000dc00ff1c7b82 */ /* 0x008e220000000800 */
[----:B------:R-:W-:Y:S01]  /*66c0*/  UISETP.NE.AND UP0, UPT, UR5, 0x1, UPT ;  /* 0x000000010500788c */ /* 0x000fe2000bf05270 */
[----:B0-----:R-:W-:-:S08]  /*66d0*/  LOP3.LUT R28, R28, 0x1, RZ, 0xc0, !PT ;  /* 0x000000011c1c7812 */ /* 0x001fd000078ec0ff */
[----:B------:R-:W-:Y:S05]  /*66e0*/  BRA.U !UP0, `(.L_x_71) ;  /* 0x0000000108387547 */ /* 0x000fea000b800000 */
[C---:B------:R-:W-:Y:S02]  /*66f0*/  IADD3 R24, PT, PT, R32.reuse, 0x1, RZ ;  /* 0x0000000120187810 */ /* 0x040fe40007ffe0ff */
[-C--:B------:R-:W-:Y:S02]  /*6700*/  ISETP.EQ.OR P2, PT, R32, R5.reuse, P1 ;  /* 0x000000052000720c */ /* 0x080fe40000f42670 */
[----:B------:R-:W-:-:S11]  /*6710*/  ISETP.EQ.OR P0, PT, R24, R5, P1 ;  /* 0x000000051800720c */ /* 0x000fd60000f02670 */
[-CC-:B------:R-:W-:Y:S02]  /*6720*/  @!P2 IMAD R25, R32, R91.reuse, R40.reuse ;  /* 0x0000005b2019a224 */ /* 0x180fe400078e0228 */
[----:B------:R-:W-:Y:S02]  /*6730*/  @!P0 IMAD R27, R24, R91, R40 ;  /* 0x0000005b181b8224 */ /* 0x000fe400078e0228 */
[----:B------:R-:W-:-:S04]  /*6740*/  @!P2 IMAD.WIDE.U32 R24, R25, 0x8, R36 ;  /* 0x000000081918a825 */ /* 0x000fc800078e0024 */
[----:B------:R-:W-:Y:S02]  /*6750*/  @!P0 IMAD.WIDE.U32 R26, R27, 0x8, R36 ;  /* 0x000000081b1a8825 */ /* 0x000fe400078e0024 */
[----:B------:R-:W3:Y:S04]  /*6760*/  @!P2 LDG.E.64 R24, desc[UR6][R24.64] ;  /* 0x000000061818a981 */ /* 0x000ee8000c1e1b00 */
[----:B------:R-:W4:Y:S01]  /*6770*/  @!P0 LDG.E.64 R26, desc[UR6][R26.64] ;  /* 0x000000061a1a8981 */ /* 0x000f22000c1e1b00 */
[----:B------:R-:W-:Y:S01]  /*6780*/  IADD3 R32, PT, PT, R32, 0x2, RZ ;  /* 0x0000000220207810 */ /* 0x000fe20007ffe0ff */
[----:B---3--:R-:W-:Y:S01]  /*6790*/  @!P2 FADD.FTZ R72, R72, R24 ;  /* 0x000000184848a221 */ /* 0x008fe20000010000 */
[----:B------:R-:W-:-:S03]  /*67a0*/  @!P2 FADD.FTZ R73, R73, R25 ;  /* 0x000000194949a221 */ /* 0x000fc60000010000 */
[----:B----4-:R-:W-:Y:S01]  /*67b0*/  @!P0 FADD.FTZ R72, R72, R26 ;  /* 0x0000001a48488221 */ /* 0x010fe20000010000 */
[----:B------:R-:W-:-:S07]  /*67c0*/  @!P0 FADD.FTZ R73, R73, R27 ;  /* 0x0000001b49498221 */ /* 0x000fce0000010000 */
.L_x_71:
[----:B------:R-:W-:Y:S01]  /*67d0*/  ISETP.EQ.OR P0, PT, R32, R5, P1 ;  /* 0x000000052000720c */ /* 0x000fe20000f02670 */
        /* <DEDUP_REMOVED lines=8> */
.L_x_72:
[----:B------:R-:W-:Y:S05]  /*6860*/  BSYNC.RECONVERGENT B0 ;  /* 0x0000000000007941 */ /* 0x000fea0003800200 */
.L_x_65:
[----:B------:R-:W5:Y:S01]  /*6870*/  S2UR UR5, SR_CgaCtaId ;  /* 0x00000000000579c3 */ /* 0x000f620000008800 */
[----:B------:R-:W-:Y:S01]  /*6880*/  UMOV UR4, 0x400 ;  /* 0x0000040000047882 */ /* 0x000fe20000000000 */
[----:B----4-:R-:W-:Y:S02]  /*6890*/  SHF.L.U32 R27, R6, 0x10, RZ ;  /* 0x00000010061b7819 */ /* 0x010fe400000006ff */
[----:B--2---:R-:W-:Y:S02]  /*68a0*/  SHF.L.U32 R29, R108, 0x10, RZ ;  /* 0x000000106c1d7819 */ /* 0x004fe400000006ff */
[----:B------:R-:W-:Y:S01]  /*68b0*/  SHF.L.U32 R7, R7, 0x10, RZ ;  /* 0x0000001007077819 */ /* 0x000fe200000006ff */
[C---:B------:R-:W-:Y:S01]  /*68c0*/  FADD.FTZ R27, -R66.reuse, R27 ;  /* 0x0000001b421b7221 */ /* 0x040fe20000010100 */
[----:B------:R-:W-:Y:S01]  /*68d0*/  SHF.L.U32 R6, R109, 0x10, RZ ;  /* 0x000000106d067819 */ /* 0x000fe200000006ff */
[----:B------:R-:W-:Y:S02]  /*68e0*/  FADD.FTZ R29, -R66, R29 ;  /* 0x0000001d421d7221 */ /* 0x000fe40000010100 */
[----:B------:R-:W-:-:S02]  /*68f0*/  FMUL.FTZ R37, R27, R110 ;  /* 0x0000006e1b257220 */ /* 0x000fc40000410000 */
[----:B------:R-:W-:Y:S01]  /*6900*/  FMUL.FTZ R36, R29, R110 ;  /* 0x0000006e1d247220 */ /* 0x000fe20000410000 */
[----:B-----5:R-:W-:Y:S01]  /*6910*/  ULEA UR4, UR5, UR4, 0x18 ;  /* 0x0000000405047291 */ /* 0x020fe2000f8ec0ff */
[----:B------:R-:W2:Y:S08]  /*6920*/  LDCU.U8 UR5, c[0x0][0x414] ;  /* 0x00008280ff0577ac */ /* 0x000eb00008000000 */
[----:B------:R-:W-:Y:S01]  /*6930*/  @!P1 STS.64 [UR4+0x98], R72 ;  /* 0x00009848ff009988 */ /* 0x000fe20008000a04 */
[----:B------:R-:W-:Y:S01]  /*6940*/  BAR.SYNC.DEFER_BLOCKING 0x0 ;  /* 0x0000000000007b1d */ /* 0x000fe20000010000 */
[----:B--2---:R-:W-:-:S05]  /*6950*/  UISETP.NE.AND UP0, UPT, UR5, URZ, UPT ;  /* 0x000000ff0500728c */ /* 0x004fca000bf05270 */
[----:B------:R-:W2:Y:S01]  /*6960*/  LDS.64 R24, [UR4+0x98] ;  /* 0x00009804ff187984 */ /* 0x000ea20008000a00 */
[----:B------:R-:W2:Y:S02]  /*6970*/  LDCU UR4, c[0x0][0x42c] ;  /* 0x00008580ff0477ac */ /* 0x000ea40008000800 */
[----:B--2---:R-:W-:Y:S01]  /*6980*/  FMUL.FTZ R24, R24, UR4 ;  /* 0x0000000418187c20 */ /* 0x004fe20008410000 */
[----:B------:R-:W-:Y:S01]  /*6990*/  FMUL.FTZ R25, R25, UR4 ;  /* 0x0000000419197c20 */ /* 0x000fe20008410000 */
[----:B------:R-:W-:Y:S06]  /*69a0*/  BRA.U !UP0, `(.L_x_73) ;  /* 0x0000000108487547 */ /* 0x000fec000b800000 */
[----:B------:R-:W-:Y:S01]  /*69b0*/  FFMA.FTZ R26, R64, R37, R62 ;  /* 0x00000025401a7223 */ /* 0x000fe2000001003e */
[----:B------:R-:W-:-:S03]  /*69c0*/  FFMA.FTZ R27, R65, R36, R63 ;  /* 0x00000024411b7223 */ /* 0x000fc6000001003f */
[----:B---3--:R-:W-:Y:S01]  /*69d0*/  FMUL.FTZ R28, R26, -1.4426950216293334961 ;  /* 0xbfb8aa3b1a1c7820 */ /* 0x008fe20000410000 */
[----:B-1----:R-:W-:-:S05]  /*69e0*/  FMUL.FTZ R31, R27, -1.4426950216293334961 ;  /* 0xbfb8aa3b1b1f7820 */ /* 0x002fca0000410000 */
[----:B------:R-:W1:Y:S08]  /*69f0*/  MUFU.EX2 R28, R28 ;  /* 0x0000001c001c7308 */ /* 0x000e700000000800 */
[----:B------:R-:W2:Y:S01]  /*6a00*/  MUFU.EX2 R31, R31 ;  /* 0x0000001f001f7308 */ /* 0x000ea20000000800 */
[----:B-1----:R-:W-:-:S07]  /*6a10*/  FADD.FTZ R29, R28, 1 ;  /* 0x3f8000001c1d7421 */ /* 0x002fce0000010000 */
[----:B------:R-:W1:Y:S01]  /*6a20*/  MUFU.RCP R30, R29 ;  /* 0x0000001d001e7308 */ /* 0x000e620000001000 */
[----:B--2---:R-:W-:-:S07]  /*6a30*/  FADD.FTZ R32, R31, 1 ;  /* 0x3f8000001f207421 */ /* 0x004fce0000010000 */
[----:B------:R-:W2:Y:S01]  /*6a40*/  MUFU.RCP R33, R32 ;  /* 0x0000002000217308 */ /* 0x000ea20000001000 */
[----:B-1----:R-:W-:Y:S01]  /*6a50*/  FADD.FTZ R35, -R30, 1 ;  /* 0x3f8000001e237421 */ /* 0x002fe20000010100 */
[----:B------:R-:W-:-:S03]  /*6a60*/  FMUL.FTZ R7, R7, R30 ;  /* 0x0000001e07077220 */ /* 0x000fc60000410000 */
[----:B------:R-:W-:Y:S01]  /*6a70*/  FFMA.FTZ R26, R26, R35, 1 ;  /* 0x3f8000001a1a7423 */ /* 0x000fe20000010023 */
[----:B--2---:R-:W-:Y:S01]  /*6a80*/  FADD.FTZ R34, -R33, 1 ;  /* 0x3f80000021227421 */ /* 0x004fe20000010100 */
[----:B------:R-:W-:Y:S02]  /*6a90*/  FMUL.FTZ R6, R6, R33 ;  /* 0x0000002106067220 */ /* 0x000fe40000410000 */
[----:B------:R-:W-:Y:S01]  /*6aa0*/  FMUL.FTZ R7, R7, R26 ;  /* 0x0000001a07077220 */ /* 0x000fe20000410000 */
[----:B------:R-:W-:-:S04]  /*6ab0*/  FFMA.FTZ R27, R27, R34, 1 ;  /* 0x3f8000001b1b7423 */ /* 0x000fc80000010022 */
[----:B------:R-:W-:-:S07]  /*6ac0*/  FMUL.FTZ R6, R6, R27 ;  /* 0x0000001b06067220 */ /* 0x000fce0000410000 */
.L_x_73:
[----:B------:R-:W2:Y:S01]  /*6ad0*/  LDCU UR4, c[0x0][0x41c] ;  /* 0x00008380ff0477ac */ /* 0x000ea20008000800 */
[----:B------:R-:W-:Y:S01]  /*6ae0*/  SHF.R.U32.HI R4, RZ, 0x6, R4 ;  /* 0x00000006ff047819 */ /* 0x000fe20000011604 */
[----:B------:R-:W-:Y:S01]  /*6af0*/  BSSY.RECONVERGENT B0, `(.L_x_74) ;  /* 0x0000020000007945 */ /* 0x000fe20003800200 */
[----:B-1----:R-:W-:Y:S01]  /*6b00*/  SHF.L.U32 R31, R8, 0x10, RZ ;  /* 0x00000010081f7819 */ /* 0x002fe200000006ff */
[----:B------:R-:W1:Y:S04]  /*6b10*/  LDCU.64 UR8, c[0x0][0x400] ;  /* 0x00008000ff0877ac */ /* 0x000e680008000a00 */
[----:B------:R-:W-:Y:S01]  /*6b20*/  FADD.FTZ R39, -R66, R31 ;  /* 0x0000001f42277221 */ /* 0x000fe20000010100 */
[----:B--2---:R-:W-:Y:S02]  /*6b30*/  IMAD R27, R5, UR4, R4 ;  /* 0x00000004051b7c24 */ /* 0x004fe4000f8e0204 */
[C-C-:B------:R-:W-:Y:S01]  /*6b40*/  FFMA.FTZ R5, R24.reuse, R37, R25.reuse ;  /* 0x0000002518057223 */ /* 0x140fe20000010019 */
[----:B------:R-:W-:Y:S01]  /*6b50*/  FFMA.FTZ R4, R24, R36, R25 ;  /* 0x0000002418047223 */ /* 0x000fe20000010019 */
[----:B------:R-:W-:-:S02]  /*6b60*/  SHF.L.U32 R37, R106, 0x10, RZ ;  /* 0x000000106a257819 */ /* 0x000fc400000006ff */
[----:B-1----:R-:W-:Y:S01]  /*6b70*/  ISETP.GE.U32.AND P0, PT, R27, UR8, PT ;  /* 0x000000081b007c0c */ /* 0x002fe2000bf06070 */
[----:B------:R-:W-:Y:S01]  /*6b80*/  FFMA.FTZ R7, R64, R7, -R5 ;  /* 0x0000000740077223 */ /* 0x000fe20000010805 */
[----:B---3--:R-:W-:Y:S01]  /*6b90*/  SHF.R.S32.HI R28, RZ, 0x1f, R27 ;  /* 0x0000001fff1c7819 */ /* 0x008fe2000001141b */
[----:B------:R-:W-:Y:S01]  /*6ba0*/  FFMA.FTZ R33, R65, R6, -R4 ;  /* 0x0000000641217223 */ /* 0x000fe20000010804 */
[----:B------:R-:W-:Y:S02]  /*6bb0*/  IADD3 R29, PT, PT, R27, 0x8, RZ ;  /* 0x000000081b1d7810 */ /* 0x000fe40007ffe0ff */
[----:B------:R-:W-:Y:S02]  /*6bc0*/  ISETP.GE.AND.EX P0, PT, R28, UR9, PT, P0 ;  /* 0x000000091c007c0c */ /* 0x000fe4000bf06300 */
[----:B------:R-:W-:Y:S02]  /*6bd0*/  ISETP.GE.U32.AND P1, PT, R29, UR8, PT ;  /* 0x000000081d007c0c */ /* 0x000fe4000bf26070 */
[----:B------:R-:W-:-:S04]  /*6be0*/  SHF.R.S32.HI R26, RZ, 0x1f, R29 ;  /* 0x0000001fff1a7819 */ /* 0x000fc8000001141d */
[----:B------:R-:W-:-:S05]  /*6bf0*/  ISETP.GE.AND.EX P1, PT, R26, UR9, PT, P1 ;  /* 0x000000091a007c0c */ /* 0x000fca000bf26310 */
[----:B------:R-:W-:Y:S08]  /*6c00*/  @P0 BRA `(.L_x_75) ;  /* 0x0000000000380947 */ /* 0x000ff00003800000 */
[----:B------:R-:W1:Y:S01]  /*6c10*/  LDCU.64 UR10, c[0x0][0x3f8] ;  /* 0x00007f00ff0a77ac */ /* 0x000e620008000a00 */
[----:B------:R-:W-:Y:S01]  /*6c20*/  MOV R4, R114 ;  /* 0x0000007200047202 */ /* 0x000fe20000000f00 */
[-C--:B------:R-:W-:Y:S01]  /*6c30*/  FMUL.FTZ R31, R7, R110.reuse ;  /* 0x0000006e071f7220 */ /* 0x080fe20000410000 */
[----:B------:R-:W-:Y:S01]  /*6c40*/  MOV R5, R117 ;  /* 0x0000007500057202 */ /* 0x000fe20000000f00 */
[----:B------:R-:W2:Y:S01]  /*6c50*/  LDCU.64 UR4, c[0x0][0x380] ;  /* 0x00007000ff0477ac */ /* 0x000ea20008000a00 */
[----:B------:R-:W-:Y:S01]  /*6c60*/  FMUL.FTZ R8, R33, R110 ;  /* 0x0000006e21087220 */ /* 0x000fe20000410000 */
[----:B-1----:R-:W-:Y:S02]  /*6c70*/  IMAD R28, R28, UR10, RZ ;  /* 0x0000000a1c1c7c24 */ /* 0x002fe4000f8e02ff */
[----:B------:R-:W-:-:S04]  /*6c80*/  IMAD.WIDE.U32 R4, R27, UR10, R4 ;  /* 0x0000000a1b047c25 */ /* 0x000fc8000f8e0004 */
[----:B------:R-:W-:Y:S01]  /*6c90*/  IMAD R35, R27, UR11, R28 ;  /* 0x0000000b1b237c24 */ /* 0x000fe2000f8e021c */
[----:B--2---:R-:W-:-:S04]  /*6ca0*/  LEA R6, P0, R4, UR4, 0x1 ;  /* 0x0000000404067c11 */ /* 0x004fc8000f8008ff */
[----:B------:R-:W-:Y:S02]  /*6cb0*/  IADD3 R35, PT, PT, R5, R35, RZ ;  /* 0x0000002305237210 */ /* 0x000fe40007ffe0ff */
[----:B------:R-:W-:Y:S02]  /*6cc0*/  F2FP.BF16.F32.PACK_AB R5, R8, R31 ;  /* 0x0000001f0805723e */ /* 0x000fe400000010ff */
[----:B------:R-:W-:-:S05]  /*6cd0*/  LEA.HI.X R7, R4, UR5, R35, 0x1, P0 ;  /* 0x0000000504077c11 */ /* 0x000fca00080f0c23 */
[----:B------:R1:W-:Y:S02]  /*6ce0*/  STG.E desc[UR6][R6.64], R5 ;  /* 0x0000000506007986 */ /* 0x0003e4000c101906 */
.L_x_75:
[----:B------:R-:W-:Y:S05]  /*6cf0*/  BSYNC.RECONVERGENT B0 ;  /* 0x0000000000007941 */ /* 0x000fea0003800200 */
.L_x_74:
[-C--:B------:R-:W-:Y:S01]  /*6d00*/  FMUL.FTZ R39, R39, R110.reuse ;  /* 0x0000006e27277220 */ /* 0x080fe20000410000 */
[----:B------:R-:W-:Y:S01]  /*6d10*/  FADD.FTZ R37, -R66, R37 ;  /* 0x0000002542257221 */ /* 0x000fe20000010100 */
[----:B------:R-:W-:Y:S02]  /*6d20*/  SHF.L.U32 R9, R9, 0x10, RZ ;  /* 0x0000001009097819 */ /* 0x000fe400000006ff */
[----:B------:R-:W-:Y:S01]  /*6d30*/  SHF.L.U32 R4, R107, 0x10, RZ ;  /* 0x000000106b047819 */ /* 0x000fe200000006ff */
[----:B------:R-:W-:Y:S01]  /*6d40*/  FFMA.FTZ R35, R24, R39, R25 ;  /* 0x0000002718237223 */ /* 0x000fe20000010019 */
[----:B------:R-:W-:Y:S01]  /*6d50*/  FMUL.FTZ R34, R37, R110 ;  /* 0x0000006e25227220 */ /* 0x000fe20000410000 */
[----:B------:R-:W-:Y:S06]  /*6d60*/  BRA.U !UP0, `(.L_x_76) ;  /* 0x0000000108487547 */ /* 0x000fec000b800000 */
[----:B-1----:R-:W-:Y:S01]  /*6d70*/  FFMA.FTZ R5, R64, R39, R62 ;  /* 0x0000002740057223 */ /* 0x002fe2000001003e */
[----:B------:R-:W-:-:S03]  /*6d80*/  FFMA.FTZ R6, R65, R34, R63 ;  /* 0x0000002241067223 */ /* 0x000fc6000001003f */
[----:B------:R-:W-:Y:S01]  /*6d90*/  FMUL.FTZ R7, R5, -1.4426950216293334961 ;  /* 0xbfb8aa3b05077820 */ /* 0x000fe20000410000 */
[----:B------:R-:W-:-:S05]  /*6da0*/  FMUL.FTZ R28, R6, -1.4426950216293334961 ;  /* 0xbfb8aa3b061c7820 */ /* 0x000fca0000410000 */
        /* <DEDUP_REMOVED lines=14> */
.L_x_76:
[----:B-1----:R-:W-:Y:S01]  /*6e90*/  FFMA.FTZ R6, R24, R34, R25 ;  /* 0x0000002218067223 */ /* 0x002fe20000010019 */
[----:B------:R-:W-:Y:S01]  /*6ea0*/  BSSY.RECONVERGENT B0, `(.L_x_77) ;  /* 0x0000014000007945 */ /* 0x000fe20003800200 */
[----:B------:R-:W-:Y:S01]  /*6eb0*/  FFMA.FTZ R35, R64, R9, -R35 ;  /* 0x0000000940237223 */ /* 0x000fe20000010823 */
[----:B------:R-:W-:Y:S01]  /*6ec0*/  SHF.L.U32 R9, R10, 0x10, RZ ;  /* 0x000000100a097819 */ /* 0x000fe200000006ff */
[----:B------:R-:W-:Y:S01]  /*6ed0*/  FFMA.FTZ R7, R65, R4, -R6 ;  /* 0x0000000441077223 */ /* 0x000fe20000010806 */
[----:B------:R-:W-:Y:S01]  /*6ee0*/  SHF.L.U32 R31, R104, 0x10, RZ ;  /* 0x00000010681f7819 */ /* 0x000fe200000006ff */
[----:B------:R-:W-:Y:S06]  /*6ef0*/  @P1 BRA `(.L_x_78) ;  /* 0x0000000000381947 */ /* 0x000fec0003800000 */
        /* <DEDUP_REMOVED lines=14> */
.L_x_78:
[----:B------:R-:W-:Y:S05]  /*6fe0*/  BSYNC.RECONVERGENT B0 ;  /* 0x0000000000007941 */ /* 0x000fea0003800200 */
.L_x_77:
[----:B------:R-:W-:Y:S01]  /*6ff0*/  SHF.L.U32 R41, R22, 0x10, RZ ;  /* 0x0000001016297819 */ /* 0x000fe200000006ff */
[----:B-1----:R-:W-:Y:S01]  /*7000*/  FADD.FTZ R7, -R66, R9 ;  /* 0x0000000942077221 */ /* 0x002fe20000010100 */
[----:B------:R-:W-:Y:S01]  /*7010*/  SHF.L.U32 R33, R98, 0x10, RZ ;  /* 0x0000001062217819 */ /* 0x000fe200000006ff */
[----:B------:R-:W-:Y:S01]  /*7020*/  FADD.FTZ R31, -R66, R31 ;  /* 0x0000001f421f7221 */ /* 0x000fe20000010100 */
[----:B------:R-:W-:Y:S01]  /*7030*/  SHF.L.U32 R43, R81, 0x10, RZ ;  /* 0x00000010512b7819 */ /* 0x000fe200000006ff */
[-C--:B------:R-:W-:Y:S01]  /*7040*/  FMUL.FTZ R7, R7, R110.reuse ;  /* 0x0000006e07077220 */ /* 0x080fe20000410000 */
[----:B------:R-:W-:Y:S01]  /*7050*/  SHF.L.U32 R107, R68, 0x10, RZ ;  /* 0x00000010446b7819 */ /* 0x000fe200000006ff */
[----:B------:R-:W-:Y:S01]  /*7060*/  FMUL.FTZ R32, R31, R110 ;  /* 0x0000006e1f207220 */ /* 0x000fe20000410000 */
[----:B------:R-:W-:Y:S01]  /*7070*/  SHF.L.U32 R123, R85, 0x10, RZ ;  /* 0x00000010557b7819 */ /* 0x000fe200000006ff */
[----:B------:R-:W-:Y:S01]  /*7080*/  FADD.FTZ R85, -R66, R33 ;  /* 0x0000002142557221 */ /* 0x000fe20000010100 */
[----:B------:R-:W-:Y:S01]  /*7090*/  SHF.L.U32 R87, R87, 0x10, RZ ;  /* 0x0000001057577819 */ /* 0x000fe200000006ff */
[----:B------:R-:W-:Y:S01]  /*70a0*/  FFMA.FTZ R40, R24, R32, R25 ;  /* 0x0000002018287223 */ /* 0x000fe20000010019 */
[----:B------:R-:W-:Y:S01]  /*70b0*/  SHF.L.U32 R51, R67, 0x10, RZ ;  /* 0x0000001043337819 */ /* 0x000fe200000006ff */
[C---:B------:R-:W-:Y:S01]  /*70c0*/  FADD.FTZ R67, -R66.reuse, R41 ;  /* 0x0000002942437221 */ /* 0x040fe20000010100 */
[----:B------:R-:W-:Y:S01]  /*70d0*/  FADD.FTZ R41, -R66, R43 ;  /* 0x0000002b42297221 */ /* 0x000fe20000010100 */
[----:B------:R-:W-:Y:S01]  /*70e0*/  SHF.L.U32 R5, R12, 0x10, RZ ;  /* 0x000000100c057819 */ /* 0x000fe200000006ff */
[----:B------:R-:W-:Y:S01]  /*70f0*/  FADD.FTZ R43, -R66, R107 ;  /* 0x0000006b422b7221 */ /* 0x000fe20000010100 */
[----:B------:R-:W-:Y:S01]  /*7100*/  SHF.L.U32 R29, R16, 0x10, RZ ;  /* 0x00000010101d7819 */ /* 0x000fe200000006ff */
[----:B------:R-:W-:Y:S01]  /*7110*/  FADD.FTZ R33, -R66, R123 ;  /* 0x0000007b42217221 */ /* 0x000fe20000010100 */
[----:B------:R-:W-:Y:S01]  /*7120*/  SHF.L.U32 R39, R20, 0x10, RZ ;  /* 0x0000001014277819 */ /* 0x000fe200000006ff */
[C---:B------:R-:W-:Y:S01]  /*7130*/  FADD.FTZ R9, -R66.reuse, R87 ;  /* 0x0000005742097221 */ /* 0x040fe20000010100 */
[C---:B------:R-:W-:Y:S01]  /*7140*/  IADD3 R123, PT, PT, R27.reuse, 0x10, RZ ;  /* 0x000000101b7b7810 */ /* 0x040fe20007ffe0ff */
[C---:B------:R-:W-:Y:S01]  /*7150*/  FADD.FTZ R5, -R66.reuse, R5 ;  /* 0x0000000542057221 */ /* 0x040fe20000010100 */
[C---:B------:R-:W-:Y:S01]  /*7160*/  IADD3 R107, PT, PT, R27.reuse, 0x18, RZ ;  /* 0x000000181b6b7810 */ /* 0x040fe20007ffe0ff */
[----:B------:R-:W-:Y:S01]  /*7170*/  FADD.FTZ R51, -R66, R51 ;  /* 0x0000003342337221 */ /* 0x000fe20000010100 */
[----:B------:R-:W-:-:S02]  /*7180*/  IADD3 R87, PT, PT, R27, 0x20, RZ ;  /* 0x000000201b577810 */ /* 0x000fc40007ffe0ff */
[C---:B------:R-:W-:Y:S02]  /*7190*/  IADD3 R20, PT, PT, R27.reuse, 0x28, RZ ;  /* 0x000000281b147810 */ /* 0x040fe40007ffe0ff */
[C---:B------:R-:W-:Y:S02]  /*71a0*/  IADD3 R16, PT, PT, R27.reuse, 0x30, RZ ;  /* 0x000000301b107810 */ /* 0x040fe40007ffe0ff */
[C---:B------:R-:W-:Y:S02]  /*71b0*/  IADD3 R12, PT, PT, R27.reuse, 0x38, RZ ;  /* 0x000000381b0c7810 */ /* 0x040fe40007ffe0ff */
[----:B------:R-:W-:Y:S02]  /*71c0*/  IADD3 R8, PT, PT, R27, 0x40, RZ ;  /* 0x000000401b087810 */ /* 0x000fe40007ffe0ff */
[----:B------:R-:W-:Y:S02]  /*71d0*/  SHF.L.U32 R35, R18, 0x10, RZ ;  /* 0x0000001012237819 */ /* 0x000fe400000006ff */
[----:B------:R-:W-:-:S02]  /*71e0*/  SHF.L.U32 R37, R96, 0x10, RZ ;  /* 0x0000001060257819 */ /* 0x000fc400000006ff */
[----:B------:R-:W-:Y:S02]  /*71f0*/  SHF.L.U32 R121, R70, 0x10, RZ ;  /* 0x0000001046797819 */ /* 0x000fe400000006ff */
[----:B------:R-:W-:Y:S01]  /*7200*/  SHF.L.U32 R4, R89, 0x10, RZ ;  /* 0x0000001059047819 */ /* 0x000fe200000006ff */
[----:B------:R-:W-:Y:S01]  /*7210*/  FADD.FTZ R89, -R66, R29 ;  /* 0x0000001d42597221 */ /* 0x000fe20000010100 */
        /* <DEDUP_REMOVED lines=8> */
[----:B0-----:R-:W-:Y:S01]  /*72a0*/  SHF.L.U32 R73, R92, 0x10, RZ ;  /* 0x000000105c497819 */ /* 0x001fe200000006ff */
[----:B------:R-:W-:Y:S01]  /*72b0*/  FADD.FTZ R111, -R66, R111 ;  /* 0x0000006f426f7221 */ /* 0x000fe20000010100 */
[----:B------:R-:W-:Y:S01]  /*72c0*/  SHF.L.U32 R53, R56, 0x10, RZ ;  /* 0x0000001038357819 */ /* 0x000fe200000006ff */
[----:B------:R-:W-:Y:S01]  /*72d0*/  FADD.FTZ R55, -R66, R55 ;  /* 0x0000003742377221 */ /* 0x000fe20000010100 */
[----:B------:R-:W-:Y:S01]  /*72e0*/  SHF.L.U32 R49, R58, 0x10, RZ ;  /* 0x000000103a317819 */ /* 0x000fe200000006ff */
[C---:B------:R-:W-:Y:S01]  /*72f0*/  FADD.FTZ R73, -R66.reuse, R73 ;  /* 0x0000004942497221 */ /* 0x040fe20000010100 */
[----:B------:R-:W-:Y:S01]  /*7300*/  SHF.L.U32 R47, R79, 0x10, RZ ;  /* 0x000000104f2f7819 */ /* 0x000fe200000006ff */
[----:B------:R-:W-:Y:S01]  /*7310*/  FADD.FTZ R79, -R66, R39 ;  /* 0x00000027424f7221 */ /* 0x000fe20000010100 */
[----:B------:R-:W-:Y:S01]  /*7320*/  SHF.L.U32 R45, R60, 0x10, RZ ;  /* 0x000000103c2d7819 */ /* 0x000fe200000006ff */
[C---:B------:R-:W-:Y:S01]  /*7330*/  FADD.FTZ R39, -R66.reuse, R121 ;  /* 0x0000007942277221 */ /* 0x040fe20000010100 */
[----:B------:R-:W-:Y:S01]  /*7340*/  SHF.L.U32 R119, R83, 0x10, RZ ;  /* 0x0000001053777819 */ /* 0x000fe200000006ff */
[----:B------:R-:W-:Y:S01]  /*7350*/  FADD.FTZ R83, -R66, R35 ;  /* 0x0000002342537221 */ /* 0x000fe20000010100 */
[----:B------:R-:W-:Y:S01]  /*7360*/  SHF.L.U32 R125, R74, 0x10, RZ ;  /* 0x000000104a7d7819 */ /* 0x000fe200000006ff */
[----:B------:R-:W-:Y:S01]  /*7370*/  FADD.FTZ R53, -R66, R53 ;  /* 0x0000003542357221 */ /* 0x000fe20000010100 */
[----:B------:R-:W-:Y:S01]  /*7380*/  SHF.L.U32 R76, R76, 0x10, RZ ;  /* 0x000000104c4c7819 */ /* 0x000fe200000006ff */
[C---:B------:R-:W-:Y:S01]  /*7390*/  FADD.FTZ R49, -R66.reuse, R49 ;  /* 0x0000003142317221 */ /* 0x040fe20000010100 */
[----:B------:R-:W-:Y:S01]  /*73a0*/  ISETP.GE.U32.AND P2, PT, R123, UR8, PT ;  /* 0x000000087b007c0c */ /* 0x000fe2000bf46070 */
[C---:B------:R-:W-:Y:S01]  /*73b0*/  FADD.FTZ R47, -R66.reuse, R47 ;  /* 0x0000002f422f7221 */ /* 0x040fe20000010100 */
[----:B------:R-:W-:Y:S01]  /*73c0*/  ISETP.GE.U32.AND P1, PT, R107, UR8, PT ;  /* 0x000000086b007c0c */ /* 0x000fe2000bf26070 */
[C---:B------:R-:W-:Y:S01]  /*73d0*/  FADD.FTZ R45, -R66.reuse, R45 ;  /* 0x0000002d422d7221 */ /* 0x040fe20000010100 */
[----:B------:R-:W-:Y:S01]  /*73e0*/  ISETP.GE.U32.AND P0, PT, R87, UR8, PT ;  /* 0x0000000857007c0c */ /* 0x000fe2000bf06070 */
[----:B------:R-:W-:Y:S01]  /*73f0*/  FADD.FTZ R37, -R66, R119 ;  /* 0x0000007742257221 */ /* 0x000fe20000010100 */
[----:B------:R-:W-:Y:S01]  /*7400*/  ISETP.GE.U32.AND P6, PT, R20, UR8, PT ;  /* 0x0000000814007c0c */ /* 0x000fe2000bfc6070 */
[----:B------:R-:W-:Y:S01]  /*7410*/  FADD.FTZ R35, -R66, R125 ;  /* 0x0000007d42237221 */ /* 0x000fe20000010100 */
[----:B------:R-:W-:Y:S01]  /*7420*/  ISETP.GE.U32.AND P3, PT, R16, UR8, PT ;  /* 0x0000000810007c0c */ /* 0x000fe2000bf66070 */
[----:B------:R-:W-:Y:S01]  /*7430*/  FADD.FTZ R29, -R66, R76 ;  /* 0x0000004c421d7221 */ /* 0x000fe20000010100 */
[----:B------:R-:W-:Y:S01]  /*7440*/  ISETP.GE.U32.AND P4, PT, R12, UR8, PT ;  /* 0x000000080c007c0c */ /* 0x000fe2000bf86070 */
[----:B------:R-:W-:Y:S01]  /*7450*/  FFMA.FTZ R121, R24, R7, R25 ;  /* 0x0000000718797223 */ /* 0x000fe20000010019 */
[----:B------:R-:W-:-:S02]  /*7460*/  ISETP.GE.U32.AND P5, PT, R8, UR8, PT ;  /* 0x0000000808007c0c */ /* 0x000fc4000bfa6070 */
[----:B------:R-:W-:Y:S02]  /*7470*/  SHF.R.S32.HI R42, RZ, 0x1f, R123 ;  /* 0x0000001fff2a7819 */ /* 0x000fe4000001147b */
[----:B------:R-:W-:Y:S02]  /*7480*/  SHF.R.S32.HI R28, RZ, 0x1f, R107 ;  /* 0x0000001fff1c7819 */ /* 0x000fe4000001146b */
[----:B------:R-:W-:Y:S02]  /*7490*/  SHF.R.S32.HI R26, RZ, 0x1f, R87 ;  /* 0x0000001fff1a7819 */ /* 0x000fe40000011457 */
[----:B------:R-:W-:Y:S02]  /*74a0*/  SHF.R.S32.HI R22, RZ, 0x1f, R20 ;  /* 0x0000001fff167819 */ /* 0x000fe40000011414 */
[----:B------:R-:W-:Y:S02]  /*74b0*/  SHF.R.S32.HI R18, RZ, 0x1f, R16 ;  /* 0x0000001fff127819 */ /* 0x000fe40000011410 */
[----:B------:R-:W-:-:S02]  /*74c0*/  SHF.R.S32.HI R14, RZ, 0x1f, R12 ;  /* 0x0000001fff0e7819 */ /* 0x000fc4000001140c */
[----:B------:R-:W-:Y:S02]  /*74d0*/  SHF.R.S32.HI R10, RZ, 0x1f, R8 ;  /* 0x0000001fff0a7819 */ /* 0x000fe40000011408 */
[----:B------:R-:W-:Y:S02]  /*74e0*/  ISETP.GE.AND.EX P2, PT, R42, UR9, PT, P2 ;  /* 0x000000092a007c0c */ /* 0x000fe4000bf46320 */
[----:B------:R-:W-:Y:S02]  /*74f0*/  ISETP.GE.AND.EX P1, PT, R28, UR9, PT, P1 ;  /* 0x000000091c007c0c */ /* 0x000fe4000bf26310 */
[----:B------:R-:W-:Y:S02]  /*7500*/  ISETP.GE.AND.EX P0, PT, R26, UR9, PT, P0 ;  /* 0x000000091a007c0c */ /* 0x000fe4000bf06300 */
[----:B------:R-:W-:Y:S02]  /*7510*/  ISETP.GE.AND.EX P6, PT, R22, UR9, PT, P6 ;  /* 0x0000000916007c0c */ /* 0x000fe4000bfc6360 */
        /* <DEDUP_REMOVED lines=24> */
.L_x_79:
[----:B------:R-:W-:Y:S01]  /*76a0*/  BSSY.RECONVERGENT B0, `(.L_x_80) ;  /* 0x0000013000007945 */ /* 0x000fe20003800200 */
[----:B------:R-:W-:Y:S01]  /*76b0*/  FFMA.FTZ R121, R64, R11, -R121 ;  /* 0x0000000b40797223 */ /* 0x000fe20000010879 */
[----:B------:R-:W-:Y:S01]  /*76c0*/  FMUL.FTZ R105, R5, R110 ;  /* 0x0000006e05697220 */ /* 0x000fe20000410000 */
[----:B------:R-:W-:Y:S01]  /*76d0*/  FFMA.FTZ R11, R65, R4, -R40 ;  /* 0x00000004410b7223 */ /* 0x000fe20000010828 */
[----:B------:R-:W-:Y:S06]  /*76e0*/  @P2 BRA `(.L_x_81) ;  /* 0x0000000000382947 */ /* 0x000fec0003800000 */
[----:B------:R-:W0:Y:S01]  /*76f0*/  LDCU.64 UR4, c[0x0][0x3f8] ;  /* 0x00007f00ff0477ac */ /* 0x000e220008000a00 */
[----:B------:R-:W-:Y:S01]  /*7700*/  MOV R4, R114 ;  /* 0x0000007200047202 */ /* 0x000fe20000000f00 */
[-C--:B------:R-:W-:Y:S01]  /*7710*/  FMUL.FTZ R30, R121, R110.reuse ;  /* 0x0000006e791e7220 */ /* 0x080fe20000410000 */
[----:B------:R-:W-:Y:S01]  /*7720*/  MOV R5, R117 ;  /* 0x0000007500057202 */ /* 0x000fe20000000f00 */
[----:B------:R-:W1:Y:S01]  /*7730*/  LDCU.64 UR10, c[0x0][0x380] ;  /* 0x00007000ff0a77ac */ /* 0x000e620008000a00 */
[----:B------:R-:W-:-:S05]  /*7740*/  FMUL.FTZ R11, R11, R110 ;  /* 0x0000006e0b0b7220 */ /* 0x000fca0000410000 */
[----:B------:R-:W-:Y:S01]  /*7750*/  F2FP.BF16.F32.PACK_AB R11, R11, R30 ;  /* 0x0000001e0b0b723e */ /* 0x000fe200000010ff */
[----:B0-----:R-:W-:Y:S02]  /*7760*/  IMAD R42, R42, UR4, RZ ;  /* 0x000000042a2a7c24 */ /* 0x001fe4000f8e02ff */
[----:B------:R-:W-:-:S04]  /*7770*/  IMAD.WIDE.U32 R4, R123, UR4, R4 ;  /* 0x000000047b047c25 */ /* 0x000fc8000f8e0004 */
[----:B------:R-:W-:Y:S01]  /*7780*/  IMAD R123, R123, UR5, R42 ;  /* 0x000000057b7b7c24 */ /* 0x000fe2000f8e022a */
[----:B-1----:R-:W-:-:S04]  /*7790*/  LEA R6, P2, R4, UR10, 0x1 ;  /* 0x0000000a04067c11 */ /* 0x002fc8000f8408ff */
[----:B------:R-:W-:-:S04]  /*77a0*/  IADD3 R123, PT, PT, R5, R123, RZ ;  /* 0x0000007b057b7210 */ /* 0x000fc80007ffe0ff */
[----:B------:R-:W-:-:S05]  /*77b0*/  LEA.HI.X R7, R4, UR11, R123, 0x1, P2 ;  /* 0x0000000b04077c11 */ /* 0x000fca00090f0c7b */
[----:B------:R0:W-:Y:S02]  /*77c0*/  STG.E desc[UR6][R6.64], R11 ;  /* 0x0000000b06007986 */ /* 0x0001e4000c101906 */
.L_x_81:
[----:B------:R-:W-:Y:S05]  /*77d0*/  BSYNC.RECONVERGENT B0 ;  /* 0x0000000000007941 */ /* 0x000fea0003800200 */
.L_x_80:
[----:B------:R-:W-:Y:S01]  /*77e0*/  SHF.L.U32 R13, R13, 0x10, RZ ;  /* 0x000000100d0d7819 */ /* 0x000fe200000006ff */
[----:B------:R-:W-:Y:S01]  /*77f0*/  FFMA.FTZ R119, R24, R105, R25 ;  /* 0x0000006918777223 */ /* 0x000fe20000010019 */
[----:B------:R-:W-:Y:S01]  /*7800*/  SHF.L.U32 R4, R103, 0x10, RZ ;  /* 0x0000001067047819 */ /* 0x000fe200000006ff */
[----:B------:R-:W-:Y:S01]  /*7810*/  FMUL.FTZ R38, R113, R110 ;  /* 0x0000006e71267220 */ /* 0x000fe20000410000 */
[----:B------:R-:W-:Y:S06]  /*7820*/  BRA.U !UP0, `(.L_x_82) ;  /* 0x0000000108487547 */ /* 0x000fec000b800000 */
[----:B------:R-:W-:Y:S01]  /*7830*/  FFMA.FTZ R5, R64, R105, R62 ;  /* 0x0000006940057223 */ /* 0x000fe2000001003e */
[----:B0-----:R-:W-:-:S03]  /*7840*/  FFMA.FTZ R6, R65, R38, R63 ;  /* 0x0000002641067223 */ /* 0x001fc6000001003f */
        /* <DEDUP_REMOVED lines=16> */
.L_x_82:
[----:B0-----:R-:W-:Y:S01]  /*7950*/  FFMA.FTZ R6, R24, R38, R25 ;  /* 0x0000002618067223 */ /* 0x001fe20000010019 */
[----:B------:R-:W-:Y:S01]  /*7960*/  BSSY.RECONVERGENT B0, `(.L_x_83) ;  /* 0x0000014000007945 */ /* 0x000fe20003800200 */
[----:B------:R-:W-:Y:S01]  /*7970*/  FFMA.FTZ R119, R64, R13, -R119 ;  /* 0x0000000d40777223 */ /* 0x000fe20000010877 */
[-C--:B------:R-:W-:Y:S01]  /*7980*/  FMUL.FTZ R109, R109, R110.reuse ;  /* 0x0000006e6d6d7220 */ /* 0x080fe20000410000 */
[----:B------:R-:W-:Y:S01]  /*7990*/  FMUL.FTZ R30, R111, R110 ;  /* 0x0000006e6f1e7220 */ /* 0x000fe20000410000 */
[----:B------:R-:W-:Y:S01]  /*79a0*/  FFMA.FTZ R11, R65, R4, -R6 ;  /* 0x00000004410b7223 */ /* 0x000fe20000010806 */
[----:B------:R-:W-:Y:S06]  /*79b0*/  @P1 BRA `(.L_x_84) ;  /* 0x0000000000381947 */ /* 0x000fec0003800000 */
[----:B------:R-:W0:Y:S01]  /*79c0*/  LDCU.64 UR4, c[0x0][0x3f8] ;  /* 0x00007f00ff0477ac */ /* 0x000e220008000a00 */
[----:B------:R-:W-:Y:S01]  /*79d0*/  MOV R4, R114 ;  /* 0x0000007200047202 */ /* 0x000fe20000000f00 */
[----:B------:R-:W-:Y:S01]  /*79e0*/  FMUL.FTZ R11, R11, R110 ;  /* 0x0000006e0b0b7220 */ /* 0x000fe20000410000 */
[----:B------:R-:W-:Y:S01]  /*79f0*/  MOV R5, R117 ;  /* 0x0000007500057202 */ /* 0x000fe20000000f00 */
[----:B------:R-:W1:Y:S01]  /*7a00*/  LDCU.64 UR10, c[0x0][0x380] ;  /* 0x00007000ff0a77ac */ /* 0x000e620008000a00 */
[----:B0-----:R-:W-:Y:S02]  /*7a10*/  IMAD R28, R28, UR4, RZ ;  /* 0x000000041c1c7c24 */ /* 0x001fe4000f8e02ff */
[----:B------:R-:W-:-:S04]  /*7a20*/  IMAD.WIDE.U32 R4, R107, UR4, R4 ;  /* 0x000000046b047c25 */ /* 0x000fc8000f8e0004 */
[----:B------:R-:W-:Y:S02]  /*7a30*/  IMAD R107, R107, UR5, R28 ;  /* 0x000000056b6b7c24 */ /* 0x000fe4000f8e021c */
[----:B------:R-:W-:Y:S01]  /*7a40*/  FMUL.FTZ R28, R119, R110 ;  /* 0x0000006e771c7220 */ /* 0x000fe20000410000 */
[C---:B-1----:R-:W-:Y:S02]  /*7a50*/  LEA R6, P1, R4.reuse, UR10, 0x1 ;  /* 0x0000000a04067c11 */ /* 0x042fe4000f8208ff */
[----:B------:R-:W-:Y:S02]  /*7a60*/  IADD3 R107, PT, PT, R5, R107, RZ ;  /* 0x0000006b056b7210 */ /* 0x000fe40007ffe0ff */
[----:B------:R-:W-:Y:S02]  /*7a70*/  F2FP.BF16.F32.PACK_AB R11, R11, R28 ;  /* 0x0000001c0b0b723e */ /* 0x000fe400000010ff */
[----:B------:R-:W-:-:S05]  /*7a80*/  LEA.HI.X R7, R4, UR11, R107, 0x1, P1 ;  /* 0x0000000b04077c11 */ /* 0x000fca00088f0c6b */
[----:B------:R0:W-:Y:S02]  /*7a90*/  STG.E desc[UR6][R6.64], R11 ;  /* 0x0000000b06007986 */ /* 0x0001e4000c101906 */
.L_x_84:
[----:B------:R-:W-:Y:S05]  /*7aa0*/  BSYNC.RECONVERGENT B0 ;  /* 0x0000000000007941 */ /* 0x000fea0003800200 */
.L_x_83:
[----:B------:R-:W-:Y:S01]  /*7ab0*/  SHF.L.U32 R15, R15, 0x10, RZ ;  /* 0x000000100f0f7819 */ /* 0x000fe200000006ff */
[C-C-:B------:R-:W-:Y:S01]  /*7ac0*/  FFMA.FTZ R105, R24.reuse, R109, R25.reuse ;  /* 0x0000006d18697223 */ /* 0x140fe20000010019 */
[----:B------:R-:W-:Y:S01]  /*7ad0*/  FFMA.FTZ R34, R24, R30, R25 ;  /* 0x0000001e18227223 */ /* 0x000fe20000010019 */
[----:B------:R-:W-:Y:S01]  /*7ae0*/  SHF.L.U32 R4, R101, 0x10, RZ ;  /* 0x0000001065047819 */ /* 0x000fe200000006ff */
        /* <DEDUP_REMOVED lines=19> */
.L_x_85:
[----:B------:R-:W-:Y:S01]  /*7c20*/  BSSY.RECONVERGENT B0, `(.L_x_86) ;  /* 0x0000013000007945 */ /* 0x000fe20003800200 */
[----:B------:R-:W-:Y:S01]  /*7c30*/  FFMA.FTZ R105, R64, R15, -R105 ;  /* 0x0000000f40697223 */ /* 0x000fe20000010869 */
[----:B------:R-:W-:Y:S01]  /*7c40*/  FMUL.FTZ R89, R89, R110 ;  /* 0x0000006e59597220 */ /* 0x000fe20000410000 */
[----:B0-----:R-:W-:Y:S01]  /*7c50*/  FFMA.FTZ R11, R65, R4, -R34 ;  /* 0x00000004410b7223 */ /* 0x001fe20000010822 */
        /* <DEDUP_REMOVED lines=15> */
.L_x_87:
[----:B------:R-:W-:Y:S05]  /*7d50*/  BSYNC.RECONVERGENT B0 ;  /* 0x0000000000007941 */ /* 0x000fea0003800200 */
.L_x_86:
[----:B------:R-:W-:Y:S01]  /*7d60*/  SHF.L.U32 R17, R17, 0x10, RZ ;  /* 0x0000001011117819 */ /* 0x000fe200000006ff */
[----:B------:R-:W-:Y:S01]  /*7d70*/  FFMA.FTZ R87, R24, R89, R25 ;  /* 0x0000005918577223 */ /* 0x000fe20000010019 */
[----:B------:R-:W-:Y:S01]  /*7d80*/  SHF.L.U32 R4, R99, 0x10, RZ ;  /* 0x0000001063047819 */ /* 0x000fe200000006ff */
[----:B------:R-:W-:Y:S01]  /*7d90*/  FMUL.FTZ R30, R85, R110 ;  /* 0x0000006e551e7220 */ /* 0x000fe20000410000 */
[----:B------:R-:W-:Y:S06]  /*7da0*/  BRA.U !UP0, `(.L_x_88) ;  /* 0x0000000108487547 */ /* 0x000fec000b800000 */
        /* <DEDUP_REMOVED lines=18> */
.L_x_88:
        /* <DEDUP_REMOVED lines=21> */
.L_x_90:
[----:B------:R-:W-:Y:S05]  /*8020*/  BSYNC.RECONVERGENT B0 ;  /* 0x0000000000007941 */ /* 0x000fea0003800200 */
.L_x_89:
[----:B------:R-:W-:Y:S01]  /*8030*/  SHF.L.U32 R19, R19, 0x10, RZ ;  /* 0x0000001013137819 */ /* 0x000fe200000006ff */
[C-C-:B------:R-:W-:Y:S01]  /*8040*/  FFMA.FTZ R81, R24.reuse, R83, R25.reuse ;  /* 0x0000005318517223 */ /* 0x140fe20000010019 */
[----:B------:R-:W-:Y:S01]  /*8050*/  FFMA.FTZ R26, R24, R28, R25 ;  /* 0x0000001c181a7223 */ /* 0x000fe20000010019 */
[----:B------:R-:W-:Y:S01]  /*8060*/  SHF.L.U32 R4, R97, 0x10, RZ ;  /* 0x0000001061047819 */ /* 0x000fe200000006ff */
        /* <DEDUP_REMOVED lines=19> */
.L_x_91:
        /* <DEDUP_REMOVED lines=19> */
.L_x_93:
[----:B------:R-:W-:Y:S05]  /*82d0*/  BSYNC.RECONVERGENT B0 ;  /* 0x0000000000007941 */ /* 0x000fea0003800200 */
.L_x_92:
[----:B------:R-:W-:Y:S01]  /*82e0*/  SHF.L.U32 R21, R21, 0x10, RZ ;  /* 0x0000001015157819 */ /* 0x000fe200000006ff */
[----:B------:R-:W-:Y:S01]  /*82f0*/  FFMA.FTZ R19, R24, R79, R25 ;  /* 0x0000004f18137223 */ /* 0x000fe20000010019 */
[----:B0-----:R-:W-:Y:S01]  /*8300*/  SHF.L.U32 R4, R95, 0x10, RZ ;  /* 0x000000105f047819 */ /* 0x001fe200000006ff */
[----:B------:R-:W-:Y:S01]  /*8310*/  FMUL.FTZ R20, R55, R110 ;  /* 0x0000006e37147220 */ /* 0x000fe20000410000 */
        /* <DEDUP_REMOVED lines=19> */
.L_x_94:
[----:B------:R-:W-:Y:S01]  /*8450*/  FFMA.FTZ R6, R24, R20, R25 ;  /* 0x0000001418067223 */ /* 0x000fe20000010019 */
        /* <DEDUP_REMOVED lines=20> */
.L_x_96:
[----:B------:R-:W-:Y:S05]  /*85a0*/  BSYNC.RECONVERGENT B0 ;  /* 0x0000000000007941 */ /* 0x000fea0003800200 */
.L_x_95:
[----:B------:R-:W-:Y:S01]  /*85b0*/  SHF.L.U32 R23, R23, 0x10, RZ ;  /* 0x0000001017177819 */ /* 0x000fe200000006ff */
[C-C-:B------:R-:W-:Y:S01]  /*85c0*/  FFMA.FTZ R19, R24.reuse, R67, R25.reuse ;  /* 0x0000004318137223 */ /* 0x140fe20000010019 */
[----:B------:R-:W-:Y:S01]  /*85d0*/  FFMA.FTZ R18, R24, R16, R25 ;  /* 0x0000001018127223 */ /* 0x000fe20000010019 */
        /* <DEDUP_REMOVED lines=20> */
.L_x_97:
[----:B------:R-:W-:Y:S01]  /*8720*/  BSSY.RECONVERGENT B0, `(.L_x_98) ;  /* 0x0000012000007945 */ /* 0x000fe20003800200 */
[----:B------:R-:W-:Y:S01]  /*8730*/  FFMA.FTZ R19, R64, R23, -R19 ;  /* 0x0000001740137223 */ /* 0x000fe20000010813 */
[----:B------:R-:W-:Y:S02]  /*8740*/  FFMA.FTZ R11, R65, R4, -R18 ;  /* 0x00000004410b7223 */ /* 0x000fe40000010812 */
[----:B------:R-:W-:Y:S05]  /*8750*/  @P5 BRA `(.L_x_99) ;  /* 0x0000000000385947 */ /* 0x000fea0003800000 */
        /* <DEDUP_REMOVED lines=9> */
[----:B-1----:R-:W-:Y:S02]  /*87f0*/  LEA R4, P0, R6, UR10, 0x1 ;  /* 0x0000000a06047c11 */ /* 0x002fe4000f8008ff */
[----:B------:R-:W-:Y:S02]  /*8800*/  IADD3 R13, PT, PT, R7, R13, RZ ;  /* 0x0000000d070d7210 */ /* 0x000fe40007ffe0ff */
[----:B------:R-:W-:Y:S02]  /*8810*/  F2FP.BF16.F32.PACK_AB R7, R8, R19 ;  /* 0x000000130807723e */ /* 0x000fe400000010ff */
[----:B------:R-:W-:-:S05]  /*8820*/  LEA.HI.X R5, R6, UR11, R13, 0x1, P0 ;  /* 0x0000000b06057c11 */ /* 0x000fca00080f0c0d */
[----:B------:R0:W-:Y:S02]  /*8830*/  STG.E desc[UR6][R4.64], R7 ;  /* 0x0000000704007986 */ /* 0x0001e4000c101906 */
.L_x_99:
[----:B------:R-:W-:Y:S05]  /*8840*/  BSYNC.RECONVERGENT B0 ;  /* 0x0000000000007941 */ /* 0x000fea0003800200 */
.L_x_98:
[-C--:B------:R-:W-:Y:S01]  /*8850*/  FMUL.FTZ R30, R51, R110.reuse ;  /* 0x0000006e331e7220 */ /* 0x080fe20000410000 */
[----:B------:R-:W-:Y:S01]  /*8860*/  IADD3 R51, PT, PT, R27, 0x48, RZ ;  /* 0x000000481b337810 */ /* 0x000fe20007ffe0ff */
        /* <DEDUP_REMOVED lines=11> */
[-C--:B------:R-:W-:Y:S01]  /*8920*/  FMUL.FTZ R14, R37, R110.reuse ;  /* 0x0000006e250e7220 */ /* 0x080fe20000410000 */
[-C--:B------:R-:W-:Y:S01]  /*8930*/  FMUL.FTZ R39, R39, R110.reuse ;  /* 0x0000006e27277220 */ /* 0x080fe20000410000 */
[-C--:B------:R-:W-:Y:S01]  /*8940*/  FMUL.FTZ R12, R33, R110.reuse ;  /* 0x0000006e210c7220 */ /* 0x080fe20000410000 */
[-C--:B------:R-:W-:Y:S01]  /*8950*/  FMUL.FTZ R35, R35, R110.reuse ;  /* 0x0000006e23237220 */ /* 0x080fe20000410000 */
[-C--:B------:R-:W-:Y:S01]  /*8960*/  FMUL.FTZ R8, R9, R110.reuse ;  /* 0x0000006e09087220 */ /* 0x080fe20000410000 */
[-C--:B------:R-:W-:Y:S01]  /*8970*/  FMUL.FTZ R29, R29, R110.reuse ;  /* 0x0000006e1d1d7220 */ /* 0x080fe20000410000 */
[----:B0-----:R-:W-:Y:S01]  /*8980*/  FMUL.FTZ R4, R31, R110 ;  /* 0x0000006e1f047220 */ /* 0x001fe20000410000 */
[----:B------:R-:W-:Y:S01]  /*8990*/  IADD3 R27, PT, PT, R27, 0x78, RZ ;  /* 0x000000781b1b7810 */ /* 0x000fe20007ffe0ff */
[C-C-:B------:R-:W-:Y:S01]  /*89a0*/  FFMA.FTZ R47, R24.reuse, R53, R25.reuse ;  /* 0x00000035182f7223 */ /* 0x140fe20000010019 */
[----:B------:R-:W-:Y:S01]  /*89b0*/  ISETP.GE.U32.AND P2, PT, R51, UR8, PT ;  /* 0x0000000833007c0c */ /* 0x000fe2000bf46070 */
[--C-:B------:R-:W-:Y:S01]  /*89c0*/  FFMA.FTZ R40, R24, R30, R25.reuse ;  /* 0x0000001e18287223 */ /* 0x100fe20000010019 */
[----:B------:R-:W-:Y:S01]  /*89d0*/  ISETP.GE.U32.AND P1, PT, R32, UR8, PT ;  /* 0x0000000820007c0c */ /* 0x000fe2000bf26070 */
[--C-:B------:R-:W-:Y:S01]  /*89e0*/  FFMA.FTZ R49, R24, R46, R25.reuse ;  /* 0x0000002e18317223 */ /* 0x100fe20000010019 */
[----:B------:R-:W-:Y:S01]  /*89f0*/  ISETP.GE.U32.AND P0, PT, R22, UR8, PT ;  /* 0x0000000816007c0c */ /* 0x000fe2000bf06070 */
[C-C-:B------:R-:W-:Y:S01]  /*8a00*/  FFMA.FTZ R42, R24.reuse, R48, R25.reuse ;  /* 0x00000030182a7223 */ /* 0x140fe20000010019 */
[----:B------:R-:W-:Y:S01]  /*8a10*/  ISETP.GE.U32.AND P6, PT, R17, UR8, PT ;  /* 0x0000000811007c0c */ /* 0x000fe2000bfc6070 */
[C-C-:B------:R-:W-:Y:S01]  /*8a20*/  FFMA.FTZ R23, R24.reuse, R45, R25.reuse ;  /* 0x0000002d18177223 */ /* 0x140fe20000010019 */
[----:B------:R-:W-:Y:S01]  /*8a30*/  ISETP.GE.U32.AND P4, PT, R11, UR8, PT ;  /* 0x000000080b007c0c */ /* 0x000fe2000bf86070 */
[--C-:B------:R-:W-:Y:S01]  /*8a40*/  FFMA.FTZ R26, R24, R18, R25.reuse ;  /* 0x00000012181a7223 */ /* 0x100fe20000010019 */
[----:B------:R-:W-:Y:S01]  /*8a50*/  ISETP.GE.U32.AND P5, PT, R6, UR8, PT ;  /* 0x0000000806007c0c */ /* 0x000fe2000bfa6070 */
[C---:B------:R-:W-:Y:S01]  /*8a60*/  FFMA.FTZ R19, R24.reuse, R43, R25 ;  /* 0x0000002b18137223 */ /* 0x040fe20000010019 */
[----:B------:R-:W-:Y:S01]  /*8a70*/  SHF.R.S32.HI R44, RZ, 0x1f, R51 ;  /* 0x0000001fff2c7819 */ /* 0x000fe20000011433 */
[C-C-:B------:R-:W-:Y:S01]  /*8a80*/  FFMA.FTZ R20, R24.reuse, R14, R25.reuse ;  /* 0x0000000e18147223 */ /* 0x140fe20000010019 */
[----:B------:R-:W-:Y:S01]  /*8a90*/  SHF.R.S32.HI R50, RZ, 0x1f, R32 ;  /* 0x0000001fff327819 */ /* 0x000fe20000011420 */
[C-C-:B------:R-:W-:Y:S01]  /*8aa0*/  FFMA.FTZ R13, R24.reuse, R39, R25.reuse ;  /* 0x00000027180d7223 */ /* 0x140fe20000010019 */
[----:B------:R-:W-:Y:S01]  /*8ab0*/  SHF.R.S32.HI R28, RZ, 0x1f, R22 ;  /* 0x0000001fff1c7819 */ /* 0x000fe20000011416 */
[C---:B------:R-:W-:Y:S01]  /*8ac0*/  FFMA.FTZ R16, R24.reuse, R12, R25 ;  /* 0x0000000c18107223 */ /* 0x040fe20000010019 */
[----:B------:R-:W-:Y:S01]  /*8ad0*/  SHF.R.S32.HI R21, RZ, 0x1f, R17 ;  /* 0x0000001fff157819 */ /* 0x000fe20000011411 */
[C---:B------:R-:W-:Y:S01]  /*8ae0*/  FFMA.FTZ R9, R24.reuse, R35, R25 ;  /* 0x0000002318097223 */ /* 0x040fe20000010019 */
[----:B------:R-:W-:Y:S01]  /*8af0*/  SHF.R.S32.HI R15, RZ, 0x1f, R11 ;  /* 0x0000001fff0f7819 */ /* 0x000fe2000001140b */
[C-C-:B------:R-:W-:Y:S01]  /*8b00*/  FFMA.FTZ R10, R24.reuse, R8, R25.reuse ;  /* 0x00000008180a7223 */ /* 0x140fe20000010019 */
[----:B------:R-:W-:Y:S01]  /*8b10*/  SHF.R.S32.HI R7, RZ, 0x1f, R6 ;  /* 0x0000001fff077819 */ /* 0x000fe20000011406 */
[C-C-:B------:R-:W-:Y:S01]  /*8b20*/  FFMA.FTZ R5, R24.reuse, R29, R25.reuse ;  /* 0x0000001d18057223 */ /* 0x140fe20000010019 */
[----:B------:R-:W-:Y:S01]  /*8b30*/  ISETP.GE.U32.AND P3, PT, R27, UR8, PT ;  /* 0x000000081b007c0c */ /* 0x000fe2000bf66070 */
[----:B------:R-:W-:Y:S01]  /*8b40*/  FFMA.FTZ R24, R24, R4, R25 ;  /* 0x0000000418187223 */ /* 0x000fe20000010019 */
[----:B------:R-:W-:-:S02]  /*8b50*/  ISETP.GE.AND.EX P2, PT, R44, UR9, PT, P2 ;  /* 0x000000092c007c0c */ /* 0x000fc4000bf46320 */
[----:B------:R-:W-:Y:S02]  /*8b60*/  ISETP.GE.AND.EX P1, PT, R50, UR9, PT, P1 ;  /* 0x0000000932007c0c */ /* 0x000fe4000bf26310 */
[----:B------:R-:W-:Y:S02]  /*8b70*/  ISETP.GE.AND.EX P0, PT, R28, UR9, PT, P0 ;  /* 0x000000091c007c0c */ /* 0x000fe4000bf06300 */
[----:B------:R-:W-:Y:S02]  /*8b80*/  ISETP.GE.AND.EX P6, PT, R21, UR9, PT, P6 ;  /* 0x0000000915007c0c */ /* 0x000fe4000bfc6360 */
[----:B------:R-:W-:Y:S02]  /*8b90*/  ISETP.GE.AND.EX P4, PT, R15, UR9, PT, P4 ;  /* 0x000000090f007c0c */ /* 0x000fe4000bf86340 */
[----:B------:R-:W-:Y:S02]  /*8ba0*/  ISETP.GE.AND.EX P5, PT, R7, UR9, PT, P5 ;  /* 0x0000000907007c0c */ /* 0x000fe4000bfa6350 */
[----:B------:R-:W-:-:S02]  /*8bb0*/  SHF.L.U32 R57, R57, 0x10, RZ ;  /* 0x0000001039397819 */ /* 0x000fc400000006ff */
        /* <DEDUP_REMOVED lines=20> */
.L_x_100:
[----:B------:R-:W-:Y:S01]  /*8d00*/  BSSY.RECONVERGENT B0, `(.L_x_101) ;  /* 0x0000012000007945 */ /* 0x000fe20003800200 */
[----:B------:R-:W-:Y:S01]  /*8d10*/  FFMA.FTZ R47, R64, R57, -R47 ;  /* 0x00000039402f7223 */ /* 0x000fe2000001082f */
[----:B------:R-:W-:Y:S02]  /*8d20*/  FFMA.FTZ R25, R65, R78, -R40 ;  /* 0x0000004e41197223 */ /* 0x000fe40000010828 */
[----:B------:R-:W-:Y:S05]  /*8d30*/  @P2 BRA `(.L_x_102) ;  /* 0x0000000000382947 */ /* 0x000fea0003800000 */
        /* <DEDUP_REMOVED lines=14> */
.L_x_102:
[----:B------:R-:W-:Y:S05]  /*8e20*/  BSYNC.RECONVERGENT B0 ;  /* 0x0000000000007941 */ /* 0x000fea0003800200 */
.L_x_101:
[----:B------:R-:W-:Y:S02]  /*8e30*/  SHF.L.U32 R59, R59, 0x10, RZ ;  /* 0x000000103b3b7819 */ /* 0x000fe400000006ff */
        /* <DEDUP_REMOVED lines=20> */
.L_x_103:
[----:B------:R-:W-:Y:S01]  /*8f80*/  BSSY.RECONVERGENT B0, `(.L_x_104) ;  /* 0x0000012000007945 */ /* 0x000fe20003800200 */
[----:B------:R-:W-:Y:S01]  /*8f90*/  FFMA.FTZ R49, R64, R59, -R49 ;  /* 0x0000003b40317223 */ /* 0x000fe20000010831 */
[----:B0-----:R-:W-:Y:S02]  /*8fa0*/  FFMA.FTZ R25, R65, R80, -R42 ;  /* 0x0000005041197223 */ /* 0x001fe4000001082a */
        /* <DEDUP_REMOVED lines=15> */
.L_x_105:
[----:B------:R-:W-:Y:S05]  /*90a0*/  BSYNC.RECONVERGENT B0 ;  /* 0x0000000000007941 */ /* 0x000fea0003800200 */
.L_x_104:
[----:B------:R-:W-:Y:S02]  /*90b0*/  SHF.L.U32 R61, R61, 0x10, RZ ;  /* 0x000000103d3d7819 */ /* 0x000fe400000006ff */
[----:B------:R-:W-:Y:S01]  /*90c0*/  SHF.L.U32 R82, R82, 0x10, RZ ;  /* 0x0000001052527819 */ /* 0x000fe200000006ff */
[----:B------:R-:W-:Y:S06]  /*90d0*/  BRA.U !UP0, `(.L_x_106) ;  /* 0x0000000108487547 */ /* 0x000fec000b800000 */
[----:B------:R-:W-:Y:S01]  /*90e0*/  FFMA.FTZ R45, R64, R45, R62 ;  /* 0x0000002d402d7223 */ /* 0x000fe2000001003e */
[----:B------:R-:W-:-:S03]  /*90f0*/  FFMA.FTZ R18, R65, R18, R63 ;  /* 0x0000001241127223 */ /* 0x000fc6000001003f */
[----:B0-----:R-:W-:Y:S01]  /*9100*/  FMUL.FTZ R25, R45, -1.4426950216293334961 ;  /* 0xbfb8aa3b2d197820 */ /* 0x001fe20000410000 */
        /* <DEDUP_REMOVED lines=15> */
.L_x_106:
[----:B------:R-:W-:Y:S01]  /*9200*/  BSSY.RECONVERGENT B0, `(.L_x_107) ;  /* 0x0000012000007945 */ /* 0x000fe20003800200 */
[----:B------:R-:W-:Y:S01]  /*9210*/  FFMA.FTZ R23, R64, R61, -R23 ;  /* 0x0000003d40177223 */ /* 0x000fe20000010817 */
[----:B------:R-:W-:Y:S02]  /*9220*/  FFMA.FTZ R33, R65, R82, -R26 ;  /* 0x0000005241217223 */ /* 0x000fe4000001081a */
[----:B------:R-:W-:Y:S05]  /*9230*/  @P0 BRA `(.L_x_108) ;  /* 0x0000000000380947 */ /* 0x000fea0003800000 */
[----:B------:R-:W1:Y:S01]  /*9240*/  LDCU.64 UR4, c[0x0][0x3f8] ;  /* 0x00007f00ff0477ac */ /* 0x000e620008000a00 */
[----:B0-----:R-:W-:Y:S01]  /*9250*/  MOV R30, R114 ;  /* 0x00000072001e7202 */ /* 0x001fe20000000f00 */
[----:B------:R-:W-:Y:S01]  /*9260*/  FMUL.FTZ R18, R33, R110 ;  /* 0x0000006e21127220 */ /* 0x000fe20000410000 */
[----:B------:R-:W-:Y:S01]  /*9270*/  MOV R31, R117 ;  /* 0x00000075001f7202 */ /* 0x000fe20000000f00 */
[----:B------:R-:W0:Y:S01]  /*9280*/  LDCU.64 UR10, c[0x0][0x380] ;  /* 0x00007000ff0a77ac */ /* 0x000e220008000a00 */
[----:B-1----:R-:W-:Y:S02]  /*9290*/  IMAD R25, R28, UR4, RZ ;  /* 0x000000041c197c24 */ /* 0x002fe4000f8e02ff */
[----:B------:R-:W-:-:S04]  /*92a0*/  IMAD.WIDE.U32 R30, R22, UR4, R30 ;  /* 0x00000004161e7c25 */ /* 0x000fc8000f8e001e */
[----:B------:R-:W-:Y:S02]  /*92b0*/  IMAD R37, R22, UR5, R25 ;  /* 0x0000000516257c24 */ /* 0x000fe4000f8e0219 */
[----:B------:R-:W-:Y:S01]  /*92c0*/  FMUL.FTZ R25, R23, R110 ;  /* 0x0000006e17197220 */ /* 0x000fe20000410000 */
[----:B0-----:R-:W-:Y:S02]  /*92d0*/  LEA R22, P0, R30, UR10, 0x1 ;  /* 0x0000000a1e167c11 */ /* 0x001fe4000f8008ff */
[----:B------:R-:W-:Y:S02]  /*92e0*/  IADD3 R37, PT, PT, R31, R37, RZ ;  /* 0x000000251f257210 */ /* 0x000fe40007ffe0ff */
[----:B------:R-:W-:Y:S02]  /*92f0*/  F2FP.BF16.F32.PACK_AB R25, R18, R25 ;  /* 0x000000191219723e */ /* 0x000fe400000010ff */
[----:B------:R-:W-:-:S05]  /*9300*/  LEA.HI.X R23, R30, UR11, R37, 0x1, P0 ;  /* 0x0000000b1e177c11 */ /* 0x000fca00080f0c25 */
[----:B------:R1:W-:Y:S02]  /*9310*/  STG.E desc[UR6][R22.64], R25 ;  /* 0x0000001916007986 */ /* 0x0003e4000c101906 */
.L_x_108:
[----:B------:R-:W-:Y:S05]  /*9320*/  BSYNC.RECONVERGENT B0 ;  /* 0x0000000000007941 */ /* 0x000fea0003800200 */
.L_x_107:
[----:B------:R-:W-:Y:S02]  /*9330*/  SHF.L.U32 R69, R69, 0x10, RZ ;  /* 0x0000001045457819 */ /* 0x000fe400000006ff */
[----:B------:R-:W-:Y:S01]  /*9340*/  SHF.L.U32 R84, R84, 0x10, RZ ;  /* 0x0000001054547819 */ /* 0x000fe200000006ff */
[----:B------:R-:W-:Y:S06]  /*9350*/  BRA.U !UP0, `(.L_x_109) ;  /* 0x0000000108487547 */ /* 0x000fec000b800000 */
[----:B------:R-:W-:Y:S01]  /*9360*/  FFMA.FTZ R43, R64, R43, R62 ;  /* 0x0000002b402b7223 */ /* 0x000fe2000001003e */
[----:B------:R-:W-:-:S03]  /*9370*/  FFMA.FTZ R14, R65, R14, R63 ;  /* 0x0000000e410e7223 */ /* 0x000fc6000001003f */
[----:B------:R-:W-:Y:S01]  /*9380*/  FMUL.FTZ R18, R43, -1.4426950216293334961 ;  /* 0xbfb8aa3b2b127820 */ /* 0x000fe20000410000 */
[----:B-1----:R-:W-:-:S05]  /*9390*/  FMUL.FTZ R23, R14, -1.4426950216293334961 ;  /* 0xbfb8aa3b0e177820 */ /* 0x002fca0000410000 */
[----:B------:R-:W1:Y:S08]  /*93a0*/  MUFU.EX2 R18, R18 ;  /* 0x0000001200127308 */ /* 0x000e700000000800 */
[----:B------:R-:W0:Y:S01]  /*93b0*/  MUFU.EX2 R23, R23 ;  /* 0x0000001700177308 */ /* 0x000e220000000800 */
[----:B-1----:R-:W-:-:S07]  /*93c0*/  FADD.FTZ R22, R18, 1 ;  /* 0x3f80000012167421 */ /* 0x002fce0000010000 */
[----:B------:R-:W1:Y:S01]  /*93d0*/  MUFU.RCP R22, R22 ;  /* 0x0000001600167308 */ /* 0x000e620000001000 */
[----:B0-----:R-:W-:-:S07]  /*93e0*/  FADD.FTZ R25, R23, 1 ;  /* 0x3f80000017197421 */ /* 0x001fce0000010000 */
[----:B------:R-:W0:Y:S01]  /*93f0*/  MUFU.RCP R25, R25 ;  /* 0x0000001900197308 */ /* 0x000e220000001000 */
[----:B-1----:R-:W-:Y:S01]  /*9400*/  FADD.FTZ R26, -R22, 1 ;  /* 0x3f800000161a7421 */ /* 0x002fe20000010100 */
[----:B------:R-:W-:-:S03]  /*9410*/  FMUL.FTZ R69, R69, R22 ;  /* 0x0000001645457220 */ /* 0x000fc60000410000 */
[----:B------:R-:W-:Y:S01]  /*9420*/  FFMA.FTZ R26, R43, R26, 1 ;  /* 0x3f8000002b1a7423 */ /* 0x000fe2000001001a */
[----:B0-----:R-:W-:Y:S01]  /*9430*/  FADD.FTZ R31, -R25, 1 ;  /* 0x3f800000191f7421 */ /* 0x001fe20000010100 */
[----:B------:R-:W-:Y:S02]  /*9440*/  FMUL.FTZ R84, R84, R25 ;  /* 0x0000001954547220 */ /* 0x000fe40000410000 */
[----:B------:R-:W-:Y:S01]  /*9450*/  FMUL.FTZ R69, R69, R26 ;  /* 0x0000001a45457220 */ /* 0x000fe20000410000 */
[----:B------:R-:W-:-:S04]  /*9460*/  FFMA.FTZ R31, R14, R31, 1 ;  /* 0x3f8000000e1f7423 */ /* 0x000fc8000001001f */
[----:B------:R-:W-:-:S07]  /*9470*/  FMUL.FTZ R84, R84, R31 ;  /* 0x0000001f54547220 */ /* 0x000fce0000410000 */
.L_x_109:
[----:B------:R-:W-:Y:S01]  /*9480*/  BSSY.RECONVERGENT B0, `(.L_x_110) ;  /* 0x0000012000007945 */ /* 0x000fe20003800200 */
[----:B------:R-:W-:Y:S01]  /*9490*/  FFMA.FTZ R69, R64, R69, -R19 ;  /* 0x0000004540457223 */ /* 0x000fe20000010813 */
[----:B-1----:R-:W-:Y:S02]  /*94a0*/  FFMA.FTZ R23, R65, R84, -R20 ;  /* 0x0000005441177223 */ /* 0x002fe40000010814 */
[----:B------:R-:W-:Y:S05]  /*94b0*/  @P6 BRA `(.L_x_111) ;  /* 0x0000000000386947 */ /* 0x000fea0003800000 */
[----:B------:R-:W1:Y:S01]  /*94c0*/  LDCU.64 UR4, c[0x0][0x3f8] ;  /* 0x00007f00ff0477ac */ /* 0x000e620008000a00 */
[----:B------:R-:W-:Y:S02]  /*94d0*/  MOV R18, R114 ;  /* 0x0000007200127202 */ /* 0x000fe40000000f00 */
[----:B------:R-:W-:Y:S01]  /*94e0*/  MOV R19, R117 ;  /* 0x0000007500137202 */ /* 0x000fe20000000f00 */
[----:B------:R-:W2:Y:S01]  /*94f0*/  LDCU.64 UR10, c[0x0][0x380] ;  /* 0x00007000ff0a77ac */ /* 0x000ea20008000a00 */
[----:B-1----:R-:W-:Y:S02]  /*9500*/  IMAD R14, R21, UR4, RZ ;  /* 0x00000004150e7c24 */ /* 0x002fe4000f8e02ff */
[----:B------:R-:W-:-:S04]  /*9510*/  IMAD.WIDE.U32 R20, R17, UR4, R18 ;  /* 0x0000000411147c25 */ /* 0x000fc8000f8e0012 */
[----:B------:R-:W-:Y:S02]  /*9520*/  IMAD R19, R17, UR5, R14 ;  /* 0x0000000511137c24 */ /* 0x000fe4000f8e020e */
[-C--:B------:R-:W-:Y:S01]  /*9530*/  FMUL.FTZ R17, R69, R110.reuse ;  /* 0x0000006e45117220 */ /* 0x080fe20000410000 */
[----:B------:R-:W-:Y:S01]  /*9540*/  FMUL.FTZ R14, R23, R110 ;  /* 0x0000006e170e7220 */ /* 0x000fe20000410000 */
[----:B--2---:R-:W-:Y:S02]  /*9550*/  LEA R18, P0, R20, UR10, 0x1 ;  /* 0x0000000a14127c11 */ /* 0x004fe4000f8008ff */
[----:B------:R-:W-:Y:S02]  /*9560*/  IADD3 R19, PT, PT, R21, R19, RZ ;  /* 0x0000001315137210 */ /* 0x000fe40007ffe0ff */
[----:B------:R-:W-:Y:S02]  /*9570*/  F2FP.BF16.F32.PACK_AB R17, R14, R17 ;  /* 0x000000110e11723e */ /* 0x000fe400000010ff */
[----:B------:R-:W-:-:S05]  /*9580*/  LEA.HI.X R19, R20, UR11, R19, 0x1, P0 ;  /* 0x0000000b14137c11 */ /* 0x000fca00080f0c13 */
[----:B------:R1:W-:Y:S02]  /*9590*/  STG.E desc[UR6][R18.64], R17 ;  /* 0x0000001112007986 */ /* 0x0003e4000c101906 */
.L_x_111:
[----:B------:R-:W-:Y:S05]  /*95a0*/  BSYNC.RECONVERGENT B0 ;  /* 0x0000000000007941 */ /* 0x000fea0003800200 */
.L_x_110:
        /* <DEDUP_REMOVED lines=21> */
.L_x_112:
        /* <DEDUP_REMOVED lines=13> */
[C---:B--2---:R-:W-:Y:S02]  /*97d0*/  LEA R12, P0, R14.reuse, UR10, 0x1 ;  /* 0x0000000a0e0c7c11 */ /* 0x044fe4000f8008ff */
[----:B------:R-:W-:Y:S02]  /*97e0*/  IADD3 R13, PT, PT, R15, R13, RZ ;  /* 0x0000000d0f0d7210 */ /* 0x000fe40007ffe0ff */
[----:B------:R-:W-:Y:S02]  /*97f0*/  F2FP.BF16.F32.PACK_AB R11, R11, R16 ;  /* 0x000000100b0b723e */ /* 0x000fe400000010ff */
[----:B------:R-:W-:-:S05]  /*9800*/  LEA.HI.X R13, R14, UR11, R13, 0x1, P0 ;  /* 0x0000000b0e0d7c11 */ /* 0x000fca00080f0c0d */
[----:B------:R1:W-:Y:S02]  /*9810*/  STG.E desc[UR6][R12.64], R11 ;  /* 0x0000000b0c007986 */ /* 0x0003e4000c101906 */
.L_x_114:
[----:B------:R-:W-:Y:S05]  /*9820*/  BSYNC.RECONVERGENT B0 ;  /* 0x0000000000007941 */ /* 0x000fea0003800200 */
.L_x_113:
[----:B------:R-:W-:Y:S02]  /*9830*/  SHF.L.U32 R75, R75, 0x10, RZ ;  /* 0x000000104b4b7819 */ /* 0x000fe400000006ff */
[----:B------:R-:W-:Y:S01]  /*9840*/  SHF.L.U32 R88, R88, 0x10, RZ ;  /* 0x0000001058587819 */ /* 0x000fe200000006ff */
[----:B------:R-:W-:Y:S06]  /*9850*/  BRA.U !UP0, `(.L_x_115) ;  /* 0x0000000108487547 */ /* 0x000fec000b800000 */
[----:B------:R-:W-:Y:S01]  /*9860*/  FFMA.FTZ R35, R64, R35, R62 ;  /* 0x0000002340237223 */ /* 0x000fe2000001003e */
[----:B------:R-:W-:-:S03]  /*9870*/  FFMA.FTZ R8, R65, R8, R63 ;  /* 0x0000000841087223 */ /* 0x000fc6000001003f */
[----:B-1----:R-:W-:Y:S01]  /*9880*/  FMUL.FTZ R11, R35, -1.4426950216293334961 ;  /* 0xbfb8aa3b230b7820 */ /* 0x002fe20000410000 */
        /* <DEDUP_REMOVED lines=15> */
.L_x_115:
[----:B------:R-:W-:Y:S01]  /*9980*/  BSSY.RECONVERGENT B0, `(.L_x_116) ;  /* 0x0000012000007945 */ /* 0x000fe20003800200 */
[----:B------:R-:W-:Y:S01]  /*9990*/  FFMA.FTZ R75, R64, R75, -R9 ;  /* 0x0000004b404b7223 */ /* 0x000fe20000010809 */
[----:B-1----:R-:W-:Y:S02]  /*99a0*/  FFMA.FTZ R11, R65, R88, -R10 ;  /* 0x00000058410b7223 */ /* 0x002fe4000001080a */
[----:B------:R-:W-:Y:S05]  /*99b0*/  @P5 BRA `(.L_x_117) ;  /* 0x0000000000385947 */ /* 0x000fea0003800000 */
        /* <DEDUP_REMOVED lines=14> */
.L_x_117:
[----:B------:R-:W-:Y:S05]  /*9aa0*/  BSYNC.RECONVERGENT B0 ;  /* 0x0000000000007941 */ /* 0x000fea0003800200 */
.L_x_116:
[----:B------:R-:W-:Y:S02]  /*9ab0*/  SHF.L.U32 R77, R77, 0x10, RZ ;  /* 0x000000104d4d7819 */ /* 0x000fe400000006ff */
[----:B------:R-:W-:Y:S02]  /*9ac0*/  SHF.R.S32.HI R14, RZ, 0x1f, R27 ;  /* 0x0000001fff0e7819 */ /* 0x000fe4000001141b */
        /* <DEDUP_REMOVED lines=20> */
.L_x_118:
[----:B------:R-:W-:Y:S01]  /*9c10*/  ISETP.GE.AND.EX P3, PT, R14, UR9, PT, P3 ;  /* 0x000000090e007c0c */ /* 0x000fe2000bf66330 */
[----:B------:R-:W-:Y:S01]  /*9c20*/  FFMA.FTZ R5, R64, R77, -R5 ;  /* 0x0000004d40057223 */ /* 0x000fe20000010805 */
[----:B------:R-:W-:Y:S01]  /*9c30*/  FFMA.FTZ R65, R65, R90, -R24 ;  /* 0x0000005a41417223 */ /* 0x000fe20000010818 */
[----:B------:R-:W-:Y:S02]  /*9c40*/  BSSY.RECONVERGENT B0, `(.L_x_119) ;  /* 0x000000f000007945 */ /* 0x000fe40003800200 */
[-C--:B-1----:R-:W-:Y:S01]  /*9c50*/  FMUL.FTZ R7, R5, R110.reuse ;  /* 0x0000006e05077220 */ /* 0x082fe20000410000 */
[----:B------:R-:W-:-:S07]  /*9c60*/  FMUL.FTZ R110, R65, R110 ;  /* 0x0000006e416e7220 */ /* 0x000fce0000410000 */
[----:B------:R-:W-:Y:S05]  /*9c70*/  @P3 BRA `(.L_x_120) ;  /* 0x00000000002c3947 */ /* 0x000fea0003800000 */
[----:B------:R-:W1:Y:S01]  /*9c80*/  LDCU.64 UR4, c[0x0][0x3f8] ;  /* 0x00007f00ff0477ac */ /* 0x000e620008000a00 */
[----:B------:R-:W-:Y:S02]  /*9c90*/  MOV R115, R117 ;  /* 0x0000007500737202 */ /* 0x000fe40000000f00 */
[----:B------:R-:W-:Y:S01]  /*9ca0*/  F2FP.BF16.F32.PACK_AB R7, R110, R7 ;  /* 0x000000076e07723e */ /* 0x000fe200000010ff */
[----:B------:R-:W2:Y:S01]  /*9cb0*/  LDCU.64 UR8, c[0x0][0x380] ;  /* 0x00007000ff0877ac */ /* 0x000ea20008000a00 */
[----:B-1----:R-:W-:Y:S02]  /*9cc0*/  IMAD R14, R14, UR4, RZ ;  /* 0x000000040e0e7c24 */ /* 0x002fe4000f8e02ff */
[----:B------:R-:W-:-:S04]  /*9cd0*/  IMAD.WIDE.U32 R114, R27, UR4, R114 ;  /* 0x000000041b727c25 */ /* 0x000fc8000f8e0072 */
[----:B------:R-:W-:Y:S01]  /*9ce0*/  IMAD R27, R27, UR5, R14 ;  /* 0x000000051b1b7c24 */ /* 0x000fe2000f8e020e */
[----:B--2---:R-:W-:-:S04]  /*9cf0*/  LEA R4, P0, R114, UR8, 0x1 ;  /* 0x0000000872047c11 */ /* 0x004fc8000f8008ff */
[----:B------:R-:W-:-:S04]  /*9d00*/  IADD3 R27, PT, PT, R115, R27, RZ ;  /* 0x0000001b731b7210 */ /* 0x000fc80007ffe0ff */
[----:B------:R-:W-:-:S05]  /*9d10*/  LEA.HI.X R5, R114, UR9, R27, 0x1, P0 ;  /* 0x0000000972057c11 */ /* 0x000fca00080f0c1b */
[----:B------:R1:W-:Y:S02]  /*9d20*/  STG.E desc[UR6][R4.64], R7 ;  /* 0x0000000704007986 */ /* 0x0003e4000c101906 */
.L_x_120:
[----:B------:R-:W-:Y:S05]  /*9d30*/  BSYNC.RECONVERGENT B0 ;  /* 0x0000000000007941 */ /* 0x000fea0003800200 */
.L_x_119:
[----:B------:R-:W2:Y:S01]  /*9d40*/  LDCU UR4, c[0x0][0x410] ;  /* 0x00008200ff0477ac */ /* 0x000ea20008000800 */
[----:B------:R-:W-:Y:S02]  /*9d50*/  IADD3 R2, PT, PT, R91, R2, RZ ;  /* 0x000000025b027210 */ /* 0x000fe40007ffe0ff */
[----:B------:R-:W-:Y:S01]  /*9d60*/  IADD3 R3, PT, PT, R3, 0x1, RZ ;  /* 0x0000000103037810 */ /* 0x000fe20007ffe0ff */
[----:B------:R-:W2:Y:S02]  /*9d70*/  LDCU UR5, c[0x0][0x3e0] ;  /* 0x00007c00ff0577ac */ /* 0x000ea40008000800 */
[----:B--2---:R-:W-:-:S06]  /*9d80*/  UIMAD UR4, UR4, UR5, URZ ;  /* 0x00000005040472a4 */ /* 0x004fcc000f8e02ff */
[----:B------:R-:W-:-:S13]  /*9d90*/  ISETP.GE.AND P0, PT, R2, UR4, PT ;  /* 0x0000000402007c0c */ /* 0x000fda000bf06270 */
[----:B------:R-:W-:Y:S05]  /*9da0*/  @!P0 BRA `(.L_x_121) ;  /* 0xffffff6000c08947 */ /* 0x000fea000383ffff */
.L_x_54:
[----:B------:R-:W2:Y:S01]  /*9db0*/  S2R R9, SR_TID.X ;  /* 0x0000000000097919 */ /* 0x000ea20000002100 */
[----:B-1----:R-:W1:Y:S01]  /*9dc0*/  LDC R4, c[0x0][0x370] ;  /* 0x0000dc00ff047b82 */ /* 0x002e620000000800 */
[----:B------:R-:W-:Y:S07]  /*9dd0*/  BSSY.RECONVERGENT B0, `(.L_x_122) ;  /* 0x000000e000007945 */ /* 0x000fee0003800200 */
[----:B------:R-:W3:Y:S08]  /*9de0*/  LDC R7, c[0x0][0x374] ;  /* 0x0000dd00ff077b82 */ /* 0x000ef00000000800 */
[----:B------:R-:W4:Y:S01]  /*9df0*/  LDC.64 R2, c[0x0][0x3c8] ;  /* 0x0000f200ff027b82 */ /* 0x000f220000000a00 */
[----:B-1----:R-:W-:-:S02]  /*9e00*/  ISETP.NE.AND P0, PT, R4, 0x1, PT ;  /* 0x000000010400780c */ /* 0x002fc40003f05270 */
[----:B--2---:R-:W-:Y:S02]  /*9e10*/  ISETP.NE.AND P1, PT, R9, RZ, PT ;  /* 0x000000ff0900720c */ /* 0x004fe40003f25270 */
[----:B---3--:R-:W-:-:S04]  /*9e20*/  SHF.L.U32 R0, R7, 0x1, RZ ;  /* 0x0000000107007819 */ /* 0x008fc800000006ff */
[----:B------:R-:W-:-:S05]  /*9e30*/  SEL R5, R0, RZ, P0 ;  /* 0x000000ff00057207 */ /* 0x000fca0000000000 */
[----:B----4-:R-:W-:Y:S02]  /*9e40*/  IMAD.WIDE.U32 R2, R5, 0x4, R2 ;  /* 0x0000000405027825 */ /* 0x010fe400078e0002 */
[----:B------:R-:W-:Y:S05]  /*9e50*/  @P1 BRA `(.L_x_123) ;  /* 0x0000000000141947 */ /* 0x000fea0003800000 */
[----:B------:R-:W-:Y:S01]  /*9e60*/  HFMA2 R5, -RZ, RZ, 0, 5.9604644775390625e-08 ;  /* 0x00000001ff057431 */ /* 0x000fe200000001ff */
[----:B------:R-:W-:Y:S06]  /*9e70*/  MEMBAR.ALL.GPU ;  /* 0x0000000000007992 */ /* 0x000fec000000a000 */
[----:B------:R-:W-:-:S00]  /*9e80*/  ERRBAR ;  /* 0x00000000000079ab */ /* 0x000fc00000000000 */
[----:B------:R-:W-:Y:S06]  /*9e90*/  CGAERRBAR ;  /* 0x00000000000075ab */ /* 0x000fec0000000000 */
[----:B------:R1:W-:Y:S02]  /*9ea0*/  REDG.E.ADD.S32.STRONG.GPU desc[UR6][R2.64], R5 ;  /* 0x000000050200798e */ /* 0x0003e4000c12e306 */
.L_x_123:
[----:B------:R-:W-:Y:S05]  /*9eb0*/  BSYNC.RECONVERGENT B0 ;  /* 0x0000000000007941 */ /* 0x000fea0003800200 */
.L_x_122:
[----:B------:R-:W2:Y:S01]  /*9ec0*/  S2UR UR5, SR_CTAID.Y ;  /* 0x00000000000579c3 */ /* 0x000ea20000002600 */
[----:B-1----:R-:W-:Y:S02]  /*9ed0*/  IADD3 R5, PT, PT, R7, -0x1, RZ ;  /* 0xffffffff07057810 */ /* 0x002fe40007ffe0ff */
[----:B------:R-:W-:-:S05]  /*9ee0*/  IADD3 R0, PT, PT, R4, -0x1, RZ ;  /* 0xffffffff04007810 */ /* 0x000fca0007ffe0ff */
[----:B------:R-:W1:Y:S01]  /*9ef0*/  S2UR UR4, SR_CTAID.X ;  /* 0x00000000000479c3 */ /* 0x000e620000002500 */
[----:B--2---:R-:W-:-:S04]  /*9f00*/  ISETP.NE.AND P0, PT, R5, UR5, PT ;  /* 0x0000000505007c0c */ /* 0x004fc8000bf05270 */
[----:B-1----:R-:W-:-:S13]  /*9f10*/  ISETP.NE.OR P0, PT, R0, UR4, P0 ;  /* 0x0000000400007c0c */ /* 0x002fda0008705670 */
[----:B------:R-:W-:Y:S05]  /*9f20*/  @P0 EXIT ;  /* 0x000000000000094d */ /* 0x000fea0003800000 */
[----:B------:R-:W-:Y:S05]  /*9f30*/  @P1 BRA `(.L_x_124) ;  /* 0x0000000000201947 */ /* 0x000fea0003800000 */
[----:B------:R-:W-:-:S05]  /*9f40*/  IMAD R0, R4, R7, RZ ;  /* 0x0000000704007224 */ /* 0x000fca00078e02ff */
[----:B------:R-:W-:-:S13]  /*9f50*/  ISETP.NE.AND P0, PT, R0, -0x1, PT ;  /* 0xffffffff0000780c */ /* 0x000fda0003f05270 */
[----:B------:R-:W-:Y:S05]  /*9f60*/  @!P0 BRA `(.L_x_124) ;  /* 0x0000000000148947 */ /* 0x000fea0003800000 */
.L_x_125:
[----:B------:R-:W2:Y:S04]  /*9f70*/  LDG.E.STRONG.GPU R5, desc[UR6][R2.64] ;  /* 0x0000000602057981 */ /* 0x000ea8000c1ef900 */
[----:B--2---:R-:W-:Y:S01]  /*9f80*/  CCTL.IVALL ;  /* 0x00000000ff00798f */ /* 0x004fe20002000000 */
[----:B------:R-:W-:Y:S05]  /*9f90*/  YIELD ;  /* 0x0000000000007946 */ /* 0x000fea0003800000 */
[----:B------:R-:W-:-:S13]  /*9fa0*/  ISETP.NE.AND P0, PT, R5, R0, PT ;  /* 0x000000000500720c */ /* 0x000fda0003f05270 */
[----:B------:R-:W-:Y:S05]  /*9fb0*/  @P0 BRA `(.L_x_125) ;  /* 0xfffffffc00ec0947 */ /* 0x000fea000383ffff */
.L_x_124:
[----:B------:R-:W-:Y:S05]  /*9fc0*/  WARPSYNC.ALL ;  /* 0x0000000000007948 */ /* 0x000fea0003800000 */
[----:B------:R-:W1:Y:S08]  /*9fd0*/  LDC.64 R32, c[0x0][0x3f8] ;  /* 0x0000fe00ff207b82 */ /* 0x000e700000000a00 */
[----:B------:R-:W-:Y:S01]  /*9fe0*/  BAR.SYNC.DEFER_BLOCKING 0x0 ;  /* 0x0000000000007b1d */ /* 0x000fe20000010000 */
[----:B-1----:R-:W-:-:S04]  /*9ff0*/  LEA.HI R0, P0, R33, R32, RZ, 0x1 ;  /* 0x0000002021007211 */ /* 0x002fc800078108ff */
[----:B------:R-:W-:-:S04]  /*a000*/  IADD3.X R3, PT, PT, RZ, R33, RZ, P0, !PT ;  /* 0x00000021ff037210 */ /* 0x000fc800007fe4ff */
[--C-:B------:R-:W-:Y:S02]  /*a010*/  SHF.R.S64 R0, R0, 0x1, R3.reuse ;  /* 0x0000000100007819 */ /* 0x100fe40000001003 */
[----:B------:R-:W-:Y:S02]  /*a020*/  SHF.R.S32.HI R3, RZ, 0x1, R3 ;  /* 0x00000001ff037819 */ /* 0x000fe40000011403 */
[----:B------:R-:W-:-:S04]  /*a030*/  ISETP.GT.U32.AND P0, PT, R0, R9, PT ;  /* 0x000000090000720c */ /* 0x000fc80003f04070 */
[----:B------:R-:W-:-:S13]  /*a040*/  ISETP.GT.AND.EX P0, PT, R3, RZ, PT, P0 ;  /* 0x000000ff0300720c */ /* 0x000fda0003f04300 */
[----:B------:R-:W-:Y:S05]  /*a050*/  @!P0 EXIT ;  /* 0x000000000000894d */ /* 0x000fea0003800000 */
[----:B0-----:R-:W-:Y:S01]  /*a060*/  HFMA2 R30, -RZ, RZ, 0, 0 ;  /* 0x00000000ff1e7431 */ /* 0x001fe200000001ff */
[----:B------:R-:W-:Y:S01]  /*a070*/  MOV R5, R9 ;  /* 0x0000000900057202 */ /* 0x000fe20000000f00 */
[----:B------:R-:W-:Y:S01]  /*a080*/  BSSY.RECONVERGENT B0, `(.L_x_126) ;  /* 0x000004e000007945 */ /* 0x000fe20003800200 */
[----:B------:R-:W-:Y:S02]  /*a090*/  LEA R11, R33, R33, 0x1 ;  /* 0x00000021210b7211 */ /* 0x000fe400078e08ff */
[----:B------:R-:W-:Y:S02]  /*a0a0*/  IADD3 R7, P1, PT, R5, 0x200, RZ ;  /* 0x0000020005077810 */ /* 0x000fe40007f3e0ff */
[----:B------:R-:W-:Y:S02]  /*a0b0*/  LOP3.LUT R2, RZ, R5, RZ, 0x33, !PT ;  /* 0x00000005ff027212 */ /* 0x000fe400078e33ff */
[----:B------:R-:W-:Y:S02]  /*a0c0*/  ISETP.GT.U32.AND P0, PT, R0, R7, PT ;  /* 0x000000070000720c */ /* 0x000fe40003f04070 */
[----:B------:R-:W-:-:S04]  /*a0d0*/  IADD3.X R4, PT, PT, RZ, R30, RZ, P1, !PT ;  /* 0x0000001eff047210 */ /* 0x000fc80000ffe4ff */
[----:B------:R-:W-:-:S04]  /*a0e0*/  ISETP.GT.AND.EX P0, PT, R3, R4, PT, P0 ;  /* 0x000000040300720c */ /* 0x000fc80003f04300 */
[----:B------:R-:W-:Y:S02]  /*a0f0*/  SEL R7, R0, R7, P0 ;  /* 0x0000000700077207 */ /* 0x000fe40000000000 */
[----:B------:R-:W-:Y:S02]  /*a100*/  SEL R9, R3, R4, P0 ;  /* 0x0000000403097207 */ /* 0x000fe40000000000 */
[----:B------:R-:W-:Y:S01]  /*a110*/  IADD3 R8, P1, PT, R2, R7, RZ ;  /* 0x0000000702087210 */ /* 0x000fe20007f3e0ff */
[----:B------:R-:W-:Y:S01]  /*a120*/  IMAD.WIDE.U32 R6, R32, 0x3, RZ ;  /* 0x0000000320067825 */ /* 0x000fe200078e00ff */
[----:B------:R-:W-:Y:S02]  /*a130*/  LOP3.LUT R2, RZ, R30, RZ, 0x33, !PT ;  /* 0x0000001eff027212 */ /* 0x000fe400078e33ff */
[----:B------:R-:W-:Y:S02]  /*a140*/  LOP3.LUT R4, R8, 0x600, RZ, 0xc0, !PT ;  /* 0x0000060008047812 */ /* 0x000fe400078ec0ff */
[----:B------:R-:W-:-:S02]  /*a150*/  IADD3.X R9, PT, PT, R2, R9, RZ, P1, !PT ;  /* 0x0000000902097210 */ /* 0x000fc40000ffe4ff */
[----:B------:R-:W-:Y:S02]  /*a160*/  ISETP.NE.U32.AND P1, PT, R4, 0x600, PT ;  /* 0x000006000400780c */ /* 0x000fe40003f25070 */
[----:B------:R-:W-:Y:S02]  /*a170*/  IADD3 R11, PT, PT, R7, R11, RZ ;  /* 0x0000000b070b7210 */ /* 0x000fe40007ffe0ff */
[----:B------:R-:W-:Y:S02]  /*a180*/  ISETP.NE.AND.EX P1, PT, RZ, RZ, PT, P1 ;  /* 0x000000ffff00720c */ /* 0x000fe40003f25310 */
[----:B------:R-:W-:Y:S02]  /*a190*/  LEA.HI R26, P2, R11, R6, RZ, 0x1 ;  /* 0x000000060b1a7211 */ /* 0x000fe400078508ff */
[----:B------:R-:W-:Y:S02]  /*a1a0*/  ISETP.GE.U32.AND P0, PT, R8, 0x600, PT ;  /* 0x000006000800780c */ /* 0x000fe40003f06070 */
[----:B------:R-:W-:-:S02]  /*a1b0*/  IADD3.X R11, PT, PT, RZ, R11, RZ, P2, !PT ;  /* 0x0000000bff0b7210 */ /* 0x000fc400017fe4ff */
[----:B------:R-:W-:Y:S02]  /*a1c0*/  ISETP.GE.U32.AND.EX P0, PT, R9, RZ, PT, P0 ;  /* 0x000000ff0900720c */ /* 0x000fe40003f06100 */
[--C-:B------:R-:W-:Y:S02]  /*a1d0*/  SHF.R.S64 R26, R26, 0x1, R11.reuse ;  /* 0x000000011a1a7819 */ /* 0x100fe4000000100b */
[----:B------:R-:W-:Y:S01]  /*a1e0*/  SHF.R.S32.HI R35, RZ, 0x1, R11 ;  /* 0x00000001ff237819 */ /* 0x000fe2000001140b */
[----:B------:R-:W-:Y:S08]  /*a1f0*/  @!P1 BRA `(.L_x_127) ;  /* 0x0000000000d89947 */ /* 0x000ff00003800000 */
[----:B------:R-:W0:Y:S01]  /*a200*/  LDCU.64 UR4, c[0x0][0x3d8] ;  /* 0x00007b00ff0477ac */ /* 0x000e220008000a00 */
[----:B------:R-:W-:Y:S01]  /*a210*/  SHF.R.U64 R4, R8, 0x9, R9 ;  /* 0x0000000908047819 */ /* 0x000fe20000001209 */
[----:B------:R-:W-:Y:S01]  /*a220*/  IMAD.WIDE.U32 R6, R32, 0x4, RZ ;  /* 0x0000000420067825 */ /* 0x000fe200078e00ff */
        /* <DEDUP_REMOVED lines=10> */
[----:B0-----:R-:W-:Y:S02]  /*a2d0*/  LEA R25, P1, R5, UR4, 0x2 ;  /* 0x0000000405197c11 */ /* 0x001fe4000f8210ff */
[----:B------:R-:W-:Y:S02]  /*a2e0*/  IADD3 R29, PT, PT, R7, R29, RZ ;  /* 0x0000001d071d7210 */ /* 0x000fe40007ffe0ff */
[----:B-1----:R-:W-:-:S02]  /*a2f0*/  IADD3 R22, P2, PT, R20, UR8, RZ ;  /* 0x0000000814167c10 */ /* 0x002fc4000ff5e0ff */
[----:B------:R-:W-:Y:S02]  /*a300*/  LEA.HI.X R24, R5, UR5, R30, 0x2, P1 ;  /* 0x0000000505187c11 */ /* 0x000fe400088f141e */
[----:B------:R-:W-:Y:S02]  /*a310*/  IADD3.X R23, PT, PT, R21, UR9, RZ, P2, !PT ;  /* 0x0000000915177c10 */ /* 0x000fe400097fe4ff */
[----:B------:R-:W-:Y:S02]  /*a320*/  IADD3 R5, P2, PT, R2, R5, RZ ;  /* 0x0000000502057210 */ /* 0x000fe40007f5e0ff */
[----:B------:R-:W-:Y:S02]  /*a330*/  LOP3.LUT R2, R4, 0x3, RZ, 0xc0, !PT ;  /* 0x0000000304027812 */ /* 0x000fe400078ec0ff */
[----:B--2---:R-:W-:Y:S02]  /*a340*/  IADD3 R20, P1, PT, R20, UR10, RZ ;  /* 0x0000000a14147c10 */ /* 0x004fe4000ff3e0ff */
[----:B------:R-:W-:-:S02]  /*a350*/  IADD3 R2, P3, PT, RZ, -R2, RZ ;  /* 0x80000002ff027210 */ /* 0x000fc40007f7e0ff */
[----:B------:R-:W-:Y:S02]  /*a360*/  IADD3.X R21, PT, PT, R21, UR11, RZ, P1, !PT ;  /* 0x0000000b15157c10 */ /* 0x000fe40008ffe4ff */
[----:B------:R-:W-:Y:S02]  /*a370*/  IADD3.X R4, PT, PT, RZ, -0x1, RZ, P3, !PT ;  /* 0xffffffffff047810 */ /* 0x000fe40001ffe4ff */
[----:B------:R-:W-:-:S07]  /*a380*/  IADD3.X R30, PT, PT, RZ, R30, RZ, P2, !PT ;  /* 0x0000001eff1e7210 */ /* 0x000fce00017fe4ff */
.L_x_128:
        /* <DEDUP_REMOVED lines=29> */
.L_x_127:
[----:B------:R-:W-:Y:S05]  /*a560*/  BSYNC.RECONVERGENT B0 ;  /* 0x0000000000007941 */ /* 0x000fea0003800200 */
.L_x_126:
[----:B------:R-:W-:Y:S05]  /*a570*/  @!P0 EXIT ;  /* 0x000000000000894d */ /* 0x000fea0003800000 */
[----:B------:R-:W-:Y:S01]  /*a580*/  SHF.L.U64.HI R39, R26, 0x2, R35 ;  /* 0x000000021a277819 */ /* 0x000fe20000010223 */
[----:B------:R-:W1:Y:S01]  /*a590*/  LDCU.64 UR4, c[0x0][0x3d8] ;  /* 0x00007b00ff0477ac */ /* 0x000e620008000a00 */
[C---:B------:R-:W-:Y:S02]  /*a5a0*/  SHF.L.U64.HI R33, R32.reuse, 0x2, R33 ;  /* 0x0000000220217819 */ /* 0x040fe40000010221 */
[----:B------:R-:W-:Y:S01]  /*a5b0*/  SHF.L.U32 R31, R32, 0x2, RZ ;  /* 0x00000002201f7819 */ /* 0x000fe200000006ff */
[----:B------:R-:W2:Y:S01]  /*a5c0*/  LDCU.64 UR8, c[0x0][0x388] ;  /* 0x00007100ff0877ac */ /* 0x000ea20008000a00 */
[----:B------:R-:W-:Y:S02]  /*a5d0*/  SHF.L.U32 R41, R26, 0x2, RZ ;  /* 0x000000021a297819 */ /* 0x000fe400000006ff */
[C---:B------:R-:W-:Y:S01]  /*a5e0*/  SHF.L.U64.HI R35, R0.reuse, 0x2, R3 ;  /* 0x0000000200237819 */ /* 0x040fe20000010203 */
[----:B------:R-:W3:Y:S01]  /*a5f0*/  LDCU.64 UR10, c[0x0][0x390] ;  /* 0x00007200ff0a77ac */ /* 0x000ee20008000a00 */
[----:B------:R-:W-:-:S07]  /*a600*/  SHF.L.U32 R37, R0, 0x2, RZ ;  /* 0x0000000200257819 */ /* 0x000fce00000006ff */
.L_x_129:
[C---:B0-----:R-:W-:Y:S02]  /*a610*/  SHF.L.U32 R18, R5.reuse, 0x2, RZ ;  /* 0x0000000205127819 */ /* 0x041fe400000006ff */
[----:B------:R-:W-:Y:S02]  /*a620*/  SHF.L.U64.HI R2, R5, 0x2, R30 ;  /* 0x0000000205027819 */ /* 0x000fe4000001021e */
[----:B-1----:R-:W-:-:S04]  /*a630*/  IADD3 R6, P0, PT, R18, UR4, RZ ;  /* 0x0000000412067c10 */ /* 0x002fc8000ff1e0ff */
[----:B------:R-:W-:Y:S02]  /*a640*/  IADD3.X R7, PT, PT, R2, UR5, RZ, P0, !PT ;  /* 0x0000000502077c10 */ /* 0x000fe400087fe4ff */
[C---:B------:R-:W-:Y:S02]  /*a650*/  IADD3 R8, P0, PT, R6.reuse, R37, RZ ;  /* 0x0000002506087210 */ /* 0x040fe40007f1e0ff */
[C---:B----4-:R-:W-:Y:S01]  /*a660*/  IADD3 R12, P1, PT, R6.reuse, R41, RZ ;  /* 0x00000029060c7210 */ /* 0x050fe20007f3e0ff */
[----:B------:R0:W4:Y:S01]  /*a670*/  LDG.E R20, desc[UR6][R6.64] ;  /* 0x0000000606147981 */ /* 0x000122000c1e1900 */
[C---:B------:R-:W-:Y:S02]  /*a680*/  IADD3.X R9, PT, PT, R7.reuse, R35, RZ, P0, !PT ;  /* 0x0000002307097210 */ /* 0x040fe400007fe4ff */
[----:B------:R-:W-:Y:S02]  /*a690*/  IADD3 R10, P0, PT, R6, R31, RZ ;  /* 0x0000001f060a7210 */ /* 0x000fe40007f1e0ff */
[C---:B------:R-:W-:Y:S01]  /*a6a0*/  IADD3.X R13, PT, PT, R7.reuse, R39, RZ, P1, !PT ;  /* 0x00000027070d7210 */ /* 0x040fe20000ffe4ff */
[----:B------:R1:W4:Y:S01]  /*a6b0*/  LDG.E R21, desc[UR6][R8.64] ;  /* 0x0000000608157981 */ /* 0x000322000c1e1900 */
[----:B------:R-:W-:-:S03]  /*a6c0*/  IADD3.X R11, PT, PT, R7, R33, RZ, P0, !PT ;  /* 0x00000021070b7210 */ /* 0x000fc600007fe4ff */
[----:B------:R-:W5:Y:S04]  /*a6d0*/  LDG.E R23, desc[UR6][R12.64] ;  /* 0x000000060c177981 */ /* 0x000f68000c1e1900 */
[----:B------:R1:W5:Y:S01]  /*a6e0*/  LDG.E R22, desc[UR6][R10.64] ;  /* 0x000000060a167981 */ /* 0x000362000c1e1900 */
[C---:B------:R-:W-:Y:S02]  /*a6f0*/  SHF.L.U32 R28, R5.reuse, 0x3, RZ ;  /* 0x00000003051c7819 */ /* 0x040fe400000006ff */
[----:B------:R-:W-:Y:S02]  /*a700*/  SHF.L.U64.HI R29, R5, 0x3, R30 ;  /* 0x00000003051d7819 */ /* 0x000fe4000001021e */
[----:B------:R-:W-:Y:S02]  /*a710*/  LOP3.LUT R16, R28, 0xfffffff8, RZ, 0xc0, !PT ;  /* 0xfffffff81c107812 */ /* 0x000fe400078ec0ff */
[----:B------:R-:W-:-:S02]  /*a720*/  LOP3.LUT R18, R18, 0xfffffffc, RZ, 0xc0, !PT ;  /* 0xfffffffc12127812 */ /* 0x000fc400078ec0ff */
[----:B------:R-:W-:Y:S02]  /*a730*/  LOP3.LUT R4, R29, 0x3, RZ, 0xc0, !PT ;  /* 0x000000031d047812 */ /* 0x000fe400078ec0ff */
[----:B--2---:R-:W-:Y:S02]  /*a740*/  IADD3 R14, P0, PT, R16, UR8, RZ ;  /* 0x00000008100e7c10 */ /* 0x004fe4000ff1e0ff */
[----:B------:R-:W-:Y:S02]  /*a750*/  LOP3.LUT R2, R2, 0x3, RZ, 0xc0, !PT ;  /* 0x0000000302027812 */ /* 0x000fe400078ec0ff */
[----:B---3--:R-:W-:Y:S02]  /*a760*/  IADD3 R16, P1, PT, R16, UR10, RZ ;  /* 0x0000000a10107c10 */ /* 0x008fe4000ff3e0ff */
[----:B------:R-:W-:Y:S02]  /*a770*/  IADD3 R18, P2, PT, R18, UR4, RZ ;  /* 0x0000000412127c10 */ /* 0x000fe4000ff5e0ff */
[----:B------:R-:W-:-:S02]  /*a780*/  IADD3.X R15, PT, PT, R4, UR9, RZ, P0, !PT ;  /* 0x00000009040f7c10 */ /* 0x000fc400087fe4ff */
[----:B------:R-:W-:Y:S02]  /*a790*/  IADD3.X R17, PT, PT, R4, UR11, RZ, P1, !PT ;  /* 0x0000000b04117c10 */ /* 0x000fe40008ffe4ff */
[----:B------:R-:W-:Y:S02]  /*a7a0*/  IADD3.X R19, PT, PT, R2, UR5, RZ, P2, !PT ;  /* 0x0000000502137c10 */ /* 0x000fe400097fe4ff */
[C---:B0-----:R-:W-:Y:S02]  /*a7b0*/  IADD3 R6, P0, PT, R18.reuse, R37, RZ ;  /* 0x0000002512067210 */ /* 0x041fe40007f1e0ff */
[C---:B-1----:R-:W-:Y:S02]  /*a7c0*/  IADD3 R8, P1, PT, R18.reuse, R31, RZ ;  /* 0x0000001f12087210 */ /* 0x042fe40007f3e0ff */
[----:B------:R-:W-:Y:S02]  /*a7d0*/  IADD3 R10, P2, PT, R18, R41, RZ ;  /* 0x00000029120a7210 */ /* 0x000fe40007f5e0ff */
[----:B------:R-:W-:-:S02]  /*a7e0*/  IADD3.X R7, PT, PT, R19, R35, RZ, P0, !PT ;  /* 0x0000002313077210 */ /* 0x000fc400007fe4ff */
[C---:B------:R-:W-:Y:S02]  /*a7f0*/  IADD3.X R9, PT, PT, R19.reuse, R33, RZ, P1, !PT ;  /* 0x0000002113097210 */ /* 0x040fe40000ffe4ff */
[----:B------:R-:W-:Y:S01]  /*a800*/  IADD3.X R11, PT, PT, R19, R39, RZ, P2, !PT ;  /* 0x00000027130b7210 */ /* 0x000fe200017fe4ff */
[----:B----4-:R0:W-:Y:S04]  /*a810*/  STG.E.64 desc[UR6][R14.64], R20 ;  /* 0x000000140e007986 */ /* 0x0101e8000c101b06 */
        /* <DEDUP_REMOVED lines=15> */
[----:B------:R-:W3:Y:S04]  /*a910*/  LDG.E R20, desc[UR6][R18.64+0x1000] ;  /* 0x0010000612147981 */ /* 0x000ee8000c1e1900 */
[----:B------:R-:W3:Y:S04]  /*a920*/  LDG.E R21, desc[UR6][R6.64+0x1000] ;  /* 0x0010000606157981 */ /* 0x000ee8000c1e1900 */
[----:B-1----:R-:W4:Y:S04]  /*a930*/  LDG.E R22, desc[UR6][R8.64+0x1000] ;  /* 0x0010000608167981 */ /* 0x002f28000c1e1900 */
        /* <DEDUP_REMOVED lines=11> */
[----:B------:R-:W3:Y:S04]  /*a9f0*/  LDG.E R24, desc[UR6][R18.64+0x1800] ;  /* 0x0018000612187981 */ /* 0x000ee8000c1e1900 */
[----:B------:R-:W3:Y:S04]  /*aa00*/  LDG.E R25, desc[UR6][R6.64+0x1800] ;  /* 0x0018000606197981 */ /* 0x000ee8000c1e1900 */
        /* <DEDUP_REMOVED lines=14> */
[----:B---3--:R4:W-:Y:S04]  /*aaf0*/  STG.E.64 desc[UR6][R14.64], R24 ;  /* 0x000000180e007986 */ /* 0x0089e8000c101b06 */
[----:B--2---:R4:W-:Y:S07]  /*ab00*/  STG.E.64 desc[UR6][R16.64], R26 ;  /* 0x0000001a10007986 */ /* 0x0049ee000c101b06 */
[----:B------:R-:W-:Y:S05]  /*ab10*/  @P0 BRA `(.L_x_129) ;  /* 0xfffffff800bc0947 */ /* 0x000fea000383ffff */
[----:B------:R-:W-:Y:S05]  /*ab20*/  EXIT ;  /* 0x000000000000794d */ /* 0x000fea0003800000 */
.L_x_130:
        /* <DEDUP_REMOVED lines=13> */
.L_x_4881:


//--------------------- .text._Z35group_norm_nhwc_bwd_one_pass_kernelI11Bf16IOFp32WLi256ELi128ELi512EEv26Group_norm_nhwc_bwd_params --------------------------
	.section	.text._Z35group_norm_nhwc_bwd_one_pass_kernelI11Bf16IOFp32WLi256ELi128ELi512EEv26Group_norm_nhwc_bwd_params,"ax",@progbits
	.align	128
        .global         _Z35group_norm_nhwc_bwd_one_pass_kernelI11Bf16IOFp32WLi256ELi128ELi512EEv26Group_norm_nhwc_bwd_params
        .type           _Z35group_norm_nhwc_bwd_one_pass_kernelI11Bf16IOFp32WLi256ELi128ELi512EEv26Group_norm_nhwc_bwd_params,@function
        .size           _Z35group_norm_nhwc_bwd_one_pass_kernelI11Bf16IOFp32WLi256ELi128ELi512EEv26Group_norm_nhwc_bwd_params,(.L_x_4882 - _Z35group_norm_nhwc_bwd_one_pass_kernelI11Bf16IOFp32WLi256ELi128ELi512EEv26Group_norm_nhwc_bwd_params)
        .other          _Z35group_norm_nhwc_bwd_one_pass_kernelI11Bf16IOFp32WLi256ELi128ELi512EEv26Group_norm_nhwc_bwd_params,@"STO_CUDA_ENTRY STV_DEFAULT"
_Z35group_norm_nhwc_bwd_one_pass_kernelI11Bf16IOFp32WLi256ELi128ELi512EEv26Group_norm_nhwc_bwd_params:
.text._Z35group_norm_nhwc_bwd_one_pass_kernelI11Bf16IOFp32WLi256ELi128ELi512EEv26Group_norm_nhwc_bwd_params:
[----:B------:R-:W0:Y:S08]  /*0000*/  LDC R1, c[0x0][0x37c] ;  /* 0x0000df00ff017b82 */ /* 0x000e300000000800 */
[----:B------:R-:W1:Y:S01]  /*0010*/  S2UR UR8, SR_CTAID.Y ;  /* 0x00000000000879c3 */ /* 0x000e620000002600 */
[----:B------:R-:W2:Y:S01]  /*0020*/  LDCU UR4, c[0x0][0x410] ;  /* 0x00008200ff0477ac */ /* 0x000ea20008000800 */
[----:B0-----:R-:W-:Y:S01]  /*0030*/  IADD3 R1, PT, PT, R1, -0x210, RZ ;  /* 0xfffffdf001017810 */ /* 0x001fe20007ffe0ff */
[----:B------:R-:W2:Y:S03]  /*0040*/  LDCU UR5, c[0x0][0x3e0] ;  /* 0x00007c00ff0577ac */ /* 0x000ea60008000800 */
[----:B------:R-:W-:Y:S01]  /*0050*/  R2UR UR15, R1 ;  /* 0x00000000010f72ca */ /* 0x000fe200000e0000 */
[----:B------:R-:W0:Y:S01]  /*0060*/  LDCU.64 UR10, c[0x0][0x358] ;  /* 0x00006b00ff0a77ac */ /* 0x000e220008000a00 */
[----:B--2---:R-:W-:-:S04]  /*0070*/  UIMAD UR4, UR4, UR5, URZ ;  /* 0x00000005040472a4 */ /* 0x004fc8000f8e02ff */
[----:B-1----:R-:W-:-:S09]  /*0080*/  UISETP.GE.AND UP0, UPT, UR8, UR4, UPT ;  /* 0x000000040800728c */ /* 0x002fd2000bf06270 */
[----:B0-----:R-:W-:Y:S05]  /*0090*/  BRA.U UP0, `(.L_x_131) ;  /* 0x000000e500247547 */ /* 0x001fea000b800000 */
[----:B------:R-:W-:-:S05]  /*00a0*/  UMOV UR4, URZ ;  /* 0x000000ff00047c82 */ /* 0x000fca0008000000 */
.L_x_157:
[----:B0-----:R-:W0:Y:S01]  /*00b0*/  LDCU UR14, c[0x0][0x410] ;  /* 0x00008200ff0e77ac */ /* 0x001e220008000800 */
[----:B------:R-:W1:Y:S01]  /*00c0*/  S2R R4, SR_TID.X ;  /* 0x0000000000047919 */ /* 0x000e620000002100 */
[----:B------:R-:W-:Y:S01]  /*00d0*/  IABS R3, UR8 ;  /* 0x0000000800037c13 */ /* 0x000fe20008000000 */
[----:B------:R-:W2:Y:S01]  /*00e0*/  S2UR UR20, SR_CTAID.X ;  /* 0x00000000001479c3 */ /* 0x000ea20000002500 */
[----:B------:R-:W-:Y:S01]  /*00f0*/  UMOV UR6, URZ ;  /* 0x000000ff00067c82 */ /* 0x000fe20008000000 */
[----:B------:R-:W3:Y:S01]  /*0100*/  LDCU UR12, c[0x0][0x41c] ;  /* 0x00008380ff0c77ac */ /* 0x000ee20008000800 */
[----:B------:R-:W-:Y:S02]  /*0110*/  R2UR UR9, R3 ;  /* 0x00000000030972ca */ /* 0x000fe400000e0000 */
[----:B------:R-:W-:Y:S01]  /*0120*/  LOP3.LUT R105, R105, 0xfeffffff, RZ, 0xc0, !PT ;  /* 0xfeffffff69697812 */ /* 0x000fe200078ec0ff */
[----:B------:R-:W4:Y:S01]  /*0130*/  LDCU.128 UR16, c[0x0][0x400] ;  /* 0x00008000ff1077ac */ /* 0x000f220008000c00 */
[----:B------:R-:W-:Y:S01]  /*0140*/  LOP3.LUT R106, R106, 0xfffffffe, RZ, 0xc0, !PT ;  /* 0xfffffffe6a6a7812 */ /* 0x000fe200078ec0ff */
[----:B------:R-:W-:Y:S01]  /*0150*/  UISETP.GE.AND UP4, UPT, UR8, URZ, UPT ;  /* 0x000000ff0800728c */ /* 0x000fe2000bf86270 */
[----:B0-----:R-:W-:Y:S01]  /*0160*/  MOV R0, UR14 ;  /* 0x0000000e00007c02 */ /* 0x001fe20008000f00 */
[----:B------:R-:W-:-:S03]  /*0170*/  UISETP.NE.AND UP0, UPT, UR14, URZ, UPT ;  /* 0x000000ff0e00728c */ /* 0x000fc6000bf05270 */
[----:B------:R-:W-:Y:S02]  /*0180*/  IABS R0, R0 ;  /* 0x0000000000007213 */ /* 0x000fe40000000000 */
[----:B---3--:R-:W-:Y:S01]  /*0190*/  MOV R3, UR12 ;  /* 0x0000000c00037c02 */ /* 0x008fe20008000f00 */
[----:B------:R-:W-:Y:S01]  /*01a0*/  ULOP3.LUT UR12, UR8, UR14, URZ, 0x3c, !UPT ;  /* 0x0000000e080c7292 */ /* 0x000fe2000f8e3cff */
[----:B------:R-:W-:Y:S02]  /*01b0*/  R2UR UR13, R0 ;  /* 0x00000000000d72ca */ /* 0x000fe400000e0000 */
[----:B----4-:R-:W-:Y:S01]  /*01c0*/  MOV R11, UR18 ;  /* 0x00000012000b7c02 */ /* 0x010fe20008000f00 */
[----:B------:R-:W-:-:S10]  /*01d0*/  UISETP.GE.AND UP5, UPT, UR12, URZ, UPT ;  /* 0x000000ff0c00728c */ /* 0x000fd4000bfa6270 */
[----:B------:R-:W0:Y:S08]  /*01e0*/  I2F.RP R0, UR13 ;  /* 0x0000000d00007d06 */ /* 0x000e300008209400 */
[----:B0-----:R-:W0:Y:S02]  /*01f0*/  MUFU.RCP R0, R0 ;  /* 0x0000000000007308 */ /* 0x001e240000001000 */
[----:B0-----:R-:W-:-:S02]  /*0200*/  IADD3 R2, PT, PT, R0, 0xffffffe, RZ ;  /* 0x0ffffffe00027810 */ /* 0x001fc40007ffe0ff */
[----:B-1----:R-:W-:-:S04]  /*0210*/  SHF.R.U32.HI R0, RZ, 0x6, R4 ;  /* 0x00000006ff007819 */ /* 0x002fc80000011604 */
[----:B------:R-:W0:Y:S01]  /*0220*/  F2I.FTZ.U32.TRUNC.NTZ R2, R2 ;  /* 0x0000000200027305 */ /* 0x000e22000021f000 */
[----:B--2---:R-:W-:-:S05]  /*0230*/  IMAD R0, R3, UR20, R0 ;  /* 0x0000001403007c24 */ /* 0x004fca000f8e0200 */
[C---:B------:R-:W-:Y:S02]  /*0240*/  ISETP.GE.U32.AND P0, PT, R0.reuse, UR16, PT ;  /* 0x0000001000007c0c */ /* 0x040fe4000bf06070 */
[----:B------:R-:W-:Y:S02]  /*0250*/  SHF.R.S32.HI R3, RZ, 0x1f, R0 ;  /* 0x0000001fff037819 */ /* 0x000fe40000011400 */
[----:B------:R-:W-:Y:S02]  /*0260*/  IADD3 R7, PT, PT, R0, 0x8, RZ ;  /* 0x0000000800077810 */ /* 0x000fe40007ffe0ff */
[----:B------:R-:W-:Y:S02]  /*0270*/  ISETP.GE.AND.EX P3, PT, R3, UR17, PT, P0 ;  /* 0x0000001103007c0c */ /* 0x000fe4000bf66300 */
[----:B------:R-:W-:Y:S02]  /*0280*/  ISETP.GE.U32.AND P0, PT, R7, UR16, PT ;  /* 0x0000001007007c0c */ /* 0x000fe4000bf06070 */
[----:B0-----:R-:W-:-:S02]  /*0290*/  R2UR UR7, R2 ;  /* 0x00000000020772ca */ /* 0x001fc400000e0000 */
[----:B------:R-:W-:Y:S02]  /*02a0*/  SHF.L.U32 R2, R4, 0x1, RZ ;  /* 0x0000000104027819 */ /* 0x000fe400000006ff */
[----:B------:R-:W-:Y:S02]  /*02b0*/  SHF.R.S32.HI R5, RZ, 0x1f, R7 ;  /* 0x0000001fff057819 */ /* 0x000fe40000011407 */
[----:B------:R-:W-:Y:S02]  /*02c0*/  LOP3.LUT R2, R2, 0x7e, RZ, 0xc0, !PT ;  /* 0x0000007e02027812 */ /* 0x000fe400078ec0ff */
[----:B------:R-:W-:Y:S01]  /*02d0*/  ISETP.GE.AND.EX P4, PT, R5, UR17, PT, P0 ;  /* 0x0000001105007c0c */ /* 0x000fe2000bf86300 */
[----:B------:R-:W0:Y:S01]  /*02e0*/  @!P3 LDC.64 R12, c[0x0][0x3f8] ;  /* 0x0000fe00ff0cbb82 */ /* 0x000e220000000a00 */
[----:B------:R-:W-:Y:S02]  /*02f0*/  IADD3 R9, PT, PT, R0, 0x10, RZ ;  /* 0x0000001000097810 */ /* 0x000fe40007ffe0ff */
[----:B------:R-:W-:Y:S01]  /*0300*/  @P3 LOP3.LUT R105, R105, 0x1000000, RZ, 0xfc, !PT ;  /* 0x0100000069693812 */ /* 0x000fe200078efcff */
[----:B------:R-:W-:Y:S01]  /*0310*/  UIADD3 UR5, UPT, UPT, URZ, -UR7, URZ ;  /* 0x80000007ff057290 */ /* 0x000fe2000fffe0ff */
[----:B------:R-:W-:-:S02]  /*0320*/  ISETP.GE.U32.AND P0, PT, R9, UR16, PT ;  /* 0x0000001009007c0c */ /* 0x000fc4000bf06070 */
[----:B------:R-:W-:Y:S01]  /*0330*/  SHF.R.S32.HI R17, RZ, 0x1f, R9 ;  /* 0x0000001fff117819 */ /* 0x000fe20000011409 */
[----:B------:R-:W-:Y:S01]  /*0340*/  UIMAD UR5, UR5, UR13, URZ ;  /* 0x0000000d050572a4 */ /* 0x000fe2000f8e02ff */
[----:B------:R-:W1:Y:S01]  /*0350*/  @!P3 LDC.64 R14, c[0x0][0x398] ;  /* 0x0000e600ff0ebb82 */ /* 0x000e620000000a00 */
[----:B------:R-:W-:Y:S02]  /*0360*/  LOP3.LUT R105, R105, 0xff7fffff, RZ, 0xc0, !PT ;  /* 0xff7fffff69697812 */ /* 0x000fe400078ec0ff */
[----:B------:R-:W-:Y:S01]  /*0370*/  UIMAD.WIDE.U32 UR6, UR7, UR5, UR6 ;  /* 0x00000005070672a5 */ /* 0x000fe2000f8e0006 */
[----:B------:R-:W-:Y:S02]  /*0380*/  ISETP.GE.AND.EX P6, PT, R17, UR17, PT, P0 ;  /* 0x0000001111007c0c */ /* 0x000fe4000bfc6300 */
[----:B------:R-:W-:Y:S01]  /*0390*/  @P4 LOP3.LUT R105, R105, 0x800000, RZ, 0xfc, !PT ;  /* 0x0080000069694812 */ /* 0x000fe200078efcff */
[----:B------:R-:W-:Y:S01]  /*03a0*/  UIMAD.WIDE.U32 UR6, UR7, UR9, URZ ;  /* 0x00000009070672a5 */ /* 0x000fe2000f8e00ff */
[----:B------:R-:W2:Y:S01]  /*03b0*/  @!P3 LDC.64 R118, c[0x0][0x3a0] ;  /* 0x0000e800ff76bb82 */ /* 0x000ea20000000a00 */
[----:B------:R-:W-:-:S02]  /*03c0*/  IADD3 R67, PT, PT, R0, 0xb8, RZ ;  /* 0x000000b800437810 */ /* 0x000fc40007ffe0ff */
[----:B------:R-:W-:Y:S01]  /*03d0*/  UIADD3 UR5, UPT, UPT, -UR7, URZ, URZ ;  /* 0x000000ff07057290 */ /* 0x000fe2000fffe1ff */
[----:B------:R-:W-:Y:S02]  /*03e0*/  LOP3.LUT R105, R105, 0xffbfffff, RZ, 0xc0, !PT ;  /* 0xffbfffff69697812 */ /* 0x000fe400078ec0ff */
[C---:B------:R-:W-:Y:S01]  /*03f0*/  IADD3 R71, PT, PT, R0.reuse, 0xc0, RZ ;  /* 0x000000c000477810 */ /* 0x040fe20007ffe0ff */
[----:B------:R-:W-:Y:S01]  /*0400*/  UIMAD UR5, UR13, UR5, UR9 ;  /* 0x000000050d0572a4 */ /* 0x000fe2000f8e0209 */
[----:B0-----:R-:W-:Y:S01]  /*0410*/  @!P3 IMAD R3, R3, R12, RZ ;  /* 0x0000000c0303b224 */ /* 0x001fe200078e02ff */
[----:B------:R-:W-:Y:S01]  /*0420*/  ULOP3.LUT UR9, URZ, UR14, URZ, 0x33, !UPT ;  /* 0x0000000eff097292 */ /* 0x000fe2000f8e33ff */
[----:B------:R-:W0:Y:S01]  /*0430*/  @!P4 LDC.64 R22, c[0x0][0x3f8] ;  /* 0x0000fe00ff16cb82 */ /* 0x000e220000000a00 */
[----:B------:R-:W-:Y:S01]  /*0440*/  UISETP.GT.U32.AND UP2, UPT, UR13, UR5, UPT ;  /* 0x000000050d00728c */ /* 0x000fe2000bf44070 */
[----:B------:R-:W-:Y:S01]  /*0450*/  @!P3 IMAD R13, R0, R13, R3 ;  /* 0x0000000d000db224 */ /* 0x000fe200078e0203 */
[----:B------:R-:W-:-:S02]  /*0460*/  @P6 LOP3.LUT R105, R105, 0x400000, RZ, 0xfc, !PT ;  /* 0x0040000069696812 */ /* 0x000fc400078efcff */
[C---:B------:R-:W-:Y:S02]  /*0470*/  IADD3 R77, PT, PT, R0.reuse, 0xc8, RZ ;  /* 0x000000c8004d7810 */ /* 0x040fe40007ffe0ff */
[----:B------:R-:W-:Y:S01]  /*0480*/  IADD3 R107, PT, PT, R0, 0xd0, RZ ;  /* 0x000000d0006b7810 */ /* 0x000fe20007ffe0ff */
[----:B------:R-:W3:Y:S01]  /*0490*/  @!P6 LDC.64 R26, c[0x0][0x3f8] ;  /* 0x0000fe00ff1aeb82 */ /* 0x000ee20000000a00 */
[----:B------:R-:W-:-:S03]  /*04a0*/  SHF.R.S32.HI R75, RZ, 0x1f, R77 ;  /* 0x0000001fff4b7819 */ /* 0x000fc6000001144d */
[----:B------:R-:W-:Y:S02]  /*04b0*/  @!UP2 UIADD3 UR5, UPT, UPT, UR5, -UR13, URZ ;  /* 0x8000000d0505a290 */ /* 0x000fe4000fffe0ff */
[----:B------:R-:W-:Y:S02]  /*04c0*/  @!UP2 UIADD3 UR7, UPT, UPT, UR7, 0x1, URZ ;  /* 0x000000010707a890 */ /* 0x000fe4000fffe0ff */
[----:B------:R-:W-:Y:S01]  /*04d0*/  UIADD3 UR6, UPT, UPT, UR5, -UR13, URZ ;  /* 0x8000000d05067290 */ /* 0x000fe2000fffe0ff */
[----:B------:R-:W4:Y:S01]  /*04e0*/  @!P4 LDC.64 R116, c[0x0][0x3a0] ;  /* 0x0000e800ff74cb82 */ /* 0x000f220000000a00 */
[----:B------:R-:W-:Y:S02]  /*04f0*/  UISETP.GT.U32.AND UP3, UPT, UR13, UR5, UPT ;  /* 0x000000050d00728c */ /* 0x000fe4000bf64070 */
[----:B------:R-:W-:Y:S02]  /*0500*/  UISETP.GE.U32.AND UP1, UPT, UR5, UR13, UPT ;  /* 0x0000000d0500728c */ /* 0x000fe4000bf26070 */
[----:B------:R-:W-:Y:S01]  /*0510*/  USEL UR5, UR6, UR5, !UP3 ;  /* 0x0000000506057287 */ /* 0x000fe2000d800000 */
[----:B0-----:R-:W-:-:S02]  /*0520*/  @!P4 IMAD R6, R5, R22, RZ ;  /* 0x000000160506c224 */ /* 0x001fc400078e02ff */
[----:B------:R-:W0:Y:S01]  /*0530*/  @!P6 LDC.64 R114, c[0x0][0x3a0] ;  /* 0x0000e800ff72eb82 */ /* 0x000e220000000a00 */
[----:B------:R-:W-:-:S04]  /*0540*/  @!UP4 UIADD3 UR5, UPT, UPT, -UR5, URZ, URZ ;  /* 0x000000ff0505c290 */ /* 0x000fc8000fffe1ff */
[----:B------:R-:W-:Y:S02]  /*0550*/  USEL UR13, UR9, UR5, !UP0 ;  /* 0x00000005090d7287 */ /* 0x000fe4000c000000 */
[----:B------:R-:W-:Y:S01]  /*0560*/  @UP1 UIADD3 UR7, UPT, UPT, UR7, 0x1, URZ ;  /* 0x0000000107071890 */ /* 0x000fe2000fffe0ff */
[----:B------:R-:W0:Y:S01]  /*0570*/  @!P6 LDC.64 R28, c[0x0][0x398] ;  /* 0x0000e600ff1ceb82 */ /* 0x000e220000000a00 */
[----:B------:R-:W-:Y:S02]  /*0580*/  USHF.L.U32 UR5, UR13, 0x7, URZ ;  /* 0x000000070d057899 */ /* 0x000fe400080006ff */
[----:B------:R-:W-:Y:S02]  /*0590*/  @!UP5 UIADD3 UR7, UPT, UPT, -UR7, URZ, URZ ;  /* 0x000000ff0707d290 */ /* 0x000fe4000fffe1ff */
[----:B------:R-:W-:Y:S02]  /*05a0*/  USHF.R.S32.HI UR6, URZ, 0x1f, UR5 ;  /* 0x0000001fff067899 */ /* 0x000fe40008011405 */
[----:B------:R-:W-:Y:S01]  /*05b0*/  USEL UR7, UR9, UR7, !UP0 ;  /* 0x0000000709077287 */ /* 0x000fe2000c000000 */
[----:B-----5:R-:W-:Y:S01]  /*05c0*/  LOP3.LUT R38, R2, UR5, RZ, 0xfc, !PT ;  /* 0x0000000502267c12 */ /* 0x020fe2000f8efcff */
[----:B------:R-:W0:Y:S02]  /*05d0*/  LDCU.U8 UR9, c[0x0][0x414] ;  /* 0x00008280ff0977ac */ /* 0x000e240008000000 */
[----:B------:R-:W-:Y:S01]  /*05e0*/  MOV R39, UR6 ;  /* 0x0000000600277c02 */ /* 0x000fe20008000f00 */
[----:B------:R-:W-:-:S02]  /*05f0*/  USHF.R.S32.HI UR5, URZ, 0x1f, UR7 ;  /* 0x0000001fff057899 */ /* 0x000fc40008011407 */
[----:B------:R-:W-:Y:S02]  /*0600*/  IMAD.WIDE.U32 R38, R11, UR7, R38 ;  /* 0x000000070b267c25 */ /* 0x000fe4000f8e0026 */
[----:B------:R-:W-:Y:S01]  /*0610*/  UIMAD UR5, UR5, UR18, URZ ;  /* 0x00000012050572a4 */ /* 0x000fe2000f8e02ff */
[----:B------:R-:W-:-:S03]  /*0620*/  IADD3 R11, PT, PT, R0, 0x18, RZ ;  /* 0x00000018000b7810 */ /* 0x000fc60007ffe0ff */
[----:B------:R-:W-:Y:S01]  /*0630*/  UIMAD UR5, UR7, UR19, UR5 ;  /* 0x00000013070572a4 */ /* 0x000fe2000f8e0205 */
[----:B------:R-:W-:Y:S01]  /*0640*/  @!P3 MOV R40, R38 ;  /* 0x000000260028b202 */ /* 0x000fe20000000f00 */
[----:B------:R-:W-:Y:S01]  /*0650*/  STL.64 [R1+0x1a0], R38 ;  /* 0x0001a02601007387 */ /* 0x000fe20000100a00 */
[----:B------:R-:W-:Y:S01]  /*0660*/  ISETP.GE.U32.AND P0, PT, R11, UR16, PT ;  /* 0x000000100b007c0c */ /* 0x000fe2000bf06070 */
[----:B------:R-:W0:Y:S01]  /*0670*/  LDCU.64 UR6, c[0x0][0x3b8] ;  /* 0x00007700ff0677ac */ /* 0x000e220008000a00 */
[----:B------:R-:W-:Y:S02]  /*0680*/  SHF.R.S32.HI R19, RZ, 0x1f, R11 ;  /* 0x0000001fff137819 */ /* 0x000fe4000001140b */
[----:B------:R-:W-:Y:S02]  /*0690*/  IADD3 R41, PT, PT, R39, UR5, RZ ;  /* 0x0000000527297c10 */ /* 0x000fe4000fffe0ff */
[----:B------:R-:W-:Y:S01]  /*06a0*/  ISETP.GE.AND.EX P5, PT, R19, UR17, PT, P0 ;  /* 0x0000001113007c0c */ /* 0x000fe2000bfa6300 */
[----:B------:R-:W-:-:S05]  /*06b0*/  @!P3 IMAD.WIDE.U32 R2, R0, R12, R40 ;  /* 0x0000000c0002b225 */ /* 0x000fca00078e0028 */
[----:B------:R-:W-:Y:S02]  /*06c0*/  @!P3 IADD3 R13, PT, PT, R3, R13, RZ ;  /* 0x0000000d030db210 */ /* 0x000fe40007ffe0ff */
[C---:B------:R-:W-:Y:S02]  /*06d0*/  @!P3 SHF.L.U32 R3, R2.reuse, 0x1, RZ ;  /* 0x000000010203b819 */ /* 0x040fe400000006ff */
[----:B------:R-:W-:-:S03]  /*06e0*/  @!P3 SHF.L.U64.HI R4, R2, 0x1, R13 ;  /* 0x000000010204b819 */ /* 0x000fc6000001020d */
[----:B------:R-:W0:Y:S01]  /*06f0*/  @!P5 LDC.64 R30, c[0x0][0x3f8] ;  /* 0x0000fe00ff1edb82 */ /* 0x000e220000000a00 */
[C---:B-1----:R-:W-:Y:S02]  /*0700*/  @!P3 IADD3 R2, P2, PT, R3.reuse, R14, RZ ;  /* 0x0000000e0302b210 */ /* 0x042fe40007f5e0ff */
[----:B--2---:R-:W-:Y:S02]  /*0710*/  @!P3 IADD3 R118, P1, PT, R3, R118, RZ ;  /* 0x000000760376b210 */ /* 0x004fe40007f3e0ff */
[C---:B------:R-:W-:Y:S02]  /*0720*/  @!P3 IADD3.X R3, PT, PT, R4.reuse, R15, RZ, P2, !PT ;  /* 0x0000000f0403b210 */ /* 0x040fe400017fe4ff */
[----:B------:R-:W-:Y:S01]  /*0730*/  LOP3.LUT P2, RZ, R105, 0x800000, RZ, 0xc0, !PT ;  /* 0x0080000069ff7812 */ /* 0x000fe2000784c0ff */
[----:B------:R-:W1:Y:S01]  /*0740*/  @!P5 LDC.64 R112, c[0x0][0x3a0] ;  /* 0x0000e800ff70db82 */ /* 0x000e620000000a00 */
[----:B------:R-:W-:Y:S01]  /*0750*/  @!P3 IADD3.X R119, PT, PT, R4, R119, RZ, P1, !PT ;  /* 0x000000770477b210 */ /* 0x000fe20000ffe4ff */
[----:B------:R-:W-:Y:S01]  /*0760*/  STL.64 [R1+0x200], R2 ;  /* 0x0002000201007387 */ /* 0x000fe20000100a00 */
[----:B------:R-:W-:-:S02]  /*0770*/  IADD3 R13, PT, PT, R0, 0x20, RZ ;  /* 0x00000020000d7810 */ /* 0x000fc40007ffe0ff */
[----:B------:R-:W-:Y:S01]  /*0780*/  IADD3 R15, PT, PT, R0, 0x28, RZ ;  /* 0x00000028000f7810 */ /* 0x000fe20007ffe0ff */
[----:B------:R-:W-:Y:S01]  /*0790*/  STL.64 [R1+0x1f8], R118 ;  /* 0x0001f87601007387 */ /* 0x000fe20000100a00 */
[----:B------:R-:W-:Y:S02]  /*07a0*/  ISETP.GE.U32.AND P0, PT, R13, UR16, PT ;  /* 0x000000100d007c0c */ /* 0x000fe4000bf06070 */
[----:B------:R-:W-:Y:S02]  /*07b0*/  SHF.R.S32.HI R21, RZ, 0x1f, R13 ;  /* 0x0000001fff157819 */ /* 0x000fe4000001140d */
[----:B------:R-:W-:Y:S01]  /*07c0*/  ISETP.GE.U32.AND P1, PT, R15, UR16, PT ;  /* 0x000000100f007c0c */ /* 0x000fe2000bf26070 */
[----:B------:R-:W2:Y:S01]  /*07d0*/  @!P2 LDC.64 R24, c[0x0][0x398] ;  /* 0x0000e600ff18ab82 */ /* 0x000ea20000000a00 */
[----:B------:R-:W-:Y:S01]  /*07e0*/  @!P2 MOV R4, R38 ;  /* 0x000000260004a202 */ /* 0x000fe20000000f00 */
[----:B------:R-:W-:Y:S01]  /*07f0*/  @!P2 IMAD R23, R7, R23, R6 ;  /* 0x000000170717a224 */ /* 0x000fe200078e0206 */
[----:B------:R-:W-:Y:S01]  /*0800*/  @!P2 MOV R5, R41 ;  /* 0x000000290005a202 */ /* 0x000fe20000000f00 */
[----:B---3--:R-:W-:Y:S01]  /*0810*/  @!P6 IMAD R6, R17, R26, RZ ;  /* 0x0000001a1106e224 */ /* 0x008fe200078e02ff */
[----:B------:R-:W-:-:S02]  /*0820*/  ISETP.GE.AND.EX P4, PT, R21, UR17, PT, P0 ;  /* 0x0000001115007c0c */ /* 0x000fc4000bf86300 */
[----:B------:R-:W-:Y:S01]  /*0830*/  SHF.R.S32.HI R17, RZ, 0x1f, R15 ;  /* 0x0000001fff117819 */ /* 0x000fe2000001140f */
[----:B------:R-:W-:Y:S01]  /*0840*/  @!P2 IMAD.WIDE.U32 R4, R7, R22, R4 ;  /* 0x000000160704a225 */ /* 0x000fe200078e0004 */
[----:B------:R-:W-:Y:S02]  /*0850*/  LOP3.LUT R105, R105, 0xffdfffff, RZ, 0xc0, !PT ;  /* 0xffdfffff69697812 */ /* 0x000fe400078ec0ff */
[----:B------:R-:W-:Y:S02]  /*0860*/  ISETP.GE.AND.EX P3, PT, R17, UR17, PT, P1 ;  /* 0x0000001111007c0c */ /* 0x000fe4000bf66310 */
[----:B------:R-:W-:Y:S01]  /*0870*/  @!P2 IADD3 R7, PT, PT, R5, R23, RZ ;  /* 0x000000170507a210 */ /* 0x000fe20007ffe0ff */
[----:B------:R-:W-:Y:S01]  /*0880*/  @!P6 IMAD R23, R9, R27, R6 ;  /* 0x0000001b0917e224 */ /* 0x000fe200078e0206 */
[----:B------:R-:W-:Y:S02]  /*0890*/  @!P6 MOV R6, R38 ;  /* 0x000000260006e202 */ /* 0x000fe40000000f00 */
[----:B------:R-:W-:Y:S01]  /*08a0*/  @!P2 SHF.L.U64.HI R8, R4, 0x1, R7 ;  /* 0x000000010408a819 */ /* 0x000fe20000010207 */
[----:B------:R-:W3:Y:S01]  /*08b0*/  @!P4 LDC.64 R110, c[0x0][0x3a0] ;  /* 0x0000e800ff6ecb82 */ /* 0x000ee20000000a00 */
[----:B------:R-:W-:-:S02]  /*08c0*/  @!P6 MOV R7, R41 ;  /* 0x000000290007e202 */ /* 0x000fc40000000f00 */
[----:B------:R-:W-:Y:S02]  /*08d0*/  @!P2 SHF.L.U32 R5, R4, 0x1, RZ ;  /* 0x000000010405a819 */ /* 0x000fe400000006ff */
[----:B------:R-:W-:Y:S01]  /*08e0*/  @P5 LOP3.LUT R105, R105, 0x200000, RZ, 0xfc, !PT ;  /* 0x0020000069695812 */ /* 0x000fe200078efcff */
[----:B------:R-:W-:Y:S01]  /*08f0*/  @!P6 IMAD.WIDE.U32 R6, R9, R26, R6 ;  /* 0x0000001a0906e225 */ /* 0x000fe200078e0006 */
[----:B----4-:R-:W-:Y:S01]  /*0900*/  @!P2 IADD3 R116, P0, PT, R5, R116, RZ ;  /* 0x000000740574a210 */ /* 0x010fe20007f1e0ff */
[----:B------:R-:W4:Y:S01]  /*0910*/  @!P4 LDC.64 R26, c[0x0][0x3f8] ;  /* 0x0000fe00ff1acb82 */ /* 0x000f220000000a00 */
[----:B------:R-:W-:Y:S02]  /*0920*/  LOP3.LUT R105, R105, 0xffefffff, RZ, 0xc0, !PT ;  /* 0xffefffff69697812 */ /* 0x000fe400078ec0ff */
[----:B------:R-:W-:Y:S01]  /*0930*/  @!P2 IADD3.X R117, PT, PT, R8, R117, RZ, P0, !PT ;  /* 0x000000750875a210 */ /* 0x000fe200007fe4ff */
[----:B------:R-:W-:Y:S01]  /*0940*/  STL.64 [R1+0x198], R40 ;  /* 0x0001982801007387 */ /* 0x000fe20000100a00 */
[----:B--2---:R-:W-:-:S02]  /*0950*/  @!P2 IADD3 R4, P0, PT, R5, R24, RZ ;  /* 0x000000180504a210 */ /* 0x004fc40007f1e0ff */
[----:B------:R-:W-:Y:S01]  /*0960*/  @!P6 IADD3 R9, PT, PT, R7, R23, RZ ;  /* 0x000000170709e210 */ /* 0x000fe20007ffe0ff */
[----:B------:R-:W2:Y:S01]  /*0970*/  @!P3 LDC.64 R100, c[0x0][0x3a0] ;  /* 0x0000e800ff64bb82 */ /* 0x000ea20000000a00 */
[----:B------:R-:W-:Y:S01]  /*0980*/  @!P2 IADD3.X R5, PT, PT, R8, R25, RZ, P0, !PT ;  /* 0x000000190805a210 */ /* 0x000fe200007fe4ff */
[----:B0-----:R-:W-:Y:S01]  /*0990*/  @!P5 IMAD R8, R19, R30, RZ ;  /* 0x0000001e1308d224 */ /* 0x001fe200078e02ff */
[C---:B------:R-:W-:Y:S01]  /*09a0*/  @!P6 SHF.L.U32 R7, R6.reuse, 0x1, RZ ;  /* 0x000000010607e819 */ /* 0x040fe200000006ff */
[----:B------:R0:W-:Y:S01]  /*09b0*/  STL [R1+0x1e8], R116 ;  /* 0x0001e87401007387 */ /* 0x0001e20000100800 */
[----:B------:R-:W-:Y:S01]  /*09c0*/  @!P6 SHF.L.U64.HI R10, R6, 0x1, R9 ;  /* 0x00000001060ae819 */ /* 0x000fe20000010209 */
[----:B------:R-:W-:Y:S01]  /*09d0*/  @!P5 IMAD R19, R11, R31, R8 ;  /* 0x0000001f0b13d224 */ /* 0x000fe200078e0208 */
[----:B------:R-:W-:Y:S01]  /*09e0*/  @!P6 IADD3 R114, P0, PT, R7, R114, RZ ;  /* 0x000000720772e210 */ /* 0x000fe20007f1e0ff */
[----:B------:R-:W0:Y:S01]  /*09f0*/  @!P5 LDC.64 R22, c[0x0][0x398] ;  /* 0x0000e600ff16db82 */ /* 0x000e220000000a00 */
[----:B------:R-:W-:Y:S01]  /*0a00*/  @!P5 MOV R8, R38 ;  /* 0x000000260008d202 */ /* 0x000fe20000000f00 */
[----:B------:R-:W-:Y:S01]  /*0a10*/  STL.64 [R1+0x1f0], R4 ;  /* 0x0001f00401007387 */ /* 0x000fe20000100a00 */
[----:B------:R-:W-:-:S02]  /*0a20*/  @!P5 MOV R9, R41 ;  /* 0x000000290009d202 */ /* 0x000fc40000000f00 */
[C---:B------:R-:W-:Y:S01]  /*0a30*/  @!P6 IADD3.X R115, PT, PT, R10.reuse, R115, RZ, P0, !PT ;  /* 0x000000730a73e210 */ /* 0x040fe200007fe4ff */
[----:B------:R2:W-:Y:S01]  /*0a40*/  STL [R1+0x1e4], R117 ;  /* 0x0001e47501007387 */ /* 0x0005e20000100800 */
[----:B------:R-:W-:Y:S01]  /*0a50*/  @!P6 IADD3 R6, P0, PT, R7, R28, RZ ;  /* 0x0000001c0706e210 */ /* 0x000fe20007f1e0ff */
[----:B------:R-:W-:Y:S01]  /*0a60*/  @!P5 IMAD.WIDE.U32 R8, R11, R30, R8 ;  /* 0x0000001e0b08d225 */ /* 0x000fe200078e0008 */
[----:B------:R-:W3:Y:S01]  /*0a70*/  @!P3 LDC.64 R24, c[0x0][0x3f8] ;  /* 0x0000fe00ff18bb82 */ /* 0x000ee20000000a00 */
[----:B------:R-:W-:Y:S01]  /*0a80*/  @P4 LOP3.LUT R105, R105, 0x100000, RZ, 0xfc, !PT ;  /* 0x0010000069694812 */ /* 0x000fe200078efcff */
[----:B------:R-:W-:Y:S01]  /*0a90*/  STL [R1+0x1e0], R114 ;  /* 0x0001e07201007387 */ /* 0x000fe20000100800 */
[----:B------:R-:W-:Y:S01]  /*0aa0*/  @!P6 IADD3.X R7, PT, PT, R10, R29, RZ, P0, !PT ;  /* 0x0000001d0a07e210 */ /* 0x000fe200007fe4ff */
[----:B----4-:R-:W-:Y:S01]  /*0ab0*/  @!P4 IMAD R10, R21, R26, RZ ;  /* 0x0000001a150ac224 */ /* 0x010fe200078e02ff */
[----:B------:R-:W-:Y:S01]  /*0ac0*/  @!P5 IADD3 R11, PT, PT, R9, R19, RZ ;  /* 0x00000013090bd210 */ /* 0x000fe20007ffe0ff */
[----:B------:R-:W-:Y:S01]  /*0ad0*/  STL [R1+0x1dc], R115 ;  /* 0x0001dc7301007387 */ /* 0x000fe20000100800 */
[C---:B------:R-:W-:Y:S01]  /*0ae0*/  @!P5 SHF.L.U32 R9, R8.reuse, 0x1, RZ ;  /* 0x000000010809d819 */ /* 0x040fe200000006ff */
[----:B------:R-:W-:Y:S01]  /*0af0*/  @!P4 IMAD R19, R13, R27, R10 ;  /* 0x0000001b0d13c224 */ /* 0x000fe200078e020a */
[----:B------:R-:W-:Y:S01]  /*0b00*/  @!P5 SHF.L.U64.HI R12, R8, 0x1, R11 ;  /* 0x00000001080cd819 */ /* 0x000fe2000001020b */
[----:B------:R-:W4:Y:S01]  /*0b10*/  @!P4 LDC.64 R20, c[0x0][0x398] ;  /* 0x0000e600ff14cb82 */ /* 0x000f220000000a00 */
[----:B------:R-:W-:-:S02]  /*0b20*/  @!P4 MOV R10, R38 ;  /* 0x00000026000ac202 */ /* 0x000fc40000000f00 */
[----:B------:R-:W-:Y:S02]  /*0b30*/  @!P4 MOV R11, R41 ;  /* 0x00000029000bc202 */ /* 0x000fe40000000f00 */
[----:B-1----:R-:W-:Y:S02]  /*0b40*/  @!P5 IADD3 R112, P0, PT, R9, R112, RZ ;  /* 0x000000700970d210 */ /* 0x002fe40007f1e0ff */
[----:B------:R-:W-:Y:S01]  /*0b50*/  LOP3.LUT R105, R105, 0xfff7ffff, RZ, 0xc0, !PT ;  /* 0xfff7ffff69697812 */ /* 0x000fe200078ec0ff */
[----:B------:R-:W-:Y:S01]  /*0b60*/  @!P4 IMAD.WIDE.U32 R10, R13, R26, R10 ;  /* 0x0000001a0d0ac225 */ /* 0x000fe200078e000a */
[C---:B------:R-:W-:Y:S01]  /*0b70*/  @!P5 IADD3.X R113, PT, PT, R12.reuse, R113, RZ, P0, !PT ;  /* 0x000000710c71d210 */ /* 0x040fe200007fe4ff */
[----:B------:R-:W1:Y:S01]  /*0b80*/  @!P3 LDC.64 R26, c[0x0][0x398] ;  /* 0x0000e600ff1abb82 */ /* 0x000e620000000a00 */
[----:B0-----:R-:W-:Y:S01]  /*0b90*/  @!P5 IADD3 R8, P0, PT, R9, R22, RZ ;  /* 0x000000160908d210 */ /* 0x001fe20007f1e0ff */
[----:B------:R-:W-:Y:S01]  /*0ba0*/  STL [R1+0x1d8], R112 ;  /* 0x0001d87001007387 */ /* 0x000fe20000100800 */
[----:B------:R-:W-:Y:S01]  /*0bb0*/  @!P4 IADD3 R13, PT, PT, R11, R19, RZ ;  /* 0x000000130b0dc210 */ /* 0x000fe20007ffe0ff */
[----:B---3--:R-:W-:Y:S01]  /*0bc0*/  @!P3 IMAD R16, R17, R24, RZ ;  /* 0x000000181110b224 */ /* 0x008fe200078e02ff */
[----:B------:R-:W-:Y:S01]  /*0bd0*/  @!P5 IADD3.X R9, PT, PT, R12, R23, RZ, P0, !PT ;  /* 0x000000170c09d210 */ /* 0x000fe200007fe4ff */
[----:B------:R-:W-:Y:S01]  /*0be0*/  STL [R1+0x1d4], R113 ;  /* 0x0001d47101007387 */ /* 0x000fe20000100800 */
[----:B------:R-:W-:Y:S01]  /*0bf0*/  @!P4 SHF.L.U64.HI R14, R10, 0x1, R13 ;  /* 0x000000010a0ec819 */ /* 0x000fe2000001020d */
[----:B------:R-:W-:Y:S01]  /*0c00*/  @!P3 IMAD R17, R15, R25, R16 ;  /* 0x000000190f11b224 */ /* 0x000fe200078e0210 */
[----:B------:R-:W-:-:S02]  /*0c10*/  @!P3 MOV R12, R38 ;  /* 0x00000026000cb202 */ /* 0x000fc40000000f00 */
[----:B------:R-:W-:Y:S02]  /*0c20*/  @!P3 MOV R13, R41 ;  /* 0x00000029000db202 */ /* 0x000fe40000000f00 */
[----:B------:R-:W-:Y:S02]  /*0c30*/  @!P4 SHF.L.U32 R11, R10, 0x1, RZ ;  /* 0x000000010a0bc819 */ /* 0x000fe400000006ff */
[----:B------:R-:W-:Y:S01]  /*0c40*/  @P3 LOP3.LUT R105, R105, 0x80000, RZ, 0xfc, !PT ;  /* 0x0008000069693812 */ /* 0x000fe200078efcff */
[----:B------:R-:W-:Y:S01]  /*0c50*/  @!P3 IMAD.WIDE.U32 R12, R15, R24, R12 ;  /* 0x000000180f0cb225 */ /* 0x000fe200078e000c */
[----:B------:R-:W-:Y:S02]  /*0c60*/  @!P4 IADD3 R110, P0, PT, R11, R110, RZ ;  /* 0x0000006e0b6ec210 */ /* 0x000fe40007f1e0ff */
[----:B------:R-:W-:Y:S02]  /*0c70*/  LOP3.LUT R105, R105, 0xfffbffff, RZ, 0xc0, !PT ;  /* 0xfffbffff69697812 */ /* 0x000fe400078ec0ff */
[----:B------:R-:W-:-:S02]  /*0c80*/  @!P4 IADD3.X R111, PT, PT, R14, R111, RZ, P0, !PT ;  /* 0x0000006f0e6fc210 */ /* 0x000fc400007fe4ff */
[----:B----4-:R-:W-:Y:S02]  /*0c90*/  @!P4 IADD3 R10, P0, PT, R11, R20, RZ ;  /* 0x000000140b0ac210 */ /* 0x010fe40007f1e0ff */
[----:B------:R-:W-:Y:S01]  /*0ca0*/  @!P3 IADD3 R15, PT, PT, R13, R17, RZ ;  /* 0x000000110d0fb210 */ /* 0x000fe20007ffe0ff */
[----:B------:R-:W-:Y:S01]  /*0cb0*/  STL [R1+0x1d0], R111 ;  /* 0x0001d06f01007387 */ /* 0x000fe20000100800 */
[----:B------:R-:W-:Y:S02]  /*0cc0*/  @!P3 SHF.L.U32 R13, R12, 0x1, RZ ;  /* 0x000000010c0db819 */ /* 0x000fe400000006ff */
[----:B------:R-:W-:Y:S02]  /*0cd0*/  @!P4 IADD3.X R11, PT, PT, R14, R21, RZ, P0, !PT ;  /* 0x000000150e0bc210 */ /* 0x000fe400007fe4ff */
[----:B------:R-:W-:Y:S02]  /*0ce0*/  @!P3 SHF.L.U64.HI R14, R12, 0x1, R15 ;  /* 0x000000010c0eb819 */ /* 0x000fe4000001020f */
[----:B--2---:R-:W-:-:S02]  /*0cf0*/  @!P3 IADD3 R100, P0, PT, R13, R100, RZ ;  /* 0x000000640d64b210 */ /* 0x004fc40007f1e0ff */
[----:B------:R-:W-:Y:S02]  /*0d00*/  IADD3 R17, PT, PT, R0, 0x30, RZ ;  /* 0x0000003000117810 */ /* 0x000fe40007ffe0ff */
[C---:B------:R-:W-:Y:S02]  /*0d10*/  @!P3 IADD3.X R101, PT, PT, R14.reuse, R101, RZ, P0, !PT ;  /* 0x000000650e65b210 */ /* 0x040fe400007fe4ff */
[----:B-1----:R-:W-:Y:S02]  /*0d20*/  @!P3 IADD3 R12, P0, PT, R13, R26, RZ ;  /* 0x0000001a0d0cb210 */ /* 0x002fe40007f1e0ff */
[----:B------:R-:W-:Y:S02]  /*0d30*/  SHF.R.S32.HI R15, RZ, 0x1f, R17 ;  /* 0x0000001fff0f7819 */ /* 0x000fe40000011411 */
[----:B------:R-:W-:Y:S02]  /*0d40*/  @!P3 IADD3.X R13, PT, PT, R14, R27, RZ, P0, !PT ;  /* 0x0000001b0e0db210 */ /* 0x000fe400007fe4ff */
[----:B------:R-:W-:-:S04]  /*0d50*/  ISETP.GE.U32.AND P0, PT, R17, UR16, PT ;  /* 0x0000001011007c0c */ /* 0x000fc8000bf06070 */
[----:B------:R-:W-:-:S13]  /*0d60*/  ISETP.GE.AND.EX P1, PT, R15, UR17, PT, P0 ;  /* 0x000000110f007c0c */ /* 0x000fda000bf26300 */
[----:B------:R-:W0:Y:S01]  /*0d70*/  @!P1 LDC.64 R18, c[0x0][0x3f8] ;  /* 0x0000fe00ff129b82 */ /* 0x000e220000000a00 */
[----:B------:R-:W-:-:S04]  /*0d80*/  @P1 LOP3.LUT R105, R105, 0x40000, RZ, 0xfc, !PT ;  /* 0x0004000069691812 */ /* 0x000fc800078efcff */
[----:B------:R-:W-:-:S03]  /*0d90*/  LOP3.LUT R105, R105, 0xfffdffff, RZ, 0xc0, !PT ;  /* 0xfffdffff69697812 */ /* 0x000fc600078ec0ff */
[----:B------:R-:W1:Y:S01]  /*0da0*/  @!P1 LDC.64 R98, c[0x0][0x3a0] ;  /* 0x0000e800ff629b82 */ /* 0x000e620000000a00 */
[----:B0-----:R-:W-:Y:S01]  /*0db0*/  @!P1 IMAD R14, R15, R18, RZ ;  /* 0x000000120f0e9224 */ /* 0x001fe200078e02ff */
[----:B------:R-:W-:-:S03]  /*0dc0*/  @!P1 MOV R15, R41 ;  /* 0x00000029000f9202 */ /* 0x000fc60000000f00 */
[----:B------:R-:W-:Y:S01]  /*0dd0*/  @!P1 IMAD R19, R17, R19, R14 ;  /* 0x0000001311139224 */ /* 0x000fe200078e020e */
[----:B------:R-:W-:-:S05]  /*0de0*/  @!P1 MOV R14, R38 ;  /* 0x00000026000e9202 */ /* 0x000fca0000000f00 */
[----:B------:R-:W-:-:S05]  /*0df0*/  @!P1 IMAD.WIDE.U32 R14, R17, R18, R14 ;  /* 0x00000012110e9225 */ /* 0x000fca00078e000e */
[----:B------:R-:W-:Y:S02]  /*0e00*/  @!P1 IADD3 R17, PT, PT, R15, R19, RZ ;  /* 0x000000130f119210 */ /* 0x000fe40007ffe0ff */
[----:B------:R-:W0:Y:S01]  /*0e10*/  @!P1 LDC.64 R18, c[0x0][0x398] ;  /* 0x0000e600ff129b82 */ /* 0x000e220000000a00 */
[C---:B------:R-:W-:Y:S02]  /*0e20*/  @!P1 SHF.L.U32 R15, R14.reuse, 0x1, RZ ;  /* 0x000000010e0f9819 */ /* 0x040fe400000006ff */
[----:B------:R-:W-:Y:S02]  /*0e30*/  @!P1 SHF.L.U64.HI R16, R14, 0x1, R17 ;  /* 0x000000010e109819 */ /* 0x000fe40000010211 */
[----:B-1----:R-:W-:-:S04]  /*0e40*/  @!P1 IADD3 R98, P0, PT, R15, R98, RZ ;  /* 0x000000620f629210 */ /* 0x002fc80007f1e0ff */
[----:B------:R-:W-:Y:S02]  /*0e50*/  @!P1 IADD3.X R99, PT, PT, R16, R99, RZ, P0, !PT ;  /* 0x0000006310639210 */ /* 0x000fe400007fe4ff */
[----:B0-----:R-:W-:-:S04]  /*0e60*/  @!P1 IADD3 R14, P0, PT, R15, R18, RZ ;  /* 0x000000120f0e9210 */ /* 0x001fc80007f1e0ff */
[----:B------:R-:W-:Y:S02]  /*0e70*/  @!P1 IADD3.X R15, PT, PT, R16, R19, RZ, P0, !PT ;  /* 0x00000013100f9210 */ /* 0x000fe400007fe4ff */
[----:B------:R-:W-:-:S04]  /*0e80*/  IADD3 R19, PT, PT, R0, 0x38, RZ ;  /* 0x0000003800137810 */ /* 0x000fc80007ffe0ff */
[----:B------:R-:W-:Y:S02]  /*0e90*/  SHF.R.S32.HI R17, RZ, 0x1f, R19 ;  /* 0x0000001fff117819 */ /* 0x000fe40000011413 */
        /* <DEDUP_REMOVED lines=52> */
[----:B------:R-:W-:Y:S02]  /*11e0*/  @!P1 IMAD.WIDE.U32 R20, R23, R24, R20 ;  /* 0x0000001817149225 */ /* 0x000fe400078e0014 */
[----:B------:R-:W0:Y:S03]  /*11f0*/  @!P1 LDC.64 R22, c[0x0][0x398] ;  /* 0x0000e600ff169b82 */ /* 0x000e260000000a00 */
[----:B------:R-:W-:Y:S02]  /*1200*/  @!P1 IADD3 R21, PT, PT, R21, R25, RZ ;  /* 0x0000001915159210 */ /* 0x000fe40007ffe0ff */
        /* <DEDUP_REMOVED lines=125> */
[C---:B------:R-:W-:Y:S02]  /*19e0*/  @!P1 SHF.L.U32 R35, R20.reuse, 0x1, RZ ;  /* 0x0000000114239819 */ /* 0x040fe400000006ff */
[----:B------:R-:W-:Y:S02]  /*19f0*/  @!P1 SHF.L.U64.HI R20, R20, 0x1, R21 ;  /* 0x0000000114149819 */ /* 0x000fe40000010215 */
[----:B-1----:R-:W-:-:S04]  /*1a00*/  @!P1 IADD3 R32, P0, PT, R35, R36, RZ ;  /* 0x0000002423209210 */ /* 0x002fc80007f1e0ff */
[----:B------:R-:W-:Y:S02]  /*1a10*/  @!P1 IADD3.X R33, PT, PT, R20, R37, RZ, P0, !PT ;  /* 0x0000002514219210 */ /* 0x000fe400007fe4ff */
[----:B------:R-:W0:Y:S02]  /*1a20*/  @!P1 LDC.64 R36, c[0x0][0x398] ;  /* 0x0000e600ff249b82 */ /* 0x000e240000000a00 */
        /* <DEDUP_REMOVED lines=128> */
[----:B------:R-:W-:-:S03]  /*2230*/  IADD3 R61, PT, PT, R0, 0xb0, RZ ;  /* 0x000000b0003d7810 */ /* 0x000fc60007ffe0ff */
[----:B------:R0:W-:Y:S01]  /*2240*/  STL.64 [R1+0x1c8], R58 ;  /* 0x0001c83a01007387 */ /* 0x0001e20000100a00 */
[----:B------:R-:W-:Y:S02]  /*2250*/  SHF.R.S32.HI R21, RZ, 0x1f, R61 ;  /* 0x0000001fff157819 */ /* 0x000fe4000001143d */
[----:B------:R-:W-:-:S04]  /*2260*/  ISETP.GE.U32.AND P0, PT, R61, UR16, PT ;  /* 0x000000103d007c0c */ /* 0x000fc8000bf06070 */
[----:B------:R-:W-:-:S13]  /*2270*/  ISETP.GE.AND.EX P1, PT, R21, UR17, PT, P0 ;  /* 0x0000001115007c0c */ /* 0x000fda000bf26300 */
[----:B------:R-:W1:Y:S01]  /*2280*/  @!P1 LDC.64 R62, c[0x0][0x3f8] ;  /* 0x0000fe00ff3e9b82 */ /* 0x000e620000000a00 */
[----:B------:R-:W-:-:S04]  /*2290*/  @P1 LOP3.LUT R105, R105, 0x4, RZ, 0xfc, !PT ;  /* 0x0000000469691812 */ /* 0x000fc800078efcff */
[----:B------:R-:W-:-:S03]  /*22a0*/  LOP3.LUT R105, R105, 0xfffffffd, RZ, 0xc0, !PT ;  /* 0xfffffffd69697812 */ /* 0x000fc600078ec0ff */
[----:B------:R-:W2:Y:S01]  /*22b0*/  @!P1 LDC.64 R64, c[0x0][0x3a0] ;  /* 0x0000e800ff409b82 */ /* 0x000ea20000000a00 */
[----:B-1----:R-:W-:Y:S01]  /*22c0*/  @!P1 IMAD R20, R21, R62, RZ ;  /* 0x0000003e15149224 */ /* 0x002fe200078e02ff */
[----:B------:R-:W-:-:S03]  /*22d0*/  @!P1 MOV R21, R41 ;  /* 0x0000002900159202 */ /* 0x000fc60000000f00 */
[----:B------:R-:W-:Y:S01]  /*22e0*/  @!P1 IMAD R63, R61, R63, R20 ;  /* 0x0000003f3d3f9224 */ /* 0x000fe200078e0214 */
[----:B------:R-:W-:-:S05]  /*22f0*/  @!P1 MOV R20, R38 ;  /* 0x0000002600149202 */ /* 0x000fca0000000f00 */
[----:B------:R-:W-:-:S05]  /*2300*/  @!P1 IMAD.WIDE.U32 R20, R61, R62, R20 ;  /* 0x0000003e3d149225 */ /* 0x000fca00078e0014 */
[----:B------:R-:W-:Y:S02]  /*2310*/  @!P1 IADD3 R21, PT, PT, R21, R63, RZ ;  /* 0x0000003f15159210 */ /* 0x000fe40007ffe0ff */
[C---:B------:R-:W-:Y:S02]  /*2320*/  @!P1 SHF.L.U32 R63, R20.reuse, 0x1, RZ ;  /* 0x00000001143f9819 */ /* 0x040fe400000006ff */
[----:B------:R-:W-:Y:S02]  /*2330*/  @!P1 SHF.L.U64.HI R20, R20, 0x1, R21 ;  /* 0x0000000114149819 */ /* 0x000fe40000010215 */
[----:B--2---:R-:W-:Y:S02]  /*2340*/  @!P1 IADD3 R60, P0, PT, R63, R64, RZ ;  /* 0x000000403f3c9210 */ /* 0x004fe40007f1e0ff */
[----:B------:R-:W-:Y:S02]  /*2350*/  SHF.R.S32.HI R21, RZ, 0x1f, R67 ;  /* 0x0000001fff157819 */ /* 0x000fe40000011443 */
[----:B------:R-:W-:-:S02]  /*2360*/  @!P1 IADD3.X R61, PT, PT, R20, R65, RZ, P0, !PT ;  /* 0x00000041143d9210 */ /* 0x000fc400007fe4ff */
[----:B------:R-:W1:Y:S02]  /*2370*/  @!P1 LDC.64 R64, c[0x0][0x398] ;  /* 0x0000e600ff409b82 */ /* 0x000e640000000a00 */
[----:B-1----:R-:W-:-:S04]  /*2380*/  @!P1 IADD3 R62, P0, PT, R63, R64, RZ ;  /* 0x000000403f3e9210 */ /* 0x002fc80007f1e0ff */
[----:B------:R-:W-:Y:S02]  /*2390*/  @!P1 IADD3.X R63, PT, PT, R20, R65, RZ, P0, !PT ;  /* 0x00000041143f9210 */ /* 0x000fe400007fe4ff */
        /* <DEDUP_REMOVED lines=12> */
[----:B------:R-:W1:Y:S01]  /*2460*/  @!P1 LDC.64 R68, c[0x0][0x398] ;  /* 0x0000e600ff449b82 */ /* 0x000e620000000a00 */
[C---:B------:R-:W-:Y:S02]  /*2470*/  @!P1 SHF.L.U32 R67, R20.reuse, 0x1, RZ ;  /* 0x0000000114439819 */ /* 0x040fe400000006ff */
[----:B------:R-:W-:Y:S02]  /*2480*/  @!P1 SHF.L.U64.HI R20, R20, 0x1, R21 ;  /* 0x0000000114149819 */ /* 0x000fe40000010215 */
[----:B--2---:R-:W-:Y:S02]  /*2490*/  @!P1 IADD3 R64, P0, PT, R67, R64, RZ ;  /* 0x0000004043409210 */ /* 0x004fe40007f1e0ff */
[----:B------:R-:W-:Y:S02]  /*24a0*/  SHF.R.S32.HI R21, RZ, 0x1f, R71 ;  /* 0x0000001fff157819 */ /* 0x000fe40000011447 */
[----:B------:R-:W-:-:S02]  /*24b0*/  @!P1 IADD3.X R65, PT, PT, R20, R65, RZ, P0, !PT ;  /* 0x0000004114419210 */ /* 0x000fc400007fe4ff */
[----:B-1----:R-:W-:-:S04]  /*24c0*/  @!P1 IADD3 R66, P0, PT, R67, R68, RZ ;  /* 0x0000004443429210 */ /* 0x002fc80007f1e0ff */
[----:B------:R-:W-:Y:S02]  /*24d0*/  @!P1 IADD3.X R67, PT, PT, R20, R69, RZ, P0, !PT ;  /* 0x0000004514439210 */ /* 0x000fe400007fe4ff */
[----:B------:R-:W-:-:S03]  /*24e0*/  ISETP.GE.U32.AND P0, PT, R71, UR16, PT ;  /* 0x0000001047007c0c */ /* 0x000fc6000bf06070 */
[----:B------:R-:W-:Y:S01]  /*24f0*/  STL.64 [R1+0x1c0], R66 ;  /* 0x0001c04201007387 */ /* 0x000fe20000100a00 */
[----:B------:R-:W-:-:S13]  /*2500*/  ISETP.GE.AND.EX P1, PT, R21, UR17, PT, P0 ;  /* 0x0000001115007c0c */ /* 0x000fda000bf26300 */
[----:B------:R-:W1:Y:S01]  /*2510*/  @!P1 LDC.64 R72, c[0x0][0x3f8] ;  /* 0x0000fe00ff489b82 */ /* 0x000e620000000a00 */
[----:B------:R-:W-:-:S07]  /*2520*/  @P1 LOP3.LUT R105, R105, 0x1, RZ, 0xfc, !PT ;  /* 0x0000000169691812 */ /* 0x000fce00078efcff */
        /* <DEDUP_REMOVED lines=10> */
[----:B--2---:R-:W-:-:S04]  /*25d0*/  @!P1 IADD3 R68, P0, PT, R71, R68, RZ ;  /* 0x0000004447449210 */ /* 0x004fc80007f1e0ff */
[----:B------:R-:W-:Y:S02]  /*25e0*/  @!P1 IADD3.X R69, PT, PT, R20, R69, RZ, P0, !PT ;  /* 0x0000004514459210 */ /* 0x000fe400007fe4ff */
[----:B-1----:R-:W-:-:S04]  /*25f0*/  @!P1 IADD3 R70, P0, PT, R71, R72, RZ ;  /* 0x0000004847469210 */ /* 0x002fc80007f1e0ff */
[----:B------:R-:W-:Y:S02]  /*2600*/  @!P1 IADD3.X R71, PT, PT, R20, R73, RZ, P0, !PT ;  /* 0x0000004914479210 */ /* 0x000fe400007fe4ff */
[----:B------:R-:W-:-:S04]  /*2610*/  ISETP.GE.U32.AND P0, PT, R77, UR16, PT ;  /* 0x000000104d007c0c */ /* 0x000fc8000bf06070 */
        /* <DEDUP_REMOVED lines=8> */
[----:B------:R-:W-:Y:S02]  /*26a0*/  @!P0 IMAD.WIDE.U32 R20, R77, R20, R74 ;  /* 0x000000144d148225 */ /* 0x000fe400078e004a */
[----:B------:R-:W1:Y:S03]  /*26b0*/  @!P0 LDC.64 R76, c[0x0][0x398] ;  /* 0x0000e600ff4c8b82 */ /* 0x000e660000000a00 */
[----:B------:R-:W-:Y:S02]  /*26c0*/  @!P0 IADD3 R21, PT, PT, R21, R79, RZ ;  /* 0x0000004f15158210 */ /* 0x000fe40007ffe0ff */
[C---:B------:R-:W-:Y:S02]  /*26d0*/  @!P0 SHF.L.U32 R75, R20.reuse, 0x1, RZ ;  /* 0x00000001144b8819 */ /* 0x040fe400000006ff */
[----:B------:R-:W-:Y:S02]  /*26e0*/  @!P0 SHF.L.U64.HI R20, R20, 0x1, R21 ;  /* 0x0000000114148819 */ /* 0x000fe40000010215 */
[----:B--2---:R-:W-:-:S02]  /*26f0*/  @!P0 IADD3 R72, P1, PT, R75, R72, RZ ;  /* 0x000000484b488210 */ /* 0x004fc40007f3e0ff */
[----:B------:R-:W-:Y:S02]  /*2700*/  SHF.R.S32.HI R79, RZ, 0x1f, R107 ;  /* 0x0000001fff4f7819 */ /* 0x000fe4000001146b */
[----:B------:R-:W-:Y:S02]  /*2710*/  @!P0 IADD3.X R73, PT, PT, R20, R73, RZ, P1, !PT ;  /* 0x0000004914498210 */ /* 0x000fe40000ffe4ff */
[----:B-1----:R-:W-:-:S04]  /*2720*/  @!P0 IADD3 R74, P1, PT, R75, R76, RZ ;  /* 0x0000004c4b4a8210 */ /* 0x002fc80007f3e0ff */
[----:B------:R-:W-:Y:S02]  /*2730*/  @!P0 IADD3.X R75, PT, PT, R20, R77, RZ, P1, !PT ;  /* 0x0000004d144b8210 */ /* 0x000fe40000ffe4ff */
[----:B------:R-:W-:Y:S02]  /*2740*/  ISETP.GE.U32.AND P1, PT, R107, UR16, PT ;  /* 0x000000106b007c0c */ /* 0x000fe4000bf26070 */
[----:B------:R-:W-:Y:S02]  /*2750*/  LOP3.LUT P0, RZ, R105, 0x1000000, RZ, 0xc0, !PT ;  /* 0x0100000069ff7812 */ /* 0x000fe4000780c0ff */
[----:B------:R-:W-:Y:S02]  /*2760*/  ISETP.GE.AND.EX P1, PT, R79, UR17, PT, P1 ;  /* 0x000000114f007c0c */ /* 0x000fe4000bf26310 */
[----:B------:R-:W-:-:S11]  /*2770*/  LOP3.LUT R105, R105, 0x7fffffff, RZ, 0xc0, !PT ;  /* 0x7fffffff69697812 */ /* 0x000fd600078ec0ff */
[----:B------:R-:W1:Y:S01]  /*2780*/  @!P1 LDC.64 R20, c[0x0][0x3f8] ;  /* 0x0000fe00ff149b82 */ /* 0x000e620000000a00 */
[----:B------:R-:W-:Y:S02]  /*2790*/  @P1 LOP3.LUT R105, R105, 0x80000000, RZ, 0xfc, !PT ;  /* 0x8000000069691812 */ /* 0x000fe400078efcff */
[----:B------:R-:W-:Y:S02]  /*27a0*/  PRMT R116, RZ, 0x7610, R116 ;  /* 0x00007610ff747816 */ /* 0x000fe40000000074 */
[----:B------:R-:W-:Y:S02]  /*27b0*/  PRMT R117, RZ, 0x7610, R117 ;  /* 0x00007610ff757816 */ /* 0x000fe40000000075 */
[----:B------:R-:W-:Y:S01]  /*27c0*/  LOP3.LUT R105, R105, 0xbfffffff, RZ, 0xc0, !PT ;  /* 0xbfffffff69697812 */ /* 0x000fe200078ec0ff */
[----:B------:R-:W2:Y:S01]  /*27d0*/  @!P1 LDC.64 R76, c[0x0][0x3a0] ;  /* 0x0000e800ff4c9b82 */ /* 0x000ea20000000a00 */
[----:B-1----:R-:W-:Y:S01]  /*27e0*/  @!P1 IMAD R78, R79, R20, RZ ;  /* 0x000000144f4e9224 */ /* 0x002fe200078e02ff */
[----:B------:R-:W-:-:S03]  /*27f0*/  @!P1 MOV R79, R41 ;  /* 0x00000029004f9202 */ /* 0x000fc60000000f00 */
[----:B------:R-:W-:Y:S01]  /*2800*/  @!P1 IMAD R21, R107, R21, R78 ;  /* 0x000000156b159224 */ /* 0x000fe200078e024e */
[----:B------:R-:W-:-:S05]  /*2810*/  @!P1 MOV R78, R38 ;  /* 0x00000026004e9202 */ /* 0x000fca0000000f00 */
[----:B------:R-:W-:Y:S01]  /*2820*/  @!P1 IMAD.WIDE.U32 R78, R107, R20, R78 ;  /* 0x000000146b4e9225 */ /* 0x000fe200078e004e */
[----:B------:R-:W-:-:S04]  /*2830*/  IADD3 R107, PT, PT, R0, 0xd8, RZ ;  /* 0x000000d8006b7810 */ /* 0x000fc80007ffe0ff */
[----:B------:R-:W-:Y:S02]  /*2840*/  @!P1 IADD3 R79, PT, PT, R79, R21, RZ ;  /* 0x000000154f4f9210 */ /* 0x000fe40007ffe0ff */
[C---:B------:R-:W-:Y:S02]  /*2850*/  @!P1 SHF.L.U32 R21, R78.reuse, 0x1, RZ ;  /* 0x000000014e159819 */ /* 0x040fe400000006ff */
[----:B------:R-:W-:Y:S02]  /*2860*/  @!P1 SHF.L.U64.HI R20, R78, 0x1, R79 ;  /* 0x000000014e149819 */ /* 0x000fe4000001024f */
[----:B------:R-:W1:Y:S01]  /*2870*/  @!P1 LDC.64 R78, c[0x0][0x398] ;  /* 0x0000e600ff4e9b82 */ /* 0x000e620000000a00 */
[----:B--2---:R-:W-:Y:S02]  /*2880*/  @!P1 IADD3 R76, P2, PT, R21, R76, RZ ;  /* 0x0000004c154c9210 */ /* 0x004fe40007f5e0ff */
[----:B------:R-:W-:Y:S02]  /*2890*/  SHF.R.S32.HI R121, RZ, 0x1f, R107 ;  /* 0x0000001fff797819 */ /* 0x000fe4000001146b */
[----:B------:R-:W-:-:S02]  /*28a0*/  @!P1 IADD3.X R77, PT, PT, R20, R77, RZ, P2, !PT ;  /* 0x0000004d144d9210 */ /* 0x000fc400017fe4ff */
[----:B-1----:R-:W-:-:S04]  /*28b0*/  @!P1 IADD3 R78, P2, PT, R21, R78, RZ ;  /* 0x0000004e154e9210 */ /* 0x002fc80007f5e0ff */
[----:B------:R-:W-:Y:S02]  /*28c0*/  @!P1 IADD3.X R79, PT, PT, R20, R79, RZ, P2, !PT ;  /* 0x0000004f144f9210 */ /* 0x000fe400017fe4ff */
[----:B------:R-:W-:-:S04]  /*28d0*/  ISETP.GE.U32.AND P2, PT, R107, UR16, PT ;  /* 0x000000106b007c0c */ /* 0x000fc8000bf46070 */
[----:B------:R-:W-:-:S13]  /*28e0*/  ISETP.GE.AND.EX P2, PT, R121, UR17, PT, P2 ;  /* 0x0000001179007c0c */ /* 0x000fda000bf46320 */
[----:B------:R-:W1:Y:S01]  /*28f0*/  @!P2 LDC.64 R20, c[0x0][0x3f8] ;  /* 0x0000fe00ff14ab82 */ /* 0x000e620000000a00 */
[----:B------:R-:W-:Y:S02]  /*2900*/  @!P2 MOV R120, R38 ;  /* 0x000000260078a202 */ /* 0x000fe40000000f00 */
[----:B------:R-:W-:-:S04]  /*2910*/  @P2 LOP3.LUT R105, R105, 0x40000000, RZ, 0xfc, !PT ;  /* 0x4000000069692812 */ /* 0x000fc800078efcff */
[----:B------:R-:W-:Y:S01]  /*2920*/  LOP3.LUT R105, R105, 0xdfffffff, RZ, 0xc0, !PT ;  /* 0xdfffffff69697812 */ /* 0x000fe200078ec0ff */
[----:B------:R-:W2:Y:S01]  /*2930*/  @!P2 LDC.64 R124, c[0x0][0x3a0] ;  /* 0x0000e800ff7cab82 */ /* 0x000ea20000000a00 */
[----:B-1----:R-:W-:Y:S01]  /*2940*/  @!P2 IMAD R104, R121, R20, RZ ;  /* 0x000000147968a224 */ /* 0x002fe200078e02ff */
[----:B------:R-:W-:-:S03]  /*2950*/  @!P2 MOV R121, R41 ;  /* 0x000000290079a202 */ /* 0x000fc60000000f00 */
[C---:B------:R-:W-:Y:S02]  /*2960*/  @!P2 IMAD R21, R107.reuse, R21, R104 ;  /* 0x000000156b15a224 */ /* 0x040fe400078e0268 */
[----:B------:R-:W-:-:S05]  /*2970*/  @!P2 IMAD.WIDE.U32 R120, R107, R20, R120 ;  /* 0x000000146b78a225 */ /* 0x000fca00078e0078 */
[----:B------:R-:W-:Y:S02]  /*2980*/  @!P2 IADD3 R21, PT, PT, R121, R21, RZ ;  /* 0x000000157915a210 */ /* 0x000fe40007ffe0ff */
[C---:B------:R-:W-:Y:S02]  /*2990*/  @!P2 SHF.L.U32 R107, R120.reuse, 0x1, RZ ;  /* 0x00000001786ba819 */ /* 0x040fe400000006ff */
[----:B------:R-:W-:Y:S02]  /*29a0*/  @!P2 SHF.L.U64.HI R104, R120, 0x1, R21 ;  /* 0x000000017868a819 */ /* 0x000fe40000010215 */
[----:B------:R-:W1:Y:S01]  /*29b0*/  @!P2 LDC.64 R20, c[0x0][0x398] ;  /* 0x0000e600ff14ab82 */ /* 0x000e620000000a00 */
[----:B--2---:R-:W-:-:S04]  /*29c0*/  @!P2 IADD3 R124, P3, PT, R107, R124, RZ ;  /* 0x0000007c6b7ca210 */ /* 0x004fc80007f7e0ff */
[----:B------:R-:W-:Y:S02]  /*29d0*/  @!P2 IADD3.X R125, PT, PT, R104, R125, RZ, P3, !PT ;  /* 0x0000007d687da210 */ /* 0x000fe40001ffe4ff */
[----:B-1----:R-:W-:-:S04]  /*29e0*/  @!P2 IADD3 R4, P3, PT, R107, R20, RZ ;  /* 0x000000146b04a210 */ /* 0x002fc80007f7e0ff */
[----:B------:R-:W-:Y:S02]  /*29f0*/  @!P2 IADD3.X R5, PT, PT, R104, R21, RZ, P3, !PT ;  /* 0x000000156805a210 */ /* 0x000fe40001ffe4ff */
[----:B------:R-:W-:-:S04]  /*2a00*/  IADD3 R104, PT, PT, R0, 0xe0, RZ ;  /* 0x000000e000687810 */ /* 0x000fc80007ffe0ff */
[----:B------:R-:W-:Y:S02]  /*2a10*/  SHF.R.S32.HI R107, RZ, 0x1f, R104 ;  /* 0x0000001fff6b7819 */ /* 0x000fe40000011468 */
[----:B------:R-:W-:-:S04]  /*2a20*/  ISETP.GE.U32.AND P3, PT, R104, UR16, PT ;  /* 0x0000001068007c0c */ /* 0x000fc8000bf66070 */
[----:B------:R-:W-:-:S13]  /*2a30*/  ISETP.GE.AND.EX P3, PT, R107, UR17, PT, P3 ;  /* 0x000000116b007c0c */ /* 0x000fda000bf66330 */
[----:B------:R-:W1:Y:S01]  /*2a40*/  @!P3 LDC.64 R20, c[0x0][0x3f8] ;  /* 0x0000fe00ff14bb82 */ /* 0x000e620000000a00 */
[----:B------:R-:W-:Y:S02]  /*2a50*/  @!P3 MOV R122, R38 ;  /* 0x00000026007ab202 */ /* 0x000fe40000000f00 */
[----:B------:R-:W-:Y:S02]  /*2a60*/  @!P3 MOV R123, R41 ;  /* 0x00000029007bb202 */ /* 0x000fe40000000f00 */
[----:B------:R-:W-:-:S03]  /*2a70*/  @P3 LOP3.LUT R105, R105, 0x20000000, RZ, 0xfc, !PT ;  /* 0x2000000069693812 */ /* 0x000fc600078efcff */
[----:B------:R-:W0:Y:S01]  /*2a80*/  @!P3 LDC.64 R120, c[0x0][0x3a0] ;  /* 0x0000e800ff78bb82 */ /* 0x000e220000000a00 */
[-C--:B-1----:R-:W-:Y:S02]  /*2a90*/  @!P3 IMAD R107, R107, R20.reuse, RZ ;  /* 0x000000146b6bb224 */ /* 0x082fe400078e02ff */
[----:B------:R-:W-:-:S04]  /*2aa0*/  @!P3 IMAD.WIDE.U32 R122, R104, R20, R122 ;  /* 0x00000014687ab225 */ /* 0x000fc800078e007a */
[----:B------:R-:W-:Y:S01]  /*2ab0*/  @!P3 IMAD R21, R104, R21, R107 ;  /* 0x000000156815b224 */ /* 0x000fe200078e026b */
[----:B------:R-:W-:Y:S02]  /*2ac0*/  @!P3 SHF.L.U32 R20, R122, 0x1, RZ ;  /* 0x000000017a14b819 */ /* 0x000fe400000006ff */
[----:B------:R-:W-:Y:S02]  /*2ad0*/  IADD3 R104, PT, PT, R0, 0xe8, RZ ;  /* 0x000000e800687810 */ /* 0x000fe40007ffe0ff */
[----:B------:R-:W-:Y:S02]  /*2ae0*/  @!P3 IADD3 R21, PT, PT, R123, R21, RZ ;  /* 0x000000157b15b210 */ /* 0x000fe40007ffe0ff */
[----:B0-----:R-:W-:Y:S02]  /*2af0*/  @!P3 IADD3 R58, P4, PT, R20, R120, RZ ;  /* 0x00000078143ab210 */ /* 0x001fe40007f9e0ff */
[----:B------:R-:W-:Y:S02]  /*2b00*/  @!P3 SHF.L.U64.HI R122, R122, 0x1, R21 ;  /* 0x000000017a7ab819 */ /* 0x000fe40000010215 */
[----:B------:R-:W-:-:S02]  /*2b10*/  SHF.R.S32.HI R107, RZ, 0x1f, R104 ;  /* 0x0000001fff6b7819 */ /* 0x000fc40000011468 */
[----:B------:R-:W-:Y:S02]  /*2b20*/  @!P3 IADD3.X R59, PT, PT, R122, R121, RZ, P4, !PT ;  /* 0x000000797a3bb210 */ /* 0x000fe400027fe4ff */
[----:B------:R-:W0:Y:S02]  /*2b30*/  @!P3 LDC.64 R120, c[0x0][0x398] ;  /* 0x0000e600ff78bb82 */ /* 0x000e240000000a00 */
[----:B0-----:R-:W-:-:S04]  /*2b40*/  @!P3 IADD3 R118, P4, PT, R20, R120, RZ ;  /* 0x000000781476b210 */ /* 0x001fc80007f9e0ff */
[----:B------:R-:W-:Y:S02]  /*2b50*/  @!P3 IADD3.X R119, PT, PT, R122, R121, RZ, P4, !PT ;  /* 0x000000797a77b210 */ /* 0x000fe400027fe4ff */
[----:B------:R-:W-:Y:S02]  /*2b60*/  ISETP.GE.U32.AND P4, PT, R104, UR16, PT ;  /* 0x0000001068007c0c */ /* 0x000fe4000bf86070 */
[----:B------:R-:W-:Y:S02]  /*2b70*/  MOV R40, R118 ;  /* 0x0000007600287202 */ /* 0x000fe40000000f00 */
[----:B------:R-:W-:Y:S02]  /*2b80*/  ISETP.GE.AND.EX P4, PT, R107, UR17, PT, P4 ;  /* 0x000000116b007c0c */ /* 0x000fe4000bf86340 */
[----:B------:R-:W-:Y:S02]  /*2b90*/  LOP3.LUT P3, RZ, R105, 0x800000, RZ, 0xc0, !PT ;  /* 0x0080000069ff7812 */ /* 0x000fe4000786c0ff */
[----:B------:R-:W-:-:S02]  /*2ba0*/  PRMT R114, RZ, 0x7610, R114 ;  /* 0x00007610ff727816 */ /* 0x000fc40000000072 */
[----:B------:R-:W-:Y:S02]  /*2bb0*/  PRMT R115, RZ, 0x7610, R115 ;  /* 0x00007610ff737816 */ /* 0x000fe40000000073 */
[----:B------:R-:W-:-:S05]  /*2bc0*/  LOP3.LUT R105, R105, 0xefffffff, RZ, 0xc0, !PT ;  /* 0xefffffff69697812 */ /* 0x000fca00078ec0ff */
[----:B------:R-:W0:Y:S01]  /*2bd0*/  @!P4 LDC.64 R20, c[0x0][0x3f8] ;  /* 0x0000fe00ff14cb82 */ /* 0x000e220000000a00 */
[----:B------:R-:W-:Y:S02]  /*2be0*/  @!P4 MOV R122, R38 ;  /* 0x00000026007ac202 */ /* 0x000fe40000000f00 */
[----:B------:R-:W-:Y:S02]  /*2bf0*/  @!P4 MOV R123, R41 ;  /* 0x00000029007bc202 */ /* 0x000fe40000000f00 */
[----:B------:R-:W-:-:S03]  /*2c00*/  @P4 LOP3.LUT R105, R105, 0x10000000, RZ, 0xfc, !PT ;  /* 0x1000000069694812 */ /* 0x000fc600078efcff */
[----:B------:R-:W1:Y:S01]  /*2c10*/  @!P4 LDC.64 R120, c[0x0][0x3a0] ;  /* 0x0000e800ff78cb82 */ /* 0x000e620000000a00 */
[----:B------:R-:W-:Y:S01]  /*2c20*/  LOP3.LUT R105, R105, 0xf7ffffff, RZ, 0xc0, !PT ;  /* 0xf7ffffff69697812 */ /* 0x000fe200078ec0ff */
[-C--:B0-----:R-:W-:Y:S02]  /*2c30*/  @!P4 IMAD R107, R107, R20.reuse, RZ ;  /* 0x000000146b6bc224 */ /* 0x081fe400078e02ff */
[----:B------:R-:W-:-:S04]  /*2c40*/  @!P4 IMAD.WIDE.U32 R122, R104, R20, R122 ;  /* 0x00000014687ac225 */ /* 0x000fc800078e007a */
[----:B------:R-:W-:Y:S01]  /*2c50*/  @!P4 IMAD R21, R104, R21, R107 ;  /* 0x000000156815c224 */ /* 0x000fe200078e026b */
[----:B------:R-:W-:Y:S02]  /*2c60*/  @!P4 SHF.L.U32 R20, R122, 0x1, RZ ;  /* 0x000000017a14c819 */ /* 0x000fe400000006ff */
[----:B------:R-:W-:Y:S02]  /*2c70*/  IADD3 R104, PT, PT, R0, 0xf0, RZ ;  /* 0x000000f000687810 */ /* 0x000fe40007ffe0ff */
[----:B------:R-:W-:Y:S02]  /*2c80*/  @!P4 IADD3 R21, PT, PT, R123, R21, RZ ;  /* 0x000000157b15c210 */ /* 0x000fe40007ffe0ff */
[----:B-1----:R-:W-:Y:S02]  /*2c90*/  @!P4 IADD3 R2, P5, PT, R20, R120, RZ ;  /* 0x000000781402c210 */ /* 0x002fe40007fbe0ff */
[----:B------:R-:W-:Y:S02]  /*2ca0*/  @!P4 SHF.L.U64.HI R122, R122, 0x1, R21 ;  /* 0x000000017a7ac819 */ /* 0x000fe40000010215 */
[----:B------:R-:W-:-:S02]  /*2cb0*/  SHF.R.S32.HI R107, RZ, 0x1f, R104 ;  /* 0x0000001fff6b7819 */ /* 0x000fc40000011468 */
[----:B------:R-:W-:Y:S02]  /*2cc0*/  @!P4 IADD3.X R3, PT, PT, R122, R121, RZ, P5, !PT ;  /* 0x000000797a03c210 */ /* 0x000fe40002ffe4ff */
[----:B------:R-:W0:Y:S01]  /*2cd0*/  @!P4 LDC.64 R120, c[0x0][0x398] ;  /* 0x0000e600ff78cb82 */ /* 0x000e220000000a00 */
[----:B------:R-:W-:Y:S02]  /*2ce0*/  IADD3 R0, PT, PT, R0, 0xf8, RZ ;  /* 0x000000f800007810 */ /* 0x000fe40007ffe0ff */
[----:B------:R0:W-:Y:S02]  /*2cf0*/  @!P4 STL.64 [R1+0x128], R2 ;  /* 0x000128020100c387 */ /* 0x0001e40000100a00 */
[----:B0-----:R-:W-:-:S04]  /*2d00*/  @!P4 IADD3 R2, P5, PT, R20, R120, RZ ;  /* 0x000000781402c210 */ /* 0x001fc80007fbe0ff */
[----:B------:R-:W-:Y:S02]  /*2d10*/  @!P4 IADD3.X R3, PT, PT, R122, R121, RZ, P5, !PT ;  /* 0x000000797a03c210 */ /* 0x000fe40002ffe4ff */
[----:B------:R-:W-:Y:S02]  /*2d20*/  ISETP.GE.U32.AND P5, PT, R104, UR16, PT ;  /* 0x0000001068007c0c */ /* 0x000fe4000bfa6070 */
[----:B------:R-:W-:Y:S02]  /*2d30*/  MOV R39, R3 ;  /* 0x0000000300277202 */ /* 0x000fe40000000f00 */
[----:B------:R-:W-:-:S13]  /*2d40*/  ISETP.GE.AND.EX P5, PT, R107, UR17, PT, P5 ;  /* 0x000000116b007c0c */ /* 0x000fda000bfa6350 */
[----:B------:R-:W0:Y:S01]  /*2d50*/  @!P5 LDC.64 R20, c[0x0][0x3f8] ;  /* 0x0000fe00ff14db82 */ /* 0x000e220000000a00 */
[----:B------:R-:W-:Y:S02]  /*2d60*/  @!P5 MOV R122, R38 ;  /* 0x00000026007ad202 */ /* 0x000fe40000000f00 */
[----:B------:R-:W-:Y:S02]  /*2d70*/  @!P5 MOV R123, R41 ;  /* 0x00000029007bd202 */ /* 0x000fe40000000f00 */
[----:B------:R-:W-:-:S03]  /*2d80*/  @P5 LOP3.LUT R105, R105, 0x8000000, RZ, 0xfc, !PT ;  /* 0x0800000069695812 */ /* 0x000fc600078efcff */
[----:B------:R-:W1:Y:S01]  /*2d90*/  @!P5 LDC.64 R120, c[0x0][0x3a0] ;  /* 0x0000e800ff78db82 */ /* 0x000e620000000a00 */
[-C--:B0-----:R-:W-:Y:S02]  /*2da0*/  @!P5 IMAD R107, R107, R20.reuse, RZ ;  /* 0x000000146b6bd224 */ /* 0x081fe400078e02ff */
[----:B------:R-:W-:-:S04]  /*2db0*/  @!P5 IMAD.WIDE.U32 R122, R104, R20, R122 ;  /* 0x00000014687ad225 */ /* 0x000fc800078e007a */
[----:B------:R-:W-:Y:S01]  /*2dc0*/  @!P5 IMAD R21, R104, R21, R107 ;  /* 0x000000156815d224 */ /* 0x000fe200078e026b */
[----:B------:R-:W-:Y:S02]  /*2dd0*/  @!P5 SHF.L.U32 R20, R122, 0x1, RZ ;  /* 0x000000017a14d819 */ /* 0x000fe400000006ff */
[----:B------:R-:W-:Y:S02]  /*2de0*/  SHF.R.S32.HI R104, RZ, 0x1f, R0 ;  /* 0x0000001fff687819 */ /* 0x000fe40000011400 */
[----:B------:R-:W-:Y:S02]  /*2df0*/  @!P5 IADD3 R21, PT, PT, R123, R21, RZ ;  /* 0x000000157b15d210 */ /* 0x000fe40007ffe0ff */
[----:B-1----:R-:W-:Y:S02]  /*2e00*/  @!P5 IADD3 R66, P6, PT, R20, R120, RZ ;  /* 0x000000781442d210 */ /* 0x002fe40007fde0ff */
[----:B------:R-:W-:-:S04]  /*2e10*/  @!P5 SHF.L.U64.HI R122, R122, 0x1, R21 ;  /* 0x000000017a7ad819 */ /* 0x000fc80000010215 */
[----:B------:R-:W-:Y:S02]  /*2e20*/  @!P5 IADD3.X R67, PT, PT, R122, R121, RZ, P6, !PT ;  /* 0x000000797a43d210 */ /* 0x000fe400037fe4ff */
[----:B------:R-:W0:Y:S03]  /*2e30*/  @!P5 LDC.64 R120, c[0x0][0x398] ;  /* 0x0000e600ff78db82 */ /* 0x000e260000000a00 */
[----:B------:R0:W-:Y:S02]  /*2e40*/  @!P5 STL.64 [R1+0x120], R66 ;  /* 0x000120420100d387 */ /* 0x0001e40000100a00 */
[----:B0-----:R-:W-:-:S04]  /*2e50*/  @!P5 IADD3 R66, P6, PT, R20, R120, RZ ;  /* 0x000000781442d210 */ /* 0x001fc80007fde0ff */
[----:B------:R-:W-:Y:S02]  /*2e60*/  @!P5 IADD3.X R67, PT, PT, R122, R121, RZ, P6, !PT ;  /* 0x000000797a43d210 */ /* 0x000fe400037fe4ff */
[----:B------:R-:W-:-:S04]  /*2e70*/  ISETP.GE.U32.AND P6, PT, R0, UR16, PT ;  /* 0x0000001000007c0c */ /* 0x000fc8000bfc6070 */
[----:B------:R-:W-:-:S13]  /*2e80*/  ISETP.GE.AND.EX P6, PT, R104, UR17, PT, P6 ;  /* 0x0000001168007c0c */ /* 0x000fda000bfc6360 */
[----:B------:R-:W-:Y:S01]  /*2e90*/  @!P6 MOV R123, R41 ;  /* 0x00000029007be202 */ /* 0x000fe20000000f00 */
[----:B------:R-:W0:Y:S01]  /*2ea0*/  @!P6 LDC.64 R120, c[0x0][0x3f8] ;  /* 0x0000fe00ff78eb82 */ /* 0x000e220000000a00 */
[----:B------:R-:W-:Y:S02]  /*2eb0*/  MOV R41, R119 ;  /* 0x0000007700297202 */ /* 0x000fe40000000f00 */
[----:B------:R-:W2:Y:S01]  /*2ec0*/  LDL.LU.64 R118, [R1+0x1f8] ;  /* 0x0001f80001767983 */ /* 0x000ea20000300a00 */
[----:B------:R-:W-:Y:S02]  /*2ed0*/  @!P6 MOV R122, R38 ;  /* 0x00000026007ae202 */ /* 0x000fe40000000f00 */
[----:B------:R-:W-:Y:S02]  /*2ee0*/  MOV R38, R2 ;  /* 0x0000000200267202 */ /* 0x000fe40000000f00 */
[----:B------:R-:W1:Y:S01]  /*2ef0*/  @!P6 LDC.64 R20, c[0x0][0x3a0] ;  /* 0x0000e800ff14eb82 */ /* 0x000e620000000a00 */
[----:B------:R-:W3:Y:S01]  /*2f00*/  LDL.LU.64 R2, [R1+0x200] ;  /* 0x0002000001027983 */ /* 0x000ee20000300a00 */
[----:B0-----:R-:W-:-:S02]  /*2f10*/  @!P6 IMAD R104, R104, R120, RZ ;  /* 0x000000786868e224 */ /* 0x001fc400078e02ff */
[----:B------:R-:W-:-:S04]  /*2f20*/  @!P6 IMAD.WIDE.U32 R122, R0, R120, R122 ;  /* 0x00000078007ae225 */ /* 0x000fc800078e007a */
[----:B------:R-:W-:Y:S01]  /*2f30*/  @!P6 IMAD R121, R0, R121, R104 ;  /* 0x000000790079e224 */ /* 0x000fe200078e0268 */
[----:B------:R-:W-:Y:S01]  /*2f40*/  @!P6 SHF.L.U32 R104, R122, 0x1, RZ ;  /* 0x000000017a68e819 */ /* 0x000fe200000006ff */
[----:B------:R1:W-:Y:S03]  /*2f50*/  STL [R1+0x1a8], R120 ;  /* 0x0001a87801007387 */ /* 0x0003e60000100800 */
[----:B------:R-:W-:-:S04]  /*2f60*/  @!P6 IADD3 R0, PT, PT, R123, R121, RZ ;  /* 0x000000797b00e210 */ /* 0x000fc80007ffe0ff */
[----:B------:R-:W-:Y:S02]  /*2f70*/  @!P6 SHF.L.U64.HI R0, R122, 0x1, R0 ;  /* 0x000000017a00e819 */ /* 0x000fe40000010200 */
[----:B-1----:R-:W-:-:S04]  /*2f80*/  @!P6 IADD3 R120, P1, PT, R104, R20, RZ ;  /* 0x000000146878e210 */ /* 0x002fc80007f3e0ff */
[----:B------:R-:W-:Y:S02]  /*2f90*/  @!P6 IADD3.X R121, PT, PT, R0, R21, RZ, P1, !PT ;  /* 0x000000150079e210 */ /* 0x000fe40000ffe4ff */
[----:B------:R-:W0:Y:S01]  /*2fa0*/  @!P6 LDC.64 R20, c[0x0][0x398] ;  /* 0x0000e600ff14eb82 */ /* 0x000e220000000a00 */
[----:B------:R1:W-:Y:S02]  /*2fb0*/  STL.64 [R1+0x1b0], R122 ;  /* 0x0001b07a01007387 */ /* 0x0003e40000100a00 */
[----:B-1----:R-:W-:Y:S02]  /*2fc0*/  MOV R122, R40 ;  /* 0x00000028007a7202 */ /* 0x002fe40000000f00 */
[----:B------:R-:W-:Y:S02]  /*2fd0*/  MOV R40, R58 ;  /* 0x0000003a00287202 */ /* 0x000fe40000000f00 */
[----:B------:R-:W-:Y:S02]  /*2fe0*/  MOV R123, R41 ;  /* 0x00000029007b7202 */ /* 0x000fe40000000f00 */
[----:B------:R-:W-:-:S02]  /*2ff0*/  MOV R41, R59 ;  /* 0x0000003b00297202 */ /* 0x000fc40000000f00 */
[----:B0-----:R-:W-:-:S04]  /*3000*/  @!P6 IADD3 R58, P1, PT, R104, R20, RZ ;  /* 0x00000014683ae210 */ /* 0x001fc80007f3e0ff */
[----:B------:R-:W-:Y:S01]  /*3010*/  @!P6 IADD3.X R59, PT, PT, R0, R21, RZ, P1, !PT ;  /* 0x00000015003be210 */ /* 0x000fe20000ffe4ff */
[----:B------:R-:W-:-:S06]  /*3020*/  HFMA2 R21, -RZ, RZ, 0, 0 ;  /* 0x00000000ff157431 */ /* 0x000fcc00000001ff */
[----:B--2---:R-:W2:Y:S01]  /*3030*/  @!P0 LDG.E R21, desc[UR10][R118.64] ;  /* 0x0000000a76158981 */ /* 0x004ea2000c1e1900 */
[----:B------:R-:W-:-:S06]  /*3040*/  MOV R0, RZ ;  /* 0x000000ff00007202 */ /* 0x000fcc0000000f00 */
[----:B---3--:R0:W3:Y:S01]  /*3050*/  @!P0 LDG.E R0, desc[UR10][R2.64] ;  /* 0x0000000a02008981 */ /* 0x0080e2000c1e1900 */
[C---:B--2---:R-:W-:Y:S02]  /*3060*/  @!P0 PRMT R116, R21.reuse, 0x7610, R116 ;  /* 0x0000761015748816 */ /* 0x044fe40000000074 */
[----:B------:R-:W-:-:S03]  /*3070*/  @!P0 PRMT R117, R21, 0x7632, R117 ;  /* 0x0000763215758816 */ /* 0x000fc60000000075 */
[----:B------:R1:W-:Y:S04]  /*3080*/  STL.S16 [R1+0x148], R116 ;  /* 0x0001487401007387 */ /* 0x0003e80000100600 */
[----:B------:R2:W-:Y:S04]  /*3090*/  STL.S16 [R1+0x14c], R117 ;  /* 0x00014c7501007387 */ /* 0x0005e80000100600 */
[----:B-1----:R-:W4:Y:S04]  /*30a0*/  LDL.LU R116, [R1+0x1e8] ;  /* 0x0001e80001747983 */ /* 0x002f280000300800 */
[----:B--2---:R-:W4:Y:S01]  /*30b0*/  LDL.LU R117, [R1+0x1e4] ;  /* 0x0001e40001757983 */ /* 0x004f220000300800 */
[----:B0-----:R-:W-:-:S04]  /*30c0*/  PRMT R2, RZ, 0x7610, R2 ;  /* 0x00007610ff027816 */ /* 0x001fc80000000002 */
[----:B---3--:R-:W-:Y:S01]  /*30d0*/  @!P0 PRMT R2, R0, 0x7610, R2 ;  /* 0x0000761000028816 */ /* 0x008fe20000000002 */
[----:B------:R-:W-:Y:S04]  /*30e0*/  STL.64 [R1+0x1b8], R118 ;  /* 0x0001b87601007387 */ /* 0x000fe80000100a00 */
[----:B------:R0:W-:Y:S02]  /*30f0*/  STL.S16 [R1+0x150], R2 ;  /* 0x0001500201007387 */ /* 0x0001e40000100600 */
[----:B0-----:R-:W-:Y:S01]  /*3100*/  HFMA2 R2, -RZ, RZ, 0, 0 ;  /* 0x00000000ff027431 */ /* 0x001fe200000001ff */
[----:B------:R-:W-:Y:S02]  /*3110*/  MOV R118, R4 ;  /* 0x0000000400767202 */ /* 0x000fe40000000f00 */
[----:B------:R-:W-:-:S02]  /*3120*/  MOV R119, R5 ;  /* 0x0000000500777202 */ /* 0x000fc40000000f00 */
[----:B------:R-:W2:Y:S04]  /*3130*/  LDL.LU.64 R4, [R1+0x1f0] ;  /* 0x0001f00001047983 */ /* 0x000ea80000300a00 */
[----:B----4-:R-:W3:Y:S01]  /*3140*/  @!P3 LDG.E R2, desc[UR10][R116.64] ;  /* 0x0000000a7402b981 */ /* 0x010ee2000c1e1900 */
[----:B------:R-:W-:-:S04]  /*3150*/  PRMT R3, RZ, 0x7610, R3 ;  /* 0x00007610ff037816 */ /* 0x000fc80000000003 */
[----:B------:R-:W-:-:S05]  /*3160*/  @!P0 PRMT R3, R0, 0x7632, R3 ;  /* 0x0000763200038816 */ /* 0x000fca0000000003 */
[----:B------:R0:W-:Y:S02]  /*3170*/  STL.S16 [R1+0x154], R3 ;  /* 0x0001540301007387 */ /* 0x0001e40000100600 */
[----:B0-----:R-:W-:-:S06]  /*3180*/  MOV R3, RZ ;  /* 0x000000ff00037202 */ /* 0x001fcc0000000f00 */
[----:B--2---:R0:W2:Y:S01]  /*3190*/  @!P3 LDG.E R3, desc[UR10][R4.64] ;  /* 0x0000000a0403b981 */ /* 0x0040a2000c1e1900 */
[C---:B---3--:R-:W-:Y:S02]  /*31a0*/  @!P3 PRMT R114, R2.reuse, 0x7610, R114 ;  /* 0x000076100272b816 */ /* 0x048fe40000000072 */
[----:B------:R-:W-:-:S03]  /*31b0*/  @!P3 PRMT R115, R2, 0x7632, R115 ;  /* 0x000076320273b816 */ /* 0x000fc60000000073 */
[----:B------:R1:W-:Y:S04]  /*31c0*/  STL.S16 [R1+0x114], R114 ;  /* 0x0001147201007387 */ /* 0x0003e80000100600 */
[----:B------:R3:W-:Y:S04]  /*31d0*/  STL.S16 [R1+0x160], R115 ;  /* 0x0001607301007387 */ /* 0x0007e80000100600 */
[----:B-1----:R-:W4:Y:S04]  /*31e0*/  LDL.LU R114, [R1+0x1e0] ;  /* 0x0001e00001727983 */ /* 0x002f280000300800 */
[----:B---3--:R-:W4:Y:S01]  /*31f0*/  LDL.LU R115, [R1+0x1dc] ;  /* 0x0001dc0001737983 */ /* 0x008f220000300800 */
[----:B0-----:R-:W-:-:S02]  /*3200*/  PRMT R5, RZ, 0x7610, R5 ;  /* 0x00007610ff057816 */ /* 0x001fc40000000005 */
[----:B------:R-:W-:Y:S02]  /*3210*/  PRMT R4, RZ, 0x7610, R4 ;  /* 0x00007610ff047816 */ /* 0x000fe40000000004 */
[----:B------:R-:W-:Y:S02]  /*3220*/  LOP3.LUT P2, RZ, R105, 0x400000, RZ, 0xc0, !PT ;  /* 0x0040000069ff7812 */ /* 0x000fe4000784c0ff */
[C---:B--2---:R-:W-:Y:S02]  /*3230*/  @!P3 PRMT R5, R3.reuse, 0x7610, R5 ;  /* 0x000076100305b816 */ /* 0x044fe40000000005 */
[----:B------:R-:W-:-:S03]  /*3240*/  @!P3 PRMT R4, R3, 0x7632, R4 ;  /* 0x000076320304b816 */ /* 0x000fc60000000004 */
[----:B------:R-:W-:Y:S04]  /*3250*/  STL.S16 [R1+0x15c], R5 ;  /* 0x00015c0501007387 */ /* 0x000fe80000100600 */
[----:B------:R0:W-:Y:S02]  /*3260*/  STL.S16 [R1+0x164], R4 ;  /* 0x0001640401007387 */ /* 0x0001e40000100600 */
[----:B0-----:R-:W-:-:S06]  /*3270*/  CS2R R4, SRZ ;  /* 0x0000000000047805 */ /* 0x001fcc000001ff00 */
[----:B------:R0:W2:Y:S04]  /*3280*/  @!P2 LDG.E R5, desc[UR10][R6.64] ;  /* 0x0000000a0605a981 */ /* 0x0000a8000c1e1900 */
[----:B----4-:R-:W3:Y:S01]  /*3290*/  @!P2 LDG.E R4, desc[UR10][R114.64] ;  /* 0x0000000a7204a981 */ /* 0x010ee2000c1e1900 */
[----:B------:R-:W-:Y:S02]  /*32a0*/  PRMT R112, RZ, 0x7610, R112 ;  /* 0x00007610ff707816 */ /* 0x000fe40000000070 */
[----:B------:R-:W-:Y:S02]  /*32b0*/  PRMT R113, RZ, 0x7610, R113 ;  /* 0x00007610ff717816 */ /* 0x000fe40000000071 */
[----:B0-----:R-:W-:Y:S02]  /*32c0*/  PRMT R7, RZ, 0x7610, R7 ;  /* 0x00007610ff077816 */ /* 0x001fe40000000007 */
[----:B------:R-:W-:-:S02]  /*32d0*/  PRMT R6, RZ, 0x7610, R6 ;  /* 0x00007610ff067816 */ /* 0x000fc40000000006 */
[----:B------:R-:W-:Y:S02]  /*32e0*/  LOP3.LUT P1, RZ, R105, 0x200000, RZ, 0xc0, !PT ;  /* 0x0020000069ff7812 */ /* 0x000fe4000782c0ff */
[C---:B--2---:R-:W-:Y:S02]  /*32f0*/  @!P2 PRMT R7, R5.reuse, 0x7610, R7 ;  /* 0x000076100507a816 */ /* 0x044fe40000000007 */
[----:B------:R-:W-:-:S03]  /*3300*/  @!P2 PRMT R6, R5, 0x7632, R6 ;  /* 0x000076320506a816 */ /* 0x000fc60000000006 */
[----:B------:R-:W-:Y:S04]  /*3310*/  STL.S16 [R1+0x16c], R7 ;  /* 0x00016c0701007387 */ /* 0x000fe80000100600 */
[----:B------:R0:W-:Y:S02]  /*3320*/  STL.S16 [R1+0x174], R6 ;  /* 0x0001740601007387 */ /* 0x0001e40000100600 */
[----:B0-----:R-:W-:-:S06]  /*3330*/  CS2R R6, SRZ ;  /* 0x0000000000067805 */ /* 0x001fcc000001ff00 */
[----:B------:R0:W2:Y:S01]  /*3340*/  @!P1 LDG.E R7, desc[UR10][R8.64] ;  /* 0x0000000a08079981 */ /* 0x0000a2000c1e1900 */
[C---:B---3--:R-:W-:Y:S02]  /*3350*/  @!P2 PRMT R112, R4.reuse, 0x7610, R112 ;  /* 0x000076100470a816 */ /* 0x048fe40000000070 */
[----:B------:R-:W-:-:S03]  /*3360*/  @!P2 PRMT R113, R4, 0x7632, R113 ;  /* 0x000076320471a816 */ /* 0x000fc60000000071 */
[----:B------:R1:W-:Y:S04]  /*3370*/  STL.S16 [R1+0x158], R112 ;  /* 0x0001587001007387 */ /* 0x0003e80000100600 */
[----:B------:R3:W-:Y:S04]  /*3380*/  STL.S16 [R1+0x168], R113 ;  /* 0x0001687101007387 */ /* 0x0007e80000100600 */
[----:B-1----:R-:W4:Y:S04]  /*3390*/  LDL.LU R112, [R1+0x1d8] ;  /* 0x0001d80001707983 */ /* 0x002f280000300800 */
[----:B---3--:R-:W4:Y:S01]  /*33a0*/  LDL.LU R113, [R1+0x1d4] ;  /* 0x0001d40001717983 */ /* 0x008f220000300800 */
[----:B------:R-:W-:-:S02]  /*33b0*/  LOP3.LUT R105, R105, 0xfbffffff, RZ, 0xc0, !PT ;  /* 0xfbffffff69697812 */ /* 0x000fc400078ec0ff */
[----:B0-----:R-:W-:Y:S02]  /*33c0*/  PRMT R9, RZ, 0x7610, R9 ;  /* 0x00007610ff097816 */ /* 0x001fe40000000009 */
[----:B------:R-:W-:Y:S02]  /*33d0*/  @P6 LOP3.LUT R105, R105, 0x4000000, RZ, 0xfc, !PT ;  /* 0x0400000069696812 */ /* 0x000fe400078efcff */
        /* <DEDUP_REMOVED lines=10> */
[----:B0-----:R-:W-:Y:S02]  /*3480*/  PRMT R11, RZ, 0x7610, R11 ;  /* 0x00007610ff0b7816 */ /* 0x001fe4000000000b */
[----:B------:R-:W-:Y:S02]  /*3490*/  PRMT R10, RZ, 0x7610, R10 ;  /* 0x00007610ff0a7816 */ /* 0x000fe4000000000a */
[----:B------:R-:W-:-:S02]  /*34a0*/  LOP3.LUT P2, RZ, R105, 0x80000, RZ, 0xc0, !PT ;  /* 0x0008000069ff7812 */ /* 0x000fc4000784c0ff */
[----:B------:R-:W-:Y:S02]  /*34b0*/  LOP3.LUT P4, RZ, R105, 0x40000, RZ, 0xc0, !PT ;  /* 0x0004000069ff7812 */ /* 0x000fe4000788c0ff */
[C---:B--2---:R-:W-:Y:S02]  /*34c0*/  @!P0 PRMT R11, R9.reuse, 0x7610, R11 ;  /* 0x00007610090b8816 */ /* 0x044fe4000000000b */
[----:B------:R-:W-:-:S03]  /*34d0*/  @!P0 PRMT R10, R9, 0x7632, R10 ;  /* 0x00007632090a8816 */ /* 0x000fc6000000000a */
[----:B------:R-:W-:Y:S04]  /*34e0*/  STL.S16 [R1+0x18c], R11 ;  /* 0x00018c0b01007387 */ /* 0x000fe80000100600 */
[----:B------:R0:W-:Y:S02]  /*34f0*/  STL.S16 [R1+0x190], R10 ;  /* 0x0001900a01007387 */ /* 0x0001e40000100600 */
[----:B0-----:R-:W-:-:S06]  /*3500*/  CS2R R10, SRZ ;  /* 0x00000000000a7805 */ /* 0x001fcc000001ff00 */
[----:B------:R0:W2:Y:S04]  /*3510*/  @!P2 LDG.E R11, desc[UR10][R12.64] ;  /* 0x0000000a0c0ba981 */ /* 0x0000a8000c1e1900 */
[----:B------:R-:W4:Y:S01]  /*3520*/  @!P2 LDG.E R10, desc[UR10][R100.64] ;  /* 0x0000000a640aa981 */ /* 0x000f22000c1e1900 */
[----:B0-----:R-:W-:-:S06]  /*3530*/  CS2R R12, SRZ ;  /* 0x00000000000c7805 */ /* 0x001fcc000001ff00 */
[----:B------:R-:W2:Y:S04]  /*3540*/  @!P4 LDG.E R12, desc[UR10][R98.64] ;  /* 0x0000000a620cc981 */ /* 0x000ea8000c1e1900 */
[----:B------:R0:W4:Y:S01]  /*3550*/  @!P4 LDG.E R13, desc[UR10][R14.64] ;  /* 0x0000000a0e0dc981 */ /* 0x000122000c1e1900 */
[----:B---3--:R-:W-:-:S05]  /*3560*/  @!P1 PRMT R111, R6, 0x7610, R111 ;  /* 0x00007610066f9816 */ /* 0x008fca000000006f */
[----:B------:R1:W-:Y:S04]  /*3570*/  STL.S16 [R1+0x170], R111 ;  /* 0x0001706f01007387 */ /* 0x0003e80000100600 */
[----:B-1----:R-:W3:Y:S01]  /*3580*/  LDL.LU R111, [R1+0x1d0] ;  /* 0x0001d000016f7983 */ /* 0x002ee20000300800 */
[C---:B------:R-:W-:Y:S02]  /*3590*/  LOP3.LUT P6, RZ, R105.reuse, 0x20000, RZ, 0xc0, !PT ;  /* 0x0002000069ff7812 */ /* 0x040fe400078cc0ff */
[----:B0-----:R-:W-:Y:S02]  /*35a0*/  CS2R R14, SRZ ;  /* 0x00000000000e7805 */ /* 0x001fe4000001ff00 */
[----:B------:R-:W-:Y:S02]  /*35b0*/  LOP3.LUT P5, RZ, R105, 0x10000, RZ, 0xc0, !PT ;  /* 0x0001000069ff7812 */ /* 0x000fe400078ac0ff */
[----:B------:R-:W-:-:S07]  /*35c0*/  PRMT R101, RZ, 0x7610, R101 ;  /* 0x00007610ff657816 */ /* 0x000fce0000000065 */
[----:B------:R0:W3:Y:S01]  /*35d0*/  @!P6 LDG.E R15, desc[UR10][R16.64] ;  /* 0x0000000a100fe981 */ /* 0x0000e2000c1e1900 */
[----:B------:R-:W-:Y:S02]  /*35e0*/  PRMT R104, RZ, 0x7610, R104 ;  /* 0x00007610ff687816 */ /* 0x000fe40000000068 */
[----:B------:R-:W-:Y:S01]  /*35f0*/  LOP3.LUT R106, R106, 0xffffffdf, RZ, 0xc0, !PT ;  /* 0xffffffdf6a6a7812 */ /* 0x000fe200078ec0ff */
[----:B------:R-:W3:Y:S01]  /*3600*/  @!P6 LDG.E R14, desc[UR10][R108.64] ;  /* 0x0000000a6c0ee981 */ /* 0x000ee2000c1e1900 */
[----:B0-----:R-:W-:-:S06]  /*3610*/  CS2R R16, SRZ ;  /* 0x0000000000107805 */ /* 0x001fcc000001ff00 */
[----:B------:R0:W3:Y:S02]  /*3620*/  @!P5 LDG.E R16, desc[UR10][R102.64] ;  /* 0x0000000a6610d981 */ /* 0x0000e4000c1e1900 */
[----:B0-----:R-:W-:Y:S02]  /*3630*/  PRMT R102, RZ, 0x7610, R102 ;  /* 0x00007610ff667816 */ /* 0x001fe40000000066 */
[----:B------:R-:W-:Y:S02]  /*3640*/  PRMT R103, RZ, 0x7610, R103 ;  /* 0x00007610ff677816 */ /* 0x000fe40000000067 */
[C---:B--2---:R-:W-:Y:S02]  /*3650*/  @!P4 PRMT R101, R12.reuse, 0x7610, R101 ;  /* 0x000076100c65c816 */ /* 0x044fe40000000065 */
[----:B------:R-:W-:Y:S02]  /*3660*/  @!P4 PRMT R102, R12, 0x7632, R102 ;  /* 0x000076320c66c816 */ /* 0x000fe40000000066 */
[----:B----4-:R-:W-:-:S02]  /*3670*/  @!P4 PRMT R103, R13, 0x7610, R103 ;  /* 0x000076100d67c816 */ /* 0x010fc40000000067 */
[----:B------:R-:W-:Y:S02]  /*3680*/  @!P4 PRMT R104, R13, 0x7632, R104 ;  /* 0x000076320d68c816 */ /* 0x000fe40000000068 */
[----:B------:R-:W-:-:S13]  /*3690*/  LOP3.LUT P4, RZ, R105, 0x800, RZ, 0xc0, !PT ;  /* 0x0000080069ff7812 */ /* 0x000fda000788c0ff */
[----:B------:R-:W-:Y:S02]  /*36a0*/  @P4 LOP3.LUT R106, R106, 0x20, RZ, 0xfc, !PT ;  /* 0x000000206a6a4812 */ /* 0x000fe400078efcff */
[----:B------:R-:W-:-:S13]  /*36b0*/  LOP3.LUT P4, RZ, R105, 0x10000, RZ, 0xc0, !PT ;  /* 0x0001000069ff7812 */ /* 0x000fda000788c0ff */
[----:B------:R0:W2:Y:S04]  /*36c0*/  @!P4 LDG.E R17, desc[UR10][R18.64] ;  /* 0x0000000a1211c981 */ /* 0x0000a8000c1e1900 */
[----:B---3--:R-:W3:Y:S01]  /*36d0*/  @!P0 LDG.E R8, desc[UR10][R110.64] ;  /* 0x0000000a6e088981 */ /* 0x008ee2000c1e1900 */
[----:B------:R-:W-:Y:S02]  /*36e0*/  PRMT R113, RZ, 0x7610, R113 ;  /* 0x00007610ff717816 */ /* 0x000fe40000000071 */
[----:B------:R-:W-:Y:S02]  /*36f0*/  PRMT R107, RZ, 0x7610, R107 ;  /* 0x00007610ff6b7816 */ /* 0x000fe4000000006b */
[----:B------:R-:W-:Y:S02]  /*3700*/  PRMT R20, RZ, 0x7610, R20 ;  /* 0x00007610ff147816 */ /* 0x000fe40000000014 */
[----:B0-----:R-:W-:-:S02]  /*3710*/  CS2R R18, SRZ ;  /* 0x0000000000127805 */ /* 0x001fc4000001ff00 */
[----:B------:R-:W-:Y:S02]  /*3720*/  PRMT R117, RZ, 0x7610, R117 ;  /* 0x00007610ff757816 */ /* 0x000fe40000000075 */
[----:B------:R-:W-:Y:S02]  /*3730*/  @!P2 PRMT R20, R11, 0x7632, R20 ;  /* 0x000076320b14a816 */ /* 0x000fe40000000014 */
[----:B------:R-:W-:Y:S02]  /*3740*/  @!P1 PRMT R117, R6, 0x7632, R117 ;  /* 0x0000763206759816 */ /* 0x000fe40000000075 */
[----:B------:R-:W-:Y:S01]  /*3750*/  LOP3.LUT P1, RZ, R105, 0x4000, RZ, 0xc0, !PT ;  /* 0x0000400069ff7812 */ /* 0x000fe2000782c0ff */
[----:B------:R0:W-:Y:S01]  /*3760*/  STL.S16 [R1+0x180], R20 ;  /* 0x0001801401007387 */ /* 0x0001e20000100600 */
[----:B------:R-:W-:Y:S02]  /*3770*/  PRMT R98, RZ, 0x7610, R98 ;  /* 0x00007610ff627816 */ /* 0x000fe40000000062 */
[----:B------:R-:W-:-:S02]  /*3780*/  PRMT R99, RZ, 0x7610, R99 ;  /* 0x00007610ff637816 */ /* 0x000fc40000000063 */
[----:B------:R-:W-:Y:S01]  /*3790*/  PRMT R100, RZ, 0x7610, R100 ;  /* 0x00007610ff647816 */ /* 0x000fe20000000064 */
[----:B0-----:R-:W-:Y:S01]  /*37a0*/  HFMA2 R20, -RZ, RZ, 0, 0 ;  /* 0x00000000ff147431 */ /* 0x001fe200000001ff */
[C---:B------:R-:W-:Y:S02]  /*37b0*/  @!P2 PRMT R98, R10.reuse, 0x7610, R98 ;  /* 0x000076100a62a816 */ /* 0x040fe40000000062 */
[----:B------:R-:W-:Y:S02]  /*37c0*/  @!P2 PRMT R99, R10, 0x7632, R99 ;  /* 0x000076320a63a816 */ /* 0x000fe40000000063 */
[----:B------:R-:W-:Y:S02]  /*37d0*/  @!P2 PRMT R100, R11, 0x7610, R100 ;  /* 0x000076100b64a816 */ /* 0x000fe40000000064 */
[C---:B------:R-:W-:Y:S01]  /*37e0*/  LOP3.LUT P2, RZ, R105.reuse, 0x2000, RZ, 0xc0, !PT ;  /* 0x0000200069ff7812 */ /* 0x040fe2000784c0ff */
[----:B------:R0:W4:Y:S01]  /*37f0*/  @!P1 LDG.E R20, desc[UR10][R22.64] ;  /* 0x0000000a16149981 */ /* 0x000122000c1e1900 */
[----:B------:R-:W-:-:S02]  /*3800*/  LOP3.LUT P3, RZ, R105, 0x1000, RZ, 0xc0, !PT ;  /* 0x0000100069ff7812 */ /* 0x000fc4000786c0ff */
[----:B0-----:R-:W-:-:S06]  /*3810*/  CS2R R22, SRZ ;  /* 0x0000000000167805 */ /* 0x001fcc000001ff00 */
[----:B------:R-:W4:Y:S04]  /*3820*/  @!P1 LDG.E R22, desc[UR10][R92.64] ;  /* 0x0000000a5c169981 */ /* 0x000f28000c1e1900 */
[----:B------:R0:W4:Y:S02]  /*3830*/  @!P2 LDG.E R23, desc[UR10][R24.64] ;  /* 0x0000000a1817a981 */ /* 0x000124000c1e1900 */
[----:B0-----:R-:W-:-:S06]  /*3840*/  CS2R R24, SRZ ;  /* 0x0000000000187805 */ /* 0x001fcc000001ff00 */
[----:B------:R-:W4:Y:S04]  /*3850*/  @!P2 LDG.E R24, desc[UR10][R90.64] ;  /* 0x0000000a5a18a981 */ /* 0x000f28000c1e1900 */
[----:B------:R0:W4:Y:S02]  /*3860*/  @!P3 LDG.E R25, desc[UR10][R26.64] ;  /* 0x0000000a1a19b981 */ /* 0x000124000c1e1900 */
[----:B0-----:R-:W-:-:S06]  /*3870*/  CS2R R26, SRZ ;  /* 0x00000000001a7805 */ /* 0x001fcc000001ff00 */
[----:B------:R-:W4:Y:S04]  /*3880*/  @!P3 LDG.E R26, desc[UR10][R88.64] ;  /* 0x0000000a581ab981 */ /* 0x000f28000c1e1900 */
[----:B------:R0:W-:Y:S04]  /*3890*/  STL [R1+0x1c], R6 ;  /* 0x00001c0601007387 */ /* 0x0001e80000100800 */
[----:B------:R1:W-:Y:S01]  /*38a0*/  STL [R1+0x9c], R7 ;  /* 0x00009c0701007387 */ /* 0x0003e20000100800 */
[----:B0-----:R-:W-:Y:S02]  /*38b0*/  MOV R6, R58 ;  /* 0x0000003a00067202 */ /* 0x001fe40000000f00 */
[----:B-1----:R-:W-:-:S02]  /*38c0*/  MOV R7, R59 ;  /* 0x0000003b00077202 */ /* 0x002fc40000000f00 */
[----:B------:R-:W4:Y:S01]  /*38d0*/  LDL.LU.64 R58, [R1+0x1c8] ;  /* 0x0001c800013a7983 */ /* 0x000f220000300a00 */
[----:B------:R-:W-:Y:S02]  /*38e0*/  LOP3.LUT R106, R106, 0xffffffef, RZ, 0xc0, !PT ;  /* 0xffffffef6a6a7812 */ /* 0x000fe400078ec0ff */
[C---:B---3--:R-:W-:Y:S02]  /*38f0*/  @!P0 PRMT R113, R8.reuse, 0x7610, R113 ;  /* 0x0000761008718816 */ /* 0x048fe40000000071 */
[----:B------:R-:W-:Y:S02]  /*3900*/  @!P0 PRMT R107, R8, 0x7632, R107 ;  /* 0x00007632086b8816 */ /* 0x000fe4000000006b */
[----:B------:R-:W-:-:S13]  /*3910*/  LOP3.LUT P0, RZ, R105, 0x8000, RZ, 0xc0, !PT ;  /* 0x0000800069ff7812 */ /* 0x000fda000780c0ff */
[----:B------:R-:W3:Y:S04]  /*3920*/  @!P0 LDG.E R18, desc[UR10][R96.64] ;  /* 0x0000000a60128981 */ /* 0x000ee8000c1e1900 */
[----:B------:R-:W3:Y:S01]  /*3930*/  @!P0 LDG.E R19, desc[UR10][R94.64] ;  /* 0x0000000a5e138981 */ /* 0x000ee2000c1e1900 */
[----:B------:R-:W-:Y:S02]  /*3940*/  PRMT R90, RZ, 0x7610, R90 ;  /* 0x00007610ff5a7816 */ /* 0x000fe4000000005a */
[----:B------:R-:W-:Y:S02]  /*3950*/  PRMT R91, RZ, 0x7610, R91 ;  /* 0x00007610ff5b7816 */ /* 0x000fe4000000005b */
[----:B------:R-:W-:Y:S02]  /*3960*/  PRMT R92, RZ, 0x7610, R92 ;  /* 0x00007610ff5c7816 */ /* 0x000fe4000000005c */
[----:B------:R-:W-:-:S02]  /*3970*/  PRMT R93, RZ, 0x7610, R93 ;  /* 0x00007610ff5d7816 */ /* 0x000fc4000000005d */
[----:B------:R-:W-:Y:S02]  /*3980*/  @P2 LOP3.LUT R106, R106, 0x10, RZ, 0xfc, !PT ;  /* 0x000000106a6a2812 */ /* 0x000fe400078efcff */
[C---:B------:R-:W-:Y:S02]  /*3990*/  @!P4 PRMT R90, R16.reuse, 0x7610, R90 ;  /* 0x00007610105ac816 */ /* 0x040fe4000000005a */
[----:B------:R-:W-:Y:S02]  /*39a0*/  @!P4 PRMT R91, R16, 0x7632, R91 ;  /* 0x00007632105bc816 */ /* 0x000fe4000000005b */
[C---:B--2---:R-:W-:Y:S02]  /*39b0*/  @!P4 PRMT R92, R17.reuse, 0x7610, R92 ;  /* 0x00007610115cc816 */ /* 0x044fe4000000005c */
[----:B------:R-:W-:Y:S02]  /*39c0*/  @!P4 PRMT R93, R17, 0x7632, R93 ;  /* 0x00007632115dc816 */ /* 0x000fe4000000005d */
[----:B------:R-:W-:-:S13]  /*39d0*/  LOP3.LUT P4, RZ, R106, 0x20, RZ, 0xc0, !PT ;  /* 0x000000206aff7812 */ /* 0x000fda000788c0ff */
[----:B------:R0:W2:Y:S02]  /*39e0*/  @!P4 LDG.E R27, desc[UR10][R28.64] ;  /* 0x0000000a1c1bc981 */ /* 0x0000a4000c1e1900 */
[----:B0-----:R-:W-:-:S06]  /*39f0*/  CS2R R28, SRZ ;  /* 0x00000000001c7805 */ /* 0x001fcc000001ff00 */
[----:B------:R-:W2:Y:S01]  /*3a00*/  @!P4 LDG.E R28, desc[UR10][R86.64] ;  /* 0x0000000a561cc981 */ /* 0x000ea2000c1e1900 */
[----:B------:R-:W-:Y:S02]  /*3a10*/  LOP3.LUT P5, RZ, R105, 0x400, RZ, 0xc0, !PT ;  /* 0x0000040069ff7812 */ /* 0x000fe400078ac0ff */
[----:B------:R-:W-:Y:S02]  /*3a20*/  PRMT R94, RZ, 0x7610, R94 ;  /* 0x00007610ff5e7816 */ /* 0x000fe4000000005e */
[----:B------:R-:W-:Y:S02]  /*3a30*/  PRMT R95, RZ, 0x7610, R95 ;  /* 0x00007610ff5f7816 */ /* 0x000fe4000000005f */
[----:B------:R-:W-:Y:S02]  /*3a40*/  PRMT R96, RZ, 0x7610, R96 ;  /* 0x00007610ff607816 */ /* 0x000fe40000000060 */
[----:B------:R-:W-:Y:S02]  /*3a50*/  PRMT R97, RZ, 0x7610, R97 ;  /* 0x00007610ff617816 */ /* 0x000fe40000000061 */
[----:B------:R-:W-:-:S02]  /*3a60*/  @!P6 PRMT R94, R14, 0x7610, R94 ;  /* 0x000076100e5ee816 */ /* 0x000fc4000000005e */
[----:B------:R-:W-:Y:S01]  /*3a70*/  @!P6 PRMT R95, R14, 0x7632, R95 ;  /* 0x000076320e5fe816 */ /* 0x000fe2000000005f */
[----:B------:R0:W2:Y:S01]  /*3a80*/  @!P5 LDG.E R29, desc[UR10][R30.64] ;  /* 0x0000000a1e1dd981 */ /* 0x0000a2000c1e1900 */
[C---:B------:R-:W-:Y:S02]  /*3a90*/  @!P6 PRMT R96, R15.reuse, 0x7610, R96 ;  /* 0x000076100f60e816 */ /* 0x040fe40000000060 */
[----:B------:R-:W-:Y:S02]  /*3aa0*/  @!P6 PRMT R97, R15, 0x7632, R97 ;  /* 0x000076320f61e816 */ /* 0x000fe40000000061 */
[----:B------:R-:W-:Y:S02]  /*3ab0*/  LOP3.LUT P6, RZ, R105, 0x200, RZ, 0xc0, !PT ;  /* 0x0000020069ff7812 */ /* 0x000fe400078cc0ff */
[----:B0-----:R-:W-:Y:S02]  /*3ac0*/  CS2R R30, SRZ ;  /* 0x00000000001e7805 */ /* 0x001fe4000001ff00 */
[----:B------:R-:W-:-:S04]  /*3ad0*/  LOP3.LUT R106, R106, 0xfffffff7, RZ, 0xc0, !PT ;  /* 0xfffffff76a6a7812 */ /* 0x000fc800078ec0ff */
[----:B------:R-:W2:Y:S01]  /*3ae0*/  @!P5 LDG.E R30, desc[UR10][R84.64] ;  /* 0x0000000a541ed981 */ /* 0x000ea2000c1e1900 */
[----:B------:R-:W-:Y:S02]  /*3af0*/  @P3 LOP3.LUT R106, R106, 0x8, RZ, 0xfc, !PT ;  /* 0x000000086a6a3812 */ /* 0x000fe400078efcff */
[----:B------:R-:W-:Y:S02]  /*3b00*/  LOP3.LUT P3, RZ, R105, 0x80, RZ, 0xc0, !PT ;  /* 0x0000008069ff7812 */ /* 0x000fe4000786c0ff */
[----:B------:R0:W2:Y:S01]  /*3b10*/  @!P6 LDG.E R31, desc[UR10][R32.64] ;  /* 0x0000000a201fe981 */ /* 0x0000a2000c1e1900 */
[----:B------:R-:W-:-:S03]  /*3b20*/  PRMT R86, RZ, 0x7610, R86 ;  /* 0x00007610ff567816 */ /* 0x000fc60000000056 */
[----:B------:R1:W-:Y:S01]  /*3b30*/  STL [R1+0x90], R0 ;  /* 0x0000900001007387 */ /* 0x0003e20000100800 */
[----:B0-----:R-:W-:Y:S02]  /*3b40*/  CS2R R32, SRZ ;  /* 0x0000000000207805 */ /* 0x001fe4000001ff00 */
[----:B------:R-:W-:Y:S02]  /*3b50*/  PRMT R87, RZ, 0x7610, R87 ;  /* 0x00007610ff577816 */ /* 0x000fe40000000057 */
[----:B-1----:R-:W-:Y:S02]  /*3b60*/  MOV R0, RZ ;  /* 0x000000ff00007202 */ /* 0x002fe40000000f00 */
[----:B------:R0:W2:Y:S01]  /*3b70*/  @!P6 LDG.E R32, desc[UR10][R34.64] ;  /* 0x0000000a2220e981 */ /* 0x0000a2000c1e1900 */
[----:B------:R-:W-:Y:S02]  /*3b80*/  PRMT R88, RZ, 0x7610, R88 ;  /* 0x00007610ff587816 */ /* 0x000fe40000000058 */
[----:B------:R-:W-:Y:S01]  /*3b90*/  PRMT R89, RZ, 0x7610, R89 ;  /* 0x00007610ff597816 */ /* 0x000fe20000000059 */
[----:B------:R1:W2:Y:S01]  /*3ba0*/  @!P3 LDG.E R0, desc[UR10][R42.64] ;  /* 0x0000000a2a00b981 */ /* 0x0002a2000c1e1900 */
[----:B0-----:R-:W-:-:S03]  /*3bb0*/  CS2R R34, SRZ ;  /* 0x0000000000227805 */ /* 0x001fc6000001ff00 */
[----:B------:R0:W-:Y:S01]  /*3bc0*/  STL [R1+0x24], R10 ;  /* 0x0000240a01007387 */ /* 0x0001e20000100800 */
[----:B------:R-:W-:-:S03]  /*3bd0*/  LOP3.LUT P2, RZ, R105, 0x100, RZ, 0xc0, !PT ;  /* 0x0000010069ff7812 */ /* 0x000fc6000784c0ff */
[----:B------:R4:W-:Y:S04]  /*3be0*/  STL [R1+0xa4], R11 ;  /* 0x0000a40b01007387 */ /* 0x0009e80000100800 */
[----:B------:R-:W2:Y:S01]  /*3bf0*/  @!P3 LDG.E R34, desc[UR10][R36.64] ;  /* 0x0000000a2422b981 */ /* 0x000ea2000c1e1900 */
[----:B0-----:R-:W-:Y:S01]  /*3c00*/  MOV R10, R66 ;  /* 0x00000042000a7202 */ /* 0x001fe20000000f00 */
[----:B-1----:R-:W-:Y:S01]  /*3c10*/  HFMA2 R42, -RZ, RZ, 0, 0 ;  /* 0x00000000ff2a7431 */ /* 0x002fe200000001ff */
[----:B----4-:R-:W-:Y:S01]  /*3c20*/  MOV R11, R67 ;  /* 0x00000043000b7202 */ /* 0x010fe20000000f00 */
[----:B------:R0:W-:Y:S04]  /*3c30*/  STL [R1+0x94], R3 ;  /* 0x0000940301007387 */ /* 0x0001e80000100800 */
[----:B------:R-:W4:Y:S01]  /*3c40*/  LDL.LU.64 R66, [R1+0x1c0] ;  /* 0x0001c00001427983 */ /* 0x000f220000300a00 */
[----:B------:R-:W-:-:S02]  /*3c50*/  PRMT R85, RZ, 0x7610, R85 ;  /* 0x00007610ff557816 */ /* 0x000fc40000000055 */
[----:B------:R-:W-:Y:S01]  /*3c60*/  PRMT R84, RZ, 0x7610, R84 ;  /* 0x00007610ff547816 */ /* 0x000fe20000000054 */
[----:B------:R1:W4:Y:S01]  /*3c70*/  @!P2 LDG.E R35, desc[UR10][R82.64] ;  /* 0x0000000a5223a981 */ /* 0x000322000c1e1900 */
[----:B0-----:R-:W-:-:S03]  /*3c80*/  MOV R3, RZ ;  /* 0x000000ff00037202 */ /* 0x001fc60000000f00 */
[----:B------:R0:W4:Y:S01]  /*3c90*/  @!P2 LDG.E R33, desc[UR10][R80.64] ;  /* 0x0000000a5021a981 */ /* 0x000122000c1e1900 */
[----:B------:R-:W-:Y:S02]  /*3ca0*/  LOP3.LUT P2, RZ, R106, 0x10, RZ, 0xc0, !PT ;  /* 0x000000106aff7812 */ /* 0x000fe4000784c0ff */
[----:B-1----:R-:W-:Y:S02]  /*3cb0*/  PRMT R83, RZ, 0x7610, R83 ;  /* 0x00007610ff537816 */ /* 0x002fe40000000053 */
[----:B------:R-:W-:Y:S02]  /*3cc0*/  PRMT R82, RZ, 0x7610, R82 ;  /* 0x00007610ff527816 */ /* 0x000fe40000000052 */
[C---:B------:R-:W-:Y:S02]  /*3cd0*/  @!P1 PRMT R85, R20.reuse, 0x7610, R85 ;  /* 0x0000761014559816 */ /* 0x040fe40000000055 */
[----:B------:R-:W-:Y:S02]  /*3ce0*/  @!P1 PRMT R84, R20, 0x7632, R84 ;  /* 0x0000763214549816 */ /* 0x000fe40000000054 */
[----:B------:R-:W-:-:S02]  /*3cf0*/  @!P1 PRMT R83, R22, 0x7610, R83 ;  /* 0x0000761016539816 */ /* 0x000fc40000000053 */
[----:B------:R-:W-:Y:S02]  /*3d00*/  @!P1 PRMT R82, R22, 0x7632, R82 ;  /* 0x0000763216529816 */ /* 0x000fe40000000052 */
[----:B------:R-:W-:Y:S01]  /*3d10*/  LOP3.LUT P1, RZ, R105, 0x20, RZ, 0xc0, !PT ;  /* 0x0000002069ff7812 */ /* 0x000fe2000782c0ff */
[----:B------:R1:W-:Y:S01]  /*3d20*/  STL [R1+0x10], R21 ;  /* 0x0000101501007387 */ /* 0x0003e20000100800 */
[----:B------:R-:W-:Y:S02]  /*3d30*/  LOP3.LUT P3, RZ, R106, 0x8, RZ, 0xc0, !PT ;  /* 0x000000086aff7812 */ /* 0x000fe4000786c0ff */
[----:B------:R-:W-:Y:S01]  /*3d40*/  PRMT R36, RZ, 0x7610, R36 ;  /* 0x00007610ff247816 */ /* 0x000fe20000000024 */
[----:B------:R1:W-:Y:S01]  /*3d50*/  STL [R1+0x98], R5 ;  /* 0x0000980501007387 */ /* 0x0003e20000100800 */
[----:B------:R-:W-:Y:S02]  /*3d60*/  PRMT R37, RZ, 0x7610, R37 ;  /* 0x00007610ff257816 */ /* 0x000fe40000000025 */
[----:B0-----:R-:W-:-:S02]  /*3d70*/  PRMT R80, RZ, 0x7610, R80 ;  /* 0x00007610ff507816 */ /* 0x001fc40000000050 */
[----:B-1----:R-:W-:Y:S02]  /*3d80*/  PRMT R21, RZ, 0x7610, R21 ;  /* 0x00007610ff157816 */ /* 0x002fe40000000015 */
[----:B------:R-:W-:Y:S02]  /*3d90*/  MOV R5, RZ ;  /* 0x000000ff00057202 */ /* 0x000fe40000000f00 */
[C---:B------:R-:W-:Y:S02]  /*3da0*/  @!P2 PRMT R21, R23.reuse, 0x7610, R21 ;  /* 0x000076101715a816 */ /* 0x040fe40000000015 */
[----:B------:R-:W-:Y:S02]  /*3db0*/  @!P2 PRMT R36, R23, 0x7632, R36 ;  /* 0x000076321724a816 */ /* 0x000fe40000000024 */
[C---:B------:R-:W-:Y:S01]  /*3dc0*/  @!P2 PRMT R37, R24.reuse, 0x7610, R37 ;  /* 0x000076101825a816 */ /* 0x040fe20000000025 */
[----:B------:R0:W-:Y:S01]  /*3dd0*/  STL [R1+0x14], R2 ;  /* 0x0000140201007387 */ /* 0x0001e20000100800 */
[----:B------:R-:W-:-:S02]  /*3de0*/  @!P2 PRMT R80, R24, 0x7632, R80 ;  /* 0x000076321850a816 */ /* 0x000fc40000000050 */
[----:B------:R-:W-:Y:S01]  /*3df0*/  LOP3.LUT P2, RZ, R105, 0x10, RZ, 0xc0, !PT ;  /* 0x0000001069ff7812 */ /* 0x000fe2000784c0ff */
[----:B------:R-:W4:Y:S01]  /*3e00*/  @!P1 LDG.E R5, desc[UR10][R50.64] ;  /* 0x0000000a32059981 */ /* 0x000f22000c1e1900 */
[----:B------:R-:W-:-:S03]  /*3e10*/  PRMT R43, RZ, 0x7610, R43 ;  /* 0x00007610ff2b7816 */ /* 0x000fc6000000002b */
[----:B------:R1:W-:Y:S01]  /*3e20*/  STL.S16 [R1+0x188], R107 ;  /* 0x0001886b01007387 */ /* 0x0003e20000100600 */
[----:B0-----:R-:W-:Y:S02]  /*3e30*/  PRMT R2, RZ, 0x7610, R2 ;  /* 0x00007610ff027816 */ /* 0x001fe40000000002 */
[C---:B------:R-:W-:Y:S02]  /*3e40*/  @!P3 PRMT R43, R25.reuse, 0x7632, R43 ;  /* 0x00007632192bb816 */ /* 0x040fe4000000002b */
[----:B------:R-:W-:Y:S01]  /*3e50*/  @!P3 PRMT R2, R25, 0x7610, R2 ;  /* 0x000076101902b816 */ /* 0x000fe20000000002 */
[----:B-1----:R-:W-:Y:S02]  /*3e60*/  HFMA2 R107, -RZ, RZ, 0, 0 ;  /* 0x00000000ff6b7431 */ /* 0x002fe400000001ff */
[----:B------:R-:W-:-:S04]  /*3e70*/  HFMA2 R109, -RZ, RZ, 0, 0 ;  /* 0x00000000ff6d7431 */ /* 0x000fc800000001ff */
[----:B------:R0:W4:Y:S02]  /*3e80*/  @!P2 LDG.E R107, desc[UR10][R54.64] ;  /* 0x0000000a366ba981 */ /* 0x000124000c1e1900 */
[----:B0-----:R-:W-:Y:S02]  /*3e90*/  MOV R54, RZ ;  /* 0x000000ff00367202 */ /* 0x001fe40000000f00 */
[C---:B---3--:R-:W-:Y:S02]  /*3ea0*/  @!P0 PRMT R86, R18.reuse, 0x7610, R86 ;  /* 0x0000761012568816 */ /* 0x048fe40000000056 */
[----:B------:R-:W-:Y:S02]  /*3eb0*/  @!P0 PRMT R87, R18, 0x7632, R87 ;  /* 0x0000763212578816 */ /* 0x000fe40000000057 */
[C---:B------:R-:W-:Y:S02]  /*3ec0*/  @!P0 PRMT R88, R19.reuse, 0x7610, R88 ;  /* 0x0000761013588816 */ /* 0x040fe40000000058 */
[----:B------:R-:W-:-:S02]  /*3ed0*/  @!P0 PRMT R89, R19, 0x7632, R89 ;  /* 0x0000763213598816 */ /* 0x000fc40000000059 */
[----:B------:R-:W-:-:S13]  /*3ee0*/  LOP3.LUT P0, RZ, R105, 0x40, RZ, 0xc0, !PT ;  /* 0x0000004069ff7812 */ /* 0x000fda000780c0ff */
[----:B------:R-:W3:Y:S04]  /*3ef0*/  @!P0 LDG.E R42, desc[UR10][R44.64] ;  /* 0x0000000a2c2a8981 */ /* 0x000ee8000c1e1900 */
[----:B------:R0:W3:Y:S02]  /*3f00*/  @!P0 LDG.E R3, desc[UR10][R46.64] ;  /* 0x0000000a2e038981 */ /* 0x0000e4000c1e1900 */
[----:B0-----:R-:W-:Y:S01]  /*3f10*/  HFMA2 R46, -RZ, RZ, 0, 0 ;  /* 0x00000000ff2e7431 */ /* 0x001fe200000001ff */
[----:B------:R-:W-:Y:S02]  /*3f20*/  PRMT R44, RZ, 0x7610, R44 ;  /* 0x00007610ff2c7816 */ /* 0x000fe4000000002c */
[----:B------:R-:W-:Y:S02]  /*3f30*/  PRMT R45, RZ, 0x7610, R45 ;  /* 0x00007610ff2d7816 */ /* 0x000fe4000000002d */
[C---:B------:R-:W-:Y:S01]  /*3f40*/  @!P3 PRMT R44, R26.reuse, 0x7610, R44 ;  /* 0x000076101a2cb816 */ /* 0x040fe2000000002c */
[----:B------:R0:W3:Y:S01]  /*3f50*/  @!P1 LDG.E R46, desc[UR10][R48.64] ;  /* 0x0000000a302e9981 */ /* 0x0000e2000c1e1900 */
[----:B------:R-:W-:-:S02]  /*3f60*/  @!P3 PRMT R45, R26, 0x7632, R45 ;  /* 0x000076321a2db816 */ /* 0x000fc4000000002d */
[----:B------:R-:W-:-:S13]  /*3f70*/  LOP3.LUT P3, RZ, R105, 0x8, RZ, 0xc0, !PT ;  /* 0x0000000869ff7812 */ /* 0x000fda000786c0ff */
[----:B------:R-:W3:Y:S04]  /*3f80*/  @!P3 LDG.E R54, desc[UR10][R56.64] ;  /* 0x0000000a3836b981 */ /* 0x000ee8000c1e1900 */
[----:B------:R1:W3:Y:S01]  /*3f90*/  @!P3 LDG.E R109, desc[UR10][R58.64] ;  /* 0x0000000a3a6db981 */ /* 0x0002e2000c1e1900 */
[----:B------:R-:W-:Y:S02]  /*3fa0*/  PRMT R47, RZ, 0x7610, R47 ;  /* 0x00007610ff2f7816 */ /* 0x000fe4000000002f */
[----:B0-----:R-:W-:Y:S01]  /*3fb0*/  PRMT R48, RZ, 0x7610, R48 ;  /* 0x00007610ff307816 */ /* 0x001fe20000000030 */
[----:B------:R0:W-:Y:S01]  /*3fc0*/  STL [R1+0x18], R4 ;  /* 0x0000180401007387 */ /* 0x0001e20000100800 */
[----:B------:R-:W-:Y:S02]  /*3fd0*/  PRMT R49, RZ, 0x7610, R49 ;  /* 0x00007610ff317816 */ /* 0x000fe40000000031 */
[----:B--2---:R-:W-:-:S02]  /*3fe0*/  @!P4 PRMT R47, R27, 0x7632, R47 ;  /* 0x000076321b2fc816 */ /* 0x004fc4000000002f */
[C---:B------:R-:W-:Y:S02]  /*3ff0*/  @!P4 PRMT R48, R28.reuse, 0x7610, R48 ;  /* 0x000076101c30c816 */ /* 0x040fe40000000030 */
[----:B0-----:R-:W-:Y:S02]  /*4000*/  PRMT R4, RZ, 0x7610, R4 ;  /* 0x00007610ff047816 */ /* 0x001fe40000000004 */
[----:B------:R-:W-:Y:S02]  /*4010*/  @!P4 PRMT R49, R28, 0x7632, R49 ;  /* 0x000076321c31c816 */ /* 0x000fe40000000031 */
[----:B------:R-:W-:Y:S02]  /*4020*/  @!P4 PRMT R4, R27, 0x7610, R4 ;  /* 0x000076101b04c816 */ /* 0x000fe40000000004 */
[----:B------:R-:W-:Y:S01]  /*4030*/  LOP3.LUT P4, RZ, R105, 0x4, RZ, 0xc0, !PT ;  /* 0x0000000469ff7812 */ /* 0x000fe2000788c0ff */
[----:B------:R-:W-:Y:S02]  /*4040*/  HFMA2 R50, -RZ, RZ, 0, 0 ;  /* 0x00000000ff327431 */ /* 0x000fe400000001ff */
[----:B------:R-:W-:Y:S01]  /*4050*/  HFMA2 R111, -RZ, RZ, 0, 0 ;  /* 0x00000000ff6f7431 */ /* 0x000fe200000001ff */
[----:B-1----:R-:W-:-:S03]  /*4060*/  MOV R58, RZ ;  /* 0x000000ff003a7202 */ /* 0x002fc60000000f00 */
[----:B------:R0:W2:Y:S06]  /*4070*/  @!P2 LDG.E R50, desc[UR10][R52.64] ;  /* 0x0000000a3432a981 */ /* 0x0000ac000c1e1900 */
[----:B------:R-:W2:Y:S04]  /*4080*/  @!P4 LDG.E R58, desc[UR10][R60.64] ;  /* 0x0000000a3c3ac981 */ /* 0x000ea8000c1e1900 */
[----:B------:R1:W2:Y:S04]  /*4090*/  @!P4 LDG.E R111, desc[UR10][R62.64] ;  /* 0x0000000a3e6fc981 */ /* 0x0002a8000c1e1900 */
[----:B------:R0:W-:Y:S04]  /*40a0*/  STL [R1+0x20], R8 ;  /* 0x0000200801007387 */ /* 0x0001e80000100800 */
[----:B------:R1:W-:Y:S01]  /*40b0*/  STL [R1+0xa0], R9 ;  /* 0x0000a00901007387 */ /* 0x0003e20000100800 */
[----:B0-----:R-:W-:-:S02]  /*40c0*/  MOV R8, R120 ;  /* 0x0000007800087202 */ /* 0x001fc40000000f00 */
[----:B-1----:R-:W-:Y:S02]  /*40d0*/  MOV R9, R121 ;  /* 0x0000007900097202 */ /* 0x002fe40000000f00 */
[----:B------:R-:W2:Y:S01]  /*40e0*/  LDL.LU.64 R120, [R1+0x128] ;  /* 0x0001280001787983 */ /* 0x000ea20000300a00 */
[----:B------:R-:W-:Y:S02]  /*40f0*/  PRMT R51, RZ, 0x7610, R51 ;  /* 0x00007610ff337816 */ /* 0x000fe40000000033 */
[----:B------:R-:W-:Y:S02]  /*4100*/  PRMT R52, RZ, 0x7610, R52 ;  /* 0x00007610ff347816 */ /* 0x000fe40000000034 */
[----:B------:R-:W-:Y:S02]  /*4110*/  PRMT R53, RZ, 0x7610, R53 ;  /* 0x00007610ff357816 */ /* 0x000fe40000000035 */
[----:B------:R-:W-:Y:S02]  /*4120*/  PRMT R81, RZ, 0x7610, R81 ;  /* 0x00007610ff517816 */ /* 0x000fe40000000051 */
[----:B------:R-:W-:-:S02]  /*4130*/  @!P5 PRMT R51, R29, 0x7610, R51 ;  /* 0x000076101d33d816 */ /* 0x000fc40000000033 */
[----:B------:R-:W-:Y:S02]  /*4140*/  @!P5 PRMT R52, R29, 0x7632, R52 ;  /* 0x000076321d34d816 */ /* 0x000fe40000000034 */
[C---:B------:R-:W-:Y:S02]  /*4150*/  @!P5 PRMT R53, R30.reuse, 0x7610, R53 ;  /* 0x000076101e35d816 */ /* 0x040fe40000000035 */
[----:B------:R-:W-:Y:S02]  /*4160*/  @!P5 PRMT R81, R30, 0x7632, R81 ;  /* 0x000076321e51d816 */ /* 0x000fe40000000051 */
[----:B------:R-:W-:Y:S02]  /*4170*/  LOP3.LUT R106, R106, 0xfffffffd, RZ, 0xc0, !PT ;  /* 0xfffffffd6a6a7812 */ /* 0x000fe400078ec0ff */
[----:B------:R-:W-:Y:S02]  /*4180*/  LOP3.LUT P5, RZ, R105, 0x2, RZ, 0xc0, !PT ;  /* 0x0000000269ff7812 */ /* 0x000fe400078ac0ff */
[----:B------:R-:W-:-:S02]  /*4190*/  @P0 LOP3.LUT R106, R106, 0x2, RZ, 0xfc, !PT ;  /* 0x000000026a6a0812 */ /* 0x000fc400078efcff */
[----:B------:R-:W-:Y:S02]  /*41a0*/  LOP3.LUT P0, RZ, R105, 0x80, RZ, 0xc0, !PT ;  /* 0x0000008069ff7812 */ /* 0x000fe4000780c0ff */
[----:B------:R-:W-:Y:S01]  /*41b0*/  MOV R62, RZ ;  /* 0x000000ff003e7202 */ /* 0x000fe20000000f00 */
[----:B------:R0:W-:Y:S01]  /*41c0*/  STL [R1+0xa8], R13 ;  /* 0x0000a80d01007387 */ /* 0x0001e20000100800 */
[----:B------:R-:W-:Y:S02]  /*41d0*/  PRMT R55, RZ, 0x7610, R55 ;  /* 0x00007610ff377816 */ /* 0x000fe40000000037 */
[----:B------:R-:W-:Y:S02]  /*41e0*/  PRMT R56, RZ, 0x7610, R56 ;  /* 0x00007610ff387816 */ /* 0x000fe40000000038 */
[----:B------:R-:W-:Y:S01]  /*41f0*/  PRMT R57, RZ, 0x7610, R57 ;  /* 0x00007610ff397816 */ /* 0x000fe20000000039 */
[----:B------:R1:W2:Y:S01]  /*4200*/  @!P5 LDG.E R62, desc[UR10][R64.64] ;  /* 0x0000000a403ed981 */ /* 0x0002a2000c1e1900 */
[----:B------:R-:W-:-:S02]  /*4210*/  PRMT R108, RZ, 0x7610, R108 ;  /* 0x00007610ff6c7816 */ /* 0x000fc4000000006c */
[----:B------:R-:W-:Y:S01]  /*4220*/  LOP3.LUT R106, R106, 0xfffffffb, RZ, 0xc0, !PT ;  /* 0xfffffffb6a6a7812 */ /* 0x000fe200078ec0ff */
[----:B0-----:R-:W-:Y:S01]  /*4230*/  HFMA2 R13, -RZ, RZ, 0, 0 ;  /* 0x00000000ff0d7431 */ /* 0x001fe200000001ff */
[C---:B------:R-:W-:Y:S01]  /*4240*/  @!P6 PRMT R55, R31.reuse, 0x7610, R55 ;  /* 0x000076101f37e816 */ /* 0x040fe20000000037 */
[----:B------:R0:W-:Y:S01]  /*4250*/  STL [R1+0x28], R12 ;  /* 0x0000280c01007387 */ /* 0x0001e20000100800 */
[----:B------:R-:W-:Y:S02]  /*4260*/  @!P6 PRMT R56, R31, 0x7632, R56 ;  /* 0x000076321f38e816 */ /* 0x000fe40000000038 */
[C---:B------:R-:W-:Y:S02]  /*4270*/  @!P6 PRMT R57, R32.reuse, 0x7610, R57 ;  /* 0x000076102039e816 */ /* 0x040fe40000000039 */
[----:B------:R-:W-:Y:S02]  /*4280*/  @!P6 PRMT R108, R32, 0x7632, R108 ;  /* 0x00007632206ce816 */ /* 0x000fe4000000006c */
[----:B------:R-:W-:Y:S01]  /*4290*/  LOP3.LUT P6, RZ, R105, 0x1, RZ, 0xc0, !PT ;  /* 0x0000000169ff7812 */ /* 0x000fe200078cc0ff */
[----:B----4-:R4:W2:Y:S01]  /*42a0*/  @!P5 LDG.E R13, desc[UR10][R66.64] ;  /* 0x0000000a420dd981 */ /* 0x0108a2000c1e1900 */
[----:B------:R-:W-:-:S02]  /*42b0*/  PRMT R63, RZ, 0x7610, R63 ;  /* 0x00007610ff3f7816 */ /* 0x000fc4000000003f */
[----:B0-----:R-:W-:Y:S02]  /*42c0*/  PRMT R12, RZ, 0x7610, R12 ;  /* 0x00007610ff0c7816 */ /* 0x001fe4000000000c */
[----:B-1----:R-:W-:Y:S02]  /*42d0*/  PRMT R64, RZ, 0x7610, R64 ;  /* 0x00007610ff407816 */ /* 0x002fe40000000040 */
[----:B------:R-:W-:Y:S02]  /*42e0*/  PRMT R65, RZ, 0x7610, R65 ;  /* 0x00007610ff417816 */ /* 0x000fe40000000041 */
[----:B------:R-:W-:Y:S02]  /*42f0*/  @P1 LOP3.LUT R106, R106, 0x4, RZ, 0xfc, !PT ;  /* 0x000000046a6a1812 */ /* 0x000fe400078efcff */
[C---:B------:R-:W-:Y:S02]  /*4300*/  @!P0 PRMT R12, R34.reuse, 0x7610, R12 ;  /* 0x00007610220c8816 */ /* 0x040fe4000000000c */
[----:B------:R-:W-:-:S02]  /*4310*/  @!P0 PRMT R63, R34, 0x7632, R63 ;  /* 0x00007632223f8816 */ /* 0x000fc4000000003f */
[C---:B------:R-:W-:Y:S02]  /*4320*/  @!P0 PRMT R64, R0.reuse, 0x7610, R64 ;  /* 0x0000761000408816 */ /* 0x040fe40000000040 */
[----:B------:R-:W-:Y:S02]  /*4330*/  @!P0 PRMT R65, R0, 0x7632, R65 ;  /* 0x0000763200418816 */ /* 0x000fe40000000041 */
[----:B------:R-:W-:Y:S02]  /*4340*/  LOP3.LUT P0, RZ, R106, 0x2, RZ, 0xc0, !PT ;  /* 0x000000026aff7812 */ /* 0x000fe4000780c0ff */
[----:B----4-:R-:W-:Y:S02]  /*4350*/  MOV R66, RZ ;  /* 0x000000ff00427202 */ /* 0x010fe40000000f00 */
[----:B------:R-:W-:Y:S01]  /*4360*/  LOP3.LUT P1, RZ, R105, 0x100, RZ, 0xc0, !PT ;  /* 0x0000010069ff7812 */ /* 0x000fe2000782c0ff */
[----:B------:R0:W-:Y:S01]  /*4370*/  STL [R1+0x2c], R14 ;  /* 0x00002c0e01007387 */ /* 0x0001e20000100800 */
[----:B------:R-:W-:-:S03]  /*4380*/  PRMT R67, RZ, 0x7610, R67 ;  /* 0x00007610ff437816 */ /* 0x000fc60000000043 */
[----:B------:R1:W4:Y:S04]  /*4390*/  @!P6 LDG.E R66, desc[UR10][R68.64] ;  /* 0x0000000a4442e981 */ /* 0x000328000c1e1900 */
[----:B------:R1:W-:Y:S01]  /*43a0*/  STL [R1+0xac], R15 ;  /* 0x0000ac0f01007387 */ /* 0x0003e20000100800 */
[----:B0-----:R-:W-:Y:S02]  /*43b0*/  PRMT R14, RZ, 0x7610, R14 ;  /* 0x00007610ff0e7816 */ /* 0x001fe4000000000e */
[----:B-1----:R-:W-:Y:S02]  /*43c0*/  PRMT R68, RZ, 0x7610, R68 ;  /* 0x00007610ff447816 */ /* 0x002fe40000000044 */
[----:B------:R-:W-:Y:S01]  /*43d0*/  PRMT R69, RZ, 0x7610, R69 ;  /* 0x00007610ff457816 */ /* 0x000fe20000000045 */
[----:B------:R-:W-:Y:S01]  /*43e0*/  HFMA2 R15, -RZ, RZ, 0, 0 ;  /* 0x00000000ff0f7431 */ /* 0x000fe200000001ff */
[----:B------:R-:W-:-:S02]  /*43f0*/  PRMT R59, RZ, 0x7610, R59 ;  /* 0x00007610ff3b7816 */ /* 0x000fc4000000003b */
[----:B------:R-:W-:Y:S02]  /*4400*/  PRMT R60, RZ, 0x7610, R60 ;  /* 0x00007610ff3c7816 */ /* 0x000fe4000000003c */
[----:B------:R-:W-:Y:S02]  /*4410*/  PRMT R61, RZ, 0x7610, R61 ;  /* 0x00007610ff3d7816 */ /* 0x000fe4000000003d */
[----:B------:R-:W-:Y:S02]  /*4420*/  PRMT R110, RZ, 0x7610, R110 ;  /* 0x00007610ff6e7816 */ /* 0x000fe4000000006e */
[C---:B------:R-:W-:Y:S01]  /*4430*/  @!P1 PRMT R59, R35.reuse, 0x7610, R59 ;  /* 0x00007610233b9816 */ /* 0x040fe2000000003b */
[----:B------:R0:W4:Y:S01]  /*4440*/  @!P6 LDG.E R15, desc[UR10][R70.64] ;  /* 0x0000000a460fe981 */ /* 0x000122000c1e1900 */
[----:B------:R-:W-:Y:S02]  /*4450*/  @!P1 PRMT R60, R35, 0x7632, R60 ;  /* 0x00007632233c9816 */ /* 0x000fe4000000003c */
[----:B------:R-:W-:-:S02]  /*4460*/  @!P1 PRMT R61, R33, 0x7610, R61 ;  /* 0x00007610213d9816 */ /* 0x000fc4000000003d */
[----:B------:R-:W-:Y:S02]  /*4470*/  @!P1 PRMT R110, R33, 0x7632, R110 ;  /* 0x00007632216e9816 */ /* 0x000fe4000000006e */
[----:B------:R-:W-:Y:S02]  /*4480*/  LOP3.LUT P1, RZ, R106, 0x4, RZ, 0xc0, !PT ;  /* 0x000000046aff7812 */ /* 0x000fe4000782c0ff */
[----:B0-----:R-:W-:Y:S01]  /*4490*/  MOV R70, RZ ;  /* 0x000000ff00467202 */ /* 0x001fe20000000f00 */
[----:B------:R0:W-:Y:S01]  /*44a0*/  STL [R1+0x30], R16 ;  /* 0x0000301001007387 */ /* 0x0001e20000100800 */
[----:B------:R-:W-:Y:S02]  /*44b0*/  PRMT R71, RZ, 0x7610, R71 ;  /* 0x00007610ff477816 */ /* 0x000fe40000000047 */
[----:B0-----:R-:W-:Y:S01]  /*44c0*/  PRMT R16, RZ, 0x7610, R16 ;  /* 0x00007610ff107816 */ /* 0x001fe20000000010 */
[----:B------:R0:W-:Y:S02]  /*44d0*/  STL [R1+0xb4], R19 ;  /* 0x0000b41301007387 */ /* 0x0001e40000100800 */
[----:B0-----:R-:W-:-:S02]  /*44e0*/  HFMA2 R19, -RZ, RZ, 0, 0 ;  /* 0x00000000ff137431 */ /* 0x001fc400000001ff */
[----:B------:R0:W-:Y:S01]  /*44f0*/  STL [R1+0x38], R20 ;  /* 0x0000381401007387 */ /* 0x0001e20000100800 */
[----:B------:R-:W-:Y:S02]  /*4500*/  PRMT R112, RZ, 0x7610, R112 ;  /* 0x00007610ff707816 */ /* 0x000fe40000000070 */
[----:B0-----:R-:W-:Y:S01]  /*4510*/  PRMT R20, RZ, 0x7610, R20 ;  /* 0x00007610ff147816 */ /* 0x001fe20000000014 */
[----:B------:R0:W-:Y:S02]  /*4520*/  STL [R1+0xbc], R24 ;  /* 0x0000bc1801007387 */ /* 0x0001e40000100800 */
[----:B0-----:R-:W-:Y:S01]  /*4530*/  HFMA2 R24, -RZ, RZ, 0, 0 ;  /* 0x00000000ff187431 */ /* 0x001fe200000001ff */
[C---:B---3--:R-:W-:Y:S02]  /*4540*/  @!P0 PRMT R14, R42.reuse, 0x7610, R14 ;  /* 0x000076102a0e8816 */ /* 0x048fe4000000000e */
[----:B------:R-:W-:Y:S02]  /*4550*/  @!P0 PRMT R67, R42, 0x7632, R67 ;  /* 0x000076322a438816 */ /* 0x000fe40000000043 */
[----:B------:R-:W-:-:S02]  /*4560*/  @!P0 PRMT R68, R3, 0x7610, R68 ;  /* 0x0000761003448816 */ /* 0x000fc40000000044 */
[----:B------:R-:W-:Y:S02]  /*4570*/  @!P0 PRMT R69, R3, 0x7632, R69 ;  /* 0x0000763203458816 */ /* 0x000fe40000000045 */
[----:B------:R-:W-:-:S13]  /*4580*/  LOP3.LUT P0, RZ, R106, 0x1, RZ, 0xc0, !PT ;  /* 0x000000016aff7812 */ /* 0x000fda000780c0ff */
[----:B------:R0:W3:Y:S01]  /*4590*/  @!P0 LDG.E R70, desc[UR10][R72.64] ;  /* 0x0000000a48468981 */ /* 0x0000e2000c1e1900 */
[C---:B------:R-:W-:Y:S02]  /*45a0*/  @!P1 PRMT R16, R46.reuse, 0x7610, R16 ;  /* 0x000076102e109816 */ /* 0x040fe40000000010 */
[----:B------:R-:W-:Y:S02]  /*45b0*/  @!P1 PRMT R71, R46, 0x7632, R71 ;  /* 0x000076322e479816 */ /* 0x000fe40000000047 */
[----:B0-----:R-:W-:Y:S02]  /*45c0*/  PRMT R72, RZ, 0x7610, R72 ;  /* 0x00007610ff487816 */ /* 0x001fe40000000048 */
[----:B------:R-:W-:Y:S02]  /*45d0*/  PRMT R73, RZ, 0x7610, R73 ;  /* 0x00007610ff497816 */ /* 0x000fe40000000049 */
[C---:B------:R-:W-:Y:S02]  /*45e0*/  @!P1 PRMT R72, R5.reuse, 0x7610, R72 ;  /* 0x0000761005489816 */ /* 0x040fe40000000048 */
[----:B------:R-:W-:-:S02]  /*45f0*/  @!P1 PRMT R73, R5, 0x7632, R73 ;  /* 0x0000763205499816 */ /* 0x000fc40000000049 */
[----:B------:R-:W-:Y:S02]  /*4600*/  LOP3.LUT P1, RZ, R105, 0x80000000, RZ, 0xc0, !PT ;  /* 0x8000000069ff7812 */ /* 0x000fe4000782c0ff */
[----:B------:R-:W-:Y:S02]  /*4610*/  PRMT R106, RZ, 0x7610, R106 ;  /* 0x00007610ff6a7816 */ /* 0x000fe4000000006a */
[----:B------:R-:W-:Y:S02]  /*4620*/  @!P3 PRMT R20, R54, 0x7610, R20 ;  /* 0x000076103614b816 */ /* 0x000fe40000000014 */
[C---:B------:R-:W-:Y:S02]  /*4630*/  @!P3 PRMT R106, R109.reuse, 0x7610, R106 ;  /* 0x000076106d6ab816 */ /* 0x040fe4000000006a */
[----:B------:R-:W-:-:S05]  /*4640*/  @!P3 PRMT R112, R109, 0x7632, R112 ;  /* 0x000076326d70b816 */ /* 0x000fca0000000070 */
[----:B------:R0:W3:Y:S02]  /*4650*/  @!P1 LDG.E R19, desc[UR10][R78.64] ;  /* 0x0000000a4e139981 */ /* 0x0000e4000c1e1900 */
[----:B0-----:R-:W-:-:S04]  /*4660*/  PRMT R79, RZ, 0x7610, R79 ;  /* 0x00007610ff4f7816 */ /* 0x001fc8000000004f */
[----:B------:R-:W-:Y:S02]  /*4670*/  @!P3 PRMT R79, R54, 0x7632, R79 ;  /* 0x00007632364fb816 */ /* 0x000fe4000000004f */
[----:B------:R-:W-:-:S13]  /*4680*/  LOP3.LUT P3, RZ, R105, 0x20000000, RZ, 0xc0, !PT ;  /* 0x2000000069ff7812 */ /* 0x000fda000786c0ff */
[----:B------:R-:W3:Y:S04]  /*4690*/  @!P3 LDG.E R24, desc[UR10][R122.64] ;  /* 0x0000000a7a18b981 */ /* 0x000ee8000c1e1900 */
[----:B------:R-:W3:Y:S04]  /*46a0*/  LDL.LU.64 R122, [R1+0x1b0] ;  /* 0x0001b000017a7983 */ /* 0x000ee80000300a00 */
[----:B------:R0:W-:Y:S02]  /*46b0*/  STL [R1+0xb0], R17 ;  /* 0x0000b01101007387 */ /* 0x0001e40000100800 */
[----:B0-----:R-:W-:-:S02]  /*46c0*/  HFMA2 R17, -RZ, RZ, 0, 0 ;  /* 0x00000000ff117431 */ /* 0x001fc400000001ff */
[----:B------:R0:W-:Y:S01]  /*46d0*/  STL [R1+0x34], R18 ;  /* 0x0000341201007387 */ /* 0x0001e20000100800 */
[----:B------:R-:W-:-:S03]  /*46e0*/  PRMT R114, RZ, 0x7610, R114 ;  /* 0x00007610ff727816 */ /* 0x000fc60000000072 */
[----:B------:R1:W3:Y:S01]  /*46f0*/  @!P0 LDG.E R17, desc[UR10][R74.64] ;  /* 0x0000000a4a118981 */ /* 0x0002e2000c1e1900 */
[----:B0-----:R-:W-:Y:S02]  /*4700*/  PRMT R18, RZ, 0x7610, R18 ;  /* 0x00007610ff127816 */ /* 0x001fe40000000012 */
[----:B------:R-:W-:Y:S01]  /*4710*/  PRMT R115, RZ, 0x7610, R115 ;  /* 0x00007610ff737816 */ /* 0x000fe20000000073 */
[----:B------:R0:W-:Y:S01]  /*4720*/  STL [R1+0x3c], R23 ;  /* 0x00003c1701007387 */ /* 0x0001e20000100800 */
[----:B-1----:R-:W-:Y:S02]  /*4730*/  MOV R74, RZ ;  /* 0x000000ff004a7202 */ /* 0x002fe40000000f00 */
[----:B------:R-:W-:Y:S02]  /*4740*/  PRMT R75, RZ, 0x7610, R75 ;  /* 0x00007610ff4b7816 */ /* 0x000fe4000000004b */
[----:B0-----:R-:W-:Y:S02]  /*4750*/  PRMT R23, RZ, 0x7610, R23 ;  /* 0x00007610ff177816 */ /* 0x001fe40000000017 */
[----:B------:R0:W3:Y:S01]  /*4760*/  @!P1 LDG.E R74, desc[UR10][R76.64] ;  /* 0x0000000a4c4a9981 */ /* 0x0000e2000c1e1900 */
[----:B------:R-:W-:-:S02]  /*4770*/  PRMT R116, RZ, 0x7610, R116 ;  /* 0x00007610ff747816 */ /* 0x000fc40000000074 */
[C---:B--2---:R-:W-:Y:S02]  /*4780*/  @!P2 PRMT R18, R50.reuse, 0x7610, R18 ;  /* 0x000076103212a816 */ /* 0x044fe40000000012 */
[----:B------:R-:W-:Y:S02]  /*4790*/  @!P2 PRMT R75, R50, 0x7632, R75 ;  /* 0x00007632324ba816 */ /* 0x000fe4000000004b */
[----:B0-----:R-:W-:Y:S02]  /*47a0*/  PRMT R76, RZ, 0x7610, R76 ;  /* 0x00007610ff4c7816 */ /* 0x001fe4000000004c */
[----:B------:R-:W-:Y:S02]  /*47b0*/  PRMT R77, RZ, 0x7610, R77 ;  /* 0x00007610ff4d7816 */ /* 0x000fe4000000004d */
[C---:B------:R-:W-:Y:S02]  /*47c0*/  @!P2 PRMT R76, R107.reuse, 0x7610, R76 ;  /* 0x000076106b4ca816 */ /* 0x040fe4000000004c */
[----:B------:R-:W-:-:S02]  /*47d0*/  @!P2 PRMT R77, R107, 0x7632, R77 ;  /* 0x000076326b4da816 */ /* 0x000fc4000000004d */
[C---:B------:R-:W-:Y:S02]  /*47e0*/  @!P4 PRMT R23, R58.reuse, 0x7610, R23 ;  /* 0x000076103a17c816 */ /* 0x040fe40000000017 */
[----:B------:R-:W-:Y:S02]  /*47f0*/  @!P4 PRMT R114, R58, 0x7632, R114 ;  /* 0x000076323a72c816 */ /* 0x000fe40000000072 */
[C---:B------:R-:W-:Y:S02]  /*4800*/  @!P4 PRMT R115, R111.reuse, 0x7610, R115 ;  /* 0x000076106f73c816 */ /* 0x040fe40000000073 */
[----:B------:R-:W-:Y:S02]  /*4810*/  @!P4 PRMT R116, R111, 0x7632, R116 ;  /* 0x000076326f74c816 */ /* 0x000fe40000000074 */
[C---:B------:R-:W-:Y:S02]  /*4820*/  LOP3.LUT P2, RZ, R105.reuse, 0x40000000, RZ, 0xc0, !PT ;  /* 0x4000000069ff7812 */ /* 0x040fe4000784c0ff */
[----:B------:R-:W-:Y:S01]  /*4830*/  LOP3.LUT P4, RZ, R105, 0x10000000, RZ, 0xc0, !PT ;  /* 0x1000000069ff7812 */ /* 0x000fe2000788c0ff */
[----:B------:R0:W-:Y:S04]  /*4840*/  STL [R1+0xb8], R22 ;  /* 0x0000b81601007387 */ /* 0x0001e80000100800 */
[----:B------:R1:W-:Y:S01]  /*4850*/  STL.S16 [R1+0x178], R117 ;  /* 0x0001787501007387 */ /* 0x0003e20000100600 */
[----:B0-----:R-:W-:Y:S01]  /*4860*/  HFMA2 R22, -RZ, RZ, 0, 0 ;  /* 0x00000000ff167431 */ /* 0x001fe200000001ff */
[----:B-1----:R-:W-:-:S05]  /*4870*/  MOV R117, RZ ;  /* 0x000000ff00757202 */ /* 0x002fca0000000f00 */
[----:B------:R-:W2:Y:S04]  /*4880*/  @!P2 LDG.E R22, desc[UR10][R118.64] ;  /* 0x0000000a7616a981 */ /* 0x000ea8000c1e1900 */
[----:B------:R-:W2:Y:S04]  /*4890*/  @!P4 LDG.E R117, desc[UR10][R120.64] ;  /* 0x0000000a7875c981 */ /* 0x000ea8000c1e1900 */
[----:B------:R-:W2:Y:S04]  /*48a0*/  LDL.LU.64 R118, [R1+0x1b8] ;  /* 0x0001b80001767983 */ /* 0x000ea80000300a00 */
[----:B------:R-:W2:Y:S01]  /*48b0*/  LDL.LU R120, [R1+0x1a8] ;  /* 0x0001a80001787983 */ /* 0x000ea20000300800 */
[----:B------:R-:W-:-:S03]  /*48c0*/  MOV R78, RZ ;  /* 0x000000ff004e7202 */ /* 0x000fc60000000f00 */
[----:B------:R0:W-:Y:S04]  /*48d0*/  STL.S16 [R1+0x110], R113 ;  /* 0x0001107101007387 */ /* 0x0001e80000100600 */
[----:B------:R1:W2:Y:S04]  /*48e0*/  @!P2 LDG.E R78, desc[UR10][R124.64] ;  /* 0x0000000a7c4ea981 */ /* 0x0002a8000c1e1900 */
[----:B------:R4:W-:Y:S01]  /*48f0*/  STL [R1+0x44], R27 ;  /* 0x0000441b01007387 */ /* 0x0009e20000100800 */
[----:B0-----:R-:W-:Y:S02]  /*4900*/  MOV R113, RZ ;  /* 0x000000ff00717202 */ /* 0x001fe40000000f00 */
[----:B-1----:R-:W-:-:S04]  /*4910*/  PRMT R124, RZ, 0x7610, R124 ;  /* 0x00007610ff7c7816 */ /* 0x002fc8000000007c */
[----:B------:R-:W2:Y:S01]  /*4920*/  @!P3 LDG.E R113, desc[UR10][R40.64] ;  /* 0x0000000a2871b981 */ /* 0x000ea2000c1e1900 */
[----:B----4-:R-:W-:Y:S02]  /*4930*/  PRMT R27, RZ, 0x7610, R27 ;  /* 0x00007610ff1b7816 */ /* 0x010fe4000000001b */
[----:B------:R-:W-:Y:S02]  /*4940*/  @!P6 PRMT R124, R15, 0x7632, R124 ;  /* 0x000076320f7ce816 */ /* 0x000fe4000000007c */
[----:B------:R-:W-:Y:S01]  /*4950*/  @!P6 PRMT R27, R66, 0x7610, R27 ;  /* 0x00007610421be816 */ /* 0x000fe2000000001b */
[----:B------:R-:W-:Y:S01]  /*4960*/  HFMA2 R125, -RZ, RZ, 0, 0 ;  /* 0x00000000ff7d7431 */ /* 0x000fe200000001ff */
[----:B------:R-:W4:Y:S04]  /*4970*/  LDL.LU.64 R40, [R1+0x120] ;  /* 0x0001200001287983 */ /* 0x000f280000300a00 */
[----:B------:R0:W-:Y:S01]  /*4980*/  STL [R1+0x40], R25 ;  /* 0x0000401901007387 */ /* 0x0001e20000100800 */
[----:B---3--:R-:W-:-:S02]  /*4990*/  PRMT R122, RZ, 0x7610, R122 ;  /* 0x00007610ff7a7816 */ /* 0x008fc4000000007a */
[----:B------:R-:W-:Y:S02]  /*49a0*/  PRMT R123, RZ, 0x7610, R123 ;  /* 0x00007610ff7b7816 */ /* 0x000fe4000000007b */
[----:B------:R-:W-:Y:S02]  /*49b0*/  @!P6 PRMT R122, R66, 0x7632, R122 ;  /* 0x00007632427ae816 */ /* 0x000fe4000000007a */
[----:B------:R-:W-:Y:S02]  /*49c0*/  @!P6 PRMT R123, R15, 0x7610, R123 ;  /* 0x000076100f7be816 */ /* 0x000fe4000000007b */
[----:B------:R-:W-:-:S13]  /*49d0*/  LOP3.LUT P6, RZ, R105, 0x4000000, RZ, 0xc0, !PT ;  /* 0x0400000069ff7812 */ /* 0x000fda00078cc0ff */
[----:B------:R1:W3:Y:S02]  /*49e0*/  @!P6 LDG.E R125, desc[UR10][R6.64] ;  /* 0x0000000a067de981 */ /* 0x0002e4000c1e1900 */
[----:B-1----:R-:W1:Y:S01]  /*49f0*/  S2R R6, SR_TID.X ;  /* 0x0000000000067919 */ /* 0x002e620000002100 */
[----:B0-----:R-:W-:Y:S01]  /*4a00*/  PRMT R25, RZ, 0x7610, R25 ;  /* 0x00007610ff197816 */ /* 0x001fe20000000019 */
[----:B------:R0:W-:Y:S03]  /*4a10*/  STL [R1+0x48], R29 ;  /* 0x0000481d01007387 */ /* 0x0001e60000100800 */
[----:B------:R-:W-:Y:S01]  /*4a20*/  @!P5 PRMT R25, R62, 0x7610, R25 ;  /* 0x000076103e19d816 */ /* 0x000fe20000000019 */
[----:B------:R0:W-:Y:S04]  /*4a30*/  STL [R1+0xc8], R30 ;  /* 0x0000c81e01007387 */ /* 0x0001e80000100800 */
[----:B------:R0:W-:Y:S02]  /*4a40*/  STL [R1+0x4c], R31 ;  /* 0x00004c1f01007387 */ /* 0x0001e40000100800 */
[----:B0-----:R-:W-:-:S02]  /*4a50*/  PRMT R29, RZ, 0x7610, R29 ;  /* 0x00007610ff1d7816 */ /* 0x001fc4000000001d */
[----:B------:R0:W-:Y:S01]  /*4a60*/  STL [R1+0xcc], R32 ;  /* 0x0000cc2001007387 */ /* 0x0001e20000100800 */
[----:B------:R-:W-:Y:S02]  /*4a70*/  PRMT R30, RZ, 0x7610, R30 ;  /* 0x00007610ff1e7816 */ /* 0x000fe4000000001e */
[----:B------:R-:W-:Y:S02]  /*4a80*/  PRMT R31, RZ, 0x7610, R31 ;  /* 0x00007610ff1f7816 */ /* 0x000fe4000000001f */
[----:B0-----:R-:W-:Y:S01]  /*4a90*/  PRMT R32, RZ, 0x7610, R32 ;  /* 0x00007610ff207816 */ /* 0x001fe20000000020 */
[----:B------:R0:W-:Y:S01]  /*4aa0*/  STL [R1+0xc4], R28 ;  /* 0x0000c41c01007387 */ /* 0x0001e20000100800 */
[C---:B------:R-:W-:Y:S02]  /*4ab0*/  @!P0 PRMT R29, R70.reuse, 0x7610, R29 ;  /* 0x00007610461d8816 */ /* 0x040fe4000000001d */
[----:B------:R-:W-:Y:S02]  /*4ac0*/  @!P0 PRMT R30, R70, 0x7632, R30 ;  /* 0x00007632461e8816 */ /* 0x000fe4000000001e */
[----:B------:R-:W-:-:S02]  /*4ad0*/  @!P0 PRMT R31, R17, 0x7610, R31 ;  /* 0x00007610111f8816 */ /* 0x000fc4000000001f */
[----:B------:R-:W-:Y:S02]  /*4ae0*/  @!P0 PRMT R32, R17, 0x7632, R32 ;  /* 0x0000763211208816 */ /* 0x000fe40000000020 */
[----:B------:R-:W-:Y:S01]  /*4af0*/  ISETP.NE.AND P0, PT, RZ, UR9, PT ;  /* 0x00000009ff007c0c */ /* 0x000fe2000bf05270 */
[----:B0-----:R-:W-:Y:S01]  /*4b00*/  HFMA2 R28, -RZ, RZ, 0, 0 ;  /* 0x00000000ff1c7431 */ /* 0x001fe200000001ff */
[----:B-1----:R-:W-:-:S04]  /*4b10*/  SHF.L.U32 R6, R6, 0x1, RZ ;  /* 0x0000000106067819 */ /* 0x002fc800000006ff */
[----:B------:R-:W-:Y:S02]  /*4b20*/  LOP3.LUT R6, R6, 0x7e, RZ, 0xc0, !PT ;  /* 0x0000007e06067812 */ /* 0x000fe400078ec0ff */
[----:B--2---:R-:W-:Y:S02]  /*4b30*/  PRMT R118, RZ, 0x7610, R118 ;  /* 0x00007610ff767816 */ /* 0x004fe40000000076 */
[----:B------:R-:W-:Y:S02]  /*4b40*/  PRMT R119, RZ, 0x7610, R119 ;  /* 0x00007610ff777816 */ /* 0x000fe40000000077 */
[----:B------:R-:W-:Y:S02]  /*4b50*/  PRMT R120, RZ, 0x7610, R120 ;  /* 0x00007610ff787816 */ /* 0x000fe40000000078 */
[----:B------:R-:W-:Y:S02]  /*4b60*/  @!P5 PRMT R118, R62, 0x7632, R118 ;  /* 0x000076323e76d816 */ /* 0x000fe40000000076 */
[----:B------:R-:W-:-:S02]  /*4b70*/  @!P5 PRMT R119, R13, 0x7610, R119 ;  /* 0x000076100d77d816 */ /* 0x000fc40000000077 */
[----:B------:R-:W-:Y:S02]  /*4b80*/  @!P5 PRMT R120, R13, 0x7632, R120 ;  /* 0x000076320d78d816 */ /* 0x000fe40000000078 */
[----:B------:R-:W-:Y:S02]  /*4b90*/  LOP3.LUT P5, RZ, R105, 0x8000000, RZ, 0xc0, !PT ;  /* 0x0800000069ff7812 */ /* 0x000fe400078ac0ff */
[----:B------:R-:W-:-:S06]  /*4ba0*/  MOV R105, RZ ;  /* 0x000000ff00697202 */ /* 0x000fcc0000000f00 */
[----:B------:R0:W2:Y:S05]  /*4bb0*/  @!P6 LDG.E R105, desc[UR10][R8.64] ;  /* 0x0000000a0869e981 */ /* 0x0000aa000c1e1900 */
[----:B------:R1:W2:Y:S01]  /*4bc0*/  @!P5 LDG.E R28, desc[UR10][R10.64] ;  /* 0x0000000a0a1cd981 */ /* 0x0002a2000c1e1900 */
[----:B0-----:R-:W-:-:S04]  /*4bd0*/  MOV R8, UR13 ;  /* 0x0000000d00087c02 */ /* 0x001fc80008000f00 */
[----:B------:R-:W-:Y:S01]  /*4be0*/  LEA R8, R8, R6, 0x7 ;  /* 0x0000000608087211 */ /* 0x000fe200078e38ff */
[----:B-1----:R-:W0:Y:S08]  /*4bf0*/  LDC.64 R10, c[0x0][0x3a8] ;  /* 0x0000ea00ff0a7b82 */ /* 0x002e300000000a00 */
[----:B------:R-:W1:Y:S01]  /*4c00*/  @P0 LDC.64 R6, c[0x0][0x3b0] ;  /* 0x0000ec00ff060b82 */ /* 0x000e620000000a00 */
[----:B------:R-:W-:Y:S01]  /*4c10*/  UIMAD.WIDE UR6, UR8, 0x8, UR6 ;  /* 0x00000008080678a5 */ /* 0x000fe2000f8e0206 */
[----:B0-----:R-:W-:-:S04]  /*4c20*/  IMAD.WIDE R10, R8, 0x4, R10 ;  /* 0x00000004080a7825 */ /* 0x001fc800078e020a */
[----:B-1----:R-:W-:Y:S01]  /*4c30*/  @P0 IMAD.WIDE R8, R8, 0x4, R6 ;  /* 0x0000000408080825 */ /* 0x002fe200078e0206 */
[----:B------:R-:W-:-:S06]  /*4c40*/  CS2R R6, SRZ ;  /* 0x0000000000067805 */ /* 0x000fcc000001ff00 */
[----:B------:R0:W5:Y:S02]  /*4c50*/  @P0 LDG.E.64 R6, desc[UR10][R8.64] ;  /* 0x0000000a08060981 */ /* 0x000164000c1e1b00 */
[----:B0-----:R-:W-:Y:S02]  /*4c60*/  MOV R8, R10 ;  /* 0x0000000a00087202 */ /* 0x001fe40000000f00 */
[----:B------:R-:W-:Y:S02]  /*4c70*/  MOV R9, R11 ;  /* 0x0000000b00097202 */ /* 0x000fe40000000f00 */
[----:B------:R-:W-:Y:S02]  /*4c80*/  MOV R10, UR6 ;  /* 0x00000006000a7c02 */ /* 0x000fe40008000f00 */
[----:B------:R-:W-:Y:S01]  /*4c90*/  MOV R11, UR7 ;  /* 0x00000007000b7c02 */ /* 0x000fe20008000f00 */
[----:B------:R-:W-:Y:S01]  /*4ca0*/  HFMA2 R121, -RZ, RZ, 0, 0 ;  /* 0x00000000ff797431 */ /* 0x000fe200000001ff */
[----:B------:R0:W-:Y:S04]  /*4cb0*/  STL [R1+0xc0], R26 ;  /* 0x0000c01a01007387 */ /* 0x0001e80000100800 */
[----:B------:R-:W2:Y:S04]  /*4cc0*/  LDG.E.64 R10, desc[UR10][R10.64] ;  /* 0x0000000a0a0a7981 */ /* 0x000ea8000c1e1b00 */
[----:B------:R1:W-:Y:S04]  /*4cd0*/  STL [R1+0xe0], R107 ;  /* 0x0000e06b01007387 */ /* 0x0003e80000100800 */
[----:B------:R-:W2:Y:S01]  /*4ce0*/  @!P4 LDG.E R121, desc[UR10][R38.64] ;  /* 0x0000000a2679c981 */ /* 0x000ea2000c1e1900 */
[----:B0-----:R-:W-:-:S03]  /*4cf0*/  MOV R26, RZ ;  /* 0x000000ff001a7202 */ /* 0x001fc60000000f00 */
[----:B------:R0:W-:Y:S04]  /*4d00*/  STL [R1+0x70], R66 ;  /* 0x0000704201007387 */ /* 0x0001e80000100800 */
[----:B----4-:R-:W4:Y:S01]  /*4d10*/  @!P5 LDG.E R26, desc[UR10][R40.64] ;  /* 0x0000000a281ad981 */ /* 0x010f22000c1e1900 */
[----:B-1----:R-:W-:-:S03]  /*4d20*/  PRMT R107, RZ, 0x7610, R107 ;  /* 0x00007610ff6b7816 */ /* 0x002fc6000000006b */
[----:B------:R1:W5:Y:S01]  /*4d30*/  LDL.LU.64 R38, [R1+0x1a0] ;  /* 0x0001a00001267983 */ /* 0x0003620000300a00 */
[----:B0-----:R-:W-:-:S03]  /*4d40*/  PRMT R66, RZ, 0x7610, R66 ;  /* 0x00007610ff427816 */ /* 0x001fc60000000042 */
[----:B------:R-:W5:Y:S04]  /*4d50*/  LDG.E.64 R8, desc[UR10][R8.64] ;  /* 0x0000000a08087981 */ /* 0x000f68000c1e1b00 */
[----:B------:R1:W5:Y:S04]  /*4d60*/  LDL.LU.64 R40, [R1+0x198] ;  /* 0x0001980001287983 */ /* 0x0003680000300a00 */
[----:B---3--:R0:W-:Y:S01]  /*4d70*/  STL [R1+0x10c], R125 ;  /* 0x00010c7d01007387 */ /* 0x0081e20000100800 */
[C---:B------:R-:W-:Y:S02]  /*4d80*/  @!P6 PRMT R66, R125.reuse, 0x7610, R66 ;  /* 0x000076107d42e816 */ /* 0x040fe40000000042 */
[----:B------:R-:W-:-:S02]  /*4d90*/  @!P6 PRMT R107, R125, 0x7632, R107 ;  /* 0x000076327d6be816 */ /* 0x000fc4000000006b */
[----:B0-----:R1:W5:Y:S04]  /*4da0*/  LDL R125, [R1+0x160] ;  /* 0x00016000017d7983 */ /* 0x0013680000100800 */
[----:B------:R-:W-:Y:S04]  /*4db0*/  STL [R1+0xd4], R0 ;  /* 0x0000d40001007387 */ /* 0x000fe80000100800 */
[----:B------:R-:W-:Y:S04]  /*4dc0*/  STL [R1+0x6c], R62 ;  /* 0x00006c3e01007387 */ /* 0x000fe80000100800 */
[----:B------:R0:W-:Y:S04]  /*4dd0*/  STL [R1+0xdc], R5 ;  /* 0x0000dc0501007387 */ /* 0x0001e80000100800 */
[----:B------:R3:W-:Y:S01]  /*4de0*/  STL [R1+0xf4], R17 ;  /* 0x0000f41101007387 */ /* 0x0007e20000100800 */
[----:B0-----:R-:W-:-:S03]  /*4df0*/  PRMT R5, RZ, 0x7610, R5 ;  /* 0x00007610ff057816 */ /* 0x001fc60000000005 */
[----:B------:R-:W-:Y:S01]  /*4e00*/  STL [R1+0xf8], R19 ;  /* 0x0000f81301007387 */ /* 0x000fe20000100800 */
[----:B------:R-:W-:Y:S02]  /*4e10*/  @!P1 PRMT R5, R19, 0x7610, R5 ;  /* 0x0000761013059816 */ /* 0x000fe40000000005 */
[----:B---3--:R-:W-:Y:S01]  /*4e20*/  PRMT R17, RZ, 0x7610, R17 ;  /* 0x00007610ff117816 */ /* 0x008fe20000000011 */
[----:B------:R0:W-:Y:S03]  /*4e30*/  STL [R1+0x5c], R46 ;  /* 0x00005c2e01007387 */ /* 0x0001e60000100800 */
[----:B------:R-:W-:Y:S01]  /*4e40*/  @!P2 PRMT R17, R22, 0x7610, R17 ;  /* 0x000076101611a816 */ /* 0x000fe20000000011 */
[----:B------:R-:W-:Y:S04]  /*4e50*/  STL [R1+0xe4], R109 ;  /* 0x0000e46d01007387 */ /* 0x000fe80000100800 */
[----:B------:R-:W-:Y:S01]  /*4e60*/  STL [R1+0xe8], R111 ;  /* 0x0000e86f01007387 */ /* 0x000fe20000100800 */
[----:B0-----:R-:W-:-:S03]  /*4e70*/  PRMT R46, RZ, 0x7610, R46 ;  /* 0x00007610ff2e7816 */ /* 0x001fc6000000002e */
[----:B------:R-:W-:Y:S04]  /*4e80*/  STL [R1+0x74], R70 ;  /* 0x0000744601007387 */ /* 0x000fe80000100800 */
[----:B------:R-:W-:Y:S04]  /*4e90*/  STL [R1+0x78], R74 ;  /* 0x0000784a01007387 */ /* 0x000fe80000100800 */
[----:B------:R-:W-:Y:S04]  /*4ea0*/  STL [R1+0x7c], R78 ;  /* 0x00007c4e01007387 */ /* 0x000fe80000100800 */
[----:B------:R-:W-:Y:S04]  /*4eb0*/  STL [R1+0xfc], R22 ;  /* 0x0000fc1601007387 */ /* 0x000fe80000100800 */
[----:B------:R-:W-:Y:S04]  /*4ec0*/  STL [R1+0x80], R113 ;  /* 0x0000807101007387 */ /* 0x000fe80000100800 */
[----:B------:R-:W-:Y:S04]  /*4ed0*/  STL [R1+0x84], R117 ;  /* 0x0000847501007387 */ /* 0x000fe80000100800 */
[----:B------:R-:W-:Y:S01]  /*4ee0*/  STL.S16 [R1+0x118], R107 ;  /* 0x0001186b01007387 */ /* 0x000fe20000100600 */
[----:B------:R-:W-:-:S03]  /*4ef0*/  @!P3 PRMT R46, R24, 0x7632, R46 ;  /* 0x00007632182eb816 */ /* 0x000fc6000000002e */
[----:B------:R0:W-:Y:S04]  /*4f00*/  STL [R1+0x64], R54 ;  /* 0x0000643601007387 */ /* 0x0001e80000100800 */
[----:B------:R3:W-:Y:S01]  /*4f10*/  STL [R1+0x100], R24 ;  /* 0x0001001801007387 */ /* 0x0007e20000100800 */
[----:B------:R-:W-:Y:S01]  /*4f20*/  UISETP.NE.AND UP1, UPT, UR9, URZ, UPT ;  /* 0x000000ff0900728c */ /* 0x000fe2000bf25270 */
[----:B0-----:R-:W-:Y:S02]  /*4f30*/  PRMT R54, RZ, 0x7610, R54 ;  /* 0x00007610ff367816 */ /* 0x001fe40000000036 */
[----:B--2---:R-:W-:Y:S01]  /*4f40*/  STL [R1+0x8c], R105 ;  /* 0x00008c6901007387 */ /* 0x004fe20000100800 */
[----:B------:R-:W-:-:S13]  /*4f50*/  R2UR UR16, R10 ;  /* 0x000000000a1072ca */ /* 0x000fda00000e0000 */
[----:B------:R-:W-:-:S05]  /*4f60*/  MOV R0, UR16 ;  /* 0x0000001000007c02 */ /* 0x000fca0008000f00 */
[----:B------:R-:W-:-:S05]  /*4f70*/  FFMA.FTZ R11, -R0, UR16, R11 ;  /* 0x00000010000b7c23 */ /* 0x000fca000801010b */
[----:B------:R-:W-:-:S13]  /*4f80*/  FSETP.GTU.FTZ.AND P0, PT, R11, RZ, PT ;  /* 0x000000ff0b00720b */ /* 0x000fda0003f1c000 */
[----:B------:R-:W-:-:S05]  /*4f90*/  VOTEU.ANY UP0, P0 ;  /* 0x0000000000ff7886 */ /* 0x000fca0000000100 */
[----:B------:R-:W0:Y:S01]  /*4fa0*/  @UP0 LDCU UR5, c[0x0][0x3c0] ;  /* 0x00007800ff0507ac */ /* 0x000e220008000800 */
[----:B------:R-:W-:Y:S02]  /*4fb0*/  PLOP3.LUT P0, PT, PT, PT, UP0, 0x80, 0x8 ;  /* 0x000000000008781c */ /* 0x000fe40003f0f008 */
[----:B------:R-:W-:-:S04]  /*4fc0*/  PRMT R10, RZ, 0x7610, R10 ;  /* 0x00007610ff0a7816 */ /* 0x000fc8000000000a */
[----:B------:R-:W-:Y:S02]  /*4fd0*/  @!P1 PRMT R10, R19, 0x7632, R10 ;  /* 0x00007632130a9816 */ /* 0x000fe4000000000a */
[----:B------:R-:W-:-:S05]  /*4fe0*/  PRMT R19, RZ, 0x7610, R19 ;  /* 0x00007610ff137816 */ /* 0x000fca0000000013 */
[----:B0-----:R-:W-:-:S06]  /*4ff0*/  @P0 FADD.FTZ R62, R11, UR5 ;  /* 0x000000050b3e0e21 */ /* 0x001fcc0008010000 */
[----:B------:R-:W0:Y:S01]  /*5000*/  @P0 MUFU.RSQ R62, R62 ;  /* 0x0000003e003e0308 */ /* 0x000e220000001400 */
[----:B------:R-:W-:Y:S01]  /*5010*/  @!P2 PRMT R19, R22, 0x7632, R19 ;  /* 0x000076321613a816 */ /* 0x000fe20000000013 */
[----:B------:R-:W-:Y:S01]  /*5020*/  STL [R1+0x104], R121 ;  /* 0x0001047901007387 */ /* 0x000fe20000100800 */
[----:B------:R-:W-:-:S04]  /*5030*/  PRMT R22, RZ, 0x7610, R22 ;  /* 0x00007610ff167816 */ /* 0x000fc80000000016 */
[----:B------:R-:W-:Y:S02]  /*5040*/  @!P3 PRMT R22, R24, 0x7610, R22 ;  /* 0x000076101816b816 */ /* 0x000fe40000000016 */
[----:B---3--:R-:W-:Y:S01]  /*5050*/  PRMT R24, RZ, 0x7610, R24 ;  /* 0x00007610ff187816 */ /* 0x008fe20000000018 */
[----:B------:R2:W-:Y:S01]  /*5060*/  STL [R1+0x68], R58 ;  /* 0x0000683a01007387 */ /* 0x0005e20000100800 */
[C---:B----4-:R-:W-:Y:S02]  /*5070*/  @!P5 PRMT R54, R26.reuse, 0x7610, R54 ;  /* 0x000076101a36d816 */ /* 0x050fe40000000036 */
[----:B------:R-:W-:Y:S01]  /*5080*/  @!P5 PRMT R24, R26, 0x7632, R24 ;  /* 0x000076321a18d816 */ /* 0x000fe20000000018 */
[----:B------:R3:W-:Y:S01]  /*5090*/  STL [R1+0x88], R26 ;  /* 0x0000881a01007387 */ /* 0x0007e20000100800 */
[----:B0-----:R-:W-:Y:S02]  /*50a0*/  @P0 R2UR UR5, R62 ;  /* 0x000000003e0502ca */ /* 0x001fe400000e0000 */
[----:B--2---:R-:W-:-:S02]  /*50b0*/  PRMT R58, RZ, 0x7610, R58 ;  /* 0x00007610ff3a7816 */ /* 0x004fc4000000003a */
[----:B---3--:R-:W-:Y:S01]  /*50c0*/  PRMT R26, RZ, 0x7610, R26 ;  /* 0x00007610ff1a7816 */ /* 0x008fe2000000001a */
[----:B------:R0:W-:Y:S01]  /*50d0*/  STL [R1+0x50], R35 ;  /* 0x0000502301007387 */ /* 0x0001e20000100800 */
[C---:B------:R-:W-:Y:S02]  /*50e0*/  @!P5 PRMT R58, R28.reuse, 0x7610, R58 ;  /* 0x000076101c3ad816 */ /* 0x040fe4000000003a */
[----:B------:R-:W-:Y:S01]  /*50f0*/  @!P5 PRMT R26, R28, 0x7632, R26 ;  /* 0x000076321c1ad816 */ /* 0x000fe2000000001a */
[----:B------:R2:W-:Y:S01]  /*5100*/  STL [R1+0xd0], R33 ;  /* 0x0000d02101007387 */ /* 0x0005e20000100800 */
[----:B------:R-:W-:Y:S02]  /*5110*/  PRMT R0, RZ, 0x7610, R0 ;  /* 0x00007610ff007816 */ /* 0x000fe40000000000 */
[----:B------:R-:W-:Y:S01]  /*5120*/  PRMT R11, RZ, 0x7610, R11 ;  /* 0x00007610ff0b7816 */ /* 0x000fe2000000000b */
[----:B------:R3:W-:Y:S01]  /*5130*/  STL [R1+0x54], R34 ;  /* 0x0000542201007387 */ /* 0x0007e20000100800 */
[----:B------:R-:W-:-:S02]  /*5140*/  PRMT R62, RZ, 0x7610, R62 ;  /* 0x00007610ff3e7816 */ /* 0x000fc4000000003e */
[----:B0-----:R-:W-:Y:S01]  /*5150*/  PRMT R35, RZ, 0x7610, R35 ;  /* 0x00007610ff237816 */ /* 0x001fe20000000023 */
[----:B------:R0:W-:Y:S01]  /*5160*/  STL [R1+0x58], R42 ;  /* 0x0000582a01007387 */ /* 0x0001e20000100800 */
[----:B--2---:R-:W-:-:S03]  /*5170*/  PRMT R33, RZ, 0x7610, R33 ;  /* 0x00007610ff217816 */ /* 0x004fc60000000021 */
[----:B------:R2:W-:Y:S01]  /*5180*/  STL [R1+0xd8], R3 ;  /* 0x0000d80301007387 */ /* 0x0005e20000100800 */
[----:B---3--:R-:W-:-:S03]  /*5190*/  PRMT R34, RZ, 0x7610, R34 ;  /* 0x00007610ff227816 */ /* 0x008fc60000000022 */
[----:B------:R3:W-:Y:S01]  /*51a0*/  STL [R1+0x60], R50 ;  /* 0x0000603201007387 */ /* 0x0007e20000100800 */
[----:B0-----:R-:W-:-:S03]  /*51b0*/  PRMT R42, RZ, 0x7610, R42 ;  /* 0x00007610ff2a7816 */ /* 0x001fc6000000002a */
[----:B------:R0:W-:Y:S01]  /*51c0*/  STL [R1+0xec], R13 ;  /* 0x0000ec0d01007387 */ /* 0x0001e20000100800 */
[----:B--2---:R-:W-:-:S03]  /*51d0*/  PRMT R3, RZ, 0x7610, R3 ;  /* 0x00007610ff037816 */ /* 0x004fc60000000003 */
[----:B------:R2:W-:Y:S01]  /*51e0*/  STL [R1+0xf0], R15 ;  /* 0x0000f00f01007387 */ /* 0x0005e20000100800 */
[----:B---3--:R-:W-:-:S03]  /*51f0*/  PRMT R50, RZ, 0x7610, R50 ;  /* 0x00007610ff327816 */ /* 0x008fc60000000032 */
[----:B------:R3:W-:Y:S01]  /*5200*/  STL [R1+0x108], R28 ;  /* 0x0001081c01007387 */ /* 0x0007e20000100800 */
[----:B0-----:R-:W-:Y:S02]  /*5210*/  PRMT R13, RZ, 0x7610, R13 ;  /* 0x00007610ff0d7816 */ /* 0x001fe4000000000d */
[----:B--2---:R-:W-:Y:S02]  /*5220*/  PRMT R15, RZ, 0x7610, R15 ;  /* 0x00007610ff0f7816 */ /* 0x004fe4000000000f */
[----:B---3--:R-:W-:Y:S02]  /*5230*/  PRMT R28, RZ, 0x7610, R28 ;  /* 0x00007610ff1c7816 */ /* 0x008fe4000000001c */
[C---:B------:R-:W-:Y:S02]  /*5240*/  @!P1 PRMT R0, R74.reuse, 0x7610, R0 ;  /* 0x000076104a009816 */ /* 0x040fe40000000000 */
[----:B------:R-:W-:Y:S02]  /*5250*/  @!P1 PRMT R3, R74, 0x7632, R3 ;  /* 0x000076324a039816 */ /* 0x000fe40000000003 */
[----:B------:R-:W-:-:S02]  /*5260*/  @!P2 PRMT R13, R78, 0x7610, R13 ;  /* 0x000076104e0da816 */ /* 0x000fc4000000000d */
[----:B------:R-:W-:Y:S02]  /*5270*/  @!P2 PRMT R15, R78, 0x7632, R15 ;  /* 0x000076324e0fa816 */ /* 0x000fe4000000000f */
[C---:B------:R-:W-:Y:S02]  /*5280*/  @!P3 PRMT R33, R113.reuse, 0x7610, R33 ;  /* 0x000076107121b816 */ /* 0x040fe40000000021 */
[----:B------:R-:W-:Y:S02]  /*5290*/  @!P3 PRMT R34, R113, 0x7632, R34 ;  /* 0x000076327122b816 */ /* 0x000fe40000000022 */
[C---:B------:R-:W-:Y:S02]  /*52a0*/  @!P4 PRMT R42, R117.reuse, 0x7610, R42 ;  /* 0x00007610752ac816 */ /* 0x040fe4000000002a */
[----:B------:R-:W-:Y:S02]  /*52b0*/  @!P4 PRMT R35, R117, 0x7632, R35 ;  /* 0x000076327523c816 */ /* 0x000fe40000000023 */
[----:B------:R-:W-:-:S02]  /*52c0*/  @!P4 PRMT R50, R121, 0x7610, R50 ;  /* 0x000076107932c816 */ /* 0x000fc40000000032 */
[----:B------:R-:W-:Y:S02]  /*52d0*/  @!P4 PRMT R11, R121, 0x7632, R11 ;  /* 0x00007632790bc816 */ /* 0x000fe4000000000b */
[C---:B------:R-:W-:Y:S02]  /*52e0*/  @!P6 PRMT R62, R105.reuse, 0x7610, R62 ;  /* 0x00007610693ee816 */ /* 0x040fe4000000003e */
[----:B------:R-:W-:Y:S01]  /*52f0*/  @!P6 PRMT R28, R105, 0x7632, R28 ;  /* 0x00007632691ce816 */ /* 0x000fe2000000001c */
[----:B------:R-:W-:Y:S01]  /*5300*/  UMOV UR17, 0x3f800000 ;  /* 0x3f80000000117882 */ /* 0x000fe20000000000 */
[----:B------:R-:W-:Y:S01]  /*5310*/  @UP0 UMOV UR17, UR5 ;  /* 0x0000000500110c82 */ /* 0x000fe20008000000 */
[----:B-1----:R-:W-:Y:S05]  /*5320*/  BRA.U UP1, `(.L_x_132) ;  /* 0x0000002501587547 */ /* 0x002fea000b800000 */
[----:B------:R-:W2:Y:S04]  /*5330*/  LDL.LU R74, [R1+0x148] ;  /* 0x00014800014a7983 */ /* 0x000ea80000300800 */
[----:B------:R-:W3:Y:S04]  /*5340*/  LDL.LU R70, [R1+0x150] ;  /* 0x0001500001467983 */ /* 0x000ee80000300800 */
[----:B------:R-:W4:Y:S04]  /*5350*/  LDL.LU R107, [R1+0x14c] ;  /* 0x00014c00016b7983 */ /* 0x000f280000300800 */
[----:B------:R-:W4:Y:S04]  /*5360*/  LDL.LU R111, [R1+0x154] ;  /* 0x00015400016f7983 */ /* 0x000f280000300800 */
[----:B------:R-:W4:Y:S04]  /*5370*/  LDL.LU R109, [R1+0x114] ;  /* 0x00011400016d7983 */ /* 0x000f280000300800 */
[----:B------:R-:W4:Y:S04]  /*5380*/  LDL.LU R117, [R1+0x15c] ;  /* 0x00015c0001757983 */ /* 0x000f280000300800 */
[----:B------:R-:W4:Y:S01]  /*5390*/  LDL.LU R121, [R1+0x16c] ;  /* 0x00016c0001797983 */ /* 0x000f220000300800 */
[----:B--2---:R-:W-:-:S02]  /*53a0*/  SHF.L.U32 R74, R74, 0x10, RZ ;  /* 0x000000104a4a7819 */ /* 0x004fc400000006ff */
[----:B---3--:R-:W-:-:S03]  /*53b0*/  SHF.L.U32 R70, R70, 0x10, RZ ;  /* 0x0000001046467819 */ /* 0x008fc600000006ff */
[----:B------:R-:W-:Y:S01]  /*53c0*/  FADD.FTZ R74, R74, -UR16 ;  /* 0x800000104a4a7e21 */ /* 0x000fe20008010000 */
[----:B----4-:R-:W-:-:S03]  /*53d0*/  SHF.L.U32 R107, R107, 0x10, RZ ;  /* 0x000000106b6b7819 */ /* 0x010fc600000006ff */
[----:B------:R-:W-:Y:S01]  /*53e0*/  FMUL.FTZ R74, R74, UR17 ;  /* 0x000000114a4a7c20 */ /* 0x000fe20008410000 */
[----:B-----5:R-:W-:Y:S01]  /*53f0*/  FMUL.FTZ R105, R8, R70 ;  /* 0x0000004608697220 */ /* 0x020fe20000410000 */
[----:B------:R-:W-:Y:S01]  /*5400*/  SHF.L.U32 R78, R111, 0x10, RZ ;  /* 0x000000106f4e7819 */ /* 0x000fe200000006ff */
[----:B------:R-:W-:Y:S02]  /*5410*/  FADD.FTZ R107, R107, -UR16 ;  /* 0x800000106b6b7e21 */ /* 0x000fe40008010000 */
[----:B------:R-:W-:Y:S01]  /*5420*/  FFMA.FTZ R113, R74, R105, RZ ;  /* 0x000000694a717223 */ /* 0x000fe200000100ff */
[----:B------:R-:W-:Y:S01]  /*5430*/  SHF.L.U32 R111, R109, 0x10, RZ ;  /* 0x000000106d6f7819 */ /* 0x000fe200000006ff */
[----:B------:R-:W-:Y:S01]  /*5440*/  FADD.FTZ R109, RZ, R105 ;  /* 0x00000069ff6d7221 */ /* 0x000fe20000010000 */
[----:B------:R-:W-:Y:S01]  /*5450*/  FMUL.FTZ R107, R107, UR17 ;  /* 0x000000116b6b7c20 */ /* 0x000fe20008410000 */
[----:B------:R-:W-:Y:S02]  /*5460*/  FMUL.FTZ R105, R9, R78 ;  /* 0x0000004e09697220 */ /* 0x000fe40000410000 */
[----:B------:R-:W-:Y:S01]  /*5470*/  FADD.FTZ R111, R111, -UR16 ;  /* 0x800000106f6f7e21 */ /* 0x000fe20008010000 */
[----:B------:R-:W-:Y:S01]  /*5480*/  FFMA.FTZ R74, R70, R74, RZ ;  /* 0x0000004a464a7223 */ /* 0x000fe200000100ff */
[----:B------:R-:W-:Y:S01]  /*5490*/  FFMA.FTZ R113, R107, R105, R113 ;  /* 0x000000696b717223 */ /* 0x000fe20000010071 */
[----:B------:R-:W-:Y:S01]  /*54a0*/  FADD.FTZ R109, R105, R109 ;  /* 0x0000006d696d7221 */ /* 0x000fe20000010000 */
[----:B------:R-:W-:Y:S01]  /*54b0*/  SHF.L.U32 R105, R117, 0x10, RZ ;  /* 0x0000001075697819 */ /* 0x000fe200000006ff */
[----:B------:R-:W-:Y:S01]  /*54c0*/  FADD.FTZ R70, RZ, R70 ;  /* 0x00000046ff467221 */ /* 0x000fe20000010000 */
[----:B------:R-:W-:-:S03]  /*54d0*/  FMUL.FTZ R111, R111, UR17 ;  /* 0x000000116f6f7c20 */ /* 0x000fc60008410000 */
[C---:B------:R-:W-:Y:S01]  /*54e0*/  FADD.FTZ R70, R105.reuse, R70 ;  /* 0x0000004669467221 */ /* 0x040fe20000010000 */
[----:B------:R-:W-:Y:S01]  /*54f0*/  FFMA.FTZ R74, R105, R111, R74 ;  /* 0x0000006f694a7223 */ /* 0x000fe2000001004a */
[----:B------:R-:W-:-:S04]  /*5500*/  FMUL.FTZ R105, R8, R105 ;  /* 0x0000006908697220 */ /* 0x000fc80000410000 */
[----:B------:R-:W-:Y:S02]  /*5510*/  FFMA.FTZ R113, R111, R105, R113 ;  /* 0x000000696f717223 */ /* 0x000fe40000010071 */
[----:B------:R-:W2:Y:S01]  /*5520*/  LDL.LU R111, [R1+0x164] ;  /* 0x00016400016f7983 */ /* 0x000ea20000300800 */
[----:B------:R-:W-:-:S03]  /*5530*/  FADD.FTZ R109, R109, R105 ;  /* 0x000000696d6d7221 */ /* 0x000fc60000010000 */
[----:B------:R-:W3:Y:S01]  /*5540*/  LDL.LU R105, [R1+0x158] ;  /* 0x0001580001697983 */ /* 0x000ee20000300800 */
[----:B------:R-:W-:Y:S01]  /*5550*/  SHF.L.U32 R117, R125, 0x10, RZ ;  /* 0x000000107d757819 */ /* 0x000fe200000006ff */
[----:B------:R-:W-:Y:S02]  /*5560*/  FFMA.FTZ R107, R78, R107, RZ ;  /* 0x0000006b4e6b7223 */ /* 0x000fe400000100ff */
[----:B------:R-:W4:Y:S02]  /*5570*/  LDL.LU R125, [R1+0x168] ;  /* 0x00016800017d7983 */ /* 0x000f240000300800 */
[----:B------:R-:W-:Y:S01]  /*5580*/  FADD.FTZ R117, R117, -UR16 ;  /* 0x8000001075757e21 */ /* 0x000fe20008010000 */
[----:B------:R-:W-:-:S03]  /*5590*/  FADD.FTZ R78, RZ, R78 ;  /* 0x0000004eff4e7221 */ /* 0x000fc60000010000 */
[----:B------:R-:W-:Y:S01]  /*55a0*/  FMUL.FTZ R117, R117, UR17 ;  /* 0x0000001175757c20 */ /* 0x000fe20008410000 */
[----:B--2---:R-:W-:-:S05]  /*55b0*/  SHF.L.U32 R111, R111, 0x10, RZ ;  /* 0x000000106f6f7819 */ /* 0x004fca00000006ff */
[C---:B------:R-:W-:Y:S01]  /*55c0*/  FADD.FTZ R78, R111.reuse, R78 ;  /* 0x0000004e6f4e7221 */ /* 0x040fe20000010000 */
[----:B------:R-:W-:Y:S01]  /*55d0*/  FFMA.FTZ R107, R111, R117, R107 ;  /* 0x000000756f6b7223 */ /* 0x000fe2000001006b */
[----:B------:R-:W-:Y:S01]  /*55e0*/  FMUL.FTZ R111, R9, R111 ;  /* 0x0000006f096f7220 */ /* 0x000fe20000410000 */
[----:B---3--:R-:W-:-:S03]  /*55f0*/  SHF.L.U32 R105, R105, 0x10, RZ ;  /* 0x0000001069697819 */ /* 0x008fc600000006ff */
[----:B------:R-:W-:Y:S01]  /*5600*/  FFMA.FTZ R113, R117, R111, R113 ;  /* 0x0000006f75717223 */ /* 0x000fe20000010071 */
[----:B------:R-:W-:Y:S01]  /*5610*/  FADD.FTZ R109, R111, R109 ;  /* 0x0000006d6f6d7221 */ /* 0x000fe20000010000 */
[----:B------:R-:W-:Y:S01]  /*5620*/  SHF.L.U32 R111, R121, 0x10, RZ ;  /* 0x00000010796f7819 */ /* 0x000fe200000006ff */
[----:B------:R-:W-:-:S04]  /*5630*/  FADD.FTZ R121, R105, -UR16 ;  /* 0x8000001069797e21 */ /* 0x000fc80008010000 */
[----:B------:R-:W-:Y:S01]  /*5640*/  FMUL.FTZ R121, R121, UR17 ;  /* 0x0000001179797c20 */ /* 0x000fe20008410000 */
[----:B------:R-:W-:Y:S01]  /*5650*/  FMUL.FTZ R117, R8, R111 ;  /* 0x0000006f08757220 */ /* 0x000fe20000410000 */
[----:B------:R-:W-:Y:S02]  /*5660*/  FADD.FTZ R70, R70, R111 ;  /* 0x0000006f46467221 */ /* 0x000fe40000010000 */
[----:B------:R-:W-:Y:S02]  /*5670*/  FFMA.FTZ R74, R111, R121, R74 ;  /* 0x000000796f4a7223 */ /* 0x000fe4000001004a */
[----:B------:R-:W2:Y:S01]  /*5680*/  LDL.LU R111, [R1+0x174] ;  /* 0x00017400016f7983 */ /* 0x000ea20000300800 */
[----:B----4-:R-:W-:Y:S01]  /*5690*/  SHF.L.U32 R105, R125, 0x10, RZ ;  /* 0x000000107d697819 */ /* 0x010fe200000006ff */
[----:B------:R-:W-:Y:S02]  /*56a0*/  FFMA.FTZ R113, R121, R117, R113 ;  /* 0x0000007579717223 */ /* 0x000fe40000010071 */
[----:B------:R-:W3:Y:S02]  /*56b0*/  LDL.LU R121, [R1+0x170] ;  /* 0x0001700001797983 */ /* 0x000ee40000300800 */
[----:B------:R-:W-:Y:S01]  /*56c0*/  FADD.FTZ R105, R105, -UR16 ;  /* 0x8000001069697e21 */ /* 0x000fe20008010000 */
[----:B------:R-:W-:Y:S01]  /*56d0*/  FADD.FTZ R109, R109, R117 ;  /* 0x000000756d6d7221 */ /* 0x000fe20000010000 */
[----:B------:R-:W4:Y:S02]  /*56e0*/  LDL.LU R125, [R1+0x110] ;  /* 0x00011000017d7983 */ /* 0x000f240000300800 */
[----:B------:R-:W-:-:S02]  /*56f0*/  FMUL.FTZ R105, R105, UR17 ;  /* 0x0000001169697c20 */ /* 0x000fc40008410000 */
[----:B------:R-:W4:Y:S01]  /*5700*/  LDL.LU R117, [R1+0x178] ;  /* 0x0001780001757983 */ /* 0x000f220000300800 */
[----:B--2---:R-:W-:-:S05]  /*5710*/  SHF.L.U32 R111, R111, 0x10, RZ ;  /* 0x000000106f6f7819 */ /* 0x004fca00000006ff */
[----:B------:R-:W-:Y:S01]  /*5720*/  FADD.FTZ R78, R78, R111 ;  /* 0x0000006f4e4e7221 */ /* 0x000fe20000010000 */
[----:B------:R-:W-:Y:S01]  /*5730*/  FFMA.FTZ R107, R111, R105, R107 ;  /* 0x000000696f6b7223 */ /* 0x000fe2000001006b */
[----:B------:R-:W-:-:S04]  /*5740*/  FMUL.FTZ R111, R9, R111 ;  /* 0x0000006f096f7220 */ /* 0x000fc80000410000 */
[----:B------:R-:W-:Y:S02]  /*5750*/  FFMA.FTZ R113, R105, R111, R113 ;  /* 0x0000006f69717223 */ /* 0x000fe40000010071 */
[----:B------:R-:W2:Y:S01]  /*5760*/  LDL.LU R105, [R1+0x17c] ;  /* 0x00017c0001697983 */ /* 0x000ea20000300800 */
[----:B------:R-:W-:-:S03]  /*5770*/  FADD.FTZ R109, R111, R109 ;  /* 0x0000006d6f6d7221 */ /* 0x000fc60000010000 */
[----:B------:R-:W2:Y:S01]  /*5780*/  LDL.LU R111, [R1+0x184] ;  /* 0x00018400016f7983 */ /* 0x000ea20000300800 */
[----:B---3--:R-:W-:Y:S02]  /*5790*/  SHF.L.U32 R121, R121, 0x10, RZ ;  /* 0x0000001079797819 */ /* 0x008fe400000006ff */
[----:B----4-:R-:W-:-:S03]  /*57a0*/  SHF.L.U32 R117, R117, 0x10, RZ ;  /* 0x0000001075757819 */ /* 0x010fc600000006ff */
[----:B------:R-:W-:Y:S02]  /*57b0*/  FADD.FTZ R121, R121, -UR16 ;  /* 0x8000001079797e21 */ /* 0x000fe40008010000 */
[----:B------:R-:W-:Y:S02]  /*57c0*/  FADD.FTZ R117, R117, -UR16 ;  /* 0x8000001075757e21 */ /* 0x000fe40008010000 */
[----:B------:R-:W-:Y:S02]  /*57d0*/  FMUL.FTZ R121, R121, UR17 ;  /* 0x0000001179797c20 */ /* 0x000fe40008410000 */
[----:B------:R-:W-:Y:S01]  /*57e0*/  FMUL.FTZ R117, R117, UR17 ;  /* 0x0000001175757c20 */ /* 0x000fe20008410000 */
[----:B--2---:R-:W-:Y:S02]  /*57f0*/  SHF.L.U32 R105, R105, 0x10, RZ ;  /* 0x0000001069697819 */ /* 0x004fe400000006ff */
[----:B------:R-:W-:-:S03]  /*5800*/  SHF.L.U32 R111, R111, 0x10, RZ ;  /* 0x000000106f6f7819 */ /* 0x000fc600000006ff */
[----:B------:R-:W-:Y:S01]  /*5810*/  FADD.FTZ R70, R70, R105 ;  /* 0x0000006946467221 */ /* 0x000fe20000010000 */
[----:B------:R-:W-:Y:S01]  /*5820*/  FFMA.FTZ R74, R105, R121, R74 ;  /* 0x00000079694a7223 */ /* 0x000fe2000001004a */
[----:B------:R-:W-:Y:S01]  /*5830*/  FMUL.FTZ R105, R8, R105 ;  /* 0x0000006908697220 */ /* 0x000fe20000410000 */
[----:B------:R-:W-:Y:S01]  /*5840*/  FADD.FTZ R78, R78, R111 ;  /* 0x0000006f4e4e7221 */ /* 0x000fe20000010000 */
[----:B------:R-:W-:Y:S02]  /*5850*/  FFMA.FTZ R107, R111, R117, R107 ;  /* 0x000000756f6b7223 */ /* 0x000fe4000001006b */
[----:B------:R-:W-:Y:S01]  /*5860*/  FFMA.FTZ R113, R121, R105, R113 ;  /* 0x0000006979717223 */ /* 0x000fe20000010071 */
[----:B------:R-:W-:Y:S01]  /*5870*/  FMUL.FTZ R111, R9, R111 ;  /* 0x0000006f096f7220 */ /* 0x000fe20000410000 */
[----:B------:R-:W-:Y:S01]  /*5880*/  FADD.FTZ R109, R109, R105 ;  /* 0x000000696d6d7221 */ /* 0x000fe20000010000 */
[----:B------:R-:W2:Y:S02]  /*5890*/  LDL.LU R121, [R1+0x190] ;  /* 0x0001900001797983 */ /* 0x000ea40000300800 */
[----:B------:R-:W-:Y:S01]  /*58a0*/  FFMA.FTZ R113, R117, R111, R113 ;  /* 0x0000006f75717223 */ /* 0x000fe20000010071 */
[----:B------:R-:W-:Y:S01]  /*58b0*/  FADD.FTZ R109, R111, R109 ;  /* 0x0000006d6f6d7221 */ /* 0x000fe20000010000 */
[----:B------:R-:W3:Y:S04]  /*58c0*/  LDL.LU R117, [R1+0x188] ;  /* 0x0001880001757983 */ /* 0x000ee80000300800 */
[----:B------:R-:W4:Y:S01]  /*58d0*/  LDL.LU R111, [R1+0x18c] ;  /* 0x00018c00016f7983 */ /* 0x000f220000300800 */
[----:B------:R-:W-:-:S03]  /*58e0*/  SHF.L.U32 R105, R125, 0x10, RZ ;  /* 0x000000107d697819 */ /* 0x000fc600000006ff */
[----:B------:R-:W2:Y:S02]  /*58f0*/  LDL.LU R125, [R1+0x180] ;  /* 0x00018000017d7983 */ /* 0x000ea40000300800 */
[----:B------:R-:W-:-:S04]  /*5900*/  FADD.FTZ R105, R105, -UR16 ;  /* 0x8000001069697e21 */ /* 0x000fc80008010000 */
[----:B------:R-:W-:Y:S01]  /*5910*/  FMUL.FTZ R105, R105, UR17 ;  /* 0x0000001169697c20 */ /* 0x000fe20008410000 */
[----:B------:R-:W-:-:S05]  /*5920*/  SHF.L.U32 R98, R98, 0x10, RZ ;  /* 0x0000001062627819 */ /* 0x000fca00000006ff */
[----:B------:R-:W-:-:S04]  /*5930*/  FADD.FTZ R98, R98, -UR16 ;  /* 0x8000001062627e21 */ /* 0x000fc80008010000 */
[----:B------:R-:W-:Y:S01]  /*5940*/  FMUL.FTZ R98, R98, UR17 ;  /* 0x0000001162627c20 */ /* 0x000fe20008410000 */
[----:B------:R-:W-:Y:S02]  /*5950*/  SHF.L.U32 R99, R99, 0x10, RZ ;  /* 0x0000001063637819 */ /* 0x000fe400000006ff */
[----:B------:R-:W-:-:S03]  /*5960*/  SHF.L.U32 R101, R101, 0x10, RZ ;  /* 0x0000001065657819 */ /* 0x000fc600000006ff */
[----:B------:R-:W-:Y:S02]  /*5970*/  FADD.FTZ R99, R99, -UR16 ;  /* 0x8000001063637e21 */ /* 0x000fe40008010000 */
[----:B------:R-:W-:Y:S01]  /*5980*/  FADD.FTZ R101, R101, -UR16 ;  /* 0x8000001065657e21 */ /* 0x000fe20008010000 */
[----:B------:R-:W-:Y:S02]  /*5990*/  SHF.L.U32 R103, R103, 0x10, RZ ;  /* 0x0000001067677819 */ /* 0x000fe400000006ff */
[----:B------:R-:W-:Y:S02]  /*59a0*/  SHF.L.U32 R102, R102, 0x10, RZ ;  /* 0x0000001066667819 */ /* 0x000fe400000006ff */
[----:B------:R-:W-:-:S03]  /*59b0*/  SHF.L.U32 R104, R104, 0x10, RZ ;  /* 0x0000001068687819 */ /* 0x000fc600000006ff */
[----:B------:R-:W-:-:S04]  /*59c0*/  FADD.FTZ R102, R102, -UR16 ;  /* 0x8000001066667e21 */ /* 0x000fc80008010000 */
[----:B------:R-:W-:Y:S01]  /*59d0*/  FMUL.FTZ R102, R102, UR17 ;  /* 0x0000001166667c20 */ /* 0x000fe20008410000 */
[----:B------:R-:W-:Y:S02]  /*59e0*/  SHF.L.U32 R90, R90, 0x10, RZ ;  /* 0x000000105a5a7819 */ /* 0x000fe400000006ff */
[----:B------:R-:W-:-:S03]  /*59f0*/  SHF.L.U32 R86, R86, 0x10, RZ ;  /* 0x0000001056567819 */ /* 0x000fc600000006ff */
[----:B------:R-:W-:Y:S01]  /*5a00*/  FADD.FTZ R90, R90, -UR16 ;  /* 0x800000105a5a7e21 */ /* 0x000fe20008010000 */
[----:B------:R-:W-:Y:S01]  /*5a10*/  SHF.L.U32 R91, R91, 0x10, RZ ;  /* 0x000000105b5b7819 */ /* 0x000fe200000006ff */
[----:B------:R-:W-:-:S04]  /*5a20*/  FADD.FTZ R86, R86, -UR16 ;  /* 0x8000001056567e21 */ /* 0x000fc80008010000 */
[----:B------:R-:W-:Y:S01]  /*5a30*/  FADD.FTZ R91, R91, -UR16 ;  /* 0x800000105b5b7e21 */ /* 0x000fe20008010000 */
[----:B------:R-:W-:-:S03]  /*5a40*/  SHF.L.U32 R87, R87, 0x10, RZ ;  /* 0x0000001057577819 */ /* 0x000fc600000006ff */
[----:B------:R-:W-:Y:S01]  /*5a50*/  FMUL.FTZ R91, R91, UR17 ;  /* 0x000000115b5b7c20 */ /* 0x000fe20008410000 */
[----:B------:R-:W-:Y:S01]  /*5a60*/  SHF.L.U32 R85, R85, 0x10, RZ ;  /* 0x0000001055557819 */ /* 0x000fe200000006ff */
[----:B------:R-:W-:Y:S01]  /*5a70*/  FADD.FTZ R87, R87, -UR16 ;  /* 0x8000001057577e21 */ /* 0x000fe20008010000 */
[----:B------:R-:W-:Y:S02]  /*5a80*/  SHF.L.U32 R84, R84, 0x10, RZ ;  /* 0x0000001054547819 */ /* 0x000fe400000006ff */
[----:B------:R-:W-:Y:S01]  /*5a90*/  SHF.L.U32 R83, R83, 0x10, RZ ;  /* 0x0000001053537819 */ /* 0x000fe200000006ff */
[----:B------:R-:W-:Y:S01]  /*5aa0*/  FMUL.FTZ R87, R87, UR17 ;  /* 0x0000001157577c20 */ /* 0x000fe20008410000 */
[----:B------:R-:W-:Y:S01]  /*5ab0*/  FADD.FTZ R85, R85, -UR16 ;  /* 0x8000001055557e21 */ /* 0x000fe20008010000 */
[----:B------:R-:W-:Y:S01]  /*5ac0*/  FADD.FTZ R84, R84, -UR16 ;  /* 0x8000001054547e21 */ /* 0x000fe20008010000 */
[----:B------:R-:W-:Y:S02]  /*5ad0*/  SHF.L.U32 R82, R82, 0x10, RZ ;  /* 0x0000001052527819 */ /* 0x000fe400000006ff */
[----:B------:R-:W-:Y:S01]  /*5ae0*/  FMUL.FTZ R85, R85, UR17 ;  /* 0x0000001155557c20 */ /* 0x000fe20008410000 */
[----:B------:R-:W-:Y:S01]  /*5af0*/  FMUL.FTZ R84, R84, UR17 ;  /* 0x0000001154547c20 */ /* 0x000fe20008410000 */
[----:B------:R-:W-:-:S02]  /*5b00*/  SHF.L.U32 R37, R37, 0x10, RZ ;  /* 0x0000001025257819 */ /* 0x000fc400000006ff */
[----:B------:R-:W-:Y:S02]  /*5b10*/  SHF.L.U32 R2, R2, 0x10, RZ ;  /* 0x0000001002027819 */ /* 0x000fe400000006ff */
[----:B------:R-:W-:Y:S02]  /*5b20*/  SHF.L.U32 R36, R36, 0x10, RZ ;  /* 0x0000001024247819 */ /* 0x000fe400000006ff */
[----:B------:R-:W-:Y:S01]  /*5b30*/  SHF.L.U32 R80, R80, 0x10, RZ ;  /* 0x0000001050507819 */ /* 0x000fe200000006ff */
[----:B------:R-:W-:Y:S02]  /*5b40*/  FADD.FTZ R2, R2, -UR16 ;  /* 0x8000001002027e21 */ /* 0x000fe40008010000 */
[----:B------:R-:W-:Y:S01]  /*5b50*/  FADD.FTZ R36, R36, -UR16 ;  /* 0x8000001024247e21 */ /* 0x000fe20008010000 */
[----:B------:R-:W-:-:S03]  /*5b60*/  SHF.L.U32 R43, R43, 0x10, RZ ;  /* 0x000000102b2b7819 */ /* 0x000fc600000006ff */
[----:B------:R-:W-:Y:S01]  /*5b70*/  FMUL.FTZ R36, R36, UR17 ;  /* 0x0000001124247c20 */ /* 0x000fe20008410000 */
[----:B------:R-:W-:Y:S01]  /*5b80*/  SHF.L.U32 R47, R47, 0x10, RZ ;  /* 0x000000102f2f7819 */ /* 0x000fe200000006ff */
[----:B------:R-:W-:-:S04]  /*5b90*/  FADD.FTZ R43, R43, -UR16 ;  /* 0x800000102b2b7e21 */ /* 0x000fc80008010000 */
[----:B------:R-:W-:Y:S01]  /*5ba0*/  FMUL.FTZ R43, R43, UR17 ;  /* 0x000000112b2b7c20 */ /* 0x000fe20008410000 */
[----:B------:R-:W-:Y:S01]  /*5bb0*/  FADD.FTZ R47, R47, -UR16 ;  /* 0x800000102f2f7e21 */ /* 0x000fe20008010000 */
[----:B------:R-:W-:-:S03]  /*5bc0*/  SHF.L.U32 R51, R51, 0x10, RZ ;  /* 0x0000001033337819 */ /* 0x000fc600000006ff */
[----:B------:R-:W-:Y:S01]  /*5bd0*/  FMUL.FTZ R47, R47, UR17 ;  /* 0x000000112f2f7c20 */ /* 0x000fe20008410000 */
[----:B------:R-:W-:Y:S01]  /*5be0*/  SHF.L.U32 R53, R53, 0x10, RZ ;  /* 0x0000001035357819 */ /* 0x000fe200000006ff */
[----:B------:R-:W-:Y:S01]  /*5bf0*/  FADD.FTZ R51, R51, -UR16 ;  /* 0x8000001033337e21 */ /* 0x000fe20008010000 */
[----:B------:R-:W-:-:S03]  /*5c00*/  SHF.L.U32 R55, R55, 0x10, RZ ;  /* 0x0000001037377819 */ /* 0x000fc600000006ff */
[----:B------:R-:W-:Y:S01]  /*5c10*/  FMUL.FTZ R51, R51, UR17 ;  /* 0x0000001133337c20 */ /* 0x000fe20008410000 */
[----:B------:R-:W-:Y:S01]  /*5c20*/  SHF.L.U32 R52, R52, 0x10, RZ ;  /* 0x0000001034347819 */ /* 0x000fe200000006ff */
[----:B------:R-:W-:Y:S01]  /*5c30*/  FADD.FTZ R55, R55, -UR16 ;  /* 0x8000001037377e21 */ /* 0x000fe20008010000 */
[----:B------:R-:W-:-:S03]  /*5c40*/  SHF.L.U32 R57, R57, 0x10, RZ ;  /* 0x0000001039397819 */ /* 0x000fc600000006ff */
[----:B------:R-:W-:Y:S01]  /*5c50*/  FADD.FTZ R52, R52, -UR16 ;  /* 0x8000001034347e21 */ /* 0x000fe20008010000 */
[----:B------:R-:W-:Y:S02]  /*5c60*/  SHF.L.U32 R59, R59, 0x10, RZ ;  /* 0x000000103b3b7819 */ /* 0x000fe400000006ff */
[----:B------:R-:W-:Y:S01]  /*5c70*/  SHF.L.U32 R56, R56, 0x10, RZ ;  /* 0x0000001038387819 */ /* 0x000fe200000006ff */
[----:B------:R-:W-:Y:S01]  /*5c80*/  FMUL.FTZ R52, R52, UR17 ;  /* 0x0000001134347c20 */ /* 0x000fe20008410000 */
[----:B------:R-:W-:Y:S01]  /*5c90*/  SHF.L.U32 R108, R108, 0x10, RZ ;  /* 0x000000106c6c7819 */ /* 0x000fe200000006ff */
[----:B------:R-:W-:Y:S02]  /*5ca0*/  FADD.FTZ R59, R59, -UR16 ;  /* 0x800000103b3b7e21 */ /* 0x000fe40008010000 */
[----:B------:R-:W-:Y:S01]  /*5cb0*/  FADD.FTZ R56, R56, -UR16 ;  /* 0x8000001038387e21 */ /* 0x000fe20008010000 */
[----:B------:R-:W-:Y:S02]  /*5cc0*/  SHF.L.U32 R61, R61, 0x10, RZ ;  /* 0x000000103d3d7819 */ /* 0x000fe400000006ff */
[----:B------:R-:W-:Y:S01]  /*5cd0*/  SHF.L.U32 R60, R60, 0x10, RZ ;  /* 0x000000103c3c7819 */ /* 0x000fe200000006ff */
[----:B------:R-:W-:Y:S01]  /*5ce0*/  FMUL.FTZ R56, R56, UR17 ;  /* 0x0000001138387c20 */ /* 0x000fe20008410000 */
[----:B------:R-:W-:-:S02]  /*5cf0*/  SHF.L.U32 R110, R110, 0x10, RZ ;  /* 0x000000106e6e7819 */ /* 0x000fc400000006ff */
[----:B------:R-:W-:Y:S02]  /*5d00*/  SHF.L.U32 R12, R12, 0x10, RZ ;  /* 0x000000100c0c7819 */ /* 0x000fe400000006ff */
[----:B---3--:R-:W-:Y:S02]  /*5d10*/  SHF.L.U32 R117, R117, 0x10, RZ ;  /* 0x0000001075757819 */ /* 0x008fe400000006ff */
[----:B----4-:R-:W-:-:S03]  /*5d20*/  SHF.L.U32 R111, R111, 0x10, RZ ;  /* 0x000000106f6f7819 */ /* 0x010fc600000006ff */
[----:B------:R-:W-:Y:S01]  /*5d30*/  FADD.FTZ R117, R117, -UR16 ;  /* 0x8000001075757e21 */ /* 0x000fe20008010000 */
[----:B--2---:R-:W-:Y:S01]  /*5d40*/  SHF.L.U32 R121, R121, 0x10, RZ ;  /* 0x0000001079797819 */ /* 0x004fe200000006ff */
[----:B------:R-:W-:Y:S01]  /*5d50*/  FADD.FTZ R70, R70, R111 ;  /* 0x0000006f46467221 */ /* 0x000fe20000010000 */
[----:B------:R-:W-:Y:S01]  /*5d60*/  FFMA.FTZ R74, R111, R105, R74 ;  /* 0x000000696f4a7223 */ /* 0x000fe2000001004a */
[----:B------:R-:W-:Y:S01]  /*5d70*/  FMUL.FTZ R111, R8, R111 ;  /* 0x0000006f086f7220 */ /* 0x000fe20000410000 */
[----:B------:R-:W-:Y:S01]  /*5d80*/  FMUL.FTZ R117, R117, UR17 ;  /* 0x0000001175757c20 */ /* 0x000fe20008410000 */
[----:B------:R-:W-:Y:S02]  /*5d90*/  FADD.FTZ R78, R78, R121 ;  /* 0x000000794e4e7221 */ /* 0x000fe40000010000 */
[----:B------:R-:W-:Y:S01]  /*5da0*/  FFMA.FTZ R113, R105, R111, R113 ;  /* 0x0000006f69717223 */ /* 0x000fe20000010071 */
[----:B------:R-:W-:Y:S01]  /*5db0*/  FFMA.FTZ R107, R121, R117, R107 ;  /* 0x00000075796b7223 */ /* 0x000fe2000001006b */
[----:B------:R-:W-:Y:S01]  /*5dc0*/  SHF.L.U32 R105, R100, 0x10, RZ ;  /* 0x0000001064697819 */ /* 0x000fe200000006ff */
[----:B------:R-:W-:-:S04]  /*5dd0*/  FMUL.FTZ R121, R9, R121 ;  /* 0x0000007909797220 */ /* 0x000fc80000410000 */
[----:B------:R-:W-:Y:S01]  /*5de0*/  FFMA.FTZ R113, R117, R121, R113 ;  /* 0x0000007975717223 */ /* 0x000fe20000010071 */
[----:B------:R-:W-:Y:S01]  /*5df0*/  FMUL.FTZ R100, R8, R105 ;  /* 0x0000006908647220 */ /* 0x000fe20000410000 */
[----:B------:R-:W-:-:S03]  /*5e00*/  FFMA.FTZ R74, R105, R98, R74 ;  /* 0x00000062694a7223 */ /* 0x000fc6000001004a */
[----:B------:R-:W-:Y:S01]  /*5e10*/  FFMA.FTZ R113, R98, R100, R113 ;  /* 0x0000006462717223 */ /* 0x000fe20000010071 */
[----:B------:R-:W-:Y:S02]  /*5e20*/  SHF.L.U32 R98, R125, 0x10, RZ ;  /* 0x000000107d627819 */ /* 0x000fe400000006ff */
[----:B------:R-:W2:Y:S01]  /*5e30*/  LDL.LU R125, [R1+0x118] ;  /* 0x00011800017d7983 */ /* 0x000ea20000300800 */
[----:B------:R-:W-:-:S04]  /*5e40*/  FADD.FTZ R109, R109, R111 ;  /* 0x0000006f6d6d7221 */ /* 0x000fc80000010000 */
[----:B------:R-:W-:-:S04]  /*5e50*/  FADD.FTZ R109, R121, R109 ;  /* 0x0000006d796d7221 */ /* 0x000fc80000010000 */
[----:B------:R-:W-:Y:S01]  /*5e60*/  FADD.FTZ R109, R109, R100 ;  /* 0x000000646d6d7221 */ /* 0x000fe20000010000 */
[----:B------:R-:W-:Y:S01]  /*5e70*/  FMUL.FTZ R100, R99, UR17 ;  /* 0x0000001163647c20 */ /* 0x000fe20008410000 */
[----:B------:R-:W-:Y:S01]  /*5e80*/  FADD.FTZ R70, R70, R105 ;  /* 0x0000006946467221 */ /* 0x000fe20000010000 */
[----:B------:R-:W-:Y:S01]  /*5e90*/  FMUL.FTZ R99, R101, UR17 ;  /* 0x0000001165637c20 */ /* 0x000fe20008410000 */
[----:B------:R-:W-:Y:S01]  /*5ea0*/  FADD.FTZ R78, R78, R98 ;  /* 0x000000624e4e7221 */ /* 0x000fe20000010000 */
[----:B------:R-:W-:Y:S01]  /*5eb0*/  FFMA.FTZ R107, R98, R100, R107 ;  /* 0x00000064626b7223 */ /* 0x000fe2000001006b */
[----:B------:R-:W-:Y:S01]  /*5ec0*/  FMUL.FTZ R98, R9, R98 ;  /* 0x0000006209627220 */ /* 0x000fe20000410000 */
[----:B------:R-:W-:Y:S01]  /*5ed0*/  FADD.FTZ R70, R70, R103 ;  /* 0x0000006746467221 */ /* 0x000fe20000010000 */
[----:B------:R-:W-:Y:S01]  /*5ee0*/  FFMA.FTZ R74, R103, R99, R74 ;  /* 0x00000063674a7223 */ /* 0x000fe2000001004a */
[----:B------:R-:W-:Y:S01]  /*5ef0*/  FMUL.FTZ R103, R8, R103 ;  /* 0x0000006708677220 */ /* 0x000fe20000410000 */
[----:B------:R-:W-:Y:S01]  /*5f00*/  FADD.FTZ R109, R98, R109 ;  /* 0x0000006d626d7221 */ /* 0x000fe20000010000 */
[----:B------:R-:W-:-:S03]  /*5f10*/  FFMA.FTZ R98, R100, R98, R113 ;  /* 0x0000006264627223 */ /* 0x000fc60000010071 */
[----:B------:R-:W-:Y:S01]  /*5f20*/  FADD.FTZ R100, R109, R103 ;  /* 0x000000676d647221 */ /* 0x000fe20000010000 */
[----:B------:R-:W-:Y:S01]  /*5f30*/  FFMA.FTZ R103, R99, R103, R98 ;  /* 0x0000006763677223 */ /* 0x000fe20000010062 */
[----:B------:R-:W-:Y:S01]  /*5f40*/  SHF.L.U32 R98, R94, 0x10, RZ ;  /* 0x000000105e627819 */ /* 0x000fe200000006ff */
[----:B------:R-:W-:Y:S01]  /*5f50*/  FMUL.FTZ R99, R9, R104 ;  /* 0x0000006809637220 */ /* 0x000fe20000410000 */
[----:B------:R-:W-:-:S03]  /*5f60*/  SHF.L.U32 R101, R95, 0x10, RZ ;  /* 0x000000105f657819 */ /* 0x000fc600000006ff */
[----:B------:R-:W-:Y:S01]  /*5f70*/  FADD.FTZ R98, R98, -UR16 ;  /* 0x8000001062627e21 */ /* 0x000fe20008010000 */
[----:B------:R-:W-:Y:S01]  /*5f80*/  FADD.FTZ R94, R99, R100 ;  /* 0x00000064635e7221 */ /* 0x000fe20000010000 */
[----:B------:R-:W-:Y:S01]  /*5f90*/  FFMA.FTZ R95, R102, R99, R103 ;  /* 0x00000063665f7223 */ /* 0x000fe20000010067 */
[----:B------:R-:W-:Y:S01]  /*5fa0*/  SHF.L.U32 R99, R96, 0x10, RZ ;  /* 0x0000001060637819 */ /* 0x000fe200000006ff */
[----:B------:R-:W-:Y:S01]  /*5fb0*/  FMUL.FTZ R98, R98, UR17 ;  /* 0x0000001162627c20 */ /* 0x000fe20008410000 */
[----:B------:R-:W-:-:S03]  /*5fc0*/  FADD.FTZ R101, R101, -UR16 ;  /* 0x8000001065657e21 */ /* 0x000fc60008010000 */
[----:B------:R-:W-:Y:S01]  /*5fd0*/  FADD.FTZ R70, R70, R99 ;  /* 0x0000006346467221 */ /* 0x000fe20000010000 */
[----:B------:R-:W-:Y:S01]  /*5fe0*/  FFMA.FTZ R74, R99, R98, R74 ;  /* 0x00000062634a7223 */ /* 0x000fe2000001004a */
[----:B------:R-:W-:Y:S01]  /*5ff0*/  FMUL.FTZ R99, R8, R99 ;  /* 0x0000006308637220 */ /* 0x000fe20000410000 */
[----:B------:R-:W-:Y:S01]  /*6000*/  SHF.L.U32 R96, R97, 0x10, RZ ;  /* 0x0000001061607819 */ /* 0x000fe200000006ff */
[----:B------:R-:W-:Y:S01]  /*6010*/  FADD.FTZ R78, R78, R104 ;  /* 0x000000684e4e7221 */ /* 0x000fe20000010000 */
[----:B------:R-:W-:Y:S01]  /*6020*/  FFMA.FTZ R107, R104, R102, R107 ;  /* 0x00000066686b7223 */ /* 0x000fe2000001006b */
[----:B------:R-:W-:Y:S01]  /*6030*/  FMUL.FTZ R101, R101, UR17 ;  /* 0x0000001165657c20 */ /* 0x000fe20008410000 */
[----:B------:R-:W-:Y:S01]  /*6040*/  FFMA.FTZ R98, R98, R99, R95 ;  /* 0x0000006362627223 */ /* 0x000fe2000001005f */
[----:B------:R-:W-:Y:S01]  /*6050*/  SHF.L.U32 R95, R92, 0x10, RZ ;  /* 0x000000105c5f7819 */ /* 0x000fe200000006ff */
[----:B------:R-:W-:Y:S01]  /*6060*/  FADD.FTZ R78, R78, R96 ;  /* 0x000000604e4e7221 */ /* 0x000fe20000010000 */
[----:B------:R-:W-:Y:S01]  /*6070*/  FFMA.FTZ R107, R96, R101, R107 ;  /* 0x00000065606b7223 */ /* 0x000fe2000001006b */
[----:B------:R-:W-:Y:S01]  /*6080*/  FMUL.FTZ R96, R9, R96 ;  /* 0x0000006009607220 */ /* 0x000fe20000410000 */
[----:B------:R-:W-:Y:S01]  /*6090*/  FADD.FTZ R97, R94, R99 ;  /* 0x000000635e617221 */ /* 0x000fe20000010000 */
[----:B------:R-:W-:Y:S01]  /*60a0*/  FMUL.FTZ R99, R90, UR17 ;  /* 0x000000115a637c20 */ /* 0x000fe20008410000 */
[----:B------:R-:W-:Y:S01]  /*60b0*/  FADD.FTZ R90, R70, R95 ;  /* 0x0000005f465a7221 */ /* 0x000fe20000010000 */
[----:B------:R-:W-:Y:S01]  /*60c0*/  SHF.L.U32 R70, R93, 0x10, RZ ;  /* 0x000000105d467819 */ /* 0x000fe200000006ff */
[----:B------:R-:W-:Y:S01]  /*60d0*/  FADD.FTZ R97, R96, R97 ;  /* 0x0000006160617221 */ /* 0x000fe20000010000 */
[----:B------:R-:W-:Y:S01]  /*60e0*/  FFMA.FTZ R98, R101, R96, R98 ;  /* 0x0000006065627223 */ /* 0x000fe20000010062 */
[----:B------:R-:W-:Y:S01]  /*60f0*/  FMUL.FTZ R92, R8, R95 ;  /* 0x0000005f085c7220 */ /* 0x000fe20000410000 */
[----:B------:R-:W-:Y:S01]  /*6100*/  FFMA.FTZ R74, R95, R99, R74 ;  /* 0x000000635f4a7223 */ /* 0x000fe2000001004a */
[----:B------:R-:W-:Y:S01]  /*6110*/  FMUL.FTZ R95, R86, UR17 ;  /* 0x00000011565f7c20 */ /* 0x000fe20008410000 */
[----:B------:R-:W-:Y:S01]  /*6120*/  SHF.L.U32 R93, R88, 0x10, RZ ;  /* 0x00000010585d7819 */ /* 0x000fe200000006ff */
[----:B------:R-:W-:Y:S01]  /*6130*/  FADD.FTZ R97, R97, R92 ;  /* 0x0000005c61617221 */ /* 0x000fe20000010000 */
[----:B------:R-:W-:Y:S01]  /*6140*/  FFMA.FTZ R98, R99, R92, R98 ;  /* 0x0000005c63627223 */ /* 0x000fe20000010062 */
[----:B------:R-:W-:-:S02]  /*6150*/  FMUL.FTZ R86, R9, R70 ;  /* 0x0000004609567220 */ /* 0x000fc40000410000 */
[----:B------:R-:W-:Y:S02]  /*6160*/  FMUL.FTZ R88, R8, R93 ;  /* 0x0000005d08587220 */ /* 0x000fe40000410000 */
[----:B------:R-:W-:Y:S01]  /*6170*/  FADD.FTZ R97, R86, R97 ;  /* 0x0000006156617221 */ /* 0x000fe20000010000 */
[----:B------:R-:W-:Y:S01]  /*6180*/  FFMA.FTZ R98, R91, R86, R98 ;  /* 0x000000565b627223 */ /* 0x000fe20000010062 */
[----:B------:R-:W-:Y:S01]  /*6190*/  SHF.L.U32 R86, R89, 0x10, RZ ;  /* 0x0000001059567819 */ /* 0x000fe200000006ff */
[----:B------:R-:W-:Y:S01]  /*61a0*/  FADD.FTZ R78, R78, R70 ;  /* 0x000000464e4e7221 */ /* 0x000fe20000010000 */
[----:B------:R-:W-:Y:S01]  /*61b0*/  FADD.FTZ R97, R97, R88 ;  /* 0x0000005861617221 */ /* 0x000fe20000010000 */
[----:B------:R-:W-:Y:S01]  /*61c0*/  FFMA.FTZ R98, R95, R88, R98 ;  /* 0x000000585f627223 */ /* 0x000fe20000010062 */
[----:B------:R-:W-:Y:S01]  /*61d0*/  FFMA.FTZ R107, R70, R91, R107 ;  /* 0x0000005b466b7223 */ /* 0x000fe2000001006b */
[----:B------:R-:W-:Y:S01]  /*61e0*/  FMUL.FTZ R88, R9, R86 ;  /* 0x0000005609587220 */ /* 0x000fe20000410000 */
[----:B------:R-:W-:Y:S01]  /*61f0*/  FFMA.FTZ R74, R93, R95, R74 ;  /* 0x0000005f5d4a7223 */ /* 0x000fe2000001004a */
[----:B------:R-:W-:Y:S01]  /*6200*/  FADD.FTZ R78, R78, R86 ;  /* 0x000000564e4e7221 */ /* 0x000fe20000010000 */
[----:B------:R-:W-:Y:S01]  /*6210*/  FFMA.FTZ R107, R86, R87, R107 ;  /* 0x00000057566b7223 */ /* 0x000fe2000001006b */
[----:B------:R-:W-:Y:S01]  /*6220*/  FFMA.FTZ R98, R87, R88, R98 ;  /* 0x0000005857627223 */ /* 0x000fe20000010062 */
[----:B------:R-:W-:Y:S01]  /*6230*/  SHF.L.U32 R87, R21, 0x10, RZ ;  /* 0x0000001015577819 */ /* 0x000fe200000006ff */
[----:B------:R-:W-:Y:S01]  /*6240*/  FMUL.FTZ R86, R8, R83 ;  /* 0x0000005308567220 */ /* 0x000fe20000410000 */
[----:B------:R-:W-:Y:S01]  /*6250*/  FADD.FTZ R97, R88, R97 ;  /* 0x0000006158617221 */ /* 0x000fe20000010000 */
[----:B------:R-:W-:Y:S01]  /*6260*/  FFMA.FTZ R74, R83, R85, R74 ;  /* 0x00000055534a7223 */ /* 0x000fe2000001004a */
[----:B------:R-:W-:Y:S01]  /*6270*/  FMUL.FTZ R21, R9, R82 ;  /* 0x0000005209157220 */ /* 0x000fe20000410000 */
[----:B------:R-:W-:Y:S01]  /*6280*/  FFMA.FTZ R85, R85, R86, R98 ;  /* 0x0000005655557223 */ /* 0x000fe20000010062 */
[----:B------:R-:W-:Y:S01]  /*6290*/  FADD.FTZ R70, R90, R93 ;  /* 0x0000005d5a467221 */ /* 0x000fe20000010000 */
[----:B------:R-:W-:Y:S01]  /*62a0*/  FADD.FTZ R78, R78, R82 ;  /* 0x000000524e4e7221 */ /* 0x000fe20000010000 */
[----:B------:R-:W-:Y:S01]  /*62b0*/  FFMA.FTZ R107, R82, R84, R107 ;  /* 0x00000054526b7223 */ /* 0x000fe2000001006b */
[----:B------:R-:W-:Y:S01]  /*62c0*/  FADD.FTZ R87, R87, -UR16 ;  /* 0x8000001057577e21 */ /* 0x000fe20008010000 */
[----:B------:R-:W-:Y:S01]  /*62d0*/  FADD.FTZ R82, R97, R86 ;  /* 0x0000005661527221 */ /* 0x000fe20000010000 */
[----:B------:R-:W-:Y:S01]  /*62e0*/  FFMA.FTZ R85, R84, R21, R85 ;  /* 0x0000001554557223 */ /* 0x000fe20000010055 */
[----:B------:R-:W-:Y:S01]  /*62f0*/  FADD.FTZ R70, R70, R83 ;  /* 0x0000005346467221 */ /* 0x000fe20000010000 */
[----:B------:R-:W-:Y:S01]  /*6300*/  FMUL.FTZ R84, R87, UR17 ;  /* 0x0000001157547c20 */ /* 0x000fe20008410000 */
[----:B------:R-:W-:Y:S01]  /*6310*/  FADD.FTZ R82, R21, R82 ;  /* 0x0000005215527221 */ /* 0x000fe20000010000 */
[----:B------:R-:W-:Y:S01]  /*6320*/  FMUL.FTZ R21, R8, R37 ;  /* 0x0000002508157220 */ /* 0x000fe20000410000 */
[----:B------:R-:W-:Y:S01]  /*6330*/  FADD.FTZ R70, R70, R37 ;  /* 0x0000002546467221 */ /* 0x000fe20000010000 */
[----:B------:R-:W-:Y:S01]  /*6340*/  FFMA.FTZ R74, R37, R84, R74 ;  /* 0x00000054254a7223 */ /* 0x000fe2000001004a */
[----:B------:R-:W-:Y:S01]  /*6350*/  SHF.L.U32 R37, R44, 0x10, RZ ;  /* 0x000000102c257819 */ /* 0x000fe200000006ff */
[----:B------:R-:W-:Y:S01]  /*6360*/  FADD.FTZ R82, R82, R21 ;  /* 0x0000001552527221 */ /* 0x000fe20000010000 */
[----:B------:R-:W-:Y:S01]  /*6370*/  FFMA.FTZ R85, R84, R21, R85 ;  /* 0x0000001554557223 */ /* 0x000fe20000010055 */
[----:B------:R-:W-:Y:S01]  /*6380*/  FMUL.FTZ R44, R2, UR17 ;  /* 0x00000011022c7c20 */ /* 0x000fe20008410000 */
[----:B------:R-:W-:Y:S01]  /*6390*/  FMUL.FTZ R21, R9, R80 ;  /* 0x0000005009157220 */ /* 0x000fe20000410000 */
[----:B------:R-:W-:Y:S01]  /*63a0*/  FADD.FTZ R70, R70, R37 ;  /* 0x0000002546467221 */ /* 0x000fe20000010000 */
[----:B------:R-:W-:Y:S01]  /*63b0*/  FFMA.FTZ R107, R80, R36, R107 ;  /* 0x00000024506b7223 */ /* 0x000fe2000001006b */
[----:B------:R-:W-:Y:S01]  /*63c0*/  FFMA.FTZ R74, R37, R44, R74 ;  /* 0x0000002c254a7223 */ /* 0x000fe2000001004a */
[----:B------:R-:W-:Y:S01]  /*63d0*/  FMUL.FTZ R37, R8, R37 ;  /* 0x0000002508257220 */ /* 0x000fe20000410000 */
[----:B------:R-:W-:Y:S01]  /*63e0*/  FADD.FTZ R82, R21, R82 ;  /* 0x0000005215527221 */ /* 0x000fe20000010000 */
[----:B------:R-:W-:Y:S01]  /*63f0*/  FFMA.FTZ R85, R36, R21, R85 ;  /* 0x0000001524557223 */ /* 0x000fe20000010055 */
[----:B------:R-:W-:-:S02]  /*6400*/  SHF.L.U32 R2, R45, 0x10, RZ ;  /* 0x000000102d027819 */ /* 0x000fc400000006ff */
[----:B------:R-:W-:Y:S01]  /*6410*/  SHF.L.U32 R36, R4, 0x10, RZ ;  /* 0x0000001004247819 */ /* 0x000fe200000006ff */
[----:B------:R-:W-:Y:S01]  /*6420*/  FADD.FTZ R78, R78, R80 ;  /* 0x000000504e4e7221 */ /* 0x000fe20000010000 */
[----:B------:R-:W-:Y:S01]  /*6430*/  FADD.FTZ R21, R82, R37 ;  /* 0x0000002552157221 */ /* 0x000fe20000010000 */
[----:B------:R-:W-:Y:S01]  /*6440*/  FFMA.FTZ R44, R44, R37, R85 ;  /* 0x000000252c2c7223 */ /* 0x000fe20000010055 */
[----:B------:R-:W-:Y:S01]  /*6450*/  FMUL.FTZ R4, R9, R2 ;  /* 0x0000000209047220 */ /* 0x000fe20000410000 */
[----:B------:R-:W-:Y:S01]  /*6460*/  SHF.L.U32 R37, R48, 0x10, RZ ;  /* 0x0000001030257819 */ /* 0x000fe200000006ff */
[----:B------:R-:W-:Y:S01]  /*6470*/  FADD.FTZ R36, R36, -UR16 ;  /* 0x8000001024247e21 */ /* 0x000fe20008010000 */
        /* <DEDUP_REMOVED lines=9> */
[----:B------:R-:W-:Y:S01]  /*6510*/  FMUL.FTZ R2, R9, R2 ;  /* 0x0000000209027220 */ /* 0x000fe20000410000 */
[----:B------:R-:W-:Y:S01]  /*6520*/  FADD.FTZ R21, R21, R4 ;  /* 0x0000000415157221 */ /* 0x000fe20000010000 */
[----:B------:R-:W-:Y:S01]  /*6530*/  FFMA.FTZ R44, R43, R4, R44 ;  /* 0x000000042b2c7223 */ /* 0x000fe2000001002c */
[----:B------:R-:W-:-:S02]  /*6540*/  FFMA.FTZ R74, R37, R43, R74 ;  /* 0x0000002b254a7223 */ /* 0x000fc4000001004a */
[----:B------:R-:W-:Y:S01]  /*6550*/  FADD.FTZ R21, R2, R21 ;  /* 0x0000001502157221 */ /* 0x000fe20000010000 */
[----:B------:R-:W-:Y:S01]  /*6560*/  FFMA.FTZ R44, R47, R2, R44 ;  /* 0x000000022f2c7223 */ /* 0x000fe2000001002c */
[----:B------:R-:W-:Y:S01]  /*6570*/  FMUL.FTZ R2, R8, R53 ;  /* 0x0000003508027220 */ /* 0x000fe20000410000 */
[----:B------:R-:W-:Y:S01]  /*6580*/  FFMA.FTZ R74, R53, R51, R74 ;  /* 0x00000033354a7223 */ /* 0x000fe2000001004a */
[----:B------:R-:W-:Y:S02]  /*6590*/  FADD.FTZ R70, R70, R37 ;  /* 0x0000002546467221 */ /* 0x000fe40000010000 */
[----:B------:R-:W-:Y:S01]  /*65a0*/  FADD.FTZ R4, R21, R2 ;  /* 0x0000000215047221 */ /* 0x000fe20000010000 */
[----:B------:R-:W-:Y:S01]  /*65b0*/  FFMA.FTZ R51, R51, R2, R44 ;  /* 0x0000000233337223 */ /* 0x000fe2000001002c */
[----:B------:R-:W-:Y:S01]  /*65c0*/  SHF.L.U32 R2, R81, 0x10, RZ ;  /* 0x0000001051027819 */ /* 0x000fe200000006ff */
[----:B------:R-:W-:Y:S01]  /*65d0*/  FADD.FTZ R70, R70, R53 ;  /* 0x0000003546467221 */ /* 0x000fe20000010000 */
[----:B------:R-:W-:-:S03]  /*65e0*/  FMUL.FTZ R36, R55, UR17 ;  /* 0x0000001137247c20 */ /* 0x000fc60008410000 */
[----:B------:R-:W-:Y:S01]  /*65f0*/  FMUL.FTZ R21, R9, R2 ;  /* 0x0000000209157220 */ /* 0x000fe20000410000 */
[----:B------:R-:W-:Y:S01]  /*6600*/  FADD.FTZ R70, R70, R57 ;  /* 0x0000003946467221 */ /* 0x000fe20000010000 */
[----:B------:R-:W-:Y:S01]  /*6610*/  FFMA.FTZ R74, R57, R36, R74 ;  /* 0x00000024394a7223 */ /* 0x000fe2000001004a */
[----:B------:R-:W-:Y:S01]  /*6620*/  FMUL.FTZ R57, R8, R57 ;  /* 0x0000003908397220 */ /* 0x000fe20000410000 */
[----:B------:R-:W-:Y:S01]  /*6630*/  FADD.FTZ R4, R21, R4 ;  /* 0x0000000415047221 */ /* 0x000fe20000010000 */
[----:B------:R-:W-:Y:S01]  /*6640*/  FFMA.FTZ R51, R52, R21, R51 ;  /* 0x0000001534337223 */ /* 0x000fe20000010033 */
[----:B------:R-:W-:Y:S01]  /*6650*/  FADD.FTZ R78, R78, R2 ;  /* 0x000000024e4e7221 */ /* 0x000fe20000010000 */
[----:B------:R-:W-:Y:S01]  /*6660*/  FFMA.FTZ R107, R2, R52, R107 ;  /* 0x00000034026b7223 */ /* 0x000fe2000001006b */
[----:B------:R-:W-:Y:S01]  /*6670*/  FMUL.FTZ R2, R59, UR17 ;  /* 0x000000113b027c20 */ /* 0x000fe20008410000 */
[----:B------:R-:W-:Y:S01]  /*6680*/  FADD.FTZ R4, R4, R57 ;  /* 0x0000003904047221 */ /* 0x000fe20000010000 */
[----:B------:R-:W-:Y:S01]  /*6690*/  FFMA.FTZ R51, R36, R57, R51 ;  /* 0x0000003924337223 */ /* 0x000fe20000010033 */
[----:B------:R-:W-:Y:S01]  /*66a0*/  FMUL.FTZ R21, R9, R108 ;  /* 0x0000006c09157220 */ /* 0x000fe20000410000 */
[----:B------:R-:W-:Y:S01]  /*66b0*/  FADD.FTZ R70, R70, R61 ;  /* 0x0000003d46467221 */ /* 0x000fe20000010000 */
[----:B------:R-:W-:Y:S01]  /*66c0*/  FFMA.FTZ R74, R61, R2, R74 ;  /* 0x000000023d4a7223 */ /* 0x000fe2000001004a */
[----:B------:R-:W-:Y:S01]  /*66d0*/  FADD.FTZ R60, R60, -UR16 ;  /* 0x800000103c3c7e21 */ /* 0x000fe20008010000 */
[----:B------:R-:W-:Y:S01]  /*66e0*/  FADD.FTZ R4, R21, R4 ;  /* 0x0000000415047221 */ /* 0x000fe20000010000 */
[----:B------:R-:W-:Y:S01]  /*66f0*/  FFMA.FTZ R51, R56, R21, R51 ;  /* 0x0000001538337223 */ /* 0x000fe20000010033 */
[----:B------:R-:W-:Y:S01]  /*6700*/  FMUL.FTZ R61, R8, R61 ;  /* 0x0000003d083d7220 */ /* 0x000fe20000410000 */
[----:B------:R-:W-:Y:S01]  /*6710*/  SHF.L.U32 R63, R63, 0x10, RZ ;  /* 0x000000103f3f7819 */ /* 0x000fe200000006ff */
[----:B------:R-:W-:Y:S01]  /*6720*/  FMUL.FTZ R60, R60, UR17 ;  /* 0x000000113c3c7c20 */ /* 0x000fe20008410000 */
[----:B------:R-:W-:Y:S01]  /*6730*/  FMUL.FTZ R21, R9, R110 ;  /* 0x0000006e09157220 */ /* 0x000fe20000410000 */
[----:B------:R-:W-:Y:S01]  /*6740*/  FADD.FTZ R4, R4, R61 ;  /* 0x0000003d04047221 */ /* 0x000fe20000010000 */
[----:B------:R-:W-:Y:S01]  /*6750*/  FFMA.FTZ R51, R2, R61, R51 ;  /* 0x0000003d02337223 */ /* 0x000fe20000010033 */
[----:B------:R-:W-:Y:S01]  /*6760*/  FADD.FTZ R12, R12, -UR16 ;  /* 0x800000100c0c7e21 */ /* 0x000fe20008010000 */
[----:B------:R-:W-:Y:S01]  /*6770*/  SHF.L.U32 R37, R64, 0x10, RZ ;  /* 0x0000001040257819 */ /* 0x000fe200000006ff */
[----:B------:R-:W-:Y:S01]  /*6780*/  FADD.FTZ R78, R78, R108 ;  /* 0x0000006c4e4e7221 */ /* 0x000fe20000010000 */
[----:B------:R-:W-:Y:S01]  /*6790*/  FFMA.FTZ R107, R108, R56, R107 ;  /* 0x000000386c6b7223 */ /* 0x000fe2000001006b */
[----:B------:R-:W-:Y:S01]  /*67a0*/  FADD.FTZ R63, R63, -UR16 ;  /* 0x800000103f3f7e21 */ /* 0x000fe20008010000 */
[----:B------:R-:W-:Y:S01]  /*67b0*/  FADD.FTZ R4, R21, R4 ;  /* 0x0000000415047221 */ /* 0x000fe20000010000 */
[----:B------:R-:W-:Y:S01]  /*67c0*/  FFMA.FTZ R51, R60, R21, R51 ;  /* 0x000000153c337223 */ /* 0x000fe20000010033 */
[----:B------:R-:W-:Y:S01]  /*67d0*/  FMUL.FTZ R12, R12, UR17 ;  /* 0x000000110c0c7c20 */ /* 0x000fe20008410000 */
[----:B------:R-:W-:Y:S01]  /*67e0*/  SHF.L.U32 R2, R65, 0x10, RZ ;  /* 0x0000001041027819 */ /* 0x000fe200000006ff */
[----:B------:R-:W-:Y:S01]  /*67f0*/  FADD.FTZ R78, R78, R110 ;  /* 0x0000006e4e4e7221 */ /* 0x000fe20000010000 */
[----:B------:R-:W-:Y:S01]  /*6800*/  FFMA.FTZ R107, R110, R60, R107 ;  /* 0x0000003c6e6b7223 */ /* 0x000fe2000001006b */
[----:B------:R-:W-:Y:S01]  /*6810*/  FMUL.FTZ R21, R8, R37 ;  /* 0x0000002508157220 */ /* 0x000fe20000410000 */
[----:B------:R-:W-:Y:S01]  /*6820*/  FMUL.FTZ R63, R63, UR17 ;  /* 0x000000113f3f7c20 */ /* 0x000fe20008410000 */
[----:B------:R-:W-:Y:S01]  /*6830*/  SHF.L.U32 R14, R14, 0x10, RZ ;  /* 0x000000100e0e7819 */ /* 0x000fe200000006ff */
[----:B------:R-:W-:Y:S01]  /*6840*/  FADD.FTZ R70, R70, R37 ;  /* 0x0000002546467221 */ /* 0x000fe20000010000 */
[----:B------:R-:W-:Y:S01]  /*6850*/  FFMA.FTZ R74, R37, R12, R74 ;  /* 0x0000000c254a7223 */ /* 0x000fe2000001004a */
[----:B------:R-:W-:Y:S01]  /*6860*/  FADD.FTZ R37, R4, R21 ;  /* 0x0000001504257221 */ /* 0x000fe20000010000 */
[----:B------:R-:W-:Y:S01]  /*6870*/  FFMA.FTZ R12, R12, R21, R51 ;  /* 0x000000150c0c7223 */ /* 0x000fe20000010033 */
[----:B------:R-:W-:Y:S01]  /*6880*/  SHF.L.U32 R67, R67, 0x10, RZ ;  /* 0x0000001043437819 */ /* 0x000fe200000006ff */
[----:B------:R-:W-:Y:S01]  /*6890*/  FADD.FTZ R78, R78, R2 ;  /* 0x000000024e4e7221 */ /* 0x000fe20000010000 */
[----:B------:R-:W-:Y:S01]  /*68a0*/  FFMA.FTZ R107, R2, R63, R107 ;  /* 0x0000003f026b7223 */ /* 0x000fe2000001006b */
[----:B------:R-:W-:Y:S01]  /*68b0*/  SHF.L.U32 R21, R68, 0x10, RZ ;  /* 0x0000001044157819 */ /* 0x000fe200000006ff */
[----:B------:R-:W-:Y:S01]  /*68c0*/  FMUL.FTZ R2, R9, R2 ;  /* 0x0000000209027220 */ /* 0x000fe20000410000 */
[----:B------:R-:W-:Y:S01]  /*68d0*/  FADD.FTZ R14, R14, -UR16 ;  /* 0x800000100e0e7e21 */ /* 0x000fe20008010000 */
[----:B------:R-:W-:Y:S01]  /*68e0*/  FADD.FTZ R67, R67, -UR16 ;  /* 0x8000001043437e21 */ /* 0x000fe20008010000 */
[----:B------:R-:W-:Y:S01]  /*68f0*/  SHF.L.U32 R16, R16, 0x10, RZ ;  /* 0x0000001010107819 */ /* 0x000fe200000006ff */
[----:B------:R-:W-:Y:S01]  /*6900*/  FADD.FTZ R37, R2, R37 ;  /* 0x0000002502257221 */ /* 0x000fe20000010000 */
[----:B------:R-:W-:Y:S01]  /*6910*/  FFMA.FTZ R12, R63, R2, R12 ;  /* 0x000000023f0c7223 */ /* 0x000fe2000001000c */
[----:B------:R-:W-:Y:S01]  /*6920*/  FMUL.FTZ R43, R14, UR17 ;  /* 0x000000110e2b7c20 */ /* 0x000fe20008410000 */
[----:B------:R-:W-:Y:S01]  /*6930*/  FMUL.FTZ R4, R8, R21 ;  /* 0x0000001508047220 */ /* 0x000fe20000410000 */
[----:B------:R-:W-:-:S02]  /*6940*/  SHF.L.U32 R2, R69, 0x10, RZ ;  /* 0x0000001045027819 */ /* 0x000fc400000006ff */
[----:B------:R-:W-:Y:S01]  /*6950*/  SHF.L.U32 R71, R71, 0x10, RZ ;  /* 0x0000001047477819 */ /* 0x000fe200000006ff */
[----:B------:R-:W-:Y:S01]  /*6960*/  FMUL.FTZ R67, R67, UR17 ;  /* 0x0000001143437c20 */ /* 0x000fe20008410000 */
[----:B------:R-:W-:Y:S01]  /*6970*/  FADD.FTZ R70, R70, R21 ;  /* 0x0000001546467221 */ /* 0x000fe20000010000 */
[----:B------:R-:W-:Y:S01]  /*6980*/  FFMA.FTZ R74, R21, R43, R74 ;  /* 0x0000002b154a7223 */ /* 0x000fe2000001004a */
[----:B------:R-:W-:Y:S01]  /*6990*/  FADD.FTZ R37, R37, R4 ;  /* 0x0000000425257221 */ /* 0x000fe20000010000 */
[----:B------:R-:W-:Y:S01]  /*69a0*/  FFMA.FTZ R12, R43, R4, R12 ;  /* 0x000000042b0c7223 */ /* 0x000fe2000001000c */
[----:B------:R-:W-:Y:S01]  /*69b0*/  FMUL.FTZ R4, R9, R2 ;  /* 0x0000000209047220 */ /* 0x000fe20000410000 */
[----:B------:R-:W-:Y:S01]  /*69c0*/  FADD.FTZ R16, R16, -UR16 ;  /* 0x8000001010107e21 */ /* 0x000fe20008010000 */
        /* <DEDUP_REMOVED lines=8> */
[----:B------:R-:W-:Y:S01]  /*6a50*/  FMUL.FTZ R71, R71, UR17 ;  /* 0x0000001147477c20 */ /* 0x000fe20008410000 */
[----:B------:R-:W-:Y:S01]  /*6a60*/  SHF.L.U32 R18, R18, 0x10, RZ ;  /* 0x0000001012127819 */ /* 0x000fe200000006ff */
[----:B------:R-:W-:Y:S01]  /*6a70*/  FMUL.FTZ R4, R8, R21 ;  /* 0x0000001508047220 */ /* 0x000fe20000410000 */
[----:B------:R-:W-:Y:S01]  /*6a80*/  FADD.FTZ R70, R70, R21 ;  /* 0x0000001546467221 */ /* 0x000fe20000010000 */
[----:B------:R-:W-:Y:S01]  /*6a90*/  FFMA.FTZ R74, R21, R43, R74 ;  /* 0x0000002b154a7223 */ /* 0x000fe2000001004a */
[----:B------:R-:W-:Y:S01]  /*6aa0*/  FADD.FTZ R78, R78, R2 ;  /* 0x000000024e4e7221 */ /* 0x000fe20000010000 */
[----:B------:R-:W-:Y:S01]  /*6ab0*/  FFMA.FTZ R107, R2, R71, R107 ;  /* 0x00000047026b7223 */ /* 0x000fe2000001006b */
[----:B------:R-:W-:Y:S01]  /*6ac0*/  FMUL.FTZ R2, R9, R2 ;  /* 0x0000000209027220 */ /* 0x000fe20000410000 */
[----:B------:R-:W-:Y:S01]  /*6ad0*/  FADD.FTZ R37, R37, R4 ;  /* 0x0000000425257221 */ /* 0x000fe20000010000 */
[----:B------:R-:W-:Y:S01]  /*6ae0*/  FFMA.FTZ R12, R43, R4, R12 ;  /* 0x000000042b0c7223 */ /* 0x000fe2000001000c */
[----:B------:R-:W-:Y:S01]  /*6af0*/  SHF.L.U32 R21, R76, 0x10, RZ ;  /* 0x000000104c157819 */ /* 0x000fe200000006ff */
[----:B------:R-:W-:Y:S01]  /*6b00*/  FADD.FTZ R18, R18, -UR16 ;  /* 0x8000001012127e21 */ /* 0x000fe20008010000 */
[----:B------:R-:W-:Y:S01]  /*6b10*/  SHF.L.U32 R75, R75, 0x10, RZ ;  /* 0x000000104b4b7819 */ /* 0x000fe200000006ff */
[----:B------:R-:W-:Y:S01]  /*6b20*/  FADD.FTZ R37, R2, R37 ;  /* 0x0000002502257221 */ /* 0x000fe20000010000 */
[----:B------:R-:W-:Y:S01]  /*6b30*/  FFMA.FTZ R12, R71, R2, R12 ;  /* 0x00000002470c7223 */ /* 0x000fe2000001000c */
[----:B------:R-:W-:Y:S01]  /*6b40*/  FMUL.FTZ R43, R18, UR17 ;  /* 0x00000011122b7c20 */ /* 0x000fe20008410000 */
[----:B------:R-:W-:Y:S01]  /*6b50*/  FMUL.FTZ R2, R8, R21 ;  /* 0x0000001508027220 */ /* 0x000fe20000410000 */
[----:B------:R-:W-:Y:S01]  /*6b60*/  FADD.FTZ R75, R75, -UR16 ;  /* 0x800000104b4b7e21 */ /* 0x000fe20008010000 */
[----:B------:R-:W-:-:S02]  /*6b70*/  SHF.L.U32 R20, R20, 0x10, RZ ;  /* 0x0000001014147819 */ /* 0x000fc400000006ff */
[----:B------:R-:W-:Y:S01]  /*6b80*/  FADD.FTZ R37, R37, R2 ;  /* 0x0000000225257221 */ /* 0x000fe20000010000 */
[----:B------:R-:W-:Y:S01]  /*6b90*/  FFMA.FTZ R12, R43, R2, R12 ;  /* 0x000000022b0c7223 */ /* 0x000fe2000001000c */
[----:B------:R-:W-:Y:S01]  /*6ba0*/  SHF.L.U32 R2, R77, 0x10, RZ ;  /* 0x000000104d027819 */ /* 0x000fe200000006ff */
[----:B------:R-:W-:Y:S01]  /*6bb0*/  FMUL.FTZ R75, R75, UR17 ;  /* 0x000000114b4b7c20 */ /* 0x000fe20008410000 */
[----:B------:R-:W-:Y:S01]  /*6bc0*/  FADD.FTZ R70, R70, R21 ;  /* 0x0000001546467221 */ /* 0x000fe20000010000 */
[----:B------:R-:W-:Y:S01]  /*6bd0*/  FFMA.FTZ R74, R21, R43, R74 ;  /* 0x0000002b154a7223 */ /* 0x000fe2000001004a */
[----:B------:R-:W-:Y:S01]  /*6be0*/  SHF.L.U32 R79, R79, 0x10, RZ ;  /* 0x000000104f4f7819 */ /* 0x000fe200000006ff */
[----:B------:R-:W-:Y:S01]  /*6bf0*/  FADD.FTZ R78, R78, R2 ;  /* 0x000000024e4e7221 */ /* 0x000fe20000010000 */
[----:B------:R-:W-:Y:S01]  /*6c00*/  SHF.L.U32 R21, R106, 0x10, RZ ;  /* 0x000000106a157819 */ /* 0x000fe200000006ff */
[----:B------:R-:W-:Y:S01]  /*6c10*/  FFMA.FTZ R107, R2, R75, R107 ;  /* 0x0000004b026b7223 */ /* 0x000fe2000001006b */
[----:B------:R-:W-:Y:S01]  /*6c20*/  FADD.FTZ R20, R20, -UR16 ;  /* 0x8000001014147e21 */ /* 0x000fe20008010000 */
[----:B------:R-:W-:Y:S01]  /*6c30*/  FMUL.FTZ R2, R9, R2 ;  /* 0x0000000209027220 */ /* 0x000fe20000410000 */
[----:B------:R-:W-:Y:S01]  /*6c40*/  SHF.L.U32 R112, R112, 0x10, RZ ;  /* 0x0000001070707819 */ /* 0x000fe200000006ff */
[----:B------:R-:W-:Y:S01]  /*6c50*/  FMUL.FTZ R4, R8, R21 ;  /* 0x0000001508047220 */ /* 0x000fe20000410000 */
[----:B------:R-:W-:Y:S01]  /*6c60*/  SHF.L.U32 R23, R23, 0x10, RZ ;  /* 0x0000001017177819 */ /* 0x000fe200000006ff */
[----:B------:R-:W-:Y:S01]  /*6c70*/  FMUL.FTZ R43, R20, UR17 ;  /* 0x00000011142b7c20 */ /* 0x000fe20008410000 */
[----:B------:R-:W-:Y:S01]  /*6c80*/  FADD.FTZ R37, R2, R37 ;  /* 0x0000002502257221 */ /* 0x000fe20000010000 */
[----:B------:R-:W-:Y:S01]  /*6c90*/  FFMA.FTZ R12, R75, R2, R12 ;  /* 0x000000024b0c7223 */ /* 0x000fe2000001000c */
[----:B------:R-:W-:Y:S01]  /*6ca0*/  FADD.FTZ R79, R79, -UR16 ;  /* 0x800000104f4f7e21 */ /* 0x000fe20008010000 */
[----:B------:R-:W-:Y:S01]  /*6cb0*/  FMUL.FTZ R2, R9, R112 ;  /* 0x0000007009027220 */ /* 0x000fe20000410000 */
[----:B------:R-:W-:Y:S01]  /*6cc0*/  FADD.FTZ R37, R37, R4 ;  /* 0x0000000425257221 */ /* 0x000fe20000010000 */
[----:B------:R-:W-:Y:S01]  /*6cd0*/  FFMA.FTZ R12, R43, R4, R12 ;  /* 0x000000042b0c7223 */ /* 0x000fe2000001000c */
[----:B------:R-:W-:Y:S01]  /*6ce0*/  FMUL.FTZ R79, R79, UR17 ;  /* 0x000000114f4f7c20 */ /* 0x000fe20008410000 */
[----:B------:R-:W-:Y:S01]  /*6cf0*/  SHF.L.U32 R114, R114, 0x10, RZ ;  /* 0x0000001072727819 */ /* 0x000fe200000006ff */
[----:B------:R-:W-:Y:S01]  /*6d00*/  FADD.FTZ R23, R23, -UR16 ;  /* 0x8000001017177e21 */ /* 0x000fe20008010000 */
[----:B------:R-:W-:Y:S01]  /*6d10*/  SHF.L.U32 R115, R115, 0x10, RZ ;  /* 0x0000001073737819 */ /* 0x000fe200000006ff */
[----:B------:R-:W-:Y:S01]  /*6d20*/  FFMA.FTZ R74, R21, R43, R74 ;  /* 0x0000002b154a7223 */ /* 0x000fe2000001004a */
[----:B------:R-:W-:Y:S01]  /*6d30*/  FADD.FTZ R37, R2, R37 ;  /* 0x0000002502257221 */ /* 0x000fe20000010000 */
[----:B------:R-:W-:Y:S01]  /*6d40*/  FFMA.FTZ R12, R79, R2, R12 ;  /* 0x000000024f0c7223 */ /* 0x000fe2000001000c */
[----:B------:R-:W-:Y:S01]  /*6d50*/  SHF.L.U32 R116, R116, 0x10, RZ ;  /* 0x0000001074747819 */ /* 0x000fe200000006ff */
[----:B------:R-:W-:Y:S01]  /*6d60*/  FMUL.FTZ R23, R23, UR17 ;  /* 0x0000001117177c20 */ /* 0x000fe20008410000 */
[----:B------:R-:W-:Y:S01]  /*6d70*/  FADD.FTZ R114, R114, -UR16 ;  /* 0x8000001072727e21 */ /* 0x000fe20008010000 */
[----:B------:R-:W-:Y:S01]  /*6d80*/  SHF.L.U32 R25, R25, 0x10, RZ ;  /* 0x0000001019197819 */ /* 0x000fe200000006ff */
[----:B------:R-:W-:Y:S01]  /*6d90*/  FMUL.FTZ R2, R8, R115 ;  /* 0x0000007308027220 */ /* 0x000fe20000410000 */
[----:B------:R-:W-:Y:S01]  /*6da0*/  FADD.FTZ R70, R70, R21 ;  /* 0x0000001546467221 */ /* 0x000fe20000010000 */
[----:B------:R-:W-:Y:S01]  /*6db0*/  FFMA.FTZ R74, R115, R23, R74 ;  /* 0x00000017734a7223 */ /* 0x000fe2000001004a */
[----:B------:R-:W-:Y:S01]  /*6dc0*/  FMUL.FTZ R114, R114, UR17 ;  /* 0x0000001172727c20 */ /* 0x000fe20008410000 */
[----:B------:R-:W-:Y:S01]  /*6dd0*/  FMUL.FTZ R21, R9, R116 ;  /* 0x0000007409157220 */ /* 0x000fe20000410000 */
[----:B------:R-:W-:Y:S01]  /*6de0*/  FADD.FTZ R4, R37, R2 ;  /* 0x0000000225047221 */ /* 0x000fe20000010000 */
[----:B------:R-:W-:Y:S01]  /*6df0*/  FFMA.FTZ R23, R23, R2, R12 ;  /* 0x0000000217177223 */ /* 0x000fe2000001000c */
[----:B------:R-:W-:Y:S01]  /*6e00*/  SHF.L.U32 R119, R119, 0x10, RZ ;  /* 0x0000001077777819 */ /* 0x000fe200000006ff */
[----:B------:R-:W-:Y:S01]  /*6e10*/  FADD.FTZ R25, R25, -UR16 ;  /* 0x8000001019197e21 */ /* 0x000fe20008010000 */
[----:B------:R-:W-:-:S02]  /*6e20*/  SHF.L.U32 R27, R27, 0x10, RZ ;  /* 0x000000101b1b7819 */ /* 0x000fc400000006ff */
[----:B------:R-:W-:Y:S01]  /*6e30*/  SHF.L.U32 R118, R118, 0x10, RZ ;  /* 0x0000001076767819 */ /* 0x000fe200000006ff */
[----:B------:R-:W-:Y:S01]  /*6e40*/  FADD.FTZ R4, R21, R4 ;  /* 0x0000000415047221 */ /* 0x000fe20000010000 */
[----:B------:R-:W-:Y:S01]  /*6e50*/  FFMA.FTZ R23, R114, R21, R23 ;  /* 0x0000001572177223 */ /* 0x000fe20000010017 */
[----:B------:R-:W-:Y:S01]  /*6e60*/  FMUL.FTZ R2, R25, UR17 ;  /* 0x0000001119027c20 */ /* 0x000fe20008410000 */
[----:B------:R-:W-:Y:S01]  /*6e70*/  FMUL.FTZ R21, R8, R119 ;  /* 0x0000007708157220 */ /* 0x000fe20000410000 */
[----:B------:R-:W-:Y:S01]  /*6e80*/  FADD.FTZ R70, R70, R115 ;  /* 0x0000007346467221 */ /* 0x000fe20000010000 */
[----:B------:R-:W-:Y:S01]  /*6e90*/  SHF.L.U32 R120, R120, 0x10, RZ ;  /* 0x0000001078787819 */ /* 0x000fe200000006ff */
[----:B------:R-:W-:Y:S01]  /*6ea0*/  FADD.FTZ R27, R27, -UR16 ;  /* 0x800000101b1b7e21 */ /* 0x000fe20008010000 */
[----:B------:R-:W-:Y:S01]  /*6eb0*/  FADD.FTZ R118, R118, -UR16 ;  /* 0x8000001076767e21 */ /* 0x000fe20008010000 */
[----:B------:R-:W-:Y:S01]  /*6ec0*/  FFMA.FTZ R74, R119, R2, R74 ;  /* 0x00000002774a7223 */ /* 0x000fe2000001004a */
[----:B------:R-:W-:Y:S01]  /*6ed0*/  FFMA.FTZ R23, R2, R21, R23 ;  /* 0x0000001502177223 */ /* 0x000fe20000010017 */
[----:B------:R-:W-:Y:S01]  /*6ee0*/  SHF.L.U32 R123, R123, 0x10, RZ ;  /* 0x000000107b7b7819 */ /* 0x000fe200000006ff */
[----:B------:R-:W-:Y:S01]  /*6ef0*/  FADD.FTZ R70, R70, R119 ;  /* 0x0000007746467221 */ /* 0x000fe20000010000 */
[----:B------:R-:W-:Y:S01]  /*6f00*/  FADD.FTZ R4, R4, R21 ;  /* 0x0000001504047221 */ /* 0x000fe20000010000 */
[----:B------:R-:W-:Y:S01]  /*6f10*/  FMUL.FTZ R2, R27, UR17 ;  /* 0x000000111b027c20 */ /* 0x000fe20008410000 */
[----:B------:R-:W-:Y:S01]  /*6f20*/  FMUL.FTZ R118, R118, UR17 ;  /* 0x0000001176767c20 */ /* 0x000fe20008410000 */
[----:B------:R-:W-:Y:S01]  /*6f30*/  FMUL.FTZ R21, R9, R120 ;  /* 0x0000007809157220 */ /* 0x000fe20000410000 */
[----:B------:R-:W-:-:S02]  /*6f40*/  SHF.L.U32 R29, R29, 0x10, RZ ;  /* 0x000000101d1d7819 */ /* 0x000fc400000006ff */
[----:B------:R-:W-:Y:S01]  /*6f50*/  SHF.L.U32 R122, R122, 0x10, RZ ;  /* 0x000000107a7a7819 */ /* 0x000fe200000006ff */
[----:B------:R-:W-:Y:S01]  /*6f60*/  FADD.FTZ R70, R70, R123 ;  /* 0x0000007b46467221 */ /* 0x000fe20000010000 */
[----:B------:R-:W-:Y:S01]  /*6f70*/  FFMA.FTZ R74, R123, R2, R74 ;  /* 0x000000027b4a7223 */ /* 0x000fe2000001004a */
[----:B------:R-:W-:Y:S01]  /*6f80*/  FMUL.FTZ R123, R8, R123 ;  /* 0x0000007b087b7220 */ /* 0x000fe20000410000 */
[----:B------:R-:W-:Y:S01]  /*6f90*/  FFMA.FTZ R23, R118, R21, R23 ;  /* 0x0000001576177223 */ /* 0x000fe20000010017 */
[----:B------:R-:W-:Y:S01]  /*6fa0*/  SHF.L.U32 R124, R124, 0x10, RZ ;  /* 0x000000107c7c7819 */ /* 0x000fe200000006ff */
[----:B------:R-:W-:Y:S01]  /*6fb0*/  FADD.FTZ R29, R29, -UR16 ;  /* 0x800000101d1d7e21 */ /* 0x000fe20008010000 */
[----:B------:R-:W-:Y:S01]  /*6fc0*/  FADD.FTZ R78, R78, R112 ;  /* 0x000000704e4e7221 */ /* 0x000fe20000010000 */
[----:B------:R-:W-:Y:S01]  /*6fd0*/  FFMA.FTZ R107, R112, R79, R107 ;  /* 0x0000004f706b7223 */ /* 0x000fe2000001006b */
[----:B------:R-:W-:Y:S01]  /*6fe0*/  FADD.FTZ R4, R21, R4 ;  /* 0x0000000415047221 */ /* 0x000fe20000010000 */
[----:B------:R-:W-:Y:S01]  /*6ff0*/  FADD.FTZ R122, R122, -UR16 ;  /* 0x800000107a7a7e21 */ /* 0x000fe20008010000 */
[----:B------:R-:W-:Y:S01]  /*7000*/  FFMA.FTZ R23, R2, R123, R23 ;  /* 0x0000007b02177223 */ /* 0x000fe20000010017 */
[----:B------:R-:W-:Y:S01]  /*7010*/  SHF.L.U32 R31, R31, 0x10, RZ ;  /* 0x000000101f1f7819 */ /* 0x000fe200000006ff */
[----:B------:R-:W-:Y:S01]  /*7020*/  FMUL.FTZ R2, R29, UR17 ;  /* 0x000000111d027c20 */ /* 0x000fe20008410000 */
[----:B------:R-:W-:Y:S01]  /*7030*/  SHF.L.U32 R30, R30, 0x10, RZ ;  /* 0x000000101e1e7819 */ /* 0x000fe200000006ff */
[----:B------:R-:W-:Y:S01]  /*7040*/  FADD.FTZ R78, R78, R116 ;  /* 0x000000744e4e7221 */ /* 0x000fe20000010000 */
[----:B------:R-:W-:Y:S01]  /*7050*/  FFMA.FTZ R107, R116, R114, R107 ;  /* 0x00000072746b7223 */ /* 0x000fe2000001006b */
[----:B------:R-:W-:Y:S01]  /*7060*/  FADD.FTZ R4, R4, R123 ;  /* 0x0000007b04047221 */ /* 0x000fe20000010000 */
[----:B------:R-:W-:Y:S01]  /*7070*/  FMUL.FTZ R122, R122, UR17 ;  /* 0x000000117a7a7c20 */ /* 0x000fe20008410000 */
[----:B------:R-:W-:Y:S01]  /*7080*/  FMUL.FTZ R21, R9, R124 ;  /* 0x0000007c09157220 */ /* 0x000fe20000410000 */
[----:B------:R-:W-:Y:S01]  /*7090*/  SHF.L.U32 R32, R32, 0x10, RZ ;  /* 0x0000001020207819 */ /* 0x000fe200000006ff */
[----:B------:R-:W-:Y:S01]  /*70a0*/  FADD.FTZ R70, R70, R31 ;  /* 0x0000001f46467221 */ /* 0x000fe20000010000 */
[----:B------:R-:W-:Y:S01]  /*70b0*/  SHF.L.U32 R0, R0, 0x10, RZ ;  /* 0x0000001000007819 */ /* 0x000fe200000006ff */
[----:B------:R-:W-:Y:S01]  /*70c0*/  FFMA.FTZ R74, R31, R2, R74 ;  /* 0x000000021f4a7223 */ /* 0x000fe2000001004a */
[----:B------:R-:W-:Y:S01]  /*70d0*/  SHF.L.U32 R3, R3, 0x10, RZ ;  /* 0x0000001003037819 */ /* 0x000fe200000006ff */
[----:B------:R-:W-:Y:S01]  /*70e0*/  FADD.FTZ R78, R78, R120 ;  /* 0x000000784e4e7221 */ /* 0x000fe20000010000 */
[----:B------:R-:W-:Y:S01]  /*70f0*/  FFMA.FTZ R107, R120, R118, R107 ;  /* 0x00000076786b7223 */ /* 0x000fe2000001006b */
[----:B------:R-:W-:Y:S01]  /*7100*/  FADD.FTZ R4, R21, R4 ;  /* 0x0000000415047221 */ /* 0x000fe20000010000 */
[----:B------:R-:W-:Y:S01]  /*7110*/  FFMA.FTZ R23, R122, R21, R23 ;  /* 0x000000157a177223 */ /* 0x000fe20000010017 */
[----:B------:R-:W-:Y:S01]  /*7120*/  FADD.FTZ R30, R30, -UR16 ;  /* 0x800000101e1e7e21 */ /* 0x000fe20008010000 */
[----:B------:R-:W-:Y:S01]  /*7130*/  FMUL.FTZ R31, R8, R31 ;  /* 0x0000001f081f7220 */ /* 0x000fe20000410000 */
[----:B------:R-:W-:Y:S01]  /*7140*/  FADD.FTZ R78, R78, R124 ;  /* 0x0000007c4e4e7221 */ /* 0x000fe20000010000 */
[----:B------:R-:W-:Y:S01]  /*7150*/  FFMA.FTZ R107, R124, R122, R107 ;  /* 0x0000007a7c6b7223 */ /* 0x000fe2000001006b */
[----:B------:R-:W-:Y:S01]  /*7160*/  FMUL.FTZ R30, R30, UR17 ;  /* 0x000000111e1e7c20 */ /* 0x000fe20008410000 */
[----:B------:R-:W-:Y:S01]  /*7170*/  FMUL.FTZ R21, R9, R32 ;  /* 0x0000002009157220 */ /* 0x000fe20000410000 */
[----:B------:R-:W-:Y:S01]  /*7180*/  FADD.FTZ R4, R4, R31 ;  /* 0x0000001f04047221 */ /* 0x000fe20000010000 */
[----:B------:R-:W-:Y:S01]  /*7190*/  FFMA.FTZ R23, R2, R31, R23 ;  /* 0x0000001f02177223 */ /* 0x000fe20000010017 */
[----:B------:R-:W-:Y:S01]  /*71a0*/  FADD.FTZ R0, R0, -UR16 ;  /* 0x8000001000007e21 */ /* 0x000fe20008010000 */
[----:B------:R-:W-:Y:S01]  /*71b0*/  SHF.L.U32 R5, R5, 0x10, RZ ;  /* 0x0000001005057819 */ /* 0x000fe200000006ff */
[----:B------:R-:W-:Y:S01]  /*71c0*/  FADD.FTZ R3, R3, -UR16 ;  /* 0x8000001003037e21 */ /* 0x000fe20008010000 */
[----:B------:R-:W-:Y:S01]  /*71d0*/  SHF.L.U32 R10, R10, 0x10, RZ ;  /* 0x000000100a0a7819 */ /* 0x000fe200000006ff */
[----:B------:R-:W-:Y:S01]  /*71e0*/  FADD.FTZ R78, R78, R32 ;  /* 0x000000204e4e7221 */ /* 0x000fe20000010000 */
[----:B------:R-:W-:Y:S01]  /*71f0*/  FFMA.FTZ R107, R32, R30, R107 ;  /* 0x0000001e206b7223 */ /* 0x000fe2000001006b */
[----:B------:R-:W-:Y:S01]  /*7200*/  FADD.FTZ R4, R21, R4 ;  /* 0x0000000415047221 */ /* 0x000fe20000010000 */
[----:B------:R-:W-:Y:S01]  /*7210*/  FFMA.FTZ R23, R30, R21, R23 ;  /* 0x000000151e177223 */ /* 0x000fe20000010017 */
[----:B------:R-:W-:Y:S01]  /*7220*/  FMUL.FTZ R0, R0, UR17 ;  /* 0x0000001100007c20 */ /* 0x000fe20008410000 */
[----:B------:R-:W-:Y:S01]  /*7230*/  FMUL.FTZ R3, R3, UR17 ;  /* 0x0000001103037c20 */ /* 0x000fe20008410000 */
[----:B------:R-:W-:Y:S01]  /*7240*/  FMUL.FTZ R21, R8, R5 ;  /* 0x0000000508157220 */ /* 0x000fe20000410000 */
[----:B------:R-:W-:Y:S01]  /*7250*/  SHF.L.U32 R13, R13, 0x10, RZ ;  /* 0x000000100d0d7819 */ /* 0x000fe200000006ff */
[----:B------:R-:W-:Y:S01]  /*7260*/  FADD.FTZ R70, R70, R5 ;  /* 0x0000000546467221 */ /* 0x000fe20000010000 */
[----:B------:R-:W-:Y:S01]  /*7270*/  FFMA.FTZ R74, R5, R0, R74 ;  /* 0x00000000054a7223 */ /* 0x000fe2000001004a */
[----:B------:R-:W-:Y:S01]  /*7280*/  SHF.L.U32 R17, R17, 0x10, RZ ;  /* 0x0000001011117819 */ /* 0x000fe200000006ff */
[----:B------:R-:W-:Y:S01]  /*7290*/  FADD.FTZ R78, R78, R10 ;  /* 0x0000000a4e4e7221 */ /* 0x000fe20000010000 */
[----:B------:R-:W-:Y:S01]  /*72a0*/  FFMA.FTZ R107, R10, R3, R107 ;  /* 0x000000030a6b7223 */ /* 0x000fe2000001006b */
[----:B------:R-:W-:Y:S01]  /*72b0*/  FADD.FTZ R5, R4, R21 ;  /* 0x0000001504057221 */ /* 0x000fe20000010000 */
[----:B------:R-:W-:Y:S01]  /*72c0*/  FMUL.FTZ R10, R9, R10 ;  /* 0x0000000a090a7220 */ /* 0x000fe20000410000 */
[----:B------:R-:W-:Y:S01]  /*72d0*/  FFMA.FTZ R0, R0, R21, R23 ;  /* 0x0000001500007223 */ /* 0x000fe20000010017 */
[----:B------:R-:W-:Y:S01]  /*72e0*/  FADD.FTZ R13, R13, -UR16 ;  /* 0x800000100d0d7e21 */ /* 0x000fe20008010000 */
[----:B------:R-:W-:Y:S01]  /*72f0*/  SHF.L.U32 R15, R15, 0x10, RZ ;  /* 0x000000100f0f7819 */ /* 0x000fe200000006ff */
[----:B------:R-:W-:Y:S01]  /*7300*/  FMUL.FTZ R4, R8, R17 ;  /* 0x0000001108047220 */ /* 0x000fe20000410000 */
[----:B------:R-:W-:Y:S01]  /*7310*/  FADD.FTZ R5, R10, R5 ;  /* 0x000000050a057221 */ /* 0x000fe20000010000 */
[----:B------:R-:W-:Y:S01]  /*7320*/  FMUL.FTZ R13, R13, UR17 ;  /* 0x000000110d0d7c20 */ /* 0x000fe20008410000 */
        /* <DEDUP_REMOVED lines=8> */
[----:B------:R-:W-:Y:S01]  /*73b0*/  SHF.L.U32 R3, R22, 0x10, RZ ;  /* 0x0000001016037819 */ /* 0x000fe200000006ff */
[----:B------:R-:W-:Y:S01]  /*73c0*/  FADD.FTZ R33, R33, -UR16 ;  /* 0x8000001021217e21 */ /* 0x000fe20008010000 */
[----:B------:R-:W-:Y:S01]  /*73d0*/  SHF.L.U32 R34, R34, 0x10, RZ ;  /* 0x0000001022227819 */ /* 0x000fe200000006ff */
[----:B------:R-:W-:Y:S01]  /*73e0*/  FADD.FTZ R5, R0, R5 ;  /* 0x0000000500057221 */ /* 0x000fe20000010000 */
[----:B------:R-:W-:Y:S01]  /*73f0*/  FFMA.FTZ R4, R15, R0, R4 ;  /* 0x000000000f047223 */ /* 0x000fe20000010004 */
[----:B------:R-:W-:Y:S01]  /*7400*/  FADD.FTZ R70, R70, R17 ;  /* 0x0000001146467221 */ /* 0x000fe20000010000 */
[----:B------:R-:W-:Y:S01]  /*7410*/  FFMA.FTZ R74, R17, R13, R74 ;  /* 0x0000000d114a7223 */ /* 0x000fe2000001004a */
[----:B------:R-:W-:Y:S01]  /*7420*/  SHF.L.U32 R46, R46, 0x10, RZ ;  /* 0x000000102e2e7819 */ /* 0x000fe200000006ff */
[----:B------:R-:W-:Y:S01]  /*7430*/  FMUL.FTZ R33, R33, UR17 ;  /* 0x0000001121217c20 */ /* 0x000fe20008410000 */
[----:B------:R-:W-:Y:S01]  /*7440*/  SHF.L.U32 R42, R42, 0x10, RZ ;  /* 0x000000102a2a7819 */ /* 0x000fe200000006ff */
[----:B------:R-:W-:Y:S01]  /*7450*/  FMUL.FTZ R0, R8, R3 ;  /* 0x0000000308007220 */ /* 0x000fe20000410000 */
[----:B------:R-:W-:Y:S01]  /*7460*/  FADD.FTZ R34, R34, -UR16 ;  /* 0x8000001022227e21 */ /* 0x000fe20008010000 */
[----:B------:R-:W-:Y:S01]  /*7470*/  FADD.FTZ R78, R78, R2 ;  /* 0x000000024e4e7221 */ /* 0x000fe20000010000 */
[----:B------:R-:W-:Y:S01]  /*7480*/  FFMA.FTZ R107, R2, R15, R107 ;  /* 0x0000000f026b7223 */ /* 0x000fe2000001006b */
[----:B------:R-:W-:Y:S01]  /*7490*/  FADD.FTZ R70, R70, R3 ;  /* 0x0000000346467221 */ /* 0x000fe20000010000 */
[----:B------:R-:W-:Y:S01]  /*74a0*/  FFMA.FTZ R74, R3, R33, R74 ;  /* 0x00000021034a7223 */ /* 0x000fe2000001004a */
[----:B------:R-:W-:Y:S01]  /*74b0*/  FADD.FTZ R2, R5, R0 ;  /* 0x0000000005027221 */ /* 0x000fe20000010000 */
[----:B------:R-:W-:Y:S01]  /*74c0*/  FMUL.FTZ R34, R34, UR17 ;  /* 0x0000001122227c20 */ /* 0x000fe20008410000 */
[----:B------:R-:W-:Y:S01]  /*74d0*/  FMUL.FTZ R3, R9, R46 ;  /* 0x0000002e09037220 */ /* 0x000fe20000410000 */
[----:B------:R-:W-:Y:S01]  /*74e0*/  FFMA.FTZ R33, R33, R0, R4 ;  /* 0x0000000021217223 */ /* 0x000fe20000010004 */
[----:B------:R-:W-:Y:S01]  /*74f0*/  FADD.FTZ R42, R42, -UR16 ;  /* 0x800000102a2a7e21 */ /* 0x000fe20008010000 */
[----:B------:R-:W-:-:S02]  /*7500*/  SHF.L.U32 R5, R50, 0x10, RZ ;  /* 0x0000001032057819 */ /* 0x000fc400000006ff */
        /* <DEDUP_REMOVED lines=13> */
[----:B------:R-:W-:Y:S01]  /*75e0*/  FMUL.FTZ R2, R9, R0 ;  /* 0x0000000009027220 */ /* 0x000fe20000410000 */
[----:B------:R-:W-:Y:S01]  /*75f0*/  FMUL.FTZ R35, R35, UR17 ;  /* 0x0000001123237c20 */ /* 0x000fe20008410000 */
[----:B------:R-:W-:Y:S01]  /*7600*/  SHF.L.U32 R24, R24, 0x10, RZ ;  /* 0x0000001018187819 */ /* 0x000fe200000006ff */
[----:B------:R-:W-:Y:S01]  /*7610*/  FADD.FTZ R54, R54, -UR16 ;  /* 0x8000001036367e21 */ /* 0x000fe20008010000 */
[----:B------:R-:W-:Y:S01]  /*7620*/  FADD.FTZ R5, R2, R5 ;  /* 0x0000000502057221 */ /* 0x000fe20000010000 */
[----:B------:R-:W-:Y:S01]  /*7630*/  FFMA.FTZ R42, R35, R2, R42 ;  /* 0x00000002232a7223 */ /* 0x000fe2000001002a */
[----:B------:R-:W-:Y:S01]  /*7640*/  FMUL.FTZ R2, R8, R3 ;  /* 0x0000000308027220 */ /* 0x000fe20000410000 */
[----:B------:R-:W-:Y:S01]  /*7650*/  SHF.L.U32 R26, R26, 0x10, RZ ;  /* 0x000000101a1a7819 */ /* 0x000fe200000006ff */
[----:B------:R-:W-:Y:S01]  /*7660*/  FMUL.FTZ R11, R54, UR17 ;  /* 0x00000011360b7c20 */ /* 0x000fe20008410000 */
[----:B------:R-:W-:Y:S01]  /*7670*/  FADD.FTZ R24, R24, -UR16 ;  /* 0x8000001018187e21 */ /* 0x000fe20008010000 */
[----:B------:R-:W-:Y:S01]  /*7680*/  SHF.L.U32 R62, R62, 0x10, RZ ;  /* 0x000000103e3e7819 */ /* 0x000fe200000006ff */
[----:B------:R-:W-:Y:S01]  /*7690*/  FADD.FTZ R78, R78, R46 ;  /* 0x0000002e4e4e7221 */ /* 0x000fe20000010000 */
[----:B------:R-:W-:Y:S01]  /*76a0*/  FFMA.FTZ R107, R46, R34, R107 ;  /* 0x000000222e6b7223 */ /* 0x000fe2000001006b */
[----:B------:R-:W-:Y:S01]  /*76b0*/  FADD.FTZ R4, R5, R2 ;  /* 0x0000000205047221 */ /* 0x000fe20000010000 */
        /* <DEDUP_REMOVED lines=8> */
[----:B------:R-:W-:Y:S01]  /*7740*/  FADD.FTZ R4, R5, R4 ;  /* 0x0000000405047221 */ /* 0x000fe20000010000 */
[----:B------:R-:W-:Y:S01]  /*7750*/  FFMA.FTZ R13, R24, R5, R13 ;  /* 0x00000005180d7223 */ /* 0x000fe2000001000d */
[----:B--2---:R-:W-:Y:S01]  /*7760*/  SHF.L.U32 R0, R125, 0x10, RZ ;  /* 0x000000107d007819 */ /* 0x004fe200000006ff */
[----:B------:R-:W-:Y:S01]  /*7770*/  FMUL.FTZ R5, R8, R15 ;  /* 0x0000000f08057220 */ /* 0x000fe20000410000 */
[----:B------:R-:W-:Y:S01]  /*7780*/  FMUL.FTZ R62, R62, UR17 ;  /* 0x000000113e3e7c20 */ /* 0x000fe20008410000 */
[----:B------:R-:W-:Y:S01]  /*7790*/  FADD.FTZ R28, R28, -UR16 ;  /* 0x800000101c1c7e21 */ /* 0x000fe20008010000 */
[----:B------:R-:W-:Y:S01]  /*77a0*/  FADD.FTZ R70, R70, R3 ;  /* 0x0000000346467221 */ /* 0x000fe20000010000 */
[----:B------:R-:W-:Y:S01]  /*77b0*/  FFMA.FTZ R74, R3, R11, R74 ;  /* 0x0000000b034a7223 */ /* 0x000fe2000001004a */
[----:B------:R-:W-:Y:S01]  /*77c0*/  FADD.FTZ R4, R4, R5 ;  /* 0x0000000504047221 */ /* 0x000fe20000010000 */
[----:B------:R-:W-:Y:S01]  /*77d0*/  FMUL.FTZ R3, R9, R0 ;  /* 0x0000000009037220 */ /* 0x000fe20000410000 */
[----:B------:R-:W-:Y:S01]  /*77e0*/  FFMA.FTZ R13, R62, R5, R13 ;  /* 0x000000053e0d7223 */ /* 0x000fe2000001000d */
        /* <DEDUP_REMOVED lines=10> */
.L_x_132:
[----:B------:R-:W2:Y:S04]  /*7890*/  LDL.LU R70, [R1+0x148] ;  /* 0x0001480001467983 */ /* 0x000ea80000300800 */
[----:B------:R-:W3:Y:S04]  /*78a0*/  LDL.LU R105, [R1+0x150] ;  /* 0x0001500001697983 */ /* 0x000ee80000300800 */
[----:B------:R-:W4:Y:S04]  /*78b0*/  LDL.LU R107, [R1+0x14c] ;  /* 0x00014c00016b7983 */ /* 0x000f280000300800 */
[----:B------:R-:W4:Y:S04]  /*78c0*/  LDL.LU R109, [R1+0x154] ;  /* 0x00015400016d7983 */ /* 0x000f280000300800 */
[----:B------:R-:W4:Y:S04]  /*78d0*/  LDL.LU R111, [R1+0x114] ;  /* 0x00011400016f7983 */ /* 0x000f280000300800 */
[----:B------:R-:W4:Y:S04]  /*78e0*/  LDL.LU R121, [R1+0x15c] ;  /* 0x00015c0001797983 */ /* 0x000f280000300800 */
[----:B-----5:R0:W-:Y:S04]  /*78f0*/  STL [R1+0x1a0], R41 ;  /* 0x0001a02901007387 */ /* 0x0201e80000100800 */
[----:B------:R1:W-:Y:S04]  /*7900*/  STL [R1+0x19c], R40 ;  /* 0x00019c2801007387 */ /* 0x0003e80000100800 */
[----:B------:R1:W-:Y:S04]  /*7910*/  STL [R1+0x194], R38 ;  /* 0x0001942601007387 */ /* 0x0003e80000100800 */
[----:B0-----:R-:W4:Y:S04]  /*7920*/  LDL.LU R41, [R1+0x164] ;  /* 0x0001640001297983 */ /* 0x001f280000300800 */
[----:B-1----:R-:W4:Y:S04]  /*7930*/  LDL.LU R40, [R1+0x168] ;  /* 0x0001680001287983 */ /* 0x002f280000300800 */
[----:B------:R-:W4:Y:S04]  /*7940*/  LDL.LU R38, [R1+0x16c] ;  /* 0x00016c0001267983 */ /* 0x000f280000300800 */
[----:B------:R0:W-:Y:S01]  /*7950*/  STL [R1+0x198], R39 ;  /* 0x0001982701007387 */ /* 0x0001e20000100800 */
[----:B--2---:R-:W-:-:S02]  /*7960*/  SHF.L.U32 R70, R70, 0x10, RZ ;  /* 0x0000001046467819 */ /* 0x004fc400000006ff */
[----:B---3--:R-:W-:-:S03]  /*7970*/  SHF.L.U32 R105, R105, 0x10, RZ ;  /* 0x0000001069697819 */ /* 0x008fc600000006ff */
[----:B------:R-:W-:Y:S01]  /*7980*/  FADD.FTZ R70, R70, -UR16 ;  /* 0x8000001046467e21 */ /* 0x000fe20008010000 */
[----:B----4-:R-:W-:-:S03]  /*7990*/  SHF.L.U32 R107, R107, 0x10, RZ ;  /* 0x000000106b6b7819 */ /* 0x010fc600000006ff */
[----:B------:R-:W-:-:S04]  /*79a0*/  FMUL.FTZ R70, R70, UR17 ;  /* 0x0000001146467c20 */ /* 0x000fc80008410000 */
[----:B------:R-:W-:-:S04]  /*79b0*/  FFMA.FTZ R78, R8, R70, R6 ;  /* 0x00000046084e7223 */ /* 0x000fc80000010006 */
[----:B------:R-:W-:-:S06]  /*79c0*/  FMUL.FTZ R74, R78, -1.4426950216293334961 ;  /* 0xbfb8aa3b4e4a7820 */ /* 0x000fcc0000410000 */
[----:B------:R-:W1:Y:S02]  /*79d0*/  MUFU.EX2 R74, R74 ;  /* 0x0000004a004a7308 */ /* 0x000e640000000800 */
[----:B-1----:R-:W-:-:S06]  /*79e0*/  FADD.FTZ R74, R74, 1 ;  /* 0x3f8000004a4a7421 */ /* 0x002fcc0000010000 */
[----:B------:R-:W1:Y:S01]  /*79f0*/  MUFU.RCP R74, R74 ;  /* 0x0000004a004a7308 */ /* 0x000e620000001000 */
[----:B------:R-:W-:Y:S01]  /*7a00*/  FADD.FTZ R107, R107, -UR16 ;  /* 0x800000106b6b7e21 */ /* 0x000fe20008010000 */
[----:B-1----:R-:W-:Y:S01]  /*7a10*/  FMUL.FTZ R105, R105, R74 ;  /* 0x0000004a69697220 */ /* 0x002fe20000410000 */
[----:B------:R-:W-:-:S04]  /*7a20*/  FADD.FTZ R74, -R74, 1 ;  /* 0x3f8000004a4a7421 */ /* 0x000fc80000010100 */
[----:B------:R-:W-:Y:S01]  /*7a30*/  FFMA.FTZ R78, R78, R74, 1 ;  /* 0x3f8000004e4e7423 */ /* 0x000fe2000001004a */
[----:B------:R-:W-:-:S03]  /*7a40*/  FMUL.FTZ R74, R107, UR17 ;  /* 0x000000116b4a7c20 */ /* 0x000fc60008410000 */
[----:B------:R-:W-:Y:S01]  /*7a50*/  FMUL.FTZ R78, R105, R78 ;  /* 0x0000004e694e7220 */ /* 0x000fe20000410000 */
[----:B------:R-:W-:-:S04]  /*7a60*/  FFMA.FTZ R105, R9, R74, R7 ;  /* 0x0000004a09697223 */ /* 0x000fc80000010007 */
[----:B------:R-:W-:-:S06]  /*7a70*/  FMUL.FTZ R107, R105, -1.4426950216293334961 ;  /* 0xbfb8aa3b696b7820 */ /* 0x000fcc0000410000 */
[----:B------:R-:W1:Y:S02]  /*7a80*/  MUFU.EX2 R107, R107 ;  /* 0x0000006b006b7308 */ /* 0x000e640000000800 */
[----:B-1----:R-:W-:-:S06]  /*7a90*/  FADD.FTZ R107, R107, 1 ;  /* 0x3f8000006b6b7421 */ /* 0x002fcc0000010000 */
[----:B------:R-:W1:Y:S01]  /*7aa0*/  MUFU.RCP R107, R107 ;  /* 0x0000006b006b7308 */ /* 0x000e620000001000 */
[----:B------:R-:W-:Y:S02]  /*7ab0*/  SHF.L.U32 R109, R109, 0x10, RZ ;  /* 0x000000106d6d7819 */ /* 0x000fe400000006ff */
[----:B------:R-:W-:-:S05]  /*7ac0*/  SHF.L.U32 R111, R111, 0x10, RZ ;  /* 0x000000106f6f7819 */ /* 0x000fca00000006ff */
[----:B------:R-:W-:Y:S01]  /*7ad0*/  FADD.FTZ R111, R111, -UR16 ;  /* 0x800000106f6f7e21 */ /* 0x000fe20008010000 */
[----:B-1----:R-:W-:Y:S01]  /*7ae0*/  FMUL.FTZ R109, R109, R107 ;  /* 0x0000006b6d6d7220 */ /* 0x002fe20000410000 */
[----:B------:R-:W-:-:S04]  /*7af0*/  FADD.FTZ R107, -R107, 1 ;  /* 0x3f8000006b6b7421 */ /* 0x000fc80000010100 */
[----:B------:R-:W-:Y:S01]  /*7b00*/  FFMA.FTZ R105, R105, R107, 1 ;  /* 0x3f80000069697423 */ /* 0x000fe2000001006b */
[----:B------:R-:W-:-:S03]  /*7b10*/  FMUL.FTZ R111, R111, UR17 ;  /* 0x000000116f6f7c20 */ /* 0x000fc60008410000 */
[----:B------:R-:W-:Y:S01]  /*7b20*/  FMUL.FTZ R105, R109, R105 ;  /* 0x000000696d697220 */ /* 0x000fe20000410000 */
[C---:B------:R-:W-:Y:S01]  /*7b30*/  FMUL.FTZ R109, R8.reuse, R78 ;  /* 0x0000004e086d7220 */ /* 0x040fe20000410000 */
[----:B------:R-:W-:Y:S02]  /*7b40*/  FFMA.FTZ R117, R8, R111, R6 ;  /* 0x0000006f08757223 */ /* 0x000fe40000010006 */
[----:B------:R-:W-:Y:S01]  /*7b50*/  FMUL.FTZ R113, R9, R105 ;  /* 0x0000006909717220 */ /* 0x000fe20000410000 */
[----:B------:R-:W-:Y:S01]  /*7b60*/  FFMA.FTZ R107, R70, R109, RZ ;  /* 0x0000006d466b7223 */ /* 0x000fe200000100ff */
[----:B------:R-:W-:-:S03]  /*7b70*/  FADD.FTZ R109, RZ, R109 ;  /* 0x0000006dff6d7221 */ /* 0x000fc60000010000 */
[----:B------:R-:W-:Y:S01]  /*7b80*/  FFMA.FTZ R107, R74, R113, R107 ;  /* 0x000000714a6b7223 */ /* 0x000fe2000001006b */
[----:B------:R-:W-:Y:S01]  /*7b90*/  FADD.FTZ R109, R113, R109 ;  /* 0x0000006d716d7221 */ /* 0x000fe20000010000 */
[----:B------:R-:W-:-:S06]  /*7ba0*/  FMUL.FTZ R113, R117, -1.4426950216293334961 ;  /* 0xbfb8aa3b75717820 */ /* 0x000fcc0000410000 */
[----:B------:R-:W1:Y:S02]  /*7bb0*/  MUFU.EX2 R113, R113 ;  /* 0x0000007100717308 */ /* 0x000e640000000800 */
[----:B-1----:R-:W-:-:S06]  /*7bc0*/  FADD.FTZ R113, R113, 1 ;  /* 0x3f80000071717421 */ /* 0x002fcc0000010000 */
[----:B------:R-:W1:Y:S01]  /*7bd0*/  MUFU.RCP R113, R113 ;  /* 0x0000007100717308 */ /* 0x000e620000001000 */
[----:B------:R-:W-:-:S05]  /*7be0*/  SHF.L.U32 R121, R121, 0x10, RZ ;  /* 0x0000001079797819 */ /* 0x000fca00000006ff */
[----:B-1----:R-:W-:Y:S01]  /*7bf0*/  FMUL.FTZ R121, R121, R113 ;  /* 0x0000007179797220 */ /* 0x002fe20000410000 */
[----:B------:R-:W-:-:S04]  /*7c00*/  FADD.FTZ R113, -R113, 1 ;  /* 0x3f80000071717421 */ /* 0x000fc80000010100 */
[----:B------:R-:W-:-:S04]  /*7c10*/  FFMA.FTZ R113, R117, R113, 1 ;  /* 0x3f80000075717423 */ /* 0x000fc80000010071 */
[----:B------:R-:W-:Y:S02]  /*7c20*/  FMUL.FTZ R113, R121, R113 ;  /* 0x0000007179717220 */ /* 0x000fe40000410000 */
[----:B------:R-:W2:Y:S01]  /*7c30*/  LDL.LU R121, [R1+0x158] ;  /* 0x0001580001797983 */ /* 0x000ea20000300800 */
[----:B------:R-:W-:Y:S01]  /*7c40*/  SHF.L.U32 R117, R125, 0x10, RZ ;  /* 0x000000107d757819 */ /* 0x000fe200000006ff */
[----:B------:R-:W-:-:S04]  /*7c50*/  FFMA.FTZ R70, R70, R78, RZ ;  /* 0x0000004e46467223 */ /* 0x000fc800000100ff */
[----:B------:R-:W-:Y:S01]  /*7c60*/  FADD.FTZ R117, R117, -UR16 ;  /* 0x8000001075757e21 */ /* 0x000fe20008010000 */
[----:B------:R-:W-:-:S03]  /*7c70*/  FADD.FTZ R78, RZ, R78 ;  /* 0x0000004eff4e7221 */ /* 0x000fc60000010000 */
[----:B------:R-:W-:Y:S01]  /*7c80*/  FMUL.FTZ R117, R117, UR17 ;  /* 0x0000001175757c20 */ /* 0x000fe20008410000 */
[----:B------:R-:W-:-:S03]  /*7c90*/  FFMA.FTZ R125, R111, R113, R70 ;  /* 0x000000716f7d7223 */ /* 0x000fc60000010046 */
[----:B------:R-:W-:Y:S01]  /*7ca0*/  FFMA.FTZ R70, R9, R117, R7 ;  /* 0x0000007509467223 */ /* 0x000fe20000010007 */
[----:B0-----:R-:W-:Y:S01]  /*7cb0*/  FADD.FTZ R39, R78, R113 ;  /* 0x000000714e277221 */ /* 0x001fe20000010000 */
[----:B------:R-:W-:Y:S02]  /*7cc0*/  FMUL.FTZ R113, R8, R113 ;  /* 0x0000007108717220 */ /* 0x000fe40000410000 */
[----:B------:R-:W-:Y:S02]  /*7cd0*/  FMUL.FTZ R78, R70, -1.4426950216293334961 ;  /* 0xbfb8aa3b464e7820 */ /* 0x000fe40000410000 */
[----:B------:R0:W-:Y:S01]  /*7ce0*/  STL [R1+0x144], R39 ;  /* 0x0001442701007387 */ /* 0x0001e20000100800 */
[----:B------:R-:W-:Y:S01]  /*7cf0*/  FFMA.FTZ R107, R111, R113, R107 ;  /* 0x000000716f6b7223 */ /* 0x000fe2000001006b */
[----:B------:R-:W-:Y:S02]  /*7d00*/  SHF.L.U32 R111, R41, 0x10, RZ ;  /* 0x00000010296f7819 */ /* 0x000fe400000006ff */
[----:B------:R-:W1:Y:S01]  /*7d10*/  MUFU.EX2 R78, R78 ;  /* 0x0000004e004e7308 */ /* 0x000e620000000800 */
[----:B------:R-:W3:Y:S04]  /*7d20*/  LDL.LU R41, [R1+0x170] ;  /* 0x0001700001297983 */ /* 0x000ee80000300800 */
[----:B0-----:R-:W4:Y:S01]  /*7d30*/  LDL.LU R39, [R1+0x174] ;  /* 0x0001740001277983 */ /* 0x001f220000300800 */
[----:B-1----:R-:W-:-:S06]  /*7d40*/  FADD.FTZ R78, R78, 1 ;  /* 0x3f8000004e4e7421 */ /* 0x002fcc0000010000 */
[----:B------:R-:W0:Y:S01]  /*7d50*/  MUFU.RCP R78, R78 ;  /* 0x0000004e004e7308 */ /* 0x000e220000001000 */
[----:B------:R-:W-:Y:S01]  /*7d60*/  FFMA.FTZ R74, R74, R105, RZ ;  /* 0x000000694a4a7223 */ /* 0x000fe200000100ff */
[----:B------:R-:W-:Y:S01]  /*7d70*/  FADD.FTZ R105, RZ, R105 ;  /* 0x00000069ff697221 */ /* 0x000fe20000010000 */
[----:B0-----:R-:W-:Y:S01]  /*7d80*/  FMUL.FTZ R111, R111, R78 ;  /* 0x0000004e6f6f7220 */ /* 0x001fe20000410000 */
[----:B------:R-:W-:-:S04]  /*7d90*/  FADD.FTZ R78, -R78, 1 ;  /* 0x3f8000004e4e7421 */ /* 0x000fc80000010100 */
[----:B------:R-:W-:Y:S01]  /*7da0*/  FFMA.FTZ R78, R70, R78, 1 ;  /* 0x3f800000464e7423 */ /* 0x000fe2000001004e */
[----:B------:R-:W-:-:S03]  /*7db0*/  FADD.FTZ R70, R109, R113 ;  /* 0x000000716d467221 */ /* 0x000fc60000010000 */
[----:B------:R-:W-:Y:S02]  /*7dc0*/  FMUL.FTZ R78, R111, R78 ;  /* 0x0000004e6f4e7220 */ /* 0x000fe40000410000 */
[----:B------:R-:W3:Y:S02]  /*7dd0*/  LDL.LU R111, [R1+0x17c] ;  /* 0x00017c00016f7983 */ /* 0x000ee40000300800 */
[----:B------:R-:W-:Y:S01]  /*7de0*/  FADD.FTZ R109, R105, R78 ;  /* 0x0000004e696d7221 */ /* 0x000fe20000010000 */
[-C--:B------:R-:W-:Y:S01]  /*7df0*/  FMUL.FTZ R105, R9, R78.reuse ;  /* 0x0000004e09697220 */ /* 0x080fe20000410000 */
[----:B------:R-:W-:-:S03]  /*7e00*/  FFMA.FTZ R74, R117, R78, R74 ;  /* 0x0000004e754a7223 */ /* 0x000fc6000001004a */
[----:B------:R-:W-:Y:S01]  /*7e10*/  FFMA.FTZ R78, R117, R105, R107 ;  /* 0x00000069754e7223 */ /* 0x000fe2000001006b */
[----:B------:R0:W-:Y:S02]  /*7e20*/  STL [R1+0x130], R105 ;  /* 0x0001306901007387 */ /* 0x0001e40000100800 */
[----:B0-----:R-:W-:Y:S02]  /*7e30*/  SHF.L.U32 R105, R40, 0x10, RZ ;  /* 0x0000001028697819 */ /* 0x001fe400000006ff */
[----:B------:R-:W3:Y:S04]  /*7e40*/  LDL.LU R40, [R1+0x178] ;  /* 0x0001780001287983 */ /* 0x000ee80000300800 */
[----:B------:R-:W-:Y:S04]  /*7e50*/  STL [R1+0x140], R70 ;  /* 0x0001404601007387 */ /* 0x000fe80000100800 */
[----:B------:R-:W-:Y:S04]  /*7e60*/  STL [R1+0x138], R74 ;  /* 0x0001384a01007387 */ /* 0x000fe80000100800 */
[----:B------:R0:W-:Y:S01]  /*7e70*/  STL [R1+0x134], R78 ;  /* 0x0001344e01007387 */ /* 0x0001e20000100800 */
[----:B------:R-:W-:Y:S01]  /*7e80*/  FADD.FTZ R105, R105, -UR16 ;  /* 0x8000001069697e21 */ /* 0x000fe20008010000 */
[----:B0-----:R-:W-:-:S03]  /*7e90*/  SHF.L.U32 R78, R38, 0x10, RZ ;  /* 0x00000010264e7819 */ /* 0x001fc600000006ff */
[----:B------:R-:W-:-:S05]  /*7ea0*/  FMUL.FTZ R38, R105, UR17 ;  /* 0x0000001169267c20 */ /* 0x000fca0008410000 */
[----:B------:R-:W-:Y:S01]  /*7eb0*/  STL [R1+0x128], R38 ;  /* 0x0001282601007387 */ /* 0x000fe20000100800 */
[----:B--2---:R-:W-:-:S03]  /*7ec0*/  SHF.L.U32 R70, R121, 0x10, RZ ;  /* 0x0000001079467819 */ /* 0x004fc600000006ff */
[----:B------:R-:W2:Y:S02]  /*7ed0*/  LDL.LU R121, [R1+0x184] ;  /* 0x0001840001797983 */ /* 0x000ea40000300800 */
[----:B------:R-:W-:-:S04]  /*7ee0*/  FADD.FTZ R70, R70, -UR16 ;  /* 0x8000001046467e21 */ /* 0x000fc80008010000 */
[----:B------:R-:W-:-:S04]  /*7ef0*/  FMUL.FTZ R70, R70, UR17 ;  /* 0x0000001146467c20 */ /* 0x000fc80008410000 */
[----:B------:R-:W-:Y:S01]  /*7f00*/  FFMA.FTZ R74, R8, R70, R6 ;  /* 0x00000046084a7223 */ /* 0x000fe20000010006 */
[----:B------:R0:W-:Y:S03]  /*7f10*/  STL [R1+0x12c], R70 ;  /* 0x00012c4601007387 */ /* 0x0001e60000100800 */
[----:B0-----:R-:W-:-:S06]  /*7f20*/  FMUL.FTZ R70, R74, -1.4426950216293334961 ;  /* 0xbfb8aa3b4a467820 */ /* 0x001fcc0000410000 */
[----:B------:R-:W0:Y:S02]  /*7f30*/  MUFU.EX2 R70, R70 ;  /* 0x0000004600467308 */ /* 0x000e240000000800 */
[----:B0-----:R-:W-:-:S06]  /*7f40*/  FADD.FTZ R70, R70, 1 ;  /* 0x3f80000046467421 */ /* 0x001fcc0000010000 */
[----:B------:R-:W0:Y:S02]  /*7f50*/  MUFU.RCP R70, R70 ;  /* 0x0000004600467308 */ /* 0x000e240000001000 */
[----:B0-----:R-:W-:Y:S01]  /*7f60*/  FMUL.FTZ R78, R78, R70 ;  /* 0x000000464e4e7220 */ /* 0x001fe20000410000 */
[----:B------:R-:W-:-:S04]  /*7f70*/  FADD.FTZ R70, -R70, 1 ;  /* 0x3f80000046467421 */ /* 0x000fc80000010100 */
[----:B------:R-:W-:-:S04]  /*7f80*/  FFMA.FTZ R70, R74, R70, 1 ;  /* 0x3f8000004a467423 */ /* 0x000fc80000010046 */
[----:B------:R-:W-:Y:S01]  /*7f90*/  FMUL.FTZ R70, R78, R70 ;  /* 0x000000464e467220 */ /* 0x000fe20000410000 */
[----:B------:R-:W-:Y:S02]  /*7fa0*/  FFMA.FTZ R78, R9, R38, R7 ;  /* 0x00000026094e7223 */ /* 0x000fe40000010007 */
[----:B------:R-:W2:Y:S02]  /*7fb0*/  LDL.LU R38, [R1+0x110] ;  /* 0x0001100001267983 */ /* 0x000ea40000300800 */
[----:B------:R-:W-:-:S06]  /*7fc0*/  FMUL.FTZ R74, R78, -1.4426950216293334961 ;  /* 0xbfb8aa3b4e4a7820 */ /* 0x000fcc0000410000 */
[----:B------:R-:W0:Y:S02]  /*7fd0*/  MUFU.EX2 R74, R74 ;  /* 0x0000004a004a7308 */ /* 0x000e240000000800 */
[----:B0-----:R-:W-:-:S06]  /*7fe0*/  FADD.FTZ R74, R74, 1 ;  /* 0x3f8000004a4a7421 */ /* 0x001fcc0000010000 */
[----:B------:R-:W0:Y:S01]  /*7ff0*/  MUFU.RCP R74, R74 ;  /* 0x0000004a004a7308 */ /* 0x000e220000001000 */
[----:B----4-:R-:W-:Y:S02]  /*8000*/  SHF.L.U32 R105, R39, 0x10, RZ ;  /* 0x0000001027697819 */ /* 0x010fe400000006ff */
[----:B---3--:R-:W-:Y:S02]  /*8010*/  SHF.L.U32 R107, R41, 0x10, RZ ;  /* 0x00000010296b7819 */ /* 0x008fe400000006ff */
[----:B------:R-:W3:Y:S03]  /*8020*/  LDL.LU R41, [R1+0x188] ;  /* 0x0001880001297983 */ /* 0x000ee60000300800 */
[----:B------:R-:W-:-:S04]  /*8030*/  FADD.FTZ R107, R107, -UR16 ;  /* 0x800000106b6b7e21 */ /* 0x000fc80008010000 */
[----:B------:R-:W-:Y:S01]  /*8040*/  FMUL.FTZ R39, R107, UR17 ;  /* 0x000000116b277c20 */ /* 0x000fe20008410000 */
[----:B0-----:R-:W-:Y:S01]  /*8050*/  FMUL.FTZ R105, R105, R74 ;  /* 0x0000004a69697220 */ /* 0x001fe20000410000 */
[----:B------:R-:W-:-:S04]  /*8060*/  FADD.FTZ R74, -R74, 1 ;  /* 0x3f8000004a4a7421 */ /* 0x000fc80000010100 */
[----:B------:R-:W-:Y:S01]  /*8070*/  FFMA.FTZ R74, R78, R74, 1 ;  /* 0x3f8000004e4a7423 */ /* 0x000fe2000001004a */
[----:B------:R0:W-:Y:S03]  /*8080*/  STL [R1+0x124], R39 ;  /* 0x0001242701007387 */ /* 0x0001e60000100800 */
[----:B------:R-:W-:Y:S01]  /*8090*/  FMUL.FTZ R74, R105, R74 ;  /* 0x0000004a694a7220 */ /* 0x000fe20000410000 */
[----:B------:R-:W-:Y:S02]  /*80a0*/  FFMA.FTZ R105, R8, R39, R6 ;  /* 0x0000002708697223 */ /* 0x000fe40000010006 */
[----:B0-----:R-:W4:Y:S02]  /*80b0*/  LDL.LU R39, [R1+0x18c] ;  /* 0x00018c0001277983 */ /* 0x001f240000300800 */
[----:B------:R-:W-:-:S06]  /*80c0*/  FMUL.FTZ R78, R105, -1.4426950216293334961 ;  /* 0xbfb8aa3b694e7820 */ /* 0x000fcc0000410000 */
[----:B------:R-:W0:Y:S02]  /*80d0*/  MUFU.EX2 R78, R78 ;  /* 0x0000004e004e7308 */ /* 0x000e240000000800 */
[----:B0-----:R-:W-:-:S06]  /*80e0*/  FADD.FTZ R78, R78, 1 ;  /* 0x3f8000004e4e7421 */ /* 0x001fcc0000010000 */
[----:B------:R-:W0:Y:S01]  /*80f0*/  MUFU.RCP R78, R78 ;  /* 0x0000004e004e7308 */ /* 0x000e220000001000 */
[----:B------:R1:W-:Y:S01]  /*8100*/  STL [R1+0x13c], R109 ;  /* 0x00013c6d01007387 */ /* 0x0003e20000100800 */
[----:B------:R-:W-:Y:S02]  /*8110*/  SHF.L.U32 R107, R111, 0x10, RZ ;  /* 0x000000106f6b7819 */ /* 0x000fe400000006ff */
[----:B-1----:R-:W-:-:S05]  /*8120*/  SHF.L.U32 R109, R40, 0x10, RZ ;  /* 0x00000010286d7819 */ /* 0x002fca00000006ff */
[----:B------:R-:W-:Y:S01]  /*8130*/  FADD.FTZ R109, R109, -UR16 ;  /* 0x800000106d6d7e21 */ /* 0x000fe20008010000 */
[----:B0-----:R-:W-:Y:S01]  /*8140*/  FMUL.FTZ R107, R107, R78 ;  /* 0x0000004e6b6b7220 */ /* 0x001fe20000410000 */
[----:B------:R-:W-:Y:S02]  /*8150*/  FADD.FTZ R78, -R78, 1 ;  /* 0x3f8000004e4e7421 */ /* 0x000fe40000010100 */
[----:B------:R-:W-:Y:S02]  /*8160*/  FMUL.FTZ R40, R109, UR17 ;  /* 0x000000116d287c20 */ /* 0x000fe40008410000 */
[----:B------:R-:W-:-:S03]  /*8170*/  FFMA.FTZ R78, R105, R78, 1 ;  /* 0x3f800000694e7423 */ /* 0x000fc6000001004e */
[----:B------:R0:W-:Y:S01]  /*8180*/  STL [R1+0x120], R40 ;  /* 0x0001202801007387 */ /* 0x0001e20000100800 */
[----:B------:R-:W-:Y:S01]  /*8190*/  FMUL.FTZ R78, R107, R78 ;  /* 0x0000004e6b4e7220 */ /* 0x000fe20000410000 */
[----:B------:R-:W-:Y:S02]  /*81a0*/  FFMA.FTZ R107, R9, R40, R7 ;  /* 0x00000028096b7223 */ /* 0x000fe40000010007 */
[----:B0-----:R-:W4:Y:S02]  /*81b0*/  LDL.LU R40, [R1+0x190] ;  /* 0x0001900001287983 */ /* 0x001f240000300800 */
[----:B------:R-:W-:-:S06]  /*81c0*/  FMUL.FTZ R105, R107, -1.4426950216293334961 ;  /* 0xbfb8aa3b6b697820 */ /* 0x000fcc0000410000 */
[----:B------:R-:W0:Y:S02]  /*81d0*/  MUFU.EX2 R105, R105 ;  /* 0x0000006900697308 */ /* 0x000e240000000800 */
[----:B0-----:R-:W-:-:S06]  /*81e0*/  FADD.FTZ R105, R105, 1 ;  /* 0x3f80000069697421 */ /* 0x001fcc0000010000 */
[----:B------:R-:W0:Y:S01]  /*81f0*/  MUFU.RCP R105, R105 ;  /* 0x0000006900697308 */ /* 0x000e220000001000 */
[----:B--2---:R-:W-:-:S05]  /*8200*/  SHF.L.U32 R109, R121, 0x10, RZ ;  /* 0x00000010796d7819 */ /* 0x004fca00000006ff */
[----:B0-----:R-:W-:Y:S01]  /*8210*/  FMUL.FTZ R109, R109, R105 ;  /* 0x000000696d6d7220 */ /* 0x001fe20000410000 */
[----:B------:R-:W-:-:S04]  /*8220*/  FADD.FTZ R105, -R105, 1 ;  /* 0x3f80000069697421 */ /* 0x000fc80000010100 */
[----:B------:R-:W-:-:S04]  /*8230*/  FFMA.FTZ R105, R107, R105, 1 ;  /* 0x3f8000006b697423 */ /* 0x000fc80000010069 */
[----:B------:R-:W-:Y:S01]  /*8240*/  FMUL.FTZ R105, R109, R105 ;  /* 0x000000696d697220 */ /* 0x000fe20000410000 */
[----:B------:R-:W-:-:S05]  /*8250*/  SHF.L.U32 R111, R38, 0x10, RZ ;  /* 0x00000010266f7819 */ /* 0x000fca00000006ff */
[----:B------:R-:W-:-:S04]  /*8260*/  FADD.FTZ R111, R111, -UR16 ;  /* 0x800000106f6f7e21 */ /* 0x000fc80008010000 */
[----:B------:R-:W-:-:S04]  /*8270*/  FMUL.FTZ R38, R111, UR17 ;  /* 0x000000116f267c20 */ /* 0x000fc80008410000 */
[----:B------:R-:W-:Y:S01]  /*8280*/  FFMA.FTZ R109, R8, R38, R6 ;  /* 0x00000026086d7223 */ /* 0x000fe20000010006 */
[----:B------:R0:W-:Y:S04]  /*8290*/  STL [R1+0x11c], R38 ;  /* 0x00011c2601007387 */ /* 0x0001e80000100800 */
[----:B0-----:R-:W2:Y:S01]  /*82a0*/  LDL.LU R38, [R1+0x180] ;  /* 0x0001800001267983 */ /* 0x001ea20000300800 */
[----:B------:R-:W-:-:S06]  /*82b0*/  FMUL.FTZ R107, R109, -1.4426950216293334961 ;  /* 0xbfb8aa3b6d6b7820 */ /* 0x000fcc0000410000 */
[----:B------:R-:W0:Y:S02]  /*82c0*/  MUFU.EX2 R107, R107 ;  /* 0x0000006b006b7308 */ /* 0x000e240000000800 */
[----:B0-----:R-:W-:-:S06]  /*82d0*/  FADD.FTZ R107, R107, 1 ;  /* 0x3f8000006b6b7421 */ /* 0x001fcc0000010000 */
[----:B------:R-:W0:Y:S01]  /*82e0*/  MUFU.RCP R107, R107 ;  /* 0x0000006b006b7308 */ /* 0x000e220000001000 */
[----:B---3--:R-:W-:Y:S02]  /*82f0*/  SHF.L.U32 R113, R41, 0x10, RZ ;  /* 0x0000001029717819 */ /* 0x008fe400000006ff */
[----:B----4-:R-:W-:-:S03]  /*8300*/  SHF.L.U32 R111, R39, 0x10, RZ ;  /* 0x00000010276f7819 */ /* 0x010fc600000006ff */
[----:B------:R-:W-:Y:S02]  /*8310*/  FADD.FTZ R113, R113, -UR16 ;  /* 0x8000001071717e21 */ /* 0x000fe40008010000 */
[----:B0-----:R-:W-:Y:S01]  /*8320*/  FMUL.FTZ R111, R111, R107 ;  /* 0x0000006b6f6f7220 */ /* 0x001fe20000410000 */
[----:B------:R-:W-:Y:S01]  /*8330*/  FADD.FTZ R107, -R107, 1 ;  /* 0x3f8000006b6b7421 */ /* 0x000fe20000010100 */
[----:B------:R-:W-:-:S03]  /*8340*/  FMUL.FTZ R41, R113, UR17 ;  /* 0x0000001171297c20 */ /* 0x000fc60008410000 */
[----:B------:R-:W-:-:S04]  /*8350*/  FFMA.FTZ R107, R109, R107, 1 ;  /* 0x3f8000006d6b7423 */ /* 0x000fc8000001006b */
[----:B------:R-:W-:Y:S01]  /*8360*/  FMUL.FTZ R107, R111, R107 ;  /* 0x0000006b6f6b7220 */ /* 0x000fe20000410000 */
[----:B------:R-:W-:-:S04]  /*8370*/  FFMA.FTZ R111, R9, R41, R7 ;  /* 0x00000029096f7223 */ /* 0x000fc80000010007 */
[----:B------:R-:W-:-:S06]  /*8380*/  FMUL.FTZ R109, R111, -1.4426950216293334961 ;  /* 0xbfb8aa3b6f6d7820 */ /* 0x000fcc0000410000 */
[----:B------:R-:W0:Y:S01]  /*8390*/  MUFU.EX2 R109, R109 ;  /* 0x0000006d006d7308 */ /* 0x000e220000000800 */
[----:B------:R-:W-:Y:S01]  /*83a0*/  SHF.L.U32 R98, R98, 0x10, RZ ;  /* 0x0000001062627819 */ /* 0x000fe200000006ff */
[----:B0-----:R-:W-:-:S06]  /*83b0*/  FADD.FTZ R109, R109, 1 ;  /* 0x3f8000006d6d7421 */ /* 0x001fcc0000010000 */
[----:B------:R-:W0:Y:S01]  /*83c0*/  MUFU.RCP R109, R109 ;  /* 0x0000006d006d7308 */ /* 0x000e220000001000 */
[----:B------:R-:W-:Y:S01]  /*83d0*/  FADD.FTZ R98, R98, -UR16 ;  /* 0x8000001062627e21 */ /* 0x000fe20008010000 */
[----:B------:R-:W-:-:S03]  /*83e0*/  SHF.L.U32 R113, R40, 0x10, RZ ;  /* 0x0000001028717819 */ /* 0x000fc600000006ff */
[----:B------:R-:W-:Y:S02]  /*83f0*/  FMUL.FTZ R40, R98, UR17 ;  /* 0x0000001162287c20 */ /* 0x000fe40008410000 */
[----:B0-----:R-:W-:Y:S01]  /*8400*/  FMUL.FTZ R113, R113, R109 ;  /* 0x0000006d71717220 */ /* 0x001fe20000410000 */
[----:B------:R-:W-:-:S04]  /*8410*/  FADD.FTZ R109, -R109, 1 ;  /* 0x3f8000006d6d7421 */ /* 0x000fc80000010100 */
[----:B------:R-:W-:Y:S01]  /*8420*/  FFMA.FTZ R109, R111, R109, 1 ;  /* 0x3f8000006f6d7423 */ /* 0x000fe2000001006d */
[----:B------:R-:W-:-:S03]  /*8430*/  FFMA.FTZ R111, R8, R40, R6 ;  /* 0x00000028086f7223 */ /* 0x000fc60000010006 */
[----:B------:R-:W-:Y:S01]  /*8440*/  FMUL.FTZ R98, R113, R109 ;  /* 0x0000006d71627220 */ /* 0x000fe20000410000 */
[----:B------:R-:W-:-:S06]  /*8450*/  FMUL.FTZ R109, R111, -1.4426950216293334961 ;  /* 0xbfb8aa3b6f6d7820 */ /* 0x000fcc0000410000 */
[----:B------:R-:W0:Y:S02]  /*8460*/  MUFU.EX2 R109, R109 ;  /* 0x0000006d006d7308 */ /* 0x000e240000000800 */
[----:B0-----:R-:W-:-:S06]  /*8470*/  FADD.FTZ R109, R109, 1 ;  /* 0x3f8000006d6d7421 */ /* 0x001fcc0000010000 */
[----:B------:R-:W0:Y:S01]  /*8480*/  MUFU.RCP R109, R109 ;  /* 0x0000006d006d7308 */ /* 0x000e220000001000 */
[----:B------:R-:W-:Y:S02]  /*8490*/  SHF.L.U32 R100, R100, 0x10, RZ ;  /* 0x0000001064647819 */ /* 0x000fe400000006ff */
[----:B------:R-:W-:-:S05]  /*84a0*/  SHF.L.U32 R99, R99, 0x10, RZ ;  /* 0x0000001063637819 */ /* 0x000fca00000006ff */
[----:B------:R-:W-:Y:S01]  /*84b0*/  FADD.FTZ R99, R99, -UR16 ;  /* 0x8000001063637e21 */ /* 0x000fe20008010000 */
[----:B0-----:R-:W-:Y:S01]  /*84c0*/  FMUL.FTZ R100, R100, R109 ;  /* 0x0000006d64647220 */ /* 0x001fe20000410000 */
[----:B------:R-:W-:Y:S02]  /*84d0*/  FADD.FTZ R109, -R109, 1 ;  /* 0x3f8000006d6d7421 */ /* 0x000fe40000010100 */
[----:B------:R-:W-:Y:S02]  /*84e0*/  FMUL.FTZ R39, R99, UR17 ;  /* 0x0000001163277c20 */ /* 0x000fe40008410000 */
        /* <DEDUP_REMOVED lines=9> */
[----:B------:R-:W-:Y:S02]  /*8580*/  SHF.L.U32 R102, R102, 0x10, RZ ;  /* 0x0000001066667819 */ /* 0x000fe400000006ff */
[----:B------:R-:W-:-:S03]  /*8590*/  SHF.L.U32 R103, R103, 0x10, RZ ;  /* 0x0000001067677819 */ /* 0x000fc600000006ff */
[----:B------:R-:W-:-:S04]  /*85a0*/  FADD.FTZ R102, R102, -UR16 ;  /* 0x8000001066667e21 */ /* 0x000fc80008010000 */
[----:B------:R-:W-:Y:S01]  /*85b0*/  FMUL.FTZ R102, R102, UR17 ;  /* 0x0000001166667c20 */ /* 0x000fe20008410000 */
[----:B--2---:R-:W-:Y:S01]  /*85c0*/  SHF.L.U32 R111, R38, 0x10, RZ ;  /* 0x00000010266f7819 */ /* 0x004fe200000006ff */
[----:B------:R-:W-:-:S04]  /*85d0*/  FMUL.FTZ R38, R101, UR17 ;  /* 0x0000001165267c20 */ /* 0x000fc80008410000 */
[----:B0-----:R-:W-:Y:S01]  /*85e0*/  FMUL.FTZ R111, R111, R100 ;  /* 0x000000646f6f7220 */ /* 0x001fe20000410000 */
[----:B------:R-:W-:-:S04]  /*85f0*/  FADD.FTZ R100, -R100, 1 ;  /* 0x3f80000064647421 */ /* 0x000fc80000010100 */
[----:B------:R-:W-:Y:S01]  /*8600*/  FFMA.FTZ R100, R109, R100, 1 ;  /* 0x3f8000006d647423 */ /* 0x000fe20000010064 */
        /* <DEDUP_REMOVED lines=18> */
[----:B------:R-:W-:-:S04]  /*8730*/  FADD.FTZ R103, -R103, 1 ;  /* 0x3f80000067677421 */ /* 0x000fc80000010100 */
[----:B------:R-:W-:Y:S01]  /*8740*/  FFMA.FTZ R109, R109, R103, 1 ;  /* 0x3f8000006d6d7423 */ /* 0x000fe20000010067 */
[----:B------:R-:W-:-:S03]  /*8750*/  FMUL.FTZ R103, R94, UR17 ;  /* 0x000000115e677c20 */ /* 0x000fc60008410000 */
[----:B------:R-:W-:Y:S01]  /*8760*/  FMUL.FTZ R94, R104, R109 ;  /* 0x0000006d685e7220 */ /* 0x000fe20000410000 */
[----:B------:R-:W-:-:S04]  /*8770*/  FFMA.FTZ R109, R8, R103, R6 ;  /* 0x00000067086d7223 */ /* 0x000fc80000010006 */
[----:B------:R-:W-:-:S06]  /*8780*/  FMUL.FTZ R104, R109, -1.4426950216293334961 ;  /* 0xbfb8aa3b6d687820 */ /* 0x000fcc0000410000 */
[----:B------:R-:W0:Y:S01]  /*8790*/  MUFU.EX2 R104, R104 ;  /* 0x0000006800687308 */ /* 0x000e220000000800 */
[----:B------:R-:W-:Y:S01]  /*87a0*/  SHF.L.U32 R95, R95, 0x10, RZ ;  /* 0x000000105f5f7819 */ /* 0x000fe200000006ff */
[----:B0-----:R-:W-:-:S06]  /*87b0*/  FADD.FTZ R104, R104, 1 ;  /* 0x3f80000068687421 */ /* 0x001fcc0000010000 */
[----:B------:R-:W0:Y:S01]  /*87c0*/  MUFU.RCP R104, R104 ;  /* 0x0000006800687308 */ /* 0x000e220000001000 */
[----:B------:R-:W-:Y:S01]  /*87d0*/  SHF.L.U32 R96, R96, 0x10, RZ ;  /* 0x0000001060607819 */ /* 0x000fe200000006ff */
[----:B------:R-:W-:Y:S01]  /*87e0*/  FADD.FTZ R95, R95, -UR16 ;  /* 0x800000105f5f7e21 */ /* 0x000fe20008010000 */
[----:B------:R-:W-:-:S03]  /*87f0*/  FMUL.FTZ R100, R111, R100 ;  /* 0x000000646f647220 */ /* 0x000fc60000410000 */
[----:B0-----:R-:W-:Y:S01]  /*8800*/  FMUL.FTZ R111, R96, R104 ;  /* 0x00000068606f7220 */ /* 0x001fe20000410000 */
[----:B------:R-:W-:Y:S01]  /*8810*/  FADD.FTZ R104, -R104, 1 ;  /* 0x3f80000068687421 */ /* 0x000fe20000010100 */
[----:B------:R-:W-:-:S03]  /*8820*/  FMUL.FTZ R96, R95, UR17 ;  /* 0x000000115f607c20 */ /* 0x000fc60008410000 */
[----:B------:R-:W-:Y:S01]  /*8830*/  FFMA.FTZ R104, R109, R104, 1 ;  /* 0x3f8000006d687423 */ /* 0x000fe20000010068 */
[----:B------:R-:W-:-:S03]  /*8840*/  FFMA.FTZ R109, R9, R96, R7 ;  /* 0x00000060096d7223 */ /* 0x000fc60000010007 */
[----:B------:R-:W-:Y:S01]  /*8850*/  FMUL.FTZ R95, R111, R104 ;  /* 0x000000686f5f7220 */ /* 0x000fe20000410000 */
[----:B------:R-:W-:-:S06]  /*8860*/  FMUL.FTZ R104, R109, -1.4426950216293334961 ;  /* 0xbfb8aa3b6d687820 */ /* 0x000fcc0000410000 */
[----:B------:R-:W0:Y:S01]  /*8870*/  MUFU.EX2 R104, R104 ;  /* 0x0000006800687308 */ /* 0x000e220000000800 */
[----:B------:R-:W-:Y:S01]  /*8880*/  SHF.L.U32 R90, R90, 0x10, RZ ;  /* 0x000000105a5a7819 */ /* 0x000fe200000006ff */
[----:B0-----:R-:W-:-:S06]  /*8890*/  FADD.FTZ R104, R104, 1 ;  /* 0x3f80000068687421 */ /* 0x001fcc0000010000 */
[----:B------:R-:W0:Y:S01]  /*88a0*/  MUFU.RCP R104, R104 ;  /* 0x0000006800687308 */ /* 0x000e220000001000 */
[----:B------:R-:W-:Y:S01]  /*88b0*/  SHF.L.U32 R97, R97, 0x10, RZ ;  /* 0x0000001061617819 */ /* 0x000fe200000006ff */
[----:B------:R-:W-:-:S04]  /*88c0*/  FADD.FTZ R90, R90, -UR16 ;  /* 0x800000105a5a7e21 */ /* 0x000fc80008010000 */
        /* <DEDUP_REMOVED lines=65> */
[----:B------:R-:W-:Y:S01]  /*8ce0*/  FMUL.FTZ R84, R84, UR17 ;  /* 0x0000001154547c20 */ /* 0x000fe20008410000 */
[----:B0-----:R-:W-:Y:S01]  /*8cf0*/  FMUL.FTZ R83, R83, R104 ;  /* 0x0000006853537220 */ /* 0x001fe20000410000 */
[----:B------:R-:W-:-:S04]  /*8d00*/  FADD.FTZ R104, -R104, 1 ;  /* 0x3f80000068687421 */ /* 0x000fc80000010100 */
        /* <DEDUP_REMOVED lines=299> */
[----:B------:R-:W-:-:S04]  /*9fc0*/  FMUL.FTZ R109, R23, UR17 ;  /* 0x00000011176d7c20 */ /* 0x000fc80008410000 */
[----:B------:R-:W-:Y:S01]  /*9fd0*/  FFMA.FTZ R111, R8, R109, R6 ;  /* 0x0000006d086f7223 */ /* 0x000fe20000010006 */
[----:B------:R-:W-:-:S03]  /*9fe0*/  FMUL.FTZ R23, R112, R110 ;  /* 0x0000006e70177220 */ /* 0x000fc60000410000 */
        /* <DEDUP_REMOVED lines=11> */
[----:B------:R-:W-:-:S04]  /*a0a0*/  FFMA.FTZ R113, R9, R111, R7 ;  /* 0x0000006f09717223 */ /* 0x000fc80000010007 */
        /* <DEDUP_REMOVED lines=23> */
[----:B------:R-:W-:Y:S01]  /*a220*/  FMUL.FTZ R114, R118, UR17 ;  /* 0x0000001176727c20 */ /* 0x000fe20008410000 */
[----:B------:R-:W-:-:S03]  /*a230*/  FMUL.FTZ R110, R115, R110 ;  /* 0x0000006e736e7220 */ /* 0x000fc60000410000 */
        /* <DEDUP_REMOVED lines=25> */
[----:B------:R-:W-:Y:S01]  /*a3d0*/  FMUL.FTZ R113, R119, R113 ;  /* 0x0000007177717220 */ /* 0x000fe20000410000 */
[----:B------:R-:W-:Y:S02]  /*a3e0*/  SHF.L.U32 R124, R124, 0x10, RZ ;  /* 0x000000107c7c7819 */ /* 0x000fe400000006ff */
[----:B------:R-:W-:Y:S01]  /*a3f0*/  SHF.L.U32 R29, R29, 0x10, RZ ;  /* 0x000000101d1d7819 */ /* 0x000fe200000006ff */
[----:B------:R-:W-:Y:S01]  /*a400*/  FFMA.FTZ R119, R9, R117, R7 ;  /* 0x0000007509777223 */ /* 0x000fe20000010007 */
[----:B------:R-:W-:Y:S02]  /*a410*/  SHF.L.U32 R30, R30, 0x10, RZ ;  /* 0x000000101e1e7819 */ /* 0x000fe400000006ff */
[----:B------:R-:W-:Y:S01]  /*a420*/  SHF.L.U32 R31, R31, 0x10, RZ ;  /* 0x000000101f1f7819 */ /* 0x000fe200000006ff */
[----:B------:R-:W-:Y:S01]  /*a430*/  FMUL.FTZ R118, R119, -1.4426950216293334961 ;  /* 0xbfb8aa3b77767820 */ /* 0x000fe20000410000 */
[----:B------:R-:W-:-:S02]  /*a440*/  SHF.L.U32 R0, R0, 0x10, RZ ;  /* 0x0000001000007819 */ /* 0x000fc400000006ff */
[----:B------:R-:W-:Y:S02]  /*a450*/  SHF.L.U32 R32, R32, 0x10, RZ ;  /* 0x0000001020207819 */ /* 0x000fe400000006ff */
[----:B------:R-:W-:Y:S01]  /*a460*/  SHF.L.U32 R3, R3, 0x10, RZ ;  /* 0x0000001003037819 */ /* 0x000fe200000006ff */
[----:B------:R-:W0:Y:S01]  /*a470*/  MUFU.EX2 R118, R118 ;  /* 0x0000007600767308 */ /* 0x000e220000000800 */
[----:B------:R-:W-:Y:S02]  /*a480*/  SHF.L.U32 R5, R5, 0x10, RZ ;  /* 0x0000001005057819 */ /* 0x000fe400000006ff */
[----:B------:R-:W-:Y:S02]  /*a490*/  SHF.L.U32 R13, R13, 0x10, RZ ;  /* 0x000000100d0d7819 */ /* 0x000fe400000006ff */
[----:B------:R-:W-:Y:S02]  /*a4a0*/  SHF.L.U32 R10, R10, 0x10, RZ ;  /* 0x000000100a0a7819 */ /* 0x000fe400000006ff */
[----:B------:R-:W-:-:S02]  /*a4b0*/  SHF.L.U32 R15, R15, 0x10, RZ ;  /* 0x000000100f0f7819 */ /* 0x000fc400000006ff */
[----:B------:R-:W-:Y:S02]  /*a4c0*/  SHF.L.U32 R17, R17, 0x10, RZ ;  /* 0x0000001011117819 */ /* 0x000fe400000006ff */
[----:B------:R-:W-:Y:S02]  /*a4d0*/  SHF.L.U32 R33, R33, 0x10, RZ ;  /* 0x0000001021217819 */ /* 0x000fe400000006ff */
[----:B------:R-:W-:Y:S02]  /*a4e0*/  SHF.L.U32 R19, R19, 0x10, RZ ;  /* 0x0000001013137819 */ /* 0x000fe400000006ff */
[----:B------:R-:W-:Y:S02]  /*a4f0*/  SHF.L.U32 R34, R34, 0x10, RZ ;  /* 0x0000001022227819 */ /* 0x000fe400000006ff */
[----:B------:R-:W-:Y:S01]  /*a500*/  SHF.L.U32 R22, R22, 0x10, RZ ;  /* 0x0000001016167819 */ /* 0x000fe200000006ff */
[----:B0-----:R-:W-:Y:S01]  /*a510*/  FADD.FTZ R118, R118, 1 ;  /* 0x3f80000076767421 */ /* 0x001fe20000010000 */
[----:B------:R-:W-:-:S02]  /*a520*/  SHF.L.U32 R42, R42, 0x10, RZ ;  /* 0x000000102a2a7819 */ /* 0x000fc400000006ff */
[----:B------:R-:W-:Y:S02]  /*a530*/  SHF.L.U32 R46, R46, 0x10, RZ ;  /* 0x000000102e2e7819 */ /* 0x000fe400000006ff */
[----:B------:R-:W-:Y:S01]  /*a540*/  SHF.L.U32 R35, R35, 0x10, RZ ;  /* 0x0000001023237819 */ /* 0x000fe200000006ff */
[----:B------:R-:W0:Y:S01]  /*a550*/  MUFU.RCP R118, R118 ;  /* 0x0000007600767308 */ /* 0x000e220000001000 */
[----:B------:R-:W-:Y:S01]  /*a560*/  FADD.FTZ R29, R29, -UR16 ;  /* 0x800000101d1d7e21 */ /* 0x000fe20008010000 */
[----:B------:R-:W-:Y:S02]  /*a570*/  SHF.L.U32 R50, R50, 0x10, RZ ;  /* 0x0000001032327819 */ /* 0x000fe400000006ff */
[----:B------:R-:W-:Y:S02]  /*a580*/  SHF.L.U32 R54, R54, 0x10, RZ ;  /* 0x0000001036367819 */ /* 0x000fe400000006ff */
[----:B------:R-:W-:Y:S02]  /*a590*/  SHF.L.U32 R11, R11, 0x10, RZ ;  /* 0x000000100b0b7819 */ /* 0x000fe400000006ff */
[----:B------:R-:W-:-:S02]  /*a5a0*/  SHF.L.U32 R58, R58, 0x10, RZ ;  /* 0x000000103a3a7819 */ /* 0x000fc400000006ff */
[----:B------:R-:W-:Y:S02]  /*a5b0*/  SHF.L.U32 R24, R24, 0x10, RZ ;  /* 0x0000001018187819 */ /* 0x000fe400000006ff */
[----:B------:R-:W-:Y:S02]  /*a5c0*/  SHF.L.U32 R62, R62, 0x10, RZ ;  /* 0x000000103e3e7819 */ /* 0x000fe400000006ff */
[----:B------:R-:W-:Y:S02]  /*a5d0*/  SHF.L.U32 R26, R26, 0x10, RZ ;  /* 0x000000101a1a7819 */ /* 0x000fe400000006ff */
[----:B------:R-:W-:Y:S01]  /*a5e0*/  SHF.L.U32 R66, R66, 0x10, RZ ;  /* 0x0000001042427819 */ /* 0x000fe200000006ff */
[----:B0-----:R-:W-:Y:S01]  /*a5f0*/  FMUL.FTZ R124, R124, R118 ;  /* 0x000000767c7c7220 */ /* 0x001fe20000410000 */
[----:B------:R-:W-:Y:S01]  /*a600*/  FADD.FTZ R118, -R118, 1 ;  /* 0x3f80000076767421 */ /* 0x000fe20000010100 */
[----:B------:R-:W-:Y:S01]  /*a610*/  SHF.L.U32 R28, R28, 0x10, RZ ;  /* 0x000000101c1c7819 */ /* 0x000fe200000006ff */
[----:B------:R-:W-:Y:S01]  /*a620*/  FMUL.FTZ R116, R123, R116 ;  /* 0x000000747b747220 */ /* 0x000fe20000410000 */
[----:B------:R0:W-:Y:S01]  /*a630*/  STL [R1+0x1ac], R74 ;  /* 0x0001ac4a01007387 */ /* 0x0001e20000100800 */
[----:B------:R-:W-:Y:S01]  /*a640*/  FFMA.FTZ R119, R119, R118, 1 ;  /* 0x3f80000077777423 */ /* 0x000fe20000010076 */
[----:B------:R-:W-:Y:S01]  /*a650*/  FMUL.FTZ R118, R29, UR17 ;  /* 0x000000111d767c20 */ /* 0x000fe20008410000 */
[----:B------:R-:W-:Y:S01]  /*a660*/  FADD.FTZ R30, R30, -UR16 ;  /* 0x800000101e1e7e21 */ /* 0x000fe20008010000 */
[----:B------:R-:W-:Y:S01]  /*a670*/  FADD.FTZ R0, R0, -UR16 ;  /* 0x8000001000007e21 */ /* 0x000fe20008010000 */
[----:B------:R-:W-:Y:S01]  /*a680*/  FADD.FTZ R3, R3, -UR16 ;  /* 0x8000001003037e21 */ /* 0x000fe20008010000 */
[----:B------:R-:W-:Y:S01]  /*a690*/  FFMA.FTZ R120, R8, R118, R6 ;  /* 0x0000007608787223 */ /* 0x000fe20000010006 */
[----:B------:R-:W-:Y:S01]  /*a6a0*/  FMUL.FTZ R29, R124, R119 ;  /* 0x000000777c1d7220 */ /* 0x000fe20000410000 */
[----:B------:R-:W-:Y:S01]  /*a6b0*/  FADD.FTZ R13, R13, -UR16 ;  /* 0x800000100d0d7e21 */ /* 0x000fe20008010000 */
[----:B------:R-:W-:Y:S01]  /*a6c0*/  FADD.FTZ R15, R15, -UR16 ;  /* 0x800000100f0f7e21 */ /* 0x000fe20008010000 */
[----:B------:R-:W-:Y:S01]  /*a6d0*/  FMUL.FTZ R119, R120, -1.4426950216293334961 ;  /* 0xbfb8aa3b78777820 */ /* 0x000fe20000410000 */
[----:B------:R-:W-:Y:S01]  /*a6e0*/  FADD.FTZ R33, R33, -UR16 ;  /* 0x8000001021217e21 */ /* 0x000fe20008010000 */
[----:B------:R-:W-:Y:S01]  /*a6f0*/  FADD.FTZ R34, R34, -UR16 ;  /* 0x8000001022227e21 */ /* 0x000fe20008010000 */
[----:B------:R-:W-:Y:S01]  /*a700*/  FADD.FTZ R42, R42, -UR16 ;  /* 0x800000102a2a7e21 */ /* 0x000fe20008010000 */
[----:B------:R-:W-:Y:S01]  /*a710*/  FADD.FTZ R35, R35, -UR16 ;  /* 0x8000001023237e21 */ /* 0x000fe20008010000 */
[----:B------:R-:W-:Y:S01]  /*a720*/  FADD.FTZ R54, R54, -UR16 ;  /* 0x8000001036367e21 */ /* 0x000fe20008010000 */
[----:B------:R-:W1:Y:S01]  /*a730*/  MUFU.EX2 R119, R119 ;  /* 0x0000007700777308 */ /* 0x000e620000000800 */
[----:B------:R-:W-:Y:S01]  /*a740*/  FADD.FTZ R24, R24, -UR16 ;  /* 0x8000001018187e21 */ /* 0x000fe20008010000 */
[----:B------:R-:W-:Y:S01]  /*a750*/  FADD.FTZ R62, R62, -UR16 ;  /* 0x800000103e3e7e21 */ /* 0x000fe20008010000 */
[----:B------:R-:W-:Y:S01]  /*a760*/  FADD.FTZ R28, R28, -UR16 ;  /* 0x800000101c1c7e21 */ /* 0x000fe20008010000 */
[----:B------:R-:W2:Y:S04]  /*a770*/  LDL.LU R123, [R1+0x12c] ;  /* 0x00012c00017b7983 */ /* 0x000ea80000300800 */
[----:B0-----:R-:W3:Y:S04]  /*a780*/  LDL.LU R74, [R1+0x134] ;  /* 0x00013400014a7983 */ /* 0x001ee80000300800 */
[----:B------:R0:W-:Y:S04]  /*a790*/  STL [R1+0x1a8], R78 ;  /* 0x0001a84e01007387 */ /* 0x0001e80000100800 */
[----:B------:R-:W4:Y:S01]  /*a7a0*/  LDL.LU R122, [R1+0x138] ;  /* 0x00013800017a7983 */ /* 0x000f220000300800 */
[----:B-1----:R-:W-:Y:S01]  /*a7b0*/  FADD.FTZ R119, R119, 1 ;  /* 0x3f80000077777421 */ /* 0x002fe20000010000 */
[----:B------:R-:W-:Y:S01]  /*a7c0*/  FMUL.FTZ R13, R13, UR17 ;  /* 0x000000110d0d7c20 */ /* 0x000fe20008410000 */
[----:B------:R-:W-:Y:S01]  /*a7d0*/  FMUL.FTZ R33, R33, UR17 ;  /* 0x0000001121217c20 */ /* 0x000fe20008410000 */
[----:B------:R-:W-:Y:S01]  /*a7e0*/  FMUL.FTZ R34, R34, UR17 ;  /* 0x0000001122227c20 */ /* 0x000fe20008410000 */
[----:B------:R-:W-:Y:S01]  /*a7f0*/  FMUL.FTZ R54, R54, UR17 ;  /* 0x0000001136367c20 */ /* 0x000fe20008410000 */
[----:B------:R-:W-:Y:S01]  /*a800*/  FMUL.FTZ R62, R62, UR17 ;  /* 0x000000113e3e7c20 */ /* 0x000fe20008410000 */
[----:B------:R-:W1:Y:S01]  /*a810*/  MUFU.RCP R119, R119 ;  /* 0x0000007700777308 */ /* 0x000e620000001000 */
[----:B0-----:R-:W4:Y:S04]  /*a820*/  LDL.LU R78, [R1+0x128] ;  /* 0x00012800014e7983 */ /* 0x001f280000300800 */
[----:B------:R0:W-:Y:S04]  /*a830*/  STL [R1+0x1b0], R107 ;  /* 0x0001b06b01007387 */ /* 0x0001e80000100800 */
[----:B------:R-:W4:Y:S04]  /*a840*/  LDL.LU R124, [R1+0x130] ;  /* 0x00013000017c7983 */ /* 0x000f280000300800 */
[----:B------:R0:W-:Y:S01]  /*a850*/  STL [R1+0x1a4], R105 ;  /* 0x0001a46901007387 */ /* 0x0001e20000100800 */
[----:B-1----:R-:W-:Y:S01]  /*a860*/  FMUL.FTZ R121, R31, R119 ;  /* 0x000000771f797220 */ /* 0x002fe20000410000 */
[----:B------:R-:W-:Y:S01]  /*a870*/  FADD.FTZ R119, -R119, 1 ;  /* 0x3f80000077777421 */ /* 0x000fe20000010100 */
[----:B------:R-:W-:Y:S01]  /*a880*/  FMUL.FTZ R31, R30, UR17 ;  /* 0x000000111e1f7c20 */ /* 0x000fe20008410000 */
[----:B0-----:R-:W4:Y:S02]  /*a890*/  LDL.LU R107, [R1+0x140] ;  /* 0x00014000016b7983 */ /* 0x001f240000300800 */
[----:B------:R-:W-:Y:S01]  /*a8a0*/  FFMA.FTZ R119, R120, R119, 1 ;  /* 0x3f80000078777423 */ /* 0x000fe20000010077 */
[----:B------:R-:W-:Y:S01]  /*a8b0*/  FFMA.FTZ R120, R9, R31, R7 ;  /* 0x0000001f09787223 */ /* 0x000fe20000010007 */
[----:B------:R-:W4:Y:S02]  /*a8c0*/  LDL.LU R105, [R1+0x124] ;  /* 0x0001240001697983 */ /* 0x000f240000300800 */
[----:B------:R-:W-:Y:S01]  /*a8d0*/  FMUL.FTZ R30, R121, R119 ;  /* 0x00000077791e7220 */ /* 0x000fe20000410000 */
[----:B------:R-:W-:-:S06]  /*a8e0*/  FMUL.FTZ R119, R120, -1.4426950216293334961 ;  /* 0xbfb8aa3b78777820 */ /* 0x000fcc0000410000 */
[----:B------:R-:W0:Y:S02]  /*a8f0*/  MUFU.EX2 R119, R119 ;  /* 0x0000007700777308 */ /* 0x000e240000000800 */
[----:B0-----:R-:W-:-:S06]  /*a900*/  FADD.FTZ R119, R119, 1 ;  /* 0x3f80000077777421 */ /* 0x001fcc0000010000 */
[----:B------:R-:W0:Y:S02]  /*a910*/  MUFU.RCP R119, R119 ;  /* 0x0000007700777308 */ /* 0x000e240000001000 */
        /* <DEDUP_REMOVED lines=89> */
[----:B------:R-:W-:-:S04]  /*aeb0*/  FFMA.FTZ R119, R120, R119, 1 ;  /* 0x3f80000078777423 */ /* 0x000fc80000010077 */
[----:B------:R-:W-:Y:S02]  /*aec0*/  FMUL.FTZ R24, R121, R119 ;  /* 0x0000007779187220 */ /* 0x000fe40000410000 */
[----:B------:R-:W2:Y:S01]  /*aed0*/  LDL.LU R121, [R1+0x118] ;  /* 0x0001180001797983 */ /* 0x000ea20000300800 */
        /* <DEDUP_REMOVED lines=17> */
[----:B------:R-:W-:-:S03]  /*aff0*/  FMUL.FTZ R119, R28, UR17 ;  /* 0x000000111c777c20 */ /* 0x000fc60008410000 */
[----:B------:R-:W-:Y:S01]  /*b000*/  FMUL.FTZ R28, R66, R120 ;  /* 0x00000078421c7220 */ /* 0x000fe20000410000 */
[----:B------:R-:W-:-:S04]  /*b010*/  FFMA.FTZ R66, R9, R119, R7 ;  /* 0x0000007709427223 */ /* 0x000fc80000010007 */
[----:B------:R-:W-:-:S06]  /*b020*/  FMUL.FTZ R120, R66, -1.4426950216293334961 ;  /* 0xbfb8aa3b42787820 */ /* 0x000fcc0000410000 */
[----:B------:R-:W0:Y:S02]  /*b030*/  MUFU.EX2 R120, R120 ;  /* 0x0000007800787308 */ /* 0x000e240000000800 */
[----:B0-----:R-:W-:-:S06]  /*b040*/  FADD.FTZ R120, R120, 1 ;  /* 0x3f80000078787421 */ /* 0x001fcc0000010000 */
[----:B------:R-:W0:Y:S01]  /*b050*/  MUFU.RCP R120, R120 ;  /* 0x0000007800787308 */ /* 0x000e220000001000 */
[----:B--2---:R-:W-:-:S05]  /*b060*/  SHF.L.U32 R121, R121, 0x10, RZ ;  /* 0x0000001079797819 */ /* 0x004fca00000006ff */
[----:B0-----:R-:W-:Y:S01]  /*b070*/  FMUL.FTZ R121, R121, R120 ;  /* 0x0000007879797220 */ /* 0x001fe20000410000 */
[----:B------:R-:W-:-:S04]  /*b080*/  FADD.FTZ R120, -R120, 1 ;  /* 0x3f80000078787421 */ /* 0x000fc80000010100 */
[----:B------:R-:W-:Y:S02]  /*b090*/  FFMA.FTZ R66, R66, R120, 1 ;  /* 0x3f80000042427423 */ /* 0x000fe40000010078 */
[----:B------:R-:W2:Y:S02]  /*b0a0*/  LDL.LU R120, [R1+0x144] ;  /* 0x0001440001787983 */ /* 0x000ea40000300800 */
[----:B------:R-:W-:Y:S01]  /*b0b0*/  FMUL.FTZ R66, R121, R66 ;  /* 0x0000004279427220 */ /* 0x000fe20000410000 */
[----:B--2---:R-:W-:Y:S01]  /*b0c0*/  FADD.FTZ R121, R120, R70 ;  /* 0x0000004678797221 */ /* 0x004fe20000010000 */
[CC--:B------:R-:W-:Y:S01]  /*b0d0*/  FFMA.FTZ R120, R123.reuse, R70.reuse, R125 ;  /* 0x000000467b787223 */ /* 0x0c0fe2000001007d */
[----:B------:R-:W-:Y:S02]  /*b0e0*/  FMUL.FTZ R125, R8, R70 ;  /* 0x00000046087d7220 */ /* 0x000fe40000410000 */
[----:B------:R-:W2:Y:S02]  /*b0f0*/  LDL.LU R70, [R1+0x13c] ;  /* 0x00013c0001467983 */ /* 0x000ea40000300800 */
[----:B---3--:R-:W-:-:S02]  /*b100*/  FFMA.FTZ R123, R123, R125, R74 ;  /* 0x0000007d7b7b7223 */ /* 0x008fc4000001004a */
[----:B------:R-:W2:Y:S02]  /*b110*/  LDL.LU R74, [R1+0x1ac] ;  /* 0x0001ac00014a7983 */ /* 0x000ea40000300800 */
[----:B--2---:R-:W-:Y:S01]  /*b120*/  FADD.FTZ R70, R70, R74 ;  /* 0x0000004a46467221 */ /* 0x004fe20000010000 */
[-C--:B----4-:R-:W-:Y:S01]  /*b130*/  FFMA.FTZ R122, R78, R74.reuse, R122 ;  /* 0x0000004a4e7a7223 */ /* 0x090fe2000001007a */
[----:B------:R-:W-:-:S04]  /*b140*/  FMUL.FTZ R74, R9, R74 ;  /* 0x0000004a094a7220 */ /* 0x000fc80000410000 */
[----:B------:R-:W-:Y:S02]  /*b150*/  FFMA.FTZ R123, R78, R74, R123 ;  /* 0x0000004a4e7b7223 */ /* 0x000fe4000001007b */
[----:B------:R-:W2:Y:S01]  /*b160*/  LDL.LU R78, [R1+0x1a8] ;  /* 0x0001a800014e7983 */ /* 0x000ea20000300800 */
[----:B------:R-:W-:-:S03]  /*b170*/  FADD.FTZ R124, R124, R107 ;  /* 0x0000006b7c7c7221 */ /* 0x000fc60000010000 */
[----:B------:R-:W3:Y:S01]  /*b180*/  LDL.LU R107, [R1+0x1b0] ;  /* 0x0001b000016b7983 */ /* 0x000ee20000300800 */
[----:B------:R-:W-:-:S03]  /*b190*/  FADD.FTZ R124, R124, R125 ;  /* 0x0000007d7c7c7221 */ /* 0x000fc60000010000 */
[----:B------:R-:W3:Y:S01]  /*b1a0*/  LDL.LU R125, [R1+0x11c] ;  /* 0x00011c00017d7983 */ /* 0x000ee20000300800 */
[----:B------:R-:W-:-:S03]  /*b1b0*/  FADD.FTZ R124, R74, R124 ;  /* 0x0000007c4a7c7221 */ /* 0x000fc60000010000 */
[----:B------:R-:W4:Y:S01]  /*b1c0*/  LDL.LU R74, [R1+0x120] ;  /* 0x00012000014a7983 */ /* 0x000f220000300800 */
[----:B--2---:R-:W-:Y:S01]  /*b1d0*/  FADD.FTZ R121, R121, R78 ;  /* 0x0000004e79797221 */ /* 0x004fe20000010000 */
[-C--:B------:R-:W-:Y:S01]  /*b1e0*/  FFMA.FTZ R120, R105, R78.reuse, R120 ;  /* 0x0000004e69787223 */ /* 0x080fe20000010078 */
[----:B------:R-:W-:-:S04]  /*b1f0*/  FMUL.FTZ R78, R8, R78 ;  /* 0x0000004e084e7220 */ /* 0x000fc80000410000 */
[----:B------:R-:W-:Y:S02]  /*b200*/  FFMA.FTZ R123, R105, R78, R123 ;  /* 0x0000004e697b7223 */ /* 0x000fe4000001007b */
[----:B------:R-:W2:Y:S01]  /*b210*/  LDL.LU R105, [R1+0x1a4] ;  /* 0x0001a40001697983 */ /* 0x000ea20000300800 */
[----:B------:R-:W-:Y:S01]  /*b220*/  FADD.FTZ R124, R124, R78 ;  /* 0x0000004e7c7c7221 */ /* 0x000fe20000010000 */
[----:B------:R-:W-:Y:S01]  /*b230*/  FMUL.FTZ R78, R9, R98 ;  /* 0x00000062094e7220 */ /* 0x000fe20000410000 */
[----:B---3--:R-:W-:Y:S01]  /*b240*/  FFMA.FTZ R120, R125, R107, R120 ;  /* 0x0000006b7d787223 */ /* 0x008fe20000010078 */
[----:B------:R-:W-:-:S03]  /*b250*/  FADD.FTZ R121, R121, R107 ;  /* 0x0000006b79797221 */ /* 0x000fc60000010000 */
[----:B------:R-:W-:-:S04]  /*b260*/  FFMA.FTZ R120, R40, R99, R120 ;  /* 0x0000006328787223 */ /* 0x000fc80000010078 */
[----:B------:R-:W-:-:S04]  /*b270*/  FFMA.FTZ R120, R38, R101, R120 ;  /* 0x0000006526787223 */ /* 0x000fc80000010078 */
[----:B------:R-:W-:-:S04]  /*b280*/  FFMA.FTZ R120, R103, R95, R120 ;  /* 0x0000005f67787223 */ /* 0x000fc80000010078 */
[----:B------:R-:W-:-:S04]  /*b290*/  FFMA.FTZ R120, R97, R91, R120 ;  /* 0x0000005b61787223 */ /* 0x000fc80000010078 */
[----:B------:R-:W-:Y:S01]  /*b2a0*/  FFMA.FTZ R120, R93, R87, R120 ;  /* 0x000000575d787223 */ /* 0x000fe20000010078 */
[----:B--2---:R-:W-:Y:S01]  /*b2b0*/  FADD.FTZ R70, R70, R105 ;  /* 0x0000006946467221 */ /* 0x004fe20000010000 */
[-C--:B----4-:R-:W-:Y:S01]  /*b2c0*/  FFMA.FTZ R122, R74, R105.reuse, R122 ;  /* 0x000000694a7a7223 */ /* 0x090fe2000001007a */
[----:B------:R-:W-:-:S04]  /*b2d0*/  FMUL.FTZ R105, R9, R105 ;  /* 0x0000006909697220 */ /* 0x000fc80000410000 */
[----:B------:R-:W-:Y:S01]  /*b2e0*/  FFMA.FTZ R123, R74, R105, R123 ;  /* 0x000000694a7b7223 */ /* 0x000fe2000001007b */
[----:B------:R-:W-:Y:S01]  /*b2f0*/  FMUL.FTZ R74, R8, R107 ;  /* 0x0000006b084a7220 */ /* 0x000fe20000410000 */
[----:B------:R-:W-:-:S03]  /*b300*/  FADD.FTZ R124, R105, R124 ;  /* 0x0000007c697c7221 */ /* 0x000fc60000010000 */
[----:B------:R-:W-:Y:S01]  /*b310*/  FFMA.FTZ R123, R125, R74, R123 ;  /* 0x0000004a7d7b7223 */ /* 0x000fe2000001007b */
[----:B------:R-:W-:Y:S01]  /*b320*/  FADD.FTZ R105, R124, R74 ;  /* 0x0000004a7c697221 */ /* 0x000fe20000010000 */
[----:B------:R-:W-:Y:S02]  /*b330*/  FMUL.FTZ R74, R8, R99 ;  /* 0x00000063084a7220 */ /* 0x000fe40000410000 */
[----:B------:R-:W-:Y:S01]  /*b340*/  FFMA.FTZ R123, R41, R78, R123 ;  /* 0x0000004e297b7223 */ /* 0x000fe2000001007b */
[----:B------:R-:W-:Y:S01]  /*b350*/  FADD.FTZ R125, R70, R98 ;  /* 0x00000062467d7221 */ /* 0x000fe20000010000 */
[----:B------:R-:W-:Y:S01]  /*b360*/  FADD.FTZ R105, R78, R105 ;  /* 0x000000694e697221 */ /* 0x000fe20000010000 */
[----:B------:R-:W-:Y:S01]  /*b370*/  FMUL.FTZ R70, R9, R100 ;  /* 0x0000006409467220 */ /* 0x000fe20000410000 */
[----:B------:R-:W-:Y:S01]  /*b380*/  FFMA.FTZ R123, R40, R74, R123 ;  /* 0x0000004a287b7223 */ /* 0x000fe2000001007b */
[----:B------:R-:W-:Y:S01]  /*b390*/  FFMA.FTZ R107, R41, R98, R122 ;  /* 0x00000062296b7223 */ /* 0x000fe2000001007a */
[----:B------:R-:W-:Y:S01]  /*b3a0*/  FADD.FTZ R105, R105, R74 ;  /* 0x0000004a69697221 */ /* 0x000fe20000010000 */
[----:B------:R-:W-:Y:S01]  /*b3b0*/  FMUL.FTZ R74, R8, R101 ;  /* 0x00000065084a7220 */ /* 0x000fe20000410000 */
[C---:B------:R-:W-:Y:S01]  /*b3c0*/  FFMA.FTZ R123, R39.reuse, R70, R123 ;  /* 0x00000046277b7223 */ /* 0x040fe2000001007b */
[----:B------:R-:W-:Y:S01]  /*b3d0*/  FFMA.FTZ R107, R39, R100, R107 ;  /* 0x00000064276b7223 */ /* 0x000fe2000001006b */
[----:B------:R-:W-:Y:S01]  /*b3e0*/  FADD.FTZ R105, R70, R105 ;  /* 0x0000006946697221 */ /* 0x000fe20000010000 */
[----:B------:R0:W5:Y:S01]  /*b3f0*/  LDL.LU R41, [R1+0x1a0] ;  /* 0x0001a00001297983 */ /* 0x0001620000300800 */
[----:B------:R-:W-:-:S03]  /*b400*/  FFMA.FTZ R70, R38, R74, R123 ;  /* 0x0000004a26467223 */ /* 0x000fc6000001007b */
[----:B------:R0:W5:Y:S04]  /*b410*/  LDL.LU R40, [R1+0x19c] ;  /* 0x00019c0001287983 */ /* 0x0001680000300800 */
[----:B------:R0:W5:Y:S04]  /*b420*/  LDL.LU R39, [R1+0x198] ;  /* 0x0001980001277983 */ /* 0x0001680000300800 */
[----:B------:R0:W5:Y:S01]  /*b430*/  LDL.LU R38, [R1+0x194] ;  /* 0x0001940001267983 */ /* 0x0001620000300800 */
[----:B------:R-:W-:Y:S01]  /*b440*/  FADD.FTZ R78, R121, R99 ;  /* 0x00000063794e7221 */ /* 0x000fe20000010000 */
[----:B------:R-:W-:Y:S01]  /*b450*/  FMUL.FTZ R99, R9, R94 ;  /* 0x0000005e09637220 */ /* 0x000fe20000410000 */
[----:B------:R-:W-:-:S02]  /*b460*/  FADD.FTZ R74, R105, R74 ;  /* 0x0000004a694a7221 */ /* 0x000fc40000010000 */
[----:B------:R-:W-:Y:S01]  /*b470*/  FADD.FTZ R78, R78, R101 ;  /* 0x000000654e4e7221 */ /* 0x000fe20000010000 */
[----:B------:R-:W-:Y:S01]  /*b480*/  FFMA.FTZ R70, R102, R99, R70 ;  /* 0x0000006366467223 */ /* 0x000fe20000010046 */
[----:B------:R-:W-:Y:S01]  /*b490*/  FMUL.FTZ R101, R8, R95 ;  /* 0x0000005f08657220 */ /* 0x000fe20000410000 */
[----:B------:R-:W-:Y:S01]  /*b4a0*/  FADD.FTZ R74, R99, R74 ;  /* 0x0000004a634a7221 */ /* 0x000fe20000010000 */
[----:B------:R-:W-:Y:S02]  /*b4b0*/  FMUL.FTZ R99, R9, R90 ;  /* 0x0000005a09637220 */ /* 0x000fe40000410000 */
[----:B------:R-:W-:Y:S01]  /*b4c0*/  FFMA.FTZ R70, R103, R101, R70 ;  /* 0x0000006567467223 */ /* 0x000fe20000010046 */
[----:B------:R-:W-:Y:S01]  /*b4d0*/  FADD.FTZ R78, R78, R95 ;  /* 0x0000005f4e4e7221 */ /* 0x000fe20000010000 */
[----:B------:R-:W-:Y:S02]  /*b4e0*/  FMUL.FTZ R95, R8, R91 ;  /* 0x0000005b085f7220 */ /* 0x000fe40000410000 */
[----:B------:R-:W-:Y:S01]  /*b4f0*/  FFMA.FTZ R70, R96, R99, R70 ;  /* 0x0000006360467223 */ /* 0x000fe20000010046 */
[----:B------:R-:W-:Y:S01]  /*b500*/  FADD.FTZ R74, R74, R101 ;  /* 0x000000654a4a7221 */ /* 0x000fe20000010000 */
[----:B------:R-:W-:-:S02]  /*b510*/  FADD.FTZ R125, R125, R100 ;  /* 0x000000647d7d7221 */ /* 0x000fc40000010000 */
[----:B------:R-:W-:Y:S01]  /*b520*/  FFMA.FTZ R70, R97, R95, R70 ;  /* 0x0000005f61467223 */ /* 0x000fe20000010046 */
[----:B------:R-:W-:Y:S01]  /*b530*/  FMUL.FTZ R97, R9, R86 ;  /* 0x0000005609617220 */ /* 0x000fe20000410000 */
[----:B------:R-:W-:Y:S01]  /*b540*/  FADD.FTZ R74, R99, R74 ;  /* 0x0000004a634a7221 */ /* 0x000fe20000010000 */
[----:B------:R-:W-:Y:S01]  /*b550*/  FFMA.FTZ R107, R102, R94, R107 ;  /* 0x0000005e666b7223 */ /* 0x000fe2000001006b */
[----:B------:R-:W-:Y:S01]  /*b560*/  FADD.FTZ R78, R78, R91 ;  /* 0x0000005b4e4e7221 */ /* 0x000fe20000010000 */
[----:B------:R-:W-:Y:S01]  /*b570*/  FADD.FTZ R125, R125, R94 ;  /* 0x0000005e7d7d7221 */ /* 0x000fe20000010000 */
[----:B------:R-:W-:Y:S01]  /*b580*/  FFMA.FTZ R70, R92, R97, R70 ;  /* 0x000000615c467223 */ /* 0x000fe20000010046 */
[----:B------:R-:W-:Y:S01]  /*b590*/  FMUL.FTZ R91, R8, R87 ;  /* 0x00000057085b7220 */ /* 0x000fe20000410000 */
[----:B------:R-:W-:Y:S01]  /*b5a0*/  FADD.FTZ R74, R74, R95 ;  /* 0x0000005f4a4a7221 */ /* 0x000fe20000010000 */
[----:B------:R-:W-:Y:S01]  /*b5b0*/  FFMA.FTZ R107, R96, R90, R107 ;  /* 0x0000005a606b7223 */ /* 0x000fe2000001006b */
[----:B------:R-:W-:Y:S01]  /*b5c0*/  FADD.FTZ R125, R125, R90 ;  /* 0x0000005a7d7d7221 */ /* 0x000fe20000010000 */
[----:B------:R-:W-:Y:S01]  /*b5d0*/  FFMA.FTZ R70, R93, R91, R70 ;  /* 0x0000005b5d467223 */ /* 0x000fe20000010046 */
[----:B------:R-:W-:Y:S01]  /*b5e0*/  FADD.FTZ R74, R97, R74 ;  /* 0x0000004a614a7221 */ /* 0x000fe20000010000 */
[----:B------:R-:W-:Y:S01]  /*b5f0*/  FMUL.FTZ R93, R9, R85 ;  /* 0x00000055095d7220 */ /* 0x000fe20000410000 */
[----:B------:R-:W-:Y:S01]  /*b600*/  FFMA.FTZ R107, R92, R86, R107 ;  /* 0x000000565c6b7223 */ /* 0x000fe2000001006b */
[----:B------:R-:W-:Y:S01]  /*b610*/  FADD.FTZ R86, R125, R86 ;  /* 0x000000567d567221 */ /* 0x000fe20000010000 */
[----:B------:R-:W-:Y:S01]  /*b620*/  FADD.FTZ R78, R78, R87 ;  /* 0x000000574e4e7221 */ /* 0x000fe20000010000 */
[----:B------:R-:W-:Y:S01]  /*b630*/  FADD.FTZ R74, R74, R91 ;  /* 0x0000005b4a4a7221 */ /* 0x000fe20000010000 */
[----:B------:R-:W-:Y:S01]  /*b640*/  FFMA.FTZ R70, R88, R93, R70 ;  /* 0x0000005d58467223 */ /* 0x000fe20000010046 */
[----:B------:R-:W-:Y:S01]  /*b650*/  FMUL.FTZ R87, R8, R83 ;  /* 0x0000005308577220 */ /* 0x000fe20000410000 */
[----:B------:R-:W-:Y:S01]  /*b660*/  FFMA.FTZ R107, R88, R85, R107 ;  /* 0x00000055586b7223 */ /* 0x000fe2000001006b */
[----:B------:R-:W-:Y:S01]  /*b670*/  FADD.FTZ R86, R86, R85 ;  /* 0x0000005556567221 */ /* 0x000fe20000010000 */
[----:B------:R-:W-:Y:S01]  /*b680*/  FADD.FTZ R74, R93, R74 ;  /* 0x0000004a5d4a7221 */ /* 0x000fe20000010000 */
[C---:B------:R-:W-:Y:S01]  /*b690*/  FFMA.FTZ R85, R89.reuse, R83, R120 ;  /* 0x0000005359557223 */ /* 0x040fe20000010078 */
[----:B------:R-:W-:Y:S01]  /*b6a0*/  FFMA.FTZ R88, R89, R87, R70 ;  /* 0x0000005759587223 */ /* 0x000fe20000010046 */
[----:B------:R-:W-:Y:S01]  /*b6b0*/  FMUL.FTZ R89, R9, R21 ;  /* 0x0000001509597220 */ /* 0x000fe20000410000 */
[----:B------:R-:W-:Y:S01]  /*b6c0*/  FADD.FTZ R83, R78, R83 ;  /* 0x000000534e537221 */ /* 0x000fe20000010000 */
[----:B------:R-:W-:Y:S01]  /*b6d0*/  FADD.FTZ R74, R74, R87 ;  /* 0x000000574a4a7221 */ /* 0x000fe20000010000 */
[-C--:B------:R-:W-:Y:S01]  /*b6e0*/  FMUL.FTZ R78, R8, R36.reuse ;  /* 0x00000024084e7220 */ /* 0x080fe20000410000 */
[C---:B------:R-:W-:Y:S01]  /*b6f0*/  FFMA.FTZ R87, R84.reuse, R89, R88 ;  /* 0x0000005954577223 */ /* 0x040fe20000010058 */
[----:B------:R-:W-:Y:S01]  /*b700*/  FFMA.FTZ R70, R84, R21, R107 ;  /* 0x0000001554467223 */ /* 0x000fe2000001006b */
[----:B------:R-:W-:Y:S01]  /*b710*/  FADD.FTZ R74, R89, R74 ;  /* 0x0000004a594a7221 */ /* 0x000fe20000010000 */
[C---:B------:R-:W-:Y:S01]  /*b720*/  FFMA.FTZ R85, R82.reuse, R36, R85 ;  /* 0x0000002452557223 */ /* 0x040fe20000010055 */
[----:B------:R-:W-:Y:S01]  /*b730*/  FFMA.FTZ R87, R82, R78, R87 ;  /* 0x0000004e52577223 */ /* 0x000fe20000010057 */
[-C--:B------:R-:W-:Y:S01]  /*b740*/  FMUL.FTZ R82, R9, R2.reuse ;  /* 0x0000000209527220 */ /* 0x080fe20000410000 */
[----:B------:R-:W-:Y:S01]  /*b750*/  FADD.FTZ R21, R86, R21 ;  /* 0x0000001556157221 */ /* 0x000fe20000010000 */
[----:B------:R-:W-:Y:S01]  /*b760*/  FADD.FTZ R36, R83, R36 ;  /* 0x0000002453247221 */ /* 0x000fe20000010000 */
[----:B------:R-:W-:Y:S01]  /*b770*/  FADD.FTZ R89, R74, R78 ;  /* 0x0000004e4a597221 */ /* 0x000fe20000010000 */
[C---:B------:R-:W-:Y:S01]  /*b780*/  FFMA.FTZ R83, R37.reuse, R2, R70 ;  /* 0x0000000225537223 */ /* 0x040fe20000010046 */
[----:B------:R-:W-:Y:S01]  /*b790*/  FFMA.FTZ R87, R37, R82, R87 ;  /* 0x0000005225577223 */ /* 0x000fe20000010057 */
[-C--:B------:R-:W-:Y:S01]  /*b7a0*/  FMUL.FTZ R70, R8, R43.reuse ;  /* 0x0000002b08467220 */ /* 0x080fe20000410000 */
[----:B------:R-:W-:Y:S01]  /*b7b0*/  FADD.FTZ R21, R21, R2 ;  /* 0x0000000215157221 */ /* 0x000fe20000010000 */
[----:B------:R-:W-:Y:S01]  /*b7c0*/  FADD.FTZ R89, R82, R89 ;  /* 0x0000005952597221 */ /* 0x000fe20000010000 */
[C---:B------:R-:W-:Y:S01]  /*b7d0*/  FFMA.FTZ R2, R80.reuse, R43, R85 ;  /* 0x0000002b50027223 */ /* 0x040fe20000010055 */
[----:B------:R-:W-:Y:S01]  /*b7e0*/  FFMA.FTZ R80, R80, R70, R87 ;  /* 0x0000004650507223 */ /* 0x000fe20000010057 */
[-C--:B------:R-:W-:Y:S01]  /*b7f0*/  FMUL.FTZ R37, R9, R4.reuse ;  /* 0x0000000409257220 */ /* 0x080fe20000410000 */
[----:B------:R-:W-:Y:S01]  /*b800*/  FADD.FTZ R70, R89, R70 ;  /* 0x0000004659467221 */ /* 0x000fe20000010000 */
[----:B------:R-:W-:Y:S01]  /*b810*/  FADD.FTZ R36, R36, R43 ;  /* 0x0000002b24247221 */ /* 0x000fe20000010000 */
[----:B------:R-:W-:Y:S01]  /*b820*/  FMUL.FTZ R43, R8, R47 ;  /* 0x0000002f082b7220 */ /* 0x000fe20000410000 */
[C---:B------:R-:W-:Y:S01]  /*b830*/  FFMA.FTZ R80, R44.reuse, R37, R80 ;  /* 0x000000252c507223 */ /* 0x040fe20000010050 */
[----:B------:R-:W-:Y:S01]  /*b840*/  FFMA.FTZ R83, R44, R4, R83 ;  /* 0x000000042c537223 */ /* 0x000fe20000010053 */
[----:B------:R-:W-:Y:S01]  /*b850*/  FADD.FTZ R70, R37, R70 ;  /* 0x0000004625467221 */ /* 0x000fe20000010000 */
[----:B------:R-:W-:Y:S01]  /*b860*/  FADD.FTZ R4, R21, R4 ;  /* 0x0000000415047221 */ /* 0x000fe20000010000 */
[----:B------:R-:W-:Y:S01]  /*b870*/  FFMA.FTZ R80, R45, R43, R80 ;  /* 0x0000002b2d507223 */ /* 0x000fe20000010050 */
[----:B------:R-:W-:Y:S01]  /*b880*/  FMUL.FTZ R21, R9, R49 ;  /* 0x0000003109157220 */ /* 0x000fe20000410000 */
[----:B------:R-:W-:Y:S01]  /*b890*/  FADD.FTZ R70, R70, R43 ;  /* 0x0000002b46467221 */ /* 0x000fe20000010000 */
[----:B------:R-:W-:Y:S01]  /*b8a0*/  FFMA.FTZ R2, R45, R47, R2 ;  /* 0x0000002f2d027223 */ /* 0x000fe20000010002 */
[-C--:B------:R-:W-:Y:S01]  /*b8b0*/  FMUL.FTZ R37, R8, R52.reuse ;  /* 0x0000003408257220 */ /* 0x080fe20000410000 */
[----:B------:R-:W-:Y:S01]  /*b8c0*/  FFMA.FTZ R80, R48, R21, R80 ;  /* 0x0000001530507223 */ /* 0x000fe20000010050 */
[----:B------:R-:W-:Y:S01]  /*b8d0*/  FADD.FTZ R70, R21, R70 ;  /* 0x0000004615467221 */ /* 0x000fe20000010000 */
[----:B------:R-:W-:Y:S01]  /*b8e0*/  FFMA.FTZ R2, R51, R52, R2 ;  /* 0x0000003433027223 */ /* 0x000fe20000010002 */
[----:B------:R-:W-:Y:S01]  /*b8f0*/  FMUL.FTZ R44, R9, R55 ;  /* 0x00000037092c7220 */ /* 0x000fe20000410000 */
[----:B------:R-:W-:Y:S01]  /*b900*/  FFMA.FTZ R51, R51, R37, R80 ;  /* 0x0000002533337223 */ /* 0x000fe20000010050 */
[----:B------:R-:W-:Y:S01]  /*b910*/  FADD.FTZ R47, R36, R47 ;  /* 0x0000002f242f7221 */ /* 0x000fe20000010000 */
[----:B------:R-:W-:Y:S01]  /*b920*/  FADD.FTZ R37, R70, R37 ;  /* 0x0000002546257221 */ /* 0x000fe20000010000 */
[----:B------:R-:W-:Y:S01]  /*b930*/  FFMA.FTZ R36, R48, R49, R83 ;  /* 0x0000003130247223 */ /* 0x000fe20000010053 */
[----:B------:R-:W-:Y:S01]  /*b940*/  FFMA.FTZ R48, R53, R44, R51 ;  /* 0x0000002c35307223 */ /* 0x000fe20000010033 */
[-C--:B------:R-:W-:Y:S01]  /*b950*/  FMUL.FTZ R43, R8, R56.reuse ;  /* 0x00000038082b7220 */ /* 0x080fe20000410000 */
[----:B------:R-:W-:Y:S01]  /*b960*/  FADD.FTZ R37, R44, R37 ;  /* 0x000000252c257221 */ /* 0x000fe20000010000 */
[----:B------:R-:W-:Y:S01]  /*b970*/  FFMA.FTZ R21, R81, R56, R2 ;  /* 0x0000003851157223 */ /* 0x000fe20000010002 */
[----:B------:R-:W-:Y:S01]  /*b980*/  FMUL.FTZ R2, R9, R59 ;  /* 0x0000003b09027220 */ /* 0x000fe20000410000 */
[----:B------:R-:W-:Y:S01]  /*b990*/  FFMA.FTZ R81, R81, R43, R48 ;  /* 0x0000002b51517223 */ /* 0x000fe20000010030 */
[----:B------:R-:W-:Y:S01]  /*b9a0*/  FADD.FTZ R37, R37, R43 ;  /* 0x0000002b25257221 */ /* 0x000fe20000010000 */
[----:B------:R-:W-:Y:S01]  /*b9b0*/  FADD.FTZ R4, R4, R49 ;  /* 0x0000003104047221 */ /* 0x000fe20000010000 */
[----:B------:R-:W-:Y:S01]  /*b9c0*/  FMUL.FTZ R44, R8, R60 ;  /* 0x0000003c082c7220 */ /* 0x000fe20000410000 */
[----:B------:R-:W-:Y:S01]  /*b9d0*/  FFMA.FTZ R81, R57, R2, R81 ;  /* 0x0000000239517223 */ /* 0x000fe20000010051 */
[----:B------:R-:W-:Y:S01]  /*b9e0*/  FFMA.FTZ R36, R53, R55, R36 ;  /* 0x0000003735247223 */ /* 0x000fe20000010024 */
[----:B------:R-:W-:Y:S01]  /*b9f0*/  FADD.FTZ R37, R2, R37 ;  /* 0x0000002502257221 */ /* 0x000fe20000010000 */
        /* <DEDUP_REMOVED lines=10> */
[C---:B------:R-:W-:Y:S01]  /*baa0*/  FFMA.FTZ R2, R108.reuse, R63, R21 ;  /* 0x0000003f6c027223 */ /* 0x040fe20000010015 */
[----:B------:R-:W-:Y:S01]  /*bab0*/  FMUL.FTZ R21, R9, R14 ;  /* 0x0000000e09157220 */ /* 0x000fe20000410000 */
[----:B------:R-:W-:Y:S01]  /*bac0*/  FFMA.FTZ R108, R108, R4, R81 ;  /* 0x000000046c6c7223 */ /* 0x000fe20000010051 */
[----:B------:R-:W-:Y:S01]  /*bad0*/  FADD.FTZ R4, R43, R4 ;  /* 0x000000042b047221 */ /* 0x000fe20000010000 */
[----:B------:R-:W-:-:S02]  /*bae0*/  FMUL.FTZ R43, R8, R67 ;  /* 0x00000043082b7220 */ /* 0x000fc40000410000 */
[----:B------:R-:W-:Y:S01]  /*baf0*/  FFMA.FTZ R108, R64, R21, R108 ;  /* 0x00000015406c7223 */ /* 0x000fe2000001006c */
[----:B------:R-:W-:Y:S01]  /*bb00*/  FADD.FTZ R4, R21, R4 ;  /* 0x0000000415047221 */ /* 0x000fe20000010000 */
[----:B------:R-:W-:Y:S02]  /*bb10*/  FMUL.FTZ R21, R9, R16 ;  /* 0x0000001009157220 */ /* 0x000fe40000410000 */
[----:B------:R-:W-:Y:S01]  /*bb20*/  FFMA.FTZ R108, R65, R43, R108 ;  /* 0x0000002b416c7223 */ /* 0x000fe2000001006c */
[----:B------:R-:W-:Y:S01]  /*bb30*/  FADD.FTZ R4, R4, R43 ;  /* 0x0000002b04047221 */ /* 0x000fe20000010000 */
[----:B------:R-:W-:Y:S02]  /*bb40*/  FMUL.FTZ R43, R8, R71 ;  /* 0x00000047082b7220 */ /* 0x000fe40000410000 */
[----:B------:R-:W-:Y:S01]  /*bb50*/  FFMA.FTZ R108, R68, R21, R108 ;  /* 0x00000015446c7223 */ /* 0x000fe2000001006c */
[----:B------:R-:W-:Y:S01]  /*bb60*/  FADD.FTZ R4, R21, R4 ;  /* 0x0000000415047221 */ /* 0x000fe20000010000 */
[----:B------:R-:W-:Y:S01]  /*bb70*/  FFMA.FTZ R37, R61, R12, R36 ;  /* 0x0000000c3d257223 */ /* 0x000fe20000010024 */
[----:B------:R-:W-:Y:S01]  /*bb80*/  FMUL.FTZ R21, R9, R18 ;  /* 0x0000001209157220 */ /* 0x000fe20000410000 */
        /* <DEDUP_REMOVED lines=9> */
[----:B------:R-:W-:Y:S01]  /*bc20*/  FFMA.FTZ R108, R73, R43, R108 ;  /* 0x0000002b496c7223 */ /* 0x000fe2000001006c */
[----:B------:R-:W-:Y:S01]  /*bc30*/  FMUL.FTZ R21, R9, R20 ;  /* 0x0000001409157220 */ /* 0x000fe20000410000 */
[----:B------:R-:W-:Y:S01]  /*bc40*/  FADD.FTZ R59, R59, R14 ;  /* 0x0000000e3b3b7221 */ /* 0x000fe20000010000 */
        /* <DEDUP_REMOVED lines=56> */
[----:B------:R-:W-:Y:S01]  /*bfd0*/  FADD.FTZ R20, R20, R27 ;  /* 0x0000001b14147221 */ /* 0x000fe20000010000 */
[----:B------:R-:W-:Y:S01]  /*bfe0*/  FADD.FTZ R23, R23, R12 ;  /* 0x0000000c17177221 */ /* 0x000fe20000010000 */
[----:B------:R-:W-:Y:S01]  /*bff0*/  FADD.FTZ R113, R113, R116 ;  /* 0x0000007471717221 */ /* 0x000fe20000010000 */
[----:B------:R-:W-:Y:S01]  /*c000*/  FFMA.FTZ R115, R31, R2, R115 ;  /* 0x000000021f737223 */ /* 0x000fe20000010073 */
[----:B------:R-:W-:Y:S01]  /*c010*/  FMUL.FTZ R12, R8, R3 ;  /* 0x00000003080c7220 */ /* 0x000fe20000410000 */
[----:B------:R-:W-:Y:S01]  /*c020*/  FFMA.FTZ R4, R117, R29, R4 ;  /* 0x0000001d75047223 */ /* 0x000fe20000010004 */
[----:B------:R-:W-:Y:S01]  /*c030*/  FADD.FTZ R29, R20, R29 ;  /* 0x0000001d141d7221 */ /* 0x000fe20000010000 */
[----:B------:R-:W-:Y:S01]  /*c040*/  FFMA.FTZ R21, R118, R30, R21 ;  /* 0x0000001e76157223 */ /* 0x000fe20000010015 */
[----:B------:R-:W-:Y:S01]  /*c050*/  FADD.FTZ R23, R2, R23 ;  /* 0x0000001702177221 */ /* 0x000fe20000010000 */
[----:B------:R-:W-:Y:S01]  /*c060*/  FADD.FTZ R30, R113, R30 ;  /* 0x0000001e711e7221 */ /* 0x000fe20000010000 */
[C---:B------:R-:W-:Y:S01]  /*c070*/  FFMA.FTZ R115, R32.reuse, R12, R115 ;  /* 0x0000000c20737223 */ /* 0x040fe20000010073 */
[----:B------:R-:W-:Y:S01]  /*c080*/  FMUL.FTZ R2, R9, R10 ;  /* 0x0000000a09027220 */ /* 0x000fe20000410000 */
[----:B------:R-:W-:Y:S01]  /*c090*/  FFMA.FTZ R4, R31, R0, R4 ;  /* 0x000000001f047223 */ /* 0x000fe20000010004 */
[----:B------:R-:W-:Y:S01]  /*c0a0*/  FADD.FTZ R29, R29, R0 ;  /* 0x000000001d1d7221 */ /* 0x000fe20000010000 */
[----:B------:R-:W-:Y:S01]  /*c0b0*/  FADD.FTZ R23, R23, R12 ;  /* 0x0000000c17177221 */ /* 0x000fe20000010000 */
[----:B------:R-:W-:Y:S01]  /*c0c0*/  FFMA.FTZ R0, R32, R3, R21 ;  /* 0x0000000320007223 */ /* 0x000fe20000010015 */
[----:B------:R-:W-:Y:S01]  /*c0d0*/  FADD.FTZ R30, R30, R3 ;  /* 0x000000031e1e7221 */ /* 0x000fe20000010000 */
[C---:B------:R-:W-:Y:S01]  /*c0e0*/  FFMA.FTZ R12, R5.reuse, R2, R115 ;  /* 0x00000002050c7223 */ /* 0x040fe20000010073 */
[-C--:B------:R-:W-:Y:S01]  /*c0f0*/  FMUL.FTZ R3, R8, R15.reuse ;  /* 0x0000000f08037220 */ /* 0x080fe20000410000 */
[----:B------:R-:W-:Y:S01]  /*c100*/  FADD.FTZ R23, R2, R23 ;  /* 0x0000001702177221 */ /* 0x000fe20000010000 */
[----:B------:R-:W-:Y:S01]  /*c110*/  FFMA.FTZ R4, R5, R10, R4 ;  /* 0x0000000a05047223 */ /* 0x000fe20000010004 */
[C---:B------:R-:W-:Y:S01]  /*c120*/  FFMA.FTZ R0, R13.reuse, R15, R0 ;  /* 0x0000000f0d007223 */ /* 0x040fe20000010000 */
[----:B------:R-:W-:Y:S01]  /*c130*/  FFMA.FTZ R13, R13, R3, R12 ;  /* 0x000000030d0d7223 */ /* 0x000fe2000001000c */
[-C--:B------:R-:W-:Y:S01]  /*c140*/  FMUL.FTZ R2, R9, R19.reuse ;  /* 0x0000001309027220 */ /* 0x080fe20000410000 */
[----:B------:R-:W-:Y:S01]  /*c150*/  FADD.FTZ R23, R23, R3 ;  /* 0x0000000317177221 */ /* 0x000fe20000010000 */
[----:B------:R-:W-:-:S02]  /*c160*/  FFMA.FTZ R3, R17, R19, R4 ;  /* 0x0000001311037223 */ /* 0x000fc40000010004 */
[----:B------:R-:W-:Y:S01]  /*c170*/  FFMA.FTZ R4, R17, R2, R13 ;  /* 0x0000000211047223 */ /* 0x000fe2000001000d */
[----:B------:R-:W-:Y:S01]  /*c180*/  FMUL.FTZ R13, R8, R22 ;  /* 0x00000016080d7220 */ /* 0x000fe20000410000 */
[----:B------:R-:W-:Y:S01]  /*c190*/  FADD.FTZ R23, R2, R23 ;  /* 0x0000001702177221 */ /* 0x000fe20000010000 */
[----:B------:R-:W-:Y:S01]  /*c1a0*/  FMUL.FTZ R17, R9, R42 ;  /* 0x0000002a09117220 */ /* 0x000fe20000410000 */
[C---:B------:R-:W-:Y:S01]  /*c1b0*/  FFMA.FTZ R5, R33.reuse, R22, R0 ;  /* 0x0000001621057223 */ /* 0x040fe20000010000 */
[----:B------:R-:W-:Y:S01]  /*c1c0*/  FFMA.FTZ R4, R33, R13, R4 ;  /* 0x0000000d21047223 */ /* 0x000fe20000010004 */
[----:B------:R-:W-:Y:S01]  /*c1d0*/  FADD.FTZ R0, R23, R13 ;  /* 0x0000000d17007221 */ /* 0x000fe20000010000 */
[----:B------:R-:W-:Y:S02]  /*c1e0*/  FMUL.FTZ R2, R8, R35 ;  /* 0x0000002308027220 */ /* 0x000fe40000410000 */
[----:B------:R-:W-:Y:S01]  /*c1f0*/  FFMA.FTZ R13, R34, R17, R4 ;  /* 0x00000011220d7223 */ /* 0x000fe20000010004 */
[----:B------:R-:W-:Y:S01]  /*c200*/  FADD.FTZ R0, R17, R0 ;  /* 0x0000000011007221 */ /* 0x000fe20000010000 */
[----:B------:R-:W-:Y:S01]  /*c210*/  FFMA.FTZ R5, R46, R35, R5 ;  /* 0x000000232e057223 */ /* 0x000fe20000010005 */
        /* <DEDUP_REMOVED lines=33> */
[----:B0-----:R-:W-:-:S07]  /*c430*/  FADD.FTZ R15, R11, R66 ;  /* 0x000000420b0f7221 */ /* 0x001fce0000010000 */
.L_x_133:
[----:B------:R-:W0:Y:S01]  /*c440*/  S2R R16, SR_LANEID ;  /* 0x0000000000107919 */ /* 0x000e220000000000 */
[----:B------:R-:W-:Y:S01]  /*c450*/  MOV R5, R3 ;  /* 0x0000000300057202 */ /* 0x000fe20000000f00 */
[----:B------:R-:W1:Y:S01]  /*c460*/  S2UR UR7, SR_CgaCtaId ;  /* 0x00000000000779c3 */ /* 0x000e620000008800 */
[----:B------:R-:W-:Y:S01]  /*c470*/  UMOV UR6, 0x400 ;  /* 0x0000040000067882 */ /* 0x000fe20000000000 */
[----:B------:R-:W2:Y:S01]  /*c480*/  SHFL.DOWN PT, R2, R4, 0x1, 0x1f ;  /* 0x08201f0004027f89 */ /* 0x000ea200000e0000 */
[----:B------:R-:W-:Y:S01]  /*c490*/  UIADD3 UR5, UPT, UPT, UR6, 0xa0, URZ ;  /* 0x000000a006057890 */ /* 0x000fe2000fffe0ff */
[----:B------:R-:W-:Y:S01]  /*c4a0*/  BSSY.RECONVERGENT B0, `(.L_x_134) ;  /* 0x000002b000007945 */ /* 0x000fe20003800200 */
[----:B------:R-:W3:Y:S01]  /*c4b0*/  LDCU UR9, c[0x0][0x374] ;  /* 0x00006e80ff0977ac */ /* 0x000ee20008000800 */
[----:B------:R-:W4:Y:S01]  /*c4c0*/  SHFL.DOWN PT, R0, R5, 0x1, 0x1f ;  /* 0x08201f0005007f89 */ /* 0x000f2200000e0000 */
[----:B------:R-:W-:Y:S01]  /*c4d0*/  MOV R17, UR13 ;  /* 0x0000000d00117c02 */ /* 0x000fe20008000f00 */
[----:B------:R-:W0:Y:S01]  /*c4e0*/  LDCU UR12, c[0x0][0x370] ;  /* 0x00006e00ff0c77ac */ /* 0x000e220008000800 */
[----:B-1----:R-:W-:Y:S01]  /*c4f0*/  ULEA UR5, UR7, UR5, 0x18 ;  /* 0x0000000507057291 */ /* 0x002fe2000f8ec0ff */
[----:B0-----:R-:W-:-:S02]  /*c500*/  ISETP.GT.AND P0, PT, R16, 0x1e, PT ;  /* 0x0000001e1000780c */ /* 0x001fc40003f04270 */
[C---:B------:R-:W-:Y:S02]  /*c510*/  ISETP.GT.AND P2, PT, R16.reuse, 0xf, PT ;  /* 0x0000000f1000780c */ /* 0x040fe40003f44270 */
[----:B------:R-:W-:-:S09]  /*c520*/  ISETP.GT.AND P1, PT, R16, 0x17, PT ;  /* 0x000000171000780c */ /* 0x000fd20003f24270 */
[----:B--2---:R-:W-:Y:S01]  /*c530*/  @!P0 FADD.FTZ R4, R2, R4 ;  /* 0x0000000402048221 */ /* 0x004fe20000010000 */
[----:B----4-:R-:W-:Y:S01]  /*c540*/  @!P0 FADD.FTZ R5, R0, R5 ;  /* 0x0000000500058221 */ /* 0x010fe20000010000 */
[----:B------:R-:W-:-:S03]  /*c550*/  ISETP.GT.AND P0, PT, R16, 0x1d, PT ;  /* 0x0000001d1000780c */ /* 0x000fc60003f04270 */
[----:B------:R-:W0:Y:S04]  /*c560*/  SHFL.DOWN PT, R2, R4, 0x2, 0x1f ;  /* 0x08401f0004027f89 */ /* 0x000e2800000e0000 */
[----:B------:R-:W1:Y:S06]  /*c570*/  SHFL.DOWN PT, R0, R5, 0x2, 0x1f ;  /* 0x08401f0005007f89 */ /* 0x000e6c00000e0000 */
[----:B0-----:R-:W-:-:S02]  /*c580*/  @!P0 FADD.FTZ R4, R4, R2 ;  /* 0x0000000204048221 */ /* 0x001fc40000010000 */
[----:B------:R-:W0:Y:S01]  /*c590*/  S2R R2, SR_TID.X ;  /* 0x0000000000027919 */ /* 0x000e220000002100 */
[----:B-1----:R-:W-:Y:S01]  /*c5a0*/  @!P0 FADD.FTZ R5, R5, R0 ;  /* 0x0000000005058221 */ /* 0x002fe20000010000 */
[----:B------:R-:W-:Y:S01]  /*c5b0*/  ISETP.GT.AND P0, PT, R16, 0x1b, PT ;  /* 0x0000001b1000780c */ /* 0x000fe20003f04270 */
[----:B------:R-:W1:Y:S04]  /*c5c0*/  SHFL.DOWN PT, R3, R4, 0x4, 0x1f ;  /* 0x08801f0004037f89 */ /* 0x000e6800000e0000 */
[----:B------:R-:W2:Y:S08]  /*c5d0*/  SHFL.DOWN PT, R0, R5, 0x4, 0x1f ;  /* 0x08801f0005007f89 */ /* 0x000eb000000e0000 */
[----:B-1----:R-:W-:Y:S01]  /*c5e0*/  @!P0 FADD.FTZ R4, R4, R3 ;  /* 0x0000000304048221 */ /* 0x002fe20000010000 */
[----:B--2---:R-:W-:-:S04]  /*c5f0*/  @!P0 FADD.FTZ R5, R5, R0 ;  /* 0x0000000005058221 */ /* 0x004fc80000010000 */
[----:B------:R-:W1:Y:S01]  /*c600*/  SHFL.DOWN PT, R3, R4, 0x8, 0x1f ;  /* 0x09001f0004037f89 */ /* 0x000e6200000e0000 */
[C---:B0-----:R-:W-:Y:S02]  /*c610*/  ISETP.NE.AND P0, PT, R2.reuse, RZ, PT ;  /* 0x000000ff0200720c */ /* 0x041fe40003f05270 */
[----:B------:R-:W-:Y:S01]  /*c620*/  ISETP.GT.U32.AND P3, PT, R2, 0x3f, PT ;  /* 0x0000003f0200780c */ /* 0x000fe20003f64070 */
[----:B------:R-:W0:Y:S01]  /*c630*/  SHFL.DOWN PT, R0, R5, 0x8, 0x1f ;  /* 0x09001f0005007f89 */ /* 0x000e2200000e0000 */
[----:B-1----:R-:W-:Y:S01]  /*c640*/  FADD.FTZ R11, R4, R3 ;  /* 0x00000003040b7221 */ /* 0x002fe20000010000 */
[----:B------:R-:W-:Y:S01]  /*c650*/  LEA R3, R2, UR5, 0x4 ;  /* 0x0000000502037c11 */ /* 0x000fe2000f8e20ff */
[----:B0-----:R-:W-:-:S03]  /*c660*/  FADD.FTZ R10, R5, R0 ;  /* 0x00000000050a7221 */ /* 0x001fc60000010000 */
[----:B------:R-:W-:Y:S01]  /*c670*/  FSEL R31, R4, R11, P1 ;  /* 0x0000000b041f7208 */ /* 0x000fe20000800000 */
[----:B------:R0:W-:Y:S01]  /*c680*/  STS.128 [R3], R12 ;  /* 0x0000000c03007388 */ /* 0x0001e20000000c00 */
        /* <DEDUP_REMOVED lines=12> */
.L_x_135:
[----:B------:R-:W-:Y:S05]  /*c750*/  BSYNC.RECONVERGENT B0 ;  /* 0x0000000000007941 */ /* 0x000fea0003800200 */
.L_x_134:
[----:B------:R-:W-:Y:S01]  /*c760*/  BAR.SYNC.DEFER_BLOCKING 0x0 ;  /* 0x0000000000007b1d */ /* 0x000fe20000010000 */
[----:B---3--:R-:W-:-:S05]  /*c770*/  LEA R0, R17, R2, 0x6 ;  /* 0x0000000211007211 */ /* 0x008fca00078e30ff */
[----:B------:R-:W-:Y:S04]  /*c780*/  BSSY.RECONVERGENT B0, `(.L_x_136) ;  /* 0x0000029000007945 */ /* 0x000fe80003800200 */
[----:B------:R-:W-:Y:S05]  /*c790*/  @P0 BRA `(.L_x_137) ;  /* 0x00000000009c0947 */ /* 0x000fea0003800000 */
[----:B------:R-:W-:-:S09]  /*c7a0*/  ULEA UR5, UR7, UR6, 0x18 ;  /* 0x0000000607057291 */ /* 0x000fd2000f8ec0ff */
[----:B-12---:R-:W1:Y:S04]  /*c7b0*/  LDS.64 R4, [UR5+0x18] ;  /* 0x00001805ff047984 */ /* 0x006e680008000a00 */
[----:B------:R-:W2:Y:S04]  /*c7c0*/  LDS.128 R32, [UR5+0x20] ;  /* 0x00002005ff207984 */ /* 0x000ea80008000c00 */
[----:B------:R-:W3:Y:S04]  /*c7d0*/  LDS.128 R44, [UR5+0x30] ;  /* 0x00003005ff2c7984 */ /* 0x000ee80008000c00 */
[----:B------:R-:W4:Y:S04]  /*c7e0*/  LDS.128 R48, [UR5+0x40] ;  /* 0x00004005ff307984 */ /* 0x000f280008000c00 */
[----:B------:R-:W4:Y:S04]  /*c7f0*/  LDS.128 R20, [UR5+0x50] ;  /* 0x00005005ff147984 */ /* 0x000f280008000c00 */
[----:B------:R-:W4:Y:S04]  /*c800*/  LDS.128 R16, [UR5+0x60] ;  /* 0x00006005ff107984 */ /* 0x000f280008000c00 */
[----:B------:R-:W4:Y:S01]  /*c810*/  LDS.128 R24, [UR5+0x70] ;  /* 0x00007005ff187984 */ /* 0x000f220008000c00 */
[----:B-1----:R-:W-:Y:S01]  /*c820*/  FADD.FTZ R11, R30, R4 ;  /* 0x000000041e0b7221 */ /* 0x002fe20000010000 */
[----:B------:R-:W-:-:S02]  /*c830*/  FADD.FTZ R4, R31, R5 ;  /* 0x000000051f047221 */ /* 0x000fc40000010000 */
[----:B0-----:R-:W0:Y:S01]  /*c840*/  LDS.128 R28, [UR5+0x80] ;  /* 0x00008005ff1c7984 */ /* 0x001e220008000c00 */
        /* <DEDUP_REMOVED lines=8> */
[----:B----4-:R-:W-:Y:S01]  /*c8d0*/  FADD.FTZ R11, R11, R48 ;  /* 0x000000300b0b7221 */ /* 0x010fe20000010000 */
[----:B------:R-:W-:-:S03]  /*c8e0*/  FADD.FTZ R4, R4, R49 ;  /* 0x0000003104047221 */ /* 0x000fc60000010000 */
[----:B------:R-:W-:Y:S01]  /*c8f0*/  FADD.FTZ R11, R11, R50 ;  /* 0x000000320b0b7221 */ /* 0x000fe20000010000 */
        /* <DEDUP_REMOVED lines=13> */
[----:B0-----:R-:W-:Y:S01]  /*c9d0*/  FADD.FTZ R11, R11, R28 ;  /* 0x0000001c0b0b7221 */ /* 0x001fe20000010000 */
[----:B------:R-:W-:-:S03]  /*c9e0*/  FADD.FTZ R4, R4, R29 ;  /* 0x0000001d04047221 */ /* 0x000fc60000010000 */
[----:B------:R-:W-:Y:S01]  /*c9f0*/  FADD.FTZ R30, R11, R30 ;  /* 0x0000001e0b1e7221 */ /* 0x000fe20000010000 */
[----:B------:R-:W-:-:S07]  /*ca00*/  FADD.FTZ R31, R4, R31 ;  /* 0x0000001f041f7221 */ /* 0x000fce0000010000 */
.L_x_137:
[----:B------:R-:W-:Y:S05]  /*ca10*/  BSYNC.RECONVERGENT B0 ;  /* 0x0000000000007941 */ /* 0x000fea0003800200 */
.L_x_136:
[----:B------:R-:W-:Y:S06]  /*ca20*/  BAR.SYNC.DEFER_BLOCKING 0x0 ;  /* 0x0000000000007b1d */ /* 0x000fec0000010000 */
[----:B------:R-:W-:Y:S04]  /*ca30*/  BSSY.RECONVERGENT B0, `(.L_x_138) ;  /* 0x0000025000007945 */ /* 0x000fe80003800200 */
[----:B------:R-:W-:Y:S05]  /*ca40*/  @P3 BRA `(.L_x_139) ;  /* 0x00000000008c3947 */ /* 0x000fea0003800000 */
[----:B------:R-:W2:Y:S04]  /*ca50*/  LDS.128 R44, [R3+0x400] ;  /* 0x00040000032c7984 */ /* 0x000ea80000000c00 */
[----:B------:R-:W3:Y:S04]  /*ca60*/  LDS.128 R48, [R3+0x800] ;  /* 0x0008000003307984 */ /* 0x000ee80000000c00 */
[----:B------:R-:W4:Y:S04]  /*ca70*/  LDS.128 R52, [R3+0xc00] ;  /* 0x000c000003347984 */ /* 0x000f280000000c00 */
[----:B------:R-:W0:Y:S04]  /*ca80*/  LDS.128 R24, [R3+0x1000] ;  /* 0x0010000003187984 */ /* 0x000e280000000c00 */
[----:B------:R-:W0:Y:S04]  /*ca90*/  LDS.128 R20, [R3+0x1400] ;  /* 0x0014000003147984 */ /* 0x000e280000000c00 */
[----:B------:R-:W0:Y:S04]  /*caa0*/  LDS.128 R16, [R3+0x1800] ;  /* 0x0018000003107984 */ /* 0x000e280000000c00 */
[----:B------:R-:W0:Y:S01]  /*cab0*/  LDS.128 R32, [R3+0x1c00] ;  /* 0x001c000003207984 */ /* 0x000e220000000c00 */
[----:B--2---:R-:W-:Y:S01]  /*cac0*/  FADD.FTZ R5, R12, R44 ;  /* 0x0000002c0c057221 */ /* 0x004fe20000010000 */
[----:B-1----:R-:W-:Y:S01]  /*cad0*/  FADD.FTZ R4, R13, R45 ;  /* 0x0000002d0d047221 */ /* 0x002fe20000010000 */
        /* <DEDUP_REMOVED lines=25> */
[----:B------:R-:W-:-:S07]  /*cc70*/  FADD.FTZ R15, R10, R35 ;  /* 0x000000230a0f7221 */ /* 0x000fce0000010000 */
.L_x_139:
[----:B------:R-:W-:Y:S05]  /*cc80*/  BSYNC.RECONVERGENT B0 ;  /* 0x0000000000007941 */ /* 0x000fea0003800200 */
.L_x_138:
[----:B------:R-:W-:Y:S04]  /*cc90*/  BSSY.RECONVERGENT B0, `(.L_x_140) ;  /* 0x000001c000007945 */ /* 0x000fe80003800200 */
[----:B------:R-:W-:Y:S05]  /*cca0*/  @P3 BRA `(.L_x_141) ;  /* 0x0000000000683947 */ /* 0x000fea0003800000 */
[----:B------:R-:W3:Y:S08]  /*ccb0*/  LDC.64 R22, c[0x0][0x3f8] ;  /* 0x0000fe00ff167b82 */ /* 0x000ef00000000a00 */
[----:B-12---:R-:W1:Y:S01]  /*ccc0*/  LDC.64 R4, c[0x0][0x3d8] ;  /* 0x0000f600ff047b82 */ /* 0x006e620000000a00 */
[----:B---3--:R-:W-:Y:S01]  /*ccd0*/  IMAD.WIDE.U32 R10, R22, 0x3, RZ ;  /* 0x00000003160a7825 */ /* 0x008fe200078e00ff */
[----:B0-----:R-:W-:-:S02]  /*cce0*/  LEA R3, R23, R23, 0x1 ;  /* 0x0000001717037211 */ /* 0x001fc400078e08ff */
[----:B------:R-:W-:Y:S02]  /*ccf0*/  LEA.HI R21, P1, R23, R22, RZ, 0x1 ;  /* 0x0000001617157211 */ /* 0x000fe400078308ff */
[----:B------:R-:W-:Y:S02]  /*cd00*/  IADD3 R11, PT, PT, R11, R3, RZ ;  /* 0x000000030b0b7210 */ /* 0x000fe40007ffe0ff */
[----:B------:R-:W-:Y:S01]  /*cd10*/  SHF.L.U32 R17, R21, 0x1, RZ ;  /* 0x0000000115117819 */ /* 0x000fe200000006ff */
[----:B-1----:R-:W-:Y:S01]  /*cd20*/  IMAD.WIDE R4, R0, 0x4, R4 ;  /* 0x0000000400047825 */ /* 0x002fe200078e0204 */
[----:B------:R-:W-:Y:S02]  /*cd30*/  IADD3.X R0, PT, PT, RZ, R23, RZ, P1, !PT ;  /* 0x00000017ff007210 */ /* 0x000fe40000ffe4ff */
[----:B------:R-:W-:Y:S02]  /*cd40*/  LEA.HI R3, P1, R11, R10, RZ, 0x1 ;  /* 0x0000000a0b037211 */ /* 0x000fe400078308ff */
[----:B------:R-:W-:Y:S01]  /*cd50*/  LOP3.LUT R17, R17, 0xfffffffc, RZ, 0xc0, !PT ;  /* 0xfffffffc11117812 */ /* 0x000fe200078ec0ff */
[----:B------:R3:W-:Y:S01]  /*cd60*/  REDG.E.ADD.F32.FTZ.RN.STRONG.GPU desc[UR10][R4.64], R12 ;  /* 0x0000000c040079a6 */ /* 0x0007e2000c12f30a */
[----:B------:R-:W-:-:S02]  /*cd70*/  SHF.L.U32 R19, R3, 0x1, RZ ;  /* 0x0000000103137819 */ /* 0x000fc400000006ff */
[----:B------:R-:W-:Y:S02]  /*cd80*/  SHF.L.U64.HI R21, R21, 0x1, R0 ;  /* 0x0000000115157819 */ /* 0x000fe40000010200 */
[----:B------:R-:W-:Y:S02]  /*cd90*/  LEA R16, P2, R22, R4, 0x2 ;  /* 0x0000000416107211 */ /* 0x000fe400078410ff */
[----:B------:R-:W-:Y:S02]  /*cda0*/  IADD3.X R0, PT, PT, RZ, R11, RZ, P1, !PT ;  /* 0x0000000bff007210 */ /* 0x000fe40000ffe4ff */
[----:B------:R-:W-:Y:S02]  /*cdb0*/  LOP3.LUT R19, R19, 0xfffffffc, RZ, 0xc0, !PT ;  /* 0xfffffffc13137812 */ /* 0x000fe400078ec0ff */
        /* <DEDUP_REMOVED lines=9> */
.L_x_141:
[----:B------:R-:W-:Y:S05]  /*ce50*/  BSYNC.RECONVERGENT B0 ;  /* 0x0000000000007941 */ /* 0x000fea0003800200 */
.L_x_140:
[----:B------:R-:W-:-:S09]  /*ce60*/  UISETP.GE.U32.AND UP0, UPT, UR12, 0x2, UPT ;  /* 0x000000020c00788c */ /* 0x000fd2000bf06070 */
[----:B------:R-:W-:Y:S05]  /*ce70*/  BRA.U !UP0, `(.L_x_142) ;  /* 0x0000000d08847547 */ /* 0x000fea000b800000 */
[----:B-123--:R-:W1:Y:S01]  /*ce80*/  LDC.64 R4, c[0x0][0x3d0] ;  /* 0x0000f400ff047b82 */ /* 0x00ee620000000a00 */
[----:B------:R-:W-:Y:S01]  /*ce90*/  ULOP3.LUT UR5, UR4, 0x1, URZ, 0xc0, !UPT ;  /* 0x0000000104057892 */ /* 0x000fe2000f8ec0ff */
[----:B------:R-:W-:Y:S03]  /*cea0*/  BSSY.RECONVERGENT B0, `(.L_x_143) ;  /* 0x0000022000007945 */ /* 0x000fe60003800200 */
[----:B------:R-:W-:-:S03]  /*ceb0*/  UIMAD UR6, UR5, UR9, URZ ;  /* 0x00000009050672a4 */ /* 0x000fc6000f8e02ff */
[----:B------:R-:W2:Y:S01]  /*cec0*/  S2UR UR14, SR_CTAID.Y ;  /* 0x00000000000e79c3 */ /* 0x000ea20000002600 */
[----:B------:R-:W-:-:S04]  /*ced0*/  UIMAD UR5, UR6, UR12, URZ ;  /* 0x0000000c060572a4 */ /* 0x000fc8000f8e02ff */
[----:B------:R-:W-:-:S06]  /*cee0*/  USHF.L.U32 UR5, UR5, 0x1, URZ ;  /* 0x0000000105057899 */ /* 0x000fcc00080006ff */
[----:B0-----:R-:W-:-:S05]  /*cef0*/  MOV R3, UR5 ;  /* 0x0000000500037c02 */ /* 0x001fca0008000f00 */
[----:B-1----:R-:W-:Y:S01]  /*cf00*/  IMAD.WIDE R4, R3, 0x4, R4 ;  /* 0x0000000403047825 */ /* 0x002fe200078e0204 */
[----:B--2---:R-:W-:Y:S06]  /*cf10*/  @P0 BRA `(.L_x_144) ;  /* 0x0000000000680947 */ /* 0x004fec0003800000 */
[----:B------:R-:W0:Y:S01]  /*cf20*/  LDC.64 R10, c[0x0][0x3c8] ;  /* 0x0000f200ff0a7b82 */ /* 0x000e220000000a00 */
[----:B------:R-:W-:Y:S02]  /*cf30*/  UIADD3 UR7, UPT, UPT, UR6, UR14, URZ ;  /* 0x0000000e06077290 */ /* 0x000fe4000fffe0ff */
[----:B------:R-:W-:Y:S02]  /*cf40*/  UIMAD UR13, UR20, UR9, UR14 ;  /* 0x00000009140d72a4 */ /* 0x000fe4000f8e020e */
[----:B------:R-:W-:Y:S02]  /*cf50*/  ULOP3.LUT UP0, UR5, UR4, 0x2, URZ, 0xc0, !UPT ;  /* 0x0000000204057892 */ /* 0x000fe4000f80c0ff */
[----:B------:R-:W-:Y:S02]  /*cf60*/  MOV R13, UR7 ;  /* 0x00000007000d7c02 */ /* 0x000fe40008000f00 */
[----:B------:R-:W-:Y:S01]  /*cf70*/  UIADD3 UR5, UPT, UPT, -UR5, 0x1, URZ ;  /* 0x0000000105057890 */ /* 0x000fe2000fffe1ff */
[----:B------:R-:W-:-:S02]  /*cf80*/  MOV R3, UR13 ;  /* 0x0000000d00037c02 */ /* 0x000fc40008000f00 */
[----:B------:R-:W-:Y:S01]  /*cf90*/  MOV R0, 0xffffffff ;  /* 0xffffffff00007802 */ /* 0x000fe20000000f00 */
[----:B0-----:R-:W-:-:S04]  /*cfa0*/  IMAD.WIDE.U32 R12, R13, 0x4, R10 ;  /* 0x000000040d0c7825 */ /* 0x001fc800078e000a */
[----:B------:R-:W-:Y:S01]  /*cfb0*/  IMAD.WIDE.U32 R10, R3, 0x8, R4 ;  /* 0x00000008030a7825 */ /* 0x000fe200078e0004 */
[----:B------:R-:W-:-:S04]  /*cfc0*/  MOV R3, UR5 ;  /* 0x0000000500037c02 */ /* 0x000fc80008000f00 */
[----:B------:R0:W-:Y:S01]  /*cfd0*/  STG.E.64 desc[UR10][R10.64], R30 ;  /* 0x0000001e0a007986 */ /* 0x0001e2000c101b0a */
[----:B------:R-:W-:Y:S06]  /*cfe0*/  MEMBAR.ALL.GPU ;  /* 0x0000000000007992 */ /* 0x000fec000000a000 */
[----:B------:R-:W-:-:S00]  /*cff0*/  ERRBAR ;  /* 0x00000000000079ab */ /* 0x000fc00000000000 */
[----:B------:R-:W-:Y:S06]  /*d000*/  CGAERRBAR ;  /* 0x00000000000075ab */ /* 0x000fec0000000000 */
[----:B------:R0:W-:Y:S01]  /*d010*/  REDG.E.ADD.S32.STRONG.GPU desc[UR10][R12.64], R3 ;  /* 0x000000030c00798e */ /* 0x0001e2000c12e30a */
[----:B------:R-:W-:Y:S01]  /*d020*/  USEL UR5, UR12, URZ, !UP0 ;  /* 0x000000ff0c057287 */ /* 0x000fe2000c000000 */
[----:B------:R-:W-:Y:S02]  /*d030*/  UMOV UR7, 0xffffffff ;  /* 0xffffffff00077882 */ /* 0x000fe40000000000 */
[----:B------:R0:W-:Y:S01]  /*d040*/  STL [R1], R0 ;  /* 0x0000000001007387 */ /* 0x0001e20000100800 */
[----:B------:R-:W-:-:S09]  /*d050*/  UISETP.NE.AND UP0, UPT, UR7, UR5, UPT ;  /* 0x000000050700728c */ /* 0x000fd2000bf05270 */
[----:B0-----:R-:W-:Y:S05]  /*d060*/  BRA.U !UP0, `(.L_x_144) ;  /* 0x0000000108147547 */ /* 0x001fea000b800000 */
.L_x_145:
[----:B------:R-:W2:Y:S04]  /*d070*/  LDG.E.STRONG.GPU R0, desc[UR10][R12.64] ;  /* 0x0000000a0c007981 */ /* 0x000ea8000c1ef900 */
[----:B--2---:R-:W-:Y:S04]  /*d080*/  CCTL.IVALL ;  /* 0x00000000ff00798f */ /* 0x004fe80002000000 */
[----:B------:R0:W-:Y:S01]  /*d090*/  STL [R1], R0 ;  /* 0x0000000001007387 */ /* 0x0001e20000100800 */
[----:B------:R-:W-:-:S13]  /*d0a0*/  ISETP.NE.AND P0, PT, R0, UR5, PT ;  /* 0x0000000500007c0c */ /* 0x000fda000bf05270 */
[----:B0-----:R-:W-:Y:S05]  /*d0b0*/  @P0 BRA `(.L_x_145) ;  /* 0xfffffffc00ec0947 */ /* 0x001fea000383ffff */
.L_x_144:
[----:B------:R-:W-:Y:S05]  /*d0c0*/  BSYNC.RECONVERGENT B0 ;  /* 0x0000000000007941 */ /* 0x000fea0003800200 */
.L_x_143:
[----:B------:R-:W-:Y:S01]  /*d0d0*/  BAR.SYNC.DEFER_BLOCKING 0x0 ;  /* 0x0000000000007b1d */ /* 0x000fe20000010000 */
[----:B------:R-:W-:-:S05]  /*d0e0*/  UISETP.GE.U32.AND UP0, UPT, UR12, 0x8, UPT ;  /* 0x000000080c00788c */ /* 0x000fca000bf06070 */
[----:B------:R-:W-:-:S04]  /*d0f0*/  UMOV UR5, URZ ;  /* 0x000000ff00057c82 */ /* 0x000fc80008000000 */
[----:B------:R-:W-:Y:S05]  /*d100*/  BRA.U !UP0, `(.L_x_146) ;  /* 0x0000000508787547 */ /* 0x000fea000b800000 */
[----:B------:R-:W-:Y:S02]  /*d110*/  ULEA UR13, UR9, UR14, 0x2 ;  /* 0x0000000e090d7291 */ /* 0x000fe4000f8e10ff */
[----:B------:R-:W-:Y:S02]  /*d120*/  UIMAD UR18, UR9, 0x3, UR14 ;  /* 0x00000003091278a4 */ /* 0x000fe4000f8e020e */
[----:B------:R-:W-:Y:S02]  /*d130*/  ULEA UR19, UR9, UR14, 0x1 ;  /* 0x0000000e09137291 */ /* 0x000fe4000f8e08ff */
[----:B------:R-:W-:Y:S02]  /*d140*/  UIMAD UR21, UR9, 0x6, UR14 ;  /* 0x00000006091578a4 */ /* 0x000fe4000f8e020e */
[----:B------:R-:W-:Y:S02]  /*d150*/  UIMAD UR22, UR9, 0x7, UR14 ;  /* 0x00000007091678a4 */ /* 0x000fe4000f8e020e */
[----:B------:R-:W-:-:S02]  /*d160*/  UIMAD UR23, UR9, 0x5, UR14 ;  /* 0x00000005091778a4 */ /* 0x000fc4000f8e020e */
[----:B------:R-:W-:Y:S02]  /*d170*/  UIADD3 UR25, UPT, UPT, UR14, UR9, URZ ;  /* 0x000000090e197290 */ /* 0x000fe4000fffe0ff */
[----:B------:R-:W-:Y:S02]  /*d180*/  UIADD3 UR24, UPT, UPT, -UR20, URZ, URZ ;  /* 0x000000ff14187290 */ /* 0x000fe4000fffe1ff */
[----:B------:R-:W-:Y:S01]  /*d190*/  ULOP3.LUT UR7, UR12, 0x7ffffff8, URZ, 0xc0, !UPT ;  /* 0x7ffffff80c077892 */ /* 0x000fe2000f8ec0ff */
[----:B------:R-:W-:Y:S01]  /*d1a0*/  UMOV UR5, URZ ;  /* 0x000000ff00057c82 */ /* 0x000fe20008000000 */
[----:B------:R-:W-:-:S10]  /*d1b0*/  UMOV UR6, UR14 ;  /* 0x0000000e00067c82 */ /* 0x000fd40008000000 */
.L_x_147:
[----:B------:R-:W-:Y:S02]  /*d1c0*/  ISETP.NE.AND P1, PT, RZ, UR24, PT ;  /* 0x00000018ff007c0c */ /* 0x000fe4000bf25270 */
[----:B------:R-:W-:Y:S02]  /*d1d0*/  MOV R11, UR6 ;  /* 0x00000006000b7c02 */ /* 0x000fe40008000f00 */
[----:B------:R-:W-:-:S13]  /*d1e0*/  ISETP.NE.OR P1, PT, R2, RZ, !P1 ;  /* 0x000000ff0200720c */ /* 0x000fda0004f25670 */
[----:B------:R-:W-:-:S06]  /*d1f0*/  @!P1 IMAD.WIDE.U32 R10, R11, 0x8, R4 ;  /* 0x000000080b0a9825 */ /* 0x000fcc00078e0004 */
[----:B------:R-:W2:Y:S01]  /*d200*/  @!P1 LDG.E.64 R10, desc[UR10][R10.64] ;  /* 0x0000000a0a0a9981 */ /* 0x000ea2000c1e1b00 */
[----:B------:R-:W-:Y:S01]  /*d210*/  UIADD3 UR26, UPT, UPT, UR5, 0x1, URZ ;  /* 0x00000001051a7890 */ /* 0x000fe2000fffe0ff */
[----:B------:R-:W-:Y:S01]  /*d220*/  MOV R13, UR19 ;  /* 0x00000013000d7c02 */ /* 0x000fe20008000f00 */
[----:B------:R-:W-:Y:S01]  /*d230*/  UIADD3 UR27, UPT, UPT, UR5, 0x2, URZ ;  /* 0x00000002051b7890 */ /* 0x000fe2000fffe0ff */
[----:B------:R-:W-:Y:S01]  /*d240*/  MOV R15, UR18 ;  /* 0x00000012000f7c02 */ /* 0x000fe20008000f00 */
[----:B------:R-:W-:Y:S02]  /*d250*/  UIADD3 UR28, UPT, UPT, UR5, 0x4, URZ ;  /* 0x00000004051c7890 */ /* 0x000fe4000fffe0ff */
[----:B------:R-:W-:Y:S01]  /*d260*/  MOV R0, UR26 ;  /* 0x0000001a00007c02 */ /* 0x000fe20008000f00 */
[----:B------:R-:W-:Y:S02]  /*d270*/  UIADD3 UR26, UPT, UPT, UR5, 0x3, URZ ;  /* 0x00000003051a7890 */ /* 0x000fe4000fffe0ff */
[----:B------:R-:W-:Y:S01]  /*d280*/  UIADD3 UR29, UPT, UPT, UR5, 0x5, URZ ;  /* 0x00000005051d7890 */ /* 0x000fe2000fffe0ff */
[----:B------:R-:W-:-:S02]  /*d290*/  ISETP.NE.AND P0, PT, R0, UR20, PT ;  /* 0x0000001400007c0c */ /* 0x000fc4000bf05270 */
[----:B------:R-:W-:Y:S02]  /*d2a0*/  MOV R0, UR27 ;  /* 0x0000001b00007c02 */ /* 0x000fe40008000f00 */
[----:B------:R-:W-:Y:S01]  /*d2b0*/  MOV R3, UR26 ;  /* 0x0000001a00037c02 */ /* 0x000fe20008000f00 */
[----:B------:R-:W-:Y:S01]  /*d2c0*/  UIADD3 UR26, UPT, UPT, UR5, 0x6, URZ ;  /* 0x00000006051a7890 */ /* 0x000fe2000fffe0ff */
[----:B------:R-:W-:Y:S02]  /*d2d0*/  ISETP.NE.AND P4, PT, R0, UR20, PT ;  /* 0x0000001400007c0c */ /* 0x000fe4000bf85270 */
[----:B------:R-:W-:Y:S02]  /*d2e0*/  ISETP.NE.OR P0, PT, R2, RZ, !P0 ;  /* 0x000000ff0200720c */ /* 0x000fe40004705670 */
[----:B------:R-:W-:Y:S02]  /*d2f0*/  ISETP.NE.AND P3, PT, R3, UR20, PT ;  /* 0x0000001403007c0c */ /* 0x000fe4000bf65270 */
[----:B------:R-:W-:-:S02]  /*d300*/  MOV R12, UR28 ;  /* 0x0000001c000c7c02 */ /* 0x000fc40008000f00 */
[----:B------:R-:W-:Y:S01]  /*d310*/  MOV R3, UR26 ;  /* 0x0000001a00037c02 */ /* 0x000fe20008000f00 */
[----:B------:R-:W-:Y:S01]  /*d320*/  UIADD3 UR26, UPT, UPT, UR5, 0x7, URZ ;  /* 0x00000007051a7890 */ /* 0x000fe2000fffe0ff */
[----:B------:R-:W-:Y:S02]  /*d330*/  ISETP.NE.OR P4, PT, R2, RZ, !P4 ;  /* 0x000000ff0200720c */ /* 0x000fe40006785670 */
[----:B------:R-:W-:Y:S02]  /*d340*/  MOV R0, UR29 ;  /* 0x0000001d00007c02 */ /* 0x000fe40008000f00 */
[----:B------:R-:W-:Y:S02]  /*d350*/  ISETP.NE.AND P2, PT, R12, UR20, PT ;  /* 0x000000140c007c0c */ /* 0x000fe4000bf45270 */
[----:B------:R-:W-:Y:S02]  /*d360*/  ISETP.NE.AND P5, PT, R3, UR20, PT ;  /* 0x0000001403007c0c */ /* 0x000fe4000bfa5270 */
[----:B------:R-:W-:-:S02]  /*d370*/  ISETP.NE.OR P3, PT, R2, RZ, !P3 ;  /* 0x000000ff0200720c */ /* 0x000fc40005f65670 */
[----:B------:R-:W-:Y:S02]  /*d380*/  MOV R3, UR25 ;  /* 0x0000001900037c02 */ /* 0x000fe40008000f00 */
[----:B------:R-:W-:Y:S01]  /*d390*/  ISETP.NE.AND P6, PT, R0, UR20, PT ;  /* 0x0000001400007c0c */ /* 0x000fe2000bfc5270 */
[--C-:B------:R-:W-:Y:S01]  /*d3a0*/  @!P4 IMAD.WIDE.U32 R12, R13, 0x8, R4.reuse ;  /* 0x000000080d0cc825 */ /* 0x100fe200078e0004 */
[C---:B------:R-:W-:Y:S02]  /*d3b0*/  ISETP.NE.OR P2, PT, R2.reuse, RZ, !P2 ;  /* 0x000000ff0200720c */ /* 0x040fe40005745670 */
[----:B------:R-:W-:Y:S02]  /*d3c0*/  MOV R0, UR26 ;  /* 0x0000001a00007c02 */ /* 0x000fe40008000f00 */
[C---:B------:R-:W-:Y:S01]  /*d3d0*/  ISETP.NE.OR P6, PT, R2.reuse, RZ, !P6 ;  /* 0x000000ff0200720c */ /* 0x040fe200077c5670 */
[----:B------:R-:W3:Y:S01]  /*d3e0*/  @!P4 LDG.E.64 R22, desc[UR10][R12.64] ;  /* 0x0000000a0c16c981 */ /* 0x000ee2000c1e1b00 */
[----:B------:R-:W-:Y:S01]  /*d3f0*/  MOV R17, UR13 ;  /* 0x0000000d00117c02 */ /* 0x000fe20008000f00 */
[----:B------:R-:W-:Y:S01]  /*d400*/  @!P3 IMAD.WIDE.U32 R14, R15, 0x8, R4 ;  /* 0x000000080f0eb825 */ /* 0x000fe200078e0004 */
[----:B------:R-:W-:-:S02]  /*d410*/  ISETP.NE.OR P5, PT, R2, RZ, !P5 ;  /* 0x000000ff0200720c */ /* 0x000fc40006fa5670 */
[----:B------:R-:W-:-:S03]  /*d420*/  MOV R19, UR23 ;  /* 0x0000001700137c02 */ /* 0x000fc60008000f00 */
[--C-:B------:R-:W-:Y:S01]  /*d430*/  @!P2 IMAD.WIDE.U32 R16, R17, 0x8, R4.reuse ;  /* 0x000000081110a825 */ /* 0x100fe200078e0004 */
[----:B------:R-:W4:Y:S03]  /*d440*/  @!P3 LDG.E.64 R14, desc[UR10][R14.64] ;  /* 0x0000000a0e0eb981 */ /* 0x000f26000c1e1b00 */
[----:B------:R-:W-:Y:S01]  /*d450*/  @!P6 IMAD.WIDE.U32 R18, R19, 0x8, R4 ;  /* 0x000000081312e825 */ /* 0x000fe200078e0004 */
[----:B------:R-:W-:Y:S01]  /*d460*/  MOV R25, UR22 ;  /* 0x0000001600197c02 */ /* 0x000fe20008000f00 */
[----:B------:R-:W4:Y:S04]  /*d470*/  @!P2 LDG.E.64 R16, desc[UR10][R16.64] ;  /* 0x0000000a1010a981 */ /* 0x000f28000c1e1b00 */
[----:B------:R-:W4:Y:S01]  /*d480*/  @!P6 LDG.E.64 R18, desc[UR10][R18.64] ;  /* 0x0000000a1212e981 */ /* 0x000f22000c1e1b00 */
[----:B--2---:R-:W-:Y:S01]  /*d490*/  @!P1 FADD.FTZ R30, R30, R10 ;  /* 0x0000000a1e1e9221 */ /* 0x004fe20000010000 */
[----:B------:R-:W-:Y:S01]  /*d4a0*/  @!P1 FADD.FTZ R31, R31, R11 ;  /* 0x0000000b1f1f9221 */ /* 0x000fe20000010000 */
[----:B------:R-:W-:Y:S01]  /*d4b0*/  @!P0 IMAD.WIDE.U32 R10, R3, 0x8, R4 ;  /* 0x00000008030a8825 */ /* 0x000fe200078e0004 */
[----:B------:R-:W-:-:S04]  /*d4c0*/  ISETP.NE.AND P1, PT, R0, UR20, PT ;  /* 0x0000001400007c0c */ /* 0x000fc8000bf25270 */
[----:B------:R0:W2:Y:S01]  /*d4d0*/  @!P0 LDG.E.64 R20, desc[UR10][R10.64] ;  /* 0x0000000a0a148981 */ /* 0x0000a2000c1e1b00 */
[----:B------:R-:W-:Y:S02]  /*d4e0*/  ISETP.NE.OR P1, PT, R2, RZ, !P1 ;  /* 0x000000ff0200720c */ /* 0x000fe40004f25670 */
[----:B------:R-:W-:-:S05]  /*d4f0*/  MOV R3, UR21 ;  /* 0x0000001500037c02 */ /* 0x000fca0008000f00 */
[----:B0-----:R-:W-:-:S06]  /*d500*/  @!P5 IMAD.WIDE.U32 R10, R3, 0x8, R4 ;  /* 0x00000008030ad825 */ /* 0x001fcc00078e0004 */
[----:B------:R-:W-:Y:S01]  /*d510*/  @!P1 IMAD.WIDE.U32 R12, R25, 0x8, R4 ;  /* 0x00000008190c9825 */ /* 0x000fe200078e0004 */
[----:B------:R-:W4:Y:S05]  /*d520*/  @!P5 LDG.E.64 R10, desc[UR10][R10.64] ;  /* 0x0000000a0a0ad981 */ /* 0x000f2a000c1e1b00 */
[----:B------:R-:W4:Y:S01]  /*d530*/  @!P1 LDG.E.64 R12, desc[UR10][R12.64] ;  /* 0x0000000a0c0c9981 */ /* 0x000f22000c1e1b00 */
[----:B------:R-:W-:-:S04]  /*d540*/  UIADD3 UR5, UPT, UPT, UR5, 0x8, URZ ;  /* 0x0000000805057890 */ /* 0x000fc8000fffe0ff */
[----:B------:R-:W-:Y:S02]  /*d550*/  UISETP.NE.AND UP0, UPT, UR5, UR7, UPT ;  /* 0x000000070500728c */ /* 0x000fe4000bf05270 */
[----:B------:R-:W-:Y:S02]  /*d560*/  UIADD3 UR24, UPT, UPT, UR24, 0x8, URZ ;  /* 0x0000000818187890 */ /* 0x000fe4000fffe0ff */
[----:B------:R-:W-:Y:S02]  /*d570*/  ULEA UR6, UR9, UR6, 0x3 ;  /* 0x0000000609067291 */ /* 0x000fe4000f8e18ff */
[----:B------:R-:W-:Y:S02]  /*d580*/  ULEA UR25, UR9, UR25, 0x3 ;  /* 0x0000001909197291 */ /* 0x000fe4000f8e18ff */
[----:B------:R-:W-:Y:S02]  /*d590*/  ULEA UR19, UR9, UR19, 0x3 ;  /* 0x0000001309137291 */ /* 0x000fe4000f8e18ff */
[----:B------:R-:W-:-:S02]  /*d5a0*/  ULEA UR18, UR9, UR18, 0x3 ;  /* 0x0000001209127291 */ /* 0x000fc4000f8e18ff */
[----:B------:R-:W-:Y:S02]  /*d5b0*/  ULEA UR13, UR9, UR13, 0x3 ;  /* 0x0000000d090d7291 */ /* 0x000fe4000f8e18ff */
[----:B------:R-:W-:Y:S02]  /*d5c0*/  ULEA UR23, UR9, UR23, 0x3 ;  /* 0x0000001709177291 */ /* 0x000fe4000f8e18ff */
[----:B------:R-:W-:Y:S02]  /*d5d0*/  ULEA UR21, UR9, UR21, 0x3 ;  /* 0x0000001509157291 */ /* 0x000fe4000f8e18ff */
[----:B------:R-:W-:Y:S01]  /*d5e0*/  ULEA UR22, UR9, UR22, 0x3 ;  /* 0x0000001609167291 */ /* 0x000fe2000f8e18ff */
[----:B--2---:R-:W-:Y:S01]  /*d5f0*/  @!P0 FADD.FTZ R30, R30, R20 ;  /* 0x000000141e1e8221 */ /* 0x004fe20000010000 */
[----:B------:R-:W-:-:S03]  /*d600*/  @!P0 FADD.FTZ R31, R31, R21 ;  /* 0x000000151f1f8221 */ /* 0x000fc60000010000 */
[----:B---3--:R-:W-:Y:S01]  /*d610*/  @!P4 FADD.FTZ R30, R30, R22 ;  /* 0x000000161e1ec221 */ /* 0x008fe20000010000 */
[----:B------:R-:W-:-:S03]  /*d620*/  @!P4 FADD.FTZ R31, R31, R23 ;  /* 0x000000171f1fc221 */ /* 0x000fc60000010000 */
[----:B----4-:R-:W-:Y:S01]  /*d630*/  @!P3 FADD.FTZ R30, R30, R14 ;  /* 0x0000000e1e1eb221 */ /* 0x010fe20000010000 */
[----:B------:R-:W-:-:S03]  /*d640*/  @!P3 FADD.FTZ R31, R31, R15 ;  /* 0x0000000f1f1fb221 */ /* 0x000fc60000010000 */
[----:B------:R-:W-:Y:S01]  /*d650*/  @!P2 FADD.FTZ R30, R30, R16 ;  /* 0x000000101e1ea221 */ /* 0x000fe20000010000 */
[----:B------:R-:W-:-:S03]  /*d660*/  @!P2 FADD.FTZ R31, R31, R17 ;  /* 0x000000111f1fa221 */ /* 0x000fc60000010000 */
[----:B------:R-:W-:Y:S01]  /*d670*/  @!P6 FADD.FTZ R30, R30, R18 ;  /* 0x000000121e1ee221 */ /* 0x000fe20000010000 */
[----:B------:R-:W-:-:S03]  /*d680*/  @!P6 FADD.FTZ R31, R31, R19 ;  /* 0x000000131f1fe221 */ /* 0x000fc60000010000 */
[----:B------:R-:W-:Y:S01]  /*d690*/  @!P5 FADD.FTZ R30, R30, R10 ;  /* 0x0000000a1e1ed221 */ /* 0x000fe20000010000 */
[----:B------:R-:W-:-:S03]  /*d6a0*/  @!P5 FADD.FTZ R31, R31, R11 ;  /* 0x0000000b1f1fd221 */ /* 0x000fc60000010000 */
[----:B------:R-:W-:Y:S01]  /*d6b0*/  @!P1 FADD.FTZ R30, R30, R12 ;  /* 0x0000000c1e1e9221 */ /* 0x000fe20000010000 */
[----:B------:R-:W-:Y:S01]  /*d6c0*/  @!P1 FADD.FTZ R31, R31, R13 ;  /* 0x0000000d1f1f9221 */ /* 0x000fe20000010000 */
[----:B------:R-:W-:Y:S06]  /*d6d0*/  BRA.U UP0, `(.L_x_147) ;  /* 0xfffffff900b87547 */ /* 0x000fec000b83ffff */
[----:B------:R-:W-:-:S05]  /*d6e0*/  UMOV UR5, UR7 ;  /* 0x0000000700057c82 */ /* 0x000fca0008000000 */
.L_x_146:
[----:B------:R-:W-:-:S09]  /*d6f0*/  ULOP3.LUT UP0, UR6, UR12, 0x7, URZ, 0xc0, !UPT ;  /* 0x000000070c067892 */ /* 0x000fd2000f80c0ff */
[----:B------:R-:W-:Y:S05]  /*d700*/  BRA.U !UP0, `(.L_x_142) ;  /* 0x0000000508607547 */ /* 0x000fea000b800000 */
[----:B------:R-:W-:Y:S02]  /*d710*/  UIADD3 UR6, UPT, UPT, UR6, -0x1, URZ ;  /* 0xffffffff06067890 */ /* 0x000fe4000fffe0ff */
[----:B------:R-:W-:Y:S02]  /*d720*/  ULOP3.LUT UP0, UR18, UR12, 0x3, URZ, 0xc0, !UPT ;  /* 0x000000030c127892 */ /* 0x000fe4000f80c0ff */
[----:B------:R-:W-:-:S09]  /*d730*/  UISETP.GE.U32.AND UP1, UPT, UR6, 0x3, UPT ;  /* 0x000000030600788c */ /* 0x000fd2000bf26070 */
[----:B------:R-:W-:Y:S05]  /*d740*/  BRA.U !UP1, `(.L_x_148) ;  /* 0x0000000109b47547 */ /* 0x000fea000b800000 */
[----:B------:R-:W-:Y:S02]  /*d750*/  UIADD3 UR6, UPT, UPT, UR5, 0x1, URZ ;  /* 0x0000000105067890 */ /* 0x000fe4000fffe0ff */
[----:B------:R-:W-:Y:S01]  /*d760*/  MOV R0, UR5 ;  /* 0x0000000500007c02 */ /* 0x000fe20008000f00 */
[----:B------:R-:W-:Y:S02]  /*d770*/  UIADD3 UR7, UPT, UPT, UR5, 0x2, URZ ;  /* 0x0000000205077890 */ /* 0x000fe4000fffe0ff */
[----:B------:R-:W-:Y:S02]  /*d780*/  UISETP.NE.AND UP1, UPT, UR6, UR20, UPT ;  /* 0x000000140600728c */ /* 0x000fe4000bf25270 */
[----:B------:R-:W-:Y:S01]  /*d790*/  ISETP.NE.AND P0, PT, R0, UR20, PT ;  /* 0x0000001400007c0c */ /* 0x000fe2000bf05270 */
[----:B------:R-:W-:Y:S02]  /*d7a0*/  UIADD3 UR13, UPT, UPT, UR5, 0x3, URZ ;  /* 0x00000003050d7890 */ /* 0x000fe4000fffe0ff */
[----:B------:R-:W-:Y:S01]  /*d7b0*/  UISETP.NE.AND UP2, UPT, UR7, UR20, UPT ;  /* 0x000000140700728c */ /* 0x000fe2000bf45270 */
[----:B------:R-:W-:Y:S01]  /*d7c0*/  ISETP.NE.OR P0, PT, R2, RZ, !P0 ;  /* 0x000000ff0200720c */ /* 0x000fe20004705670 */
[----:B------:R-:W-:Y:S01]  /*d7d0*/  UISETP.NE.AND UP3, UPT, UR13, UR20, UPT ;  /* 0x000000140d00728c */ /* 0x000fe2000bf65270 */
[----:B------:R-:W-:-:S03]  /*d7e0*/  PLOP3.LUT P1, PT, PT, PT, UP1, 0x80, 0x8 ;  /* 0x000000000008781c */ /* 0x000fc60003f2f018 */
[----:B------:R-:W-:Y:S02]  /*d7f0*/  PLOP3.LUT P2, PT, PT, PT, UP2, 0x80, 0x8 ;  /* 0x000000000008781c */ /* 0x000fe40003f4f028 */
[C---:B------:R-:W-:Y:S02]  /*d800*/  ISETP.NE.OR P1, PT, R2.reuse, RZ, !P1 ;  /* 0x000000ff0200720c */ /* 0x040fe40004f25670 */
[----:B------:R-:W-:Y:S02]  /*d810*/  PLOP3.LUT P3, PT, PT, PT, UP3, 0x80, 0x8 ;  /* 0x000000000008781c */ /* 0x000fe40003f6f038 */
[C---:B------:R-:W-:Y:S02]  /*d820*/  ISETP.NE.OR P2, PT, R2.reuse, RZ, !P2 ;  /* 0x000000ff0200720c */ /* 0x040fe40005745670 */
[----:B------:R-:W-:Y:S01]  /*d830*/  ISETP.NE.OR P3, PT, R2, RZ, !P3 ;  /* 0x000000ff0200720c */ /* 0x000fe20005f65670 */
[----:B------:R-:W-:-:S05]  /*d840*/  VOTEU.ALL UP1, P0 ;  /* 0x0000000000ff7886 */ /* 0x000fca0000020000 */
[----:B------:R-:W-:Y:S01]  /*d850*/  @!UP1 UIMAD UR5, UR5, UR9, UR14 ;  /* 0x00000009050592a4 */ /* 0x000fe2000f8e020e */
[----:B------:R-:W-:-:S04]  /*d860*/  VOTEU.ALL UP2, P1 ;  /* 0x0000000000ff7886 */ /* 0x000fc80000840000 */
[----:B------:R-:W-:Y:S01]  /*d870*/  VOTEU.ALL UP1, P2 ;  /* 0x0000000000ff7886 */ /* 0x000fe20001020000 */
[----:B------:R-:W-:Y:S01]  /*d880*/  MOV R11, UR5 ;  /* 0x00000005000b7c02 */ /* 0x000fe20008000f00 */
[----:B------:R-:W-:Y:S01]  /*d890*/  @!UP2 UIMAD UR6, UR6, UR9, UR14 ;  /* 0x000000090606a2a4 */ /* 0x000fe2000f8e020e */
[----:B------:R-:W-:Y:S02]  /*d8a0*/  VOTEU.ALL UP2, P3 ;  /* 0x0000000000ff7886 */ /* 0x000fe40001840000 */
[----:B------:R-:W-:Y:S01]  /*d8b0*/  @!UP1 UIMAD UR5, UR7, UR9, UR14 ;  /* 0x00000009070592a4 */ /* 0x000fe2000f8e020e */
[--C-:B------:R-:W-:Y:S02]  /*d8c0*/  @!P0 IMAD.WIDE.U32 R10, R11, 0x8, R4.reuse ;  /* 0x000000080b0a8825 */ /* 0x100fe400078e0004 */
[----:B------:R-:W-:Y:S01]  /*d8d0*/  MOV R13, UR6 ;  /* 0x00000006000d7c02 */ /* 0x000fe20008000f00 */
[----:B------:R-:W-:Y:S02]  /*d8e0*/  @!UP2 UIMAD UR6, UR13, UR9, UR14 ;  /* 0x000000090d06a2a4 */ /* 0x000fe4000f8e020e */
[----:B------:R-:W-:Y:S01]  /*d8f0*/  MOV R15, UR5 ;  /* 0x00000005000f7c02 */ /* 0x000fe20008000f00 */
[----:B------:R-:W2:Y:S01]  /*d900*/  @!P0 LDG.E.64 R10, desc[UR10][R10.64] ;  /* 0x0000000a0a0a8981 */ /* 0x000ea2000c1e1b00 */
[----:B------:R-:W-:-:S02]  /*d910*/  @!P1 IMAD.WIDE.U32 R12, R13, 0x8, R4 ;  /* 0x000000080d0c9825 */ /* 0x000fc400078e0004 */
[----:B------:R-:W-:Y:S02]  /*d920*/  MOV R17, UR6 ;  /* 0x0000000600117c02 */ /* 0x000fe40008000f00 */
[--C-:B------:R-:W-:Y:S02]  /*d930*/  @!P2 IMAD.WIDE.U32 R14, R15, 0x8, R4.reuse ;  /* 0x000000080f0ea825 */ /* 0x100fe400078e0004 */
[----:B------:R-:W3:Y:S02]  /*d940*/  @!P1 LDG.E.64 R12, desc[UR10][R12.64] ;  /* 0x0000000a0c0c9981 */ /* 0x000ee4000c1e1b00 */
[----:B------:R-:W-:Y:S02]  /*d950*/  @!P3 IMAD.WIDE.U32 R16, R17, 0x8, R4 ;  /* 0x000000081110b825 */ /* 0x000fe400078e0004 */
[----:B------:R-:W4:Y:S04]  /*d960*/  @!P2 LDG.E.64 R14, desc[UR10][R14.64] ;  /* 0x0000000a0e0ea981 */ /* 0x000f28000c1e1b00 */
[----:B------:R-:W4:Y:S01]  /*d970*/  @!P3 LDG.E.64 R16, desc[UR10][R16.64] ;  /* 0x0000000a1010b981 */ /* 0x000f22000c1e1b00 */
[----:B------:R-:W-:-:S04]  /*d980*/  IADD3 R0, PT, PT, R0, 0x4, RZ ;  /* 0x0000000400007810 */ /* 0x000fc80007ffe0ff */
[----:B------:R-:W-:Y:S01]  /*d990*/  R2UR UR5, R0 ;  /* 0x00000000000572ca */ /* 0x000fe200000e0000 */
[----:B--2---:R-:W-:Y:S01]  /*d9a0*/  @!P0 FADD.FTZ R30, R30, R10 ;  /* 0x0000000a1e1e8221 */ /* 0x004fe20000010000 */
[----:B------:R-:W-:-:S03]  /*d9b0*/  @!P0 FADD.FTZ R31, R31, R11 ;  /* 0x0000000b1f1f8221 */ /* 0x000fc60000010000 */
[----:B---3--:R-:W-:Y:S01]  /*d9c0*/  @!P1 FADD.FTZ R30, R30, R12 ;  /* 0x0000000c1e1e9221 */ /* 0x008fe20000010000 */
[----:B------:R-:W-:-:S03]  /*d9d0*/  @!P1 FADD.FTZ R31, R31, R13 ;  /* 0x0000000d1f1f9221 */ /* 0x000fc60000010000 */
[----:B----4-:R-:W-:Y:S01]  /*d9e0*/  @!P2 FADD.FTZ R30, R30, R14 ;  /* 0x0000000e1e1ea221 */ /* 0x010fe20000010000 */
[----:B------:R-:W-:-:S03]  /*d9f0*/  @!P2 FADD.FTZ R31, R31, R15 ;  /* 0x0000000f1f1fa221 */ /* 0x000fc60000010000 */
[----:B------:R-:W-:Y:S01]  /*da00*/  @!P3 FADD.FTZ R30, R30, R16 ;  /* 0x000000101e1eb221 */ /* 0x000fe20000010000 */
[----:B------:R-:W-:-:S07]  /*da10*/  @!P3 FADD.FTZ R31, R31, R17 ;  /* 0x000000111f1fb221 */ /* 0x000fce0000010000 */
.L_x_148:
[----:B------:R-:W-:Y:S05]  /*da20*/  BRA.U !UP0, `(.L_x_142) ;  /* 0x0000000108987547 */ /* 0x000fea000b800000 */
[----:B------:R-:W-:-:S09]  /*da30*/  UISETP.NE.AND UP0, UPT, UR18, 0x1, UPT ;  /* 0x000000011200788c */ /* 0x000fd2000bf05270 */
[----:B------:R-:W-:Y:S05]  /*da40*/  BRA.U !UP0, `(.L_x_149) ;  /* 0x0000000108547547 */ /* 0x000fea000b800000 */
[----:B------:R-:W-:Y:S01]  /*da50*/  MOV R0, UR5 ;  /* 0x0000000500007c02 */ /* 0x000fe20008000f00 */
[----:B------:R-:W0:Y:S03]  /*da60*/  S2R R10, SR_CTAID.Y ;  /* 0x00000000000a7919 */ /* 0x000e260000002600 */
[C---:B------:R-:W-:Y:S02]  /*da70*/  ISETP.NE.AND P0, PT, R0.reuse, UR20, PT ;  /* 0x0000001400007c0c */ /* 0x040fe4000bf05270 */
[----:B------:R-:W-:Y:S02]  /*da80*/  IADD3 R11, PT, PT, R0, 0x1, RZ ;  /* 0x00000001000b7810 */ /* 0x000fe40007ffe0ff */
[----:B------:R-:W-:Y:S02]  /*da90*/  ISETP.NE.OR P1, PT, R2, RZ, !P0 ;  /* 0x000000ff0200720c */ /* 0x000fe40004725670 */
[----:B------:R-:W-:-:S04]  /*daa0*/  ISETP.NE.AND P0, PT, R11, UR20, PT ;  /* 0x000000140b007c0c */ /* 0x000fc8000bf05270 */
[----:B------:R-:W-:-:S07]  /*dab0*/  ISETP.NE.OR P0, PT, R2, RZ, !P0 ;  /* 0x000000ff0200720c */ /* 0x000fce0004705670 */
[----:B------:R-:W-:-:S05]  /*dac0*/  VOTEU.ALL UP0, P1 ;  /* 0x0000000000ff7886 */ /* 0x000fca0000800000 */
[----:B------:R-:W-:-:S06]  /*dad0*/  @!UP0 UIMAD UR5, UR5, UR9, UR14 ;  /* 0x00000009050582a4 */ /* 0x000fcc000f8e020e */
[----:B------:R-:W-:Y:S01]  /*dae0*/  MOV R13, UR5 ;  /* 0x00000005000d7c02 */ /* 0x000fe20008000f00 */
[----:B0-----:R-:W-:-:S04]  /*daf0*/  @!P0 IMAD R11, R11, UR9, R10 ;  /* 0x000000090b0b8c24 */ /* 0x001fc8000f8e020a */
[----:B------:R-:W-:-:S04]  /*db00*/  @!P1 IMAD.WIDE.U32 R12, R13, 0x8, R4 ;  /* 0x000000080d0c9825 */ /* 0x000fc800078e0004 */
[----:B------:R-:W-:Y:S02]  /*db10*/  @!P0 IMAD.WIDE.U32 R10, R11, 0x8, R4 ;  /* 0x000000080b0a8825 */ /* 0x000fe400078e0004 */
[----:B------:R-:W2:Y:S04]  /*db20*/  @!P1 LDG.E.64 R12, desc[UR10][R12.64] ;  /* 0x0000000a0c0c9981 */ /* 0x000ea8000c1e1b00 */
[----:B------:R-:W3:Y:S01]  /*db30*/  @!P0 LDG.E.64 R10, desc[UR10][R10.64] ;  /* 0x0000000a0a0a8981 */ /* 0x000ee2000c1e1b00 */
[----:B------:R-:W-:-:S04]  /*db40*/  IADD3 R0, PT, PT, R0, 0x2, RZ ;  /* 0x0000000200007810 */ /* 0x000fc80007ffe0ff */
[----:B------:R-:W-:Y:S01]  /*db50*/  R2UR UR5, R0 ;  /* 0x00000000000572ca */ /* 0x000fe200000e0000 */
[----:B--2---:R-:W-:Y:S01]  /*db60*/  @!P1 FADD.FTZ R30, R30, R12 ;  /* 0x0000000c1e1e9221 */ /* 0x004fe20000010000 */
[----:B------:R-:W-:-:S03]  /*db70*/  @!P1 FADD.FTZ R31, R31, R13 ;  /* 0x0000000d1f1f9221 */ /* 0x000fc60000010000 */
[----:B---3--:R-:W-:Y:S01]  /*db80*/  @!P0 FADD.FTZ R30, R30, R10 ;  /* 0x0000000a1e1e8221 */ /* 0x008fe20000010000 */
[----:B------:R-:W-:-:S09]  /*db90*/  @!P0 FADD.FTZ R31, R31, R11 ;  /* 0x0000000b1f1f8221 */ /* 0x000fd20000010000 */
.L_x_149:
[----:B------:R-:W-:Y:S01]  /*dba0*/  MOV R0, UR5 ;  /* 0x0000000500007c02 */ /* 0x000fe20008000f00 */
[----:B------:R-:W-:Y:S01]  /*dbb0*/  ULOP3.LUT UR6, UR12, 0x1, URZ, 0xc0, !UPT ;  /* 0x000000010c067892 */ /* 0x000fe2000f8ec0ff */
[----:B------:R-:W-:Y:S02]  /*dbc0*/  BSSY.RECONVERGENT B0, `(.L_x_142) ;  /* 0x000000c000007945 */ /* 0x000fe40003800200 */
[----:B------:R-:W-:-:S03]  /*dbd0*/  ISETP.NE.AND P0, PT, R0, UR20, PT ;  /* 0x0000001400007c0c */ /* 0x000fc6000bf05270 */
[----:B------:R-:W-:Y:S02]  /*dbe0*/  MOV R0, UR6 ;  /* 0x0000000600007c02 */ /* 0x000fe40008000f00 */
[----:B------:R-:W-:-:S04]  /*dbf0*/  ISETP.NE.OR P0, PT, R2, RZ, !P0 ;  /* 0x000000ff0200720c */ /* 0x000fc80004705670 */
[----:B------:R-:W-:-:S13]  /*dc00*/  ISETP.NE.U32.OR P0, PT, R0, 0x1, P0 ;  /* 0x000000010000780c */ /* 0x000fda0000705470 */
[----:B------:R-:W-:Y:S05]  /*dc10*/  @P0 BRA `(.L_x_150) ;  /* 0x0000000000180947 */ /* 0x000fea0003800000 */
[----:B------:R-:W-:-:S06]  /*dc20*/  UIMAD UR6, UR9, UR5, UR14 ;  /* 0x00000005090672a4 */ /* 0x000fcc000f8e020e */
[----:B------:R-:W-:-:S05]  /*dc30*/  MOV R3, UR6 ;  /* 0x0000000600037c02 */ /* 0x000fca0008000f00 */
[----:B------:R-:W-:-:S06]  /*dc40*/  IMAD.WIDE.U32 R4, R3, 0x8, R4 ;  /* 0x0000000803047825 */ /* 0x000fcc00078e0004 */
[----:B------:R-:W2:Y:S02]  /*dc50*/  LDG.E.64 R4, desc[UR10][R4.64] ;  /* 0x0000000a04047981 */ /* 0x000ea4000c1e1b00 */
[----:B--2---:R-:W-:Y:S01]  /*dc60*/  FADD.FTZ R30, R30, R4 ;  /* 0x000000041e1e7221 */ /* 0x004fe20000010000 */
[----:B------:R-:W-:-:S07]  /*dc70*/  FADD.FTZ R31, R31, R5 ;  /* 0x000000051f1f7221 */ /* 0x000fce0000010000 */
.L_x_150:
[----:B------:R-:W-:Y:S05]  /*dc80*/  BSYNC.RECONVERGENT B0 ;  /* 0x0000000000007941 */ /* 0x000fea0003800200 */
.L_x_142:
[----:B------:R-:W4:Y:S01]  /*dc90*/  S2UR UR6, SR_CgaCtaId ;  /* 0x00000000000679c3 */ /* 0x000f220000008800 */
[----:B------:R-:W-:Y:S01]  /*dca0*/  ISETP.NE.AND P0, PT, R2, RZ, PT ;  /* 0x000000ff0200720c */ /* 0x000fe20003f05270 */
[----:B------:R-:W-:Y:S01]  /*dcb0*/  UMOV UR5, 0x400 ;  /* 0x0000040000057882 */ /* 0x000fe20000000000 */
[----:B------:R-:W1:Y:S01]  /*dcc0*/  LDCU.U8 UR12, c[0x0][0x414] ;  /* 0x00008280ff0c77ac */ /* 0x000e620008000000 */
[----:B0--3--:R-:W-:Y:S01]  /*dcd0*/  HFMA2 R14, -RZ, RZ, 0, 0 ;  /* 0x00000000ff0e7431 */ /* 0x009fe200000001ff */
[----:B------:R-:W0:Y:S01]  /*dce0*/  LDCU UR13, c[0x0][0x41c] ;  /* 0x00008380ff0d77ac */ /* 0x000e220008000800 */
[----:B------:R-:W3:Y:S01]  /*dcf0*/  LDCU.64 UR22, c[0x0][0x3f8] ;  /* 0x00007f00ff1677ac */ /* 0x000ee20008000a00 */
[----:B------:R-:W0:Y:S01]  /*dd00*/  LDCU.64 UR18, c[0x0][0x400] ;  /* 0x00008000ff1277ac */ /* 0x000e220008000a00 */
[----:B-1----:R-:W-:Y:S02]  /*dd10*/  UISETP.NE.AND UP0, UPT, UR12, URZ, UPT ;  /* 0x000000ff0c00728c */ /* 0x002fe4000bf05270 */
[----:B----4-:R-:W-:Y:S01]  /*dd20*/  ULEA UR5, UR6, UR5, 0x18 ;  /* 0x0000000506057291 */ /* 0x010fe2000f8ec0ff */
[----:B------:R-:W1:Y:S03]  /*dd30*/  LDCU.64 UR6, c[0x0][0x380] ;  /* 0x00007000ff0677ac */ /* 0x000e660008000a00 */
[----:B------:R-:W-:-:S05]  /*dd40*/  PLOP3.LUT P1, PT, PT, PT, UP0, 0x80, 0x8 ;  /* 0x000000000008781c */ /* 0x000fca0003f2f008 */
[----:B------:R-:W-:Y:S01]  /*dd50*/  @!P0 STS.64 [UR5+0x98], R30 ;  /* 0x0000981eff008988 */ /* 0x000fe20008000a05 */
[----:B------:R-:W-:Y:S06]  /*dd60*/  BAR.SYNC.DEFER_BLOCKING 0x0 ;  /* 0x0000000000007b1d */ /* 0x000fec0000010000 */
[----:B--2---:R-:W2:Y:S01]  /*dd70*/  LDS.64 R4, [UR5+0x98] ;  /* 0x00009805ff047984 */ /* 0x004ea20008000a00 */
[----:B------:R-:W2:Y:S02]  /*dd80*/  LDCU UR5, c[0x0][0x42c] ;  /* 0x00008580ff0577ac */ /* 0x000ea40008000800 */
[----:B--2---:R-:W-:Y:S01]  /*dd90*/  FMUL.FTZ R0, R4, UR5 ;  /* 0x0000000504007c20 */ /* 0x004fe20008410000 */
[----:B01-3--:R-:W-:-:S07]  /*dda0*/  FMUL.FTZ R3, R5, UR5 ;  /* 0x0000000505037c20 */ /* 0x00bfce0008410000 */
.L_x_156:
[----:B------:R-:W-:-:S05]  /*ddb0*/  LEA R13, R14, UR15, 0x2 ;  /* 0x0000000f0e0d7c11 */ /* 0x000fca000f8e10ff */
[----:B0-----:R-:W2:Y:S04]  /*ddc0*/  LDL.64 R10, [R13+0x10] ;  /* 0x000010000d0a7983 */ /* 0x001ea80000100a00 */
[----:B------:R-:W3:Y:S01]  /*ddd0*/  LDL.64 R4, [R13+0x90] ;  /* 0x000090000d047983 */ /* 0x000ee20000100a00 */
[----:B------:R-:W-:Y:S01]  /*dde0*/  SHF.R.U32.HI R22, RZ, 0x6, R2 ;  /* 0x00000006ff167819 */ /* 0x000fe20000011602 */
[----:B------:R-:W-:Y:S01]  /*ddf0*/  BSSY.RECONVERGENT B0, `(.L_x_151) ;  /* 0x0000038000007945 */ /* 0x000fe20003800200 */
[----:B------:R-:W-:-:S05]  /*de00*/  MOV R25, UR13 ;  /* 0x0000000d00197c02 */ /* 0x000fca0008000f00 */
[----:B------:R-:W-:-:S05]  /*de10*/  IMAD R25, R25, UR20, R22 ;  /* 0x0000001419197c24 */ /* 0x000fca000f8e0216 */
[----:B------:R-:W-:-:S04]  /*de20*/  LEA R25, R14, R25, 0x3 ;  /* 0x000000190e197211 */ /* 0x000fc800078e18ff */
[----:B------:R-:W-:Y:S02]  /*de30*/  ISETP.GE.U32.AND P0, PT, R25, UR18, PT ;  /* 0x0000001219007c0c */ /* 0x000fe4000bf06070 */
[C---:B--2---:R-:W-:Y:S02]  /*de40*/  SHF.L.U32 R12, R10.reuse, 0x10, RZ ;  /* 0x000000100a0c7819 */ /* 0x044fe400000006ff */
[----:B------:R-:W-:Y:S02]  /*de50*/  PRMT R10, R10, 0x7632, R10 ;  /* 0x000076320a0a7816 */ /* 0x000fe4000000000a */
[----:B---3--:R-:W-:Y:S01]  /*de60*/  SHF.L.U32 R13, R4, 0x10, RZ ;  /* 0x00000010040d7819 */ /* 0x008fe200000006ff */
[----:B------:R-:W-:Y:S01]  /*de70*/  FADD.FTZ R12, R12, -UR16 ;  /* 0x800000100c0c7e21 */ /* 0x000fe20008010000 */
[----:B------:R-:W-:Y:S02]  /*de80*/  SHF.L.U32 R10, R10, 0x10, RZ ;  /* 0x000000100a0a7819 */ /* 0x000fe400000006ff */
[----:B------:R-:W-:Y:S01]  /*de90*/  PRMT R4, R4, 0x7632, R4 ;  /* 0x0000763204047816 */ /* 0x000fe20000000004 */
[----:B------:R-:W-:-:S02]  /*dea0*/  FMUL.FTZ R23, R12, UR17 ;  /* 0x000000110c177c20 */ /* 0x000fc40008410000 */
[----:B------:R-:W-:Y:S01]  /*deb0*/  FADD.FTZ R10, R10, -UR16 ;  /* 0x800000100a0a7e21 */ /* 0x000fe20008010000 */
[----:B------:R-:W-:Y:S01]  /*dec0*/  SHF.L.U32 R4, R4, 0x10, RZ ;  /* 0x0000001004047819 */ /* 0x000fe200000006ff */
[----:B------:R-:W-:Y:S02]  /*ded0*/  @P1 FFMA.FTZ R12, R8, R23, R6 ;  /* 0x00000017080c1223 */ /* 0x000fe40000010006 */
[----:B------:R-:W-:Y:S02]  /*dee0*/  FMUL.FTZ R20, R10, UR17 ;  /* 0x000000110a147c20 */ /* 0x000fe40008410000 */
[----:B------:R-:W-:Y:S02]  /*def0*/  @P1 FMUL.FTZ R15, R12, -1.4426950216293334961 ;  /* 0xbfb8aa3b0c0f1820 */ /* 0x000fe40000410000 */
[----:B------:R-:W-:-:S04]  /*df00*/  @P1 FFMA.FTZ R10, R9, R20, R7 ;  /* 0x00000014090a1223 */ /* 0x000fc80000010007 */
[----:B------:R-:W-:Y:S01]  /*df10*/  @P1 FMUL.FTZ R17, R10, -1.4426950216293334961 ;  /* 0xbfb8aa3b0a111820 */ /* 0x000fe20000410000 */
[----:B------:R-:W0:Y:S08]  /*df20*/  @P1 MUFU.EX2 R15, R15 ;  /* 0x0000000f000f1308 */ /* 0x000e300000000800 */
[----:B------:R-:W1:Y:S01]  /*df30*/  @P1 MUFU.EX2 R17, R17 ;  /* 0x0000001100111308 */ /* 0x000e620000000800 */
[----:B0-----:R-:W-:-:S07]  /*df40*/  @P1 FADD.FTZ R16, R15, 1 ;  /* 0x3f8000000f101421 */ /* 0x001fce0000010000 */
[----:B------:R-:W0:Y:S01]  /*df50*/  @P1 MUFU.RCP R16, R16 ;  /* 0x0000001000101308 */ /* 0x000e220000001000 */
[----:B-1----:R-:W-:-:S07]  /*df60*/  @P1 FADD.FTZ R18, R17, 1 ;  /* 0x3f80000011121421 */ /* 0x002fce0000010000 */
[----:B------:R1:W2:Y:S02]  /*df70*/  @P1 MUFU.RCP R19, R18 ;  /* 0x0000001200131308 */ /* 0x0002a40000001000 */
[----:B-1----:R-:W-:Y:S01]  /*df80*/  SHF.R.S32.HI R18, RZ, 0x1f, R25 ;  /* 0x0000001fff127819 */ /* 0x002fe20000011419 */
[----:B0-----:R-:W-:Y:S01]  /*df90*/  @P1 FADD.FTZ R21, -R16, 1 ;  /* 0x3f80000010151421 */ /* 0x001fe20000010100 */
[----:B------:R-:W-:Y:S02]  /*dfa0*/  @P1 FMUL.FTZ R16, R13, R16 ;  /* 0x000000100d101220 */ /* 0x000fe40000410000 */
[----:B------:R-:W-:Y:S01]  /*dfb0*/  ISETP.GE.AND.EX P0, PT, R18, UR19, PT, P0 ;  /* 0x0000001312007c0c */ /* 0x000fe2000bf06300 */
[----:B------:R-:W-:Y:S01]  /*dfc0*/  @P1 FFMA.FTZ R21, R12, R21, 1 ;  /* 0x3f8000000c151423 */ /* 0x000fe20000010015 */
[----:B------:R-:W-:Y:S01]  /*dfd0*/  PRMT R12, R11, 0x7632, R12 ;  /* 0x000076320b0c7816 */ /* 0x000fe2000000000c */
[----:B--2---:R-:W-:Y:S01]  /*dfe0*/  @P1 FADD.FTZ R15, -R19, 1 ;  /* 0x3f800000130f1421 */ /* 0x004fe20000010100 */
[----:B------:R-:W-:Y:S01]  /*dff0*/  @P1 FMUL.FTZ R19, R4, R19 ;  /* 0x0000001304131220 */ /* 0x000fe20000410000 */
[----:B------:R-:W-:Y:S01]  /*e000*/  @P1 FMUL.FTZ R13, R16, R21 ;  /* 0x00000015100d1220 */ /* 0x000fe20000410000 */
[----:B------:R-:W-:Y:S01]  /*e010*/  SHF.L.U32 R17, R12, 0x10, RZ ;  /* 0x000000100c117819 */ /* 0x000fe200000006ff */
[----:B------:R-:W-:Y:S01]  /*e020*/  @P1 FFMA.FTZ R10, R10, R15, 1 ;  /* 0x3f8000000a0a1423 */ /* 0x000fe2000001000f */
[----:B------:R-:W-:Y:S01]  /*e030*/  FFMA.FTZ R15, R0, R23, R3 ;  /* 0x00000017000f7223 */ /* 0x000fe20000010003 */
[----:B------:R-:W-:-:S02]  /*e040*/  SHF.L.U32 R16, R11, 0x10, RZ ;  /* 0x000000100b107819 */ /* 0x000fc400000006ff */
[----:B------:R-:W-:Y:S01]  /*e050*/  @P1 FMUL.FTZ R4, R19, R10 ;  /* 0x0000000a13041220 */ /* 0x000fe20000410000 */
[----:B------:R-:W-:Y:S01]  /*e060*/  FFMA.FTZ R10, R0, R20, R3 ;  /* 0x00000014000a7223 */ /* 0x000fe20000010003 */
[----:B------:R-:W-:Y:S01]  /*e070*/  FFMA.FTZ R15, R8, R13, -R15 ;  /* 0x0000000d080f7223 */ /* 0x000fe2000001080f */
[----:B------:R-:W-:Y:S02]  /*e080*/  IADD3 R23, PT, PT, R25, 0x8, RZ ;  /* 0x0000000819177810 */ /* 0x000fe40007ffe0ff */
[----:B------:R-:W-:Y:S01]  /*e090*/  FFMA.FTZ R12, R9, R4, -R10 ;  /* 0x00000004090c7223 */ /* 0x000fe2000001080a */
[----:B------:R-:W-:Y:S06]  /*e0a0*/  @P0 BRA `(.L_x_152) ;  /* 0x0000000000300947 */ /* 0x000fec0003800000 */
[----:B-----5:R-:W-:Y:S01]  /*e0b0*/  MOV R10, R38 ;  /* 0x00000026000a7202 */ /* 0x020fe20000000f00 */
[----:B------:R-:W-:Y:S01]  /*e0c0*/  IMAD R4, R18, UR22, RZ ;  /* 0x0000001612047c24 */ /* 0x000fe2000f8e02ff */
[----:B------:R-:W-:Y:S01]  /*e0d0*/  MOV R11, R41 ;  /* 0x00000029000b7202 */ /* 0x000fe20000000f00 */
[----:B------:R-:W-:Y:S02]  /*e0e0*/  FMUL.FTZ R15, R15, UR17 ;  /* 0x000000110f0f7c20 */ /* 0x000fe40008410000 */
[C---:B------:R-:W-:Y:S02]  /*e0f0*/  IMAD R13, R25.reuse, UR23, R4 ;  /* 0x00000017190d7c24 */ /* 0x040fe4000f8e0204 */
[----:B------:R-:W-:Y:S01]  /*e100*/  FMUL.FTZ R4, R12, UR17 ;  /* 0x000000110c047c20 */ /* 0x000fe20008410000 */
[----:B------:R-:W-:-:S05]  /*e110*/  IMAD.WIDE.U32 R10, R25, UR22, R10 ;  /* 0x00000016190a7c25 */ /* 0x000fca000f8e000a */
[----:B------:R-:W-:Y:S02]  /*e120*/  IADD3 R11, PT, PT, R11, R13, RZ ;  /* 0x0000000d0b0b7210 */ /* 0x000fe40007ffe0ff */
[----:B------:R-:W-:-:S04]  /*e130*/  LEA R12, P0, R10, UR6, 0x1 ;  /* 0x000000060a0c7c11 */ /* 0x000fc8000f8008ff */
[----:B------:R-:W-:Y:S02]  /*e140*/  LEA.HI.X R13, R10, UR7, R11, 0x1, P0 ;  /* 0x000000070a0d7c11 */ /* 0x000fe400080f0c0b */
[----:B------:R-:W-:-:S05]  /*e150*/  F2FP.BF16.F32.PACK_AB R11, R4, R15 ;  /* 0x0000000f040b723e */ /* 0x000fca00000010ff */
[----:B------:R0:W-:Y:S02]  /*e160*/  STG.E desc[UR10][R12.64], R11 ;  /* 0x0000000b0c007986 */ /* 0x0001e4000c10190a */
.L_x_152:
[----:B------:R-:W-:Y:S05]  /*e170*/  BSYNC.RECONVERGENT B0 ;  /* 0x0000000000007941 */ /* 0x000fea0003800200 */
.L_x_151:
[----:B------:R-:W-:Y:S01]  /*e180*/  ISETP.NE.AND P1, PT, RZ, UR12, PT ;  /* 0x0000000cff007c0c */ /* 0x000fe2000bf25270 */
[----:B------:R-:W-:Y:S01]  /*e190*/  FADD.FTZ R16, R16, -UR16 ;  /* 0x8000001010107e21 */ /* 0x000fe20008010000 */
[----:B------:R-:W-:Y:S01]  /*e1a0*/  FADD.FTZ R17, R17, -UR16 ;  /* 0x8000001011117e21 */ /* 0x000fe20008010000 */
[----:B------:R-:W-:Y:S02]  /*e1b0*/  ISETP.GE.U32.AND P0, PT, R23, UR18, PT ;  /* 0x0000001217007c0c */ /* 0x000fe4000bf06070 */
[----:B0-----:R-:W-:Y:S01]  /*e1c0*/  FMUL.FTZ R11, R16, UR17 ;  /* 0x00000011100b7c20 */ /* 0x001fe20008410000 */
[----:B------:R-:W-:Y:S01]  /*e1d0*/  SHF.R.S32.HI R22, RZ, 0x1f, R23 ;  /* 0x0000001fff167819 */ /* 0x000fe20000011417 */
[----:B------:R-:W-:Y:S01]  /*e1e0*/  FMUL.FTZ R16, R17, UR17 ;  /* 0x0000001111107c20 */ /* 0x000fe20008410000 */
[C---:B------:R-:W-:Y:S01]  /*e1f0*/  PRMT R4, R5.reuse, 0x7632, R4 ;  /* 0x0000763205047816 */ /* 0x040fe20000000004 */
[--C-:B------:R-:W-:Y:S01]  /*e200*/  FFMA.FTZ R21, R0, R11, R3.reuse ;  /* 0x0000000b00157223 */ /* 0x100fe20000010003 */
[----:B------:R-:W-:Y:S01]  /*e210*/  ISETP.GE.AND.EX P0, PT, R22, UR19, PT, P0 ;  /* 0x0000001316007c0c */ /* 0x000fe2000bf06300 */
[----:B------:R-:W-:Y:S01]  /*e220*/  FFMA.FTZ R20, R0, R16, R3 ;  /* 0x0000001000147223 */ /* 0x000fe20000010003 */
[----:B------:R-:W-:-:S02]  /*e230*/  SHF.L.U32 R5, R5, 0x10, RZ ;  /* 0x0000001005057819 */ /* 0x000fc400000006ff */
        /* <DEDUP_REMOVED lines=14> */
[----:B------:R-:W-:-:S04]  /*e320*/  FFMA.FTZ R10, R10, R19, 1 ;  /* 0x3f8000000a0a7423 */ /* 0x000fc80000010013 */
[----:B------:R-:W-:Y:S01]  /*e330*/  FMUL.FTZ R5, R5, R10 ;  /* 0x0000000a05057220 */ /* 0x000fe20000410000 */
[----:B-1----:R-:W-:Y:S01]  /*e340*/  FADD.FTZ R18, -R17, 1 ;  /* 0x3f80000011127421 */ /* 0x002fe20000010100 */
[----:B------:R-:W-:-:S03]  /*e350*/  FMUL.FTZ R4, R4, R17 ;  /* 0x0000001104047220 */ /* 0x000fc60000410000 */
[----:B------:R-:W-:-:S04]  /*e360*/  FFMA.FTZ R11, R11, R18, 1 ;  /* 0x3f8000000b0b7423 */ /* 0x000fc80000010012 */
[----:B------:R-:W-:-:S07]  /*e370*/  FMUL.FTZ R4, R4, R11 ;  /* 0x0000000b04047220 */ /* 0x000fce0000410000 */
.L_x_153:
[----:B------:R-:W-:Y:S01]  /*e380*/  BSSY.RECONVERGENT B0, `(.L_x_154) ;  /* 0x0000010000007945 */ /* 0x000fe20003800200 */
[----:B------:R-:W-:Y:S01]  /*e390*/  FFMA.FTZ R21, R8, R5, -R21 ;  /* 0x0000000508157223 */ /* 0x000fe20000010815 */
[----:B------:R-:W-:Y:S02]  /*e3a0*/  FFMA.FTZ R12, R9, R4, -R20 ;  /* 0x00000004090c7223 */ /* 0x000fe40000010814 */
[----:B------:R-:W-:Y:S05]  /*e3b0*/  @P0 BRA `(.L_x_155) ;  /* 0x0000000000300947 */ /* 0x000fea0003800000 */
[----:B-----5:R-:W-:Y:S01]  /*e3c0*/  MOV R4, R38 ;  /* 0x0000002600047202 */ /* 0x020fe20000000f00 */
[----:B------:R-:W-:Y:S01]  /*e3d0*/  IMAD R10, R22, UR22, RZ ;  /* 0x00000016160a7c24 */ /* 0x000fe2000f8e02ff */
[----:B------:R-:W-:Y:S01]  /*e3e0*/  MOV R5, R41 ;  /* 0x0000002900057202 */ /* 0x000fe20000000f00 */
[----:B------:R-:W-:Y:S01]  /*e3f0*/  FMUL.FTZ R21, R21, UR17 ;  /* 0x0000001115157c20 */ /* 0x000fe20008410000 */
[----:B------:R-:W-:Y:S01]  /*e400*/  FMUL.FTZ R12, R12, UR17 ;  /* 0x000000110c0c7c20 */ /* 0x000fe20008410000 */
[C---:B------:R-:W-:Y:S02]  /*e410*/  IMAD R11, R23.reuse, UR23, R10 ;  /* 0x00000017170b7c24 */ /* 0x040fe4000f8e020a */
[----:B------:R-:W-:-:S05]  /*e420*/  IMAD.WIDE.U32 R4, R23, UR22, R4 ;  /* 0x0000001617047c25 */ /* 0x000fca000f8e0004 */
[----:B------:R-:W-:Y:S02]  /*e430*/  IADD3 R5, PT, PT, R5, R11, RZ ;  /* 0x0000000b05057210 */ /* 0x000fe40007ffe0ff */
[----:B------:R-:W-:-:S04]  /*e440*/  LEA R10, P0, R4, UR6, 0x1 ;  /* 0x00000006040a7c11 */ /* 0x000fc8000f8008ff */
[----:B------:R-:W-:Y:S02]  /*e450*/  LEA.HI.X R11, R4, UR7, R5, 0x1, P0 ;  /* 0x00000007040b7c11 */ /* 0x000fe400080f0c05 */
[----:B------:R-:W-:-:S05]  /*e460*/  F2FP.BF16.F32.PACK_AB R5, R12, R21 ;  /* 0x000000150c05723e */ /* 0x000fca00000010ff */
[----:B------:R0:W-:Y:S02]  /*e470*/  STG.E desc[UR10][R10.64], R5 ;  /* 0x000000050a007986 */ /* 0x0001e4000c10190a */
.L_x_155:
[----:B------:R-:W-:Y:S05]  /*e480*/  BSYNC.RECONVERGENT B0 ;  /* 0x0000000000007941 */ /* 0x000fea0003800200 */
.L_x_154:
[----:B------:R-:W-:-:S04]  /*e490*/  IADD3 R14, PT, PT, R14, 0x2, RZ ;  /* 0x000000020e0e7810 */ /* 0x000fc80007ffe0ff */
[----:B------:R-:W-:-:S13]  /*e4a0*/  ISETP.NE.AND P0, PT, R14, 0x20, PT ;  /* 0x000000200e00780c */ /* 0x000fda0003f05270 */
[----:B------:R-:W-:Y:S05]  /*e4b0*/  @P0 BRA `(.L_x_156) ;  /* 0xfffffff8003c0947 */ /* 0x000fea000383ffff */
[----:B------:R-:W1:Y:S01]  /*e4c0*/  LDCU UR5, c[0x0][0x410] ;  /* 0x00008200ff0577ac */ /* 0x000e620008000800 */
[----:B------:R-:W1:Y:S01]  /*e4d0*/  LDCU UR6, c[0x0][0x3e0] ;  /* 0x00007c00ff0677ac */ /* 0x000e620008000800 */
[----:B------:R-:W-:Y:S02]  /*e4e0*/  UIADD3 UR8, UPT, UPT, UR9, UR8, URZ ;  /* 0x0000000809087290 */ /* 0x000fe4000fffe0ff */
[----:B------:R-:W-:Y:S02]  /*e4f0*/  UIADD3 UR4, UPT, UPT, UR4, 0x1, URZ ;  /* 0x0000000104047890 */ /* 0x000fe4000fffe0ff */
[----:B-1----:R-:W-:-:S04]  /*e500*/  UIMAD UR5, UR5, UR6, URZ ;  /* 0x00000006050572a4 */ /* 0x002fc8000f8e02ff */
[----:B------:R-:W-:-:S09]  /*e510*/  UISETP.GE.AND UP0, UPT, UR8, UR5, UPT ;  /* 0x000000050800728c */ /* 0x000fd2000bf06270 */
[----:B------:R-:W-:Y:S05]  /*e520*/  BRA.U !UP0, `(.L_x_157) ;  /* 0xffffff1908e07547 */ /* 0x000fea000b83ffff */
.L_x_131:
[----:B------:R-:W1:Y:S01]  /*e530*/  S2R R9, SR_TID.X ;  /* 0x0000000000097919 */ /* 0x000e620000002100 */
[----:B------:R-:W2:Y:S01]  /*e540*/  LDC R4, c[0x0][0x370] ;  /* 0x0000dc00ff047b82 */ /* 0x000ea20000000800 */
[----:B------:R-:W-:Y:S07]  /*e550*/  BSSY.RECONVERGENT B0, `(.L_x_158) ;  /* 0x000000e000007945 */ /* 0x000fee0003800200 */
[----:B------:R-:W3:Y:S08]  /*e560*/  LDC R7, c[0x0][0x374] ;  /* 0x0000dd00ff077b82 */ /* 0x000ef00000000800 */
[----:B------:R-:W4:Y:S01]  /*e570*/  LDC.64 R2, c[0x0][0x3c8] ;  /* 0x0000f200ff027b82 */ /* 0x000f220000000a00 */
[----:B--2---:R-:W-:-:S02]  /*e580*/  ISETP.NE.AND P0, PT, R4, 0x1, PT ;  /* 0x000000010400780c */ /* 0x004fc40003f05270 */
[----:B-1----:R-:W-:Y:S02]  /*e590*/  ISETP.NE.AND P1, PT, R9, RZ, PT ;  /* 0x000000ff0900720c */ /* 0x002fe40003f25270 */
[----:B---3--:R-:W-:-:S04]  /*e5a0*/  SHF.L.U32 R0, R7, 0x1, RZ ;  /* 0x0000000107007819 */ /* 0x008fc800000006ff */
[----:B0-----:R-:W-:-:S05]  /*e5b0*/  SEL R5, R0, RZ, P0 ;  /* 0x000000ff00057207 */ /* 0x001fca0000000000 */
[----:B----4-:R-:W-:Y:S02]  /*e5c0*/  IMAD.WIDE.U32 R2, R5, 0x4, R2 ;  /* 0x0000000405027825 */ /* 0x010fe400078e0002 */
[----:B------:R-:W-:Y:S05]  /*e5d0*/  @P1 BRA `(.L_x_159) ;  /* 0x0000000000141947 */ /* 0x000fea0003800000 */
[----:B------:R-:W-:Y:S01]  /*e5e0*/  HFMA2 R5, -RZ, RZ, 0, 5.9604644775390625e-08 ;  /* 0x00000001ff057431 */ /* 0x000fe200000001ff */
[----:B------:R-:W-:Y:S06]  /*e5f0*/  MEMBAR.ALL.GPU ;  /* 0x0000000000007992 */ /* 0x000fec000000a000 */
[----:B------:R-:W-:-:S00]  /*e600*/  ERRBAR ;  /* 0x00000000000079ab */ /* 0x000fc00000000000 */
[----:B------:R-:W-:Y:S06]  /*e610*/  CGAERRBAR ;  /* 0x00000000000075ab */ /* 0x000fec0000000000 */
[----:B------:R0:W-:Y:S02]  /*e620*/  REDG.E.ADD.S32.STRONG.GPU desc[UR10][R2.64], R5 ;  /* 0x000000050200798e */ /* 0x0001e4000c12e30a */
.L_x_159:
[----:B------:R-:W-:Y:S05]  /*e630*/  BSYNC.RECONVERGENT B0 ;  /* 0x0000000000007941 */ /* 0x000fea0003800200 */
.L_x_158:
[----:B------:R-:W1:Y:S01]  /*e640*/  S2UR UR5, SR_CTAID.Y ;  /* 0x00000000000579c3 */ /* 0x000e620000002600 */
[----:B0-----:R-:W-:Y:S02]  /*e650*/  IADD3 R5, PT, PT, R7, -0x1, RZ ;  /* 0xffffffff07057810 */ /* 0x001fe40007ffe0ff */
[----:B------:R-:W-:-:S05]  /*e660*/  IADD3 R0, PT, PT, R4, -0x1, RZ ;  /* 0xffffffff04007810 */ /* 0x000fca0007ffe0ff */
[----:B------:R-:W0:Y:S01]  /*e670*/  S2UR UR4, SR_CTAID.X ;  /* 0x00000000000479c3 */ /* 0x000e220000002500 */
[----:B-1----:R-:W-:-:S04]  /*e680*/  ISETP.NE.AND P0, PT, R5, UR5, PT ;  /* 0x0000000505007c0c */ /* 0x002fc8000bf05270 */
[----:B0-----:R-:W-:-:S13]  /*e690*/  ISETP.NE.OR P0, PT, R0, UR4, P0 ;  /* 0x0000000400007c0c */ /* 0x001fda0008705670 */
[----:B------:R-:W-:Y:S05]  /*e6a0*/  @P0 EXIT ;  /* 0x000000000000094d */ /* 0x000fea0003800000 */
[----:B------:R-:W-:Y:S05]  /*e6b0*/  @P1 BRA `(.L_x_160) ;  /* 0x0000000000201947 */ /* 0x000fea0003800000 */
[----:B------:R-:W-:-:S05]  /*e6c0*/  IMAD R0, R4, R7, RZ ;  /* 0x0000000704007224 */ /* 0x000fca00078e02ff */
[----:B------:R-:W-:-:S13]  /*e6d0*/  ISETP.NE.AND P0, PT, R0, -0x1, PT ;  /* 0xffffffff0000780c */ /* 0x000fda0003f05270 */
[----:B------:R-:W-:Y:S05]  /*e6e0*/  @!P0 BRA `(.L_x_160) ;  /* 0x0000000000148947 */ /* 0x000fea0003800000 */
.L_x_161:
[----:B------:R-:W2:Y:S04]  /*e6f0*/  LDG.E.STRONG.GPU R5, desc[UR10][R2.64] ;  /* 0x0000000a02057981 */ /* 0x000ea8000c1ef900 */
[----:B--2---:R-:W-:Y:S01]  /*e700*/  CCTL.IVALL ;  /* 0x00000000ff00798f */ /* 0x004fe20002000000 */
[----:B------:R-:W-:Y:S05]  /*e710*/  YIELD ;  /* 0x0000000000007946 */ /* 0x000fea0003800000 */
[----:B------:R-:W-:-:S13]  /*e720*/  ISETP.NE.AND P0, PT, R5, R0, PT ;  /* 0x000000000500720c */ /* 0x000fda0003f05270 */
[----:B------:R-:W-:Y:S05]  /*e730*/  @P0 BRA `(.L_x_161) ;  /* 0xfffffffc00ec0947 */ /* 0x000fea000383ffff */
.L_x_160:
[----:B------:R-:W-:Y:S05]  /*e740*/  WARPSYNC.ALL ;  /* 0x0000000000007948 */ /* 0x000fea0003800000 */
[----:B------:R-:W0:Y:S08]  /*e750*/  LDC.64 R32, c[0x0][0x3f8] ;  /* 0x0000fe00ff207b82 */ /* 0x000e300000000a00 */
[----:B------:R-:W-:Y:S01]  /*e760*/  BAR.SYNC.DEFER_BLOCKING 0x0 ;  /* 0x0000000000007b1d */ /* 0x000fe20000010000 */
[----:B0-----:R-:W-:-:S04]  /*e770*/  LEA.HI R0, P0, R33, R32, RZ, 0x1 ;  /* 0x0000002021007211 */ /* 0x001fc800078108ff */
[----:B------:R-:W-:-:S04]  /*e780*/  IADD3.X R3, PT, PT, RZ, R33, RZ, P0, !PT ;  /* 0x00000021ff037210 */ /* 0x000fc800007fe4ff */
[--C-:B------:R-:W-:Y:S02]  /*e790*/  SHF.R.S64 R0, R0, 0x1, R3.reuse ;  /* 0x0000000100007819 */ /* 0x100fe40000001003 */
[----:B------:R-:W-:Y:S02]  /*e7a0*/  SHF.R.S32.HI R3, RZ, 0x1, R3 ;  /* 0x00000001ff037819 */ /* 0x000fe40000011403 */
[----:B------:R-:W-:-:S04]  /*e7b0*/  ISETP.GT.U32.AND P0, PT, R0, R9, PT ;  /* 0x000000090000720c */ /* 0x000fc80003f04070 */
[----:B------:R-:W-:-:S13]  /*e7c0*/  ISETP.GT.AND.EX P0, PT, R3, RZ, PT, P0 ;  /* 0x000000ff0300720c */ /* 0x000fda0003f04300 */
[----:B------:R-:W-:Y:S05]  /*e7d0*/  @!P0 EXIT ;  /* 0x000000000000894d */ /* 0x000fea0003800000 */
[----:B------:R-:W-:Y:S01]  /*e7e0*/  HFMA2 R30, -RZ, RZ, 0, 0 ;  /* 0x00000000ff1e7431 */ /* 0x000fe200000001ff */
        /* <DEDUP_REMOVED lines=50> */
.L_x_164:
        /* <DEDUP_REMOVED lines=29> */
.L_x_163:
[----:B------:R-:W-:Y:S05]  /*ece0*/  BSYNC.RECONVERGENT B0 ;  /* 0x0000000000007941 */ /* 0x000fea0003800200 */
.L_x_162:
[----:B------:R-:W-:Y:S05]  /*ecf0*/  @!P0 EXIT ;  /* 0x000000000000894d */ /* 0x000fea0003800000 */
[----:B-----5:R-:W-:Y:S01]  /*ed00*/  SHF.L.U64.HI R39, R26, 0x2, R35 ;  /* 0x000000021a277819 */ /* 0x020fe20000010223 */
        /* <DEDUP_REMOVED lines=8> */
.L_x_165:
        /* <DEDUP_REMOVED lines=82> */
.L_x_166:
        /* <DEDUP_REMOVED lines=13> */
.L_x_4882:


//--------------------- .text._Z35group_norm_nhwc_bwd_one_pass_kernelI11Bf16IOFp32WLi512ELi128ELi512EEv26Group_norm_nhwc_bwd_params --------------------------
	.section	.text._Z35group_norm_nhwc_bwd_one_pass_kernelI11Bf16IOFp32WLi512ELi128ELi512EEv26Group_norm_nhwc_bwd_params,"ax",@progbits
	.align	128
        .global         _Z35group_norm_nhwc_bwd_one_pass_kernelI11Bf16IOFp32WLi512ELi128ELi512EEv26Group_norm_nhwc_bwd_params
        .type           _Z35group_norm_nhwc_bwd_one_pass_kernelI11Bf16IOFp32WLi512ELi128ELi512EEv26Group_norm_nhwc_bwd_params,@function
        .size           _Z35group_norm_nhwc_bwd_one_pass_kernelI11Bf16IOFp32WLi512ELi128ELi512EEv26Group_norm_nhwc_bwd_params,(.L_x_4883 - _Z35group_norm_nhwc_bwd_one_pass_kernelI11Bf16IOFp32WLi512ELi128ELi512EEv26Group_norm_nhwc_bwd_params)
        .other          _Z35group_norm_nhwc_bwd_one_pass_kernelI11Bf16IOFp32WLi512ELi128ELi512EEv26Group_norm_nhwc_bwd_params,@"STO_CUDA_ENTRY STV_DEFAULT"
_Z35group_norm_nhwc_bwd_one_pass_kernelI11Bf16IOFp32WLi512ELi128ELi512EEv26Group_norm_nhwc_bwd_params:
.text._Z35group_norm_nhwc_bwd_one_pass_kernelI11Bf16IOFp32WLi512ELi128ELi512EEv26Group_norm_nhwc_bwd_params:
        /* <DEDUP_REMOVED lines=11> */
.L_x_193:
[----:B0-----:R-:W0:Y:S01]  /*00b0*/  LDCU UR14, c[0x0][0x410] ;  /* 0x00008200ff0e77ac */ /* 0x001e220008000800 */
[----:B------:R-:W1:Y:S01]  /*00c0*/  S2R R4, SR_TID.X ;  /* 0x0000000000047919 */ /* 0x000e620000002100 */
[----:B------:R-:W-:Y:S01]  /*00d0*/  IABS R3, UR8 ;  /* 0x0000000800037c13 */ /* 0x000fe20008000000 */
[----:B------:R-:W2:Y:S01]  /*00e0*/  S2UR UR20, SR_CTAID.X ;  /* 0x00000000001479c3 */ /* 0x000ea20000002500 */
[----:B------:R-:W-:Y:S01]  /*00f0*/  UMOV UR6, URZ ;  /* 0x000000ff00067c82 */ /* 0x000fe20008000000 */
[----:B------:R-:W3:Y:S01]  /*0100*/  LDCU UR12, c[0x0][0x41c] ;  /* 0x00008380ff0c77ac */ /* 0x000ee20008000800 */
[----:B------:R-:W-:Y:S01]  /*0110*/  R2UR UR9, R3 ;  /* 0x00000000030972ca */ /* 0x000fe200000e0000 */
[----:B------:R-:W-:Y:S01]  /*0120*/  STL [R1+0x8e0], R60 ;  /* 0x0008e03c01007387 */ /* 0x000fe20000100800 */
[----:B------:R-:W-:Y:S01]  /*0130*/  LOP3.LUT R43, R43, 0xfeffffff, RZ, 0xc0, !PT ;  /* 0xfeffffff2b2b7812 */ /* 0x000fe200078ec0ff */
[----:B------:R-:W4:Y:S01]  /*0140*/  LDCU.128 UR16, c[0x0][0x400] ;  /* 0x00008000ff1077ac */ /* 0x000f220008000c00 */
[----:B------:R-:W-:Y:S01]  /*0150*/  LOP3.LUT R54, R54, 0x7fffffff, RZ, 0xc0, !PT ;  /* 0x7fffffff36367812 */ /* 0x000fe200078ec0ff */
[----:B------:R-:W-:Y:S01]  /*0160*/  STL [R1+0x8e4], R60 ;  /* 0x0008e43c01007387 */ /* 0x000fe20000100800 */
[----:B------:R-:W-:Y:S01]  /*0170*/  LOP3.LUT R61, R61, 0xfffffffe, RZ, 0xc0, !PT ;  /* 0xfffffffe3d3d7812 */ /* 0x000fe200078ec0ff */
[----:B------:R-:W-:-:S02]  /*0180*/  UISETP.GE.AND UP4, UPT, UR8, URZ, UPT ;  /* 0x000000ff0800728c */ /* 0x000fc4000bf86270 */
[----:B------:R-:W-:Y:S01]  /*0190*/  STL [R1+0x8f8], R60 ;  /* 0x0008f83c01007387 */ /* 0x000fe20000100800 */
[----:B0-----:R-:W-:Y:S01]  /*01a0*/  MOV R0, UR14 ;  /* 0x0000000e00007c02 */ /* 0x001fe20008000f00 */
[----:B------:R-:W-:Y:S02]  /*01b0*/  UISETP.NE.AND UP0, UPT, UR14, URZ, UPT ;  /* 0x000000ff0e00728c */ /* 0x000fe4000bf05270 */
[----:B------:R-:W-:Y:S01]  /*01c0*/  STL [R1+0x904], R60 ;  /* 0x0009043c01007387 */ /* 0x000fe20000100800 */
[----:B------:R-:W-:Y:S02]  /*01d0*/  IABS R0, R0 ;  /* 0x0000000000007213 */ /* 0x000fe40000000000 */
[----:B---3--:R-:W-:Y:S01]  /*01e0*/  MOV R3, UR12 ;  /* 0x0000000c00037c02 */ /* 0x008fe20008000f00 */
[----:B------:R-:W-:Y:S01]  /*01f0*/  ULOP3.LUT UR12, UR8, UR14, URZ, 0x3c, !UPT ;  /* 0x0000000e080c7292 */ /* 0x000fe2000f8e3cff */
[----:B------:R-:W-:Y:S01]  /*0200*/  R2UR UR13, R0 ;  /* 0x00000000000d72ca */ /* 0x000fe200000e0000 */
[----:B------:R-:W-:Y:S01]  /*0210*/  STL [R1+0x910], R60 ;  /* 0x0009103c01007387 */ /* 0x000fe20000100800 */
[----:B----4-:R-:W-:Y:S01]  /*0220*/  MOV R9, UR18 ;  /* 0x0000001200097c02 */ /* 0x010fe20008000f00 */
[----:B------:R-:W-:-:S02]  /*0230*/  UISETP.GE.AND UP5, UPT, UR12, URZ, UPT ;  /* 0x000000ff0c00728c */ /* 0x000fc4000bfa6270 */
[----:B------:R-:W-:Y:S04]  /*0240*/  STL [R1+0x920], R60 ;  /* 0x0009203c01007387 */ /* 0x000fe80000100800 */
[----:B------:R-:W-:Y:S04]  /*0250*/  STL [R1+0x938], R60 ;  /* 0x0009383c01007387 */ /* 0x000fe80000100800 */
[----:B------:R-:W0:Y:S01]  /*0260*/  I2F.RP R0, UR13 ;  /* 0x0000000d00007d06 */ /* 0x000e220008209400 */
[----:B------:R-:W-:Y:S04]  /*0270*/  STL [R1+0x944], R60 ;  /* 0x0009443c01007387 */ /* 0x000fe80000100800 */
[----:B------:R-:W-:Y:S04]  /*0280*/  STL [R1+0x958], R60 ;  /* 0x0009583c01007387 */ /* 0x000fe80000100800 */
[----:B------:R-:W-:Y:S04]  /*0290*/  STL [R1+0x968], R60 ;  /* 0x0009683c01007387 */ /* 0x000fe80000100800 */
[----:B------:R-:W-:Y:S01]  /*02a0*/  STL [R1+0x97c], R60 ;  /* 0x00097c3c01007387 */ /* 0x000fe20000100800 */
[----:B0-----:R-:W0:Y:S03]  /*02b0*/  MUFU.RCP R0, R0 ;  /* 0x0000000000007308 */ /* 0x001e260000001000 */
[----:B------:R-:W-:Y:S04]  /*02c0*/  STL [R1+0x984], R60 ;  /* 0x0009843c01007387 */ /* 0x000fe80000100800 */
[----:B------:R-:W-:Y:S04]  /*02d0*/  STL [R1+0x990], R60 ;  /* 0x0009903c01007387 */ /* 0x000fe80000100800 */
[----:B------:R-:W-:Y:S04]  /*02e0*/  STL [R1+0x9c8], R60 ;  /* 0x0009c83c01007387 */ /* 0x000fe80000100800 */
[----:B------:R-:W-:Y:S01]  /*02f0*/  STL [R1+0x9cc], R60 ;  /* 0x0009cc3c01007387 */ /* 0x000fe20000100800 */
[----:B0-----:R-:W-:-:S03]  /*0300*/  IADD3 R2, PT, PT, R0, 0xffffffe, RZ ;  /* 0x0ffffffe00027810 */ /* 0x001fc60007ffe0ff */
[----:B------:R-:W-:Y:S01]  /*0310*/  STL [R1+0x9d0], R60 ;  /* 0x0009d03c01007387 */ /* 0x000fe20000100800 */
[----:B-1----:R-:W-:-:S03]  /*0320*/  SHF.R.U32.HI R0, RZ, 0x6, R4 ;  /* 0x00000006ff007819 */ /* 0x002fc60000011604 */
[----:B------:R-:W-:Y:S01]  /*0330*/  STL [R1+0x9d4], R60 ;  /* 0x0009d43c01007387 */ /* 0x000fe20000100800 */
[----:B------:R-:W0:Y:S01]  /*0340*/  F2I.FTZ.U32.TRUNC.NTZ R2, R2 ;  /* 0x0000000200027305 */ /* 0x000e22000021f000 */
[----:B--2---:R-:W-:Y:S02]  /*0350*/  IMAD R0, R3, UR20, R0 ;  /* 0x0000001403007c24 */ /* 0x004fe4000f8e0200 */
[----:B------:R-:W-:Y:S03]  /*0360*/  STL [R1+0x9d8], R60 ;  /* 0x0009d83c01007387 */ /* 0x000fe60000100800 */
[C---:B------:R-:W-:Y:S02]  /*0370*/  ISETP.GE.U32.AND P0, PT, R0.reuse, UR16, PT ;  /* 0x0000001000007c0c */ /* 0x040fe4000bf06070 */
[----:B------:R-:W-:Y:S02]  /*0380*/  SHF.R.S32.HI R3, RZ, 0x1f, R0 ;  /* 0x0000001fff037819 */ /* 0x000fe40000011400 */
[----:B------:R-:W-:-:S02]  /*0390*/  IADD3 R5, PT, PT, R0, 0x8, RZ ;  /* 0x0000000800057810 */ /* 0x000fc40007ffe0ff */
[----:B------:R-:W-:Y:S02]  /*03a0*/  ISETP.GE.AND.EX P3, PT, R3, UR17, PT, P0 ;  /* 0x0000001103007c0c */ /* 0x000fe4000bf66300 */
[----:B------:R-:W-:Y:S02]  /*03b0*/  ISETP.GE.U32.AND P0, PT, R5, UR16, PT ;  /* 0x0000001005007c0c */ /* 0x000fe4000bf06070 */
[----:B0-----:R-:W-:Y:S02]  /*03c0*/  R2UR UR7, R2 ;  /* 0x00000000020772ca */ /* 0x001fe400000e0000 */
[----:B------:R-:W-:Y:S02]  /*03d0*/  SHF.L.U32 R2, R4, 0x1, RZ ;  /* 0x0000000104027819 */ /* 0x000fe400000006ff */
[----:B------:R-:W-:Y:S02]  /*03e0*/  SHF.R.S32.HI R11, RZ, 0x1f, R5 ;  /* 0x0000001fff0b7819 */ /* 0x000fe40000011405 */
[----:B------:R-:W-:-:S02]  /*03f0*/  LOP3.LUT R2, R2, 0x7e, RZ, 0xc0, !PT ;  /* 0x0000007e02027812 */ /* 0x000fc400078ec0ff */
[----:B------:R-:W-:Y:S01]  /*0400*/  ISETP.GE.AND.EX P4, PT, R11, UR17, PT, P0 ;  /* 0x000000110b007c0c */ /* 0x000fe2000bf86300 */
[----:B------:R-:W0:Y:S01]  /*0410*/  @!P3 LDC.64 R6, c[0x0][0x3f8] ;  /* 0x0000fe00ff06bb82 */ /* 0x000e220000000a00 */
[----:B------:R-:W-:Y:S02]  /*0420*/  IADD3 R4, PT, PT, R0, 0x10, RZ ;  /* 0x0000001000047810 */ /* 0x000fe40007ffe0ff */
[----:B------:R-:W-:Y:S01]  /*0430*/  @P3 LOP3.LUT R43, R43, 0x1000000, RZ, 0xfc, !PT ;  /* 0x010000002b2b3812 */ /* 0x000fe200078efcff */
[----:B------:R-:W-:Y:S01]  /*0440*/  UIADD3 UR5, UPT, UPT, URZ, -UR7, URZ ;  /* 0x80000007ff057290 */ /* 0x000fe2000fffe0ff */
[----:B------:R-:W-:Y:S02]  /*0450*/  ISETP.GE.U32.AND P0, PT, R4, UR16, PT ;  /* 0x0000001004007c0c */ /* 0x000fe4000bf06070 */
[----:B------:R-:W-:Y:S01]  /*0460*/  SHF.R.S32.HI R23, RZ, 0x1f, R4 ;  /* 0x0000001fff177819 */ /* 0x000fe20000011404 */
[----:B------:R-:W-:Y:S01]  /*0470*/  UIMAD UR5, UR5, UR13, URZ ;  /* 0x0000000d050572a4 */ /* 0x000fe2000f8e02ff */
[----:B------:R-:W1:Y:S01]  /*0480*/  @!P3 LDC.64 R12, c[0x0][0x398] ;  /* 0x0000e600ff0cbb82 */ /* 0x000e620000000a00 */
[----:B------:R-:W-:-:S02]  /*0490*/  LOP3.LUT R43, R43, 0xff7fffff, RZ, 0xc0, !PT ;  /* 0xff7fffff2b2b7812 */ /* 0x000fc400078ec0ff */
[----:B------:R-:W-:Y:S01]  /*04a0*/  UIMAD.WIDE.U32 UR6, UR7, UR5, UR6 ;  /* 0x00000005070672a5 */ /* 0x000fe2000f8e0006 */
[----:B------:R-:W-:Y:S02]  /*04b0*/  ISETP.GE.AND.EX P6, PT, R23, UR17, PT, P0 ;  /* 0x0000001117007c0c */ /* 0x000fe4000bfc6300 */
[----:B------:R-:W-:Y:S01]  /*04c0*/  @P4 LOP3.LUT R43, R43, 0x800000, RZ, 0xfc, !PT ;  /* 0x008000002b2b4812 */ /* 0x000fe200078efcff */
[----:B------:R-:W-:Y:S01]  /*04d0*/  UIMAD.WIDE.U32 UR6, UR7, UR9, URZ ;  /* 0x00000009070672a5 */ /* 0x000fe2000f8e00ff */
[----:B------:R-:W2:Y:S01]  /*04e0*/  @!P3 LDC.64 R16, c[0x0][0x3a0] ;  /* 0x0000e800ff10bb82 */ /* 0x000ea20000000a00 */
[----:B------:R-:W-:Y:S02]  /*04f0*/  IADD3 R10, PT, PT, R0, 0x18, RZ ;  /* 0x00000018000a7810 */ /* 0x000fe40007ffe0ff */
[----:B------:R-:W-:Y:S01]  /*0500*/  UIADD3 UR5, UPT, UPT, -UR7, URZ, URZ ;  /* 0x000000ff07057290 */ /* 0x000fe2000fffe1ff */
[----:B------:R-:W-:Y:S02]  /*0510*/  LOP3.LUT R43, R43, 0xffbfffff, RZ, 0xc0, !PT ;  /* 0xffbfffff2b2b7812 */ /* 0x000fe400078ec0ff */
[----:B------:R-:W-:Y:S01]  /*0520*/  ISETP.GE.U32.AND P0, PT, R10, UR16, PT ;  /* 0x000000100a007c0c */ /* 0x000fe2000bf06070 */
[----:B------:R-:W-:Y:S01]  /*0530*/  UIMAD UR5, UR13, UR5, UR9 ;  /* 0x000000050d0572a4 */ /* 0x000fe2000f8e0209 */
[----:B0-----:R-:W-:Y:S01]  /*0540*/  @!P3 IMAD R3, R3, R6, RZ ;  /* 0x000000060303b224 */ /* 0x001fe200078e02ff */
[----:B------:R-:W-:Y:S01]  /*0550*/  ULOP3.LUT UR9, URZ, UR14, URZ, 0x33, !UPT ;  /* 0x0000000eff097292 */ /* 0x000fe2000f8e33ff */
[----:B------:R-:W-:Y:S01]  /*0560*/  @P6 LOP3.LUT R43, R43, 0x400000, RZ, 0xfc, !PT ;  /* 0x004000002b2b6812 */ /* 0x000fe200078efcff */
[----:B------:R-:W-:Y:S01]  /*0570*/  UISETP.GT.U32.AND UP2, UPT, UR13, UR5, UPT ;  /* 0x000000050d00728c */ /* 0x000fe2000bf44070 */
[C---:B------:R-:W-:Y:S01]  /*0580*/  @!P3 IMAD R3, R0.reuse, R7, R3 ;  /* 0x000000070003b224 */ /* 0x040fe200078e0203 */
[----:B------:R-:W-:Y:S01]  /*0590*/  SHF.R.S32.HI R15, RZ, 0x1f, R10 ;  /* 0x0000001fff0f7819 */ /* 0x000fe2000001140a */
[----:B------:R-:W0:Y:S01]  /*05a0*/  @!P4 LDC.64 R50, c[0x0][0x3a0] ;  /* 0x0000e800ff32cb82 */ /* 0x000e220000000a00 */
[----:B------:R-:W-:-:S02]  /*05b0*/  IADD3 R55, PT, PT, R0, 0x50, RZ ;  /* 0x0000005000377810 */ /* 0x000fc40007ffe0ff */
[----:B------:R-:W-:-:S05]  /*05c0*/  ISETP.GE.AND.EX P5, PT, R15, UR17, PT, P0 ;  /* 0x000000110f007c0c */ /* 0x000fca000bfa6300 */
[----:B------:R-:W-:Y:S01]  /*05d0*/  @!UP2 UIADD3 UR5, UPT, UPT, UR5, -UR13, URZ ;  /* 0x8000000d0505a290 */ /* 0x000fe2000fffe0ff */
[----:B------:R-:W3:Y:S01]  /*05e0*/  @!P6 LDC.64 R48, c[0x0][0x3a0] ;  /* 0x0000e800ff30eb82 */ /* 0x000ee20000000a00 */
[----:B------:R-:W-:Y:S02]  /*05f0*/  @!UP2 UIADD3 UR7, UPT, UPT, UR7, 0x1, URZ ;  /* 0x000000010707a890 */ /* 0x000fe4000fffe0ff */
[----:B------:R-:W-:Y:S02]  /*0600*/  UIADD3 UR6, UPT, UPT, UR5, -UR13, URZ ;  /* 0x8000000d05067290 */ /* 0x000fe4000fffe0ff */
[----:B------:R-:W-:Y:S02]  /*0610*/  UISETP.GT.U32.AND UP3, UPT, UR13, UR5, UPT ;  /* 0x000000050d00728c */ /* 0x000fe4000bf64070 */
[----:B------:R-:W-:Y:S01]  /*0620*/  UISETP.GE.U32.AND UP1, UPT, UR5, UR13, UPT ;  /* 0x0000000d0500728c */ /* 0x000fe2000bf26070 */
[----:B------:R-:W4:Y:S01]  /*0630*/  @!P5 LDC.64 R46, c[0x0][0x3a0] ;  /* 0x0000e800ff2edb82 */ /* 0x000f220000000a00 */
[----:B------:R-:W-:-:S04]  /*0640*/  USEL UR5, UR6, UR5, !UP3 ;  /* 0x0000000506057287 */ /* 0x000fc8000d800000 */
[----:B------:R-:W-:-:S03]  /*0650*/  @!UP4 UIADD3 UR5, UPT, UPT, -UR5, URZ, URZ ;  /* 0x000000ff0505c290 */ /* 0x000fc6000fffe1ff */
[----:B------:R-:W4:Y:S01]  /*0660*/  @!P5 LDC.64 R44, c[0x0][0x398] ;  /* 0x0000e600ff2cdb82 */ /* 0x000f220000000a00 */
[----:B------:R-:W-:Y:S02]  /*0670*/  USEL UR13, UR9, UR5, !UP0 ;  /* 0x00000005090d7287 */ /* 0x000fe4000c000000 */
[----:B------:R-:W-:Y:S02]  /*0680*/  @UP1 UIADD3 UR7, UPT, UPT, UR7, 0x1, URZ ;  /* 0x0000000107071890 */ /* 0x000fe4000fffe0ff */
[----:B------:R-:W-:Y:S02]  /*0690*/  USHF.L.U32 UR5, UR13, 0x7, URZ ;  /* 0x000000070d057899 */ /* 0x000fe400080006ff */
[----:B------:R-:W-:Y:S02]  /*06a0*/  @!UP5 UIADD3 UR7, UPT, UPT, -UR7, URZ, URZ ;  /* 0x000000ff0707d290 */ /* 0x000fe4000fffe1ff */
[----:B------:R-:W-:Y:S02]  /*06b0*/  USHF.R.S32.HI UR6, URZ, 0x1f, UR5 ;  /* 0x0000001fff067899 */ /* 0x000fe40008011405 */
[----:B------:R-:W-:Y:S01]  /*06c0*/  USEL UR7, UR9, UR7, !UP0 ;  /* 0x0000000709077287 */ /* 0x000fe2000c000000 */
[----:B-----5:R-:W-:Y:S01]  /*06d0*/  LOP3.LUT R32, R2, UR5, RZ, 0xfc, !PT ;  /* 0x0000000502207c12 */ /* 0x020fe2000f8efcff */
[----:B------:R-:W4:Y:S02]  /*06e0*/  LDCU.U8 UR9, c[0x0][0x414] ;  /* 0x00008280ff0977ac */ /* 0x000f240008000000 */
[----:B------:R-:W-:Y:S01]  /*06f0*/  MOV R33, UR6 ;  /* 0x0000000600217c02 */ /* 0x000fe20008000f00 */
[----:B------:R-:W-:-:S02]  /*0700*/  USHF.R.S32.HI UR5, URZ, 0x1f, UR7 ;  /* 0x0000001fff057899 */ /* 0x000fc40008011407 */
[----:B------:R-:W-:Y:S02]  /*0710*/  IMAD.WIDE.U32 R32, R9, UR7, R32 ;  /* 0x0000000709207c25 */ /* 0x000fe4000f8e0020 */
[----:B------:R-:W-:Y:S01]  /*0720*/  UIMAD UR5, UR5, UR18, URZ ;  /* 0x00000012050572a4 */ /* 0x000fe2000f8e02ff */
[----:B------:R-:W2:Y:S03]  /*0730*/  @!P4 LDC.64 R8, c[0x0][0x3f8] ;  /* 0x0000fe00ff08cb82 */ /* 0x000ea60000000a00 */
[----:B------:R-:W-:Y:S01]  /*0740*/  UIMAD UR5, UR7, UR19, UR5 ;  /* 0x00000013070572a4 */ /* 0x000fe2000f8e0205 */
[-C--:B------:R-:W-:Y:S01]  /*0750*/  @!P3 MOV R34, R32.reuse ;  /* 0x000000200022b202 */ /* 0x080fe20000000f00 */
[----:B------:R-:W-:Y:S01]  /*0760*/  STL [R1+0x754], R32 ;  /* 0x0007542001007387 */ /* 0x000fe20000100800 */
[----:B------:R-:W-:Y:S01]  /*0770*/  @!P5 MOV R14, R32 ;  /* 0x00000020000ed202 */ /* 0x000fe20000000f00 */
[----:B------:R-:W4:Y:S02]  /*0780*/  LDCU.64 UR6, c[0x0][0x3b8] ;  /* 0x00007700ff0677ac */ /* 0x000f240008000a00 */
[----:B------:R-:W-:Y:S01]  /*0790*/  IADD3 R35, PT, PT, R33, UR5, RZ ;  /* 0x0000000521237c10 */ /* 0x000fe2000fffe0ff */
[----:B------:R-:W-:Y:S02]  /*07a0*/  STL [R1+0x758], R32 ;  /* 0x0007582001007387 */ /* 0x000fe40000100800 */
[----:B------:R-:W-:-:S02]  /*07b0*/  @!P3 IMAD.WIDE.U32 R6, R0, R6, R34 ;  /* 0x000000060006b225 */ /* 0x000fc400078e0022 */
[----:B------:R-:W-:Y:S03]  /*07c0*/  STL [R1+0x760], R32 ;  /* 0x0007602001007387 */ /* 0x000fe60000100800 */
[----:B------:R-:W-:Y:S01]  /*07d0*/  @!P3 IADD3 R7, PT, PT, R7, R3, RZ ;  /* 0x000000030707b210 */ /* 0x000fe20007ffe0ff */
[----:B------:R-:W-:Y:S01]  /*07e0*/  STL [R1+0x768], R32 ;  /* 0x0007682001007387 */ /* 0x000fe20000100800 */
[C---:B------:R-:W-:Y:S01]  /*07f0*/  @!P3 SHF.L.U32 R19, R6.reuse, 0x1, RZ ;  /* 0x000000010613b819 */ /* 0x040fe200000006ff */
[----:B------:R-:W0:Y:S01]  /*0800*/  @!P6 LDC.64 R2, c[0x0][0x3f8] ;  /* 0x0000fe00ff02eb82 */ /* 0x000e220000000a00 */
[----:B------:R-:W-:Y:S01]  /*0810*/  @!P3 SHF.L.U64.HI R6, R6, 0x1, R7 ;  /* 0x000000010606b819 */ /* 0x000fe20000010207 */
[----:B------:R-:W-:Y:S01]  /*0820*/  STL [R1+0x770], R32 ;  /* 0x0007702001007387 */ /* 0x000fe20000100800 */
[----:B-1----:R-:W-:Y:S01]  /*0830*/  @!P3 IADD3 R18, P2, PT, R19, R12, RZ ;  /* 0x0000000c1312b210 */ /* 0x002fe20007f5e0ff */
[----:B--2---:R-:W-:Y:S01]  /*0840*/  @!P4 IMAD R12, R11, R8, RZ ;  /* 0x000000080b0cc224 */ /* 0x004fe200078e02ff */
[----:B------:R-:W-:Y:S01]  /*0850*/  @!P3 IADD3 R16, P1, PT, R19, R16, RZ ;  /* 0x000000101310b210 */ /* 0x000fe20007f3e0ff */
[----:B------:R-:W-:Y:S01]  /*0860*/  STL [R1+0x774], R32 ;  /* 0x0007742001007387 */ /* 0x000fe20000100800 */
[----:B------:R-:W-:-:S02]  /*0870*/  @!P3 IADD3.X R19, PT, PT, R6, R13, RZ, P2, !PT ;  /* 0x0000000d0613b210 */ /* 0x000fc400017fe4ff */
[----:B------:R-:W-:Y:S01]  /*0880*/  LOP3.LUT P2, RZ, R43, 0x800000, RZ, 0xc0, !PT ;  /* 0x008000002bff7812 */ /* 0x000fe2000784c0ff */
[----:B------:R-:W-:Y:S01]  /*0890*/  STL.64 [R1+0x778], R32 ;  /* 0x0007782001007387 */ /* 0x000fe20000100a00 */
[----:B------:R-:W-:Y:S02]  /*08a0*/  IADD3 R7, PT, PT, R0, 0x20, RZ ;  /* 0x0000002000077810 */ /* 0x000fe40007ffe0ff */
[----:B------:R-:W-:Y:S01]  /*08b0*/  @!P3 IADD3.X R17, PT, PT, R6, R17, RZ, P1, !PT ;  /* 0x000000110611b210 */ /* 0x000fe20000ffe4ff */
[----:B------:R-:W-:Y:S01]  /*08c0*/  STL.64 [R1+0x9e8], R18 ;  /* 0x0009e81201007387 */ /* 0x000fe20000100a00 */
[----:B------:R-:W-:Y:S02]  /*08d0*/  ISETP.GE.U32.AND P0, PT, R7, UR16, PT ;  /* 0x0000001007007c0c */ /* 0x000fe4000bf06070 */
[----:B------:R-:W-:Y:S01]  /*08e0*/  SHF.R.S32.HI R13, RZ, 0x1f, R7 ;  /* 0x0000001fff0d7819 */ /* 0x000fe20000011407 */
[----:B------:R-:W-:Y:S01]  /*08f0*/  STL.64 [R1+0x9e0], R16 ;  /* 0x0009e01001007387 */ /* 0x000fe20000100a00 */
[----:B------:R-:W-:-:S02]  /*0900*/  IADD3 R6, PT, PT, R0, 0x28, RZ ;  /* 0x0000002800067810 */ /* 0x000fc40007ffe0ff */
[----:B------:R-:W-:Y:S01]  /*0910*/  ISETP.GE.AND.EX P4, PT, R13, UR17, PT, P0 ;  /* 0x000000110d007c0c */ /* 0x000fe2000bf86300 */
[----:B------:R-:W1:Y:S01]  /*0920*/  @!P2 LDC.64 R20, c[0x0][0x398] ;  /* 0x0000e600ff14ab82 */ /* 0x000e620000000a00 */
[----:B------:R-:W-:Y:S01]  /*0930*/  @!P2 MOV R24, R32 ;  /* 0x000000200018a202 */ /* 0x000fe20000000f00 */
[----:B------:R-:W-:Y:S01]  /*0940*/  @!P2 IMAD R11, R5, R9, R12 ;  /* 0x00000009050ba224 */ /* 0x000fe200078e020c */
[----:B------:R-:W-:Y:S01]  /*0950*/  @!P2 MOV R25, R35 ;  /* 0x000000230019a202 */ /* 0x000fe20000000f00 */
[----:B------:R-:W-:Y:S01]  /*0960*/  STL [R1+0x750], R33 ;  /* 0x0007502101007387 */ /* 0x000fe20000100800 */
[----:B------:R-:W-:Y:S02]  /*0970*/  ISETP.GE.U32.AND P1, PT, R6, UR16, PT ;  /* 0x0000001006007c0c */ /* 0x000fe4000bf26070 */
[----:B------:R-:W-:Y:S01]  /*0980*/  LOP3.LUT R43, R43, 0xffdfffff, RZ, 0xc0, !PT ;  /* 0xffdfffff2b2b7812 */ /* 0x000fe200078ec0ff */
[----:B------:R-:W-:Y:S01]  /*0990*/  @!P2 IMAD.WIDE.U32 R24, R5, R8, R24 ;  /* 0x000000080518a225 */ /* 0x000fe200078e0018 */
[----:B------:R-:W-:Y:S01]  /*09a0*/  STL [R1+0x75c], R33 ;  /* 0x00075c2101007387 */ /* 0x000fe20000100800 */
[----:B------:R-:W2:Y:S01]  /*09b0*/  @!P5 LDC.64 R8, c[0x0][0x3f8] ;  /* 0x0000fe00ff08db82 */ /* 0x000ea20000000a00 */
[----:B------:R-:W-:-:S02]  /*09c0*/  @P5 LOP3.LUT R43, R43, 0x200000, RZ, 0xfc, !PT ;  /* 0x002000002b2b5812 */ /* 0x000fc400078efcff */
[----:B------:R-:W-:Y:S01]  /*09d0*/  @!P2 IADD3 R5, PT, PT, R25, R11, RZ ;  /* 0x0000000b1905a210 */ /* 0x000fe20007ffe0ff */
[----:B0-----:R-:W-:Y:S01]  /*09e0*/  @!P6 IMAD R11, R23, R2, RZ ;  /* 0x00000002170be224 */ /* 0x001fe200078e02ff */
[C---:B------:R-:W-:Y:S01]  /*09f0*/  @!P2 SHF.L.U32 R27, R24.reuse, 0x1, RZ ;  /* 0x00000001181ba819 */ /* 0x040fe200000006ff */
[----:B------:R-:W-:Y:S01]  /*0a00*/  STL [R1+0x764], R33 ;  /* 0x0007642101007387 */ /* 0x000fe20000100800 */
[----:B------:R-:W-:Y:S01]  /*0a10*/  @!P2 SHF.L.U64.HI R12, R24, 0x1, R5 ;  /* 0x00000001180ca819 */ /* 0x000fe20000010205 */
[----:B------:R-:W0:Y:S01]  /*0a20*/  @!P6 LDC.64 R22, c[0x0][0x398] ;  /* 0x0000e600ff16eb82 */ /* 0x000e220000000a00 */
[----:B------:R-:W-:Y:S01]  /*0a30*/  @!P6 MOV R24, R32 ;  /* 0x000000200018e202 */ /* 0x000fe20000000f00 */
[----:B------:R-:W-:Y:S01]  /*0a40*/  @!P6 IMAD R29, R4, R3, R11 ;  /* 0x00000003041de224 */ /* 0x000fe200078e020b */
[----:B------:R-:W-:Y:S01]  /*0a50*/  @!P6 MOV R25, R35 ;  /* 0x000000230019e202 */ /* 0x000fe20000000f00 */
[----:B------:R-:W-:Y:S01]  /*0a60*/  STL [R1+0x76c], R33 ;  /* 0x00076c2101007387 */ /* 0x000fe20000100800 */
[----:B------:R-:W-:-:S02]  /*0a70*/  @!P2 IADD3 R50, P0, PT, R27, R50, RZ ;  /* 0x000000321b32a210 */ /* 0x000fc40007f1e0ff */
[----:B------:R-:W-:Y:S01]  /*0a80*/  SHF.R.S32.HI R11, RZ, 0x1f, R6 ;  /* 0x0000001fff0b7819 */ /* 0x000fe20000011406 */
[----:B------:R-:W-:Y:S01]  /*0a90*/  @!P6 IMAD.WIDE.U32 R2, R4, R2, R24 ;  /* 0x000000020402e225 */ /* 0x000fe200078e0018 */
[----:B------:R-:W-:Y:S01]  /*0aa0*/  @!P2 IADD3.X R51, PT, PT, R12, R51, RZ, P0, !PT ;  /* 0x000000330c33a210 */ /* 0x000fe200007fe4ff */
[----:B------:R-:W4:Y:S01]  /*0ab0*/  @!P4 LDC.64 R4, c[0x0][0x3f8] ;  /* 0x0000fe00ff04cb82 */ /* 0x000f220000000a00 */
[----:B-1----:R-:W-:Y:S02]  /*0ac0*/  @!P2 IADD3 R20, P0, PT, R27, R20, RZ ;  /* 0x000000141b14a210 */ /* 0x002fe40007f1e0ff */
[----:B------:R-:W-:Y:S01]  /*0ad0*/  @!P6 IADD3 R3, PT, PT, R3, R29, RZ ;  /* 0x0000001d0303e210 */ /* 0x000fe20007ffe0ff */
[----:B------:R-:W-:Y:S01]  /*0ae0*/  STL.64 [R1+0x9f0], R50 ;  /* 0x0009f03201007387 */ /* 0x000fe20000100a00 */
[----:B------:R-:W-:Y:S01]  /*0af0*/  @!P6 SHF.L.U32 R25, R2, 0x1, RZ ;  /* 0x000000010219e819 */ /* 0x000fe200000006ff */
[----:B--2---:R-:W-:Y:S01]  /*0b00*/  @!P5 IMAD R15, R15, R8, RZ ;  /* 0x000000080f0fd224 */ /* 0x004fe200078e02ff */
[----:B------:R-:W-:Y:S01]  /*0b10*/  @!P2 IADD3.X R21, PT, PT, R12, R21, RZ, P0, !PT ;  /* 0x000000150c15a210 */ /* 0x000fe200007fe4ff */
[----:B------:R-:W1:Y:S01]  /*0b20*/  @!P4 LDC.64 R40, c[0x0][0x3a0] ;  /* 0x0000e800ff28cb82 */ /* 0x000e620000000a00 */
[----:B------:R-:W-:-:S02]  /*0b30*/  ISETP.GE.AND.EX P3, PT, R11, UR17, PT, P1 ;  /* 0x000000110b007c0c */ /* 0x000fc4000bf66310 */
[----:B------:R-:W-:Y:S02]  /*0b40*/  @!P6 SHF.L.U64.HI R12, R2, 0x1, R3 ;  /* 0x00000001020ce819 */ /* 0x000fe40000010203 */
[----:B---3--:R-:W-:Y:S02]  /*0b50*/  @!P6 IADD3 R48, P0, PT, R25, R48, RZ ;  /* 0x000000301930e210 */ /* 0x008fe40007f1e0ff */
[----:B------:R-:W-:Y:S01]  /*0b60*/  LOP3.LUT R43, R43, 0xffefffff, RZ, 0xc0, !PT ;  /* 0xffefffff2b2b7812 */ /* 0x000fe200078ec0ff */
[----:B------:R-:W2:Y:S01]  /*0b70*/  @!P4 LDC.64 R28, c[0x0][0x398] ;  /* 0x0000e600ff1ccb82 */ /* 0x000ea20000000a00 */
[----:B------:R-:W-:Y:S02]  /*0b80*/  @!P6 IADD3.X R49, PT, PT, R12, R49, RZ, P0, !PT ;  /* 0x000000310c31e210 */ /* 0x000fe400007fe4ff */
[----:B0-----:R-:W-:Y:S01]  /*0b90*/  @!P6 IADD3 R22, P0, PT, R25, R22, RZ ;  /* 0x000000161916e210 */ /* 0x001fe20007f1e0ff */
[----:B------:R-:W-:Y:S01]  /*0ba0*/  @!P5 IMAD R25, R10, R9, R15 ;  /* 0x000000090a19d224 */ /* 0x000fe200078e020f */
[----:B------:R-:W-:-:S02]  /*0bb0*/  @!P5 MOV R15, R35 ;  /* 0x00000023000fd202 */ /* 0x000fc40000000f00 */
[----:B------:R-:W-:Y:S01]  /*0bc0*/  @!P6 IADD3.X R23, PT, PT, R12, R23, RZ, P0, !PT ;  /* 0x000000170c17e210 */ /* 0x000fe200007fe4ff */
[----:B------:R-:W0:Y:S01]  /*0bd0*/  @!P3 LDC.64 R2, c[0x0][0x3f8] ;  /* 0x0000fe00ff02bb82 */ /* 0x000e220000000a00 */
[----:B----4-:R-:W-:Y:S01]  /*0be0*/  @!P4 IMAD R12, R13, R4, RZ ;  /* 0x000000040d0cc224 */ /* 0x010fe200078e02ff */
[----:B------:R-:W-:Y:S01]  /*0bf0*/  @P4 LOP3.LUT R43, R43, 0x100000, RZ, 0xfc, !PT ;  /* 0x001000002b2b4812 */ /* 0x000fe200078efcff */
[----:B------:R-:W-:-:S03]  /*0c00*/  @!P5 IMAD.WIDE.U32 R8, R10, R8, R14 ;  /* 0x000000080a08d225 */ /* 0x000fc600078e000e */
[----:B------:R-:W-:Y:S01]  /*0c10*/  LOP3.LUT R43, R43, 0xfff7ffff, RZ, 0xc0, !PT ;  /* 0xfff7ffff2b2b7812 */ /* 0x000fe200078ec0ff */
[----:B------:R-:W-:Y:S01]  /*0c20*/  @!P4 IMAD R15, R7, R5, R12 ;  /* 0x00000005070fc224 */ /* 0x000fe200078e020c */
[----:B------:R-:W-:Y:S01]  /*0c30*/  @!P5 IADD3 R9, PT, PT, R9, R25, RZ ;  /* 0x000000190909d210 */ /* 0x000fe20007ffe0ff */
[----:B------:R-:W3:Y:S01]  /*0c40*/  @!P3 LDC.64 R38, c[0x0][0x398] ;  /* 0x0000e600ff26bb82 */ /* 0x000ee20000000a00 */
[C---:B------:R-:W-:Y:S02]  /*0c50*/  @!P5 SHF.L.U32 R13, R8.reuse, 0x1, RZ ;  /* 0x00000001080dd819 */ /* 0x040fe400000006ff */
[----:B------:R-:W-:Y:S02]  /*0c60*/  @!P5 SHF.L.U64.HI R10, R8, 0x1, R9 ;  /* 0x00000001080ad819 */ /* 0x000fe40000010209 */
[----:B------:R-:W-:Y:S02]  /*0c70*/  @!P4 MOV R8, R32 ;  /* 0x000000200008c202 */ /* 0x000fe40000000f00 */
[----:B------:R-:W-:Y:S01]  /*0c80*/  @!P4 MOV R9, R35 ;  /* 0x000000230009c202 */ /* 0x000fe20000000f00 */
[----:B------:R-:W4:Y:S01]  /*0c90*/  @!P3 LDC.64 R24, c[0x0][0x3a0] ;  /* 0x0000e800ff18bb82 */ /* 0x000f220000000a00 */
[----:B------:R-:W-:-:S02]  /*0ca0*/  @!P5 IADD3 R46, P0, PT, R13, R46, RZ ;  /* 0x0000002e0d2ed210 */ /* 0x000fc40007f1e0ff */
[----:B------:R-:W-:Y:S01]  /*0cb0*/  @P3 LOP3.LUT R43, R43, 0x80000, RZ, 0xfc, !PT ;  /* 0x000800002b2b3812 */ /* 0x000fe200078efcff */
[----:B------:R-:W-:Y:S01]  /*0cc0*/  @!P4 IMAD.WIDE.U32 R4, R7, R4, R8 ;  /* 0x000000040704c225 */ /* 0x000fe200078e0008 */
[----:B------:R-:W-:Y:S02]  /*0cd0*/  @!P5 IADD3.X R47, PT, PT, R10, R47, RZ, P0, !PT ;  /* 0x0000002f0a2fd210 */ /* 0x000fe400007fe4ff */
[----:B------:R-:W-:Y:S01]  /*0ce0*/  @!P5 IADD3 R44, P0, PT, R13, R44, RZ ;  /* 0x0000002c0d2cd210 */ /* 0x000fe20007f1e0ff */
[----:B0-----:R-:W-:Y:S01]  /*0cf0*/  @!P3 IMAD R11, R11, R2, RZ ;  /* 0x000000020b0bb224 */ /* 0x001fe200078e02ff */
[----:B------:R-:W-:Y:S02]  /*0d00*/  @!P4 IADD3 R5, PT, PT, R5, R15, RZ ;  /* 0x0000000f0505c210 */ /* 0x000fe40007ffe0ff */
[----:B------:R-:W-:Y:S01]  /*0d10*/  @!P4 SHF.L.U32 R7, R4, 0x1, RZ ;  /* 0x000000010407c819 */ /* 0x000fe200000006ff */
[----:B------:R-:W-:Y:S01]  /*0d20*/  @!P3 IMAD R11, R6, R3, R11 ;  /* 0x00000003060bb224 */ /* 0x000fe200078e020b */
[----:B------:R-:W-:-:S02]  /*0d30*/  @!P4 SHF.L.U64.HI R8, R4, 0x1, R5 ;  /* 0x000000010408c819 */ /* 0x000fc40000010205 */
[----:B------:R-:W-:Y:S02]  /*0d40*/  @!P3 MOV R4, R32 ;  /* 0x000000200004b202 */ /* 0x000fe40000000f00 */
[----:B------:R-:W-:Y:S02]  /*0d50*/  @!P3 MOV R5, R35 ;  /* 0x000000230005b202 */ /* 0x000fe40000000f00 */
[----:B------:R-:W-:Y:S02]  /*0d60*/  @!P5 IADD3.X R45, PT, PT, R10, R45, RZ, P0, !PT ;  /* 0x0000002d0a2dd210 */ /* 0x000fe400007fe4ff */
[----:B-1----:R-:W-:Y:S01]  /*0d70*/  @!P4 IADD3 R40, P0, PT, R7, R40, RZ ;  /* 0x000000280728c210 */ /* 0x002fe20007f1e0ff */
[----:B------:R-:W-:Y:S01]  /*0d80*/  @!P3 IMAD.WIDE.U32 R2, R6, R2, R4 ;  /* 0x000000020602b225 */ /* 0x000fe200078e0004 */
[----:B------:R-:W-:Y:S02]  /*0d90*/  LOP3.LUT R43, R43, 0xfffbffff, RZ, 0xc0, !PT ;  /* 0xfffbffff2b2b7812 */ /* 0x000fe400078ec0ff */
[----:B------:R-:W-:-:S02]  /*0da0*/  @!P4 IADD3.X R41, PT, PT, R8, R41, RZ, P0, !PT ;  /* 0x000000290829c210 */ /* 0x000fc400007fe4ff */
[----:B--2---:R-:W-:Y:S02]  /*0db0*/  @!P4 IADD3 R28, P0, PT, R7, R28, RZ ;  /* 0x0000001c071cc210 */ /* 0x004fe40007f1e0ff */
[----:B------:R-:W-:Y:S02]  /*0dc0*/  @!P3 IADD3 R5, PT, PT, R3, R11, RZ ;  /* 0x0000000b0305b210 */ /* 0x000fe40007ffe0ff */
[----:B------:R-:W-:Y:S02]  /*0dd0*/  @!P3 SHF.L.U32 R3, R2, 0x1, RZ ;  /* 0x000000010203b819 */ /* 0x000fe400000006ff */
[----:B------:R-:W-:Y:S02]  /*0de0*/  @!P4 IADD3.X R29, PT, PT, R8, R29, RZ, P0, !PT ;  /* 0x0000001d081dc210 */ /* 0x000fe400007fe4ff */
[----:B------:R-:W-:Y:S02]  /*0df0*/  @!P3 SHF.L.U64.HI R2, R2, 0x1, R5 ;  /* 0x000000010202b819 */ /* 0x000fe40000010205 */
[----:B----4-:R-:W-:-:S02]  /*0e00*/  @!P3 IADD3 R24, P0, PT, R3, R24, RZ ;  /* 0x000000180318b210 */ /* 0x010fc40007f1e0ff */
[----:B------:R-:W-:Y:S02]  /*0e10*/  IADD3 R5, PT, PT, R0, 0x30, RZ ;  /* 0x0000003000057810 */ /* 0x000fe40007ffe0ff */
[C---:B------:R-:W-:Y:S02]  /*0e20*/  @!P3 IADD3.X R25, PT, PT, R2.reuse, R25, RZ, P0, !PT ;  /* 0x000000190219b210 */ /* 0x040fe400007fe4ff */
[----:B---3--:R-:W-:Y:S02]  /*0e30*/  @!P3 IADD3 R38, P0, PT, R3, R38, RZ ;  /* 0x000000260326b210 */ /* 0x008fe40007f1e0ff */
[----:B------:R-:W-:Y:S02]  /*0e40*/  SHF.R.S32.HI R3, RZ, 0x1f, R5 ;  /* 0x0000001fff037819 */ /* 0x000fe40000011405 */
[----:B------:R-:W-:Y:S02]  /*0e50*/  @!P3 IADD3.X R39, PT, PT, R2, R39, RZ, P0, !PT ;  /* 0x000000270227b210 */ /* 0x000fe400007fe4ff */
[----:B------:R-:W-:-:S02]  /*0e60*/  ISETP.GE.U32.AND P0, PT, R5, UR16, PT ;  /* 0x0000001005007c0c */ /* 0x000fc4000bf06070 */
[----:B------:R-:W-:Y:S02]  /*0e70*/  IADD3 R15, PT, PT, R0, 0x48, RZ ;  /* 0x00000048000f7810 */ /* 0x000fe40007ffe0ff */
        /* <DEDUP_REMOVED lines=76> */
[----:B-1----:R-:W-:-:S02]  /*1340*/  @!P1 IADD3 R6, P0, PT, R5, R6, RZ ;  /* 0x0000000605069210 */ /* 0x002fc40007f1e0ff */
[----:B------:R-:W-:Y:S02]  /*1350*/  SHF.R.S32.HI R53, RZ, 0x1f, R55 ;  /* 0x0000001fff357819 */ /* 0x000fe40000011437 */
[----:B------:R-:W-:Y:S02]  /*1360*/  @!P1 IADD3.X R7, PT, PT, R2, R7, RZ, P0, !PT ;  /* 0x0000000702079210 */ /* 0x000fe400007fe4ff */
[----:B0-----:R-:W-:-:S04]  /*1370*/  @!P1 IADD3 R4, P0, PT, R5, R14, RZ ;  /* 0x0000000e05049210 */ /* 0x001fc80007f1e0ff */
[----:B------:R-:W-:Y:S02]  /*1380*/  @!P1 IADD3.X R5, PT, PT, R2, R15, RZ, P0, !PT ;  /* 0x0000000f02059210 */ /* 0x000fe400007fe4ff */
[----:B------:R-:W-:-:S04]  /*1390*/  ISETP.GE.U32.AND P0, PT, R55, UR16, PT ;  /* 0x0000001037007c0c */ /* 0x000fc8000bf06070 */
[----:B------:R-:W-:-:S13]  /*13a0*/  ISETP.GE.AND.EX P1, PT, R53, UR17, PT, P0 ;  /* 0x0000001135007c0c */ /* 0x000fda000bf26300 */
[----:B------:R-:W0:Y:S01]  /*13b0*/  @!P1 LDC.64 R14, c[0x0][0x3f8] ;  /* 0x0000fe00ff0e9b82 */ /* 0x000e220000000a00 */
[----:B------:R-:W-:Y:S02]  /*13c0*/  @!P1 MOV R52, R32 ;  /* 0x0000002000349202 */ /* 0x000fe40000000f00 */
[----:B------:R-:W-:-:S04]  /*13d0*/  @P1 LOP3.LUT R43, R43, 0x4000, RZ, 0xfc, !PT ;  /* 0x000040002b2b1812 */ /* 0x000fc800078efcff */
[----:B------:R-:W-:Y:S01]  /*13e0*/  LOP3.LUT R43, R43, 0xffffdfff, RZ, 0xc0, !PT ;  /* 0xffffdfff2b2b7812 */ /* 0x000fe200078ec0ff */
[----:B------:R-:W1:Y:S01]  /*13f0*/  @!P1 LDC.64 R2, c[0x0][0x3a0] ;  /* 0x0000e800ff029b82 */ /* 0x000e620000000a00 */
[----:B0-----:R-:W-:Y:S01]  /*1400*/  @!P1 IMAD R42, R53, R14, RZ ;  /* 0x0000000e352a9224 */ /* 0x001fe200078e02ff */
[----:B------:R-:W-:-:S03]  /*1410*/  @!P1 MOV R53, R35 ;  /* 0x0000002300359202 */ /* 0x000fc60000000f00 */
[C---:B------:R-:W-:Y:S02]  /*1420*/  @!P1 IMAD R15, R55.reuse, R15, R42 ;  /* 0x0000000f370f9224 */ /* 0x040fe400078e022a */
[----:B------:R-:W-:Y:S01]  /*1430*/  @!P1 IMAD.WIDE.U32 R52, R55, R14, R52 ;  /* 0x0000000e37349225 */ /* 0x000fe200078e0034 */
[----:B------:R-:W-:-:S04]  /*1440*/  IADD3 R55, PT, PT, R0, 0x58, RZ ;  /* 0x0000005800377810 */ /* 0x000fc80007ffe0ff */
[----:B------:R-:W-:Y:S02]  /*1450*/  @!P1 IADD3 R15, PT, PT, R53, R15, RZ ;  /* 0x0000000f350f9210 */ /* 0x000fe40007ffe0ff */
[C---:B------:R-:W-:Y:S02]  /*1460*/  @!P1 SHF.L.U32 R53, R52.reuse, 0x1, RZ ;  /* 0x0000000134359819 */ /* 0x040fe400000006ff */
[----:B------:R-:W-:Y:S02]  /*1470*/  @!P1 SHF.L.U64.HI R52, R52, 0x1, R15 ;  /* 0x0000000134349819 */ /* 0x000fe4000001020f */
[----:B------:R-:W0:Y:S01]  /*1480*/  @!P1 LDC.64 R14, c[0x0][0x398] ;  /* 0x0000e600ff0e9b82 */ /* 0x000e220000000a00 */
[----:B-1----:R-:W-:-:S04]  /*1490*/  @!P1 IADD3 R2, P0, PT, R53, R2, RZ ;  /* 0x0000000235029210 */ /* 0x002fc80007f1e0ff */
[----:B------:R-:W-:Y:S02]  /*14a0*/  @!P1 IADD3.X R3, PT, PT, R52, R3, RZ, P0, !PT ;  /* 0x0000000334039210 */ /* 0x000fe400007fe4ff */
[----:B0-----:R-:W-:-:S04]  /*14b0*/  @!P1 IADD3 R56, P0, PT, R53, R14, RZ ;  /* 0x0000000e35389210 */ /* 0x001fc80007f1e0ff */
[----:B------:R-:W-:Y:S02]  /*14c0*/  @!P1 IADD3.X R57, PT, PT, R52, R15, RZ, P0, !PT ;  /* 0x0000000f34399210 */ /* 0x000fe400007fe4ff */
[----:B------:R-:W-:-:S03]  /*14d0*/  ISETP.GE.U32.AND P0, PT, R55, UR16, PT ;  /* 0x0000001037007c0c */ /* 0x000fc6000bf06070 */
[----:B------:R0:W-:Y:S02]  /*14e0*/  @!P1 STL.64 [R1+0x5e8], R56 ;  /* 0x0005e83801009387 */ /* 0x0001e40000100a00 */
[----:B0-----:R-:W-:-:S04]  /*14f0*/  SHF.R.S32.HI R57, RZ, 0x1f, R55 ;  /* 0x0000001fff397819 */ /* 0x001fc80000011437 */
        /* <DEDUP_REMOVED lines=9> */
[----:B------:R-:W-:-:S05]  /*1590*/  @!P1 IMAD.WIDE.U32 R56, R55, R52, R56 ;  /* 0x0000003437389225 */ /* 0x000fca00078e0038 */
[----:B------:R-:W-:Y:S02]  /*15a0*/  @!P1 IADD3 R53, PT, PT, R57, R53, RZ ;  /* 0x0000003539359210 */ /* 0x000fe40007ffe0ff */
[C---:B------:R-:W-:Y:S02]  /*15b0*/  @!P1 SHF.L.U32 R52, R56.reuse, 0x1, RZ ;  /* 0x0000000138349819 */ /* 0x040fe400000006ff */
[----:B------:R-:W-:Y:S02]  /*15c0*/  @!P1 SHF.L.U64.HI R42, R56, 0x1, R53 ;  /* 0x00000001382a9819 */ /* 0x000fe40000010235 */
[----:B-1----:R-:W-:-:S04]  /*15d0*/  @!P1 IADD3 R16, P0, PT, R52, R14, RZ ;  /* 0x0000000e34109210 */ /* 0x002fc80007f1e0ff */
[----:B------:R-:W-:Y:S02]  /*15e0*/  @!P1 IADD3.X R17, PT, PT, R42, R15, RZ, P0, !PT ;  /* 0x0000000f2a119210 */ /* 0x000fe400007fe4ff */
[----:B------:R-:W0:Y:S03]  /*15f0*/  @!P1 LDC.64 R14, c[0x0][0x398] ;  /* 0x0000e600ff0e9b82 */ /* 0x000e260000000a00 */
[----:B------:R0:W-:Y:S02]  /*1600*/  @!P1 STL.64 [R1+0x240], R16 ;  /* 0x0002401001009387 */ /* 0x0001e40000100a00 */
[----:B0-----:R-:W-:-:S04]  /*1610*/  @!P1 IADD3 R16, P0, PT, R52, R14, RZ ;  /* 0x0000000e34109210 */ /* 0x001fc80007f1e0ff */
[----:B------:R-:W-:Y:S02]  /*1620*/  @!P1 IADD3.X R17, PT, PT, R42, R15, RZ, P0, !PT ;  /* 0x0000000f2a119210 */ /* 0x000fe400007fe4ff */
[----:B------:R-:W-:-:S03]  /*1630*/  IADD3 R42, PT, PT, R0, 0x60, RZ ;  /* 0x00000060002a7810 */ /* 0x000fc60007ffe0ff */
[----:B------:R0:W-:Y:S01]  /*1640*/  @!P1 STL.64 [R1+0x248], R16 ;  /* 0x0002481001009387 */ /* 0x0001e20000100a00 */
[----:B------:R-:W-:Y:S02]  /*1650*/  SHF.R.S32.HI R52, RZ, 0x1f, R42 ;  /* 0x0000001fff347819 */ /* 0x000fe4000001142a */
[----:B------:R-:W-:-:S04]  /*1660*/  ISETP.GE.U32.AND P0, PT, R42, UR16, PT ;  /* 0x000000102a007c0c */ /* 0x000fc8000bf06070 */
[----:B------:R-:W-:-:S13]  /*1670*/  ISETP.GE.AND.EX P1, PT, R52, UR17, PT, P0 ;  /* 0x0000001134007c0c */ /* 0x000fda000bf26300 */
[----:B------:R-:W1:Y:S01]  /*1680*/  @!P1 LDC.64 R14, c[0x0][0x3f8] ;  /* 0x0000fe00ff0e9b82 */ /* 0x000e620000000a00 */
[----:B------:R-:W-:Y:S02]  /*1690*/  @!P1 MOV R53, R35 ;  /* 0x0000002300359202 */ /* 0x000fe40000000f00 */
[----:B------:R-:W-:-:S04]  /*16a0*/  @P1 LOP3.LUT R43, R43, 0x1000, RZ, 0xfc, !PT ;  /* 0x000010002b2b1812 */ /* 0x000fc800078efcff */
[----:B------:R-:W-:Y:S01]  /*16b0*/  LOP3.LUT R43, R43, 0xfffff7ff, RZ, 0xc0, !PT ;  /* 0xfffff7ff2b2b7812 */ /* 0x000fe200078ec0ff */
[----:B------:R-:W2:Y:S01]  /*16c0*/  @!P1 LDC.64 R58, c[0x0][0x3a0] ;  /* 0x0000e800ff3a9b82 */ /* 0x000ea20000000a00 */
[----:B-1----:R-:W-:-:S04]  /*16d0*/  @!P1 IMAD R52, R52, R14, RZ ;  /* 0x0000000e34349224 */ /* 0x002fc800078e02ff */
[----:B------:R-:W-:Y:S01]  /*16e0*/  @!P1 IMAD R15, R42, R15, R52 ;  /* 0x0000000f2a0f9224 */ /* 0x000fe200078e0234 */
[----:B------:R-:W-:-:S05]  /*16f0*/  @!P1 MOV R52, R32 ;  /* 0x0000002000349202 */ /* 0x000fca0000000f00 */
[----:B------:R-:W-:-:S05]  /*1700*/  @!P1 IMAD.WIDE.U32 R52, R42, R14, R52 ;  /* 0x0000000e2a349225 */ /* 0x000fca00078e0034 */
[----:B------:R-:W-:Y:S02]  /*1710*/  @!P1 IADD3 R15, PT, PT, R53, R15, RZ ;  /* 0x0000000f350f9210 */ /* 0x000fe40007ffe0ff */
[C---:B------:R-:W-:Y:S02]  /*1720*/  @!P1 SHF.L.U32 R42, R52.reuse, 0x1, RZ ;  /* 0x00000001342a9819 */ /* 0x040fe400000006ff */
[----:B------:R-:W-:Y:S02]  /*1730*/  @!P1 SHF.L.U64.HI R52, R52, 0x1, R15 ;  /* 0x0000000134349819 */ /* 0x000fe4000001020f */
[----:B------:R-:W0:Y:S01]  /*1740*/  @!P1 LDC.64 R14, c[0x0][0x398] ;  /* 0x0000e600ff0e9b82 */ /* 0x000e220000000a00 */
[----:B--2---:R-:W-:-:S04]  /*1750*/  @!P1 IADD3 R58, P0, PT, R42, R58, RZ ;  /* 0x0000003a2a3a9210 */ /* 0x004fc80007f1e0ff */
[----:B------:R-:W-:Y:S02]  /*1760*/  @!P1 IADD3.X R59, PT, PT, R52, R59, RZ, P0, !PT ;  /* 0x0000003b343b9210 */ /* 0x000fe400007fe4ff */
[----:B0-----:R-:W-:Y:S02]  /*1770*/  @!P1 IADD3 R16, P0, PT, R42, R14, RZ ;  /* 0x0000000e2a109210 */ /* 0x001fe40007f1e0ff */
[----:B------:R-:W-:Y:S02]  /*1780*/  IADD3 R42, PT, PT, R0, 0x68, RZ ;  /* 0x00000068002a7810 */ /* 0x000fe40007ffe0ff */
[----:B------:R-:W-:Y:S02]  /*1790*/  @!P1 IADD3.X R17, PT, PT, R52, R15, RZ, P0, !PT ;  /* 0x0000000f34119210 */ /* 0x000fe400007fe4ff */
[----:B------:R-:W-:Y:S02]  /*17a0*/  SHF.R.S32.HI R55, RZ, 0x1f, R42 ;  /* 0x0000001fff377819 */ /* 0x000fe4000001142a */
[----:B------:R-:W-:Y:S01]  /*17b0*/  ISETP.GE.U32.AND P0, PT, R42, UR16, PT ;  /* 0x000000102a007c0c */ /* 0x000fe2000bf06070 */
[----:B------:R0:W-:Y:S03]  /*17c0*/  @!P1 STL.64 [R1+0x5e0], R16 ;  /* 0x0005e01001009387 */ /* 0x0001e60000100a00 */
[----:B------:R-:W-:-:S13]  /*17d0*/  ISETP.GE.AND.EX P1, PT, R55, UR17, PT, P0 ;  /* 0x0000001137007c0c */ /* 0x000fda000bf26300 */
[----:B------:R-:W1:Y:S01]  /*17e0*/  @!P1 LDC.64 R14, c[0x0][0x3f8] ;  /* 0x0000fe00ff0e9b82 */ /* 0x000e620000000a00 */
[----:B------:R-:W-:Y:S02]  /*17f0*/  @!P1 MOV R56, R32 ;  /* 0x0000002000389202 */ /* 0x000fe40000000f00 */
[----:B------:R-:W-:Y:S02]  /*1800*/  @!P1 MOV R57, R35 ;  /* 0x0000002300399202 */ /* 0x000fe40000000f00 */
[----:B------:R-:W-:-:S03]  /*1810*/  @P1 LOP3.LUT R43, R43, 0x800, RZ, 0xfc, !PT ;  /* 0x000008002b2b1812 */ /* 0x000fc600078efcff */
[----:B------:R-:W0:Y:S01]  /*1820*/  @!P1 LDC.64 R52, c[0x0][0x3a0] ;  /* 0x0000e800ff349b82 */ /* 0x000e220000000a00 */
[----:B------:R-:W-:Y:S01]  /*1830*/  LOP3.LUT R43, R43, 0xfffffbff, RZ, 0xc0, !PT ;  /* 0xfffffbff2b2b7812 */ /* 0x000fe200078ec0ff */
[-C--:B-1----:R-:W-:Y:S02]  /*1840*/  @!P1 IMAD R55, R55, R14.reuse, RZ ;  /* 0x0000000e37379224 */ /* 0x082fe400078e02ff */
[----:B------:R-:W-:-:S04]  /*1850*/  @!P1 IMAD.WIDE.U32 R56, R42, R14, R56 ;  /* 0x0000000e2a389225 */ /* 0x000fc800078e0038 */
[----:B------:R-:W-:Y:S01]  /*1860*/  @!P1 IMAD R15, R42, R15, R55 ;  /* 0x0000000f2a0f9224 */ /* 0x000fe200078e0237 */
[----:B------:R-:W-:-:S04]  /*1870*/  @!P1 SHF.L.U32 R42, R56, 0x1, RZ ;  /* 0x00000001382a9819 */ /* 0x000fc800000006ff */
[----:B------:R-:W-:Y:S02]  /*1880*/  @!P1 IADD3 R15, PT, PT, R57, R15, RZ ;  /* 0x0000000f390f9210 */ /* 0x000fe40007ffe0ff */
[----:B0-----:R-:W-:Y:S02]  /*1890*/  @!P1 IADD3 R16, P0, PT, R42, R52, RZ ;  /* 0x000000342a109210 */ /* 0x001fe40007f1e0ff */
[----:B------:R-:W-:Y:S02]  /*18a0*/  @!P1 SHF.L.U64.HI R56, R56, 0x1, R15 ;  /* 0x0000000138389819 */ /* 0x000fe4000001020f */
[----:B------:R-:W0:Y:S02]  /*18b0*/  @!P1 LDC.64 R14, c[0x0][0x398] ;  /* 0x0000e600ff0e9b82 */ /* 0x000e240000000a00 */
[----:B------:R-:W-:-:S05]  /*18c0*/  @!P1 IADD3.X R17, PT, PT, R56, R53, RZ, P0, !PT ;  /* 0x0000003538119210 */ /* 0x000fca00007fe4ff */
[----:B------:R0:W-:Y:S02]  /*18d0*/  @!P1 STL.64 [R1+0x5d8], R16 ;  /* 0x0005d81001009387 */ /* 0x0001e40000100a00 */
        /* <DEDUP_REMOVED lines=160> */
[----:B------:R1:W-:Y:S01]  /*22e0*/  @!P1 STL.64 [R1+0x5b8], R16 ;  /* 0x0005b81001009387 */ /* 0x0003e20000100a00 */
[----:B0-----:R-:W-:Y:S02]  /*22f0*/  @!P1 IADD3 R50, P0, PT, R42, R14, RZ ;  /* 0x0000000e2a329210 */ /* 0x001fe40007f1e0ff */
[----:B------:R-:W-:Y:S02]  /*2300*/  IADD3 R42, PT, PT, R0, 0xa8, RZ ;  /* 0x000000a8002a7810 */ /* 0x000fe40007ffe0ff */
[----:B------:R-:W-:Y:S02]  /*2310*/  @!P1 IADD3.X R51, PT, PT, R56, R15, RZ, P0, !PT ;  /* 0x0000000f38339210 */ /* 0x000fe400007fe4ff */
[----:B------:R-:W-:Y:S02]  /*2320*/  SHF.R.S32.HI R55, RZ, 0x1f, R42 ;  /* 0x0000001fff377819 */ /* 0x000fe4000001142a */
[----:B------:R-:W-:Y:S01]  /*2330*/  ISETP.GE.U32.AND P0, PT, R42, UR16, PT ;  /* 0x000000102a007c0c */ /* 0x000fe2000bf06070 */
[----:B------:R-:W-:Y:S01]  /*2340*/  STL [R1+0x74c], R34 ;  /* 0x00074c2201007387 */ /* 0x000fe20000100800 */
[----:B------:R-:W-:-:S02]  /*2350*/  MOV R33, R51 ;  /* 0x0000003300217202 */ /* 0x000fc40000000f00 */
[----:B------:R-:W-:-:S13]  /*2360*/  ISETP.GE.AND.EX P1, PT, R55, UR17, PT, P0 ;  /* 0x0000001137007c0c */ /* 0x000fda000bf26300 */
        /* <DEDUP_REMOVED lines=9> */
[----:B------:R-:W-:-:S04]  /*2400*/  @!P1 SHF.L.U32 R42, R56, 0x1, RZ ;  /* 0x00000001382a9819 */ /* 0x000fc800000006ff */
[----:B------:R-:W-:Y:S02]  /*2410*/  @!P1 IADD3 R15, PT, PT, R57, R15, RZ ;  /* 0x0000000f390f9210 */ /* 0x000fe40007ffe0ff */
[----:B-1----:R-:W-:Y:S02]  /*2420*/  @!P1 IADD3 R16, P0, PT, R42, R52, RZ ;  /* 0x000000342a109210 */ /* 0x002fe40007f1e0ff */
        /* <DEDUP_REMOVED lines=62> */
[----:B------:R-:W-:Y:S01]  /*2810*/  STL [R1+0x748], R35 ;  /* 0x0007482301007387 */ /* 0x000fe20000100800 */
        /* <DEDUP_REMOVED lines=15> */
[----:B------:R-:W-:-:S04]  /*2910*/  ISETP.GE.U32.AND P0, PT, R42, UR16, PT ;  /* 0x000000102a007c0c */ /* 0x000fc8000bf06070 */
        /* <DEDUP_REMOVED lines=173> */
[----:B------:R-:W-:-:S04]  /*33f0*/  @!P1 SHF.L.U64.HI R56, R56, 0x1, R15 ;  /* 0x0000000138389819 */ /* 0x000fc8000001020f */
[----:B------:R-:W-:-:S05]  /*3400*/  @!P1 IADD3.X R15, PT, PT, R56, R53, RZ, P0, !PT ;  /* 0x00000035380f9210 */ /* 0x000fca00007fe4ff */
[----:B------:R0:W-:Y:S02]  /*3410*/  @!P1 STL.64 [R1+0x518], R14 ;  /* 0x0005180e01009387 */ /* 0x0001e40000100a00 */
[----:B0-----:R-:W0:Y:S02]  /*3420*/  @!P1 LDC.64 R14, c[0x0][0x398] ;  /* 0x0000e600ff0e9b82 */ /* 0x001e240000000a00 */
[----:B0-----:R-:W-:Y:S02]  /*3430*/  @!P1 IADD3 R52, P0, PT, R42, R14, RZ ;  /* 0x0000000e2a349210 */ /* 0x001fe40007f1e0ff */
[----:B------:R-:W-:Y:S02]  /*3440*/  IADD3 R42, PT, PT, R0, 0x108, RZ ;  /* 0x00000108002a7810 */ /* 0x000fe40007ffe0ff */
[----:B------:R-:W-:Y:S02]  /*3450*/  @!P1 IADD3.X R53, PT, PT, R56, R15, RZ, P0, !PT ;  /* 0x0000000f38359210 */ /* 0x000fe400007fe4ff */
[----:B------:R-:W-:-:S02]  /*3460*/  SHF.R.S32.HI R55, RZ, 0x1f, R42 ;  /* 0x0000001fff377819 */ /* 0x000fc4000001142a */
[----:B------:R-:W-:Y:S01]  /*3470*/  ISETP.GE.U32.AND P0, PT, R42, UR16, PT ;  /* 0x000000102a007c0c */ /* 0x000fe2000bf06070 */
[----:B------:R0:W-:Y:S03]  /*3480*/  @!P1 STL.64 [R1+0x528], R52 ;  /* 0x0005283401009387 */ /* 0x0001e60000100a00 */
[----:B------:R-:W-:-:S13]  /*3490*/  ISETP.GE.AND.EX P1, PT, R55, UR17, PT, P0 ;  /* 0x0000001137007c0c */ /* 0x000fda000bf26300 */
[----:B------:R-:W1:Y:S01]  /*34a0*/  @!P1 LDC.64 R14, c[0x0][0x3f8] ;  /* 0x0000fe00ff0e9b82 */ /* 0x000e620000000a00 */
[----:B------:R-:W-:Y:S02]  /*34b0*/  @!P1 MOV R56, R32 ;  /* 0x0000002000389202 */ /* 0x000fe40000000f00 */
[----:B------:R-:W-:Y:S02]  /*34c0*/  @!P1 MOV R57, R35 ;  /* 0x0000002300399202 */ /* 0x000fe40000000f00 */
[----:B------:R-:W-:-:S03]  /*34d0*/  @P1 LOP3.LUT R54, R54, 0x800000, RZ, 0xfc, !PT ;  /* 0x0080000036361812 */ /* 0x000fc600078efcff */
[----:B0-----:R-:W0:Y:S01]  /*34e0*/  @!P1 LDC.64 R52, c[0x0][0x3a0] ;  /* 0x0000e800ff349b82 */ /* 0x001e220000000a00 */
[----:B------:R-:W-:Y:S01]  /*34f0*/  LOP3.LUT R54, R54, 0xffbfffff, RZ, 0xc0, !PT ;  /* 0xffbfffff36367812 */ /* 0x000fe200078ec0ff */
[-C--:B-1----:R-:W-:Y:S02]  /*3500*/  @!P1 IMAD R55, R55, R14.reuse, RZ ;  /* 0x0000000e37379224 */ /* 0x082fe400078e02ff */
[----:B------:R-:W-:-:S04]  /*3510*/  @!P1 IMAD.WIDE.U32 R56, R42, R14, R56 ;  /* 0x0000000e2a389225 */ /* 0x000fc800078e0038 */
[----:B------:R-:W-:Y:S01]  /*3520*/  @!P1 IMAD R15, R42, R15, R55 ;  /* 0x0000000f2a0f9224 */ /* 0x000fe200078e0237 */
[----:B------:R-:W-:-:S04]  /*3530*/  @!P1 SHF.L.U32 R42, R56, 0x1, RZ ;  /* 0x00000001382a9819 */ /* 0x000fc800000006ff */
[----:B------:R-:W-:Y:S02]  /*3540*/  @!P1 IADD3 R15, PT, PT, R57, R15, RZ ;  /* 0x0000000f390f9210 */ /* 0x000fe40007ffe0ff */
[----:B0-----:R-:W-:Y:S02]  /*3550*/  @!P1 IADD3 R14, P0, PT, R42, R52, RZ ;  /* 0x000000342a0e9210 */ /* 0x001fe40007f1e0ff */
        /* <DEDUP_REMOVED lines=471> */
[----:B0-----:R-:W0:Y:S01]  /*52d0*/  @!P1 LDC.64 R52, c[0x0][0x3f8] ;  /* 0x0000fe00ff349b82 */ /* 0x001e220000000a00 */
        /* <DEDUP_REMOVED lines=9> */
[----:B------:R-:W-:-:S04]  /*5370*/  @!P1 IADD3 R42, PT, PT, R57, R53, RZ ;  /* 0x00000035392a9210 */ /* 0x000fc80007ffe0ff */
[----:B------:R-:W-:Y:S02]  /*5380*/  @!P1 SHF.L.U64.HI R42, R56, 0x1, R42 ;  /* 0x00000001382a9819 */ /* 0x000fe4000001022a */
[----:B-1----:R-:W-:-:S04]  /*5390*/  @!P1 IADD3 R56, P0, PT, R52, R14, RZ ;  /* 0x0000000e34389210 */ /* 0x002fc80007f1e0ff */
[----:B------:R-:W-:Y:S02]  /*53a0*/  @!P1 IADD3.X R57, PT, PT, R42, R15, RZ, P0, !PT ;  /* 0x0000000f2a399210 */ /* 0x000fe400007fe4ff */
[----:B------:R-:W0:Y:S03]  /*53b0*/  @!P1 LDC.64 R14, c[0x0][0x398] ;  /* 0x0000e600ff0e9b82 */ /* 0x000e260000000a00 */
[----:B------:R-:W-:Y:S01]  /*53c0*/  @!P1 STL.64 [R1+0x350], R56 ;  /* 0x0003503801009387 */ /* 0x000fe20000100a00 */
[----:B0-----:R-:W-:-:S04]  /*53d0*/  @!P1 IADD3 R52, P0, PT, R52, R14, RZ ;  /* 0x0000000e34349210 */ /* 0x001fc80007f1e0ff */
[----:B------:R-:W-:Y:S02]  /*53e0*/  @!P1 IADD3.X R53, PT, PT, R42, R15, RZ, P0, !PT ;  /* 0x0000000f2a359210 */ /* 0x000fe400007fe4ff */
[----:B------:R-:W-:-:S03]  /*53f0*/  IADD3 R42, PT, PT, R0, 0x1b8, RZ ;  /* 0x000001b8002a7810 */ /* 0x000fc60007ffe0ff */
[----:B------:R0:W-:Y:S01]  /*5400*/  @!P1 STL.64 [R1+0x358], R52 ;  /* 0x0003583401009387 */ /* 0x0001e20000100a00 */
[----:B------:R-:W-:Y:S02]  /*5410*/  SHF.R.S32.HI R55, RZ, 0x1f, R42 ;  /* 0x0000001fff377819 */ /* 0x000fe4000001142a */
[----:B------:R-:W-:-:S04]  /*5420*/  ISETP.GE.U32.AND P0, PT, R42, UR16, PT ;  /* 0x000000102a007c0c */ /* 0x000fc8000bf06070 */
        /* <DEDUP_REMOVED lines=28> */
[----:B------:R-:W1:Y:S02]  /*55f0*/  @!P1 LDC.64 R14, c[0x0][0x3a0] ;  /* 0x0000e800ff0e9b82 */ /* 0x000e640000000a00 */
[----:B------:R-:W-:Y:S01]  /*5600*/  STL [R1+0x95c], R54 ;  /* 0x00095c3601007387 */ /* 0x000fe20000100800 */
        /* <DEDUP_REMOVED lines=19> */
[----:B------:R-:W-:Y:S01]  /*5740*/  @!P0 MOV R57, R35 ;  /* 0x0000002300398202 */ /* 0x000fe20000000f00 */
[----:B------:R-:W-:Y:S01]  /*5750*/  STL.64 [R1+0x780], R34 ;  /* 0x0007802201007387 */ /* 0x000fe20000100a00 */
[----:B------:R-:W-:-:S03]  /*5760*/  @P0 LOP3.LUT R61, R61, 0x1, RZ, 0xfc, !PT ;  /* 0x000000013d3d0812 */ /* 0x000fc600078efcff */
[----:B------:R-:W1:Y:S01]  /*5770*/  @!P0 LDC.64 R14, c[0x0][0x3a0] ;  /* 0x0000e800ff0e8b82 */ /* 0x000e620000000a00 */
        /* <DEDUP_REMOVED lines=20> */
[----:B------:R-:W-:Y:S02]  /*58c0*/  MOV R34, R18 ;  /* 0x0000001200227202 */ /* 0x000fe40000000f00 */
[----:B------:R-:W-:Y:S01]  /*58d0*/  @P1 LOP3.LUT R43, R43, 0x80000000, RZ, 0xfc, !PT ;  /* 0x800000002b2b1812 */ /* 0x000fe200078efcff */
[----:B------:R-:W1:Y:S03]  /*58e0*/  @!P1 LDC.64 R14, c[0x0][0x3a0] ;  /* 0x0000e800ff0e9b82 */ /* 0x000e660000000a00 */
[----:B------:R-:W-:Y:S01]  /*58f0*/  LOP3.LUT R43, R43, 0xbfffffff, RZ, 0xc0, !PT ;  /* 0xbfffffff2b2b7812 */ /* 0x000fe200078ec0ff */
[----:B0-----:R-:W-:-:S02]  /*5900*/  @!P1 IMAD R55, R55, R52, RZ ;  /* 0x0000003437379224 */ /* 0x001fc400078e02ff */
        /* <DEDUP_REMOVED lines=36> */
[----:B------:R-:W-:Y:S02]  /*5b50*/  ISETP.GE.U32.AND P3, PT, R42, UR16, PT ;  /* 0x000000102a007c0c */ /* 0x000fe4000bf66070 */
[----:B------:R-:W-:Y:S02]  /*5b60*/  LOP3.LUT P2, RZ, R43, 0x800000, RZ, 0xc0, !PT ;  /* 0x008000002bff7812 */ /* 0x000fe4000784c0ff */
[----:B------:R-:W-:Y:S02]  /*5b70*/  ISETP.GE.AND.EX P3, PT, R55, UR17, PT, P3 ;  /* 0x0000001137007c0c */ /* 0x000fe4000bf66330 */
[----:B------:R-:W-:-:S11]  /*5b80*/  LOP3.LUT R43, R43, 0xdfffffff, RZ, 0xc0, !PT ;  /* 0xdfffffff2b2b7812 */ /* 0x000fd600078ec0ff */
        /* <DEDUP_REMOVED lines=23> */
[----:B------:R-:W-:Y:S02]  /*5d00*/  PRMT R60, RZ, 0x7610, R60 ;  /* 0x00007610ff3c7816 */ /* 0x000fe4000000003c */
[----:B------:R-:W-:-:S09]  /*5d10*/  LOP3.LUT R43, R43, 0xefffffff, RZ, 0xc0, !PT ;  /* 0xefffffff2b2b7812 */ /* 0x000fd200078ec0ff */
        /* <DEDUP_REMOVED lines=18> */
[C---:B------:R-:W-:Y:S02]  /*5e40*/  IADD3 R42, PT, PT, R0.reuse, 0x1f0, RZ ;  /* 0x000001f0002a7810 */ /* 0x040fe40007ffe0ff */
[----:B------:R-:W-:Y:S01]  /*5e50*/  IADD3 R0, PT, PT, R0, 0x1f8, RZ ;  /* 0x000001f800007810 */ /* 0x000fe20007ffe0ff */
        /* <DEDUP_REMOVED lines=10> */
[----:B------:R-:W-:-:S03]  /*5f00*/  @!P5 IMAD.WIDE.U32 R56, R42, R52, R56 ;  /* 0x000000342a38d225 */ /* 0x000fc600078e0038 */
[----:B------:R1:W-:Y:S01]  /*5f10*/  STL.64 [R1+0x960], R54 ;  /* 0x0009603601007387 */ /* 0x0003e20000100a00 */
[----:B------:R-:W-:Y:S01]  /*5f20*/  @!P5 IMAD R53, R42, R53, R55 ;  /* 0x000000352a35d224 */ /* 0x000fe200078e0237 */
[C---:B------:R-:W-:Y:S02]  /*5f30*/  @!P5 SHF.L.U32 R52, R56.reuse, 0x1, RZ ;  /* 0x000000013834d819 */ /* 0x040fe400000006ff */
[----:B------:R-:W-:Y:S02]  /*5f40*/  STL [R1+0x8e8], R55 ;  /* 0x0008e83701007387 */ /* 0x000fe40000100800 */
[----:B------:R-:W-:Y:S02]  /*5f50*/  @!P5 IADD3 R42, PT, PT, R57, R53, RZ ;  /* 0x00000035392ad210 */ /* 0x000fe40007ffe0ff */
[----:B------:R-:W-:Y:S02]  /*5f60*/  STL [R1+0x8fc], R55 ;  /* 0x0008fc3701007387 */ /* 0x000fe40000100800 */
[----:B------:R-:W-:-:S02]  /*5f70*/  @!P5 SHF.L.U64.HI R42, R56, 0x1, R42 ;  /* 0x00000001382ad819 */ /* 0x000fc4000001022a */
[----:B-1----:R-:W-:Y:S01]  /*5f80*/  @!P5 IADD3 R54, P6, PT, R52, R14, RZ ;  /* 0x0000000e3436d210 */ /* 0x002fe20007fde0ff */
[----:B------:R-:W-:Y:S04]  /*5f90*/  STL [R1+0x908], R55 ;  /* 0x0009083701007387 */ /* 0x000fe80000100800 */
[----:B------:R-:W-:Y:S04]  /*5fa0*/  STL [R1+0x914], R55 ;  /* 0x0009143701007387 */ /* 0x000fe80000100800 */
[----:B------:R-:W-:Y:S04]  /*5fb0*/  STL [R1+0x924], R55 ;  /* 0x0009243701007387 */ /* 0x000fe80000100800 */
[----:B------:R-:W-:Y:S04]  /*5fc0*/  STL [R1+0x93c], R55 ;  /* 0x00093c3701007387 */ /* 0x000fe80000100800 */
[----:B------:R0:W-:Y:S02]  /*5fd0*/  STL [R1+0x948], R55 ;  /* 0x0009483701007387 */ /* 0x0001e40000100800 */
[----:B0-----:R-:W-:-:S02]  /*5fe0*/  @!P5 IADD3.X R55, PT, PT, R42, R15, RZ, P6, !PT ;  /* 0x0000000f2a37d210 */ /* 0x001fc400037fe4ff */
[----:B------:R-:W0:Y:S03]  /*5ff0*/  @!P5 LDC.64 R14, c[0x0][0x398] ;  /* 0x0000e600ff0edb82 */ /* 0x000e260000000a00 */
[----:B------:R1:W-:Y:S02]  /*6000*/  @!P5 STL.64 [R1+0x210], R54 ;  /* 0x000210360100d387 */ /* 0x0003e40000100a00 */
[----:B-1----:R-:W-:Y:S02]  /*6010*/  MOV R54, R16 ;  /* 0x0000001000367202 */ /* 0x002fe40000000f00 */
[----:B------:R-:W-:Y:S02]  /*6020*/  MOV R55, R17 ;  /* 0x0000001100377202 */ /* 0x000fe40000000f00 */
[----:B0-----:R-:W-:-:S04]  /*6030*/  @!P5 IADD3 R16, P6, PT, R52, R14, RZ ;  /* 0x0000000e3410d210 */ /* 0x001fc80007fde0ff */
[----:B------:R-:W-:Y:S02]  /*6040*/  @!P5 IADD3.X R17, PT, PT, R42, R15, RZ, P6, !PT ;  /* 0x0000000f2a11d210 */ /* 0x000fe400037fe4ff */
[----:B------:R-:W-:Y:S02]  /*6050*/  SHF.R.S32.HI R42, RZ, 0x1f, R0 ;  /* 0x0000001fff2a7819 */ /* 0x000fe40000011400 */
[----:B------:R-:W-:-:S04]  /*6060*/  ISETP.GE.U32.AND P6, PT, R0, UR16, PT ;  /* 0x0000001000007c0c */ /* 0x000fc8000bfc6070 */
[----:B------:R-:W-:-:S13]  /*6070*/  ISETP.GE.AND.EX P6, PT, R42, UR17, PT, P6 ;  /* 0x000000112a007c0c */ /* 0x000fda000bfc6360 */
[----:B------:R-:W0:Y:S01]  /*6080*/  @!P6 LDC.64 R52, c[0x0][0x3f8] ;  /* 0x0000fe00ff34eb82 */ /* 0x000e220000000a00 */
[----:B------:R-:W-:Y:S02]  /*6090*/  @!P6 MOV R56, R32 ;  /* 0x000000200038e202 */ /* 0x000fe40000000f00 */
[----:B------:R-:W-:Y:S02]  /*60a0*/  @!P6 MOV R57, R35 ;  /* 0x000000230039e202 */ /* 0x000fe40000000f00 */
[----:B------:R-:W-:Y:S02]  /*60b0*/  MOV R35, R19 ;  /* 0x0000001300237202 */ /* 0x000fe40000000f00 */
[----:B------:R-:W2:Y:S01]  /*60c0*/  LDL.LU.64 R18, [R1+0x9e8] ;  /* 0x0009e80001127983 */ /* 0x000ea20000300a00 */
[----:B------:R-:W1:Y:S01]  /*60d0*/  @!P6 LDC.64 R14, c[0x0][0x3a0] ;  /* 0x0000e800ff0eeb82 */ /* 0x000e620000000a00 */
[----:B------:R-:W-:Y:S02]  /*60e0*/  MOV R32, R50 ;  /* 0x0000003200207202 */ /* 0x000fe40000000f00 */
[----:B------:R-:W3:Y:S01]  /*60f0*/  LDL.LU.64 R50, [R1+0x9f0] ;  /* 0x0009f00001327983 */ /* 0x000ee20000300a00 */
[----:B0-----:R-:W-:-:S02]  /*6100*/  @!P6 IMAD R42, R42, R52, RZ ;  /* 0x000000342a2ae224 */ /* 0x001fc400078e02ff */
[----:B------:R-:W-:-:S04]  /*6110*/  @!P6 IMAD.WIDE.U32 R56, R0, R52, R56 ;  /* 0x000000340038e225 */ /* 0x000fc800078e0038 */
[----:B------:R-:W-:Y:S01]  /*6120*/  @!P6 IMAD R53, R0, R53, R42 ;  /* 0x000000350035e224 */ /* 0x000fe200078e022a */
[----:B------:R-:W-:Y:S04]  /*6130*/  STL [R1+0x900], R52 ;  /* 0x0009003401007387 */ /* 0x000fe80000100800 */
[----:B------:R-:W-:Y:S01]  /*6140*/  @!P6 IADD3 R0, PT, PT, R57, R53, RZ ;  /* 0x000000353900e210 */ /* 0x000fe20007ffe0ff */
[----:B------:R-:W-:Y:S04]  /*6150*/  STL.64 [R1+0x8c8], R52 ;  /* 0x0008c83401007387 */ /* 0x000fe80000100a00 */
[----:B------:R-:W-:Y:S04]  /*6160*/  STL [R1+0x918], R52 ;  /* 0x0009183401007387 */ /* 0x000fe80000100800 */
[----:B------:R-:W-:Y:S04]  /*6170*/  STL [R1+0x940], R52 ;  /* 0x0009403401007387 */ /* 0x000fe80000100800 */
[----:B------:R0:W-:Y:S04]  /*6180*/  STL.64 [R1+0x970], R52 ;  /* 0x0009703401007387 */ /* 0x0001e80000100a00 */
[----:B------:R4:W-:Y:S01]  /*6190*/  STL [R1+0x9a8], R52 ;  /* 0x0009a83401007387 */ /* 0x0009e20000100800 */
[----:B0-----:R-:W-:-:S02]  /*61a0*/  MOV R53, R17 ;  /* 0x0000001100357202 */ /* 0x001fc40000000f00 */
[----:B----4-:R-:W-:Y:S02]  /*61b0*/  MOV R52, R16 ;  /* 0x0000001000347202 */ /* 0x010fe40000000f00 */
[----:B------:R-:W4:Y:S01]  /*61c0*/  LDL.LU.64 R16, [R1+0x9e0] ;  /* 0x0009e00001107983 */ /* 0x000f220000300a00 */
[C---:B------:R-:W-:Y:S02]  /*61d0*/  @!P6 SHF.L.U32 R42, R56.reuse, 0x1, RZ ;  /* 0x00000001382ae819 */ /* 0x040fe400000006ff */
[----:B------:R-:W-:Y:S01]  /*61e0*/  @!P6 SHF.L.U64.HI R0, R56, 0x1, R0 ;  /* 0x000000013800e819 */ /* 0x000fe20000010200 */
[----:B------:R-:W-:Y:S04]  /*61f0*/  STL.64 [R1+0x8d0], R56 ;  /* 0x0008d03801007387 */ /* 0x000fe80000100a00 */
[----:B------:R0:W-:Y:S02]  /*6200*/  STL [R1+0x91c], R56 ;  /* 0x00091c3801007387 */ /* 0x0001e40000100800 */
[----:B0-----:R-:W-:-:S02]  /*6210*/  MOV R56, R34 ;  /* 0x0000002200387202 */ /* 0x001fc40000000f00 */
[----:B-1----:R-:W-:Y:S02]  /*6220*/  @!P6 IADD3 R34, P0, PT, R42, R14, RZ ;  /* 0x0000000e2a22e210 */ /* 0x002fe40007f1e0ff */
[----:B------:R-:W-:Y:S02]  /*6230*/  MOV R57, R35 ;  /* 0x0000002300397202 */ /* 0x000fe40000000f00 */
[----:B------:R-:W-:Y:S02]  /*6240*/  @!P6 IADD3.X R35, PT, PT, R0, R15, RZ, P0, !PT ;  /* 0x0000000f0023e210 */ /* 0x000fe400007fe4ff */
[----:B------:R-:W0:Y:S03]  /*6250*/  @!P6 LDC.64 R14, c[0x0][0x398] ;  /* 0x0000e600ff0eeb82 */ /* 0x000e260000000a00 */
[----:B------:R1:W-:Y:S02]  /*6260*/  STL.64 [R1+0x788], R34 ;  /* 0x0007882201007387 */ /* 0x0003e40000100a00 */
[----:B-1----:R-:W-:-:S02]  /*6270*/  MOV R34, R56 ;  /* 0x0000003800227202 */ /* 0x002fc40000000f00 */
[----:B------:R-:W-:Y:S02]  /*6280*/  MOV R56, R52 ;  /* 0x0000003400387202 */ /* 0x000fe40000000f00 */
[----:B------:R-:W-:Y:S02]  /*6290*/  MOV R52, R32 ;  /* 0x0000002000347202 */ /* 0x000fe40000000f00 */
[----:B------:R-:W-:Y:S02]  /*62a0*/  MOV R35, R57 ;  /* 0x0000003900237202 */ /* 0x000fe40000000f00 */
[----:B0-----:R-:W-:Y:S02]  /*62b0*/  @!P6 IADD3 R32, P1, PT, R42, R14, RZ ;  /* 0x0000000e2a20e210 */ /* 0x001fe40007f3e0ff */
[----:B------:R-:W-:Y:S02]  /*62c0*/  MOV R57, R53 ;  /* 0x0000003500397202 */ /* 0x000fe40000000f00 */
[----:B------:R-:W-:-:S02]  /*62d0*/  MOV R53, R33 ;  /* 0x0000002100357202 */ /* 0x000fc40000000f00 */
[----:B------:R-:W-:Y:S01]  /*62e0*/  @!P6 IADD3.X R33, PT, PT, R0, R15, RZ, P1, !PT ;  /* 0x0000000f0021e210 */ /* 0x000fe20000ffe4ff */
[----:B------:R-:W-:-:S06]  /*62f0*/  HFMA2 R15, -RZ, RZ, 0, 0 ;  /* 0x00000000ff0f7431 */ /* 0x000fcc00000001ff */
[----:B----4-:R0:W4:Y:S02]  /*6300*/  @!P3 LDG.E R15, desc[UR10][R16.64] ;  /* 0x0000000a100fb981 */ /* 0x010124000c1e1900 */
[----:B0-----:R-:W-:-:S06]  /*6310*/  MOV R16, RZ ;  /* 0x000000ff00107202 */ /* 0x001fcc0000000f00 */
[----:B--2---:R-:W2:Y:S01]  /*6320*/  @!P3 LDG.E R16, desc[UR10][R18.64] ;  /* 0x0000000a1210b981 */ /* 0x004ea2000c1e1900 */
[----:B------:R-:W-:Y:S02]  /*6330*/  PRMT R17, RZ, 0x7610, R17 ;  /* 0x00007610ff117816 */ /* 0x000fe40000000011 */
[----:B----4-:R-:W-:Y:S02]  /*6340*/  @!P3 PRMT R60, R15, 0x7610, R60 ;  /* 0x000076100f3cb816 */ /* 0x010fe4000000003c */
[----:B--2---:R-:W-:-:S05]  /*6350*/  @!P3 PRMT R17, R16, 0x7632, R17 ;  /* 0x000076321011b816 */ /* 0x004fca0000000011 */
[----:B------:R0:W-:Y:S02]  /*6360*/  STL.S16 [R1+0x290], R17 ;  /* 0x0002901101007387 */ /* 0x0001e40000100600 */
[----:B0-----:R-:W-:Y:S02]  /*6370*/  MOV R17, RZ ;  /* 0x000000ff00117202 */ /* 0x001fe40000000f00 */
[----:B------:R0:W-:Y:S04]  /*6380*/  STL.S16 [R1+0x284], R60 ;  /* 0x0002843c01007387 */ /* 0x0001e80000100600 */
[----:B------:R-:W2:Y:S04]  /*6390*/  @!P2 LDG.E R17, desc[UR10][R20.64] ;  /* 0x0000000a1411a981 */ /* 0x000ea8000c1e1900 */
[----:B0-----:R-:W4:Y:S01]  /*63a0*/  LDL.LU R60, [R1+0x9d8] ;  /* 0x0009d800013c7983 */ /* 0x001f220000300800 */
[----:B------:R-:W-:-:S02]  /*63b0*/  PRMT R19, RZ, 0x7610, R19 ;  /* 0x00007610ff137816 */ /* 0x000fc40000000013 */
[----:B------:R-:W-:Y:S02]  /*63c0*/  LOP3.LUT P0, RZ, R43, 0x400000, RZ, 0xc0, !PT ;  /* 0x004000002bff7812 */ /* 0x000fe4000780c0ff */
[----:B------:R-:W-:-:S04]  /*63d0*/  PRMT R18, RZ, 0x7610, R18 ;  /* 0x00007610ff127816 */ /* 0x000fc80000000012 */
[----:B------:R-:W-:-:S05]  /*63e0*/  @!P3 PRMT R18, R16, 0x7610, R18 ;  /* 0x000076101012b816 */ /* 0x000fca0000000012 */
[----:B------:R0:W-:Y:S02]  /*63f0*/  STL.S16 [R1+0x28c], R18 ;  /* 0x00028c1201007387 */ /* 0x0001e40000100600 */
[----:B0-----:R-:W-:-:S06]  /*6400*/  HFMA2 R18, -RZ, RZ, 0, 0 ;  /* 0x00000000ff127431 */ /* 0x001fcc00000001ff */
[----:B---3--:R-:W3:Y:S01]  /*6410*/  @!P2 LDG.E R18, desc[UR10][R50.64] ;  /* 0x0000000a3212a981 */ /* 0x008ee2000c1e1900 */
[----:B--2---:R-:W-:Y:S02]  /*6420*/  @!P2 PRMT R19, R17, 0x7632, R19 ;  /* 0x000076321113a816 */ /* 0x004fe40000000013 */
[----:B----4-:R-:W-:-:S03]  /*6430*/  PRMT R60, RZ, 0x7610, R60 ;  /* 0x00007610ff3c7816 */ /* 0x010fc6000000003c */
[----:B------:R0:W-:Y:S01]  /*6440*/  STL.S16 [R1+0x2b0], R19 ;  /* 0x0002b01301007387 */ /* 0x0001e20000100600 */
[----:B------:R-:W-:Y:S02]  /*6450*/  @!P3 PRMT R60, R15, 0x7632, R60 ;  /* 0x000076320f3cb816 */ /* 0x000fe4000000003c */
[----:B0-----:R-:W-:-:S03]  /*6460*/  MOV R19, RZ ;  /* 0x000000ff00137202 */ /* 0x001fc60000000f00 */
[----:B------:R0:W-:Y:S04]  /*6470*/  STL.S16 [R1+0x288], R60 ;  /* 0x0002883c01007387 */ /* 0x0001e80000100600 */
[----:B------:R-:W2:Y:S04]  /*6480*/  @!P0 LDG.E R19, desc[UR10][R22.64] ;  /* 0x0000000a16138981 */ /* 0x000ea8000c1e1900 */
[----:B0-----:R-:W4:Y:S01]  /*6490*/  LDL.LU R60, [R1+0x9d4] ;  /* 0x0009d400013c7983 */ /* 0x001f220000300800 */
[----:B------:R-:W-:Y:S02]  /*64a0*/  PRMT R21, RZ, 0x7610, R21 ;  /* 0x00007610ff157816 */ /* 0x000fe40000000015 */
[----:B------:R-:W-:-:S02]  /*64b0*/  LOP3.LUT P1, RZ, R43, 0x200000, RZ, 0xc0, !PT ;  /* 0x002000002bff7812 */ /* 0x000fc4000782c0ff */
[----:B--2---:R-:W-:Y:S02]  /*64c0*/  @!P0 PRMT R21, R19, 0x7632, R21 ;  /* 0x0000763213158816 */ /* 0x004fe40000000015 */
[----:B----4-:R-:W-:-:S03]  /*64d0*/  PRMT R60, RZ, 0x7610, R60 ;  /* 0x00007610ff3c7816 */ /* 0x010fc6000000003c */
[----:B------:R0:W-:Y:S01]  /*64e0*/  STL.S16 [R1+0x2f0], R21 ;  /* 0x0002f01501007387 */ /* 0x0001e20000100600 */
[----:B---3--:R-:W-:Y:S02]  /*64f0*/  @!P2 PRMT R60, R18, 0x7610, R60 ;  /* 0x00007610123ca816 */ /* 0x008fe4000000003c */
[----:B0-----:R-:W-:-:S03]  /*6500*/  MOV R21, RZ ;  /* 0x000000ff00157202 */ /* 0x001fc60000000f00 */
[----:B------:R0:W-:Y:S04]  /*6510*/  STL.S16 [R1+0x258], R60 ;  /* 0x0002583c01007387 */ /* 0x0001e80000100600 */
[----:B------:R-:W2:Y:S04]  /*6520*/  @!P1 LDG.E R21, desc[UR10][R44.64] ;  /* 0x0000000a2c159981 */ /* 0x000ea8000c1e1900 */
[----:B0-----:R-:W3:Y:S01]  /*6530*/  LDL.LU R60, [R1+0x9d0] ;  /* 0x0009d000013c7983 */ /* 0x001ee20000300800 */
[----:B------:R-:W-:Y:S02]  /*6540*/  LOP3.LUT R43, R43, 0xfbffffff, RZ, 0xc0, !PT ;  /* 0xfbffffff2b2b7812 */ /* 0x000fe400078ec0ff */
[----:B------:R-:W-:-:S02]  /*6550*/  PRMT R20, RZ, 0x7610, R20 ;  /* 0x00007610ff147816 */ /* 0x000fc40000000014 */
[----:B------:R-:W-:Y:S02]  /*6560*/  PRMT R22, RZ, 0x7610, R22 ;  /* 0x00007610ff167816 */ /* 0x000fe40000000016 */
[----:B------:R-:W-:Y:S02]  /*6570*/  PRMT R0, RZ, 0x7610, R0 ;  /* 0x00007610ff007816 */ /* 0x000fe40000000000 */
[----:B------:R-:W-:Y:S02]  /*6580*/  @P6 LOP3.LUT R43, R43, 0x4000000, RZ, 0xfc, !PT ;  /* 0x040000002b2b6812 */ /* 0x000fe400078efcff */
[----:B------:R-:W-:Y:S02]  /*6590*/  @!P2 PRMT R20, R17, 0x7610, R20 ;  /* 0x000076101114a816 */ /* 0x000fe40000000014 */
[----:B------:R-:W-:Y:S02]  /*65a0*/  @!P0 PRMT R22, R19, 0x7610, R22 ;  /* 0x0000761013168816 */ /* 0x000fe40000000016 */
[----:B------:R-:W-:Y:S01]  /*65b0*/  PRMT R23, RZ, 0x7610, R23 ;  /* 0x00007610ff177816 */ /* 0x000fe20000000017 */
[----:B------:R0:W-:Y:S01]  /*65c0*/  STL.S16 [R1+0x294], R20 ;  /* 0x0002941401007387 */ /* 0x0001e20000100600 */
[----:B------:R-:W-:-:S03]  /*65d0*/  LOP3.LUT P4, RZ, R43, 0x100000, RZ, 0xc0, !PT ;  /* 0x001000002bff7812 */ /* 0x000fc6000788c0ff */
[----:B------:R1:W-:Y:S01]  /*65e0*/  STL.S16 [R1+0x2b4], R22 ;  /* 0x0002b41601007387 */ /* 0x0003e20000100600 */
[----:B0-----:R-:W-:Y:S02]  /*65f0*/  HFMA2 R20, -RZ, RZ, 0, 0 ;  /* 0x00000000ff147431 */ /* 0x001fe400000001ff */
[----:B-1----:R-:W-:-:S04]  /*6600*/  HFMA2 R22, -RZ, RZ, 0, 0 ;  /* 0x00000000ff167431 */ /* 0x002fc800000001ff */
[----:B------:R-:W4:Y:S04]  /*6610*/  @!P0 LDG.E R20, desc[UR10][R48.64] ;  /* 0x0000000a30148981 */ /* 0x000f28000c1e1900 */
[----:B------:R-:W4:Y:S01]  /*6620*/  @!P1 LDG.E R22, desc[UR10][R46.64] ;  /* 0x0000000a2e169981 */ /* 0x000f22000c1e1900 */
[----:B--2---:R-:W-:Y:S02]  /*6630*/  @!P1 PRMT R0, R21, 0x7632, R0 ;  /* 0x0000763215009816 */ /* 0x004fe40000000000 */
[----:B---3--:R-:W-:-:S03]  /*6640*/  PRMT R60, RZ, 0x7610, R60 ;  /* 0x00007610ff3c7816 */ /* 0x008fc6000000003c */
[----:B------:R0:W-:Y:S01]  /*6650*/  STL.S16 [R1+0x320], R0 ;  /* 0x0003200001007387 */ /* 0x0001e20000100600 */
[----:B------:R-:W-:Y:S02]  /*6660*/  @!P1 PRMT R23, R21, 0x7610, R23 ;  /* 0x0000761015179816 */ /* 0x000fe40000000017 */
[----:B------:R-:W-:-:S03]  /*6670*/  @!P2 PRMT R60, R18, 0x7632, R60 ;  /* 0x00007632123ca816 */ /* 0x000fc6000000003c */
[----:B------:R1:W-:Y:S01]  /*6680*/  STL.S16 [R1+0x2f4], R23 ;  /* 0x0002f41701007387 */ /* 0x0003e20000100600 */
[----:B0-----:R-:W-:-:S03]  /*6690*/  HFMA2 R0, -RZ, RZ, 0, 0 ;  /* 0x00000000ff007431 */ /* 0x001fc600000001ff */
[----:B------:R0:W-:Y:S01]  /*66a0*/  STL.S16 [R1+0x25c], R60 ;  /* 0x00025c3c01007387 */ /* 0x0001e20000100600 */
[----:B-1----:R-:W-:-:S03]  /*66b0*/  MOV R23, RZ ;  /* 0x000000ff00177202 */ /* 0x002fc60000000f00 */
[----:B------:R1:W2:Y:S04]  /*66c0*/  @!P4 LDG.E R0, desc[UR10][R40.64] ;  /* 0x0000000a2800c981 */ /* 0x0002a8000c1e1900 */
[----:B0-----:R-:W3:Y:S04]  /*66d0*/  LDL.LU R60, [R1+0x9cc] ;  /* 0x0009cc00013c7983 */ /* 0x001ee80000300800 */
[----:B------:R0:W2:Y:S01]  /*66e0*/  @!P4 LDG.E R23, desc[UR10][R28.64] ;  /* 0x0000000a1c17c981 */ /* 0x0000a2000c1e1900 */
[----:B-1----:R-:W-:-:S03]  /*66f0*/  PRMT R40, RZ, 0x7610, R40 ;  /* 0x00007610ff287816 */ /* 0x002fc60000000028 */
[----:B------:R1:W-:Y:S04]  /*6700*/  STL.64 [R1+0x8d8], R50 ;  /* 0x0008d83201007387 */ /* 0x0003e80000100a00 */
[----:B------:R-:W-:Y:S04]  /*6710*/  STL [R1+0x928], R50 ;  /* 0x0009283201007387 */ /* 0x000fe80000100800 */
[----:B------:R-:W-:Y:S01]  /*6720*/  STL [R1+0x94c], R50 ;  /* 0x00094c3201007387 */ /* 0x000fe20000100800 */
[----:B0-----:R-:W-:-:S03]  /*6730*/  PRMT R29, RZ, 0x7610, R29 ;  /* 0x00007610ff1d7816 */ /* 0x001fc6000000001d */
[----:B------:R-:W-:Y:S01]  /*6740*/  STL [R1+0x99c], R50 ;  /* 0x00099c3201007387 */ /* 0x000fe20000100800 */
[----:B-1----:R-:W-:-:S03]  /*6750*/  PRMT R51, RZ, 0x7610, R51 ;  /* 0x00007610ff337816 */ /* 0x002fc60000000033 */
[----:B------:R0:W-:Y:S04]  /*6760*/  STL [R1+0x9c0], R50 ;  /* 0x0009c03201007387 */ /* 0x0001e80000100800 */
[----:B------:R-:W-:Y:S04]  /*6770*/  STL.64 [R1+0x8f0], R48 ;  /* 0x0008f03001007387 */ /* 0x000fe80000100a00 */
[----:B------:R1:W-:Y:S01]  /*6780*/  STL.64 [R1+0x930], R48 ;  /* 0x0009303001007387 */ /* 0x0003e20000100a00 */
[----:B0-----:R-:W-:-:S03]  /*6790*/  PRMT R50, RZ, 0x7610, R50 ;  /* 0x00007610ff327816 */ /* 0x001fc60000000032 */
[----:B------:R-:W-:Y:S04]  /*67a0*/  STL [R1+0x978], R48 ;  /* 0x0009783001007387 */ /* 0x000fe80000100800 */
[----:B------:R-:W-:Y:S04]  /*67b0*/  STL [R1+0x998], R48 ;  /* 0x0009983001007387 */ /* 0x000fe80000100800 */
[----:B------:R0:W-:Y:S01]  /*67c0*/  STL [R1+0x9ac], R48 ;  /* 0x0009ac3001007387 */ /* 0x0001e20000100800 */
[----:B-1----:R-:W-:-:S03]  /*67d0*/  PRMT R49, RZ, 0x7610, R49 ;  /* 0x00007610ff317816 */ /* 0x002fc60000000031 */
[----:B------:R-:W-:Y:S04]  /*67e0*/  STL [R1+0x790], R33 ;  /* 0x0007902101007387 */ /* 0x000fe80000100800 */
[----:B------:R1:W-:Y:S01]  /*67f0*/  STL.64 [R1+0x7a0], R32 ;  /* 0x0007a02001007387 */ /* 0x0003e20000100a00 */
[----:B0-----:R-:W-:Y:S02]  /*6800*/  PRMT R48, RZ, 0x7610, R48 ;  /* 0x00007610ff307816 */ /* 0x001fe40000000030 */
[----:B----4-:R-:W-:Y:S02]  /*6810*/  @!P0 PRMT R51, R20, 0x7632, R51 ;  /* 0x0000763214338816 */ /* 0x010fe40000000033 */
[C---:B------:R-:W-:Y:S02]  /*6820*/  @!P1 PRMT R50, R22.reuse, 0x7610, R50 ;  /* 0x0000761016329816 */ /* 0x040fe40000000032 */
[----:B------:R-:W-:-:S02]  /*6830*/  @!P1 PRMT R49, R22, 0x7632, R49 ;  /* 0x0000763216319816 */ /* 0x000fc40000000031 */
[----:B-1----:R-:W-:Y:S01]  /*6840*/  PRMT R33, RZ, 0x7610, R33 ;  /* 0x00007610ff217816 */ /* 0x002fe20000000021 */
[----:B------:R-:W-:Y:S01]  /*6850*/  STL [R1+0x980], R42 ;  /* 0x0009802a01007387 */ /* 0x000fe20000100800 */
[----:B------:R-:W-:-:S03]  /*6860*/  LOP3.LUT P2, RZ, R43, 0x80000, RZ, 0xc0, !PT ;  /* 0x000800002bff7812 */ /* 0x000fc6000784c0ff */
[----:B------:R-:W-:Y:S04]  /*6870*/  STL [R1+0x994], R42 ;  /* 0x0009942a01007387 */ /* 0x000fe80000100800 */
        /* <DEDUP_REMOVED lines=8> */
[----:B------:R-:W-:Y:S04]  /*6900*/  STL.64 [R1+0x9b8], R14 ;  /* 0x0009b80e01007387 */ /* 0x000fe80000100a00 */
[----:B------:R-:W-:Y:S04]  /*6910*/  STL.64 [R1+0x9a0], R16 ;  /* 0x0009a01001007387 */ /* 0x000fe80000100a00 */
[----:B------:R-:W-:Y:S04]  /*6920*/  STL [R1+0x9c4], R16 ;  /* 0x0009c41001007387 */ /* 0x000fe80000100800 */
[----:B------:R-:W-:Y:S04]  /*6930*/  STL.S16 [R1+0x2dc], R51 ;  /* 0x0002dc3301007387 */ /* 0x000fe80000100600 */
[----:B------:R-:W-:Y:S04]  /*6940*/  STL.64 [R1+0x9b0], R18 ;  /* 0x0009b01201007387 */ /* 0x000fe80000100a00 */
[----:B------:R-:W-:Y:S04]  /*6950*/  STL.64 [R1+0x950], R46 ;  /* 0x0009502e01007387 */ /* 0x000fe80000100a00 */
[----:B------:R-:W-:Y:S04]  /*6960*/  STL.64 [R1+0x988], R46 ;  /* 0x0009882e01007387 */ /* 0x000fe80000100a00 */
[----:B------:R-:W-:Y:S04]  /*6970*/  STL [R1+0x8c4], R45 ;  /* 0x0008c42d01007387 */ /* 0x000fe80000100800 */
[----:B------:R-:W-:Y:S04]  /*6980*/  STL.S16 [R1+0x2d8], R50 ;  /* 0x0002d83201007387 */ /* 0x000fe80000100600 */
[----:B------:R-:W-:Y:S01]  /*6990*/  STL.S16 [R1+0x30c], R49 ;  /* 0x00030c3101007387 */ /* 0x000fe20000100600 */
[----:B------:R-:W-:-:S02]  /*69a0*/  LOP3.LUT P1, RZ, R43, 0x20000, RZ, 0xc0, !PT ;  /* 0x000200002bff7812 */ /* 0x000fc4000782c0ff */
[----:B---3--:R-:W-:Y:S02]  /*69b0*/  PRMT R60, RZ, 0x7610, R60 ;  /* 0x00007610ff3c7816 */ /* 0x008fe4000000003c */
[----:B--2---:R-:W-:Y:S02]  /*69c0*/  @!P4 PRMT R48, R0, 0x7610, R48 ;  /* 0x000076100030c816 */ /* 0x004fe40000000030 */
[----:B------:R-:W-:Y:S02]  /*69d0*/  @!P0 PRMT R60, R20, 0x7610, R60 ;  /* 0x00007610143c8816 */ /* 0x000fe4000000003c */
[----:B------:R-:W-:Y:S02]  /*69e0*/  @!P4 PRMT R40, R0, 0x7632, R40 ;  /* 0x000076320028c816 */ /* 0x000fe40000000028 */
[C---:B------:R-:W-:Y:S02]  /*69f0*/  @!P4 PRMT R33, R23.reuse, 0x7610, R33 ;  /* 0x000076101721c816 */ /* 0x040fe40000000021 */
[----:B------:R-:W-:Y:S01]  /*6a00*/  @!P4 PRMT R29, R23, 0x7632, R29 ;  /* 0x00007632171dc816 */ /* 0x000fe2000000001d */
[----:B------:R0:W-:Y:S04]  /*6a10*/  STL.S16 [R1+0x254], R60 ;  /* 0x0002543c01007387 */ /* 0x0001e80000100600 */
[----:B------:R-:W-:Y:S04]  /*6a20*/  STL.S16 [R1+0x308], R48 ;  /* 0x0003083001007387 */ /* 0x000fe80000100600 */
[----:B------:R1:W-:Y:S04]  /*6a30*/  STL.S16 [R1+0x34c], R40 ;  /* 0x00034c2801007387 */ /* 0x0003e80000100600 */
[----:B0-----:R-:W2:Y:S04]  /*6a40*/  LDL.LU R60, [R1+0x9c8] ;  /* 0x0009c800013c7983 */ /* 0x001ea80000300800 */
[----:B------:R-:W-:Y:S04]  /*6a50*/  STL.S16 [R1+0x348], R33 ;  /* 0x0003482101007387 */ /* 0x000fe80000100600 */
[----:B------:R0:W-:Y:S01]  /*6a60*/  STL.S16 [R1+0x364], R29 ;  /* 0x0003641d01007387 */ /* 0x0001e20000100600 */
[----:B------:R-:W-:-:S03]  /*6a70*/  LOP3.LUT P0, RZ, R43, 0x40000, RZ, 0xc0, !PT ;  /* 0x000400002bff7812 */ /* 0x000fc6000780c0ff */
[----:B------:R-:W3:Y:S01]  /*6a80*/  LDL.LU.64 R50, [R1+0x5e8] ;  /* 0x0005e80001327983 */ /* 0x000ee20000300a00 */
[----:B-1----:R-:W-:Y:S01]  /*6a90*/  HFMA2 R40, -RZ, RZ, 0, 0 ;  /* 0x00000000ff287431 */ /* 0x002fe200000001ff */
[C---:B------:R-:W-:Y:S02]  /*6aa0*/  LOP3.LUT P3, RZ, R43.reuse, 0x10000, RZ, 0xc0, !PT ;  /* 0x000100002bff7812 */ /* 0x040fe4000786c0ff */
[----:B------:R-:W-:Y:S01]  /*6ab0*/  PRMT R28, RZ, 0x7610, R28 ;  /* 0x00007610ff1c7816 */ /* 0x000fe2000000001c */
[----:B------:R-:W4:Y:S01]  /*6ac0*/  LDL.LU.64 R48, [R1+0x248] ;  /* 0x0002480001307983 */ /* 0x000f220000300a00 */
[----:B0-----:R-:W-:Y:S01]  /*6ad0*/  HFMA2 R29, -RZ, RZ, 0, 0 ;  /* 0x00000000ff1d7431 */ /* 0x001fe200000001ff */
[----:B------:R-:W-:Y:S02]  /*6ae0*/  LOP3.LUT P5, RZ, R43, 0x4000, RZ, 0xc0, !PT ;  /* 0x000040002bff7812 */ /* 0x000fe400078ac0ff */
[----:B------:R-:W2:Y:S04]  /*6af0*/  @!P1 LDG.E R40, desc[UR10][R26.64] ;  /* 0x0000000a1a289981 */ /* 0x000ea8000c1e1900 */
[----:B------:R0:W3:Y:S02]  /*6b00*/  @!P2 LDG.E R29, desc[UR10][R24.64] ;  /* 0x0000000a181da981 */ /* 0x0000e4000c1e1900 */
[----:B0-----:R-:W-:-:S06]  /*6b10*/  MOV R25, RZ ;  /* 0x000000ff00197202 */ /* 0x001fcc0000000f00 */
[----:B------:R0:W4:Y:S02]  /*6b20*/  @!P2 LDG.E R25, desc[UR10][R38.64] ;  /* 0x0000000a2619a981 */ /* 0x000124000c1e1900 */
[----:B0-----:R-:W-:-:S06]  /*6b30*/  CS2R R38, SRZ ;  /* 0x0000000000267805 */ /* 0x001fcc000001ff00 */
[----:B------:R0:W2:Y:S01]  /*6b40*/  @!P0 LDG.E R38, desc[UR10][R36.64] ;  /* 0x0000000a24268981 */ /* 0x0000a2000c1e1900 */
[----:B------:R-:W-:Y:S02]  /*6b50*/  PRMT R32, RZ, 0x7610, R32 ;  /* 0x00007610ff207816 */ /* 0x000fe40000000020 */
[----:B------:R-:W-:Y:S01]  /*6b60*/  MOV R33, R53 ;  /* 0x0000003500217202 */ /* 0x000fe20000000f00 */
[----:B------:R-:W4:Y:S01]  /*6b70*/  @!P3 LDG.E R39, desc[UR10][R10.64] ;  /* 0x0000000a0a27b981 */ /* 0x000f22000c1e1900 */
[----:B0-----:R-:W-:-:S06]  /*6b80*/  CS2R R36, SRZ ;  /* 0x0000000000247805 */ /* 0x001fcc000001ff00 */
[----:B------:R-:W2:Y:S04]  /*6b90*/  @!P1 LDG.E R37, desc[UR10][R12.64] ;  /* 0x0000000a0c259981 */ /* 0x000ea8000c1e1900 */
[----:B------:R0:W4:Y:S02]  /*6ba0*/  @!P0 LDG.E R36, desc[UR10][R30.64] ;  /* 0x0000000a1e248981 */ /* 0x000124000c1e1900 */
[----:B0-----:R-:W-:-:S06]  /*6bb0*/  CS2R R30, SRZ ;  /* 0x00000000001e7805 */ /* 0x001fcc000001ff00 */
[----:B------:R-:W4:Y:S01]  /*6bc0*/  @!P3 LDG.E R31, desc[UR10][R8.64] ;  /* 0x0000000a081fb981 */ /* 0x000f22000c1e1900 */
[----:B---3--:R-:W-:-:S05]  /*6bd0*/  @!P2 PRMT R28, R29, 0x7632, R28 ;  /* 0x000076321d1ca816 */ /* 0x008fca000000001c */
[----:B------:R0:W-:Y:S01]  /*6be0*/  STL.S16 [R1+0x37c], R28 ;  /* 0x00037c1c01007387 */ /* 0x0001e20000100600 */
[----:B------:R-:W-:Y:S02]  /*6bf0*/  @!P2 PRMT R32, R29, 0x7610, R32 ;  /* 0x000076101d20a816 */ /* 0x000fe40000000020 */
[----:B0-----:R-:W-:-:S03]  /*6c00*/  MOV R28, RZ ;  /* 0x000000ff001c7202 */ /* 0x001fc60000000f00 */
[----:B------:R0:W-:Y:S04]  /*6c10*/  STL.S16 [R1+0x324], R32 ;  /* 0x0003242001007387 */ /* 0x0001e80000100600 */
[----:B------:R1:W3:Y:S01]  /*6c20*/  @!P5 LDG.E R28, desc[UR10][R2.64] ;  /* 0x0000000a021cd981 */ /* 0x0002e2000c1e1900 */
[----:B0-----:R-:W-:-:S03]  /*6c30*/  MOV R32, R52 ;  /* 0x0000003400207202 */ /* 0x001fc60000000f00 */
[----:B------:R-:W3:Y:S01]  /*6c40*/  LDL.LU.64 R52, [R1+0x5e0] ;  /* 0x0005e00001347983 */ /* 0x000ee20000300a00 */
[----:B-1----:R-:W-:Y:S02]  /*6c50*/  PRMT R3, RZ, 0x7610, R3 ;  /* 0x00007610ff037816 */ /* 0x002fe40000000003 */
[----:B------:R-:W-:Y:S02]  /*6c60*/  PRMT R2, RZ, 0x7610, R2 ;  /* 0x00007610ff027816 */ /* 0x000fe40000000002 */
[C---:B--2---:R-:W-:Y:S02]  /*6c70*/  @!P1 PRMT R3, R37.reuse, 0x7610, R3 ;  /* 0x0000761025039816 */ /* 0x044fe40000000003 */
[----:B------:R-:W-:-:S03]  /*6c80*/  @!P1 PRMT R2, R37, 0x7632, R2 ;  /* 0x0000763225029816 */ /* 0x000fc60000000002 */
[----:B------:R-:W-:Y:S04]  /*6c90*/  STL.S16 [R1+0x3d4], R3 ;  /* 0x0003d40301007387 */ /* 0x000fe80000100600 */
[----:B------:R0:W-:Y:S02]  /*6ca0*/  STL.S16 [R1+0x40c], R2 ;  /* 0x00040c0201007387 */ /* 0x0001e40000100600 */
[----:B0-----:R-:W-:-:S06]  /*6cb0*/  CS2R R2, SRZ ;  /* 0x0000000000027805 */ /* 0x001fcc000001ff00 */
[----:B------:R-:W2:Y:S04]  /*6cc0*/  @!P5 LDG.E R2, desc[UR10][R50.64] ;  /* 0x0000000a3202d981 */ /* 0x000ea8000c1e1900 */
[----:B------:R-:W2:Y:S01]  /*6cd0*/  LDL.LU.64 R50, [R1+0x238] ;  /* 0x0002380001327983 */ /* 0x000ea20000300a00 */
[----:B------:R-:W-:Y:S02]  /*6ce0*/  PRMT R17, RZ, 0x7610, R17 ;  /* 0x00007610ff117816 */ /* 0x000fe40000000011 */
[----:B------:R-:W-:Y:S02]  /*6cf0*/  PRMT R16, RZ, 0x7610, R16 ;  /* 0x00007610ff107816 */ /* 0x000fe40000000010 */
[----:B------:R-:W-:Y:S02]  /*6d00*/  PRMT R15, RZ, 0x7610, R15 ;  /* 0x00007610ff0f7816 */ /* 0x000fe4000000000f */
[----:B------:R-:W-:-:S02]  /*6d10*/  PRMT R14, RZ, 0x7610, R14 ;  /* 0x00007610ff0e7816 */ /* 0x000fc4000000000e */
[C---:B------:R-:W-:Y:S02]  /*6d20*/  LOP3.LUT P4, RZ, R43.reuse, 0x8000, RZ, 0xc0, !PT ;  /* 0x000080002bff7812 */ /* 0x040fe4000788c0ff */
[C---:B------:R-:W-:Y:S02]  /*6d30*/  @!P0 PRMT R17, R38.reuse, 0x7610, R17 ;  /* 0x0000761026118816 */ /* 0x040fe40000000011 */
[----:B------:R-:W-:Y:S02]  /*6d40*/  @!P0 PRMT R16, R38, 0x7632, R16 ;  /* 0x0000763226108816 */ /* 0x000fe40000000010 */
[C---:B----4-:R-:W-:Y:S02]  /*6d50*/  @!P0 PRMT R15, R36.reuse, 0x7610, R15 ;  /* 0x00007610240f8816 */ /* 0x050fe4000000000f */
[----:B------:R-:W-:Y:S02]  /*6d60*/  @!P0 PRMT R14, R36, 0x7632, R14 ;  /* 0x00007632240e8816 */ /* 0x000fe4000000000e */
[----:B------:R-:W-:Y:S01]  /*6d70*/  LOP3.LUT P0, RZ, R43, 0x400, RZ, 0xc0, !PT ;  /* 0x000004002bff7812 */ /* 0x000fe2000780c0ff */
[----:B------:R-:W-:Y:S04]  /*6d80*/  STL.S16 [R1+0x360], R17 ;  /* 0x0003601101007387 */ /* 0x000fe80000100600 */
[----:B------:R0:W-:Y:S01]  /*6d90*/  STL.S16 [R1+0x398], R16 ;  /* 0x0003981001007387 */ /* 0x0001e20000100600 */
[----:B------:R-:W-:-:S03]  /*6da0*/  LOP3.LUT R61, R61, 0xfffff7ff, RZ, 0xc0, !PT ;  /* 0xfffff7ff3d3d7812 */ /* 0x000fc600078ec0ff */
[----:B------:R1:W4:Y:S04]  /*6db0*/  @!P4 LDG.E R30, desc[UR10][R6.64] ;  /* 0x0000000a061ec981 */ /* 0x000328000c1e1900 */
[----:B0-----:R-:W4:Y:S01]  /*6dc0*/  LDL.LU.64 R16, [R1+0x5d8] ;  /* 0x0005d80001107983 */ /* 0x001f220000300a00 */
[----:B------:R-:W-:Y:S01]  /*6dd0*/  @P0 LOP3.LUT R61, R61, 0x800, RZ, 0xfc, !PT ;  /* 0x000008003d3d0812 */ /* 0x000fe200078efcff */
[----:B-1----:R-:W-:Y:S01]  /*6de0*/  HFMA2 R7, -RZ, RZ, 0, 0 ;  /* 0x00000000ff077431 */ /* 0x002fe200000001ff */
[----:B------:R-:W-:Y:S02]  /*6df0*/  LOP3.LUT P0, RZ, R43, 0x800, RZ, 0xc0, !PT ;  /* 0x000008002bff7812 */ /* 0x000fe4000780c0ff */
[----:B------:R-:W-:-:S03]  /*6e00*/  LOP3.LUT R61, R61, 0xffffefff, RZ, 0xc0, !PT ;  /* 0xffffefff3d3d7812 */ /* 0x000fc600078ec0ff */
[----:B------:R0:W4:Y:S08]  /*6e10*/  @!P4 LDG.E R7, desc[UR10][R4.64] ;  /* 0x0000000a0407c981 */ /* 0x000130000c1e1900 */
[----:B------:R-:W-:Y:S02]  /*6e20*/  @P0 LOP3.LUT R61, R61, 0x1000, RZ, 0xfc, !PT ;  /* 0x000010003d3d0812 */ /* 0x000fe400078efcff */
[----:B0-----:R-:W-:-:S02]  /*6e30*/  PRMT R5, RZ, 0x7610, R5 ;  /* 0x00007610ff057816 */ /* 0x001fc40000000005 */
[----:B------:R-:W-:Y:S02]  /*6e40*/  PRMT R4, RZ, 0x7610, R4 ;  /* 0x00007610ff047816 */ /* 0x000fe40000000004 */
[----:B------:R-:W-:Y:S02]  /*6e50*/  @!P1 PRMT R5, R40, 0x7632, R5 ;  /* 0x0000763228059816 */ /* 0x000fe40000000005 */
[----:B------:R-:W-:Y:S02]  /*6e60*/  LOP3.LUT P0, RZ, R43, 0x1000, RZ, 0xc0, !PT ;  /* 0x000010002bff7812 */ /* 0x000fe4000780c0ff */
[----:B------:R-:W-:Y:S01]  /*6e70*/  @!P3 PRMT R4, R31, 0x7632, R4 ;  /* 0x000076321f04b816 */ /* 0x000fe20000000004 */
[----:B------:R0:W-:Y:S01]  /*6e80*/  STL.S16 [R1+0x3e8], R5 ;  /* 0x0003e80501007387 */ /* 0x0001e20000100600 */
[----:B------:R-:W-:-:S03]  /*6e90*/  PRMT R6, RZ, 0x7610, R6 ;  /* 0x00007610ff067816 */ /* 0x000fc60000000006 */
[----:B------:R1:W-:Y:S01]  /*6ea0*/  STL.S16 [R1+0x24c], R4 ;  /* 0x00024c0401007387 */ /* 0x0003e20000100600 */
[----:B0-----:R-:W-:Y:S01]  /*6eb0*/  HFMA2 R5, -RZ, RZ, 0, 0 ;  /* 0x00000000ff057431 */ /* 0x001fe200000001ff */
[----:B-1----:R-:W-:Y:S02]  /*6ec0*/  MOV R4, RZ ;  /* 0x000000ff00047202 */ /* 0x002fe40000000f00 */
[----:B------:R-:W-:-:S03]  /*6ed0*/  @!P3 PRMT R6, R31, 0x7610, R6 ;  /* 0x000076101f06b816 */ /* 0x000fc60000000006 */
[----:B------:R-:W4:Y:S04]  /*6ee0*/  @!P0 LDG.E R5, desc[UR10][R58.64] ;  /* 0x0000000a3a058981 */ /* 0x000f28000c1e1900 */
[----:B------:R0:W-:Y:S02]  /*6ef0*/  STL.S16 [R1+0x248], R6 ;  /* 0x0002480601007387 */ /* 0x0001e40000100600 */
[----:B0-----:R-:W-:Y:S02]  /*6f00*/  HFMA2 R6, -RZ, RZ, 0, 0 ;  /* 0x00000000ff067431 */ /* 0x001fe400000001ff */
[----:B------:R-:W-:Y:S04]  /*6f10*/  STL.S16 [R1+0x3b0], R15 ;  /* 0x0003b00f01007387 */ /* 0x000fe80000100600 */
[----:B------:R0:W-:Y:S04]  /*6f20*/  STL.S16 [R1+0x3b4], R14 ;  /* 0x0003b40e01007387 */ /* 0x0001e80000100600 */
[----:B0-----:R-:W4:Y:S04]  /*6f30*/  LDL.LU.64 R14, [R1+0x240] ;  /* 0x00024000010e7983 */ /* 0x001f280000300a00 */
[----:B---3--:R-:W3:Y:S01]  /*6f40*/  @!P0 LDG.E R4, desc[UR10][R52.64] ;  /* 0x0000000a34048981 */ /* 0x008ee2000c1e1900 */
[----:B------:R-:W-:-:S02]  /*6f50*/  LOP3.LUT P0, RZ, R61, 0x1000, RZ, 0xc0, !PT ;  /* 0x000010003dff7812 */ /* 0x000fc4000780c0ff */
[----:B------:R-:W-:Y:S02]  /*6f60*/  CS2R R26, SRZ ;  /* 0x00000000001a7805 */ /* 0x000fe4000001ff00 */
[----:B------:R-:W-:Y:S02]  /*6f70*/  PRMT R11, RZ, 0x7610, R11 ;  /* 0x00007610ff0b7816 */ /* 0x000fe4000000000b */
[----:B------:R-:W-:Y:S02]  /*6f80*/  PRMT R10, RZ, 0x7610, R10 ;  /* 0x00007610ff0a7816 */ /* 0x000fe4000000000a */
[----:B------:R-:W-:Y:S01]  /*6f90*/  LOP3.LUT P6, RZ, R43, 0x2000, RZ, 0xc0, !PT ;  /* 0x000020002bff7812 */ /* 0x000fe200078cc0ff */
[----:B------:R-:W3:Y:S04]  /*6fa0*/  LDL.LU.64 R52, [R1+0x228] ;  /* 0x0002280001347983 */ /* 0x000ee80000300a00 */
[----:B--2---:R0:W2:Y:S01]  /*6fb0*/  @!P0 LDG.E R6, desc[UR10][R50.64] ;  /* 0x0000000a32068981 */ /* 0x0040a2000c1e1900 */
[----:B------:R-:W-:-:S02]  /*6fc0*/  @!P1 PRMT R11, R40, 0x7610, R11 ;  /* 0x00007610280b9816 */ /* 0x000fc4000000000b */
[----:B------:R-:W-:-:S05]  /*6fd0*/  @!P3 PRMT R10, R39, 0x7610, R10 ;  /* 0x00007610270ab816 */ /* 0x000fca000000000a */
[----:B------:R-:W2:Y:S04]  /*6fe0*/  @!P6 LDG.E R3, desc[UR10][R48.64] ;  /* 0x0000000a3003e981 */ /* 0x000ea8000c1e1900 */
[----:B------:R-:W0:Y:S04]  /*6ff0*/  LDL.LU R50, [R1+0x9c0] ;  /* 0x0009c00001327983 */ /* 0x000e280000300800 */
[----:B------:R-:W-:Y:S04]  /*7000*/  STL.S16 [R1+0x250], R11 ;  /* 0x0002500b01007387 */ /* 0x000fe80000100600 */
[----:B------:R1:W-:Y:S04]  /*7010*/  STL.S16 [R1+0x240], R10 ;  /* 0x0002400a01007387 */ /* 0x0003e80000100600 */
[----:B------:R-:W3:Y:S04]  /*7020*/  LDL.LU.64 R48, [R1+0x4e8] ;  /* 0x0004e80001307983 */ /* 0x000ee80000300a00 */
[----:B-1----:R-:W2:Y:S04]  /*7030*/  LDL.LU.64 R10, [R1+0x520] ;  /* 0x00052000010a7983 */ /* 0x002ea80000300a00 */
[----:B----4-:R1:W4:Y:S04]  /*7040*/  @!P0 LDG.E R26, desc[UR10][R16.64] ;  /* 0x0000000a101a8981 */ /* 0x010328000c1e1900 */
[----:B------:R-:W1:Y:S04]  /*7050*/  LDL.LU R16, [R1+0x9c4] ;  /* 0x0009c40001107983 */ /* 0x000e680000300800 */
[----:B------:R-:W4:Y:S04]  /*7060*/  @!P6 LDG.E R27, desc[UR10][R14.64] ;  /* 0x0000000a0e1be981 */ /* 0x000f28000c1e1900 */
[----:B------:R-:W4:Y:S01]  /*7070*/  LDL.LU.64 R14, [R1+0x230] ;  /* 0x00023000010e7983 */ /* 0x000f220000300a00 */
[----:B0-----:R-:W-:-:S04]  /*7080*/  PRMT R50, RZ, 0x7610, R50 ;  /* 0x00007610ff327816 */ /* 0x001fc80000000032 */
[----:B------:R-:W-:-:S05]  /*7090*/  @!P4 PRMT R50, R30, 0x7632, R50 ;  /* 0x000076321e32c816 */ /* 0x000fca0000000032 */
[----:B------:R0:W-:Y:S04]  /*70a0*/  STL.S16 [R1+0x234], R50 ;  /* 0x0002343201007387 */ /* 0x0001e80000100600 */
[----:B0-----:R-:W4:Y:S01]  /*70b0*/  LDL.LU.64 R50, [R1+0x220] ;  /* 0x0002200001327983 */ /* 0x001f220000300a00 */
[----:B------:R-:W-:Y:S02]  /*70c0*/  PRMT R9, RZ, 0x7610, R9 ;  /* 0x00007610ff097816 */ /* 0x000fe40000000009 */
[----:B------:R-:W-:Y:S02]  /*70d0*/  LOP3.LUT P1, RZ, R43, 0x200, RZ, 0xc0, !PT ;  /* 0x000002002bff7812 */ /* 0x000fe4000782c0ff */
[----:B------:R-:W-:-:S05]  /*70e0*/  @!P4 PRMT R9, R7, 0x7632, R9 ;  /* 0x000076320709c816 */ /* 0x000fca0000000009 */
[----:B------:R0:W-:Y:S01]  /*70f0*/  STL.S16 [R1+0x23c], R9 ;  /* 0x00023c0901007387 */ /* 0x0001e20000100600 */
[----:B-1----:R-:W-:Y:S02]  /*7100*/  PRMT R16, RZ, 0x7610, R16 ;  /* 0x00007610ff107816 */ /* 0x002fe40000000010 */
[----:B0-----:R-:W-:Y:S02]  /*7110*/  MOV R9, RZ ;  /* 0x000000ff00097202 */ /* 0x001fe40000000f00 */
[----:B------:R-:W-:-:S04]  /*7120*/  @!P4 PRMT R16, R30, 0x7610, R16 ;  /* 0x000076101e10c816 */ /* 0x000fc80000000010 */
[----:B--2---:R0:W2:Y:S04]  /*7130*/  @!P1 LDG.E R9, desc[UR10][R10.64] ;  /* 0x0000000a0a099981 */ /* 0x0040a8000c1e1900 */
[----:B------:R1:W-:Y:S01]  /*7140*/  STL.S16 [R1+0x230], R16 ;  /* 0x0002301001007387 */ /* 0x0003e20000100600 */
[----:B0-----:R-:W-:-:S03]  /*7150*/  CS2R R10, SRZ ;  /* 0x00000000000a7805 */ /* 0x001fc6000001ff00 */
[----:B-1----:R-:W2:Y:S04]  /*7160*/  LDL.LU.64 R16, [R1+0x4c0] ;  /* 0x0004c00001107983 */ /* 0x002ea80000300a00 */
[----:B---3--:R0:W3:Y:S04]  /*7170*/  @!P1 LDG.E R11, desc[UR10][R48.64] ;  /* 0x0000000a300b9981 */ /* 0x0080e8000c1e1900 */
[----:B------:R-:W0:Y:S01]  /*7180*/  LDL.LU R48, [R1+0x9ac] ;  /* 0x0009ac0001307983 */ /* 0x000e220000300800 */
[----:B------:R-:W-:Y:S02]  /*7190*/  PRMT R8, RZ, 0x7610, R8 ;  /* 0x00007610ff087816 */ /* 0x000fe40000000008 */
[----:B------:R-:W-:-:S02]  /*71a0*/  PRMT R12, RZ, 0x7610, R12 ;  /* 0x00007610ff0c7816 */ /* 0x000fc4000000000c */
[----:B------:R-:W-:Y:S02]  /*71b0*/  @!P3 PRMT R8, R39, 0x7632, R8 ;  /* 0x000076322708b816 */ /* 0x000fe40000000008 */
[----:B------:R-:W-:Y:S02]  /*71c0*/  LOP3.LUT P3, RZ, R43, 0x80, RZ, 0xc0, !PT ;  /* 0x000000802bff7812 */ /* 0x000fe4000786c0ff */
[----:B------:R-:W-:Y:S02]  /*71d0*/  @!P5 PRMT R12, R2, 0x7632, R12 ;  /* 0x00007632020cd816 */ /* 0x000fe4000000000c */
[----:B------:R-:W-:Y:S02]  /*71e0*/  PRMT R19, RZ, 0x7610, R19 ;  /* 0x00007610ff137816 */ /* 0x000fe40000000013 */
[----:B------:R-:W-:Y:S01]  /*71f0*/  PRMT R18, RZ, 0x7610, R18 ;  /* 0x00007610ff127816 */ /* 0x000fe20000000012 */
[----:B------:R1:W-:Y:S01]  /*7200*/  STL.S16 [R1+0x4ec], R12 ;  /* 0x0004ec0c01007387 */ /* 0x0003e20000100600 */
[----:B------:R-:W-:-:S02]  /*7210*/  @!P2 PRMT R19, R25, 0x7610, R19 ;  /* 0x000076101913a816 */ /* 0x000fc40000000013 */
[----:B------:R-:W-:Y:S02]  /*7220*/  @!P2 PRMT R18, R25, 0x7632, R18 ;  /* 0x000076321912a816 */ /* 0x000fe40000000012 */
[----:B------:R-:W-:Y:S02]  /*7230*/  LOP3.LUT P2, RZ, R43, 0x100, RZ, 0xc0, !PT ;  /* 0x000001002bff7812 */ /* 0x000fe4000784c0ff */
[----:B-1----:R-:W-:-:S11]  /*7240*/  MOV R12, RZ ;  /* 0x000000ff000c7202 */ /* 0x002fd60000000f00 */
[----:B------:R1:W3:Y:S04]  /*7250*/  @!P2 LDG.E R10, desc[UR10][R52.64] ;  /* 0x0000000a340aa981 */ /* 0x0002e8000c1e1900 */
[----:B------:R-:W1:Y:S04]  /*7260*/  LDL.LU R52, [R1+0x9a8] ;  /* 0x0009a80001347983 */ /* 0x000e680000300800 */
[----:B----4-:R4:W3:Y:S04]  /*7270*/  @!P3 LDG.E R12, desc[UR10][R50.64] ;  /* 0x0000000a320cb981 */ /* 0x0108e8000c1e1900 */
[----:B------:R-:W4:Y:S01]  /*7280*/  LDL.LU R50, [R1+0x99c] ;  /* 0x00099c0001327983 */ /* 0x000f220000300800 */
[----:B------:R-:W-:-:S04]  /*7290*/  PRMT R13, RZ, 0x7610, R13 ;  /* 0x00007610ff0d7816 */ /* 0x000fc8000000000d */
[----:B------:R-:W-:-:S05]  /*72a0*/  @!P5 PRMT R13, R2, 0x7610, R13 ;  /* 0x00007610020dd816 */ /* 0x000fca000000000d */
[----:B------:R2:W-:Y:S01]  /*72b0*/  STL.S16 [R1+0x3d0], R13 ;  /* 0x0003d00d01007387 */ /* 0x0005e20000100600 */
[C---:B------:R-:W-:Y:S01]  /*72c0*/  LOP3.LUT P0, RZ, R61.reuse, 0x800, RZ, 0xc0, !PT ;  /* 0x000008003dff7812 */ /* 0x040fe2000780c0ff */
[----:B--2---:R-:W-:Y:S01]  /*72d0*/  HFMA2 R13, -RZ, RZ, 0, 0 ;  /* 0x00000000ff0d7431 */ /* 0x004fe200000001ff */
[----:B------:R-:W-:-:S04]  /*72e0*/  LOP3.LUT R61, R61, 0xfffffbff, RZ, 0xc0, !PT ;  /* 0xfffffbff3d3d7812 */ /* 0x000fc800078ec0ff */
[----:B------:R-:W-:Y:S01]  /*72f0*/  @P2 LOP3.LUT R61, R61, 0x400, RZ, 0xfc, !PT ;  /* 0x000004003d3d2812 */ /* 0x000fe200078efcff */
[----:B------:R2:W3:Y:S01]  /*7300*/  @!P2 LDG.E R13, desc[UR10][R16.64] ;  /* 0x0000000a100da981 */ /* 0x0004e2000c1e1900 */
[----:B------:R-:W-:-:S03]  /*7310*/  LOP3.LUT P2, RZ, R43, 0x1000, RZ, 0xc0, !PT ;  /* 0x000010002bff7812 */ /* 0x000fc6000784c0ff */
[----:B------:R-:W2:Y:S01]  /*7320*/  LDL.LU.64 R16, [R1+0x9a0] ;  /* 0x0009a00001107983 */ /* 0x000ea20000300a00 */
[----:B0-----:R-:W-:-:S04]  /*7330*/  PRMT R48, RZ, 0x7610, R48 ;  /* 0x00007610ff307816 */ /* 0x001fc80000000030 */
[----:B------:R-:W-:Y:S02]  /*7340*/  @!P5 PRMT R48, R28, 0x7610, R48 ;  /* 0x000076101c30d816 */ /* 0x000fe40000000030 */
[----:B------:R-:W-:-:S03]  /*7350*/  PRMT R60, RZ, 0x7610, R60 ;  /* 0x00007610ff3c7816 */ /* 0x000fc6000000003c */
[----:B------:R0:W-:Y:S01]  /*7360*/  STL.S16 [R1+0x228], R48 ;  /* 0x0002283001007387 */ /* 0x0001e20000100600 */
[----:B------:R-:W-:-:S03]  /*7370*/  @!P2 PRMT R60, R4, 0x7610, R60 ;  /* 0x00007610043ca816 */ /* 0x000fc6000000003c */
[----:B------:R0:W-:Y:S04]  /*7380*/  STL.S16 [R1+0x244], R8 ;  /* 0x0002440801007387 */ /* 0x0001e80000100600 */
[----:B0-----:R-:W3:Y:S01]  /*7390*/  LDL.LU.64 R48, [R1+0x570] ;  /* 0x0005700001307983 */ /* 0x001ee20000300a00 */
[----:B------:R-:W-:-:S03]  /*73a0*/  MOV R8, RZ ;  /* 0x000000ff00087202 */ /* 0x000fc60000000f00 */
[----:B------:R0:W-:Y:S04]  /*73b0*/  STL.S16 [R1+0x570], R60 ;  /* 0x0005703c01007387 */ /* 0x0001e80000100600 */
[----:B------:R3:W3:Y:S04]  /*73c0*/  @!P0 LDG.E R8, desc[UR10][R14.64] ;  /* 0x0000000a0e088981 */ /* 0x0006e8000c1e1900 */
[----:B0-----:R-:W3:Y:S04]  /*73d0*/  LDL.LU R60, [R1+0x990] ;  /* 0x00099000013c7983 */ /* 0x001ee80000300800 */
[----:B------:R-:W3:Y:S04]  /*73e0*/  LDL.LU.64 R14, [R1+0x9b8] ;  /* 0x0009b800010e7983 */ /* 0x000ee80000300a00 */
[----:B------:R-:W-:Y:S04]  /*73f0*/  STL.S16 [R1+0x378], R19 ;  /* 0x0003781301007387 */ /* 0x000fe80000100600 */
[----:B------:R0:W-:Y:S04]  /*7400*/  STL.S16 [R1+0x39c], R18 ;  /* 0x00039c1201007387 */ /* 0x0001e80000100600 */
[----:B0-----:R-:W3:Y:S01]  /*7410*/  LDL.LU.64 R18, [R1+0x5c0] ;  /* 0x0005c00001127983 */ /* 0x001ee20000300a00 */
[----:B-1----:R-:W-:-:S04]  /*7420*/  PRMT R52, RZ, 0x7610, R52 ;  /* 0x00007610ff347816 */ /* 0x002fc80000000034 */
[----:B------:R-:W-:-:S05]  /*7430*/  @!P5 PRMT R52, R28, 0x7632, R52 ;  /* 0x000076321c34d816 */ /* 0x000fca0000000034 */
[----:B------:R0:W-:Y:S04]  /*7440*/  STL.S16 [R1+0x22c], R52 ;  /* 0x00022c3401007387 */ /* 0x0001e80000100600 */
[----:B0-----:R-:W3:Y:S01]  /*7450*/  LDL.LU.64 R52, [R1+0x548] ;  /* 0x0005480001347983 */ /* 0x001ee20000300a00 */
[----:B----4-:R-:W-:-:S04]  /*7460*/  PRMT R50, RZ, 0x7610, R50 ;  /* 0x00007610ff327816 */ /* 0x010fc80000000032 */
[----:B------:R-:W-:-:S05]  /*7470*/  @!P6 PRMT R50, R3, 0x7610, R50 ;  /* 0x000076100332e816 */ /* 0x000fca0000000032 */
[----:B------:R0:W-:Y:S04]  /*7480*/  STL.S16 [R1+0x4e8], R50 ;  /* 0x0004e83201007387 */ /* 0x0001e80000100600 */
[----:B0-----:R-:W4:Y:S01]  /*7490*/  LDL.LU.64 R50, [R1+0x218] ;  /* 0x0002180001327983 */ /* 0x001f220000300a00 */
[----:B------:R-:W-:-:S04]  /*74a0*/  LOP3.LUT R61, R61, 0xfffffdff, RZ, 0xc0, !PT ;  /* 0xfffffdff3d3d7812 */ /* 0x000fc800078ec0ff */
[----:B------:R-:W-:Y:S01]  /*74b0*/  @P3 LOP3.LUT R61, R61, 0x200, RZ, 0xfc, !PT ;  /* 0x000002003d3d3812 */ /* 0x000fe200078efcff */
[----:B--2---:R0:W-:Y:S02]  /*74c0*/  STL [R1+0x110], R16 ;  /* 0x0001101001007387 */ /* 0x0041e40000100800 */
[----:B0-----:R-:W-:-:S06]  /*74d0*/  HFMA2 R16, -RZ, RZ, 0, 0 ;  /* 0x00000000ff107431 */ /* 0x001fcc00000001ff */
[----:B---3--:R-:W2:Y:S01]  /*74e0*/  @!P3 LDG.E R16, desc[UR10][R48.64] ;  /* 0x0000000a3010b981 */ /* 0x008ea2000c1e1900 */
[----:B------:R-:W-:-:S03]  /*74f0*/  LOP3.LUT P3, RZ, R43, 0x800, RZ, 0xc0, !PT ;  /* 0x000008002bff7812 */ /* 0x000fc6000786c0ff */
[----:B------:R-:W3:Y:S01]  /*7500*/  LDL.LU R48, [R1+0x998] ;  /* 0x0009980001307983 */ /* 0x000ee20000300800 */
[----:B------:R-:W-:Y:S02]  /*7510*/  PRMT R60, RZ, 0x7610, R60 ;  /* 0x00007610ff3c7816 */ /* 0x000fe4000000003c */
[----:B------:R-:W-:-:S07]  /*7520*/  PRMT R14, RZ, 0x7610, R14 ;  /* 0x00007610ff0e7816 */ /* 0x000fce000000000e */
[----:B------:R-:W-:Y:S02]  /*7530*/  @!P3 PRMT R60, R26, 0x7610, R60 ;  /* 0x000076101a3cb816 */ /* 0x000fe4000000003c */
[----:B------:R-:W-:-:S03]  /*7540*/  @!P4 PRMT R14, R7, 0x7610, R14 ;  /* 0x00007610070ec816 */ /* 0x000fc6000000000e */
[----:B------:R0:W-:Y:S04]  /*7550*/  STL.S16 [R1+0x21c], R60 ;  /* 0x00021c3c01007387 */ /* 0x0001e80000100600 */
[----:B------:R1:W-:Y:S04]  /*7560*/  STL.S16 [R1+0x238], R14 ;  /* 0x0002380e01007387 */ /* 0x0003e80000100600 */
[----:B0-----:R-:W2:Y:S01]  /*7570*/  LDL.LU R60, [R1+0x984] ;  /* 0x00098400013c7983 */ /* 0x001ea20000300800 */
[----:B-1----:R-:W-:Y:S01]  /*7580*/  HFMA2 R14, -RZ, RZ, 0, 0 ;  /* 0x00000000ff0e7431 */ /* 0x002fe200000001ff */
[----:B------:R-:W-:-:S05]  /*7590*/  LOP3.LUT P5, RZ, R43, 0x20, RZ, 0xc0, !PT ;  /* 0x000000202bff7812 */ /* 0x000fca00078ac0ff */
[----:B------:R-:W2:Y:S04]  /*75a0*/  @!P0 LDG.E R14, desc[UR10][R18.64] ;  /* 0x0000000a120e8981 */ /* 0x000ea8000c1e1900 */
[----:B------:R-:W2:Y:S04]  /*75b0*/  LDL.LU.64 R18, [R1+0x9b0] ;  /* 0x0009b00001127983 */ /* 0x000ea80000300a00 */
[----:B------:R0:W-:Y:S04]  /*75c0*/  STL [R1+0x114], R17 ;  /* 0x0001141101007387 */ /* 0x0001e80000100800 */
[----:B------:R1:W-:Y:S01]  /*75d0*/  STL [R1+0x10], R15 ;  /* 0x0000100f01007387 */ /* 0x0003e20000100800 */
[----:B------:R-:W-:-:S02]  /*75e0*/  LOP3.LUT P4, RZ, R43, 0x40, RZ, 0xc0, !PT ;  /* 0x000000402bff7812 */ /* 0x000fc4000788c0ff */
[----:B0-----:R-:W-:Y:S02]  /*75f0*/  MOV R17, RZ ;  /* 0x000000ff00117202 */ /* 0x001fe40000000f00 */
[----:B-1----:R-:W-:-:S04]  /*7600*/  PRMT R15, RZ, 0x7610, R15 ;  /* 0x00007610ff0f7816 */ /* 0x002fc8000000000f */
[----:B------:R-:W-:-:S05]  /*7610*/  @!P6 PRMT R15, R3, 0x7632, R15 ;  /* 0x00007632030fe816 */ /* 0x000fca000000000f */
[----:B------:R0:W-:Y:S02]  /*7620*/  STL.S16 [R1+0x524], R15 ;  /* 0x0005240f01007387 */ /* 0x0001e40000100600 */
[----:B0-----:R-:W-:-:S06]  /*7630*/  MOV R15, RZ ;  /* 0x000000ff000f7202 */ /* 0x001fcc0000000f00 */
[----:B------:R-:W2:Y:S04]  /*7640*/  @!P4 LDG.E R15, desc[UR10][R52.64] ;  /* 0x0000000a340fc981 */ /* 0x000ea8000c1e1900 */
[----:B------:R-:W2:Y:S04]  /*7650*/  LDL.LU.64 R52, [R1+0x5b8] ;  /* 0x0005b80001347983 */ /* 0x000ea80000300a00 */
[----:B----4-:R0:W4:Y:S02]  /*7660*/  @!P5 LDG.E R17, desc[UR10][R50.64] ;  /* 0x0000000a3211d981 */ /* 0x010124000c1e1900 */
[----:B0-----:R-:W-:-:S02]  /*7670*/  MOV R50, R32 ;  /* 0x0000002000327202 */ /* 0x001fc40000000f00 */
[----:B------:R-:W-:Y:S02]  /*7680*/  MOV R51, R33 ;  /* 0x0000002100337202 */ /* 0x000fe40000000f00 */
[----:B------:R-:W4:Y:S01]  /*7690*/  LDL.LU.64 R32, [R1+0x5a8] ;  /* 0x0005a80001207983 */ /* 0x000f220000300a00 */
[----:B------:R-:W-:Y:S02]  /*76a0*/  PRMT R47, RZ, 0x7610, R47 ;  /* 0x00007610ff2f7816 */ /* 0x000fe4000000002f */
[----:B------:R-:W-:Y:S02]  /*76b0*/  PRMT R46, RZ, 0x7610, R46 ;  /* 0x00007610ff2e7816 */ /* 0x000fe4000000002e */
[C---:B------:R-:W-:Y:S02]  /*76c0*/  @!P6 PRMT R47, R27.reuse, 0x7610, R47 ;  /* 0x000076101b2fe816 */ /* 0x040fe4000000002f */
[----:B------:R-:W-:-:S03]  /*76d0*/  @!P6 PRMT R46, R27, 0x7632, R46 ;  /* 0x000076321b2ee816 */ /* 0x000fc6000000002e */
[----:B------:R-:W-:Y:S04]  /*76e0*/  STL.S16 [R1+0x224], R47 ;  /* 0x0002242f01007387 */ /* 0x000fe80000100600 */
[----:B------:R0:W-:Y:S01]  /*76f0*/  STL.S16 [R1+0x4c4], R46 ;  /* 0x0004c42e01007387 */ /* 0x0001e20000100600 */
[----:B------:R-:W-:-:S03]  /*7700*/  PRMT R42, RZ, 0x7610, R42 ;  /* 0x00007610ff2a7816 */ /* 0x000fc6000000002a */
[----:B0-----:R-:W4:Y:S01]  /*7710*/  LDL.LU.64 R46, [R1+0x598] ;  /* 0x00059800012e7983 */ /* 0x001f220000300a00 */
[----:B---3--:R-:W-:-:S04]  /*7720*/  PRMT R48, RZ, 0x7610, R48 ;  /* 0x00007610ff307816 */ /* 0x008fc80000000030 */
[----:B------:R-:W-:-:S05]  /*7730*/  @!P2 PRMT R48, R5, 0x7610, R48 ;  /* 0x000076100530a816 */ /* 0x000fca0000000030 */
[----:B------:R0:W-:Y:S04]  /*7740*/  STL.S16 [R1+0x220], R48 ;  /* 0x0002203001007387 */ /* 0x0001e80000100600 */
[----:B0-----:R-:W3:Y:S01]  /*7750*/  LDL.LU.64 R48, [R1+0x5d0] ;  /* 0x0005d00001307983 */ /* 0x001ee20000300a00 */
[----:B--2---:R-:W-:-:S04]  /*7760*/  PRMT R60, RZ, 0x7610, R60 ;  /* 0x00007610ff3c7816 */ /* 0x004fc8000000003c */
[----:B------:R-:W-:-:S05]  /*7770*/  @!P3 PRMT R60, R6, 0x7610, R60 ;  /* 0x00007610063cb816 */ /* 0x000fca000000003c */
[----:B------:R0:W-:Y:S01]  /*7780*/  STL.S16 [R1+0x59c], R60 ;  /* 0x00059c3c01007387 */ /* 0x0001e20000100600 */
[----:B------:R-:W-:-:S03]  /*7790*/  @!P2 PRMT R42, R5, 0x7632, R42 ;  /* 0x00007632052aa816 */ /* 0x000fc6000000002a */
[----:B0-----:R-:W2:Y:S04]  /*77a0*/  LDL.LU R60, [R1+0x97c] ;  /* 0x00097c00013c7983 */ /* 0x001ea80000300800 */
[----:B------:R0:W-:Y:S02]  /*77b0*/  STL [R1+0x14], R18 ;  /* 0x0000141201007387 */ /* 0x0001e40000100800 */
[----:B0-----:R-:W-:-:S04]  /*77c0*/  PRMT R18, RZ, 0x7610, R18 ;  /* 0x00007610ff127816 */ /* 0x001fc80000000012 */
[----:B------:R-:W-:Y:S02]  /*77d0*/  @!P2 PRMT R18, R4, 0x7632, R18 ;  /* 0x000076320412a816 */ /* 0x000fe40000000012 */
[C---:B------:R-:W-:Y:S01]  /*77e0*/  LOP3.LUT P2, RZ, R43.reuse, 0x8, RZ, 0xc0, !PT ;  /* 0x000000082bff7812 */ /* 0x040fe2000784c0ff */
[----:B------:R0:W-:Y:S01]  /*77f0*/  STL [R1+0x11c], R21 ;  /* 0x00011c1501007387 */ /* 0x0001e20000100800 */
[----:B------:R-:W-:Y:S02]  /*7800*/  LOP3.LUT P6, RZ, R43, 0x10, RZ, 0xc0, !PT ;  /* 0x000000102bff7812 */ /* 0x000fe400078cc0ff */
[----:B0-----:R-:W-:Y:S01]  /*7810*/  MOV R21, RZ ;  /* 0x000000ff00157202 */ /* 0x001fe20000000f00 */
[----:B------:R0:W-:Y:S02]  /*7820*/  STL [R1+0x118], R19 ;  /* 0x0001181301007387 */ /* 0x0001e40000100800 */
[----:B0-----:R-:W-:-:S08]  /*7830*/  MOV R19, RZ ;  /* 0x000000ff00137202 */ /* 0x001fd00000000f00 */
[----:B------:R-:W2:Y:S04]  /*7840*/  @!P6 LDG.E R19, desc[UR10][R52.64] ;  /* 0x0000000a3413e981 */ /* 0x000ea8000c1e1900 */
[----:B------:R-:W2:Y:S04]  /*7850*/  LDL.LU.64 R52, [R1+0x970] ;  /* 0x0009700001347983 */ /* 0x000ea80000300a00 */
[----:B----4-:R0:W4:Y:S02]  /*7860*/  @!P2 LDG.E R21, desc[UR10][R32.64] ;  /* 0x0000000a2015a981 */ /* 0x010124000c1e1900 */
[----:B0-----:R-:W-:-:S02]  /*7870*/  MOV R32, R54 ;  /* 0x0000003600207202 */ /* 0x001fc40000000f00 */
[----:B------:R-:W-:Y:S02]  /*7880*/  MOV R33, R55 ;  /* 0x0000003700217202 */ /* 0x000fe40000000f00 */
[----:B------:R-:W4:Y:S04]  /*7890*/  LDL.LU.64 R54, [R1+0x5b0] ;  /* 0x0005b00001367983 */ /* 0x000f280000300a00 */
[----:B------:R0:W-:Y:S02]  /*78a0*/  STL [R1+0x18], R20 ;  /* 0x0000181401007387 */ /* 0x0001e40000100800 */
[----:B0-----:R-:W-:-:S04]  /*78b0*/  PRMT R20, RZ, 0x7610, R20 ;  /* 0x00007610ff147816 */ /* 0x001fc80000000014 */
[----:B------:R-:W-:Y:S01]  /*78c0*/  @!P3 PRMT R20, R6, 0x7632, R20 ;  /* 0x000076320614b816 */ /* 0x000fe20000000014 */
[----:B------:R0:W-:Y:S04]  /*78d0*/  STL.S16 [R1+0x574], R18 ;  /* 0x0005741201007387 */ /* 0x0001e80000100600 */
[----:B------:R1:W-:Y:S01]  /*78e0*/  STL.S16 [R1+0x5c0], R20 ;  /* 0x0005c01401007387 */ /* 0x0003e20000100600 */
[----:B0-----:R-:W-:Y:S02]  /*78f0*/  HFMA2 R18, -RZ, RZ, 0, 0 ;  /* 0x00000000ff127431 */ /* 0x001fe400000001ff */
[----:B-1----:R-:W-:-:S04]  /*7900*/  HFMA2 R20, -RZ, RZ, 0, 0 ;  /* 0x00000000ff147431 */ /* 0x002fc800000001ff */
[----:B------:R-:W4:Y:S04]  /*7910*/  @!P4 LDG.E R18, desc[UR10][R46.64] ;  /* 0x0000000a2e12c981 */ /* 0x000f28000c1e1900 */
[----:B---3--:R0:W3:Y:S04]  /*7920*/  @!P5 LDG.E R20, desc[UR10][R48.64] ;  /* 0x0000000a3014d981 */ /* 0x0080e8000c1e1900 */
[----:B------:R-:W3:Y:S04]  /*7930*/  LDL.LU.64 R46, [R1+0x988] ;  /* 0x00098800012e7983 */ /* 0x000ee80000300a00 */
[----:B------:R-:W3:Y:S01]  /*7940*/  LDL.LU R48, [R1+0x978] ;  /* 0x0009780001307983 */ /* 0x000ee20000300800 */
[----:B------:R-:W-:-:S04]  /*7950*/  PRMT R24, RZ, 0x7610, R24 ;  /* 0x00007610ff187816 */ /* 0x000fc80000000018 */
[----:B------:R-:W-:Y:S02]  /*7960*/  @!P1 PRMT R24, R11, 0x7632, R24 ;  /* 0x000076320b189816 */ /* 0x000fe40000000018 */
[----:B--2---:R-:W-:-:S04]  /*7970*/  PRMT R60, RZ, 0x7610, R60 ;  /* 0x00007610ff3c7816 */ /* 0x004fc8000000003c */
[----:B------:R-:W-:Y:S01]  /*7980*/  @!P1 PRMT R60, R9, 0x7632, R60 ;  /* 0x00007632093c9816 */ /* 0x000fe2000000003c */
[----:B------:R1:W-:Y:S04]  /*7990*/  STL.S16 [R1+0x5c4], R24 ;  /* 0x0005c41801007387 */ /* 0x0003e80000100600 */
[----:B------:R2:W-:Y:S01]  /*79a0*/  STL.S16 [R1+0x520], R60 ;  /* 0x0005203c01007387 */ /* 0x0005e20000100600 */
[----:B-1----:R-:W-:-:S03]  /*79b0*/  HFMA2 R24, -RZ, RZ, 0, 0 ;  /* 0x00000000ff187431 */ /* 0x002fc600000001ff */
[----:B--2---:R-:W2:Y:S04]  /*79c0*/  LDL.LU R60, [R1+0x968] ;  /* 0x00096800013c7983 */ /* 0x004ea80000300800 */
[----:B------:R1:W-:Y:S02]  /*79d0*/  STL [R1+0x1c], R22 ;  /* 0x00001c1601007387 */ /* 0x0003e40000100800 */
[----:B-1----:R-:W-:-:S04]  /*79e0*/  PRMT R22, RZ, 0x7610, R22 ;  /* 0x00007610ff167816 */ /* 0x002fc80000000016 */
[----:B------:R-:W-:-:S05]  /*79f0*/  @!P0 PRMT R22, R14, 0x7632, R22 ;  /* 0x000076320e168816 */ /* 0x000fca0000000016 */
[----:B------:R1:W-:Y:S02]  /*7a00*/  STL.S16 [R1+0x5bc], R22 ;  /* 0x0005bc1601007387 */ /* 0x0003e40000100600 */
[----:B-1----:R-:W-:-:S06]  /*7a10*/  HFMA2 R22, -RZ, RZ, 0, 0 ;  /* 0x00000000ff167431 */ /* 0x002fcc00000001ff */
[----:B------:R-:W2:Y:S01]  /*7a20*/  @!P6 LDG.E R22, desc[UR10][R50.64] ;  /* 0x0000000a3216e981 */ /* 0x000ea2000c1e1900 */
[----:B------:R-:W-:Y:S02]  /*7a30*/  PRMT R53, RZ, 0x7610, R53 ;  /* 0x00007610ff357816 */ /* 0x000fe40000000035 */
[----:B------:R-:W-:Y:S02]  /*7a40*/  PRMT R52, RZ, 0x7610, R52 ;  /* 0x00007610ff347816 */ /* 0x000fe40000000034 */
[----:B------:R-:W-:Y:S01]  /*7a50*/  @!P1 PRMT R53, R11, 0x7610, R53 ;  /* 0x000076100b359816 */ /* 0x000fe20000000035 */
[----:B------:R-:W2:Y:S04]  /*7a60*/  LDL.LU.64 R50, [R1+0x278] ;  /* 0x0002780001327983 */ /* 0x000ea80000300a00 */
[----:B------:R-:W-:Y:S04]  /*7a70*/  STL.S16 [R1+0x5a8], R53 ;  /* 0x0005a83501007387 */ /* 0x000fe80000100600 */
[----:B----4-:R1:W4:Y:S01]  /*7a80*/  @!P2 LDG.E R24, desc[UR10][R54.64] ;  /* 0x0000000a3618a981 */ /* 0x010322000c1e1900 */
[----:B------:R-:W-:-:S03]  /*7a90*/  LOP3.LUT P2, RZ, R61, 0x400, RZ, 0xc0, !PT ;  /* 0x000004003dff7812 */ /* 0x000fc6000784c0ff */
[----:B------:R1:W-:Y:S01]  /*7aa0*/  STL.S16 [R1+0x54c], R42 ;  /* 0x00054c2a01007387 */ /* 0x0003e20000100600 */
[----:B0-----:R-:W-:-:S03]  /*7ab0*/  MOV R49, R35 ;  /* 0x0000002300317202 */ /* 0x001fc60000000f00 */
[----:B------:R-:W4:Y:S06]  /*7ac0*/  LDL.LU.64 R54, [R1+0x960] ;  /* 0x0009600001367983 */ /* 0x000f2c0000300a00 */
[----:B------:R-:W-:Y:S01]  /*7ad0*/  @!P2 PRMT R52, R10, 0x7610, R52 ;  /* 0x000076100a34a816 */ /* 0x000fe20000000034 */
[----:B-1----:R-:W4:Y:S04]  /*7ae0*/  LDL.LU R42, [R1+0x994] ;  /* 0x00099400012a7983 */ /* 0x002f280000300800 */
[----:B------:R0:W-:Y:S04]  /*7af0*/  STL.S16 [R1+0x280], R52 ;  /* 0x0002803401007387 */ /* 0x0001e80000100600 */
[----:B0-----:R-:W4:Y:S01]  /*7b00*/  LDL.LU.64 R52, [R1+0x590] ;  /* 0x0005900001347983 */ /* 0x001f220000300a00 */
[----:B------:R-:W-:-:S02]  /*7b10*/  MOV R35, R57 ;  /* 0x0000003900237202 */ /* 0x000fc40000000f00 */
[----:B---3--:R-:W-:Y:S02]  /*7b20*/  PRMT R47, RZ, 0x7610, R47 ;  /* 0x00007610ff2f7816 */ /* 0x008fe4000000002f */
[----:B------:R-:W-:Y:S02]  /*7b30*/  PRMT R46, RZ, 0x7610, R46 ;  /* 0x00007610ff2e7816 */ /* 0x000fe4000000002e */
[----:B------:R-:W-:Y:S02]  /*7b40*/  PRMT R48, RZ, 0x7610, R48 ;  /* 0x00007610ff307816 */ /* 0x000fe40000000030 */
[C---:B------:R-:W-:Y:S02]  /*7b50*/  @!P0 PRMT R47, R8.reuse, 0x7632, R47 ;  /* 0x00007632082f8816 */ /* 0x040fe4000000002f */
[----:B------:R-:W-:Y:S02]  /*7b60*/  @!P0 PRMT R48, R8, 0x7610, R48 ;  /* 0x0000761008308816 */ /* 0x000fe40000000030 */
[----:B------:R-:W-:Y:S01]  /*7b70*/  @!P0 PRMT R46, R14, 0x7610, R46 ;  /* 0x000076100e2e8816 */ /* 0x000fe2000000002e */
[----:B------:R-:W-:Y:S04]  /*7b80*/  STL.S16 [R1+0x548], R47 ;  /* 0x0005482f01007387 */ /* 0x000fe80000100600 */
[----:B------:R0:W-:Y:S04]  /*7b90*/  STL.S16 [R1+0x218], R48 ;  /* 0x0002183001007387 */ /* 0x0001e80000100600 */
[----:B------:R1:W-:Y:S01]  /*7ba0*/  STL.S16 [R1+0x5b8], R46 ;  /* 0x0005b82e01007387 */ /* 0x0003e20000100600 */
[----:B0-----:R-:W-:-:S02]  /*7bb0*/  MOV R48, R34 ;  /* 0x0000002200307202 */ /* 0x001fc40000000f00 */
[----:B------:R-:W-:Y:S02]  /*7bc0*/  MOV R34, R56 ;  /* 0x0000003800227202 */ /* 0x000fe40000000f00 */
[----:B------:R-:W3:Y:S04]  /*7bd0*/  LDL.LU.64 R56, [R1+0x4a0] ;  /* 0x0004a00001387983 */ /* 0x000ee80000300a00 */
[----:B-1----:R-:W3:Y:S01]  /*7be0*/  LDL.LU.64 R46, [R1+0x5a0] ;  /* 0x0005a000012e7983 */ /* 0x002ee20000300a00 */
[----:B--2---:R-:W-:-:S04]  /*7bf0*/  PRMT R60, RZ, 0x7610, R60 ;  /* 0x00007610ff3c7816 */ /* 0x004fc8000000003c */
[----:B------:R-:W-:-:S05]  /*7c00*/  @!P2 PRMT R60, R13, 0x7610, R60 ;  /* 0x000076100d3ca816 */ /* 0x000fca000000003c */
[----:B------:R0:W-:Y:S01]  /*7c10*/  STL.S16 [R1+0x5ac], R60 ;  /* 0x0005ac3c01007387 */ /* 0x0001e20000100600 */
[----:B------:R-:W-:-:S03]  /*7c20*/  LOP3.LUT P0, RZ, R43, 0x2, RZ, 0xc0, !PT ;  /* 0x000000022bff7812 */ /* 0x000fc6000780c0ff */
[----:B0-----:R-:W2:Y:S04]  /*7c30*/  LDL.LU R60, [R1+0x958] ;  /* 0x00095800013c7983 */ /* 0x001ea80000300800 */
[----:B------:R0:W-:Y:S04]  /*7c40*/  STL [R1+0x128], R36 ;  /* 0x0001282401007387 */ /* 0x0001e80000100800 */
[----:B------:R1:W-:Y:S01]  /*7c50*/  STL [R1+0x124], R25 ;  /* 0x0001241901007387 */ /* 0x0003e20000100800 */
[----:B0-----:R-:W-:Y:S01]  /*7c60*/  HFMA2 R36, -RZ, RZ, 0, 0 ;  /* 0x00000000ff247431 */ /* 0x001fe200000001ff */
[----:B-1----:R-:W-:-:S06]  /*7c70*/  MOV R25, RZ ;  /* 0x000000ff00197202 */ /* 0x002fcc0000000f00 */
[----:B------:R0:W2:Y:S04]  /*7c80*/  @!P0 LDG.E R25, desc[UR10][R50.64] ;  /* 0x0000000a32198981 */ /* 0x0000a8000c1e1900 */
[----:B------:R-:W0:Y:S04]  /*7c90*/  LDL.LU R50, [R1+0x94c] ;  /* 0x00094c0001327983 */ /* 0x000e280000300800 */
[----:B----4-:R1:W4:Y:S04]  /*7ca0*/  @!P0 LDG.E R36, desc[UR10][R52.64] ;  /* 0x0000000a34248981 */ /* 0x010328000c1e1900 */
[----:B------:R-:W1:Y:S01]  /*7cb0*/  LDL.LU R52, [R1+0x940] ;  /* 0x0009400001347983 */ /* 0x000e620000300800 */
[----:B------:R-:W-:-:S03]  /*7cc0*/  PRMT R42, RZ, 0x7610, R42 ;  /* 0x00007610ff2a7816 */ /* 0x000fc6000000002a */
[----:B------:R3:W-:Y:S01]  /*7cd0*/  STL [R1+0x24], R29 ;  /* 0x0000241d01007387 */ /* 0x0007e20000100800 */
[----:B------:R-:W-:Y:S02]  /*7ce0*/  @!P3 PRMT R42, R26, 0x7632, R42 ;  /* 0x000076321a2ab816 */ /* 0x000fe4000000002a */
[----:B------:R-:W-:Y:S02]  /*7cf0*/  LOP3.LUT P3, RZ, R43, 0x4, RZ, 0xc0, !PT ;  /* 0x000000042bff7812 */ /* 0x000fe4000786c0ff */
[----:B---3--:R-:W-:-:S04]  /*7d00*/  PRMT R29, RZ, 0x7610, R29 ;  /* 0x00007610ff1d7816 */ /* 0x008fc8000000001d */
[----:B------:R-:W-:Y:S01]  /*7d10*/  @!P2 PRMT R29, R13, 0x7632, R29 ;  /* 0x000076320d1da816 */ /* 0x000fe2000000001d */
[----:B------:R3:W-:Y:S04]  /*7d20*/  STL [R1+0x120], R23 ;  /* 0x0001201701007387 */ /* 0x0007e80000100800 */
[----:B------:R3:W-:Y:S02]  /*7d30*/  STL.S16 [R1+0x5b0], R29 ;  /* 0x0005b01d01007387 */ /* 0x0007e40000100600 */
[----:B---3--:R-:W-:Y:S01]  /*7d40*/  MOV R23, RZ ;  /* 0x000000ff00177202 */ /* 0x008fe20000000f00 */
[----:B------:R-:W-:-:S05]  /*7d50*/  HFMA2 R29, -RZ, RZ, 0, 0 ;  /* 0x00000000ff1d7431 */ /* 0x000fca00000001ff */
[----:B------:R-:W3:Y:S04]  /*7d60*/  @!P3 LDG.E R23, desc[UR10][R56.64] ;  /* 0x0000000a3817b981 */ /* 0x000ee8000c1e1900 */
[----:B------:R-:W4:Y:S01]  /*7d70*/  @!P3 LDG.E R29, desc[UR10][R46.64] ;  /* 0x0000000a2e1db981 */ /* 0x000f22000c1e1900 */
[----:B------:R-:W-:Y:S02]  /*7d80*/  LOP3.LUT P3, RZ, R61, 0x200, RZ, 0xc0, !PT ;  /* 0x000002003dff7812 */ /* 0x000fe4000786c0ff */
[----:B------:R-:W-:Y:S02]  /*7d90*/  PRMT R55, RZ, 0x7610, R55 ;  /* 0x00007610ff377816 */ /* 0x000fe40000000037 */
[----:B------:R-:W-:Y:S01]  /*7da0*/  PRMT R54, RZ, 0x7610, R54 ;  /* 0x00007610ff367816 */ /* 0x000fe20000000036 */
[----:B------:R-:W-:Y:S04]  /*7db0*/  STL [R1+0x28], R38 ;  /* 0x0000282601007387 */ /* 0x000fe80000100800 */
[----:B------:R-:W3:Y:S04]  /*7dc0*/  LDL.LU.64 R56, [R1+0x470] ;  /* 0x0004700001387983 */ /* 0x000ee80000300a00 */
[----:B------:R-:W-:-:S02]  /*7dd0*/  @!P3 PRMT R55, R12, 0x7632, R55 ;  /* 0x000076320c37b816 */ /* 0x000fc40000000037 */
[----:B--2---:R-:W-:-:S03]  /*7de0*/  PRMT R60, RZ, 0x7610, R60 ;  /* 0x00007610ff3c7816 */ /* 0x004fc6000000003c */
[----:B------:R2:W-:Y:S01]  /*7df0*/  STL.S16 [R1+0x4a4], R55 ;  /* 0x0004a43701007387 */ /* 0x0005e20000100600 */
[----:B------:R-:W-:Y:S02]  /*7e00*/  @!P3 PRMT R60, R16, 0x7610, R60 ;  /* 0x00007610103cb816 */ /* 0x000fe4000000003c */
[----:B0-----:R-:W-:Y:S01]  /*7e10*/  PRMT R50, RZ, 0x7610, R50 ;  /* 0x00007610ff327816 */ /* 0x001fe20000000032 */
[----:B--2---:R-:W2:Y:S04]  /*7e20*/  LDL.LU R55, [R1+0x948] ;  /* 0x0009480001377983 */ /* 0x004ea80000300800 */
[----:B------:R0:W-:Y:S01]  /*7e30*/  STL.S16 [R1+0x5a0], R60 ;  /* 0x0005a03c01007387 */ /* 0x0001e20000100600 */
[----:B------:R-:W-:Y:S02]  /*7e40*/  @!P2 PRMT R54, R10, 0x7632, R54 ;  /* 0x000076320a36a816 */ /* 0x000fe40000000036 */
[----:B-1----:R-:W-:Y:S01]  /*7e50*/  PRMT R52, RZ, 0x7610, R52 ;  /* 0x00007610ff347816 */ /* 0x002fe20000000034 */
[----:B0-----:R-:W4:Y:S04]  /*7e60*/  LDL.LU R60, [R1+0x944] ;  /* 0x00094400013c7983 */ /* 0x001f280000300800 */
[----:B------:R0:W-:Y:S01]  /*7e70*/  STL.S16 [R1+0x4c0], R54 ;  /* 0x0004c03601007387 */ /* 0x0001e20000100600 */
[----:B------:R-:W-:-:S03]  /*7e80*/  @!P3 PRMT R50, R12, 0x7610, R50 ;  /* 0x000076100c32b816 */ /* 0x000fc60000000032 */
[----:B------:R-:W-:Y:S04]  /*7e90*/  STL [R1+0x12c], R37 ;  /* 0x00012c2501007387 */ /* 0x000fe80000100800 */
[----:B------:R-:W-:Y:S04]  /*7ea0*/  STL [R1+0x130], R31 ;  /* 0x0001301f01007387 */ /* 0x000fe80000100800 */
[----:B0-----:R-:W3:Y:S01]  /*7eb0*/  LDL.LU R54, [R1+0x95c] ;  /* 0x00095c0001367983 */ /* 0x001ee20000300800 */
[----:B------:R-:W-:-:S03]  /*7ec0*/  @!P4 PRMT R52, R15, 0x7610, R52 ;  /* 0x000076100f34c816 */ /* 0x000fc60000000034 */
[----:B------:R0:W-:Y:S04]  /*7ed0*/  STL.S16 [R1+0x27c], R50 ;  /* 0x00027c3201007387 */ /* 0x0001e80000100600 */
[----:B------:R1:W-:Y:S04]  /*7ee0*/  STL.S16 [R1+0x278], R52 ;  /* 0x0002783401007387 */ /* 0x0003e80000100600 */
[----:B------:R1:W-:Y:S04]  /*7ef0*/  STL.S16 [R1+0x598], R42 ;  /* 0x0005982a01007387 */ /* 0x0003e80000100600 */
[----:B0-----:R-:W3:Y:S04]  /*7f00*/  LDL.LU.64 R50, [R1+0x270] ;  /* 0x0002700001327983 */ /* 0x001ee80000300a00 */
[----:B-1----:R-:W3:Y:S01]  /*7f10*/  LDL.LU.64 R52, [R1+0x450] ;  /* 0x0004500001347983 */ /* 0x002ee20000300a00 */
[----:B------:R-:W-:-:S02]  /*7f20*/  PRMT R38, RZ, 0x7610, R38 ;  /* 0x00007610ff267816 */ /* 0x000fc40000000026 */
[----:B------:R-:W-:Y:S01]  /*7f30*/  MOV R37, RZ ;  /* 0x000000ff00257202 */ /* 0x000fe20000000f00 */
[----:B------:R-:W3:Y:S01]  /*7f40*/  LDL.LU R42, [R1+0x980] ;  /* 0x00098000012a7983 */ /* 0x000ee20000300800 */
[----:B------:R-:W-:Y:S02]  /*7f50*/  @!P3 PRMT R38, R16, 0x7632, R38 ;  /* 0x000076321026b816 */ /* 0x000fe40000000026 */
[----:B------:R-:W-:Y:S01]  /*7f60*/  MOV R31, RZ ;  /* 0x000000ff001f7202 */ /* 0x000fe20000000f00 */
[----:B------:R-:W-:Y:S01]  /*7f70*/  STL [R1+0x20], R0 ;  /* 0x0000200001007387 */ /* 0x000fe20000100800 */
[----:B------:R-:W-:-:S03]  /*7f80*/  PRMT R44, RZ, 0x7610, R44 ;  /* 0x00007610ff2c7816 */ /* 0x000fc6000000002c */
[----:B------:R-:W-:Y:S04]  /*7f90*/  STL [R1+0x2c], R40 ;  /* 0x00002c2801007387 */ /* 0x000fe80000100800 */
[----:B------:R-:W-:Y:S01]  /*7fa0*/  STL [R1+0x134], R7 ;  /* 0x0001340701007387 */ /* 0x000fe20000100800 */
[----:B------:R-:W-:-:S03]  /*7fb0*/  PRMT R41, RZ, 0x7610, R41 ;  /* 0x00007610ff297816 */ /* 0x000fc60000000029 */
[----:B------:R-:W-:Y:S04]  /*7fc0*/  STL [R1+0x30], R39 ;  /* 0x0000302701007387 */ /* 0x000fe80000100800 */
[----:B------:R-:W-:Y:S04]  /*7fd0*/  STL [R1+0x138], R2 ;  /* 0x0001380201007387 */ /* 0x000fe80000100800 */
[----:B------:R-:W-:Y:S04]  /*7fe0*/  STL [R1+0x13c], R3 ;  /* 0x00013c0301007387 */ /* 0x000fe80000100800 */
[----:B------:R-:W3:Y:S01]  /*7ff0*/  LDL.LU.64 R46, [R1+0x950] ;  /* 0x00095000012e7983 */ /* 0x000ee20000300a00 */
[----:B--2---:R-:W-:-:S04]  /*8000*/  PRMT R55, RZ, 0x7610, R55 ;  /* 0x00007610ff377816 */ /* 0x004fc80000000037 */
[----:B------:R-:W-:-:S05]  /*8010*/  @!P4 PRMT R55, R15, 0x7632, R55 ;  /* 0x000076320f37c816 */ /* 0x000fca0000000037 */
[----:B------:R0:W-:Y:S04]  /*8020*/  STL.S16 [R1+0x4a0], R55 ;  /* 0x0004a03701007387 */ /* 0x0001e80000100600 */
[----:B0-----:R-:W2:Y:S01]  /*8030*/  LDL.LU R55, [R1+0x93c] ;  /* 0x00093c0001377983 */ /* 0x001ea20000300800 */
[----:B----4-:R-:W-:-:S04]  /*8040*/  PRMT R60, RZ, 0x7610, R60 ;  /* 0x00007610ff3c7816 */ /* 0x010fc8000000003c */
[----:B------:R-:W-:-:S05]  /*8050*/  @!P4 PRMT R60, R18, 0x7610, R60 ;  /* 0x00007610123cc816 */ /* 0x000fca000000003c */
[----:B------:R0:W-:Y:S01]  /*8060*/  STL.S16 [R1+0x590], R60 ;  /* 0x0005903c01007387 */ /* 0x0001e20000100600 */
[C---:B---3--:R-:W-:Y:S02]  /*8070*/  LOP3.LUT P2, RZ, R54.reuse, 0x80000000, RZ, 0xc0, !PT ;  /* 0x8000000036ff7812 */ /* 0x048fe4000784c0ff */
[----:B------:R-:W-:Y:S01]  /*8080*/  LOP3.LUT P3, RZ, R54, 0x40000000, RZ, 0xc0, !PT ;  /* 0x4000000036ff7812 */ /* 0x000fe2000786c0ff */
[----:B0-----:R-:W3:Y:S10]  /*8090*/  LDL.LU R60, [R1+0x938] ;  /* 0x00093800013c7983 */ /* 0x001ef40000300800 */
[----:B------:R0:W4:Y:S04]  /*80a0*/  @!P2 LDG.E R37, desc[UR10][R50.64] ;  /* 0x0000000a3225a981 */ /* 0x000128000c1e1900 */
[----:B------:R1:W4:Y:S04]  /*80b0*/  @!P3 LDG.E R31, desc[UR10][R52.64] ;  /* 0x0000000a341fb981 */ /* 0x000328000c1e1900 */
[----:B------:R-:W0:Y:S04]  /*80c0*/  LDL.LU R50, [R1+0x928] ;  /* 0x0009280001327983 */ /* 0x000e280000300800 */
[----:B------:R-:W1:Y:S01]  /*80d0*/  LDL.LU R52, [R1+0x918] ;  /* 0x0009180001347983 */ /* 0x000e620000300800 */
[----:B------:R-:W-:-:S04]  /*80e0*/  PRMT R0, RZ, 0x7610, R0 ;  /* 0x00007610ff007816 */ /* 0x000fc80000000000 */
[----:B------:R-:W-:Y:S02]  /*80f0*/  @!P1 PRMT R0, R9, 0x7610, R0 ;  /* 0x0000761009009816 */ /* 0x000fe40000000000 */
[----:B------:R-:W-:Y:S01]  /*8100*/  LOP3.LUT P1, RZ, R43, 0x1, RZ, 0xc0, !PT ;  /* 0x000000012bff7812 */ /* 0x000fe2000782c0ff */
[----:B------:R2:W-:Y:S02]  /*8110*/  STL.S16 [R1+0x5a4], R38 ;  /* 0x0005a42601007387 */ /* 0x0005e40000100600 */
[----:B--2---:R-:W-:-:S10]  /*8120*/  MOV R38, RZ ;  /* 0x000000ff00267202 */ /* 0x004fd40000000f00 */
[----:B------:R-:W2:Y:S04]  /*8130*/  @!P1 LDG.E R38, desc[UR10][R56.64] ;  /* 0x0000000a38269981 */ /* 0x000ea8000c1e1900 */
[----:B------:R-:W4:Y:S01]  /*8140*/  LDL.LU.64 R56, [R1+0x580] ;  /* 0x0005800001387983 */ /* 0x000f220000300a00 */
[----:B------:R-:W-:-:S04]  /*8150*/  PRMT R55, RZ, 0x7610, R55 ;  /* 0x00007610ff377816 */ /* 0x000fc80000000037 */
[----:B------:R-:W-:-:S05]  /*8160*/  @!P5 PRMT R55, R17, 0x7632, R55 ;  /* 0x000076321137d816 */ /* 0x000fca0000000037 */
[----:B------:R3:W-:Y:S04]  /*8170*/  STL.S16 [R1+0x474], R55 ;  /* 0x0004743701007387 */ /* 0x0007e80000100600 */
[----:B---3--:R-:W3:Y:S01]  /*8180*/  LDL.LU R55, [R1+0x924] ;  /* 0x0009240001377983 */ /* 0x008ee20000300800 */
[----:B------:R-:W-:-:S04]  /*8190*/  PRMT R60, RZ, 0x7610, R60 ;  /* 0x00007610ff3c7816 */ /* 0x000fc8000000003c */
[----:B------:R-:W-:-:S05]  /*81a0*/  @!P5 PRMT R60, R20, 0x7610, R60 ;  /* 0x00007610143cd816 */ /* 0x000fca000000003c */
[----:B------:R0:W-:Y:S04]  /*81b0*/  STL.S16 [R1+0x588], R60 ;  /* 0x0005883c01007387 */ /* 0x0001e80000100600 */
[----:B0-----:R-:W2:Y:S01]  /*81c0*/  LDL.LU R60, [R1+0x920] ;  /* 0x00092000013c7983 */ /* 0x001ea20000300800 */
[----:B------:R-:W-:Y:S02]  /*81d0*/  PRMT R50, RZ, 0x7610, R50 ;  /* 0x00007610ff327816 */ /* 0x000fe40000000032 */
[----:B-1----:R-:W-:Y:S02]  /*81e0*/  PRMT R52, RZ, 0x7610, R52 ;  /* 0x00007610ff347816 */ /* 0x002fe40000000034 */
[----:B------:R-:W-:Y:S02]  /*81f0*/  @!P5 PRMT R50, R17, 0x7610, R50 ;  /* 0x000076101132d816 */ /* 0x000fe40000000032 */
[----:B------:R-:W-:-:S03]  /*8200*/  @!P6 PRMT R52, R19, 0x7610, R52 ;  /* 0x000076101334e816 */ /* 0x000fc60000000034 */
[----:B------:R0:W-:Y:S04]  /*8210*/  STL.S16 [R1+0x274], R50 ;  /* 0x0002743201007387 */ /* 0x0001e80000100600 */
[----:B------:R1:W-:Y:S04]  /*8220*/  STL.S16 [R1+0x270], R52 ;  /* 0x0002703401007387 */ /* 0x0003e80000100600 */
[----:B0-----:R-:W2:Y:S04]  /*8230*/  LDL.LU.64 R50, [R1+0x578] ;  /* 0x0005780001327983 */ /* 0x001ea80000300a00 */
[----:B-1----:R-:W2:Y:S01]  /*8240*/  LDL.LU.64 R52, [R1+0x268] ;  /* 0x0002680001347983 */ /* 0x002ea20000300a00 */
[----:B------:R-:W-:-:S04]  /*8250*/  PRMT R42, RZ, 0x7610, R42 ;  /* 0x00007610ff2a7816 */ /* 0x000fc8000000002a */
[----:B------:R-:W-:-:S05]  /*8260*/  @!P5 PRMT R42, R20, 0x7632, R42 ;  /* 0x00007632142ad816 */ /* 0x000fca000000002a */
[----:B------:R0:W-:Y:S01]  /*8270*/  STL.S16 [R1+0x58c], R42 ;  /* 0x00058c2a01007387 */ /* 0x0001e20000100600 */
[----:B------:R-:W-:Y:S01]  /*8280*/  LOP3.LUT R61, R61, 0xfffffeff, RZ, 0xc0, !PT ;  /* 0xfffffeff3d3d7812 */ /* 0x000fe200078ec0ff */
[----:B0-----:R-:W-:-:S03]  /*8290*/  HFMA2 R42, -RZ, RZ, 0, 0 ;  /* 0x00000000ff2a7431 */ /* 0x001fc600000001ff */
[----:B------:R-:W-:Y:S02]  /*82a0*/  @P2 LOP3.LUT R61, R61, 0x100, RZ, 0xfc, !PT ;  /* 0x000001003d3d2812 */ /* 0x000fe400078efcff */
[----:B------:R-:W-:Y:S01]  /*82b0*/  PRMT R40, RZ, 0x7610, R40 ;  /* 0x00007610ff287816 */ /* 0x000fe20000000028 */
[----:B----4-:R-:W4:Y:S01]  /*82c0*/  @!P2 LDG.E R42, desc[UR10][R56.64] ;  /* 0x0000000a382aa981 */ /* 0x010f22000c1e1900 */
[----:B------:R-:W-:Y:S02]  /*82d0*/  LOP3.LUT P2, RZ, R43, 0x8, RZ, 0xc0, !PT ;  /* 0x000000082bff7812 */ /* 0x000fe4000784c0ff */
[----:B------:R-:W-:Y:S02]  /*82e0*/  @!P6 PRMT R44, R22, 0x7632, R44 ;  /* 0x00007632162ce816 */ /* 0x000fe4000000002c */
[----:B------:R-:W-:Y:S02]  /*82f0*/  @!P4 PRMT R40, R18, 0x7632, R40 ;  /* 0x000076321228c816 */ /* 0x000fe40000000028 */
[----:B------:R-:W-:Y:S01]  /*8300*/  LOP3.LUT P4, RZ, R54, 0x20000000, RZ, 0xc0, !PT ;  /* 0x2000000036ff7812 */ /* 0x000fe2000788c0ff */
[----:B------:R0:W-:Y:S01]  /*8310*/  STL.S16 [R1+0x584], R44 ;  /* 0x0005842c01007387 */ /* 0x0001e20000100600 */
[----:B------:R-:W-:-:S03]  /*8320*/  HFMA2 R7, -RZ, RZ, 0, 0 ;  /* 0x00000000ff077431 */ /* 0x000fc600000001ff */
[----:B------:R1:W-:Y:S04]  /*8330*/  STL.S16 [R1+0x594], R40 ;  /* 0x0005942801007387 */ /* 0x0003e80000100600 */
[----:B------:R-:W4:Y:S01]  /*8340*/  LDL.LU R56, [R1+0x91c] ;  /* 0x00091c0001387983 */ /* 0x000f220000300800 */
[----:B0-----:R-:W-:Y:S02]  /*8350*/  HFMA2 R44, -RZ, RZ, 0, 0 ;  /* 0x00000000ff2c7431 */ /* 0x001fe400000001ff */
[----:B-1----:R-:W-:-:S06]  /*8360*/  HFMA2 R40, -RZ, RZ, 0, 0 ;  /* 0x00000000ff287431 */ /* 0x002fcc00000001ff */
[----:B------:R-:W4:Y:S04]  /*8370*/  @!P1 LDG.E R40, desc[UR10][R48.64] ;  /* 0x0000000a30289981 */ /* 0x000f28000c1e1900 */
[----:B------:R-:W4:Y:S01]  /*8380*/  LDL.LU.64 R48, [R1+0x930] ;  /* 0x0009300001307983 */ /* 0x000f220000300a00 */
[----:B---3--:R-:W-:-:S04]  /*8390*/  PRMT R55, RZ, 0x7610, R55 ;  /* 0x00007610ff377816 */ /* 0x008fc80000000037 */
[----:B------:R-:W-:-:S05]  /*83a0*/  @!P2 PRMT R55, R21, 0x7632, R55 ;  /* 0x000076321537a816 */ /* 0x000fca0000000037 */
[----:B------:R0:W-:Y:S04]  /*83b0*/  STL.S16 [R1+0x454], R55 ;  /* 0x0004543701007387 */ /* 0x0001e80000100600 */
[----:B0-----:R-:W3:Y:S01]  /*83c0*/  LDL.LU R55, [R1+0x914] ;  /* 0x0009140001377983 */ /* 0x001ee20000300800 */
[----:B--2---:R-:W-:-:S04]  /*83d0*/  PRMT R60, RZ, 0x7610, R60 ;  /* 0x00007610ff3c7816 */ /* 0x004fc8000000003c */
[----:B------:R-:W-:-:S05]  /*83e0*/  @!P2 PRMT R60, R24, 0x7610, R60 ;  /* 0x00007610183ca816 */ /* 0x000fca000000003c */
[----:B------:R0:W-:Y:S04]  /*83f0*/  STL.S16 [R1+0x578], R60 ;  /* 0x0005783c01007387 */ /* 0x0001e80000100600 */
[----:B0-----:R-:W2:Y:S04]  /*8400*/  LDL.LU R60, [R1+0x910] ;  /* 0x00091000013c7983 */ /* 0x001ea80000300800 */
[----:B------:R0:W2:Y:S04]  /*8410*/  @!P3 LDG.E R44, desc[UR10][R50.64] ;  /* 0x0000000a322cb981 */ /* 0x0000a8000c1e1900 */
[----:B------:R-:W2:Y:S01]  /*8420*/  @!P4 LDG.E R7, desc[UR10][R52.64] ;  /* 0x0000000a3407c981 */ /* 0x000ea2000c1e1900 */
[----:B0-----:R-:W-:-:S02]  /*8430*/  MOV R50, R32 ;  /* 0x0000002000327202 */ /* 0x001fc40000000f00 */
[----:B------:R-:W-:Y:S02]  /*8440*/  MOV R51, R33 ;  /* 0x0000002100337202 */ /* 0x000fe40000000f00 */
[----:B------:R-:W2:Y:S04]  /*8450*/  LDL.LU.64 R32, [R1+0x568] ;  /* 0x0005680001207983 */ /* 0x000ea80000300a00 */
[----:B------:R-:W2:Y:S01]  /*8460*/  LDL.LU.64 R52, [R1+0x560] ;  /* 0x0005600001347983 */ /* 0x000ea20000300a00 */
[----:B------:R-:W-:-:S04]  /*8470*/  LOP3.LUT R61, R61, 0xffffff7f, RZ, 0xc0, !PT ;  /* 0xffffff7f3d3d7812 */ /* 0x000fc800078ec0ff */
[----:B------:R-:W-:Y:S02]  /*8480*/  @P3 LOP3.LUT R61, R61, 0x80, RZ, 0xfc, !PT ;  /* 0x000000803d3d3812 */ /* 0x000fe400078efcff */
[----:B------:R-:W-:Y:S02]  /*8490*/  LOP3.LUT P3, RZ, R43, 0x4, RZ, 0xc0, !PT ;  /* 0x000000042bff7812 */ /* 0x000fe4000786c0ff */
[----:B------:R-:W-:Y:S02]  /*84a0*/  PRMT R39, RZ, 0x7610, R39 ;  /* 0x00007610ff277816 */ /* 0x000fe40000000027 */
[----:B------:R-:W-:Y:S02]  /*84b0*/  LOP3.LUT P5, RZ, R54, 0x10000000, RZ, 0xc0, !PT ;  /* 0x1000000036ff7812 */ /* 0x000fe400078ac0ff */
[----:B------:R-:W-:-:S07]  /*84c0*/  @!P2 PRMT R41, R24, 0x7632, R41 ;  /* 0x000076321829a816 */ /* 0x000fce0000000029 */
[----:B------:R-:W-:Y:S01]  /*84d0*/  @!P3 PRMT R39, R29, 0x7632, R39 ;  /* 0x000076321d27b816 */ /* 0x000fe20000000027 */
[----:B------:R0:W-:Y:S04]  /*84e0*/  STL.S16 [R1+0x57c], R41 ;  /* 0x00057c2901007387 */ /* 0x0001e80000100600 */
[----:B------:R1:W-:Y:S01]  /*84f0*/  STL.S16 [R1+0x56c], R39 ;  /* 0x00056c2701007387 */ /* 0x0003e20000100600 */
[----:B0-----:R-:W-:Y:S02]  /*8500*/  MOV R41, RZ ;  /* 0x000000ff00297202 */ /* 0x001fe40000000f00 */
[----:B-1----:R-:W-:Y:S02]  /*8510*/  MOV R39, RZ ;  /* 0x000000ff00277202 */ /* 0x002fe40000000f00 */
[----:B----4-:R-:W-:-:S04]  /*8520*/  PRMT R56, RZ, 0x7610, R56 ;  /* 0x00007610ff387816 */ /* 0x010fc80000000038 */
[----:B------:R-:W-:-:S05]  /*8530*/  @!P2 PRMT R56, R21, 0x7610, R56 ;  /* 0x000076101538a816 */ /* 0x000fca0000000038 */
[----:B------:R0:W-:Y:S04]  /*8540*/  STL.S16 [R1+0x26c], R56 ;  /* 0x00026c3801007387 */ /* 0x0001e80000100600 */
[----:B0-----:R-:W4:Y:S01]  /*8550*/  LDL.LU.64 R56, [R1+0x260] ;  /* 0x0002600001387983 */ /* 0x001f220000300a00 */
[----:B------:R-:W-:Y:S02]  /*8560*/  PRMT R49, RZ, 0x7610, R49 ;  /* 0x00007610ff317816 */ /* 0x000fe40000000031 */
[----:B------:R-:W-:Y:S02]  /*8570*/  PRMT R48, RZ, 0x7610, R48 ;  /* 0x00007610ff307816 */ /* 0x000fe40000000030 */
[----:B------:R-:W-:Y:S02]  /*8580*/  @!P6 PRMT R49, R19, 0x7632, R49 ;  /* 0x000076321331e816 */ /* 0x000fe40000000031 */
[----:B------:R-:W-:-:S03]  /*8590*/  @!P6 PRMT R48, R22, 0x7610, R48 ;  /* 0x000076101630e816 */ /* 0x000fc60000000030 */
[----:B------:R-:W-:Y:S04]  /*85a0*/  STL.S16 [R1+0x470], R49 ;  /* 0x0004703101007387 */ /* 0x000fe80000100600 */
[----:B------:R0:W-:Y:S04]  /*85b0*/  STL.S16 [R1+0x580], R48 ;  /* 0x0005803001007387 */ /* 0x0001e80000100600 */
[----:B0-----:R-:W4:Y:S01]  /*85c0*/  LDL.LU.64 R48, [R1+0x430] ;  /* 0x0004300001307983 */ /* 0x001f220000300a00 */
        /* <DEDUP_REMOVED lines=9> */
[----:B------:R1:W2:Y:S04]  /*8660*/  @!P5 LDG.E R39, desc[UR10][R52.64] ;  /* 0x0000000a3427d981 */ /* 0x0002a8000c1e1900 */
[----:B------:R-:W0:Y:S04]  /*8670*/  LDL.LU R32, [R1+0x90c] ;  /* 0x00090c0001207983 */ /* 0x000e280000300800 */
[----:B------:R-:W1:Y:S01]  /*8680*/  LDL.LU R52, [R1+0x900] ;  /* 0x0009000001347983 */ /* 0x000e620000300800 */
[----:B------:R-:W-:Y:S01]  /*8690*/  LOP3.LUT P6, RZ, R54, 0x8000000, RZ, 0xc0, !PT ;  /* 0x0800000036ff7812 */ /* 0x000fe200078cc0ff */
[----:B------:R-:W-:-:S02]  /*86a0*/  HFMA2 R2, -RZ, RZ, 0, 0 ;  /* 0x00000000ff027431 */ /* 0x000fc400000001ff */
[----:B------:R-:W-:Y:S01]  /*86b0*/  HFMA2 R3, -RZ, RZ, 0, 0 ;  /* 0x00000000ff037431 */ /* 0x000fe200000001ff */
        /* <DEDUP_REMOVED lines=10> */
[----:B----4-:R-:W4:Y:S04]  /*8760*/  @!P6 LDG.E R3, desc[UR10][R56.64] ;  /* 0x0000000a3803e981 */ /* 0x010f28000c1e1900 */
[----:B------:R-:W-:Y:S04]  /*8770*/  STL [R1+0x804], R0 ;  /* 0x0008040001007387 */ /* 0x000fe80000100800 */
[----:B------:R-:W-:Y:S04]  /*8780*/  STL [R1+0x80c], R0 ;  /* 0x00080c0001007387 */ /* 0x000fe80000100800 */
[----:B------:R-:W-:Y:S04]  /*8790*/  STL [R1+0x810], R0 ;  /* 0x0008100001007387 */ /* 0x000fe80000100800 */
[----:B------:R-:W-:Y:S04]  /*87a0*/  STL [R1+0x818], R0 ;  /* 0x0008180001007387 */ /* 0x000fe80000100800 */
[----:B------:R-:W-:Y:S04]  /*87b0*/  STL [R1+0x81c], R0 ;  /* 0x00081c0001007387 */ /* 0x000fe80000100800 */
[----:B------:R-:W4:Y:S04]  /*87c0*/  @!P5 LDG.E R2, desc[UR10][R48.64] ;  /* 0x0000000a3002d981 */ /* 0x000f28000c1e1900 */
[----:B------:R-:W-:Y:S04]  /*87d0*/  STL [R1+0x828], R0 ;  /* 0x0008280001007387 */ /* 0x000fe80000100800 */
[----:B------:R-:W-:Y:S04]  /*87e0*/  STL [R1+0x82c], R0 ;  /* 0x00082c0001007387 */ /* 0x000fe80000100800 */
[----:B------:R-:W-:Y:S04]  /*87f0*/  STL [R1+0x838], R0 ;  /* 0x0008380001007387 */ /* 0x000fe80000100800 */
[----:B------:R-:W-:Y:S04]  /*8800*/  STL [R1+0x844], R0 ;  /* 0x0008440001007387 */ /* 0x000fe80000100800 */
[----:B------:R-:W-:Y:S04]  /*8810*/  STL [R1+0x850], R0 ;  /* 0x0008500001007387 */ /* 0x000fe80000100800 */
[----:B------:R-:W-:Y:S04]  /*8820*/  STL [R1+0x85c], R0 ;  /* 0x00085c0001007387 */ /* 0x000fe80000100800 */
[----:B------:R-:W-:Y:S01]  /*8830*/  STL [R1+0x868], R0 ;  /* 0x0008680001007387 */ /* 0x000fe20000100800 */
[----:B---3--:R-:W-:-:S03]  /*8840*/  PRMT R55, RZ, 0x7610, R55 ;  /* 0x00007610ff377816 */ /* 0x008fc60000000037 */
[----:B------:R-:W-:Y:S01]  /*8850*/  STL [R1+0x874], R0 ;  /* 0x0008740001007387 */ /* 0x000fe20000100800 */
[----:B------:R-:W-:-:S03]  /*8860*/  @!P0 PRMT R55, R25, 0x7632, R55 ;  /* 0x0000763219378816 */ /* 0x000fc60000000037 */
        /* <DEDUP_REMOVED lines=23> */
[----:B------:R-:W3:Y:S04]  /*89e0*/  LDL.LU.64 R48, [R1+0x558] ;  /* 0x0005580001307983 */ /* 0x000ee80000300a00 */
[----:B------:R-:W4:Y:S04]  /*89f0*/  LDL.LU.64 R56, [R1+0x550] ;  /* 0x0005500001387983 */ /* 0x000f280000300a00 */
[----:B------:R-:W-:Y:S01]  /*8a00*/  STL.S16 [R1+0x434], R55 ;  /* 0x0004343701007387 */ /* 0x000fe20000100600 */
[----:B--2---:R-:W-:-:S04]  /*8a10*/  PRMT R60, RZ, 0x7610, R60 ;  /* 0x00007610ff3c7816 */ /* 0x004fc8000000003c */
[----:B------:R-:W-:Y:S02]  /*8a20*/  @!P0 PRMT R60, R36, 0x7610, R60 ;  /* 0x00007610243c8816 */ /* 0x000fe4000000003c */
[----:B0-----:R-:W-:Y:S02]  /*8a30*/  PRMT R32, RZ, 0x7610, R32 ;  /* 0x00007610ff207816 */ /* 0x001fe40000000020 */
[----:B-1----:R-:W-:Y:S02]  /*8a40*/  PRMT R52, RZ, 0x7610, R52 ;  /* 0x00007610ff347816 */ /* 0x002fe40000000034 */
[----:B------:R-:W-:Y:S02]  /*8a50*/  @!P3 PRMT R32, R23, 0x7610, R32 ;  /* 0x000076101720b816 */ /* 0x000fe40000000020 */
[----:B------:R-:W-:-:S03]  /*8a60*/  @!P0 PRMT R52, R25, 0x7610, R52 ;  /* 0x0000761019348816 */ /* 0x000fc60000000034 */
[----:B------:R0:W-:Y:S04]  /*8a70*/  STL.S16 [R1+0x268], R32 ;  /* 0x0002682001007387 */ /* 0x0001e80000100600 */
[----:B------:R1:W-:Y:S04]  /*8a80*/  STL.S16 [R1+0x264], R52 ;  /* 0x0002643401007387 */ /* 0x0003e80000100600 */
[----:B0-----:R-:W2:Y:S04]  /*8a90*/  LDL.LU.64 R32, [R1+0x540] ;  /* 0x0005400001207983 */ /* 0x001ea80000300a00 */
[----:B-1----:R-:W3:Y:S04]  /*8aa0*/  LDL.LU.64 R52, [R1+0x530] ;  /* 0x0005300001347983 */ /* 0x002ee80000300a00 */
[----:B------:R-:W3:Y:S04]  /*8ab0*/  LDL.LU R55, [R1+0x8fc] ;  /* 0x0008fc0001377983 */ /* 0x000ee80000300800 */
[----:B------:R0:W-:Y:S04]  /*8ac0*/  STL.S16 [R1+0x560], R60 ;  /* 0x0005603c01007387 */ /* 0x0001e80000100600 */
[----:B0-----:R-:W4:Y:S04]  /*8ad0*/  LDL.LU R60, [R1+0x8f8] ;  /* 0x0008f800013c7983 */ /* 0x001f280000300800 */
[----:B------:R0:W-:Y:S01]  /*8ae0*/  STL [R1+0x40], R5 ;  /* 0x0000400501007387 */ /* 0x0001e20000100800 */
[----:B------:R-:W-:-:S02]  /*8af0*/  LOP3.LUT P2, RZ, R54, 0x4000000, RZ, 0xc0, !PT ;  /* 0x0400000036ff7812 */ /* 0x000fc4000784c0ff */
[----:B0-----:R-:W-:-:S04]  /*8b00*/  PRMT R5, RZ, 0x7610, R5 ;  /* 0x00007610ff057816 */ /* 0x001fc80000000005 */
[----:B------:R-:W-:-:S05]  /*8b10*/  @!P0 PRMT R5, R36, 0x7632, R5 ;  /* 0x0000763224058816 */ /* 0x000fca0000000005 */
[----:B------:R0:W-:Y:S02]  /*8b20*/  STL.S16 [R1+0x564], R5 ;  /* 0x0005640501007387 */ /* 0x0001e40000100600 */
[----:B0-----:R-:W-:-:S06]  /*8b30*/  HFMA2 R5, -RZ, RZ, 0, 0 ;  /* 0x00000000ff057431 */ /* 0x001fcc00000001ff */
[----:B--2---:R0:W2:Y:S04]  /*8b40*/  @!P2 LDG.E R5, desc[UR10][R32.64] ;  /* 0x0000000a2005a981 */ /* 0x0040a8000c1e1900 */
[----:B------:R-:W0:Y:S01]  /*8b50*/  LDL.LU R32, [R1+0x8ec] ;  /* 0x0008ec0001207983 */ /* 0x000e220000300800 */
[----:B----4-:R-:W-:-:S04]  /*8b60*/  PRMT R60, RZ, 0x7610, R60 ;  /* 0x00007610ff3c7816 */ /* 0x010fc8000000003c */
[----:B------:R-:W-:-:S05]  /*8b70*/  @!P1 PRMT R60, R40, 0x7610, R60 ;  /* 0x00007610283c9816 */ /* 0x000fca000000003c */
[----:B------:R1:W-:Y:S04]  /*8b80*/  STL.S16 [R1+0x540], R60 ;  /* 0x0005403c01007387 */ /* 0x0003e80000100600 */
[----:B-1----:R-:W4:Y:S04]  /*8b90*/  LDL.LU R60, [R1+0x8e4] ;  /* 0x0008e400013c7983 */ /* 0x002f280000300800 */
[----:B------:R1:W-:Y:S02]  /*8ba0*/  STL [R1+0x144], R6 ;  /* 0x0001440601007387 */ /* 0x0003e40000100800 */
[----:B-1----:R-:W-:-:S02]  /*8bb0*/  MOV R6, RZ ;  /* 0x000000ff00067202 */ /* 0x002fc40000000f00 */
[----:B------:R1:W-:Y:S04]  /*8bc0*/  STL [R1+0x3c], R27 ;  /* 0x00003c1b01007387 */ /* 0x0003e80000100800 */
[----:B------:R-:W2:Y:S01]  /*8bd0*/  @!P2 LDG.E R6, desc[UR10][R56.64] ;  /* 0x0000000a3806a981 */ /* 0x000ea2000c1e1900 */
[----:B------:R-:W-:Y:S02]  /*8be0*/  LOP3.LUT P2, RZ, R61, 0x100, RZ, 0xc0, !PT ;  /* 0x000001003dff7812 */ /* 0x000fe4000784c0ff */
[----:B-1----:R-:W-:Y:S01]  /*8bf0*/  PRMT R27, RZ, 0x7610, R27 ;  /* 0x00007610ff1b7816 */ /* 0x002fe2000000001b */
[----:B------:R1:W-:Y:S03]  /*8c00*/  STL [R1+0x38], R28 ;  /* 0x0000381c01007387 */ /* 0x0003e60000100800 */
[----:B------:R-:W-:Y:S01]  /*8c10*/  @!P1 PRMT R27, R40, 0x7632, R27 ;  /* 0x00007632281b9816 */ /* 0x000fe2000000001b */
[----:B------:R-:W2:Y:S01]  /*8c20*/  LDL.LU.64 R56, [R1+0x528] ;  /* 0x0005280001387983 */ /* 0x000ea20000300a00 */
[----:B------:R-:W-:-:S02]  /*8c30*/  LOP3.LUT P3, RZ, R54, 0x2000000, RZ, 0xc0, !PT ;  /* 0x0200000036ff7812 */ /* 0x000fc4000786c0ff */
[----:B-1----:R-:W-:Y:S01]  /*8c40*/  PRMT R28, RZ, 0x7610, R28 ;  /* 0x00007610ff1c7816 */ /* 0x002fe2000000001c */
[----:B------:R1:W-:Y:S03]  /*8c50*/  STL.S16 [R1+0x544], R27 ;  /* 0x0005441b01007387 */ /* 0x0003e60000100600 */
[----:B------:R-:W-:Y:S01]  /*8c60*/  @!P2 PRMT R28, R42, 0x7610, R28 ;  /* 0x000076102a1ca816 */ /* 0x000fe2000000001c */
[----:B-1----:R-:W-:-:S04]  /*8c70*/  HFMA2 R27, -RZ, RZ, 0, 0 ;  /* 0x00000000ff1b7431 */ /* 0x002fc800000001ff */
[----:B------:R1:W-:Y:S04]  /*8c80*/  STL.S16 [R1+0x530], R28 ;  /* 0x0005301c01007387 */ /* 0x0003e80000100600 */
[----:B---3--:R-:W3:Y:S01]  /*8c90*/  @!P3 LDG.E R27, desc[UR10][R52.64] ;  /* 0x0000000a341bb981 */ /* 0x008ee2000c1e1900 */
[----:B-1----:R-:W-:-:S06]  /*8ca0*/  MOV R28, RZ ;  /* 0x000000ff001c7202 */ /* 0x002fcc0000000f00 */
[----:B------:R-:W3:Y:S01]  /*8cb0*/  @!P3 LDG.E R28, desc[UR10][R50.64] ;  /* 0x0000000a321cb981 */ /* 0x000ee2000c1e1900 */
[----:B------:R-:W-:-:S03]  /*8cc0*/  LOP3.LUT P3, RZ, R61, 0x80, RZ, 0xc0, !PT ;  /* 0x000000803dff7812 */ /* 0x000fc6000786c0ff */
[----:B------:R1:W-:Y:S04]  /*8cd0*/  STL [R1+0x48], R8 ;  /* 0x0000480801007387 */ /* 0x0003e80000100800 */
[----:B------:R1:W-:Y:S04]  /*8ce0*/  STL [R1+0x4c], R9 ;  /* 0x00004c0901007387 */ /* 0x0003e80000100800 */
[----:B------:R-:W-:Y:S01]  /*8cf0*/  STL [R1+0x34], R30 ;  /* 0x0000341e01007387 */ /* 0x000fe20000100800 */
[----:B-1----:R-:W-:Y:S02]  /*8d00*/  PRMT R8, RZ, 0x7610, R8 ;  /* 0x00007610ff087816 */ /* 0x002fe40000000008 */
[----:B------:R-:W-:Y:S01]  /*8d10*/  LOP3.LUT P0, RZ, R54, 0x1000000, RZ, 0xc0, !PT ;  /* 0x0100000036ff7812 */ /* 0x000fe2000780c0ff */
[----:B------:R-:W-:Y:S01]  /*8d20*/  STL [R1+0x140], R4 ;  /* 0x0001400401007387 */ /* 0x000fe20000100800 */
[----:B------:R-:W-:-:S02]  /*8d30*/  PRMT R9, RZ, 0x7610, R9 ;  /* 0x00007610ff097816 */ /* 0x000fc40000000009 */
[----:B------:R-:W-:Y:S01]  /*8d40*/  @!P2 PRMT R8, R37, 0x7610, R8 ;  /* 0x000076102508a816 */ /* 0x000fe20000000008 */
[----:B------:R-:W-:Y:S01]  /*8d50*/  STL [R1+0x44], R26 ;  /* 0x0000441a01007387 */ /* 0x000fe20000100800 */
[----:B------:R-:W-:-:S03]  /*8d60*/  @!P3 PRMT R9, R31, 0x7610, R9 ;  /* 0x000076101f09b816 */ /* 0x000fc60000000009 */
[----:B------:R-:W-:Y:S04]  /*8d70*/  STL [R1+0x894], R8 ;  /* 0x0008940801007387 */ /* 0x000fe80000100800 */
[----:B------:R-:W-:Y:S04]  /*8d80*/  STL.64 [R1+0x7a8], R8 ;  /* 0x0007a80801007387 */ /* 0x000fe80000100a00 */
[----:B------:R1:W-:Y:S01]  /*8d90*/  STL.64 [R1+0x848], R8 ;  /* 0x0008480801007387 */ /* 0x0003e20000100a00 */
[----:B------:R-:W-:-:S03]  /*8da0*/  PRMT R55, RZ, 0x7610, R55 ;  /* 0x00007610ff377816 */ /* 0x000fc60000000037 */
[----:B------:R-:W3:Y:S04]  /*8db0*/  LDL.LU.64 R52, [R1+0x508] ;  /* 0x0005080001347983 */ /* 0x000ee80000300a00 */
[----:B------:R-:W-:Y:S04]  /*8dc0*/  STL [R1+0x14c], R11 ;  /* 0x00014c0b01007387 */ /* 0x000fe80000100800 */
[----:B-1----:R-:W3:Y:S01]  /*8dd0*/  LDL.LU.64 R8, [R1+0x510] ;  /* 0x0005100001087983 */ /* 0x002ee20000300a00 */
[----:B0-----:R-:W-:-:S03]  /*8de0*/  PRMT R32, RZ, 0x7610, R32 ;  /* 0x00007610ff207816 */ /* 0x001fc60000000020 */
[----:B------:R-:W-:Y:S01]  /*8df0*/  STL [R1+0x50], R10 ;  /* 0x0000500a01007387 */ /* 0x000fe20000100800 */
[----:B----4-:R-:W-:-:S03]  /*8e00*/  PRMT R60, RZ, 0x7610, R60 ;  /* 0x00007610ff3c7816 */ /* 0x010fc6000000003c */
[----:B------:R-:W-:Y:S01]  /*8e10*/  STL [R1+0x150], R13 ;  /* 0x0001500d01007387 */ /* 0x000fe20000100800 */
[----:B------:R-:W-:-:S03]  /*8e20*/  @!P2 PRMT R60, R37, 0x7632, R60 ;  /* 0x00007632253ca816 */ /* 0x000fc6000000003c */
[----:B------:R-:W-:Y:S04]  /*8e30*/  STL [R1+0x54], R12 ;  /* 0x0000540c01007387 */ /* 0x000fe80000100800 */
[----:B------:R0:W-:Y:S01]  /*8e40*/  STL.S16 [R1+0x408], R60 ;  /* 0x0004083c01007387 */ /* 0x0001e20000100600 */
[----:B------:R-:W-:-:S03]  /*8e50*/  PRMT R59, RZ, 0x7610, R59 ;  /* 0x00007610ff3b7816 */ /* 0x000fc6000000003b */
[----:B------:R-:W4:Y:S04]  /*8e60*/  LDL.LU.64 R50, [R1+0x8d8] ;  /* 0x0008d80001327983 */ /* 0x000f280000300a00 */
[----:B0-----:R-:W3:Y:S01]  /*8e70*/  LDL.LU R60, [R1+0x8e0] ;  /* 0x0008e000013c7983 */ /* 0x001ee20000300800 */
[----:B------:R-:W-:-:S05]  /*8e80*/  @!P1 PRMT R32, R38, 0x7610, R32 ;  /* 0x0000761026209816 */ /* 0x000fca0000000020 */
[----:B------:R0:W-:Y:S04]  /*8e90*/  STL.S16 [R1+0x260], R32 ;  /* 0x0002602001007387 */ /* 0x0001e80000100600 */
[----:B0-----:R-:W4:Y:S01]  /*8ea0*/  LDL.LU.64 R32, [R1+0x518] ;  /* 0x0005180001207983 */ /* 0x001f220000300a00 */
[----:B------:R-:W-:-:S04]  /*8eb0*/  PRMT R30, RZ, 0x7610, R30 ;  /* 0x00007610ff1e7816 */ /* 0x000fc8000000001e */
[----:B------:R-:W-:Y:S02]  /*8ec0*/  @!P3 PRMT R30, R44, 0x7632, R30 ;  /* 0x000076322c1eb816 */ /* 0x000fe4000000001e */
[----:B------:R-:W-:-:S03]  /*8ed0*/  @!P1 PRMT R55, R38, 0x7632, R55 ;  /* 0x0000763226379816 */ /* 0x000fc60000000037 */
[----:B------:R0:W-:Y:S01]  /*8ee0*/  STL.S16 [R1+0x51c], R30 ;  /* 0x00051c1e01007387 */ /* 0x0001e20000100600 */
[----:B------:R-:W-:-:S03]  /*8ef0*/  MOV R4, RZ ;  /* 0x000000ff00047202 */ /* 0x000fc60000000f00 */
[----:B------:R1:W-:Y:S01]  /*8f00*/  STL.S16 [R1+0x430], R55 ;  /* 0x0004303701007387 */ /* 0x0003e20000100600 */
[----:B------:R-:W-:Y:S02]  /*8f10*/  LOP3.LUT P1, RZ, R54, 0x800000, RZ, 0xc0, !PT ;  /* 0x0080000036ff7812 */ /* 0x000fe4000782c0ff */
[----:B------:R-:W-:Y:S01]  /*8f20*/  PRMT R26, RZ, 0x7610, R26 ;  /* 0x00007610ff1a7816 */ /* 0x000fe2000000001a */
[----:B------:R-:W4:Y:S01]  /*8f30*/  @!P6 LDG.E R4, desc[UR10][R48.64] ;  /* 0x0000000a3004e981 */ /* 0x000f22000c1e1900 */
[----:B0-----:R-:W-:-:S03]  /*8f40*/  MOV R30, RZ ;  /* 0x000000ff001e7202 */ /* 0x001fc60000000f00 */
[----:B-1----:R-:W4:Y:S04]  /*8f50*/  LDL.LU R55, [R1+0x8e8] ;  /* 0x0008e80001377983 */ /* 0x002f280000300800 */
[----:B--2---:R0:W2:Y:S01]  /*8f60*/  @!P0 LDG.E R30, desc[UR10][R56.64] ;  /* 0x0000000a381e8981 */ /* 0x0040a2000c1e1900 */
[----:B------:R-:W-:Y:S02]  /*8f70*/  PRMT R10, RZ, 0x7610, R10 ;  /* 0x00007610ff0a7816 */ /* 0x000fe4000000000a */
[----:B------:R-:W-:Y:S02]  /*8f80*/  PRMT R11, RZ, 0x7610, R11 ;  /* 0x00007610ff0b7816 */ /* 0x000fe4000000000b */
[----:B------:R-:W-:Y:S01]  /*8f90*/  PRMT R58, RZ, 0x7610, R58 ;  /* 0x00007610ff3a7816 */ /* 0x000fe2000000003a */
[----:B------:R-:W-:Y:S04]  /*8fa0*/  STL [R1+0x148], R14 ;  /* 0x0001480e01007387 */ /* 0x000fe80000100800 */
[----:B------:R-:W0:Y:S01]  /*8fb0*/  LDL.LU.64 R56, [R1+0x8d0] ;  /* 0x0008d00001387983 */ /* 0x000e220000300a00 */
[----:B------:R-:W-:-:S02]  /*8fc0*/  @!P2 PRMT R26, R42, 0x7632, R26 ;  /* 0x000076322a1aa816 */ /* 0x000fc4000000001a */
[C---:B------:R-:W-:Y:S01]  /*8fd0*/  @!P4 PRMT R10, R7.reuse, 0x7610, R10 ;  /* 0x00007610070ac816 */ /* 0x040fe2000000000a */
[----:B------:R-:W2:Y:S01]  /*8fe0*/  LDL.LU.64 R48, [R1+0x8f0] ;  /* 0x0008f00001307983 */ /* 0x000ea20000300a00 */
[----:B------:R-:W-:-:S03]  /*8ff0*/  @!P4 PRMT R11, R7, 0x7632, R11 ;  /* 0x00007632070bc816 */ /* 0x000fc6000000000b */
[----:B------:R1:W-:Y:S01]  /*9000*/  STL.S16 [R1+0x534], R26 ;  /* 0x0005341a01007387 */ /* 0x0003e20000100600 */
[----:B------:R-:W-:Y:S02]  /*9010*/  PRMT R12, RZ, 0x7610, R12 ;  /* 0x00007610ff0c7816 */ /* 0x000fe4000000000c */
[----:B------:R-:W-:Y:S01]  /*9020*/  PRMT R13, RZ, 0x7610, R13 ;  /* 0x00007610ff0d7816 */ /* 0x000fe2000000000d */
[----:B------:R-:W-:Y:S04]  /*9030*/  STL [R1+0x7b4], R10 ;  /* 0x0007b40a01007387 */ /* 0x000fe80000100800 */
[----:B------:R-:W-:Y:S01]  /*9040*/  STL.64 [R1+0x7c0], R10 ;  /* 0x0007c00a01007387 */ /* 0x000fe20000100a00 */
[----:B-1----:R-:W-:-:S03]  /*9050*/  HFMA2 R26, -RZ, RZ, 0, 0 ;  /* 0x00000000ff1a7431 */ /* 0x002fc600000001ff */
[----:B------:R-:W-:Y:S04]  /*9060*/  STL [R1+0x840], R10 ;  /* 0x0008400a01007387 */ /* 0x000fe80000100800 */
[----:B------:R-:W-:Y:S04]  /*9070*/  STL [R1+0x870], R10 ;  /* 0x0008700a01007387 */ /* 0x000fe80000100800 */
[----:B------:R1:W-:Y:S01]  /*9080*/  STL.64 [R1+0x898], R10 ;  /* 0x0008980a01007387 */ /* 0x0003e20000100a00 */
[C---:B------:R-:W-:Y:S02]  /*9090*/  @!P5 PRMT R12, R2.reuse, 0x7610, R12 ;  /* 0x00007610020cd816 */ /* 0x040fe4000000000c */
[----:B------:R-:W-:Y:S01]  /*90a0*/  @!P5 PRMT R13, R2, 0x7632, R13 ;  /* 0x00007632020dd816 */ /* 0x000fe2000000000d */
[----:B-1----:R-:W2:Y:S04]  /*90b0*/  LDL.LU.64 R10, [R1+0x4e0] ;  /* 0x0004e000010a7983 */ /* 0x002ea80000300a00 */
[----:B------:R-:W-:Y:S04]  /*90c0*/  STL.64 [R1+0x7c8], R12 ;  /* 0x0007c80c01007387 */ /* 0x000fe80000100a00 */
[----:B------:R-:W-:Y:S04]  /*90d0*/  STL [R1+0x858], R12 ;  /* 0x0008580c01007387 */ /* 0x000fe80000100800 */
[----:B------:R1:W-:Y:S04]  /*90e0*/  STL [R1+0x8a0], R12 ;  /* 0x0008a00c01007387 */ /* 0x0003e80000100800 */
[----:B-1----:R-:W2:Y:S01]  /*90f0*/  LDL.LU.64 R12, [R1+0x500] ;  /* 0x00050000010c7983 */ /* 0x002ea20000300a00 */
[----:B---3--:R-:W-:-:S04]  /*9100*/  PRMT R60, RZ, 0x7610, R60 ;  /* 0x00007610ff3c7816 */ /* 0x008fc8000000003c */
[----:B------:R-:W-:-:S05]  /*9110*/  @!P3 PRMT R60, R31, 0x7632, R60 ;  /* 0x000076321f3cb816 */ /* 0x000fca000000003c */
[----:B------:R1:W-:Y:S04]  /*9120*/  STL.S16 [R1+0x3ec], R60 ;  /* 0x0003ec3c01007387 */ /* 0x0003e80000100600 */
[----:B----4-:R-:W3:Y:S01]  /*9130*/  @!P0 LDG.E R26, desc[UR10][R32.64] ;  /* 0x0000000a201a8981 */ /* 0x010ee2000c1e1900 */
[----:B-1----:R-:W-:-:S06]  /*9140*/  MOV R60, RZ ;  /* 0x000000ff003c7202 */ /* 0x002fcc0000000f00 */
[----:B------:R-:W4:Y:S04]  /*9150*/  @!P1 LDG.E R60, desc[UR10][R8.64] ;  /* 0x0000000a083c9981 */ /* 0x000f28000c1e1900 */
[----:B------:R-:W3:Y:S04]  /*9160*/  LDL.LU.64 R32, [R1+0x4f8] ;  /* 0x0004f80001207983 */ /* 0x000ee80000300a00 */
[----:B------:R-:W4:Y:S01]  /*9170*/  LDL.LU.64 R8, [R1+0x4f0] ;  /* 0x0004f00001087983 */ /* 0x000f220000300a00 */
[----:B------:R-:W-:-:S05]  /*9180*/  @!P3 PRMT R59, R44, 0x7610, R59 ;  /* 0x000076102c3bb816 */ /* 0x000fca000000003b */
[----:B------:R1:W-:Y:S01]  /*9190*/  STL.S16 [R1+0x518], R59 ;  /* 0x0005183b01007387 */ /* 0x0003e20000100600 */
[----:B------:R-:W-:-:S04]  /*91a0*/  PRMT R55, RZ, 0x7610, R55 ;  /* 0x00007610ff377816 */ /* 0x000fc80000000037 */
[----:B------:R-:W-:Y:S01]  /*91b0*/  @!P5 PRMT R55, R39, 0x7632, R55 ;  /* 0x000076322737d816 */ /* 0x000fe20000000037 */
[----:B-1----:R-:W-:Y:S01]  /*91c0*/  HFMA2 R59, -RZ, RZ, 0, 0 ;  /* 0x00000000ff3b7431 */ /* 0x002fe200000001ff */
[----:B0-----:R-:W-:Y:S02]  /*91d0*/  PRMT R56, RZ, 0x7610, R56 ;  /* 0x00007610ff387816 */ /* 0x001fe40000000038 */
[----:B------:R-:W-:Y:S01]  /*91e0*/  LOP3.LUT P3, RZ, R54, 0x200000, RZ, 0xc0, !PT ;  /* 0x0020000036ff7812 */ /* 0x000fe2000786c0ff */
[----:B------:R0:W-:Y:S01]  /*91f0*/  STL.S16 [R1+0x4f8], R55 ;  /* 0x0004f83701007387 */ /* 0x0001e20000100600 */
[----:B------:R-:W-:Y:S02]  /*9200*/  @!P6 PRMT R56, R4, 0x7610, R56 ;  /* 0x000076100438e816 */ /* 0x000fe40000000038 */
[----:B------:R-:W-:Y:S01]  /*9210*/  PRMT R57, RZ, 0x7610, R57 ;  /* 0x00007610ff397816 */ /* 0x000fe20000000039 */
[----:B------:R1:W4:Y:S03]  /*9220*/  @!P1 LDG.E R59, desc[UR10][R52.64] ;  /* 0x0000000a343b9981 */ /* 0x000326000c1e1900 */
[----:B------:R-:W-:Y:S01]  /*9230*/  @!P4 PRMT R57, R41, 0x7632, R57 ;  /* 0x000076322939c816 */ /* 0x000fe20000000039 */
[----:B0-----:R-:W-:Y:S01]  /*9240*/  HFMA2 R55, -RZ, RZ, 0, 0 ;  /* 0x00000000ff377431 */ /* 0x001fe200000001ff */
[----:B------:R0:W-:Y:S04]  /*9250*/  STL.S16 [R1+0x4e0], R56 ;  /* 0x0004e03801007387 */ /* 0x0001e80000100600 */
[----:B------:R-:W1:Y:S01]  /*9260*/  LDL.LU.64 R52, [R1+0x8c8] ;  /* 0x0008c80001347983 */ /* 0x000e620000300a00 */
[----:B------:R-:W-:-:S02]  /*9270*/  LOP3.LUT P2, RZ, R54, 0x400000, RZ, 0xc0, !PT ;  /* 0x0040000036ff7812 */ /* 0x000fc4000784c0ff */
[----:B------:R-:W-:Y:S02]  /*9280*/  @!P4 PRMT R58, R41, 0x7610, R58 ;  /* 0x00007610293ac816 */ /* 0x000fe4000000003a */
[----:B0-----:R-:W-:Y:S01]  /*9290*/  MOV R56, RZ ;  /* 0x000000ff00387202 */ /* 0x001fe20000000f00 */
[----:B------:R0:W-:Y:S04]  /*92a0*/  STL.S16 [R1+0x50c], R57 ;  /* 0x00050c3901007387 */ /* 0x0001e80000100600 */
[----:B------:R2:W-:Y:S01]  /*92b0*/  STL.S16 [R1+0x508], R58 ;  /* 0x0005083a01007387 */ /* 0x0005e20000100600 */
[----:B0-----:R-:W-:-:S03]  /*92c0*/  HFMA2 R57, -RZ, RZ, 0, 0 ;  /* 0x00000000ff397431 */ /* 0x001fc600000001ff */
[----:B--2---:R-:W2:Y:S01]  /*92d0*/  @!P3 LDG.E R55, desc[UR10][R10.64] ;  /* 0x0000000a0a37b981 */ /* 0x004ea2000c1e1900 */
[----:B------:R-:W-:-:S03]  /*92e0*/  MOV R58, RZ ;  /* 0x000000ff003a7202 */ /* 0x000fc60000000f00 */
[----:B------:R-:W2:Y:S04]  /*92f0*/  LDL.LU.64 R10, [R1+0x4b8] ;  /* 0x0004b800010a7983 */ /* 0x000ea80000300a00 */
[----:B------:R-:W2:Y:S04]  /*9300*/  @!P2 LDG.E R58, desc[UR10][R12.64] ;  /* 0x0000000a0c3aa981 */ /* 0x000ea8000c1e1900 */
[----:B------:R-:W2:Y:S04]  /*9310*/  LDL.LU.64 R12, [R1+0x4d8] ;  /* 0x0004d800010c7983 */ /* 0x000ea80000300a00 */
[----:B---3--:R-:W3:Y:S04]  /*9320*/  @!P2 LDG.E R57, desc[UR10][R32.64] ;  /* 0x0000000a2039a981 */ /* 0x008ee8000c1e1900 */
[----:B----4-:R-:W4:Y:S04]  /*9330*/  @!P3 LDG.E R56, desc[UR10][R8.64] ;  /* 0x0000000a0838b981 */ /* 0x010f28000c1e1900 */
[----:B------:R-:W3:Y:S04]  /*9340*/  LDL.LU.64 R32, [R1+0x4d0] ;  /* 0x0004d00001207983 */ /* 0x000ee80000300a00 */
[----:B------:R-:W4:Y:S01]  /*9350*/  LDL.LU.64 R8, [R1+0x4c8] ;  /* 0x0004c80001087983 */ /* 0x000f220000300a00 */
[----:B------:R-:W-:-:S04]  /*9360*/  LOP3.LUT R61, R61, 0xffffffbf, RZ, 0xc0, !PT ;  /* 0xffffffbf3d3d7812 */ /* 0x000fc800078ec0ff */
[----:B------:R-:W-:Y:S02]  /*9370*/  @P2 LOP3.LUT R61, R61, 0x40, RZ, 0xfc, !PT ;  /* 0x000000403d3d2812 */ /* 0x000fe400078efcff */
[----:B------:R-:W-:Y:S02]  /*9380*/  LOP3.LUT P2, RZ, R54, 0x4000000, RZ, 0xc0, !PT ;  /* 0x0400000036ff7812 */ /* 0x000fe4000784c0ff */
[----:B------:R-:W-:-:S04]  /*9390*/  LOP3.LUT R61, R61, 0xffffffdf, RZ, 0xc0, !PT ;  /* 0xffffffdf3d3d7812 */ /* 0x000fc800078ec0ff */
[----:B------:R-:W-:Y:S02]  /*93a0*/  @P3 LOP3.LUT R61, R61, 0x20, RZ, 0xfc, !PT ;  /* 0x000000203d3d3812 */ /* 0x000fe400078efcff */
[----:B------:R-:W-:Y:S02]  /*93b0*/  LOP3.LUT P3, RZ, R54, 0x2000000, RZ, 0xc0, !PT ;  /* 0x0200000036ff7812 */ /* 0x000fe4000786c0ff */
[----:B------:R-:W-:Y:S02]  /*93c0*/  PRMT R50, RZ, 0x7610, R50 ;  /* 0x00007610ff327816 */ /* 0x000fe40000000032 */
[----:B------:R-:W-:Y:S02]  /*93d0*/  PRMT R14, RZ, 0x7610, R14 ;  /* 0x00007610ff0e7816 */ /* 0x000fe4000000000e */
[----:B------:R-:W-:Y:S02]  /*93e0*/  @!P2 PRMT R50, R6, 0x7632, R50 ;  /* 0x000076320632a816 */ /* 0x000fe40000000032 */
[----:B------:R-:W-:-:S02]  /*93f0*/  PRMT R51, RZ, 0x7610, R51 ;  /* 0x00007610ff337816 */ /* 0x000fc40000000033 */
[----:B------:R-:W-:Y:S02]  /*9400*/  @!P5 PRMT R14, R39, 0x7610, R14 ;  /* 0x00007610270ed816 */ /* 0x000fe4000000000e */
[----:B------:R-:W-:Y:S01]  /*9410*/  LOP3.LUT P5, RZ, R54, 0x80000, RZ, 0xc0, !PT ;  /* 0x0008000036ff7812 */ /* 0x000fe200078ac0ff */
[----:B------:R0:W-:Y:S01]  /*9420*/  STL.S16 [R1+0x4d4], R50 ;  /* 0x0004d43201007387 */ /* 0x0001e20000100600 */
[----:B------:R-:W-:Y:S02]  /*9430*/  @!P3 PRMT R51, R28, 0x7610, R51 ;  /* 0x000076101c33b816 */ /* 0x000fe40000000033 */
[----:B-1----:R-:W-:Y:S02]  /*9440*/  PRMT R52, RZ, 0x7610, R52 ;  /* 0x00007610ff347816 */ /* 0x002fe40000000034 */
[----:B------:R-:W-:Y:S01]  /*9450*/  PRMT R53, RZ, 0x7610, R53 ;  /* 0x00007610ff357816 */ /* 0x000fe20000000035 */
[----:B------:R1:W-:Y:S01]  /*9460*/  STL.S16 [R1+0x4b8], R51 ;  /* 0x0004b83301007387 */ /* 0x0003e20000100600 */
[----:B------:R-:W-:Y:S01]  /*9470*/  @!P6 PRMT R52, R4, 0x7632, R52 ;  /* 0x000076320434e816 */ /* 0x000fe20000000034 */
[----:B0-----:R-:W-:Y:S01]  /*9480*/  HFMA2 R50, -RZ, RZ, 0, 0 ;  /* 0x00000000ff327431 */ /* 0x001fe200000001ff */
[----:B------:R-:W-:-:S03]  /*9490*/  LOP3.LUT P4, RZ, R54, 0x100000, RZ, 0xc0, !PT ;  /* 0x0010000036ff7812 */ /* 0x000fc6000788c0ff */
[----:B------:R0:W-:Y:S01]  /*94a0*/  STL.S16 [R1+0x4e4], R52 ;  /* 0x0004e43401007387 */ /* 0x0001e20000100600 */
[----:B------:R-:W-:Y:S02]  /*94b0*/  @!P2 PRMT R53, R6, 0x7610, R53 ;  /* 0x000076100635a816 */ /* 0x000fe40000000035 */
[----:B-1----:R-:W-:-:S03]  /*94c0*/  MOV R51, RZ ;  /* 0x000000ff00337202 */ /* 0x002fc60000000f00 */
[----:B------:R1:W-:Y:S01]  /*94d0*/  STL.S16 [R1+0x4d0], R53 ;  /* 0x0004d03501007387 */ /* 0x0003e20000100600 */
[----:B0-----:R-:W-:Y:S01]  /*94e0*/  HFMA2 R52, -RZ, RZ, 0, 0 ;  /* 0x00000000ff347431 */ /* 0x001fe200000001ff */
[----:B-1----:R-:W-:Y:S02]  /*94f0*/  MOV R53, RZ ;  /* 0x000000ff00357202 */ /* 0x002fe40000000f00 */
[----:B--2---:R-:W2:Y:S04]  /*9500*/  @!P5 LDG.E R50, desc[UR10][R10.64] ;  /* 0x0000000a0a32d981 */ /* 0x004ea8000c1e1900 */
[----:B------:R-:W2:Y:S04]  /*9510*/  LDL.LU.64 R10, [R1+0x490] ;  /* 0x00049000010a7983 */ /* 0x000ea80000300a00 */
[----:B------:R-:W2:Y:S04]  /*9520*/  @!P4 LDG.E R53, desc[UR10][R12.64] ;  /* 0x0000000a0c35c981 */ /* 0x000ea8000c1e1900 */
[----:B------:R-:W2:Y:S04]  /*9530*/  LDL.LU.64 R12, [R1+0x4b0] ;  /* 0x0004b000010c7983 */ /* 0x000ea80000300a00 */
[----:B---3--:R-:W3:Y:S04]  /*9540*/  @!P4 LDG.E R52, desc[UR10][R32.64] ;  /* 0x0000000a2034c981 */ /* 0x008ee8000c1e1900 */
[----:B----4-:R-:W4:Y:S04]  /*9550*/  @!P5 LDG.E R51, desc[UR10][R8.64] ;  /* 0x0000000a0833d981 */ /* 0x010f28000c1e1900 */
[----:B------:R-:W3:Y:S04]  /*9560*/  LDL.LU.64 R32, [R1+0x4a8] ;  /* 0x0004a80001207983 */ /* 0x000ee80000300a00 */
[----:B------:R-:W4:Y:S01]  /*9570*/  LDL.LU.64 R8, [R1+0x498] ;  /* 0x0004980001087983 */ /* 0x000f220000300a00 */
[----:B------:R-:W-:-:S03]  /*9580*/  PRMT R46, RZ, 0x7610, R46 ;  /* 0x00007610ff2e7816 */ /* 0x000fc6000000002e */
[----:B------:R0:W-:Y:S01]  /*9590*/  STL [R1+0x158], R18 ;  /* 0x0001581201007387 */ /* 0x0001e20000100800 */
[----:B------:R-:W-:-:S03]  /*95a0*/  @!P0 PRMT R46, R30, 0x7632, R46 ;  /* 0x000076321e2e8816 */ /* 0x000fc6000000002e */
[----:B------:R1:W-:Y:S01]  /*95b0*/  STL [R1+0x5c], R17 ;  /* 0x00005c1101007387 */ /* 0x0003e20000100800 */
[----:B------:R-:W-:Y:S02]  /*95c0*/  PRMT R45, RZ, 0x7610, R45 ;  /* 0x00007610ff2d7816 */ /* 0x000fe4000000002d */
[----:B------:R-:W-:Y:S02]  /*95d0*/  PRMT R47, RZ, 0x7610, R47 ;  /* 0x00007610ff2f7816 */ /* 0x000fe4000000002f */
[----:B0-----:R-:W-:Y:S02]  /*95e0*/  PRMT R18, RZ, 0x7610, R18 ;  /* 0x00007610ff127816 */ /* 0x001fe40000000012 */
[----:B-1----:R-:W-:Y:S02]  /*95f0*/  PRMT R17, RZ, 0x7610, R17 ;  /* 0x00007610ff117816 */ /* 0x002fe40000000011 */
[C---:B------:R-:W-:Y:S02]  /*9600*/  @!P2 PRMT R18, R5.reuse, 0x7632, R18 ;  /* 0x000076320512a816 */ /* 0x040fe40000000012 */
[----:B------:R-:W-:-:S02]  /*9610*/  @!P2 PRMT R17, R5, 0x7610, R17 ;  /* 0x000076100511a816 */ /* 0x000fc40000000011 */
[----:B------:R-:W-:Y:S01]  /*9620*/  LOP3.LUT P2, RZ, R54, 0x20000, RZ, 0xc0, !PT ;  /* 0x0002000036ff7812 */ /* 0x000fe2000784c0ff */
[----:B------:R0:W-:Y:S01]  /*9630*/  STL.S16 [R1+0x4ac], R46 ;  /* 0x0004ac2e01007387 */ /* 0x0001e20000100600 */
[C---:B------:R-:W-:Y:S02]  /*9640*/  @!P1 PRMT R45, R60.reuse, 0x7610, R45 ;  /* 0x000076103c2d9816 */ /* 0x040fe4000000002d */
[----:B------:R-:W-:Y:S01]  /*9650*/  @!P1 PRMT R47, R60, 0x7632, R47 ;  /* 0x000076323c2f9816 */ /* 0x000fe2000000002f */
[----:B------:R1:W-:Y:S01]  /*9660*/  STL [R1+0x154], R16 ;  /* 0x0001541001007387 */ /* 0x0003e20000100800 */
[----:B------:R-:W-:-:S03]  /*9670*/  PRMT R48, RZ, 0x7610, R48 ;  /* 0x00007610ff307816 */ /* 0x000fc60000000030 */
[----:B------:R1:W-:Y:S01]  /*9680*/  STL [R1+0x58], R15 ;  /* 0x0000580f01007387 */ /* 0x0003e20000100800 */
[----:B0-----:R-:W-:Y:S01]  /*9690*/  HFMA2 R46, -RZ, RZ, 0, 0 ;  /* 0x00000000ff2e7431 */ /* 0x001fe200000001ff */
[----:B------:R-:W-:Y:S02]  /*96a0*/  @!P3 PRMT R48, R28, 0x7632, R48 ;  /* 0x000076321c30b816 */ /* 0x000fe40000000030 */
[----:B------:R0:W-:Y:S01]  /*96b0*/  STL.S16 [R1+0x490], R45 ;  /* 0x0004902d01007387 */ /* 0x0001e20000100600 */
[----:B-1----:R-:W-:Y:S02]  /*96c0*/  PRMT R16, RZ, 0x7610, R16 ;  /* 0x00007610ff107816 */ /* 0x002fe40000000010 */
[----:B------:R-:W-:Y:S02]  /*96d0*/  PRMT R49, RZ, 0x7610, R49 ;  /* 0x00007610ff317816 */ /* 0x000fe40000000031 */
[----:B------:R-:W-:Y:S01]  /*96e0*/  PRMT R15, RZ, 0x7610, R15 ;  /* 0x00007610ff0f7816 */ /* 0x000fe2000000000f */
[----:B------:R1:W-:Y:S01]  /*96f0*/  STL.S16 [R1+0x494], R47 ;  /* 0x0004942f01007387 */ /* 0x0003e20000100600 */
[----:B------:R-:W-:-:S02]  /*9700*/  @!P6 PRMT R16, R3, 0x7632, R16 ;  /* 0x000076320310e816 */ /* 0x000fc40000000010 */
[----:B------:R-:W-:Y:S01]  /*9710*/  @!P6 PRMT R15, R3, 0x7610, R15 ;  /* 0x00007610030fe816 */ /* 0x000fe2000000000f */
[----:B0-----:R-:W4:Y:S01]  /*9720*/  LDL.LU R45, [R1+0x8c4] ;  /* 0x0008c400012d7983 */ /* 0x001f220000300800 */
[----:B------:R-:W-:Y:S02]  /*9730*/  LOP3.LUT P6, RZ, R54, 0x40000, RZ, 0xc0, !PT ;  /* 0x0004000036ff7812 */ /* 0x000fe400078cc0ff */
[----:B------:R-:W-:Y:S02]  /*9740*/  @!P0 PRMT R49, R30, 0x7610, R49 ;  /* 0x000076101e318816 */ /* 0x000fe40000000031 */
[----:B-1----:R-:W-:Y:S01]  /*9750*/  MOV R47, RZ ;  /* 0x000000ff002f7202 */ /* 0x002fe20000000f00 */
[----:B------:R0:W-:Y:S04]  /*9760*/  STL.S16 [R1+0x4bc], R48 ;  /* 0x0004bc3001007387 */ /* 0x0001e80000100600 */
[----:B--2---:R-:W2:Y:S01]  /*9770*/  @!P2 LDG.E R46, desc[UR10][R10.64] ;  /* 0x0000000a0a2ea981 */ /* 0x004ea2000c1e1900 */
[----:B0-----:R-:W-:-:S03]  /*9780*/  HFMA2 R48, -RZ, RZ, 0, 0 ;  /* 0x00000000ff307431 */ /* 0x001fc600000001ff */
[----:B------:R0:W-:Y:S01]  /*9790*/  STL.S16 [R1+0x4a8], R49 ;  /* 0x0004a83101007387 */ /* 0x0001e20000100600 */
[----:B------:R-:W-:-:S03]  /*97a0*/  PRMT R0, RZ, 0x7610, R0 ;  /* 0x00007610ff007816 */ /* 0x000fc60000000000 */
[----:B------:R-:W-:Y:S04]  /*97b0*/  STL [R1+0x15c], R20 ;  /* 0x00015c1401007387 */ /* 0x000fe80000100800 */
[----:B------:R1:W-:Y:S01]  /*97c0*/  STL [R1+0x60], R19 ;  /* 0x0000601301007387 */ /* 0x0003e20000100800 */
[----:B0-----:R-:W-:-:S03]  /*97d0*/  MOV R49, RZ ;  /* 0x000000ff00317202 */ /* 0x001fc60000000f00 */
[----:B------:R0:W-:Y:S04]  /*97e0*/  STL [R1+0x168], R29 ;  /* 0x0001681d01007387 */ /* 0x0001e80000100800 */
[----:B------:R-:W2:Y:S04]  /*97f0*/  @!P6 LDG.E R49, desc[UR10][R12.64] ;  /* 0x0000000a0c31e981 */ /* 0x000ea8000c1e1900 */
[----:B------:R-:W2:Y:S04]  /*9800*/  LDL.LU.64 R10, [R1+0x478] ;  /* 0x00047800010a7983 */ /* 0x000ea80000300a00 */
[----:B------:R-:W2:Y:S04]  /*9810*/  LDL.LU.64 R12, [R1+0x480] ;  /* 0x00048000010c7983 */ /* 0x000ea80000300a00 */
[----:B---3--:R-:W3:Y:S04]  /*9820*/  @!P6 LDG.E R48, desc[UR10][R32.64] ;  /* 0x0000000a2030e981 */ /* 0x008ee8000c1e1900 */
[----:B----4-:R-:W4:Y:S01]  /*9830*/  @!P2 LDG.E R47, desc[UR10][R8.64] ;  /* 0x0000000a082fa981 */ /* 0x010f22000c1e1900 */
[----:B------:R-:W-:-:S03]  /*9840*/  LOP3.LUT P2, RZ, R61, 0x40, RZ, 0xc0, !PT ;  /* 0x000000403dff7812 */ /* 0x000fc6000784c0ff */
[----:B------:R-:W3:Y:S01]  /*9850*/  LDL.LU.64 R32, [R1+0x488] ;  /* 0x0004880001207983 */ /* 0x000ee20000300a00 */
[----:B-1----:R-:W-:Y:S02]  /*9860*/  PRMT R19, RZ, 0x7610, R19 ;  /* 0x00007610ff137816 */ /* 0x002fe40000000013 */
[----:B------:R-:W-:Y:S01]  /*9870*/  PRMT R20, RZ, 0x7610, R20 ;  /* 0x00007610ff147816 */ /* 0x000fe20000000014 */
[----:B0-----:R-:W-:Y:S01]  /*9880*/  HFMA2 R29, -RZ, RZ, 0, 0 ;  /* 0x00000000ff1d7431 */ /* 0x001fe200000001ff */
[----:B------:R-:W4:Y:S05]  /*9890*/  LDL.LU.64 R8, [R1+0x460] ;  /* 0x0004600001087983 */ /* 0x000f2a0000300a00 */
[----:B------:R-:W-:-:S05]  /*98a0*/  @!P2 PRMT R0, R58, 0x7610, R0 ;  /* 0x000076103a00a816 */ /* 0x000fca0000000000 */
[----:B------:R0:W-:Y:S04]  /*98b0*/  STL.S16 [R1+0x488], R0 ;  /* 0x0004880001007387 */ /* 0x0001e80000100600 */
[----:B0-----:R-:W4:Y:S01]  /*98c0*/  LDL.LU R0, [R1+0x8bc] ;  /* 0x0008bc0001007983 */ /* 0x001f220000300800 */
[C---:B------:R-:W-:Y:S02]  /*98d0*/  @!P3 PRMT R19, R27.reuse, 0x7610, R19 ;  /* 0x000076101b13b816 */ /* 0x040fe40000000013 */
[----:B------:R-:W-:Y:S02]  /*98e0*/  @!P3 PRMT R20, R27, 0x7632, R20 ;  /* 0x000076321b14b816 */ /* 0x000fe40000000014 */
[----:B------:R-:W-:Y:S02]  /*98f0*/  LOP3.LUT P3, RZ, R54, 0x10000, RZ, 0xc0, !PT ;  /* 0x0001000036ff7812 */ /* 0x000fe4000786c0ff */
[----:B------:R-:W-:-:S04]  /*9900*/  PRMT R45, RZ, 0x7610, R45 ;  /* 0x00007610ff2d7816 */ /* 0x000fc8000000002d */
[----:B------:R-:W-:-:S05]  /*9910*/  @!P2 PRMT R45, R58, 0x7632, R45 ;  /* 0x000076323a2da816 */ /* 0x000fca000000002d */
[----:B------:R0:W-:Y:S02]  /*9920*/  STL.S16 [R1+0x498], R45 ;  /* 0x0004982d01007387 */ /* 0x0001e40000100600 */
[----:B0-----:R-:W-:-:S06]  /*9930*/  MOV R45, RZ ;  /* 0x000000ff002d7202 */ /* 0x001fcc0000000f00 */
[----:B--2---:R-:W2:Y:S04]  /*9940*/  @!P3 LDG.E R45, desc[UR10][R12.64] ;  /* 0x0000000a0c2db981 */ /* 0x004ea8000c1e1900 */
[----:B------:R-:W-:Y:S04]  /*9950*/  STL [R1+0x160], R22 ;  /* 0x0001601601007387 */ /* 0x000fe80000100800 */
[----:B------:R0:W-:Y:S04]  /*9960*/  STL [R1+0x64], R21 ;  /* 0x0000641501007387 */ /* 0x0001e80000100800 */
[----:B------:R1:W-:Y:S04]  /*9970*/  STL [R1+0x164], R24 ;  /* 0x0001641801007387 */ /* 0x0003e80000100800 */
[----:B---3--:R-:W3:Y:S01]  /*9980*/  @!P3 LDG.E R29, desc[UR10][R32.64] ;  /* 0x0000000a201db981 */ /* 0x008ee2000c1e1900 */
[----:B------:R-:W-:-:S02]  /*9990*/  LOP3.LUT P3, RZ, R61, 0x20, RZ, 0xc0, !PT ;  /* 0x000000203dff7812 */ /* 0x000fc4000786c0ff */
[----:B----4-:R-:W-:Y:S01]  /*99a0*/  PRMT R0, RZ, 0x7610, R0 ;  /* 0x00007610ff007816 */ /* 0x010fe20000000000 */
[----:B------:R-:W-:Y:S10]  /*99b0*/  STL [R1+0x68], R23 ;  /* 0x0000681701007387 */ /* 0x000ff40000100800 */
[----:B------:R-:W-:Y:S01]  /*99c0*/  @!P3 PRMT R0, R55, 0x7610, R0 ;  /* 0x000076103700b816 */ /* 0x000fe20000000000 */
[----:B------:R-:W-:Y:S04]  /*99d0*/  STL [R1+0x16c], R36 ;  /* 0x00016c2401007387 */ /* 0x000fe80000100800 */
[----:B------:R4:W-:Y:S01]  /*99e0*/  STL.S16 [R1+0x478], R0 ;  /* 0x0004780001007387 */ /* 0x0009e20000100600 */
[----:B0-----:R-:W-:-:S02]  /*99f0*/  PRMT R21, RZ, 0x7610, R21 ;  /* 0x00007610ff157816 */ /* 0x001fc40000000015 */
[----:B------:R-:W-:Y:S01]  /*9a00*/  PRMT R22, RZ, 0x7610, R22 ;  /* 0x00007610ff167816 */ /* 0x000fe20000000016 */
[----:B------:R-:W-:Y:S01]  /*9a10*/  STL [R1+0x170], R40 ;  /* 0x0001702801007387 */ /* 0x000fe20000100800 */
[----:B-1----:R-:W-:-:S03]  /*9a20*/  PRMT R24, RZ, 0x7610, R24 ;  /* 0x00007610ff187816 */ /* 0x002fc60000000018 */
[----:B------:R-:W2:Y:S04]  /*9a30*/  LDL.LU.64 R32, [R1+0x468] ;  /* 0x0004680001207983 */ /* 0x000ea80000300a00 */
[----:B----4-:R-:W4:Y:S04]  /*9a40*/  LDL.LU R0, [R1+0x8b8] ;  /* 0x0008b80001007983 */ /* 0x010f280000300800 */
[----:B------:R-:W3:Y:S01]  /*9a50*/  LDL.LU.64 R12, [R1+0x458] ;  /* 0x00045800010c7983 */ /* 0x000ee20000300a00 */
[----:B----4-:R-:W-:-:S04]  /*9a60*/  PRMT R0, RZ, 0x7610, R0 ;  /* 0x00007610ff007816 */ /* 0x010fc80000000000 */
[----:B------:R-:W-:-:S05]  /*9a70*/  @!P3 PRMT R0, R56, 0x7610, R0 ;  /* 0x000076103800b816 */ /* 0x000fca0000000000 */
[----:B------:R0:W-:Y:S04]  /*9a80*/  STL.S16 [R1+0x47c], R0 ;  /* 0x00047c0001007387 */ /* 0x0001e80000100600 */
[----:B0-----:R-:W4:Y:S01]  /*9a90*/  LDL.LU R0, [R1+0x8b0] ;  /* 0x0008b00001007983 */ /* 0x001f220000300800 */
[----:B------:R-:W-:Y:S02]  /*9aa0*/  PRMT R23, RZ, 0x7610, R23 ;  /* 0x00007610ff177816 */ /* 0x000fe40000000017 */
[C---:B------:R-:W-:Y:S02]  /*9ab0*/  @!P0 PRMT R21, R26.reuse, 0x7610, R21 ;  /* 0x000076101a158816 */ /* 0x040fe40000000015 */
[----:B------:R-:W-:Y:S02]  /*9ac0*/  @!P0 PRMT R22, R26, 0x7632, R22 ;  /* 0x000076321a168816 */ /* 0x000fe40000000016 */
[----:B----4-:R-:W-:-:S04]  /*9ad0*/  PRMT R0, RZ, 0x7610, R0 ;  /* 0x00007610ff007816 */ /* 0x010fc80000000000 */
[----:B------:R-:W-:-:S05]  /*9ae0*/  @!P4 PRMT R0, R53, 0x7610, R0 ;  /* 0x000076103500c816 */ /* 0x000fca0000000000 */
[----:B------:R0:W-:Y:S04]  /*9af0*/  STL.S16 [R1+0x464], R0 ;  /* 0x0004640001007387 */ /* 0x0001e80000100600 */
[----:B0-----:R-:W4:Y:S01]  /*9b00*/  LDL.LU R0, [R1+0x8a4] ;  /* 0x0008a40001007983 */ /* 0x001f220000300800 */
[C---:B------:R-:W-:Y:S02]  /*9b10*/  @!P1 PRMT R23, R59.reuse, 0x7610, R23 ;  /* 0x000076103b179816 */ /* 0x040fe40000000017 */
[----:B------:R-:W-:Y:S02]  /*9b20*/  @!P1 PRMT R24, R59, 0x7632, R24 ;  /* 0x000076323b189816 */ /* 0x000fe40000000018 */
[C---:B------:R-:W-:Y:S02]  /*9b30*/  LOP3.LUT P0, RZ, R54.reuse, 0x8000, RZ, 0xc0, !PT ;  /* 0x0000800036ff7812 */ /* 0x040fe4000780c0ff */
[----:B------:R-:W-:Y:S01]  /*9b40*/  LOP3.LUT P1, RZ, R54, 0x4000, RZ, 0xc0, !PT ;  /* 0x0000400036ff7812 */ /* 0x000fe2000782c0ff */
[----:B------:R-:W-:-:S02]  /*9b50*/  HFMA2 R36, -RZ, RZ, 0, 0 ;  /* 0x00000000ff247431 */ /* 0x000fc400000001ff */
[----:B------:R-:W-:-:S08]  /*9b60*/  HFMA2 R40, -RZ, RZ, 0, 0 ;  /* 0x00000000ff287431 */ /* 0x000fd000000001ff */
[----:B------:R-:W3:Y:S04]  /*9b70*/  @!P0 LDG.E R36, desc[UR10][R10.64] ;  /* 0x0000000a0a248981 */ /* 0x000ee8000c1e1900 */
[----:B------:R-:W3:Y:S04]  /*9b80*/  @!P1 LDG.E R40, desc[UR10][R8.64] ;  /* 0x0000000a08289981 */ /* 0x000ee8000c1e1900 */
[----:B------:R-:W2:Y:S04]  /*9b90*/  LDL.LU.64 R10, [R1+0x448] ;  /* 0x00044800010a7983 */ /* 0x000ea80000300a00 */
[----:B------:R-:W3:Y:S01]  /*9ba0*/  LDL.LU.64 R8, [R1+0x440] ;  /* 0x0004400001087983 */ /* 0x000ee20000300a00 */
[----:B----4-:R-:W-:-:S04]  /*9bb0*/  PRMT R0, RZ, 0x7610, R0 ;  /* 0x00007610ff007816 */ /* 0x010fc80000000000 */
[----:B------:R-:W-:-:S05]  /*9bc0*/  @!P6 PRMT R0, R49, 0x7610, R0 ;  /* 0x000076103100e816 */ /* 0x000fca0000000000 */
[----:B------:R0:W-:Y:S04]  /*9bd0*/  STL.S16 [R1+0x4cc], R0 ;  /* 0x0004cc0001007387 */ /* 0x0001e80000100600 */
[----:B0-----:R-:W4:Y:S01]  /*9be0*/  LDL.LU R0, [R1+0x88c] ;  /* 0x00088c0001007983 */ /* 0x001f220000300800 */
[----:B------:R-:W-:-:S03]  /*9bf0*/  PRMT R43, RZ, 0x7610, R43 ;  /* 0x00007610ff2b7816 */ /* 0x000fc6000000002b */
[----:B------:R0:W-:Y:S04]  /*9c00*/  STL [R1+0x74], R37 ;  /* 0x0000742501007387 */ /* 0x0001e80000100800 */
[----:B------:R1:W-:Y:S01]  /*9c10*/  STL [R1+0x6c], R25 ;  /* 0x00006c1901007387 */ /* 0x0003e20000100800 */
[----:B0-----:R-:W-:Y:S02]  /*9c20*/  PRMT R37, RZ, 0x7610, R37 ;  /* 0x00007610ff257816 */ /* 0x001fe40000000025 */
[----:B-1----:R-:W-:Y:S02]  /*9c30*/  PRMT R25, RZ, 0x7610, R25 ;  /* 0x00007610ff197816 */ /* 0x002fe40000000019 */
[----:B------:R-:W-:Y:S02]  /*9c40*/  @!P4 PRMT R37, R53, 0x7632, R37 ;  /* 0x000076323525c816 */ /* 0x000fe40000000025 */
[----:B------:R-:W-:-:S02]  /*9c50*/  @!P2 PRMT R25, R57, 0x7610, R25 ;  /* 0x000076103919a816 */ /* 0x000fc40000000019 */
[----:B------:R-:W-:Y:S02]  /*9c60*/  @!P2 PRMT R43, R57, 0x7632, R43 ;  /* 0x00007632392ba816 */ /* 0x000fe4000000002b */
[----:B------:R-:W-:Y:S01]  /*9c70*/  LOP3.LUT P2, RZ, R54, 0x2000, RZ, 0xc0, !PT ;  /* 0x0000200036ff7812 */ /* 0x000fe2000784c0ff */
[----:B------:R0:W-:Y:S04]  /*9c80*/  STL.S16 [R1+0x46c], R37 ;  /* 0x00046c2501007387 */ /* 0x0001e80000100600 */
[----:B------:R1:W-:Y:S01]  /*9c90*/  STL [R1+0x70], R38 ;  /* 0x0000702601007387 */ /* 0x0003e20000100800 */
[----:B0-----:R-:W-:-:S03]  /*9ca0*/  HFMA2 R37, -RZ, RZ, 0, 0 ;  /* 0x00000000ff257431 */ /* 0x001fc600000001ff */
[----:B------:R0:W-:Y:S01]  /*9cb0*/  STL [R1+0x178], R44 ;  /* 0x0001782c01007387 */ /* 0x0001e20000100800 */
[----:B-1----:R-:W-:Y:S02]  /*9cc0*/  PRMT R38, RZ, 0x7610, R38 ;  /* 0x00007610ff267816 */ /* 0x002fe40000000026 */
[----:B------:R-:W-:Y:S02]  /*9cd0*/  LOP3.LUT R61, R61, 0xffffffef, RZ, 0xc0, !PT ;  /* 0xffffffef3d3d7812 */ /* 0x000fe400078ec0ff */
[----:B------:R-:W-:Y:S01]  /*9ce0*/  @!P3 PRMT R38, R56, 0x7632, R38 ;  /* 0x000076323826b816 */ /* 0x000fe20000000026 */
[----:B--2---:R-:W2:Y:S01]  /*9cf0*/  @!P2 LDG.E R37, desc[UR10][R10.64] ;  /* 0x0000000a0a25a981 */ /* 0x004ea2000c1e1900 */
[----:B0-----:R-:W-:Y:S02]  /*9d00*/  MOV R44, RZ ;  /* 0x000000ff002c7202 */ /* 0x001fe40000000f00 */
[----:B------:R-:W-:Y:S01]  /*9d10*/  @P2 LOP3.LUT R61, R61, 0x10, RZ, 0xfc, !PT ;  /* 0x000000103d3d2812 */ /* 0x000fe200078efcff */
[----:B------:R0:W-:Y:S04]  /*9d20*/  STL.S16 [R1+0x484], R38 ;  /* 0x0004842601007387 */ /* 0x0001e80000100600 */
[----:B---3--:R-:W3:Y:S01]  /*9d30*/  @!P2 LDG.E R44, desc[UR10][R8.64] ;  /* 0x0000000a082ca981 */ /* 0x008ee2000c1e1900 */
[----:B------:R-:W-:-:S03]  /*9d40*/  LOP3.LUT P2, RZ, R54, 0x20000, RZ, 0xc0, !PT ;  /* 0x0002000036ff7812 */ /* 0x000fc6000784c0ff */
[----:B------:R1:W-:Y:S01]  /*9d50*/  STL [R1+0x174], R42 ;  /* 0x0001742a01007387 */ /* 0x0003e20000100800 */
[----:B0-----:R-:W-:Y:S02]  /*9d60*/  MOV R38, RZ ;  /* 0x000000ff00267202 */ /* 0x001fe40000000f00 */
[----:B----4-:R-:W-:-:S04]  /*9d70*/  PRMT R0, RZ, 0x7610, R0 ;  /* 0x00007610ff007816 */ /* 0x010fc80000000000 */
[----:B------:R0:W4:Y:S01]  /*9d80*/  @!P0 LDG.E R38, desc[UR10][R32.64] ;  /* 0x0000000a20268981 */ /* 0x000122000c1e1900 */
[----:B-1----:R-:W-:-:S03]  /*9d90*/  MOV R42, RZ ;  /* 0x000000ff002a7202 */ /* 0x002fc60000000f00 */
[----:B------:R1:W-:Y:S04]  /*9da0*/  STL.S16 [R1+0x48c], R43 ;  /* 0x00048c2b01007387 */ /* 0x0003e80000100600 */
[----:B------:R0:W2:Y:S04]  /*9db0*/  @!P1 LDG.E R42, desc[UR10][R12.64] ;  /* 0x0000000a0c2a9981 */ /* 0x0000a8000c1e1900 */
[----:B------:R-:W0:Y:S01]  /*9dc0*/  LDL.LU R32, [R1+0x8ac] ;  /* 0x0008ac0001207983 */ /* 0x000e220000300800 */
[----:B------:R-:W-:-:S03]  /*9dd0*/  @!P2 PRMT R0, R46, 0x7610, R0 ;  /* 0x000076102e00a816 */ /* 0x000fc60000000000 */
[----:B-1----:R-:W3:Y:S04]  /*9de0*/  LDL.LU R43, [R1+0x8c0] ;  /* 0x0008c000012b7983 */ /* 0x002ee80000300800 */
[----:B------:R-:W4:Y:S04]  /*9df0*/  LDL.LU R12, [R1+0x8a0] ;  /* 0x0008a000010c7983 */ /* 0x000f280000300800 */
[----:B------:R1:W-:Y:S04]  /*9e00*/  STL.S16 [R1+0x4f0], R0 ;  /* 0x0004f00001007387 */ /* 0x0003e80000100600 */
[----:B------:R-:W-:Y:S01]  /*9e10*/  STL [R1+0x78], R31 ;  /* 0x0000781f01007387 */ /* 0x000fe20000100800 */
[----:B------:R-:W-:-:S03]  /*9e20*/  LOP3.LUT R61, R61, 0xfffffff7, RZ, 0xc0, !PT ;  /* 0xfffffff73d3d7812 */ /* 0x000fc600078ec0ff */
[----:B------:R-:W-:Y:S04]  /*9e30*/  STL [R1+0x17c], R41 ;  /* 0x00017c2901007387 */ /* 0x000fe80000100800 */
[----:B-1----:R-:W2:Y:S04]  /*9e40*/  LDL.LU R0, [R1+0x888] ;  /* 0x0008880001007983 */ /* 0x002ea80000300800 */
[----:B------:R-:W3:Y:S04]  /*9e50*/  LDL.LU.64 R10, [R1+0x898] ;  /* 0x00089800010a7983 */ /* 0x000ee80000300a00 */
[----:B------:R-:W3:Y:S01]  /*9e60*/  LDL.LU R8, [R1+0x894] ;  /* 0x0008940001087983 */ /* 0x000ee20000300800 */
[----:B0-----:R-:W-:-:S04]  /*9e70*/  PRMT R32, RZ, 0x7610, R32 ;  /* 0x00007610ff207816 */ /* 0x001fc80000000020 */
[----:B------:R-:W-:Y:S02]  /*9e80*/  @!P4 PRMT R32, R52, 0x7610, R32 ;  /* 0x000076103420c816 */ /* 0x000fe40000000020 */
[----:B----4-:R-:W-:-:S04]  /*9e90*/  PRMT R12, RZ, 0x7610, R12 ;  /* 0x00007610ff0c7816 */ /* 0x010fc8000000000c */
[----:B------:R-:W-:Y:S01]  /*9ea0*/  @!P5 PRMT R12, R50, 0x7610, R12 ;  /* 0x00007610320cd816 */ /* 0x000fe2000000000c */
[----:B------:R0:W-:Y:S04]  /*9eb0*/  STL.S16 [R1+0x460], R32 ;  /* 0x0004602001007387 */ /* 0x0001e80000100600 */
[----:B------:R1:W-:Y:S04]  /*9ec0*/  STL.S16 [R1+0x45c], R12 ;  /* 0x00045c0c01007387 */ /* 0x0003e80000100600 */
[----:B0-----:R-:W4:Y:S01]  /*9ed0*/  LDL.LU.64 R32, [R1+0x438] ;  /* 0x0004380001207983 */ /* 0x001f220000300a00 */
[----:B--2---:R-:W-:-:S03]  /*9ee0*/  PRMT R0, RZ, 0x7610, R0 ;  /* 0x00007610ff007816 */ /* 0x004fc60000000000 */
[----:B-1----:R-:W2:Y:S01]  /*9ef0*/  LDL.LU.64 R12, [R1+0x428] ;  /* 0x00042800010c7983 */ /* 0x002ea20000300a00 */
[----:B------:R-:W-:-:S05]  /*9f00*/  @!P2 PRMT R0, R47, 0x7610, R0 ;  /* 0x000076102f00a816 */ /* 0x000fca0000000000 */
[----:B------:R0:W-:Y:S04]  /*9f10*/  STL.S16 [R1+0x4fc], R0 ;  /* 0x0004fc0001007387 */ /* 0x0001e80000100600 */
[----:B0-----:R-:W2:Y:S01]  /*9f20*/  LDL.LU R0, [R1+0x880] ;  /* 0x0008800001007983 */ /* 0x001ea20000300800 */
[----:B------:R-:W-:Y:S02]  /*9f30*/  PRMT R31, RZ, 0x7610, R31 ;  /* 0x00007610ff1f7816 */ /* 0x000fe4000000001f */
[----:B---3--:R-:W-:Y:S02]  /*9f40*/  PRMT R43, RZ, 0x7610, R43 ;  /* 0x00007610ff2b7816 */ /* 0x008fe4000000002b */
[----:B------:R-:W-:Y:S02]  /*9f50*/  @!P5 PRMT R31, R51, 0x7632, R31 ;  /* 0x00007632331fd816 */ /* 0x000fe4000000001f */
[----:B------:R-:W-:-:S02]  /*9f60*/  @!P3 PRMT R43, R55, 0x7632, R43 ;  /* 0x00007632372bb816 */ /* 0x000fc4000000002b */
[----:B------:R-:W-:Y:S01]  /*9f70*/  LOP3.LUT P3, RZ, R54, 0x1000, RZ, 0xc0, !PT ;  /* 0x0000100036ff7812 */ /* 0x000fe2000786c0ff */
[----:B------:R0:W-:Y:S01]  /*9f80*/  STL.S16 [R1+0x4c8], R31 ;  /* 0x0004c81f01007387 */ /* 0x0001e20000100600 */
[----:B------:R-:W-:Y:S01]  /*9f90*/  MOV R41, RZ ;  /* 0x000000ff00297202 */ /* 0x000fe20000000f00 */
[----:B0-----:R-:W-:-:S10]  /*9fa0*/  HFMA2 R31, -RZ, RZ, 0, 0 ;  /* 0x00000000ff1f7431 */ /* 0x001fd400000001ff */
[----:B------:R-:W-:Y:S01]  /*9fb0*/  @P3 LOP3.LUT R61, R61, 0x8, RZ, 0xfc, !PT ;  /* 0x000000083d3d3812 */ /* 0x000fe200078efcff */
[----:B----4-:R-:W3:Y:S04]  /*9fc0*/  @!P3 LDG.E R31, desc[UR10][R32.64] ;  /* 0x0000000a201fb981 */ /* 0x010ee8000c1e1900 */
[----:B--2---:R-:W2:Y:S01]  /*9fd0*/  @!P3 LDG.E R41, desc[UR10][R12.64] ;  /* 0x0000000a0c29b981 */ /* 0x004ea2000c1e1900 */
[----:B------:R-:W-:Y:S02]  /*9fe0*/  LOP3.LUT P3, RZ, R54, 0x10000, RZ, 0xc0, !PT ;  /* 0x0001000036ff7812 */ /* 0x000fe4000786c0ff */
[----:B------:R-:W-:Y:S01]  /*9ff0*/  PRMT R0, RZ, 0x7610, R0 ;  /* 0x00007610ff007816 */ /* 0x000fe20000000000 */
[----:B------:R0:W-:Y:S10]  /*a000*/  STL.S16 [R1+0x480], R43 ;  /* 0x0004802b01007387 */ /* 0x0001f40000100600 */
[----:B------:R-:W-:Y:S01]  /*a010*/  @!P3 PRMT R0, R29, 0x7610, R0 ;  /* 0x000076101d00b816 */ /* 0x000fe20000000000 */
[----:B------:R-:W-:Y:S04]  /*a020*/  STL [R1+0x7c], R7 ;  /* 0x00007c0701007387 */ /* 0x000fe80000100800 */
[----:B------:R1:W-:Y:S04]  /*a030*/  STL.S16 [R1+0x504], R0 ;  /* 0x0005040001007387 */ /* 0x0003e80000100600 */
[----:B0-----:R-:W4:Y:S01]  /*a040*/  LDL.LU R43, [R1+0x8b4] ;  /* 0x0008b400012b7983 */ /* 0x001f220000300800 */
[----:B------:R-:W-:-:S02]  /*a050*/  PRMT R11, RZ, 0x7610, R11 ;  /* 0x00007610ff0b7816 */ /* 0x000fc4000000000b */
[----:B------:R-:W-:Y:S01]  /*a060*/  PRMT R10, RZ, 0x7610, R10 ;  /* 0x00007610ff0a7816 */ /* 0x000fe2000000000a */
[----:B------:R-:W3:Y:S04]  /*a070*/  LDL.LU.64 R12, [R1+0x3f8] ;  /* 0x0003f800010c7983 */ /* 0x000ee80000300a00 */
[----:B-1----:R-:W2:Y:S01]  /*a080*/  LDL.LU R0, [R1+0x87c] ;  /* 0x00087c0001007983 */ /* 0x002ea20000300800 */
[----:B------:R-:W-:Y:S02]  /*a090*/  @!P5 PRMT R11, R50, 0x7632, R11 ;  /* 0x00007632320bd816 */ /* 0x000fe4000000000b */
[----:B------:R-:W-:Y:S01]  /*a0a0*/  @!P5 PRMT R10, R51, 0x7610, R10 ;  /* 0x00007610330ad816 */ /* 0x000fe2000000000a */
[----:B------:R-:W-:Y:S04]  /*a0b0*/  STL [R1+0x84], R3 ;  /* 0x0000840301007387 */ /* 0x000fe80000100800 */
[----:B------:R-:W-:Y:S04]  /*a0c0*/  STL.S16 [R1+0x49c], R10 ;  /* 0x00049c0a01007387 */ /* 0x000fe80000100600 */
[----:B------:R0:W-:Y:S01]  /*a0d0*/  STL.S16 [R1+0x4b0], R11 ;  /* 0x0004b00b01007387 */ /* 0x0001e20000100600 */
[----:B------:R-:W-:-:S03]  /*a0e0*/  PRMT R8, RZ, 0x7610, R8 ;  /* 0x00007610ff087816 */ /* 0x000fc60000000008 */
[----:B------:R-:W-:Y:S04]  /*a0f0*/  STL [R1+0x184], R4 ;  /* 0x0001840401007387 */ /* 0x000fe80000100800 */
[----:B------:R-:W-:Y:S04]  /*a100*/  STL [R1+0x180], R39 ;  /* 0x0001802701007387 */ /* 0x000fe80000100800 */
[----:B0-----:R-:W3:Y:S04]  /*a110*/  LDL.LU.64 R10, [R1+0x420] ;  /* 0x00042000010a7983 */ /* 0x001ee80000300a00 */
[----:B------:R-:W-:Y:S04]  /*a120*/  STL [R1+0x80], R2 ;  /* 0x0000800201007387 */ /* 0x000fe80000100800 */
[----:B------:R-:W-:Y:S04]  /*a130*/  STL [R1+0x8c], R27 ;  /* 0x00008c1b01007387 */ /* 0x000fe80000100800 */
        /* <DEDUP_REMOVED lines=11> */
[----:B------:R-:W-:-:S03]  /*a1f0*/  PRMT R7, RZ, 0x7610, R7 ;  /* 0x00007610ff077816 */ /* 0x000fc60000000007 */
[----:B0-----:R-:W4:Y:S01]  /*a200*/  LDL.LU R43, [R1+0x8a8] ;  /* 0x0008a800012b7983 */ /* 0x001f220000300800 */
[----:B------:R-:W-:Y:S02]  /*a210*/  @!P6 PRMT R7, R49, 0x7632, R7 ;  /* 0x000076323107e816 */ /* 0x000fe40000000007 */
[----:B------:R-:W-:-:S03]  /*a220*/  LOP3.LUT P4, RZ, R54, 0x800, RZ, 0xc0, !PT ;  /* 0x0000080036ff7812 */ /* 0x000fc6000788c0ff */
[----:B------:R0:W-:Y:S01]  /*a230*/  STL.S16 [R1+0x4f4], R7 ;  /* 0x0004f40701007387 */ /* 0x0001e20000100600 */
[----:B------:R-:W-:Y:S01]  /*a240*/  @!P6 PRMT R8, R48, 0x7610, R8 ;  /* 0x000076103008e816 */ /* 0x000fe20000000008 */
[----:B0-----:R-:W-:-:S04]  /*a250*/  HFMA2 R7, -RZ, RZ, 0, 0 ;  /* 0x00000000ff077431 */ /* 0x001fc800000001ff */
[----:B------:R0:W-:Y:S04]  /*a260*/  STL.S16 [R1+0x4b4], R8 ;  /* 0x0004b40801007387 */ /* 0x0001e80000100600 */
[----:B---3--:R-:W3:Y:S04]  /*a270*/  @!P4 LDG.E R7, desc[UR10][R10.64] ;  /* 0x0000000a0a07c981 */ /* 0x008ee8000c1e1900 */
[----:B0-----:R-:W3:Y:S04]  /*a280*/  LDL.LU.64 R8, [R1+0x418] ;  /* 0x0004180001087983 */ /* 0x001ee80000300a00 */
[----:B------:R-:W3:Y:S01]  /*a290*/  LDL.LU.64 R10, [R1+0x400] ;  /* 0x00040000010a7983 */ /* 0x000ee20000300a00 */
[----:B--2---:R-:W-:-:S04]  /*a2a0*/  PRMT R0, RZ, 0x7610, R0 ;  /* 0x00007610ff007816 */ /* 0x004fc80000000000 */
[----:B------:R-:W-:-:S05]  /*a2b0*/  @!P0 PRMT R0, R38, 0x7610, R0 ;  /* 0x0000761026008816 */ /* 0x000fca0000000000 */
[----:B------:R0:W-:Y:S04]  /*a2c0*/  STL.S16 [R1+0x554], R0 ;  /* 0x0005540001007387 */ /* 0x0001e80000100600 */
[----:B0-----:R-:W2:Y:S01]  /*a2d0*/  LDL.LU R0, [R1+0x868] ;  /* 0x0008680001007983 */ /* 0x001ea20000300800 */
[----:B----4-:R-:W-:-:S04]  /*a2e0*/  PRMT R43, RZ, 0x7610, R43 ;  /* 0x00007610ff2b7816 */ /* 0x010fc8000000002b */
[----:B------:R-:W-:Y:S02]  /*a2f0*/  @!P6 PRMT R43, R48, 0x7632, R43 ;  /* 0x00007632302be816 */ /* 0x000fe4000000002b */
[----:B------:R-:W-:-:S03]  /*a300*/  PRMT R3, RZ, 0x7610, R3 ;  /* 0x00007610ff037816 */ /* 0x000fc60000000003 */
[----:B------:R0:W-:Y:S01]  /*a310*/  STL.S16 [R1+0x4d8], R43 ;  /* 0x0004d82b01007387 */ /* 0x0001e20000100600 */
[C---:B------:R-:W-:Y:S02]  /*a320*/  LOP3.LUT P5, RZ, R54.reuse, 0x400, RZ, 0xc0, !PT ;  /* 0x0000040036ff7812 */ /* 0x040fe400078ac0ff */
[----:B------:R-:W-:Y:S02]  /*a330*/  LOP3.LUT P6, RZ, R54, 0x200, RZ, 0xc0, !PT ;  /* 0x0000020036ff7812 */ /* 0x000fe400078cc0ff */
[----:B------:R-:W-:Y:S01]  /*a340*/  @!P3 PRMT R3, R45, 0x7632, R3 ;  /* 0x000076322d03b816 */ /* 0x000fe20000000003 */
[----:B0-----:R-:W4:Y:S01]  /*a350*/  LDL.LU R43, [R1+0x890] ;  /* 0x00089000012b7983 */ /* 0x001f220000300800 */
[----:B------:R-:W-:Y:S01]  /*a360*/  HFMA2 R4, -RZ, RZ, 0, 0 ;  /* 0x00000000ff047431 */ /* 0x000fe200000001ff */
[----:B------:R-:W-:Y:S02]  /*a370*/  MOV R39, RZ ;  /* 0x000000ff00277202 */ /* 0x000fe40000000f00 */
[----:B------:R0:W-:Y:S04]  /*a380*/  STL.S16 [R1+0x550], R3 ;  /* 0x0005500301007387 */ /* 0x0001e80000100600 */
[----:B---3--:R-:W3:Y:S01]  /*a390*/  @!P4 LDG.E R39, desc[UR10][R8.64] ;  /* 0x0000000a0827c981 */ /* 0x008ee2000c1e1900 */
[----:B0-----:R-:W-:-:S03]  /*a3a0*/  MOV R3, RZ ;  /* 0x000000ff00037202 */ /* 0x001fc60000000f00 */
[----:B------:R-:W3:Y:S04]  /*a3b0*/  @!P6 LDG.E R4, desc[UR10][R12.64] ;  /* 0x0000000a0c04e981 */ /* 0x000ee8000c1e1900 */
[----:B------:R0:W3:Y:S04]  /*a3c0*/  @!P5 LDG.E R3, desc[UR10][R10.64] ;  /* 0x0000000a0a03d981 */ /* 0x0000e8000c1e1900 */
[----:B------:R-:W3:Y:S04]  /*a3d0*/  LDL.LU.64 R8, [R1+0x3e0] ;  /* 0x0003e00001087983 */ /* 0x000ee80000300a00 */
[----:B------:R-:W3:Y:S04]  /*a3e0*/  LDL.LU.64 R12, [R1+0x3d8] ;  /* 0x0003d800010c7983 */ /* 0x000ee80000300a00 */
[----:B------:R-:W0:Y:S01]  /*a3f0*/  LDL.LU R10, [R1+0x870] ;  /* 0x00087000010a7983 */ /* 0x000e220000300800 */
[----:B--2---:R-:W-:-:S04]  /*a400*/  PRMT R0, RZ, 0x7610, R0 ;  /* 0x00007610ff007816 */ /* 0x004fc80000000000 */
[----:B------:R-:W-:-:S05]  /*a410*/  @!P1 PRMT R0, R42, 0x7610, R0 ;  /* 0x000076102a009816 */ /* 0x000fca0000000000 */
[----:B------:R1:W-:Y:S04]  /*a420*/  STL.S16 [R1+0x5cc], R0 ;  /* 0x0005cc0001007387 */ /* 0x0003e80000100600 */
[----:B-1----:R-:W2:Y:S01]  /*a430*/  LDL.LU R0, [R1+0x85c] ;  /* 0x00085c0001007983 */ /* 0x002ea20000300800 */
[----:B----4-:R-:W-:Y:S02]  /*a440*/  PRMT R43, RZ, 0x7610, R43 ;  /* 0x00007610ff2b7816 */ /* 0x010fe4000000002b */
[----:B------:R-:W-:Y:S02]  /*a450*/  PRMT R2, RZ, 0x7610, R2 ;  /* 0x00007610ff027816 */ /* 0x000fe40000000002 */
[----:B------:R-:W-:Y:S02]  /*a460*/  PRMT R27, RZ, 0x7610, R27 ;  /* 0x00007610ff1b7816 */ /* 0x000fe4000000001b */
[----:B------:R-:W-:-:S02]  /*a470*/  @!P2 PRMT R43, R46, 0x7632, R43 ;  /* 0x000076322e2ba816 */ /* 0x000fc4000000002b */
[----:B------:R-:W-:Y:S02]  /*a480*/  @!P2 PRMT R2, R47, 0x7632, R2 ;  /* 0x000076322f02a816 */ /* 0x000fe40000000002 */
[----:B------:R-:W-:Y:S02]  /*a490*/  LOP3.LUT P2, RZ, R54, 0x100, RZ, 0xc0, !PT ;  /* 0x0000010036ff7812 */ /* 0x000fe4000784c0ff */
[----:B------:R-:W-:Y:S01]  /*a4a0*/  @!P1 PRMT R27, R42, 0x7632, R27 ;  /* 0x000076322a1b9816 */ /* 0x000fe2000000001b */
[----:B------:R-:W-:Y:S01]  /*a4b0*/  HFMA2 R6, -RZ, RZ, 0, 0 ;  /* 0x00000000ff067431 */ /* 0x000fe200000001ff */
[----:B------:R1:W-:Y:S04]  /*a4c0*/  STL.S16 [R1+0x500], R43 ;  /* 0x0005002b01007387 */ /* 0x0003e80000100600 */
[----:B------:R4:W-:Y:S04]  /*a4d0*/  STL.S16 [R1+0x5d8], R27 ;  /* 0x0005d81b01007387 */ /* 0x0009e80000100600 */
[----:B-1----:R-:W2:Y:S01]  /*a4e0*/  LDL.LU R43, [R1+0x884] ;  /* 0x00088400012b7983 */ /* 0x002ea20000300800 */
[----:B----4-:R-:W-:-:S03]  /*a4f0*/  MOV R27, RZ ;  /* 0x000000ff001b7202 */ /* 0x010fc60000000f00 */
[----:B---3--:R-:W3:Y:S01]  /*a500*/  @!P2 LDG.E R6, desc[UR10][R8.64] ;  /* 0x0000000a0806a981 */ /* 0x008ee2000c1e1900 */
[----:B0-----:R-:W-:-:S03]  /*a510*/  PRMT R10, RZ, 0x7610, R10 ;  /* 0x00007610ff0a7816 */ /* 0x001fc6000000000a */
[----:B------:R-:W4:Y:S01]  /*a520*/  @!P2 LDG.E R27, desc[UR10][R12.64] ;  /* 0x0000000a0c1ba981 */ /* 0x000f22000c1e1900 */
[----:B------:R-:W-:Y:S02]  /*a530*/  LOP3.LUT P2, RZ, R61, 0x10, RZ, 0xc0, !PT ;  /* 0x000000103dff7812 */ /* 0x000fe4000784c0ff */
[----:B------:R-:W-:Y:S01]  /*a540*/  @!P0 PRMT R10, R36, 0x7610, R10 ;  /* 0x00007610240a8816 */ /* 0x000fe2000000000a */
[----:B------:R-:W3:Y:S04]  /*a550*/  LDL.LU.64 R8, [R1+0x3c0] ;  /* 0x0003c00001087983 */ /* 0x000ee80000300a00 */
[----:B------:R0:W-:Y:S01]  /*a560*/  STL.S16 [R1+0x53c], R10 ;  /* 0x00053c0a01007387 */ /* 0x0001e20000100600 */
[----:B--2---:R-:W-:-:S03]  /*a570*/  PRMT R0, RZ, 0x7610, R0 ;  /* 0x00007610ff007816 */ /* 0x004fc60000000000 */
[----:B0-----:R-:W2:Y:S02]  /*a580*/  LDL.LU.64 R10, [R1+0x3c8] ;  /* 0x0003c800010a7983 */ /* 0x001ea40000300a00 */
[----:B------:R-:W-:Y:S01]  /*a590*/  @!P2 PRMT R0, R44, 0x7610, R0 ;  /* 0x000076102c00a816 */ /* 0x000fe20000000000 */
[----:B------:R-:W-:Y:S01]  /*a5a0*/  HFMA2 R28, -RZ, RZ, 0, 0 ;  /* 0x00000000ff1c7431 */ /* 0x000fe200000001ff */
[----:B------:R-:W-:Y:S01]  /*a5b0*/  MOV R30, RZ ;  /* 0x000000ff001e7202 */ /* 0x000fe20000000f00 */
[----:B------:R-:W-:Y:S04]  /*a5c0*/  STL.S16 [R1+0x514], R2 ;  /* 0x0005140201007387 */ /* 0x000fe80000100600 */
[----:B------:R0:W-:Y:S04]  /*a5d0*/  STL.S16 [R1+0x5dc], R0 ;  /* 0x0005dc0001007387 */ /* 0x0001e80000100600 */
[----:B------:R-:W-:Y:S04]  /*a5e0*/  STL [R1+0x88], R5 ;  /* 0x0000880501007387 */ /* 0x000fe80000100800 */
[----:B------:R-:W-:Y:S04]  /*a5f0*/  STL [R1+0x194], R60 ;  /* 0x0001943c01007387 */ /* 0x000fe80000100800 */
[----:B0-----:R-:W4:Y:S01]  /*a600*/  LDL.LU R0, [R1+0x850] ;  /* 0x0008500001007983 */ /* 0x001f220000300800 */
[----:B------:R-:W-:-:S03]  /*a610*/  PRMT R43, RZ, 0x7610, R43 ;  /* 0x00007610ff2b7816 */ /* 0x000fc6000000002b */
[----:B------:R-:W4:Y:S01]  /*a620*/  LDL.LU R12, [R1+0x858] ;  /* 0x00085800010c7983 */ /* 0x000f220000300800 */
[----:B------:R-:W-:Y:S02]  /*a630*/  @!P3 PRMT R43, R29, 0x7632, R43 ;  /* 0x000076321d2bb816 */ /* 0x000fe4000000002b */
[----:B------:R-:W-:-:S13]  /*a640*/  LOP3.LUT P3, RZ, R54, 0x80, RZ, 0xc0, !PT ;  /* 0x0000008036ff7812 */ /* 0x000fda000786c0ff */
[----:B---3--:R0:W3:Y:S04]  /*a650*/  @!P3 LDG.E R30, desc[UR10][R8.64] ;  /* 0x0000000a081eb981 */ /* 0x0080e8000c1e1900 */
[----:B------:R1:W-:Y:S01]  /*a660*/  STL.S16 [R1+0x52c], R43 ;  /* 0x00052c2b01007387 */ /* 0x0003e20000100600 */
[----:B------:R-:W-:-:S03]  /*a670*/  HFMA2 R2, -RZ, RZ, 0, 0 ;  /* 0x00000000ff027431 */ /* 0x000fc600000001ff */
[----:B------:R-:W0:Y:S04]  /*a680*/  LDL.LU.64 R8, [R1+0x848] ;  /* 0x0008480001087983 */ /* 0x000e280000300a00 */
[----:B-1----:R-:W3:Y:S04]  /*a690*/  LDL.LU R43, [R1+0x878] ;  /* 0x00087800012b7983 */ /* 0x002ee80000300800 */
[----:B------:R-:W3:Y:S04]  /*a6a0*/  @!P5 LDG.E R2, desc[UR10][R32.64] ;  /* 0x0000000a2002d981 */ /* 0x000ee8000c1e1900 */
[----:B------:R-:W3:Y:S04]  /*a6b0*/  LDL.LU.64 R32, [R1+0x3f0] ;  /* 0x0003f00001207983 */ /* 0x000ee80000300a00 */
[----:B--2---:R-:W2:Y:S01]  /*a6c0*/  @!P3 LDG.E R28, desc[UR10][R10.64] ;  /* 0x0000000a0a1cb981 */ /* 0x004ea2000c1e1900 */
[----:B------:R-:W-:-:S03]  /*a6d0*/  LOP3.LUT P3, RZ, R61, 0x8, RZ, 0xc0, !PT ;  /* 0x000000083dff7812 */ /* 0x000fc6000786c0ff */
[----:B------:R-:W2:Y:S01]  /*a6e0*/  LDL.LU.64 R10, [R1+0x3a8] ;  /* 0x0003a800010a7983 */ /* 0x000ea20000300a00 */
[----:B----4-:R-:W-:-:S09]  /*a6f0*/  PRMT R0, RZ, 0x7610, R0 ;  /* 0x00007610ff007816 */ /* 0x010fd20000000000 */
[----:B------:R-:W-:-:S05]  /*a700*/  @!P3 PRMT R0, R41, 0x7610, R0 ;  /* 0x000076102900b816 */ /* 0x000fca0000000000 */
[----:B------:R1:W-:Y:S04]  /*a710*/  STL.S16 [R1+0x5ec], R0 ;  /* 0x0005ec0001007387 */ /* 0x0003e80000100600 */
[----:B-1----:R-:W4:Y:S01]  /*a720*/  LDL.LU R0, [R1+0x844] ;  /* 0x0008440001007983 */ /* 0x002f220000300800 */
[----:B---3--:R-:W-:-:S04]  /*a730*/  PRMT R43, RZ, 0x7610, R43 ;  /* 0x00007610ff2b7816 */ /* 0x008fc8000000002b */
[----:B------:R-:W-:-:S05]  /*a740*/  @!P0 PRMT R43, R36, 0x7632, R43 ;  /* 0x00007632242b8816 */ /* 0x000fca000000002b */
[----:B------:R1:W-:Y:S04]  /*a750*/  STL.S16 [R1+0x558], R43 ;  /* 0x0005582b01007387 */ /* 0x0003e80000100600 */
[----:B-1----:R-:W3:Y:S01]  /*a760*/  LDL.LU R43, [R1+0x86c] ;  /* 0x00086c00012b7983 */ /* 0x002ee20000300800 */
[----:B----4-:R-:W-:-:S04]  /*a770*/  PRMT R0, RZ, 0x7610, R0 ;  /* 0x00007610ff007816 */ /* 0x010fc80000000000 */
[----:B------:R-:W-:-:S05]  /*a780*/  @!P4 PRMT R0, R39, 0x7610, R0 ;  /* 0x000076102700c816 */ /* 0x000fca0000000000 */
[----:B------:R1:W-:Y:S04]  /*a790*/  STL.S16 [R1+0x5f8], R0 ;  /* 0x0005f80001007387 */ /* 0x0003e80000100600 */
[----:B-1----:R-:W4:Y:S01]  /*a7a0*/  LDL.LU R0, [R1+0x838] ;  /* 0x0008380001007983 */ /* 0x002f220000300800 */
[----:B------:R-:W-:-:S04]  /*a7b0*/  PRMT R5, RZ, 0x7610, R5 ;  /* 0x00007610ff057816 */ /* 0x000fc80000000005 */
[----:B------:R-:W-:Y:S02]  /*a7c0*/  @!P0 PRMT R5, R38, 0x7632, R5 ;  /* 0x0000763226058816 */ /* 0x000fe40000000005 */
[----:B------:R-:W-:Y:S02]  /*a7d0*/  LOP3.LUT P0, RZ, R54, 0x40, RZ, 0xc0, !PT ;  /* 0x0000004036ff7812 */ /* 0x000fe4000780c0ff */
[----:B0-----:R-:W-:Y:S02]  /*a7e0*/  PRMT R9, RZ, 0x7610, R9 ;  /* 0x00007610ff097816 */ /* 0x001fe40000000009 */
[----:B------:R-:W-:Y:S01]  /*a7f0*/  PRMT R8, RZ, 0x7610, R8 ;  /* 0x00007610ff087816 */ /* 0x000fe20000000008 */
[----:B------:R0:W-:Y:S01]  /*a800*/  STL.S16 [R1+0x5c8], R5 ;  /* 0x0005c80501007387 */ /* 0x0001e20000100600 */
[----:B------:R-:W-:Y:S02]  /*a810*/  MOV R60, RZ ;  /* 0x000000ff003c7202 */ /* 0x000fe40000000f00 */
[----:B---3--:R-:W-:-:S02]  /*a820*/  PRMT R43, RZ, 0x7610, R43 ;  /* 0x00007610ff2b7816 */ /* 0x008fc4000000002b */
[C---:B------:R-:W-:Y:S02]  /*a830*/  @!P3 PRMT R9, R31.reuse, 0x7610, R9 ;  /* 0x000076101f09b816 */ /* 0x040fe40000000009 */
[----:B------:R-:W-:Y:S01]  /*a840*/  @!P1 PRMT R43, R40, 0x7632, R43 ;  /* 0x00007632282b9816 */ /* 0x000fe2000000002b */
[----:B--2---:R1:W2:Y:S01]  /*a850*/  @!P0 LDG.E R60, desc[UR10][R10.64] ;  /* 0x0000000a0a3c8981 */ /* 0x0042a2000c1e1900 */
[----:B0-----:R-:W-:Y:S02]  /*a860*/  MOV R5, RZ ;  /* 0x000000ff00057202 */ /* 0x001fe40000000f00 */
[----:B------:R-:W-:Y:S01]  /*a870*/  @!P3 PRMT R8, R31, 0x7632, R8 ;  /* 0x000076321f08b816 */ /* 0x000fe20000000008 */
[----:B------:R0:W-:Y:S04]  /*a880*/  STL.S16 [R1+0x5d0], R43 ;  /* 0x0005d02b01007387 */ /* 0x0001e80000100600 */
[----:B------:R-:W-:Y:S04]  /*a890*/  STL.S16 [R1+0x5e4], R9 ;  /* 0x0005e40901007387 */ /* 0x000fe80000100600 */
[----:B------:R3:W-:Y:S04]  /*a8a0*/  STL.S16 [R1+0x5f0], R8 ;  /* 0x0005f00801007387 */ /* 0x0007e80000100600 */
[----:B------:R1:W2:Y:S04]  /*a8b0*/  @!P6 LDG.E R5, desc[UR10][R32.64] ;  /* 0x0000000a2005e981 */ /* 0x0002a8000c1e1900 */
[----:B0-----:R-:W2:Y:S04]  /*a8c0*/  LDL.LU R43, [R1+0x860] ;  /* 0x00086000012b7983 */ /* 0x001ea80000300800 */
[----:B---3--:R-:W3:Y:S04]  /*a8d0*/  LDL.LU.64 R8, [R1+0x388] ;  /* 0x0003880001087983 */ /* 0x008ee80000300a00 */
[----:B------:R-:W1:Y:S04]  /*a8e0*/  LDL.LU R10, [R1+0x840] ;  /* 0x00084000010a7983 */ /* 0x000e680000300800 */
[----:B------:R-:W3:Y:S01]  /*a8f0*/  LDL.LU R32, [R1+0x864] ;  /* 0x0008640001207983 */ /* 0x000ee20000300800 */
[----:B----4-:R-:W-:-:S04]  /*a900*/  PRMT R0, RZ, 0x7610, R0 ;  /* 0x00007610ff007816 */ /* 0x010fc80000000000 */
[----:B------:R-:W-:-:S05]  /*a910*/  @!P5 PRMT R0, R3, 0x7610, R0 ;  /* 0x000076100300d816 */ /* 0x000fca0000000000 */
[----:B------:R0:W-:Y:S04]  /*a920*/  STL.S16 [R1+0x38c], R0 ;  /* 0x00038c0001007387 */ /* 0x0001e80000100600 */
[----:B0-----:R-:W4:Y:S01]  /*a930*/  LDL.LU R0, [R1+0x82c] ;  /* 0x00082c0001007983 */ /* 0x001f220000300800 */
[----:B------:R-:W-:-:S04]  /*a940*/  PRMT R12, RZ, 0x7610, R12 ;  /* 0x00007610ff0c7816 */ /* 0x000fc8000000000c */
[----:B------:R-:W-:-:S05]  /*a950*/  @!P2 PRMT R12, R37, 0x7610, R12 ;  /* 0x00007610250ca816 */ /* 0x000fca000000000c */
[----:B------:R0:W-:Y:S04]  /*a960*/  STL.S16 [R1+0x5d4], R12 ;  /* 0x0005d40c01007387 */ /* 0x0001e80000100600 */
[----:B0-----:R-:W4:Y:S01]  /*a970*/  LDL.LU.64 R12, [R1+0x3a0] ;  /* 0x0003a000010c7983 */ /* 0x001f220000300a00 */
[----:B--2---:R-:W-:-:S04]  /*a980*/  PRMT R43, RZ, 0x7610, R43 ;  /* 0x00007610ff2b7816 */ /* 0x004fc8000000002b */
[----:B------:R-:W-:Y:S02]  /*a990*/  @!P2 PRMT R43, R37, 0x7632, R43 ;  /* 0x00007632252ba816 */ /* 0x000fe4000000002b */
[----:B-1----:R-:W-:Y:S02]  /*a9a0*/  PRMT R10, RZ, 0x7610, R10 ;  /* 0x00007610ff0a7816 */ /* 0x002fe4000000000a */
[----:B---3--:R-:W-:Y:S02]  /*a9b0*/  PRMT R32, RZ, 0x7610, R32 ;  /* 0x00007610ff207816 */ /* 0x008fe40000000020 */
[----:B------:R-:W-:Y:S02]  /*a9c0*/  @!P4 PRMT R10, R7, 0x7610, R10 ;  /* 0x00007610070ac816 */ /* 0x000fe4000000000a */
[----:B------:R-:W-:Y:S01]  /*a9d0*/  @!P1 PRMT R32, R40, 0x7610, R32 ;  /* 0x0000761028209816 */ /* 0x000fe20000000020 */
[----:B------:R0:W-:Y:S04]  /*a9e0*/  STL.S16 [R1+0x5e0], R43 ;  /* 0x0005e02b01007387 */ /* 0x0001e80000100600 */
[----:B------:R1:W-:Y:S04]  /*a9f0*/  STL.S16 [R1+0x3a0], R10 ;  /* 0x0003a00a01007387 */ /* 0x0003e80000100600 */
[----:B------:R2:W-:Y:S04]  /*aa00*/  STL.S16 [R1+0x5b4], R32 ;  /* 0x0005b42001007387 */ /* 0x0005e80000100600 */
[----:B0-----:R-:W3:Y:S04]  /*aa10*/  LDL.LU R43, [R1+0x854] ;  /* 0x00085400012b7983 */ /* 0x001ee80000300800 */
[----:B-1----:R-:W3:Y:S04]  /*aa20*/  LDL.LU.64 R10, [R1+0x370] ;  /* 0x00037000010a7983 */ /* 0x002ee80000300a00 */
[----:B--2---:R-:W2:Y:S01]  /*aa30*/  LDL.LU.64 R32, [R1+0x3b8] ;  /* 0x0003b80001207983 */ /* 0x004ea20000300a00 */
[----:B----4-:R-:W-:-:S04]  /*aa40*/  PRMT R0, RZ, 0x7610, R0 ;  /* 0x00007610ff007816 */ /* 0x010fc80000000000 */
[----:B------:R-:W-:-:S05]  /*aa50*/  @!P6 PRMT R0, R4, 0x7610, R0 ;  /* 0x000076100400e816 */ /* 0x000fca0000000000 */
[----:B------:R0:W-:Y:S04]  /*aa60*/  STL.S16 [R1+0x370], R0 ;  /* 0x0003700001007387 */ /* 0x0001e80000100600 */
[----:B0-----:R-:W4:Y:S04]  /*aa70*/  LDL.LU R0, [R1+0x828] ;  /* 0x0008280001007983 */ /* 0x001f280000300800 */
[----:B------:R0:W-:Y:S02]  /*aa80*/  STL [R1+0x90], R26 ;  /* 0x0000901a01007387 */ /* 0x0001e40000100800 */
[----:B0-----:R-:W-:-:S02]  /*aa90*/  PRMT R26, RZ, 0x7610, R26 ;  /* 0x00007610ff1a7816 */ /* 0x001fc4000000001a */
[----:B------:R0:W-:Y:S02]  /*aaa0*/  STL [R1+0x94], R59 ;  /* 0x0000943b01007387 */ /* 0x0001e40000100800 */
[----:B------:R-:W-:-:S05]  /*aab0*/  @!P2 PRMT R26, R44, 0x7632, R26 ;  /* 0x000076322c1aa816 */ /* 0x000fca000000001a */
[----:B------:R1:W-:Y:S01]  /*aac0*/  STL.S16 [R1+0x5e8], R26 ;  /* 0x0005e81a01007387 */ /* 0x0003e20000100600 */
[----:B0-----:R-:W-:-:S04]  /*aad0*/  PRMT R59, RZ, 0x7610, R59 ;  /* 0x00007610ff3b7816 */ /* 0x001fc8000000003b */
[----:B------:R-:W-:Y:S01]  /*aae0*/  @!P3 PRMT R59, R41, 0x7632, R59 ;  /* 0x00007632293bb816 */ /* 0x000fe2000000003b */
[----:B-1----:R-:W-:Y:S01]  /*aaf0*/  HFMA2 R26, -RZ, RZ, 0, 0 ;  /* 0x00000000ff1a7431 */ /* 0x002fe200000001ff */
[----:B------:R-:W-:-:S03]  /*ab00*/  LOP3.LUT P1, RZ, R54, 0x20, RZ, 0xc0, !PT ;  /* 0x0000002036ff7812 */ /* 0x000fc6000782c0ff */
[----:B------:R0:W-:Y:S01]  /*ab10*/  STL.S16 [R1+0x5f4], R59 ;  /* 0x0005f43b01007387 */ /* 0x0001e20000100600 */
[----:B---3--:R-:W-:-:S04]  /*ab20*/  PRMT R43, RZ, 0x7610, R43 ;  /* 0x00007610ff2b7816 */ /* 0x008fc8000000002b */
[----:B------:R-:W-:Y:S01]  /*ab30*/  @!P4 PRMT R43, R7, 0x7632, R43 ;  /* 0x00007632072bc816 */ /* 0x000fe2000000002b */
[----:B--2---:R-:W2:Y:S01]  /*ab40*/  @!P0 LDG.E R26, desc[UR10][R32.64] ;  /* 0x0000000a201a8981 */ /* 0x004ea2000c1e1900 */
[----:B0-----:R-:W-:-:S03]  /*ab50*/  HFMA2 R59, -RZ, RZ, 0, 0 ;  /* 0x00000000ff3b7431 */ /* 0x001fc600000001ff */
[----:B------:R-:W3:Y:S04]  /*ab60*/  LDL.LU.64 R32, [R1+0x390] ;  /* 0x0003900001207983 */ /* 0x000ee80000300a00 */
[----:B------:R-:W2:Y:S04]  /*ab70*/  @!P1 LDG.E R59, desc[UR10][R12.64] ;  /* 0x0000000a0c3b9981 */ /* 0x000ea8000c1e1900 */
[----:B------:R0:W-:Y:S04]  /*ab80*/  STL.S16 [R1+0x5fc], R43 ;  /* 0x0005fc2b01007387 */ /* 0x0001e80000100600 */
[----:B------:R-:W2:Y:S04]  /*ab90*/  LDL.LU.64 R12, [R1+0x380] ;  /* 0x00038000010c7983 */ /* 0x000ea80000300a00 */
[----:B0-----:R-:W2:Y:S01]  /*aba0*/  LDL.LU R43, [R1+0x83c] ;  /* 0x00083c00012b7983 */ /* 0x001ea20000300800 */
[----:B----4-:R-:W-:-:S04]  /*abb0*/  PRMT R0, RZ, 0x7610, R0 ;  /* 0x00007610ff007816 */ /* 0x010fc80000000000 */
[----:B------:R-:W-:-:S05]  /*abc0*/  @!P6 PRMT R0, R5, 0x7632, R0 ;  /* 0x000076320500e816 */ /* 0x000fca0000000000 */
[----:B------:R0:W-:Y:S04]  /*abd0*/  STL.S16 [R1+0x384], R0 ;  /* 0x0003840001007387 */ /* 0x0001e80000100600 */
[----:B0-----:R-:W4:Y:S01]  /*abe0*/  LDL.LU R0, [R1+0x81c] ;  /* 0x00081c0001007983 */ /* 0x001f220000300800 */
[----:B------:R-:W-:-:S03]  /*abf0*/  LOP3.LUT R61, R61, 0xfffffffd, RZ, 0xc0, !PT ;  /* 0xfffffffd3d3d7812 */ /* 0x000fc600078ec0ff */
[----:B------:R0:W-:Y:S01]  /*ac00*/  STL [R1+0x198], R58 ;  /* 0x0001983a01007387 */ /* 0x0001e20000100800 */
[----:B------:R-:W-:-:S03]  /*ac10*/  @P0 LOP3.LUT R61, R61, 0x2, RZ, 0xfc, !PT ;  /* 0x000000023d3d0812 */ /* 0x000fc600078efcff */
[----:B------:R1:W-:Y:S01]  /*ac20*/  STL [R1+0x98], R57 ;  /* 0x0000983901007387 */ /* 0x0003e20000100800 */
[----:B------:R-:W-:Y:S02]  /*ac30*/  LOP3.LUT R61, R61, 0xfffffffb, RZ, 0xc0, !PT ;  /* 0xfffffffb3d3d7812 */ /* 0x000fe400078ec0ff */
[----:B0-----:R-:W-:Y:S02]  /*ac40*/  MOV R58, RZ ;  /* 0x000000ff003a7202 */ /* 0x001fe40000000f00 */
[----:B-1----:R-:W-:Y:S02]  /*ac50*/  PRMT R57, RZ, 0x7610, R57 ;  /* 0x00007610ff397816 */ /* 0x002fe40000000039 */
[----:B------:R-:W-:Y:S02]  /*ac60*/  @P1 LOP3.LUT R61, R61, 0x4, RZ, 0xfc, !PT ;  /* 0x000000043d3d1812 */ /* 0x000fe400078efcff */
[----:B------:R-:W-:Y:S02]  /*ac70*/  @!P4 PRMT R57, R39, 0x7632, R57 ;  /* 0x000076322739c816 */ /* 0x000fe40000000039 */
[----:B------:R-:W-:-:S03]  /*ac80*/  LOP3.LUT P2, RZ, R54, 0x10, RZ, 0xc0, !PT ;  /* 0x0000001036ff7812 */ /* 0x000fc6000784c0ff */
[----:B------:R0:W-:Y:S04]  /*ac90*/  STL.S16 [R1+0x604], R57 ;  /* 0x0006043901007387 */ /* 0x0001e80000100600 */
[----:B---3--:R1:W3:Y:S01]  /*aca0*/  @!P1 LDG.E R58, desc[UR10][R32.64] ;  /* 0x0000000a203a9981 */ /* 0x0082e2000c1e1900 */
[----:B------:R-:W-:Y:S01]  /*acb0*/  LOP3.LUT P1, RZ, R54, 0x100, RZ, 0xc0, !PT ;  /* 0x0000010036ff7812 */ /* 0x000fe2000782c0ff */
[----:B0-----:R-:W-:Y:S02]  /*acc0*/  HFMA2 R57, -RZ, RZ, 0, 0 ;  /* 0x00000000ff397431 */ /* 0x001fe400000001ff */
[----:B------:R-:W1:Y:S04]  /*acd0*/  LDL.LU R32, [R1+0x834] ;  /* 0x0008340001207983 */ /* 0x000e680000300800 */
[----:B------:R-:W3:Y:S01]  /*ace0*/  @!P2 LDG.E R57, desc[UR10][R8.64] ;  /* 0x0000000a0839a981 */ /* 0x000ee2000c1e1900 */
[----:B--2---:R-:W-:-:S04]  /*acf0*/  PRMT R43, RZ, 0x7610, R43 ;  /* 0x00007610ff2b7816 */ /* 0x004fc8000000002b */
[----:B------:R-:W-:Y:S01]  /*ad00*/  @!P5 PRMT R43, R2, 0x7632, R43 ;  /* 0x00007632022bd816 */ /* 0x000fe2000000002b */
[----:B------:R-:W2:Y:S04]  /*ad10*/  LDL.LU.64 R8, [R1+0x368] ;  /* 0x0003680001087983 */ /* 0x000ea80000300a00 */
[----:B------:R0:W-:Y:S04]  /*ad20*/  STL.S16 [R1+0x390], R43 ;  /* 0x0003902b01007387 */ /* 0x0001e80000100600 */
[----:B0-----:R-:W3:Y:S01]  /*ad30*/  LDL.LU R43, [R1+0x830] ;  /* 0x00083000012b7983 */ /* 0x001ee20000300800 */
[----:B----4-:R-:W-:-:S04]  /*ad40*/  PRMT R0, RZ, 0x7610, R0 ;  /* 0x00007610ff007816 */ /* 0x010fc80000000000 */
[----:B------:R-:W-:-:S05]  /*ad50*/  @!P1 PRMT R0, R6, 0x7610, R0 ;  /* 0x0000761006009816 */ /* 0x000fca0000000000 */
[----:B------:R0:W-:Y:S04]  /*ad60*/  STL.S16 [R1+0x368], R0 ;  /* 0x0003680001007387 */ /* 0x0001e80000100600 */
[----:B0-----:R-:W4:Y:S01]  /*ad70*/  LDL.LU R0, [R1+0x818] ;  /* 0x0008180001007983 */ /* 0x001f220000300800 */
[----:B---3--:R-:W-:-:S04]  /*ad80*/  PRMT R43, RZ, 0x7610, R43 ;  /* 0x00007610ff2b7816 */ /* 0x008fc8000000002b */
[----:B------:R-:W-:-:S05]  /*ad90*/  @!P6 PRMT R43, R5, 0x7610, R43 ;  /* 0x00007610052be816 */ /* 0x000fca000000002b */
[----:B------:R0:W-:Y:S04]  /*ada0*/  STL.S16 [R1+0x374], R43 ;  /* 0x0003742b01007387 */ /* 0x0001e80000100600 */
[----:B0-----:R-:W3:Y:S01]  /*adb0*/  LDL.LU R43, [R1+0x820] ;  /* 0x00082000012b7983 */ /* 0x001ee20000300800 */
[----:B----4-:R-:W-:-:S04]  /*adc0*/  PRMT R0, RZ, 0x7610, R0 ;  /* 0x00007610ff007816 */ /* 0x010fc80000000000 */
[----:B------:R-:W-:-:S05]  /*add0*/  @!P1 PRMT R0, R27, 0x7610, R0 ;  /* 0x000076101b009816 */ /* 0x000fca0000000000 */
[----:B------:R0:W-:Y:S04]  /*ade0*/  STL.S16 [R1+0x36c], R0 ;  /* 0x00036c0001007387 */ /* 0x0001e80000100600 */
[----:B0-----:R-:W4:Y:S04]  /*adf0*/  LDL.LU R0, [R1+0x810] ;  /* 0x0008100001007983 */ /* 0x001f280000300800 */
[----:B------:R0:W-:Y:S01]  /*ae00*/  STL [R1+0x9c], R55 ;  /* 0x00009c3701007387 */ /* 0x0001e20000100800 */
[C---:B------:R-:W-:Y:S02]  /*ae10*/  LOP3.LUT P0, RZ, R54.reuse, 0x80, RZ, 0xc0, !PT ;  /* 0x0000008036ff7812 */ /* 0x040fe4000780c0ff */
[----:B------:R-:W-:-:S02]  /*ae20*/  LOP3.LUT P3, RZ, R54, 0x8, RZ, 0xc0, !PT ;  /* 0x0000000836ff7812 */ /* 0x000fc4000786c0ff */
[----:B0-----:R-:W-:-:S04]  /*ae30*/  PRMT R55, RZ, 0x7610, R55 ;  /* 0x00007610ff377816 */ /* 0x001fc80000000037 */
[----:B------:R-:W-:-:S05]  /*ae40*/  @!P5 PRMT R55, R3, 0x7632, R55 ;  /* 0x000076320337d816 */ /* 0x000fca0000000037 */
[----:B------:R0:W-:Y:S02]  /*ae50*/  STL.S16 [R1+0x394], R55 ;  /* 0x0003943701007387 */ /* 0x0001e40000100600 */
[----:B0-----:R-:W-:Y:S01]  /*ae60*/  HFMA2 R55, -RZ, RZ, 0, 0 ;  /* 0x00000000ff377431 */ /* 0x001fe200000001ff */
[----:B-1----:R-:W-:Y:S01]  /*ae70*/  PRMT R32, RZ, 0x7610, R32 ;  /* 0x00007610ff207816 */ /* 0x002fe20000000020 */
[----:B------:R0:W-:Y:S03]  /*ae80*/  STL [R1+0x19c], R56 ;  /* 0x00019c3801007387 */ /* 0x0001e60000100800 */
[----:B------:R-:W-:Y:S01]  /*ae90*/  @!P5 PRMT R32, R2, 0x7610, R32 ;  /* 0x000076100220d816 */ /* 0x000fe20000000020 */
[----:B------:R-:W2:Y:S01]  /*aea0*/  @!P3 LDG.E R55, desc[UR10][R10.64] ;  /* 0x0000000a0a37b981 */ /* 0x000ea2000c1e1900 */
[----:B---3--:R-:W-:-:S03]  /*aeb0*/  PRMT R43, RZ, 0x7610, R43 ;  /* 0x00007610ff2b7816 */ /* 0x008fc6000000002b */
[----:B------:R-:W3:Y:S01]  /*aec0*/  LDL.LU.64 R10, [R1+0x338] ;  /* 0x00033800010a7983 */ /* 0x000ee20000300a00 */
[----:B------:R-:W-:Y:S02]  /*aed0*/  @!P1 PRMT R43, R6, 0x7632, R43 ;  /* 0x00007632062b9816 */ /* 0x000fe4000000002b */
[----:B0-----:R-:W-:-:S03]  /*aee0*/  MOV R56, RZ ;  /* 0x000000ff00387202 */ /* 0x001fc60000000f00 */
[----:B------:R0:W-:Y:S04]  /*aef0*/  STL.S16 [R1+0x628], R43 ;  /* 0x0006282b01007387 */ /* 0x0001e80000100600 */
[----:B------:R1:W-:Y:S04]  /*af00*/  STL.S16 [R1+0x388], R32 ;  /* 0x0003882001007387 */ /* 0x0003e80000100600 */
[----:B------:R-:W3:Y:S04]  /*af10*/  @!P2 LDG.E R56, desc[UR10][R12.64] ;  /* 0x0000000a0c38a981 */ /* 0x000ee8000c1e1900 */
[----:B0-----:R-:W2:Y:S04]  /*af20*/  LDL.LU R43, [R1+0x814] ;  /* 0x00081400012b7983 */ /* 0x001ea80000300800 */
[----:B-1----:R-:W3:Y:S04]  /*af30*/  LDL.LU.64 R32, [R1+0x350] ;  /* 0x0003500001207983 */ /* 0x002ee80000300a00 */
[----:B------:R-:W3:Y:S01]  /*af40*/  LDL.LU.64 R12, [R1+0x358] ;  /* 0x00035800010c7983 */ /* 0x000ee20000300a00 */
[----:B----4-:R-:W-:-:S04]  /*af50*/  PRMT R0, RZ, 0x7610, R0 ;  /* 0x00007610ff007816 */ /* 0x010fc80000000000 */
[----:B------:R-:W-:-:S05]  /*af60*/  @!P0 PRMT R0, R28, 0x7610, R0 ;  /* 0x000076101c008816 */ /* 0x000fca0000000000 */
[----:B------:R0:W-:Y:S04]  /*af70*/  STL.S16 [R1+0x338], R0 ;  /* 0x0003380001007387 */ /* 0x0001e80000100600 */
[----:B0-----:R-:W4:Y:S04]  /*af80*/  LDL.LU R0, [R1+0x80c] ;  /* 0x00080c0001007983 */ /* 0x001f280000300800 */
[----:B------:R0:W-:Y:S01]  /*af90*/  STL [R1+0xa0], R52 ;  /* 0x0000a03401007387 */ /* 0x0001e20000100800 */
[C---:B------:R-:W-:Y:S02]  /*afa0*/  LOP3.LUT P4, RZ, R54.reuse, 0x4, RZ, 0xc0, !PT ;  /* 0x0000000436ff7812 */ /* 0x040fe4000788c0ff */
[----:B------:R-:W-:Y:S01]  /*afb0*/  LOP3.LUT P5, RZ, R54, 0x2, RZ, 0xc0, !PT ;  /* 0x0000000236ff7812 */ /* 0x000fe200078ac0ff */
[----:B------:R-:W-:Y:S01]  /*afc0*/  STL [R1+0x7d4], R14 ;  /* 0x0007d40e01007387 */ /* 0x000fe20000100800 */
[----:B0-----:R-:W-:-:S03]  /*afd0*/  PRMT R52, RZ, 0x7610, R52 ;  /* 0x00007610ff347816 */ /* 0x001fc60000000034 */
[----:B------:R-:W-:Y:S01]  /*afe0*/  STL [R1+0x7e0], R14 ;  /* 0x0007e00e01007387 */ /* 0x000fe20000100800 */
[----:B------:R-:W-:-:S03]  /*aff0*/  @!P1 PRMT R52, R27, 0x7632, R52 ;  /* 0x000076321b349816 */ /* 0x000fc60000000034 */
[----:B------:R-:W-:Y:S04]  /*b000*/  STL [R1+0x7ec], R14 ;  /* 0x0007ec0e01007387 */ /* 0x000fe80000100800 */
[----:B------:R0:W-:Y:S04]  /*b010*/  STL [R1+0x824], R14 ;  /* 0x0008240e01007387 */ /* 0x0001e80000100800 */
[----:B------:R1:W-:Y:S04]  /*b020*/  STL [R1+0x1a0], R53 ;  /* 0x0001a03501007387 */ /* 0x0003e80000100800 */
[----:B------:R1:W-:Y:S01]  /*b030*/  STL [R1+0x1a4], R51 ;  /* 0x0001a43301007387 */ /* 0x0003e20000100800 */
[----:B0-----:R-:W-:Y:S01]  /*b040*/  PRMT R14, RZ, 0x7610, R14 ;  /* 0x00007610ff0e7816 */ /* 0x001fe2000000000e */
[----:B-1----:R-:W-:-:S03]  /*b050*/  HFMA2 R53, -RZ, RZ, 0, 0 ;  /* 0x00000000ff357431 */ /* 0x002fc600000001ff */
[----:B------:R-:W-:Y:S01]  /*b060*/  @!P6 PRMT R14, R4, 0x7632, R14 ;  /* 0x00007632040ee816 */ /* 0x000fe2000000000e */
[----:B------:R-:W-:Y:S01]  /*b070*/  HFMA2 R51, -RZ, RZ, 0, 0 ;  /* 0x00000000ff337431 */ /* 0x000fe200000001ff */
[----:B------:R-:W-:Y:S01]  /*b080*/  LOP3.LUT P6, RZ, R54, 0x1, RZ, 0xc0, !PT ;  /* 0x0000000136ff7812 */ /* 0x000fe200078cc0ff */
[----:B------:R0:W-:Y:S01]  /*b090*/  STL.S16 [R1+0x634], R52 ;  /* 0x0006343401007387 */ /* 0x0001e20000100600 */
[----:B------:R-:W-:Y:S02]  /*b0a0*/  MOV R54, RZ ;  /* 0x000000ff00367202 */ /* 0x000fe40000000f00 */
[----:B--2---:R-:W-:Y:S01]  /*b0b0*/  PRMT R43, RZ, 0x7610, R43 ;  /* 0x00007610ff2b7816 */ /* 0x004fe2000000002b */
[----:B------:R1:W-:Y:S01]  /*b0c0*/  STL.S16 [R1+0x380], R14 ;  /* 0x0003800e01007387 */ /* 0x0003e20000100600 */
[----:B0-----:R-:W-:Y:S02]  /*b0d0*/  MOV R52, RZ ;  /* 0x000000ff00347202 */ /* 0x001fe40000000f00 */
[----:B------:R-:W-:Y:S01]  /*b0e0*/  @!P0 PRMT R43, R28, 0x7632, R43 ;  /* 0x000076321c2b8816 */ /* 0x000fe2000000002b */
[----:B------:R-:W2:Y:S04]  /*b0f0*/  @!P3 LDG.E R54, desc[UR10][R8.64] ;  /* 0x0000000a0836b981 */ /* 0x000ea8000c1e1900 */
[----:B---3--:R-:W3:Y:S04]  /*b100*/  @!P4 LDG.E R53, desc[UR10][R32.64] ;  /* 0x0000000a2035c981 */ /* 0x008ee8000c1e1900 */
[----:B------:R-:W3:Y:S04]  /*b110*/  @!P4 LDG.E R52, desc[UR10][R12.64] ;  /* 0x0000000a0c34c981 */ /* 0x000ee8000c1e1900 */
[----:B------:R-:W3:Y:S04]  /*b120*/  @!P5 LDG.E R51, desc[UR10][R10.64] ;  /* 0x0000000a0a33d981 */ /* 0x000ee8000c1e1900 */
[----:B------:R0:W-:Y:S04]  /*b130*/  STL.S16 [R1+0x35c], R43 ;  /* 0x00035c2b01007387 */ /* 0x0001e80000100600 */
[----:B-1----:R-:W3:Y:S04]  /*b140*/  LDL.LU R14, [R1+0x824] ;  /* 0x00082400010e7983 */ /* 0x002ee80000300800 */
[----:B------:R-:W2:Y:S04]  /*b150*/  LDL.LU.64 R8, [R1+0x340] ;  /* 0x0003400001087983 */ /* 0x000ea80000300a00 */
[----:B------:R-:W3:Y:S04]  /*b160*/  LDL.LU.64 R32, [R1+0x328] ;  /* 0x0003280001207983 */ /* 0x000ee80000300a00 */
[----:B------:R-:W2:Y:S04]  /*b170*/  LDL.LU.64 R12, [R1+0x330] ;  /* 0x00033000010c7983 */ /* 0x000ea80000300a00 */
[----:B------:R-:W3:Y:S04]  /*b180*/  LDL.LU.64 R10, [R1+0x310] ;  /* 0x00031000010a7983 */ /* 0x000ee80000300a00 */
[----:B0-----:R-:W3:Y:S01]  /*b190*/  LDL.LU R43, [R1+0x808] ;  /* 0x00080800012b7983 */ /* 0x001ee20000300800 */
[----:B----4-:R-:W-:-:S04]  /*b1a0*/  PRMT R0, RZ, 0x7610, R0 ;  /* 0x00007610ff007816 */ /* 0x010fc80000000000 */
[----:B------:R-:W-:-:S05]  /*b1b0*/  @!P0 PRMT R0, R30, 0x7610, R0 ;  /* 0x000076101e008816 */ /* 0x000fca0000000000 */
[----:B------:R0:W-:Y:S04]  /*b1c0*/  STL.S16 [R1+0x358], R0 ;  /* 0x0003580001007387 */ /* 0x0001e80000100600 */
[----:B0-----:R-:W4:Y:S04]  /*b1d0*/  LDL.LU R0, [R1+0x804] ;  /* 0x0008040001007983 */ /* 0x001f280000300800 */
[----:B------:R0:W-:Y:S02]  /*b1e0*/  STL [R1+0xa4], R50 ;  /* 0x0000a43201007387 */ /* 0x0001e40000100800 */
[----:B0-----:R-:W-:-:S04]  /*b1f0*/  PRMT R50, RZ, 0x7610, R50 ;  /* 0x00007610ff327816 */ /* 0x001fc80000000032 */
[----:B------:R-:W-:Y:S02]  /*b200*/  @!P0 PRMT R50, R30, 0x7632, R50 ;  /* 0x000076321e328816 */ /* 0x000fe40000000032 */
[----:B------:R-:W-:Y:S02]  /*b210*/  LOP3.LUT P0, RZ, R61, 0x2, RZ, 0xc0, !PT ;  /* 0x000000023dff7812 */ /* 0x000fe4000780c0ff */
[----:B----4-:R-:W-:-:S11]  /*b220*/  PRMT R0, RZ, 0x7610, R0 ;  /* 0x00007610ff007816 */ /* 0x010fd60000000000 */
[----:B------:R-:W-:-:S05]  /*b230*/  @!P0 PRMT R0, R26, 0x7610, R0 ;  /* 0x000076101a008816 */ /* 0x000fca0000000000 */
[----:B------:R0:W-:Y:S04]  /*b240*/  STL.S16 [R1+0x328], R0 ;  /* 0x0003280001007387 */ /* 0x0001e80000100600 */
[----:B0-----:R-:W4:Y:S02]  /*b250*/  LDL.LU R0, [R1+0x800] ;  /* 0x0008000001007983 */ /* 0x001f240000300800 */
[----:B----4-:R-:W-:-:S04]  /*b260*/  PRMT R0, RZ, 0x7610, R0 ;  /* 0x00007610ff007816 */ /* 0x010fc80000000000 */
[----:B------:R-:W-:-:S05]  /*b270*/  @!P0 PRMT R0, R60, 0x7610, R0 ;  /* 0x000076103c008816 */ /* 0x000fca0000000000 */
[----:B------:R0:W-:Y:S04]  /*b280*/  STL.S16 [R1+0x64c], R0 ;  /* 0x00064c0001007387 */ /* 0x0001e80000100600 */
[----:B0-----:R-:W4:Y:S01]  /*b290*/  LDL.LU R0, [R1+0x7f8] ;  /* 0x0007f80001007983 */ /* 0x001f220000300800 */
        /* <DEDUP_REMOVED lines=8> */
[----:B0-----:R-:W4:Y:S04]  /*b320*/  LDL.LU R0, [R1+0x7e8] ;  /* 0x0007e80001007983 */ /* 0x001f280000300800 */
[----:B------:R0:W-:Y:S02]  /*b330*/  STL [R1+0xa8], R48 ;  /* 0x0000a83001007387 */ /* 0x0001e40000100800 */
[----:B0-----:R-:W-:-:S04]  /*b340*/  PRMT R48, RZ, 0x7610, R48 ;  /* 0x00007610ff307816 */ /* 0x001fc80000000030 */
[----:B------:R-:W-:-:S05]  /*b350*/  @!P0 PRMT R48, R60, 0x7632, R48 ;  /* 0x000076323c308816 */ /* 0x000fca0000000030 */
[----:B------:R0:W-:Y:S02]  /*b360*/  STL.S16 [R1+0x660], R48 ;  /* 0x0006603001007387 */ /* 0x0001e40000100600 */
[----:B0-----:R-:W-:-:S06]  /*b370*/  MOV R48, RZ ;  /* 0x000000ff00307202 */ /* 0x001fcc0000000f00 */
[----:B--2---:R-:W2:Y:S04]  /*b380*/  @!P6 LDG.E R48, desc[UR10][R12.64] ;  /* 0x0000000a0c30e981 */ /* 0x004ea8000c1e1900 */
[----:B------:R-:W2:Y:S01]  /*b390*/  LDL.LU.64 R12, [R1+0x300] ;  /* 0x00030000010c7983 */ /* 0x000ea20000300a00 */
[----:B----4-:R-:W-:-:S04]  /*b3a0*/  PRMT R0, RZ, 0x7610, R0 ;  /* 0x00007610ff007816 */ /* 0x010fc80000000000 */
[----:B------:R-:W-:-:S05]  /*b3b0*/  @!P3 PRMT R0, R55, 0x7610, R0 ;  /* 0x000076103700b816 */ /* 0x000fca0000000000 */
[----:B------:R0:W-:Y:S04]  /*b3c0*/  STL.S16 [R1+0x300], R0 ;  /* 0x0003000001007387 */ /* 0x0001e80000100600 */
[----:B0-----:R-:W4:Y:S01]  /*b3d0*/  LDL.LU R0, [R1+0x7e4] ;  /* 0x0007e40001007983 */ /* 0x001f220000300800 */
[----:B---3--:R-:W-:-:S04]  /*b3e0*/  PRMT R43, RZ, 0x7610, R43 ;  /* 0x00007610ff2b7816 */ /* 0x008fc8000000002b */
[----:B------:R-:W-:Y:S01]  /*b3f0*/  @!P0 PRMT R43, R26, 0x7632, R43 ;  /* 0x000076321a2b8816 */ /* 0x000fe2000000002b */
[----:B------:R0:W-:Y:S04]  /*b400*/  STL [R1+0x1a8], R49 ;  /* 0x0001a83101007387 */ /* 0x0001e80000100800 */
[----:B------:R1:W-:Y:S04]  /*b410*/  STL.S16 [R1+0x654], R43 ;  /* 0x0006542b01007387 */ /* 0x0003e80000100600 */
[----:B------:R3:W-:Y:S01]  /*b420*/  STL.S16 [R1+0x648], R50 ;  /* 0x0006483201007387 */ /* 0x0007e20000100600 */
[----:B0-----:R-:W-:-:S03]  /*b430*/  HFMA2 R49, -RZ, RZ, 0, 0 ;  /* 0x00000000ff317431 */ /* 0x001fc600000001ff */
[----:B-1----:R-:W2:Y:S01]  /*b440*/  LDL.LU R43, [R1+0x7fc] ;  /* 0x0007fc00012b7983 */ /* 0x002ea20000300800 */
[----:B---3--:R-:W-:-:S03]  /*b450*/  MOV R50, RZ ;  /* 0x000000ff00327202 */ /* 0x008fc60000000f00 */
[----:B------:R-:W3:Y:S04]  /*b460*/  @!P6 LDG.E R49, desc[UR10][R32.64] ;  /* 0x0000000a2031e981 */ /* 0x000ee8000c1e1900 */
[----:B------:R-:W3:Y:S04]  /*b470*/  @!P5 LDG.E R50, desc[UR10][R8.64] ;  /* 0x0000000a0832d981 */ /* 0x000ee8000c1e1900 */
[----:B------:R-:W3:Y:S04]  /*b480*/  LDL.LU.64 R32, [R1+0x318] ;  /* 0x0003180001207983 */ /* 0x000ee80000300a00 */
[----:B------:R-:W3:Y:S01]  /*b490*/  LDL.LU.64 R8, [R1+0x2f8] ;  /* 0x0002f80001087983 */ /* 0x000ee20000300a00 */
[----:B----4-:R-:W-:-:S04]  /*b4a0*/  PRMT R0, RZ, 0x7610, R0 ;  /* 0x00007610ff007816 */ /* 0x010fc80000000000 */
[----:B------:R-:W-:-:S05]  /*b4b0*/  @!P3 PRMT R0, R54, 0x7610, R0 ;  /* 0x000076103600b816 */ /* 0x000fca0000000000 */
[----:B------:R0:W-:Y:S04]  /*b4c0*/  STL.S16 [R1+0x698], R0 ;  /* 0x0006980001007387 */ /* 0x0001e80000100600 */
[----:B0-----:R-:W4:Y:S01]  /*b4d0*/  LDL.LU R0, [R1+0x7dc] ;  /* 0x0007dc0001007983 */ /* 0x001f220000300800 */
[----:B------:R-:W-:-:S03]  /*b4e0*/  LOP3.LUT P0, RZ, R61, 0x1, RZ, 0xc0, !PT ;  /* 0x000000013dff7812 */ /* 0x000fc6000780c0ff */
[----:B------:R0:W-:Y:S01]  /*b4f0*/  STL [R1+0xb0], R29 ;  /* 0x0000b01d01007387 */ /* 0x0001e20000100800 */
[----:B------:R-:W-:-:S03]  /*b500*/  PRMT R61, RZ, 0x7610, R61 ;  /* 0x00007610ff3d7816 */ /* 0x000fc6000000003d */
[----:B------:R1:W-:Y:S01]  /*b510*/  STL [R1+0xac], R46 ;  /* 0x0000ac2e01007387 */ /* 0x0003e20000100800 */
[----:B------:R-:W-:Y:S02]  /*b520*/  PRMT R14, RZ, 0x7610, R14 ;  /* 0x00007610ff0e7816 */ /* 0x000fe4000000000e */
[----:B0-----:R-:W-:Y:S02]  /*b530*/  PRMT R29, RZ, 0x7610, R29 ;  /* 0x00007610ff1d7816 */ /* 0x001fe4000000001d */
[----:B-1----:R-:W-:Y:S02]  /*b540*/  PRMT R46, RZ, 0x7610, R46 ;  /* 0x00007610ff2e7816 */ /* 0x002fe4000000002e */
[C---:B------:R-:W-:Y:S02]  /*b550*/  @!P1 PRMT R29, R58.reuse, 0x7610, R29 ;  /* 0x000076103a1d9816 */ /* 0x040fe4000000001d */
[----:B------:R-:W-:Y:S02]  /*b560*/  @!P1 PRMT R61, R59, 0x7610, R61 ;  /* 0x000076103b3d9816 */ /* 0x000fe4000000003d */
[----:B------:R-:W-:-:S02]  /*b570*/  @!P1 PRMT R46, R58, 0x7632, R46 ;  /* 0x000076323a2e9816 */ /* 0x000fc4000000002e */
[----:B--2---:R-:W-:Y:S01]  /*b580*/  LOP3.LUT P1, RZ, R43, 0x80000000, RZ, 0xc0, !PT ;  /* 0x800000002bff7812 */ /* 0x004fe2000782c0ff */
[----:B------:R0:W-:Y:S01]  /*b590*/  STL.S16 [R1+0x314], R29 ;  /* 0x0003141d01007387 */ /* 0x0001e20000100600 */
[----:B------:R-:W-:-:S03]  /*b5a0*/  @!P2 PRMT R14, R57, 0x7632, R14 ;  /* 0x00007632390ea816 */ /* 0x000fc6000000000e */
[----:B------:R1:W-:Y:S01]  /*b5b0*/  STL.S16 [R1+0x678], R46 ;  /* 0x0006782e01007387 */ /* 0x0003e20000100600 */
[----:B0-----:R-:W-:-:S03]  /*b5c0*/  HFMA2 R29, -RZ, RZ, 0, 0 ;  /* 0x00000000ff1d7431 */ /* 0x001fc600000001ff */
[----:B------:R0:W-:Y:S01]  /*b5d0*/  STL.S16 [R1+0x688], R14 ;  /* 0x0006880e01007387 */ /* 0x0001e20000100600 */
[----:B-1----:R-:W-:-:S03]  /*b5e0*/  MOV R46, RZ ;  /* 0x000000ff002e7202 */ /* 0x002fc60000000f00 */
[----:B---3--:R-:W2:Y:S04]  /*b5f0*/  @!P1 LDG.E R29, desc[UR10][R8.64] ;  /* 0x0000000a081d9981 */ /* 0x008ea8000c1e1900 */
[----:B0-----:R-:W3:Y:S04]  /*b600*/  LDL.LU R14, [R1+0x7ec] ;  /* 0x0007ec00010e7983 */ /* 0x001ee80000300800 */
[----:B------:R0:W2:Y:S04]  /*b610*/  @!P0 LDG.E R46, desc[UR10][R32.64] ;  /* 0x0000000a202e8981 */ /* 0x0000a8000c1e1900 */
[----:B------:R-:W2:Y:S04]  /*b620*/  LDL.LU.64 R8, [R1+0x2e8] ;  /* 0x0002e80001087983 */ /* 0x000ea80000300a00 */
[----:B------:R-:W0:Y:S04]  /*b630*/  LDL.LU R32, [R1+0x7f0] ;  /* 0x0007f00001207983 */ /* 0x000e280000300800 */
[----:B------:R1:W-:Y:S02]  /*b640*/  STL [R1+0x1ac], R47 ;  /* 0x0001ac2f01007387 */ /* 0x0003e40000100800 */
[----:B-1----:R-:W-:-:S06]  /*b650*/  HFMA2 R47, -RZ, RZ, 0, 0 ;  /* 0x00000000ff2f7431 */ /* 0x002fcc00000001ff */
[----:B------:R-:W2:Y:S04]  /*b660*/  @!P0 LDG.E R47, desc[UR10][R10.64] ;  /* 0x0000000a0a2f8981 */ /* 0x000ea8000c1e1900 */
[----:B------:R-:W2:Y:S01]  /*b670*/  LDL.LU.64 R10, [R1+0x2e0] ;  /* 0x0002e000010a7983 */ /* 0x000ea20000300a00 */
[----:B----4-:R-:W-:-:S04]  /*b680*/  PRMT R0, RZ, 0x7610, R0 ;  /* 0x00007610ff007816 */ /* 0x010fc80000000000 */
[----:B------:R-:W-:-:S05]  /*b690*/  @!P4 PRMT R0, R53, 0x7610, R0 ;  /* 0x000076103500c816 */ /* 0x000fca0000000000 */
[----:B------:R1:W-:Y:S04]  /*b6a0*/  STL.S16 [R1+0x2ec], R0 ;  /* 0x0002ec0001007387 */ /* 0x0003e80000100600 */
[----:B-1----:R-:W4:Y:S04]  /*b6b0*/  LDL.LU R0, [R1+0x7d8] ;  /* 0x0007d80001007983 */ /* 0x002f280000300800 */
[----:B------:R1:W-:Y:S02]  /*b6c0*/  STL [R1+0xb4], R36 ;  /* 0x0000b42401007387 */ /* 0x0003e40000100800 */
[----:B-1----:R-:W-:-:S02]  /*b6d0*/  PRMT R36, RZ, 0x7610, R36 ;  /* 0x00007610ff247816 */ /* 0x002fc40000000024 */
[----:B------:R-:W-:Y:S02]  /*b6e0*/  STL [R1+0x1b4], R38 ;  /* 0x0001b42601007387 */ /* 0x000fe40000100800 */
[----:B------:R-:W-:Y:S02]  /*b6f0*/  @!P2 PRMT R36, R56, 0x7632, R36 ;  /* 0x000076323824a816 */ /* 0x000fe40000000024 */
[----:B---3--:R-:W-:-:S04]  /*b700*/  PRMT R14, RZ, 0x7610, R14 ;  /* 0x00007610ff0e7816 */ /* 0x008fc8000000000e */
[----:B------:R-:W-:-:S05]  /*b710*/  @!P3 PRMT R14, R55, 0x7632, R14 ;  /* 0x00007632370eb816 */ /* 0x000fca000000000e */
[----:B------:R1:W-:Y:S01]  /*b720*/  STL.S16 [R1+0x69c], R14 ;  /* 0x00069c0e01007387 */ /* 0x0003e20000100600 */
[----:B0-----:R-:W-:-:S03]  /*b730*/  PRMT R32, RZ, 0x7610, R32 ;  /* 0x00007610ff207816 */ /* 0x001fc60000000020 */
[----:B-1----:R-:W3:Y:S01]  /*b740*/  LDL.LU R14, [R1+0x7e0] ;  /* 0x0007e000010e7983 */ /* 0x002ee20000300800 */
[----:B------:R-:W-:Y:S02]  /*b750*/  @!P2 PRMT R32, R57, 0x7610, R32 ;  /* 0x000076103920a816 */ /* 0x000fe40000000020 */
[----:B------:R-:W-:Y:S01]  /*b760*/  LOP3.LUT P2, RZ, R43, 0x40000000, RZ, 0xc0, !PT ;  /* 0x400000002bff7812 */ /* 0x000fe2000784c0ff */
[----:B------:R-:W-:Y:S02]  /*b770*/  HFMA2 R38, -RZ, RZ, 0, 0 ;  /* 0x00000000ff267431 */ /* 0x000fe400000001ff */
[----:B------:R0:W-:Y:S04]  /*b780*/  STL.S16 [R1+0x670], R32 ;  /* 0x0006702001007387 */ /* 0x0001e80000100600 */
[----:B0-----:R-:W3:Y:S06]  /*b790*/  LDL.LU.64 R32, [R1+0x2c8] ;  /* 0x0002c80001207983 */ /* 0x001eec0000300a00 */
[----:B--2---:R-:W2:Y:S04]  /*b7a0*/  @!P2 LDG.E R38, desc[UR10][R10.64] ;  /* 0x0000000a0a26a981 */ /* 0x004ea8000c1e1900 */
[----:B------:R-:W2:Y:S01]  /*b7b0*/  LDL.LU.64 R10, [R1+0x2b8] ;  /* 0x0002b800010a7983 */ /* 0x000ea20000300a00 */
[----:B----4-:R-:W-:-:S04]  /*b7c0*/  PRMT R0, RZ, 0x7610, R0 ;  /* 0x00007610ff007816 */ /* 0x010fc80000000000 */
[----:B------:R-:W-:-:S05]  /*b7d0*/  @!P4 PRMT R0, R52, 0x7610, R0 ;  /* 0x000076103400c816 */ /* 0x000fca0000000000 */
[----:B------:R0:W-:Y:S04]  /*b7e0*/  STL.S16 [R1+0x6ac], R0 ;  /* 0x0006ac0001007387 */ /* 0x0001e80000100600 */
[----:B0-----:R-:W4:Y:S04]  /*b7f0*/  LDL.LU R0, [R1+0x7d0] ;  /* 0x0007d00001007983 */ /* 0x001f280000300800 */
[----:B------:R0:W-:Y:S02]  /*b800*/  STL [R1+0xbc], R37 ;  /* 0x0000bc2501007387 */ /* 0x0001e40000100800 */
[----:B0-----:R-:W-:-:S04]  /*b810*/  PRMT R37, RZ, 0x7610, R37 ;  /* 0x00007610ff257816 */ /* 0x001fc80000000025 */
[----:B------:R-:W-:-:S05]  /*b820*/  @!P4 PRMT R37, R52, 0x7632, R37 ;  /* 0x000076323425c816 */ /* 0x000fca0000000025 */
[----:B------:R0:W-:Y:S01]  /*b830*/  STL.S16 [R1+0x6b8], R37 ;  /* 0x0006b82501007387 */ /* 0x0001e20000100600 */
[----:B---3--:R-:W-:-:S04]  /*b840*/  PRMT R14, RZ, 0x7610, R14 ;  /* 0x00007610ff0e7816 */ /* 0x008fc8000000000e */
[----:B------:R-:W-:Y:S02]  /*b850*/  @!P4 PRMT R14, R53, 0x7632, R14 ;  /* 0x00007632350ec816 */ /* 0x000fe4000000000e */
[----:B------:R-:W-:Y:S01]  /*b860*/  LOP3.LUT P4, RZ, R43, 0x10000000, RZ, 0xc0, !PT ;  /* 0x100000002bff7812 */ /* 0x000fe2000788c0ff */
[----:B0-----:R-:W-:Y:S01]  /*b870*/  HFMA2 R37, -RZ, RZ, 0, 0 ;  /* 0x00000000ff257431 */ /* 0x001fe200000001ff */
[----:B------:R0:W-:Y:S02]  /*b880*/  STL [R1+0xb8], R40 ;  /* 0x0000b82801007387 */ /* 0x0001e40000100800 */
[----:B0-----:R-:W-:Y:S02]  /*b890*/  PRMT R40, RZ, 0x7610, R40 ;  /* 0x00007610ff287816 */ /* 0x001fe40000000028 */
[----:B------:R0:W-:Y:S02]  /*b8a0*/  STL [R1+0x1b8], R42 ;  /* 0x0001b82a01007387 */ /* 0x0001e40000100800 */
[----:B------:R-:W-:-:S02]  /*b8b0*/  @!P3 PRMT R40, R54, 0x7632, R40 ;  /* 0x000076323628b816 */ /* 0x000fc40000000028 */
[----:B------:R-:W-:Y:S01]  /*b8c0*/  LOP3.LUT P3, RZ, R43, 0x20000000, RZ, 0xc0, !PT ;  /* 0x200000002bff7812 */ /* 0x000fe2000786c0ff */
[----:B0-----:R-:W-:Y:S02]  /*b8d0*/  HFMA2 R42, -RZ, RZ, 0, 0 ;  /* 0x00000000ff2a7431 */ /* 0x001fe400000001ff */
[----:B--2---:R0:W2:Y:S10]  /*b8e0*/  @!P4 LDG.E R37, desc[UR10][R10.64] ;  /* 0x0000000a0a25c981 */ /* 0x0040b4000c1e1900 */
[----:B------:R-:W3:Y:S04]  /*b8f0*/  @!P3 LDG.E R42, desc[UR10][R32.64] ;  /* 0x0000000a202ab981 */ /* 0x000ee8000c1e1900 */
[----:B------:R-:W0:Y:S04]  /*b900*/  LDL.LU.64 R10, [R1+0x7c0] ;  /* 0x0007c000010a7983 */ /* 0x000e280000300a00 */
[----:B------:R-:W2:Y:S01]  /*b910*/  LDL.LU.64 R32, [R1+0x210] ;  /* 0x0002100001207983 */ /* 0x000ea20000300a00 */
[----:B----4-:R-:W-:-:S04]  /*b920*/  PRMT R0, RZ, 0x7610, R0 ;  /* 0x00007610ff007816 */ /* 0x010fc80000000000 */
[----:B------:R-:W-:-:S05]  /*b930*/  @!P5 PRMT R0, R51, 0x7610, R0 ;  /* 0x000076103300d816 */ /* 0x000fca0000000000 */
[----:B------:R1:W-:Y:S04]  /*b940*/  STL.S16 [R1+0x6b4], R0 ;  /* 0x0006b40001007387 */ /* 0x0003e80000100600 */
[----:B-1----:R-:W4:Y:S04]  /*b950*/  LDL.LU R0, [R1+0x7b8] ;  /* 0x0007b80001007983 */ /* 0x002f280000300800 */
[----:B------:R1:W-:Y:S02]  /*b960*/  STL [R1+0xc0], R31 ;  /* 0x0000c01f01007387 */ /* 0x0003e40000100800 */
[----:B-1----:R-:W-:-:S02]  /*b970*/  PRMT R31, RZ, 0x7610, R31 ;  /* 0x00007610ff1f7816 */ /* 0x002fc4000000001f */
[----:B------:R1:W-:Y:S02]  /*b980*/  STL [R1+0x1c0], R41 ;  /* 0x0001c02901007387 */ /* 0x0003e40000100800 */
[----:B------:R-:W-:Y:S01]  /*b990*/  @!P5 PRMT R31, R50, 0x7632, R31 ;  /* 0x00007632321fd816 */ /* 0x000fe2000000001f */
[----:B-1----:R-:W-:Y:S01]  /*b9a0*/  HFMA2 R41, -RZ, RZ, 0, 0 ;  /* 0x00000000ff297431 */ /* 0x002fe200000001ff */
[----:B0-----:R-:W-:-:S04]  /*b9b0*/  PRMT R10, RZ, 0x7610, R10 ;  /* 0x00007610ff0a7816 */ /* 0x001fc8000000000a */
[----:B------:R-:W-:Y:S02]  /*b9c0*/  @!P5 PRMT R10, R51, 0x7632, R10 ;  /* 0x00007632330ad816 */ /* 0x000fe4000000000a */
[----:B----4-:R-:W-:-:S04]  /*b9d0*/  PRMT R0, RZ, 0x7610, R0 ;  /* 0x00007610ff007816 */ /* 0x010fc80000000000 */
[----:B------:R-:W-:Y:S02]  /*b9e0*/  @!P5 PRMT R0, R50, 0x7610, R0 ;  /* 0x000076103200d816 */ /* 0x000fe40000000000 */
[----:B------:R-:W-:-:S13]  /*b9f0*/  LOP3.LUT P5, RZ, R43, 0x8000000, RZ, 0xc0, !PT ;  /* 0x080000002bff7812 */ /* 0x000fda00078ac0ff */
[----:B--2---:R0:W2:Y:S04]  /*ba00*/  @!P5 LDG.E R41, desc[UR10][R32.64] ;  /* 0x0000000a2029d981 */ /* 0x0040a8000c1e1900 */
[----:B------:R-:W0:Y:S02]  /*ba10*/  LDL.LU.64 R32, [R1+0x7a0] ;  /* 0x0007a00001207983 */ /* 0x000e240000300a00 */
[----:B0-----:R-:W-:-:S04]  /*ba20*/  PRMT R32, RZ, 0x7610, R32 ;  /* 0x00007610ff207816 */ /* 0x001fc80000000020 */
[----:B------:R-:W-:-:S05]  /*ba30*/  @!P6 PRMT R32, R49, 0x7610, R32 ;  /* 0x000076103120e816 */ /* 0x000fca0000000020 */
[----:B------:R0:W-:Y:S04]  /*ba40*/  STL.S16 [R1+0x6c4], R32 ;  /* 0x0006c42001007387 */ /* 0x0001e80000100600 */
[----:B0-----:R-:W4:Y:S01]  /*ba50*/  LDL.LU R32, [R1+0x798] ;  /* 0x0007980001207983 */ /* 0x001f220000300800 */
[----:B------:R-:W-:-:S04]  /*ba60*/  PRMT R33, RZ, 0x7610, R33 ;  /* 0x00007610ff217816 */ /* 0x000fc80000000021 */
[----:B------:R-:W-:-:S05]  /*ba70*/  @!P6 PRMT R33, R48, 0x7610, R33 ;  /* 0x000076103021e816 */ /* 0x000fca0000000021 */
[----:B------:R0:W-:Y:S04]  /*ba80*/  STL.S16 [R1+0x6cc], R33 ;  /* 0x0006cc2101007387 */ /* 0x0001e80000100600 */
[----:B0-----:R-:W3:Y:S01]  /*ba90*/  LDL.LU R33, [R1+0x790] ;  /* 0x0007900001217983 */ /* 0x001ee20000300800 */
[----:B----4-:R-:W-:-:S04]  /*baa0*/  PRMT R32, RZ, 0x7610, R32 ;  /* 0x00007610ff207816 */ /* 0x010fc80000000020 */
[----:B------:R-:W-:-:S05]  /*bab0*/  @!P6 PRMT R32, R49, 0x7632, R32 ;  /* 0x000076323120e816 */ /* 0x000fca0000000020 */
[----:B------:R0:W-:Y:S04]  /*bac0*/  STL.S16 [R1+0x6d0], R32 ;  /* 0x0006d02001007387 */ /* 0x0001e80000100600 */
[----:B0-----:R-:W3:Y:S04]  /*bad0*/  LDL.LU R32, [R1+0x794] ;  /* 0x0007940001207983 */ /* 0x001ee80000300800 */
[----:B------:R0:W-:Y:S02]  /*bae0*/  STL [R1+0x1b0], R45 ;  /* 0x0001b02d01007387 */ /* 0x0001e40000100800 */
[----:B0-----:R-:W-:-:S04]  /*baf0*/  PRMT R45, RZ, 0x7610, R45 ;  /* 0x00007610ff2d7816 */ /* 0x001fc8000000002d */
[----:B------:R-:W-:Y:S02]  /*bb00*/  @!P6 PRMT R45, R48, 0x7632, R45 ;  /* 0x00007632302de816 */ /* 0x000fe4000000002d */
[----:B------:R-:W-:Y:S02]  /*bb10*/  LOP3.LUT P6, RZ, R43, 0x4000000, RZ, 0xc0, !PT ;  /* 0x040000002bff7812 */ /* 0x000fe400078cc0ff */
[----:B------:R-:W-:-:S11]  /*bb20*/  MOV R43, RZ ;  /* 0x000000ff002b7202 */ /* 0x000fd60000000f00 */
[----:B---3--:R0:W3:Y:S04]  /*bb30*/  @!P6 LDG.E R43, desc[UR10][R32.64] ;  /* 0x0000000a202be981 */ /* 0x0080e8000c1e1900 */
[----:B------:R-:W0:Y:S04]  /*bb40*/  LDL.LU.64 R32, [R1+0x778] ;  /* 0x0007780001207983 */ /* 0x000e280000300a00 */
[----:B------:R1:W-:Y:S02]  /*bb50*/  STL.S16 [R1+0x690], R36 ;  /* 0x0006902401007387 */ /* 0x0003e40000100600 */
[----:B-1----:R-:W-:-:S06]  /*bb60*/  MOV R36, RZ ;  /* 0x000000ff00247202 */ /* 0x002fcc0000000f00 */
[----:B------:R-:W4:Y:S04]  /*bb70*/  @!P1 LDG.E R36, desc[UR10][R12.64] ;  /* 0x0000000a0c249981 */ /* 0x000f28000c1e1900 */
[----:B------:R-:W-:Y:S04]  /*bb80*/  STL.S16 [R1+0x6a8], R40 ;  /* 0x0006a82801007387 */ /* 0x000fe80000100600 */
[----:B------:R-:W-:Y:S04]  /*bb90*/  STL.S16 [R1+0x6d4], R45 ;  /* 0x0006d42d01007387 */ /* 0x000fe80000100600 */
[----:B------:R-:W2:Y:S01]  /*bba0*/  LDL.LU.64 R12, [R1+0x2d0] ;  /* 0x0002d000010c7983 */ /* 0x000ea20000300a00 */
[----:B0-----:R-:W-:-:S04]  /*bbb0*/  PRMT R32, RZ, 0x7610, R32 ;  /* 0x00007610ff207816 */ /* 0x001fc80000000020 */
[----:B------:R-:W-:-:S05]  /*bbc0*/  @!P1 PRMT R32, R29, 0x7632, R32 ;  /* 0x000076321d209816 */ /* 0x000fca0000000020 */
[----:B------:R0:W-:Y:S04]  /*bbd0*/  STL.S16 [R1+0x2a8], R32 ;  /* 0x0002a82001007387 */ /* 0x0001e80000100600 */
[----:B0-----:R-:W3:Y:S02]  /*bbe0*/  LDL.LU R32, [R1+0x774] ;  /* 0x0007740001207983 */ /* 0x001ee40000300800 */
[----:B---3--:R-:W-:-:S04]  /*bbf0*/  PRMT R32, RZ, 0x7610, R32 ;  /* 0x00007610ff207816 */ /* 0x008fc80000000020 */
[----:B----4-:R-:W-:-:S05]  /*bc00*/  @!P1 PRMT R32, R36, 0x7632, R32 ;  /* 0x0000763224209816 */ /* 0x010fca0000000020 */
[----:B------:R0:W-:Y:S04]  /*bc10*/  STL.S16 [R1+0x6e4], R32 ;  /* 0x0006e42001007387 */ /* 0x0001e80000100600 */
[----:B0-----:R-:W3:Y:S01]  /*bc20*/  LDL.LU R32, [R1+0x770] ;  /* 0x0007700001207983 */ /* 0x001ee20000300800 */
[----:B------:R-:W-:-:S04]  /*bc30*/  PRMT R33, RZ, 0x7610, R33 ;  /* 0x00007610ff217816 */ /* 0x000fc80000000021 */
[----:B------:R-:W-:Y:S02]  /*bc40*/  @!P2 PRMT R33, R38, 0x7610, R33 ;  /* 0x000076102621a816 */ /* 0x000fe40000000021 */
[----:B------:R-:W-:-:S03]  /*bc50*/  MOV R40, RZ ;  /* 0x000000ff00287202 */ /* 0x000fc60000000f00 */
[----:B------:R0:W-:Y:S04]  /*bc60*/  STL.S16 [R1+0x6e0], R33 ;  /* 0x0006e02101007387 */ /* 0x0001e80000100600 */
[----:B------:R-:W4:Y:S04]  /*bc70*/  @!P2 LDG.E R40, desc[UR10][R8.64] ;  /* 0x0000000a0828a981 */ /* 0x000f28000c1e1900 */
[----:B0-----:R-:W2:Y:S01]  /*bc80*/  LDL.LU R33, [R1+0x76c] ;  /* 0x00076c0001217983 */ /* 0x001ea20000300800 */
[----:B------:R-:W-:-:S03]  /*bc90*/  MOV R45, RZ ;  /* 0x000000ff002d7202 */ /* 0x000fc60000000f00 */
[----:B------:R-:W-:Y:S04]  /*bca0*/  STL [R1+0xc4], R7 ;  /* 0x0000c40701007387 */ /* 0x000fe80000100800 */
[----:B------:R-:W4:Y:S04]  /*bcb0*/  @!P5 LDG.E R45, desc[UR10][R34.64] ;  /* 0x0000000a222dd981 */ /* 0x000f28000c1e1900 */
[----:B------:R-:W-:Y:S04]  /*bcc0*/  STL [R1+0xc8], R2 ;  /* 0x0000c80201007387 */ /* 0x000fe80000100800 */
[----:B------:R-:W-:Y:S04]  /*bcd0*/  STL [R1+0x1c8], R3 ;  /* 0x0001c80301007387 */ /* 0x000fe80000100800 */
[----:B------:R-:W4:Y:S01]  /*bce0*/  LDL.LU.64 R34, [R1+0x788] ;  /* 0x0007880001227983 */ /* 0x000f220000300a00 */
[----:B---3--:R-:W-:-:S03]  /*bcf0*/  PRMT R32, RZ, 0x7610, R32 ;  /* 0x00007610ff207816 */ /* 0x008fc60000000020 */
[----:B------:R-:W-:Y:S01]  /*bd00*/  STL [R1+0xcc], R4 ;  /* 0x0000cc0401007387 */ /* 0x000fe20000100800 */
[----:B------:R-:W-:-:S03]  /*bd10*/  @!P2 PRMT R32, R38, 0x7632, R32 ;  /* 0x000076322620a816 */ /* 0x000fc60000000020 */
[----:B------:R-:W-:Y:S04]  /*bd20*/  STL [R1+0xd0], R6 ;  /* 0x0000d00601007387 */ /* 0x000fe80000100800 */
[----:B------:R0:W-:Y:S04]  /*bd30*/  STL.S16 [R1+0x6f0], R32 ;  /* 0x0006f02001007387 */ /* 0x0001e80000100600 */
[----:B------:R-:W-:Y:S01]  /*bd40*/  STL [R1+0x1cc], R5 ;  /* 0x0001cc0501007387 */ /* 0x000fe20000100800 */
[----:B------:R-:W-:-:S03]  /*bd50*/  UIMAD.WIDE UR6, UR8, 0x8, UR6 ;  /* 0x00000008080678a5 */ /* 0x000fc6000f8e0206 */
[----:B------:R-:W3:Y:S04]  /*bd60*/  LDL.LU.64 R8, [R1+0x2c0] ;  /* 0x0002c00001087983 */ /* 0x000ee80000300a00 */
[----:B0-----:R-:W3:Y:S01]  /*bd70*/  LDL.LU R32, [R1+0x768] ;  /* 0x0007680001207983 */ /* 0x001ee20000300800 */
[----:B--2---:R-:W-:-:S04]  /*bd80*/  PRMT R33, RZ, 0x7610, R33 ;  /* 0x00007610ff217816 */ /* 0x004fc80000000021 */
[----:B----4-:R-:W-:-:S05]  /*bd90*/  @!P2 PRMT R33, R40, 0x7610, R33 ;  /* 0x000076102821a816 */ /* 0x010fca0000000021 */
[----:B------:R0:W-:Y:S04]  /*bda0*/  STL.S16 [R1+0x6ec], R33 ;  /* 0x0006ec2101007387 */ /* 0x0001e80000100600 */
[----:B0-----:R-:W2:Y:S01]  /*bdb0*/  LDL.LU R33, [R1+0x764] ;  /* 0x0007640001217983 */ /* 0x001ea20000300800 */
[----:B------:R-:W-:-:S04]  /*bdc0*/  PRMT R7, RZ, 0x7610, R7 ;  /* 0x00007610ff077816 */ /* 0x000fc80000000007 */
[----:B------:R-:W-:-:S05]  /*bdd0*/  @!P0 PRMT R7, R47, 0x7610, R7 ;  /* 0x000076102f078816 */ /* 0x000fca0000000007 */
[----:B------:R0:W-:Y:S02]  /*bde0*/  STL.S16 [R1+0x29c], R7 ;  /* 0x00029c0701007387 */ /* 0x0001e40000100600 */
[----:B0-----:R-:W0:Y:S01]  /*bdf0*/  S2R R7, SR_TID.X ;  /* 0x0000000000077919 */ /* 0x001e220000002100 */
[----:B------:R-:W-:Y:S02]  /*be00*/  PRMT R4, RZ, 0x7610, R4 ;  /* 0x00007610ff047816 */ /* 0x000fe40000000004 */
[----:B------:R-:W-:Y:S02]  /*be10*/  PRMT R3, RZ, 0x7610, R3 ;  /* 0x00007610ff037816 */ /* 0x000fe40000000003 */
[----:B------:R-:W-:Y:S02]  /*be20*/  PRMT R2, RZ, 0x7610, R2 ;  /* 0x00007610ff027816 */ /* 0x000fe40000000002 */
[----:B------:R-:W-:Y:S02]  /*be30*/  @!P0 PRMT R4, R47, 0x7632, R4 ;  /* 0x000076322f048816 */ /* 0x000fe40000000004 */
[----:B------:R-:W-:-:S02]  /*be40*/  @!P0 PRMT R3, R46, 0x7610, R3 ;  /* 0x000076102e038816 */ /* 0x000fc40000000003 */
[----:B------:R-:W-:Y:S02]  /*be50*/  @!P0 PRMT R2, R46, 0x7632, R2 ;  /* 0x000076322e028816 */ /* 0x000fe40000000002 */
[----:B------:R-:W-:Y:S01]  /*be60*/  ISETP.NE.AND P0, PT, RZ, UR9, PT ;  /* 0x00000009ff007c0c */ /* 0x000fe2000bf05270 */
[----:B------:R-:W-:Y:S04]  /*be70*/  STL.S16 [R1+0x6d8], R3 ;  /* 0x0006d80301007387 */ /* 0x000fe80000100600 */
[----:B------:R1:W-:Y:S08]  /*be80*/  STL.S16 [R1+0x6dc], R4 ;  /* 0x0006dc0401007387 */ /* 0x0003f00000100600 */
[----:B-1----:R-:W1:Y:S01]  /*be90*/  @P0 LDC.64 R4, c[0x0][0x3b0] ;  /* 0x0000ec00ff040b82 */ /* 0x002e620000000a00 */
[----:B0-----:R-:W-:-:S07]  /*bea0*/  SHF.L.U32 R3, R7, 0x1, RZ ;  /* 0x0000000107037819 */ /* 0x001fce00000006ff */
[----:B------:R-:W0:Y:S01]  /*beb0*/  LDC.64 R6, c[0x0][0x3a8] ;  /* 0x0000ea00ff067b82 */ /* 0x000e220000000a00 */
[----:B------:R-:W-:Y:S01]  /*bec0*/  STL.S16 [R1+0x6e8], R2 ;  /* 0x0006e80201007387 */ /* 0x000fe20000100600 */
[----:B------:R-:W-:Y:S02]  /*bed0*/  LOP3.LUT R3, R3, 0x7e, RZ, 0xc0, !PT ;  /* 0x0000007e03037812 */ /* 0x000fe400078ec0ff */
[----:B---3--:R-:W-:-:S04]  /*bee0*/  PRMT R32, RZ, 0x7610, R32 ;  /* 0x00007610ff207816 */ /* 0x008fc80000000020 */
[----:B------:R-:W-:-:S05]  /*bef0*/  @!P2 PRMT R32, R40, 0x7632, R32 ;  /* 0x000076322820a816 */ /* 0x000fca0000000020 */
[----:B------:R3:W-:Y:S04]  /*bf00*/  STL.S16 [R1+0x6f8], R32 ;  /* 0x0006f82001007387 */ /* 0x0007e80000100600 */
[----:B---3--:R-:W3:Y:S01]  /*bf10*/  LDL.LU R32, [R1+0x760] ;  /* 0x0007600001207983 */ /* 0x008ee20000300800 */
[----:B------:R-:W-:-:S04]  /*bf20*/  MOV R2, UR13 ;  /* 0x0000000d00027c02 */ /* 0x000fc80008000f00 */
[----:B------:R-:W-:-:S05]  /*bf30*/  LEA R2, R2, R3, 0x7 ;  /* 0x0000000302027211 */ /* 0x000fca00078e38ff */
        /* <DEDUP_REMOVED lines=8> */
[----:B------:R0:W-:Y:S01]  /*bfc0*/  STL [R1+0x1c4], R39 ;  /* 0x0001c42701007387 */ /* 0x0001e20000100800 */
[----:B--2---:R-:W-:-:S03]  /*bfd0*/  PRMT R33, RZ, 0x7610, R33 ;  /* 0x00007610ff217816 */ /* 0x004fc60000000021 */
[----:B------:R1:W-:Y:S04]  /*bfe0*/  STL [R1+0x1bc], R44 ;  /* 0x0001bc2c01007387 */ /* 0x0003e80000100800 */
[----:B------:R-:W2:Y:S01]  /*bff0*/  LDG.E.64 R6, desc[UR10][R6.64] ;  /* 0x0000000a06067981 */ /* 0x000ea2000c1e1b00 */
[----:B0-----:R-:W-:Y:S01]  /*c000*/  HFMA2 R39, -RZ, RZ, 0, 0 ;  /* 0x00000000ff277431 */ /* 0x001fe200000001ff */
[----:B------:R-:W-:Y:S02]  /*c010*/  @!P3 PRMT R33, R42, 0x7610, R33 ;  /* 0x000076102a21b816 */ /* 0x000fe40000000021 */
[----:B------:R-:W-:Y:S01]  /*c020*/  STL.S16 [R1+0x6c8], R31 ;  /* 0x0006c81f01007387 */ /* 0x000fe20000100600 */
[----:B-1----:R-:W-:-:S03]  /*c030*/  MOV R44, RZ ;  /* 0x000000ff002c7202 */ /* 0x002fc60000000f00 */
[----:B------:R0:W-:Y:S04]  /*c040*/  STL.S16 [R1+0x6f4], R33 ;  /* 0x0006f42101007387 */ /* 0x0001e80000100600 */
[----:B------:R1:W4:Y:S04]  /*c050*/  @!P6 LDG.E R39, desc[UR10][R34.64] ;  /* 0x0000000a2227e981 */ /* 0x000328000c1e1900 */
[----:B------:R-:W4:Y:S04]  /*c060*/  @!P3 LDG.E R44, desc[UR10][R12.64] ;  /* 0x0000000a0c2cb981 */ /* 0x000f28000c1e1900 */
[----:B0-----:R-:W4:Y:S04]  /*c070*/  LDL.LU R33, [R1+0x75c] ;  /* 0x00075c0001217983 */ /* 0x001f280000300800 */
[----:B------:R-:W1:Y:S01]  /*c080*/  LDL.LU.64 R34, [R1+0x780] ;  /* 0x0007800001227983 */ /* 0x000e620000300a00 */
[----:B---3--:R-:W-:-:S03]  /*c090*/  PRMT R32, RZ, 0x7610, R32 ;  /* 0x00007610ff207816 */ /* 0x008fc60000000020 */
[----:B------:R-:W-:Y:S01]  /*c0a0*/  STL [R1+0xe4], R55 ;  /* 0x0000e43701007387 */ /* 0x000fe20000100800 */
[----:B------:R-:W-:-:S03]  /*c0b0*/  @!P3 PRMT R32, R42, 0x7632, R32 ;  /* 0x000076322a20b816 */ /* 0x000fc60000000020 */
[----:B------:R-:W-:Y:S04]  /*c0c0*/  STL [R1+0x1e4], R54 ;  /* 0x0001e43601007387 */ /* 0x000fe80000100800 */
[----:B------:R0:W-:Y:S04]  /*c0d0*/  STL.S16 [R1+0x700], R32 ;  /* 0x0007002001007387 */ /* 0x0001e80000100600 */
[----:B------:R-:W-:Y:S04]  /*c0e0*/  STL [R1+0x1d0], R27 ;  /* 0x0001d01b01007387 */ /* 0x000fe80000100800 */
[----:B------:R-:W-:Y:S04]  /*c0f0*/  STL [R1+0xd4], R28 ;  /* 0x0000d41c01007387 */ /* 0x000fe80000100800 */
[----:B0-----:R-:W3:Y:S04]  /*c100*/  LDL.LU R32, [R1+0x758] ;  /* 0x0007580001207983 */ /* 0x001ee80000300800 */
[----:B------:R0:W-:Y:S04]  /*c110*/  STL [R1+0x1d4], R30 ;  /* 0x0001d41e01007387 */ /* 0x0001e80000100800 */
[----:B------:R-:W-:Y:S04]  /*c120*/  STL [R1+0xd8], R26 ;  /* 0x0000d81a01007387 */ /* 0x000fe80000100800 */
[----:B------:R-:W-:Y:S04]  /*c130*/  STL [R1+0xf8], R29 ;  /* 0x0000f81d01007387 */ /* 0x000fe80000100800 */
[----:B------:R0:W-:Y:S04]  /*c140*/  STL [R1+0x1f8], R36 ;  /* 0x0001f82401007387 */ /* 0x0001e80000100800 */
[----:B------:R0:W-:Y:S04]  /*c150*/  STL.S16 [R1+0x6b0], R14 ;  /* 0x0006b00e01007387 */ /* 0x0001e80000100600 */
[----:B------:R0:W-:Y:S01]  /*c160*/  STL.S16 [R1+0x6c0], R10 ;  /* 0x0006c00a01007387 */ /* 0x0001e20000100600 */
[----:B--2---:R-:W-:-:S02]  /*c170*/  R2UR UR16, R6 ;  /* 0x00000000061072ca */ /* 0x004fc400000e0000 */
[----:B------:R-:W-:Y:S01]  /*c180*/  MOV R31, RZ ;  /* 0x000000ff001f7202 */ /* 0x000fe20000000f00 */
[----:B------:R2:W-:Y:S01]  /*c190*/  STL.S16 [R1+0x6bc], R0 ;  /* 0x0006bc0001007387 */ /* 0x0005e20000100600 */
[----:B------:R-:W-:Y:S02]  /*c1a0*/  PRMT R54, RZ, 0x7610, R54 ;  /* 0x00007610ff367816 */ /* 0x000fe40000000036 */
[----:B------:R-:W-:Y:S01]  /*c1b0*/  PRMT R55, RZ, 0x7610, R55 ;  /* 0x00007610ff377816 */ /* 0x000fe20000000037 */
[----:B------:R2:W-:Y:S04]  /*c1c0*/  STL [R1+0x1d8], R60 ;  /* 0x0001d83c01007387 */ /* 0x0005e80000100800 */
[----:B------:R-:W3:Y:S02]  /*c1d0*/  @!P4 LDG.E R31, desc[UR10][R8.64] ;  /* 0x0000000a081fc981 */ /* 0x000ee4000c1e1900 */
[----:B------:R-:W-:-:S02]  /*c1e0*/  MOV R6, UR16 ;  /* 0x0000001000067c02 */ /* 0x000fc40008000f00 */
[----:B------:R-:W-:Y:S01]  /*c1f0*/  @!P1 PRMT R54, R29, 0x7610, R54 ;  /* 0x000076101d369816 */ /* 0x000fe20000000036 */
[----:B------:R2:W-:Y:S02]  /*c200*/  STL [R1+0xdc], R59 ;  /* 0x0000dc3b01007387 */ /* 0x0005e40000100800 */
[----:B------:R-:W-:Y:S01]  /*c210*/  FFMA.FTZ R6, -R6, UR16, R7 ;  /* 0x0000001006067c23 */ /* 0x000fe20008010107 */
[----:B----4-:R-:W-:Y:S01]  /*c220*/  PRMT R33, RZ, 0x7610, R33 ;  /* 0x00007610ff217816 */ /* 0x010fe20000000021 */
[----:B------:R4:W-:Y:S03]  /*c230*/  STL [R1+0x1dc], R58 ;  /* 0x0001dc3a01007387 */ /* 0x0009e60000100800 */
[----:B------:R-:W-:Y:S02]  /*c240*/  FSETP.GTU.FTZ.AND P0, PT, R6, RZ, PT ;  /* 0x000000ff0600720b */ /* 0x000fe40003f1c000 */
[----:B-1----:R-:W-:Y:S01]  /*c250*/  PRMT R34, RZ, 0x7610, R34 ;  /* 0x00007610ff227816 */ /* 0x002fe20000000022 */
[----:B------:R1:W-:Y:S01]  /*c260*/  STL [R1+0xe0], R57 ;  /* 0x0000e03901007387 */ /* 0x0003e20000100800 */
[----:B------:R-:W-:-:S02]  /*c270*/  PRMT R35, RZ, 0x7610, R35 ;  /* 0x00007610ff237816 */ /* 0x000fc40000000023 */
[----:B------:R-:W-:Y:S01]  /*c280*/  @!P1 PRMT R55, R36, 0x7610, R55 ;  /* 0x0000761024379816 */ /* 0x000fe20000000037 */
[----:B------:R1:W-:Y:S01]  /*c290*/  STL [R1+0x1e0], R56 ;  /* 0x0001e03801007387 */ /* 0x0003e20000100800 */
[----:B------:R-:W-:Y:S02]  /*c2a0*/  @!P3 PRMT R33, R44, 0x7632, R33 ;  /* 0x000076322c21b816 */ /* 0x000fe40000000021 */
[----:B0-----:R-:W-:Y:S01]  /*c2b0*/  PRMT R30, RZ, 0x7610, R30 ;  /* 0x00007610ff1e7816 */ /* 0x001fe2000000001e */
[----:B------:R0:W-:Y:S02]  /*c2c0*/  STL [R1+0xe8], R53 ;  /* 0x0000e83501007387 */ /* 0x0001e40000100800 */
[----:B------:R-:W-:Y:S01]  /*c2d0*/  VOTEU.ANY UP0, P0 ;  /* 0x0000000000ff7886 */ /* 0x000fe20000000100 */
[C---:B------:R-:W-:Y:S01]  /*c2e0*/  @!P4 PRMT R34, R37.reuse, 0x7610, R34 ;  /* 0x000076102522c816 */ /* 0x040fe20000000022 */
[----:B------:R0:W-:Y:S03]  /*c2f0*/  STL [R1+0x1e8], R52 ;  /* 0x0001e83401007387 */ /* 0x0001e60000100800 */
[----:B------:R-:W2:Y:S01]  /*c300*/  @UP0 LDCU UR5, c[0x0][0x3c0] ;  /* 0x00007800ff0507ac */ /* 0x000ea20008000800 */
[----:B------:R-:W-:Y:S01]  /*c310*/  PLOP3.LUT P0, PT, PT, PT, UP0, 0x80, 0x8 ;  /* 0x000000000008781c */ /* 0x000fe20003f0f008 */
[----:B------:R0:W-:Y:S01]  /*c320*/  STL [R1+0xec], R51 ;  /* 0x0000ec3301007387 */ /* 0x0001e20000100800 */
[----:B------:R-:W-:-:S02]  /*c330*/  @!P4 PRMT R35, R37, 0x7632, R35 ;  /* 0x000076322523c816 */ /* 0x000fc40000000023 */
[----:B------:R-:W-:Y:S01]  /*c340*/  PRMT R36, RZ, 0x7610, R36 ;  /* 0x00007610ff247816 */ /* 0x000fe20000000024 */
[----:B------:R0:W-:Y:S01]  /*c350*/  STL [R1+0x1ec], R50 ;  /* 0x0001ec3201007387 */ /* 0x0001e20000100800 */
[----:B------:R-:W-:Y:S02]  /*c360*/  PRMT R29, RZ, 0x7610, R29 ;  /* 0x00007610ff1d7816 */ /* 0x000fe4000000001d */
[----:B------:R-:W-:Y:S01]  /*c370*/  PRMT R28, RZ, 0x7610, R28 ;  /* 0x00007610ff1c7816 */ /* 0x000fe2000000001c */
[----:B------:R0:W-:Y:S01]  /*c380*/  STL [R1+0xf0], R49 ;  /* 0x0000f03101007387 */ /* 0x0001e20000100800 */
[----:B------:R-:W-:Y:S02]  /*c390*/  PRMT R27, RZ, 0x7610, R27 ;  /* 0x00007610ff1b7816 */ /* 0x000fe4000000001b */
[----:B------:R-:W-:Y:S01]  /*c3a0*/  PRMT R26, RZ, 0x7610, R26 ;  /* 0x00007610ff1a7816 */ /* 0x000fe2000000001a */
[----:B------:R0:W-:Y:S01]  /*c3b0*/  STL [R1+0x1f0], R48 ;  /* 0x0001f03001007387 */ /* 0x0001e20000100800 */
[----:B--2---:R-:W-:Y:S01]  /*c3c0*/  @P0 FADD.FTZ R6, R6, UR5 ;  /* 0x0000000506060e21 */ /* 0x004fe20008010000 */
[----:B------:R-:W-:-:S02]  /*c3d0*/  PRMT R7, RZ, 0x7610, R7 ;  /* 0x00007610ff077816 */ /* 0x000fc40000000007 */
[----:B------:R2:W-:Y:S03]  /*c3e0*/  STL [R1+0xf4], R47 ;  /* 0x0000f42f01007387 */ /* 0x0005e60000100800 */
[----:B------:R-:W4:Y:S01]  /*c3f0*/  @P0 MUFU.RSQ R6, R6 ;  /* 0x0000000600060308 */ /* 0x000f220000001400 */
[----:B------:R2:W-:Y:S01]  /*c400*/  STL [R1+0x1f4], R46 ;  /* 0x0001f42e01007387 */ /* 0x0005e20000100800 */
[C---:B------:R-:W-:Y:S02]  /*c410*/  @!P5 PRMT R36, R41.reuse, 0x7610, R36 ;  /* 0x000076102924d816 */ /* 0x040fe40000000024 */
[----:B------:R-:W-:Y:S01]  /*c420*/  @!P5 PRMT R30, R41, 0x7632, R30 ;  /* 0x00007632291ed816 */ /* 0x000fe2000000001e */
[----:B------:R2:W-:Y:S01]  /*c430*/  STL [R1+0x1fc], R40 ;  /* 0x0001fc2801007387 */ /* 0x0005e20000100800 */
[C---:B------:R-:W-:Y:S02]  /*c440*/  @!P5 PRMT R29, R45.reuse, 0x7610, R29 ;  /* 0x000076102d1dd816 */ /* 0x040fe4000000001d */
[----:B------:R-:W-:Y:S01]  /*c450*/  @!P5 PRMT R28, R45, 0x7632, R28 ;  /* 0x000076322d1cd816 */ /* 0x000fe2000000001c */
[----:B------:R2:W-:Y:S01]  /*c460*/  STL [R1+0x100], R42 ;  /* 0x0001002a01007387 */ /* 0x0005e20000100800 */
[----:B------:R-:W-:-:S02]  /*c470*/  @!P6 PRMT R27, R39, 0x7610, R27 ;  /* 0x00007610271be816 */ /* 0x000fc4000000001b */
[----:B------:R-:W-:Y:S01]  /*c480*/  @!P6 PRMT R26, R39, 0x7632, R26 ;  /* 0x00007632271ae816 */ /* 0x000fe2000000001a */
[----:B------:R2:W-:Y:S01]  /*c490*/  STL.S16 [R1+0x708], R33 ;  /* 0x0007082101007387 */ /* 0x0005e20000100600 */
[----:B----4-:R-:W-:-:S03]  /*c4a0*/  @P0 R2UR UR5, R6 ;  /* 0x00000000060502ca */ /* 0x010fc600000e0000 */
[----:B------:R-:W-:Y:S01]  /*c4b0*/  STL [R1+0x200], R44 ;  /* 0x0002002c01007387 */ /* 0x000fe20000100800 */
[----:B------:R-:W-:Y:S02]  /*c4c0*/  PRMT R6, RZ, 0x7610, R6 ;  /* 0x00007610ff067816 */ /* 0x000fe40000000006 */
[C---:B------:R-:W-:Y:S01]  /*c4d0*/  @!P6 PRMT R7, R43.reuse, 0x7610, R7 ;  /* 0x000076102b07e816 */ /* 0x040fe20000000007 */
[----:B------:R4:W-:Y:S01]  /*c4e0*/  STL.S16 [R1+0x704], R34 ;  /* 0x0007042201007387 */ /* 0x0009e20000100600 */
[----:B------:R-:W-:-:S03]  /*c4f0*/  @!P6 PRMT R6, R43, 0x7632, R6 ;  /* 0x000076322b06e816 */ /* 0x000fc60000000006 */
[----:B------:R4:W-:Y:S04]  /*c500*/  STL.S16 [R1+0x710], R35 ;  /* 0x0007102301007387 */ /* 0x0009e80000100600 */
[----:B------:R4:W-:Y:S04]  /*c510*/  STL [R1+0x108], R41 ;  /* 0x0001082901007387 */ /* 0x0009e80000100800 */
[----:B------:R4:W-:Y:S04]  /*c520*/  STL [R1+0x208], R45 ;  /* 0x0002082d01007387 */ /* 0x0009e80000100800 */
[----:B------:R4:W-:Y:S04]  /*c530*/  STL [R1+0x10c], R39 ;  /* 0x00010c2701007387 */ /* 0x0009e80000100800 */
[----:B------:R4:W-:Y:S04]  /*c540*/  STL [R1+0x20c], R43 ;  /* 0x00020c2b01007387 */ /* 0x0009e80000100800 */
[----:B------:R0:W5:Y:S04]  /*c550*/  LDL.LU R14, [R1+0x7d4] ;  /* 0x0007d400010e7983 */ /* 0x0001680000300800 */
[----:B------:R0:W5:Y:S04]  /*c560*/  LDL.LU.64 R12, [R1+0x7c8] ;  /* 0x0007c800010c7983 */ /* 0x0001680000300a00 */
[----:B------:R0:W5:Y:S04]  /*c570*/  LDL.LU R10, [R1+0x7b4] ;  /* 0x0007b400010a7983 */ /* 0x0001680000300800 */
[----:B------:R0:W5:Y:S04]  /*c580*/  LDL.LU R0, [R1+0x7b0] ;  /* 0x0007b00001007983 */ /* 0x0001680000300800 */
[----:B------:R0:W5:Y:S04]  /*c590*/  LDL.LU.64 R8, [R1+0x7a8] ;  /* 0x0007a80001087983 */ /* 0x0001680000300a00 */
[----:B------:R-:W5:Y:S04]  /*c5a0*/  LDG.E.64 R2, desc[UR10][R2.64] ;  /* 0x0000000a02027981 */ /* 0x000f68000c1e1b00 */
[----:B------:R0:W5:Y:S04]  /*c5b0*/  LDL R60, [R1+0x25c] ;  /* 0x00025c00013c7983 */ /* 0x0001680000100800 */
[----:B------:R0:W5:Y:S04]  /*c5c0*/  LDL R59, [R1+0x28c] ;  /* 0x00028c00013b7983 */ /* 0x0001680000100800 */
[----:B------:R0:W5:Y:S04]  /*c5d0*/  LDL R58, [R1+0x254] ;  /* 0x00025400013a7983 */ /* 0x0001680000100800 */
[----:B-1----:R1:W5:Y:S04]  /*c5e0*/  LDL R57, [R1+0x290] ;  /* 0x0002900001397983 */ /* 0x0023680000100800 */
[----:B------:R1:W5:Y:S04]  /*c5f0*/  LDL R56, [R1+0x2dc] ;  /* 0x0002dc0001387983 */ /* 0x0003680000100800 */
[----:B0-----:R1:W5:Y:S04]  /*c600*/  LDL R53, [R1+0x374] ;  /* 0x0003740001357983 */ /* 0x0013680000100800 */
[----:B------:R1:W5:Y:S04]  /*c610*/  LDL R52, [R1+0x36c] ;  /* 0x00036c0001347983 */ /* 0x0003680000100800 */
[----:B------:R1:W5:Y:S04]  /*c620*/  LDL R51, [R1+0x358] ;  /* 0x0003580001337983 */ /* 0x0003680000100800 */
[----:B------:R1:W5:Y:S04]  /*c630*/  LDL R50, [R1+0x64c] ;  /* 0x00064c0001327983 */ /* 0x0003680000100800 */
[----:B------:R1:W5:Y:S04]  /*c640*/  LDL R49, [R1+0x314] ;  /* 0x0003140001317983 */ /* 0x0003680000100800 */
[----:B------:R1:W5:Y:S04]  /*c650*/  LDL R48, [R1+0x680] ;  /* 0x0006800001307983 */ /* 0x0003680000100800 */
[----:B--2---:R1:W5:Y:S04]  /*c660*/  LDL R47, [R1+0x384] ;  /* 0x00038400012f7983 */ /* 0x0043680000100800 */
[----:B------:R1:W5:Y:S04]  /*c670*/  LDL R46, [R1+0x698] ;  /* 0x00069800012e7983 */ /* 0x0003680000100800 */
[----:B------:R1:W5:Y:S04]  /*c680*/  LDL R40, [R1+0x6cc] ;  /* 0x0006cc0001287983 */ /* 0x0003680000100800 */
[----:B------:R1:W5:Y:S04]  /*c690*/  LDL R42, [R1+0x6bc] ;  /* 0x0006bc00012a7983 */ /* 0x0003680000100800 */
[----:B------:R1:W5:Y:S04]  /*c6a0*/  LDL.LU R33, [R1+0x750] ;  /* 0x0007500001217983 */ /* 0x0003680000300800 */
[----:B----4-:R1:W5:Y:S04]  /*c6b0*/  LDL.LU R34, [R1+0x74c] ;  /* 0x00074c0001227983 */ /* 0x0103680000300800 */
[----:B------:R1:W5:Y:S04]  /*c6c0*/  LDL.LU R35, [R1+0x748] ;  /* 0x0007480001237983 */ /* 0x0003680000300800 */
[----:B------:R1:W5:Y:S04]  /*c6d0*/  LDL R41, [R1+0x660] ;  /* 0x0006600001297983 */ /* 0x0003680000100800 */
[----:B------:R1:W5:Y:S04]  /*c6e0*/  LDL R45, [R1+0x634] ;  /* 0x00063400012d7983 */ /* 0x0003680000100800 */
[----:B------:R1:W5:Y:S04]  /*c6f0*/  LDL R39, [R1+0x678] ;  /* 0x0006780001277983 */ /* 0x0003680000100800 */
[----:B------:R1:W5:Y:S01]  /*c700*/  LDL R43, [R1+0x648] ;  /* 0x00064800012b7983 */ /* 0x0003620000100800 */
[----:B---3--:R-:W-:-:S04]  /*c710*/  PRMT R32, RZ, 0x7610, R32 ;  /* 0x00007610ff207816 */ /* 0x008fc80000000020 */
[----:B------:R-:W-:Y:S02]  /*c720*/  @!P3 PRMT R32, R44, 0x7610, R32 ;  /* 0x000076102c20b816 */ /* 0x000fe40000000020 */
[----:B------:R1:W5:Y:S04]  /*c730*/  LDL R44, [R1+0x6ac] ;  /* 0x0006ac00012c7983 */ /* 0x0003680000100800 */
[----:B------:R0:W-:Y:S04]  /*c740*/  STL.S16 [R1+0x6fc], R32 ;  /* 0x0006fc2001007387 */ /* 0x0001e80000100600 */
[----:B0-----:R1:W5:Y:S04]  /*c750*/  LDL.LU R32, [R1+0x754] ;  /* 0x0007540001207983 */ /* 0x0013680000300800 */
[----:B------:R0:W-:Y:S04]  /*c760*/  STL [R1+0xfc], R38 ;  /* 0x0000fc2601007387 */ /* 0x0001e80000100800 */
[----:B------:R2:W-:Y:S01]  /*c770*/  STL [R1+0x104], R37 ;  /* 0x0001042501007387 */ /* 0x0005e20000100800 */
[----:B0-----:R-:W-:-:S02]  /*c780*/  PRMT R38, RZ, 0x7610, R38 ;  /* 0x00007610ff267816 */ /* 0x001fc40000000026 */
[----:B--2---:R-:W-:Y:S02]  /*c790*/  PRMT R37, RZ, 0x7610, R37 ;  /* 0x00007610ff257816 */ /* 0x004fe40000000025 */
[C---:B------:R-:W-:Y:S02]  /*c7a0*/  @!P4 PRMT R38, R31.reuse, 0x7632, R38 ;  /* 0x000076321f26c816 */ /* 0x040fe40000000026 */
[----:B------:R-:W-:Y:S01]  /*c7b0*/  @!P4 PRMT R37, R31, 0x7610, R37 ;  /* 0x000076101f25c816 */ /* 0x000fe20000000025 */
[----:B------:R1:W-:Y:S04]  /*c7c0*/  STL [R1+0x204], R31 ;  /* 0x0002041f01007387 */ /* 0x0003e80000100800 */
[----:B------:R1:W-:Y:S04]  /*c7d0*/  STL.S16 [R1+0x70c], R37 ;  /* 0x00070c2501007387 */ /* 0x0003e80000100600 */
        /* <DEDUP_REMOVED lines=8> */
[----:B------:R1:W-:Y:S01]  /*c860*/  STL.S16 [R1+0x734], R6 ;  /* 0x0007340601007387 */ /* 0x0003e20000100600 */
[----:B------:R-:W-:Y:S01]  /*c870*/  UISETP.NE.AND UP1, UPT, UR9, URZ, UPT ;  /* 0x000000ff0900728c */ /* 0x000fe2000bf25270 */
[----:B------:R-:W-:Y:S01]  /*c880*/  UMOV UR17, 0x3f800000 ;  /* 0x3f80000000117882 */ /* 0x000fe20000000000 */
[----:B------:R-:W-:-:S07]  /*c890*/  @UP0 UMOV UR17, UR5 ;  /* 0x0000000500110c82 */ /* 0x000fce0008000000 */
        /* <DEDUP_REMOVED lines=8> */
[----:B-----5:R-:W-:-:S03]  /*c920*/  SHF.L.U32 R6, R59, 0x10, RZ ;  /* 0x000000103b067819 */ /* 0x020fc600000006ff */
[----:B------:R-:W4:Y:S01]  /*c930*/  LDL.LU R37, [R1+0x2b4] ;  /* 0x0002b40001257983 */ /* 0x000f220000300800 */
[----:B--2---:R-:W-:Y:S02]  /*c940*/  SHF.L.U32 R7, R7, 0x10, RZ ;  /* 0x0000001007077819 */ /* 0x004fe400000006ff */
[----:B---3--:R-:W-:-:S03]  /*c950*/  SHF.L.U32 R28, R28, 0x10, RZ ;  /* 0x000000101c1c7819 */ /* 0x008fc600000006ff */
[----:B------:R-:W-:Y:S01]  /*c960*/  FADD.FTZ R7, R7, -UR16 ;  /* 0x8000001007077e21 */ /* 0x000fe20008010000 */
[----:B----4-:R-:W-:Y:S02]  /*c970*/  MOV R38, R26 ;  /* 0x0000001a00267202 */ /* 0x010fe40000000f00 */
[----:B------:R-:W-:Y:S01]  /*c980*/  SHF.L.U32 R26, R57, 0x10, RZ ;  /* 0x00000010391a7819 */ /* 0x000fe200000006ff */
[----:B------:R-:W-:Y:S01]  /*c990*/  FMUL.FTZ R7, R7, UR17 ;  /* 0x0000001107077c20 */ /* 0x000fe20008410000 */
[----:B------:R-:W-:Y:S01]  /*c9a0*/  MOV R57, R27 ;  /* 0x0000001b00397202 */ /* 0x000fe20000000f00 */
[----:B------:R-:W-:Y:S01]  /*c9b0*/  FMUL.FTZ R27, R2, R6 ;  /* 0x00000006021b7220 */ /* 0x000fe20000410000 */
[----:B------:R-:W-:Y:S01]  /*c9c0*/  FADD.FTZ R28, R28, -UR16 ;  /* 0x800000101c1c7e21 */ /* 0x000fe20008010000 */
[----:B------:R-:W-:Y:S02]  /*c9d0*/  SHF.L.U32 R30, R30, 0x10, RZ ;  /* 0x000000101e1e7819 */ /* 0x000fe400000006ff */
[----:B------:R-:W-:Y:S01]  /*c9e0*/  FFMA.FTZ R31, R7, R27, RZ ;  /* 0x0000001b071f7223 */ /* 0x000fe200000100ff */
[----:B------:R-:W-:Y:S01]  /*c9f0*/  FMUL.FTZ R28, R28, UR17 ;  /* 0x000000111c1c7c20 */ /* 0x000fe20008410000 */
[----:B------:R-:W-:Y:S01]  /*ca00*/  MOV R59, R29 ;  /* 0x0000001d003b7202 */ /* 0x000fe20000000f00 */
[----:B------:R-:W-:Y:S01]  /*ca10*/  FADD.FTZ R29, RZ, R27 ;  /* 0x0000001bff1d7221 */ /* 0x000fe20000010000 */
[----:B------:R-:W-:Y:S01]  /*ca20*/  FMUL.FTZ R27, R3, R26 ;  /* 0x0000001a031b7220 */ /* 0x000fe20000410000 */
[----:B------:R-:W-:Y:S01]  /*ca30*/  FADD.FTZ R30, R30, -UR16 ;  /* 0x800000101e1e7e21 */ /* 0x000fe20008010000 */
[----:B------:R-:W-:-:S02]  /*ca40*/  FFMA.FTZ R7, R6, R7, RZ ;  /* 0x0000000706077223 */ /* 0x000fc400000100ff */
        /* <DEDUP_REMOVED lines=10> */
[----:B------:R-:W-:-:S03]  /*caf0*/  SHF.L.U32 R36, R60, 0x10, RZ ;  /* 0x000000103c247819 */ /* 0x000fc600000006ff */
[----:B------:R-:W3:Y:S02]  /*cb00*/  LDL.LU R60, [R1+0x2f0] ;  /* 0x0002f000013c7983 */ /* 0x000ee40000300800 */
[----:B------:R-:W-:Y:S01]  /*cb10*/  FADD.FTZ R36, R36, -UR16 ;  /* 0x8000001024247e21 */ /* 0x000fe20008010000 */
[----:B------:R-:W-:Y:S01]  /*cb20*/  FFMA.FTZ R28, R26, R28, RZ ;  /* 0x0000001c1a1c7223 */ /* 0x000fe200000100ff */
[----:B------:R-:W-:Y:S02]  /*cb30*/  FADD.FTZ R26, RZ, R26 ;  /* 0x0000001aff1a7221 */ /* 0x000fe40000010000 */
[----:B------:R-:W-:Y:S01]  /*cb40*/  FMUL.FTZ R36, R36, UR17 ;  /* 0x0000001124247c20 */ /* 0x000fe20008410000 */
[----:B------:R-:W-:Y:S01]  /*cb50*/  FADD.FTZ R29, R29, R27 ;  /* 0x0000001b1d1d7221 */ /* 0x000fe20000010000 */
[----:B------:R-:W-:Y:S02]  /*cb60*/  SHF.L.U32 R27, R58, 0x10, RZ ;  /* 0x000000103a1b7819 */ /* 0x000fe400000006ff */
[----:B------:R-:W-:-:S02]  /*cb70*/  MOV R58, R59 ;  /* 0x0000003b003a7202 */ /* 0x000fc40000000f00 */
[----:B------:R-:W4:Y:S01]  /*cb80*/  LDL.LU R59, [R1+0x308] ;  /* 0x00030800013b7983 */ /* 0x000f220000300800 */
[----:B--2---:R-:W-:-:S05]  /*cb90*/  SHF.L.U32 R30, R30, 0x10, RZ ;  /* 0x000000101e1e7819 */ /* 0x004fca00000006ff */
[C---:B------:R-:W-:Y:S01]  /*cba0*/  FADD.FTZ R26, R30.reuse, R26 ;  /* 0x0000001a1e1a7221 */ /* 0x040fe20000010000 */
[----:B------:R-:W-:Y:S01]  /*cbb0*/  FFMA.FTZ R28, R30, R36, R28 ;  /* 0x000000241e1c7223 */ /* 0x000fe2000001001c */
[----:B------:R-:W-:-:S04]  /*cbc0*/  FMUL.FTZ R30, R3, R30 ;  /* 0x0000001e031e7220 */ /* 0x000fc80000410000 */
[----:B------:R-:W-:Y:S01]  /*cbd0*/  FFMA.FTZ R31, R36, R30, R31 ;  /* 0x0000001e241f7223 */ /* 0x000fe2000001001f */
[----:B------:R-:W-:Y:S01]  /*cbe0*/  FADD.FTZ R29, R30, R29 ;  /* 0x0000001d1e1d7221 */ /* 0x000fe20000010000 */
[----:B------:R-:W-:Y:S01]  /*cbf0*/  SHF.L.U32 R30, R37, 0x10, RZ ;  /* 0x00000010251e7819 */ /* 0x000fe200000006ff */
[----:B------:R-:W-:Y:S01]  /*cc00*/  FADD.FTZ R37, R27, -UR16 ;  /* 0x800000101b257e21 */ /* 0x000fe20008010000 */
[----:B------:R-:W-:Y:S02]  /*cc10*/  SHF.L.U32 R27, R56, 0x10, RZ ;  /* 0x00000010381b7819 */ /* 0x000fe400000006ff */
[----:B------:R-:W2:Y:S01]  /*cc20*/  LDL.LU R56, [R1+0x320] ;  /* 0x0003200001387983 */ /* 0x000ea20000300800 */
[----:B------:R-:W-:Y:S01]  /*cc30*/  FMUL.FTZ R37, R37, UR17 ;  /* 0x0000001125257c20 */ /* 0x000fe20008410000 */
[----:B------:R-:W-:-:S03]  /*cc40*/  FMUL.FTZ R36, R2, R30 ;  /* 0x0000001e02247220 */ /* 0x000fc60000410000 */
[----:B------:R-:W-:Y:S01]  /*cc50*/  FFMA.FTZ R7, R30, R37, R7 ;  /* 0x000000251e077223 */ /* 0x000fe20000010007 */
[----:B------:R-:W-:Y:S01]  /*cc60*/  FFMA.FTZ R31, R37, R36, R31 ;  /* 0x00000024251f7223 */ /* 0x000fe2000001001f */
[----:B------:R-:W-:Y:S02]  /*cc70*/  MOV R37, R58 ;  /* 0x0000003a00257202 */ /* 0x000fe40000000f00 */
[----:B------:R-:W2:Y:S01]  /*cc80*/  LDL.LU R58, [R1+0x348] ;  /* 0x00034800013a7983 */ /* 0x000ea20000300800 */
[----:B------:R-:W-:Y:S01]  /*cc90*/  FADD.FTZ R6, R6, R30 ;  /* 0x0000001e06067221 */ /* 0x000fe20000010000 */
[----:B---3--:R-:W-:Y:S02]  /*cca0*/  SHF.L.U32 R30, R60, 0x10, RZ ;  /* 0x000000103c1e7819 */ /* 0x008fe400000006ff */
[----:B------:R-:W3:Y:S01]  /*ccb0*/  LDL.LU R60, [R1+0x34c] ;  /* 0x00034c00013c7983 */ /* 0x000ee20000300800 */
[----:B------:R-:W-:Y:S01]  /*ccc0*/  FADD.FTZ R29, R29, R36 ;  /* 0x000000241d1d7221 */ /* 0x000fe20000010000 */
[----:B------:R-:W-:-:S02]  /*ccd0*/  MOV R36, R57 ;  /* 0x0000003900247202 */ /* 0x000fc40000000f00 */
[----:B------:R-:W3:Y:S01]  /*cce0*/  LDL.LU R57, [R1+0x364] ;  /* 0x0003640001397983 */ /* 0x000ee20000300800 */
[----:B------:R-:W-:Y:S01]  /*ccf0*/  FADD.FTZ R27, R27, -UR16 ;  /* 0x800000101b1b7e21 */ /* 0x000fe20008010000 */
[----:B------:R-:W-:-:S03]  /*cd00*/  SHF.L.U32 R37, R37, 0x10, RZ ;  /* 0x0000001025257819 */ /* 0x000fc600000006ff */
[----:B------:R-:W-:Y:S01]  /*cd10*/  FMUL.FTZ R27, R27, UR17 ;  /* 0x000000111b1b7c20 */ /* 0x000fe20008410000 */
[----:B------:R-:W-:-:S03]  /*cd20*/  FADD.FTZ R26, R26, R30 ;  /* 0x0000001e1a1a7221 */ /* 0x000fc60000010000 */
[----:B------:R-:W-:Y:S01]  /*cd30*/  FFMA.FTZ R28, R30, R27, R28 ;  /* 0x0000001b1e1c7223 */ /* 0x000fe2000001001c */
[----:B------:R-:W-:Y:S01]  /*cd40*/  FMUL.FTZ R30, R3, R30 ;  /* 0x0000001e031e7220 */ /* 0x000fe20000410000 */
[----:B------:R-:W-:Y:S01]  /*cd50*/  FADD.FTZ R37, R37, -UR16 ;  /* 0x8000001025257e21 */ /* 0x000fe20008010000 */
[----:B------:R-:W-:Y:S02]  /*cd60*/  SHF.L.U32 R36, R36, 0x10, RZ ;  /* 0x0000001024247819 */ /* 0x000fe400000006ff */
[----:B------:R-:W-:Y:S01]  /*cd70*/  FFMA.FTZ R31, R27, R30, R31 ;  /* 0x0000001e1b1f7223 */ /* 0x000fe2000001001f */
[----:B------:R-:W-:Y:S01]  /*cd80*/  SHF.L.U32 R27, R38, 0x10, RZ ;  /* 0x00000010261b7819 */ /* 0x000fe200000006ff */
[----:B------:R-:W-:Y:S01]  /*cd90*/  FMUL.FTZ R37, R37, UR17 ;  /* 0x0000001125257c20 */ /* 0x000fe20008410000 */
[----:B------:R-:W-:Y:S01]  /*cda0*/  FADD.FTZ R36, R36, -UR16 ;  /* 0x8000001024247e21 */ /* 0x000fe20008010000 */
[----:B------:R-:W-:Y:S01]  /*cdb0*/  FADD.FTZ R29, R30, R29 ;  /* 0x0000001d1e1d7221 */ /* 0x000fe20000010000 */
[----:B------:R-:W3:Y:S01]  /*cdc0*/  LDL.LU R38, [R1+0x324] ;  /* 0x0003240001267983 */ /* 0x000ee20000300800 */
[----:B------:R-:W-:Y:S01]  /*cdd0*/  FADD.FTZ R6, R6, R27 ;  /* 0x0000001b06067221 */ /* 0x000fe20000010000 */
[----:B------:R-:W-:Y:S01]  /*cde0*/  FFMA.FTZ R7, R27, R37, R7 ;  /* 0x000000251b077223 */ /* 0x000fe20000010007 */
[----:B------:R-:W-:Y:S01]  /*cdf0*/  FMUL.FTZ R27, R2, R27 ;  /* 0x0000001b021b7220 */ /* 0x000fe20000410000 */
[----:B------:R-:W-:-:S03]  /*ce00*/  FMUL.FTZ R36, R36, UR17 ;  /* 0x0000001124247c20 */ /* 0x000fc60008410000 */
[----:B------:R-:W-:Y:S01]  /*ce10*/  FFMA.FTZ R31, R37, R27, R31 ;  /* 0x0000001b251f7223 */ /* 0x000fe2000001001f */
[----:B----4-:R-:W-:Y:S01]  /*ce20*/  SHF.L.U32 R37, R59, 0x10, RZ ;  /* 0x000000103b257819 */ /* 0x010fe200000006ff */
[----:B------:R-:W-:Y:S01]  /*ce30*/  FADD.FTZ R29, R29, R27 ;  /* 0x0000001b1d1d7221 */ /* 0x000fe20000010000 */
[----:B------:R-:W4:Y:S03]  /*ce40*/  LDL.LU R59, [R1+0x37c] ;  /* 0x00037c00013b7983 */ /* 0x000f260000300800 */
[----:B------:R-:W-:-:S04]  /*ce50*/  FADD.FTZ R37, R37, -UR16 ;  /* 0x8000001025257e21 */ /* 0x000fc80008010000 */
[----:B------:R-:W-:Y:S01]  /*ce60*/  FMUL.FTZ R37, R37, UR17 ;  /* 0x0000001125257c20 */ /* 0x000fe20008410000 */
[----:B--2---:R-:W-:Y:S02]  /*ce70*/  SHF.L.U32 R30, R56, 0x10, RZ ;  /* 0x00000010381e7819 */ /* 0x004fe400000006ff */
[----:B------:R-:W2:Y:S03]  /*ce80*/  LDL.LU R56, [R1+0x360] ;  /* 0x0003600001387983 */ /* 0x000ea60000300800 */
[----:B------:R-:W-:Y:S01]  /*ce90*/  FADD.FTZ R26, R26, R30 ;  /* 0x0000001e1a1a7221 */ /* 0x000fe20000010000 */
[----:B------:R-:W-:Y:S01]  /*cea0*/  FFMA.FTZ R28, R30, R36, R28 ;  /* 0x000000241e1c7223 */ /* 0x000fe2000001001c */
[----:B------:R-:W-:-:S04]  /*ceb0*/  FMUL.FTZ R30, R3, R30 ;  /* 0x0000001e031e7220 */ /* 0x000fc80000410000 */
[----:B------:R-:W-:Y:S01]  /*cec0*/  FFMA.FTZ R31, R36, R30, R31 ;  /* 0x0000001e241f7223 */ /* 0x000fe2000001001f */
[----:B------:R-:W-:Y:S01]  /*ced0*/  SHF.L.U32 R36, R58, 0x10, RZ ;  /* 0x000000103a247819 */ /* 0x000fe200000006ff */
[----:B------:R-:W-:Y:S01]  /*cee0*/  FADD.FTZ R29, R30, R29 ;  /* 0x0000001d1e1d7221 */ /* 0x000fe20000010000 */
[----:B---3--:R-:W-:Y:S01]  /*cef0*/  SHF.L.U32 R27, R60, 0x10, RZ ;  /* 0x000000103c1b7819 */ /* 0x008fe200000006ff */
[----:B------:R-:W3:Y:S02]  /*cf00*/  LDL.LU R58, [R1+0x398] ;  /* 0x00039800013a7983 */ /* 0x000ee40000300800 */
[----:B------:R-:W-:Y:S01]  /*cf10*/  FADD.FTZ R6, R6, R36 ;  /* 0x0000002406067221 */ /* 0x000fe20000010000 */
[----:B------:R-:W-:Y:S01]  /*cf20*/  FFMA.FTZ R7, R36, R37, R7 ;  /* 0x0000002524077223 */ /* 0x000fe20000010007 */
[----:B------:R-:W-:Y:S01]  /*cf30*/  FMUL.FTZ R36, R2, R36 ;  /* 0x0000002402247220 */ /* 0x000fe20000410000 */
[----:B------:R-:W3:Y:S03]  /*cf40*/  LDL.LU R60, [R1+0x3b4] ;  /* 0x0003b400013c7983 */ /* 0x000ee60000300800 */
[----:B------:R-:W-:Y:S01]  /*cf50*/  FFMA.FTZ R31, R37, R36, R31 ;  /* 0x00000024251f7223 */ /* 0x000fe2000001001f */
[----:B------:R-:W-:-:S02]  /*cf60*/  FADD.FTZ R29, R29, R36 ;  /* 0x000000241d1d7221 */ /* 0x000fc40000010000 */
[----:B------:R-:W4:Y:S01]  /*cf70*/  LDL.LU R36, [R1+0x378] ;  /* 0x0003780001247983 */ /* 0x000f220000300800 */
[----:B------:R-:W-:Y:S01]  /*cf80*/  FADD.FTZ R30, R27, -UR16 ;  /* 0x800000101b1e7e21 */ /* 0x000fe20008010000 */
[----:B------:R-:W-:Y:S02]  /*cf90*/  SHF.L.U32 R27, R57, 0x10, RZ ;  /* 0x00000010391b7819 */ /* 0x000fe400000006ff */
[----:B------:R-:W3:Y:S01]  /*cfa0*/  LDL.LU R57, [R1+0x3b0] ;  /* 0x0003b00001397983 */ /* 0x000ee20000300800 */
[----:B------:R-:W-:Y:S02]  /*cfb0*/  FMUL.FTZ R30, R30, UR17 ;  /* 0x000000111e1e7c20 */ /* 0x000fe40008410000 */
[----:B------:R-:W-:Y:S02]  /*cfc0*/  FADD.FTZ R26, R26, R27 ;  /* 0x0000001b1a1a7221 */ /* 0x000fe40000010000 */
[----:B------:R-:W-:Y:S01]  /*cfd0*/  FFMA.FTZ R28, R27, R30, R28 ;  /* 0x0000001e1b1c7223 */ /* 0x000fe2000001001c */
[----:B------:R-:W-:-:S04]  /*cfe0*/  FMUL.FTZ R27, R3, R27 ;  /* 0x0000001b031b7220 */ /* 0x000fc80000410000 */
[----:B------:R-:W-:Y:S01]  /*cff0*/  FFMA.FTZ R31, R30, R27, R31 ;  /* 0x0000001b1e1f7223 */ /* 0x000fe2000001001f */
[----:B------:R-:W-:Y:S02]  /*d000*/  FADD.FTZ R29, R27, R29 ;  /* 0x0000001d1b1d7221 */ /* 0x000fe40000010000 */
[----:B------:R-:W3:Y:S01]  /*d010*/  LDL.LU R27, [R1+0x39c] ;  /* 0x00039c00011b7983 */ /* 0x000ee20000300800 */
[----:B------:R-:W-:-:S03]  /*d020*/  SHF.L.U32 R37, R38, 0x10, RZ ;  /* 0x0000001026257819 */ /* 0x000fc600000006ff */
[----:B------:R-:W3:Y:S02]  /*d030*/  LDL.LU R38, [R1+0x250] ;  /* 0x0002500001267983 */ /* 0x000ee40000300800 */
[----:B------:R-:W-:-:S04]  /*d040*/  FADD.FTZ R37, R37, -UR16 ;  /* 0x8000001025257e21 */ /* 0x000fc80008010000 */
[----:B------:R-:W-:Y:S01]  /*d050*/  FMUL.FTZ R37, R37, UR17 ;  /* 0x0000001125257c20 */ /* 0x000fe20008410000 */
[----:B----4-:R-:W-:Y:S02]  /*d060*/  SHF.L.U32 R30, R36, 0x10, RZ ;  /* 0x00000010241e7819 */ /* 0x010fe400000006ff */
[----:B------:R-:W-:Y:S02]  /*d070*/  SHF.L.U32 R36, R59, 0x10, RZ ;  /* 0x000000103b247819 */ /* 0x000fe400000006ff */
[----:B------:R-:W4:Y:S01]  /*d080*/  LDL.LU R59, [R1+0x3d4] ;  /* 0x0003d400013b7983 */ /* 0x000f220000300800 */
[----:B------:R-:W-:Y:S01]  /*d090*/  FADD.FTZ R6, R6, R30 ;  /* 0x0000001e06067221 */ /* 0x000fe20000010000 */
[----:B------:R-:W-:Y:S01]  /*d0a0*/  FFMA.FTZ R7, R30, R37, R7 ;  /* 0x000000251e077223 */ /* 0x000fe20000010007 */
[----:B------:R-:W-:Y:S01]  /*d0b0*/  FMUL.FTZ R30, R2, R30 ;  /* 0x0000001e021e7220 */ /* 0x000fe20000410000 */
[----:B------:R-:W-:-:S03]  /*d0c0*/  FADD.FTZ R36, R36, -UR16 ;  /* 0x8000001024247e21 */ /* 0x000fc60008010000 */
[----:B------:R-:W-:Y:S01]  /*d0d0*/  FFMA.FTZ R31, R37, R30, R31 ;  /* 0x0000001e251f7223 */ /* 0x000fe2000001001f */
[----:B------:R-:W-:Y:S01]  /*d0e0*/  FADD.FTZ R29, R29, R30 ;  /* 0x0000001e1d1d7221 */ /* 0x000fe20000010000 */
[----:B--2---:R-:W-:Y:S02]  /*d0f0*/  SHF.L.U32 R30, R56, 0x10, RZ ;  /* 0x00000010381e7819 */ /* 0x004fe400000006ff */
[----:B------:R-:W2:Y:S01]  /*d100*/  LDL.LU R56, [R1+0x3e8] ;  /* 0x0003e80001387983 */ /* 0x000ea20000300800 */
[----:B---3--:R-:W-:Y:S01]  /*d110*/  SHF.L.U32 R27, R27, 0x10, RZ ;  /* 0x000000101b1b7819 */ /* 0x008fe200000006ff */
[----:B------:R-:W-:-:S04]  /*d120*/  FMUL.FTZ R36, R36, UR17 ;  /* 0x0000001124247c20 */ /* 0x000fc80008410000 */
[----:B------:R-:W-:Y:S01]  /*d130*/  FMUL.FTZ R37, R3, R27 ;  /* 0x0000001b03257220 */ /* 0x000fe20000410000 */
[----:B------:R-:W-:-:S03]  /*d140*/  FFMA.FTZ R28, R27, R36, R28 ;  /* 0x000000241b1c7223 */ /* 0x000fc6000001001c */
[----:B------:R-:W-:Y:S01]  /*d150*/  FFMA.FTZ R31, R36, R37, R31 ;  /* 0x00000025241f7223 */ /* 0x000fe2000001001f */
[----:B------:R-:W-:Y:S02]  /*d160*/  SHF.L.U32 R36, R57, 0x10, RZ ;  /* 0x0000001039247819 */ /* 0x000fe400000006ff */
[----:B------:R-:W3:Y:S01]  /*d170*/  LDL.LU R57, [R1+0x40c] ;  /* 0x00040c0001397983 */ /* 0x000ee20000300800 */
[----:B------:R-:W-:Y:S01]  /*d180*/  FADD.FTZ R26, R26, R27 ;  /* 0x0000001b1a1a7221 */ /* 0x000fe20000010000 */
[----:B------:R-:W-:Y:S02]  /*d190*/  SHF.L.U32 R27, R58, 0x10, RZ ;  /* 0x000000103a1b7819 */ /* 0x000fe400000006ff */
[----:B------:R-:W3:Y:S01]  /*d1a0*/  LDL.LU R58, [R1+0x240] ;  /* 0x00024000013a7983 */ /* 0x000ee20000300800 */
[----:B------:R-:W-:-:S04]  /*d1b0*/  FADD.FTZ R30, R30, -UR16 ;  /* 0x800000101e1e7e21 */ /* 0x000fc80008010000 */
[----:B------:R-:W-:Y:S01]  /*d1c0*/  FMUL.FTZ R30, R30, UR17 ;  /* 0x000000111e1e7c20 */ /* 0x000fe20008410000 */
[----:B------:R-:W-:-:S03]  /*d1d0*/  FADD.FTZ R6, R6, R36 ;  /* 0x0000002406067221 */ /* 0x000fc60000010000 */
[----:B------:R-:W-:Y:S01]  /*d1e0*/  FFMA.FTZ R7, R36, R30, R7 ;  /* 0x0000001e24077223 */ /* 0x000fe20000010007 */
[----:B------:R-:W-:-:S04]  /*d1f0*/  FMUL.FTZ R36, R2, R36 ;  /* 0x0000002402247220 */ /* 0x000fc80000410000 */
[----:B------:R-:W-:Y:S01]  /*d200*/  FFMA.FTZ R31, R30, R36, R31 ;  /* 0x000000241e1f7223 */ /* 0x000fe2000001001f */
[----:B------:R-:W-:Y:S01]  /*d210*/  FADD.FTZ R27, R27, -UR16 ;  /* 0x800000101b1b7e21 */ /* 0x000fe20008010000 */
[----:B------:R-:W-:Y:S01]  /*d220*/  FADD.FTZ R29, R37, R29 ;  /* 0x0000001d251d7221 */ /* 0x000fe20000010000 */
[----:B------:R-:W-:Y:S02]  /*d230*/  SHF.L.U32 R37, R60, 0x10, RZ ;  /* 0x000000103c257819 */ /* 0x000fe400000006ff */
[----:B------:R-:W-:Y:S01]  /*d240*/  SHF.L.U32 R38, R38, 0x10, RZ ;  /* 0x0000001026267819 */ /* 0x000fe200000006ff */
[----:B------:R-:W-:Y:S01]  /*d250*/  FMUL.FTZ R27, R27, UR17 ;  /* 0x000000111b1b7c20 */ /* 0x000fe20008410000 */
[----:B------:R-:W-:Y:S01]  /*d260*/  FADD.FTZ R29, R29, R36 ;  /* 0x000000241d1d7221 */ /* 0x000fe20000010000 */
[----:B------:R-:W-:Y:S01]  /*d270*/  FADD.FTZ R26, R26, R37 ;  /* 0x000000251a1a7221 */ /* 0x000fe20000010000 */
[----:B------:R-:W3:Y:S01]  /*d280*/  LDL.LU R60, [R1+0x244] ;  /* 0x00024400013c7983 */ /* 0x000ee20000300800 */
[----:B------:R-:W-:Y:S01]  /*d290*/  FFMA.FTZ R28, R37, R27, R28 ;  /* 0x0000001b251c7223 */ /* 0x000fe2000001001c */
[----:B------:R-:W-:Y:S01]  /*d2a0*/  FADD.FTZ R38, R38, -UR16 ;  /* 0x8000001026267e21 */ /* 0x000fe20008010000 */
[----:B------:R-:W-:-:S03]  /*d2b0*/  FMUL.FTZ R37, R3, R37 ;  /* 0x0000002503257220 */ /* 0x000fc60000410000 */
[----:B------:R-:W-:Y:S01]  /*d2c0*/  FMUL.FTZ R38, R38, UR17 ;  /* 0x0000001126267c20 */ /* 0x000fe20008410000 */
[----:B------:R-:W-:Y:S01]  /*d2d0*/  FFMA.FTZ R31, R27, R37, R31 ;  /* 0x000000251b1f7223 */ /* 0x000fe2000001001f */
[----:B----4-:R-:W-:Y:S02]  /*d2e0*/  SHF.L.U32 R30, R59, 0x10, RZ ;  /* 0x000000103b1e7819 */ /* 0x010fe400000006ff */
[----:B------:R-:W4:Y:S03]  /*d2f0*/  LDL.LU R59, [R1+0x24c] ;  /* 0x00024c00013b7983 */ /* 0x000f260000300800 */
[----:B------:R-:W-:Y:S01]  /*d300*/  FMUL.FTZ R36, R2, R30 ;  /* 0x0000001e02247220 */ /* 0x000fe20000410000 */
[----:B------:R-:W-:-:S03]  /*d310*/  FFMA.FTZ R7, R30, R38, R7 ;  /* 0x000000261e077223 */ /* 0x000fc60000010007 */
[----:B------:R-:W-:Y:S02]  /*d320*/  FFMA.FTZ R31, R38, R36, R31 ;  /* 0x00000024261f7223 */ /* 0x000fe4000001001f */
[----:B------:R-:W4:Y:S01]  /*d330*/  LDL.LU R38, [R1+0x248] ;  /* 0x0002480001267983 */ /* 0x000f220000300800 */
[----:B--2---:R-:W-:Y:S01]  /*d340*/  SHF.L.U32 R27, R56, 0x10, RZ ;  /* 0x00000010381b7819 */ /* 0x004fe200000006ff */
[----:B------:R-:W-:Y:S02]  /*d350*/  FADD.FTZ R29, R37, R29 ;  /* 0x0000001d251d7221 */ /* 0x000fe40000010000 */
[----:B------:R-:W2:Y:S02]  /*d360*/  LDL.LU R56, [R1+0x230] ;  /* 0x0002300001387983 */ /* 0x000ea40000300800 */
[----:B------:R-:W-:Y:S01]  /*d370*/  FADD.FTZ R29, R29, R36 ;  /* 0x000000241d1d7221 */ /* 0x000fe20000010000 */
[----:B---3--:R-:W-:Y:S02]  /*d380*/  SHF.L.U32 R36, R57, 0x10, RZ ;  /* 0x0000001039247819 */ /* 0x008fe400000006ff */
[----:B------:R-:W3:Y:S01]  /*d390*/  LDL.LU R57, [R1+0x238] ;  /* 0x0002380001397983 */ /* 0x000ee20000300800 */
[----:B------:R-:W-:Y:S01]  /*d3a0*/  FADD.FTZ R6, R6, R30 ;  /* 0x0000001e06067221 */ /* 0x000fe20000010000 */
[----:B------:R-:W-:-:S02]  /*d3b0*/  SHF.L.U32 R30, R58, 0x10, RZ ;  /* 0x000000103a1e7819 */ /* 0x000fc400000006ff */
[----:B------:R-:W3:Y:S01]  /*d3c0*/  LDL.LU R58, [R1+0x234] ;  /* 0x00023400013a7983 */ /* 0x000ee20000300800 */
[----:B------:R-:W-:-:S04]  /*d3d0*/  FADD.FTZ R27, R27, -UR16 ;  /* 0x800000101b1b7e21 */ /* 0x000fc80008010000 */
[----:B------:R-:W-:Y:S01]  /*d3e0*/  FMUL.FTZ R27, R27, UR17 ;  /* 0x000000111b1b7c20 */ /* 0x000fe20008410000 */
[----:B------:R-:W-:-:S03]  /*d3f0*/  FADD.FTZ R26, R26, R36 ;  /* 0x000000241a1a7221 */ /* 0x000fc60000010000 */
[----:B------:R-:W-:Y:S01]  /*d400*/  FFMA.FTZ R28, R36, R27, R28 ;  /* 0x0000001b241c7223 */ /* 0x000fe2000001001c */
[----:B------:R-:W-:-:S04]  /*d410*/  FMUL.FTZ R36, R3, R36 ;  /* 0x0000002403247220 */ /* 0x000fc80000410000 */
[----:B------:R-:W-:Y:S01]  /*d420*/  FFMA.FTZ R31, R27, R36, R31 ;  /* 0x000000241b1f7223 */ /* 0x000fe2000001001f */
[----:B------:R-:W-:-:S04]  /*d430*/  FADD.FTZ R30, R30, -UR16 ;  /* 0x800000101e1e7e21 */ /* 0x000fc80008010000 */
[----:B------:R-:W-:Y:S01]  /*d440*/  FMUL.FTZ R30, R30, UR17 ;  /* 0x000000111e1e7c20 */ /* 0x000fe20008410000 */
[----:B------:R-:W-:Y:S01]  /*d450*/  FADD.FTZ R29, R36, R29 ;  /* 0x0000001d241d7221 */ /* 0x000fe20000010000 */
[----:B------:R-:W-:Y:S02]  /*d460*/  SHF.L.U32 R37, R60, 0x10, RZ ;  /* 0x000000103c257819 */ /* 0x000fe400000006ff */
[----:B------:R-:W3:Y:S03]  /*d470*/  LDL.LU R60, [R1+0x23c] ;  /* 0x00023c00013c7983 */ /* 0x000ee60000300800 */
[----:B------:R-:W-:Y:S01]  /*d480*/  FADD.FTZ R37, R37, -UR16 ;  /* 0x8000001025257e21 */ /* 0x000fe20008010000 */
[----:B----4-:R-:W-:Y:S02]  /*d490*/  SHF.L.U32 R27, R59, 0x10, RZ ;  /* 0x000000103b1b7819 */ /* 0x010fe400000006ff */
[----:B------:R-:W4:Y:S01]  /*d4a0*/  LDL.LU R59, [R1+0x3d0] ;  /* 0x0003d000013b7983 */ /* 0x000f220000300800 */
[----:B------:R-:W-:-:S05]  /*d4b0*/  SHF.L.U32 R38, R38, 0x10, RZ ;  /* 0x0000001026267819 */ /* 0x000fca00000006ff */
[----:B------:R-:W-:Y:S01]  /*d4c0*/  FADD.FTZ R6, R6, R38 ;  /* 0x0000002606067221 */ /* 0x000fe20000010000 */
[----:B------:R-:W-:Y:S01]  /*d4d0*/  FFMA.FTZ R7, R38, R30, R7 ;  /* 0x0000001e26077223 */ /* 0x000fe20000010007 */
[----:B------:R-:W-:-:S04]  /*d4e0*/  FMUL.FTZ R38, R2, R38 ;  /* 0x0000002602267220 */ /* 0x000fc80000410000 */
[----:B------:R-:W-:Y:S01]  /*d4f0*/  FADD.FTZ R29, R29, R38 ;  /* 0x000000261d1d7221 */ /* 0x000fe20000010000 */
[----:B------:R-:W-:Y:S02]  /*d500*/  FFMA.FTZ R31, R30, R38, R31 ;  /* 0x000000261e1f7223 */ /* 0x000fe4000001001f */
[----:B------:R-:W4:Y:S01]  /*d510*/  LDL.LU R38, [R1+0x228] ;  /* 0x0002280001267983 */ /* 0x000f220000300800 */
[----:B--2---:R-:W-:Y:S01]  /*d520*/  SHF.L.U32 R30, R56, 0x10, RZ ;  /* 0x00000010381e7819 */ /* 0x004fe200000006ff */
[----:B------:R-:W-:Y:S02]  /*d530*/  FMUL.FTZ R37, R37, UR17 ;  /* 0x0000001125257c20 */ /* 0x000fe40008410000 */
[----:B------:R-:W2:Y:S01]  /*d540*/  LDL.LU R56, [R1+0x22c] ;  /* 0x00022c0001387983 */ /* 0x000ea20000300800 */
[----:B------:R-:W-:-:S04]  /*d550*/  FMUL.FTZ R36, R3, R27 ;  /* 0x0000001b03247220 */ /* 0x000fc80000410000 */
[----:B------:R-:W-:Y:S01]  /*d560*/  FADD.FTZ R29, R36, R29 ;  /* 0x0000001d241d7221 */ /* 0x000fe20000010000 */
[----:B------:R-:W-:Y:S01]  /*d570*/  FFMA.FTZ R31, R37, R36, R31 ;  /* 0x00000024251f7223 */ /* 0x000fe2000001001f */
[----:B---3--:R-:W-:Y:S02]  /*d580*/  SHF.L.U32 R36, R57, 0x10, RZ ;  /* 0x0000001039247819 */ /* 0x008fe400000006ff */
[----:B------:R-:W3:Y:S01]  /*d590*/  LDL.LU R57, [R1+0x4ec] ;  /* 0x0004ec0001397983 */ /* 0x000ee20000300800 */
[----:B------:R-:W-:Y:S01]  /*d5a0*/  FADD.FTZ R26, R26, R27 ;  /* 0x0000001b1a1a7221 */ /* 0x000fe20000010000 */
[----:B------:R-:W-:Y:S01]  /*d5b0*/  FFMA.FTZ R28, R27, R37, R28 ;  /* 0x000000251b1c7223 */ /* 0x000fe2000001001c */
        /* <DEDUP_REMOVED lines=9> */
[----:B------:R-:W-:Y:S01]  /*d650*/  SHF.L.U32 R37, R60, 0x10, RZ ;  /* 0x000000103c257819 */ /* 0x000fe200000006ff */
[----:B------:R-:W-:Y:S01]  /*d660*/  FADD.FTZ R29, R29, R36 ;  /* 0x000000241d1d7221 */ /* 0x000fe20000010000 */
[----:B------:R-:W3:Y:S01]  /*d670*/  LDL.LU R60, [R1+0x4c4] ;  /* 0x0004c400013c7983 */ /* 0x000ee20000300800 */
[----:B------:R-:W-:Y:S02]  /*d680*/  FMUL.FTZ R27, R27, UR17 ;  /* 0x000000111b1b7c20 */ /* 0x000fe40008410000 */
[----:B------:R-:W-:Y:S02]  /*d690*/  FADD.FTZ R26, R26, R37 ;  /* 0x000000251a1a7221 */ /* 0x000fe40000010000 */
[----:B------:R-:W-:Y:S01]  /*d6a0*/  FFMA.FTZ R28, R37, R27, R28 ;  /* 0x0000001b251c7223 */ /* 0x000fe2000001001c */
[----:B------:R-:W-:-:S04]  /*d6b0*/  FMUL.FTZ R37, R3, R37 ;  /* 0x0000002503257220 */ /* 0x000fc80000410000 */
[----:B------:R-:W-:Y:S01]  /*d6c0*/  FFMA.FTZ R31, R27, R37, R31 ;  /* 0x000000251b1f7223 */ /* 0x000fe2000001001f */
[----:B----4-:R-:W-:Y:S02]  /*d6d0*/  SHF.L.U32 R30, R59, 0x10, RZ ;  /* 0x000000103b1e7819 */ /* 0x010fe400000006ff */
[----:B------:R-:W4:Y:S03]  /*d6e0*/  LDL.LU R59, [R1+0x524] ;  /* 0x00052400013b7983 */ /* 0x000f260000300800 */
[----:B------:R-:W-:Y:S01]  /*d6f0*/  FMUL.FTZ R36, R2, R30 ;  /* 0x0000001e02247220 */ /* 0x000fe20000410000 */
[----:B------:R-:W-:-:S05]  /*d700*/  SHF.L.U32 R38, R38, 0x10, RZ ;  /* 0x0000001026267819 */ /* 0x000fca00000006ff */
[----:B------:R-:W-:-:S04]  /*d710*/  FADD.FTZ R38, R38, -UR16 ;  /* 0x8000001026267e21 */ /* 0x000fc80008010000 */
[----:B------:R-:W-:-:S04]  /*d720*/  FMUL.FTZ R38, R38, UR17 ;  /* 0x0000001126267c20 */ /* 0x000fc80008410000 */
[----:B------:R-:W-:Y:S01]  /*d730*/  FFMA.FTZ R7, R30, R38, R7 ;  /* 0x000000261e077223 */ /* 0x000fe20000010007 */
[----:B------:R-:W-:Y:S02]  /*d740*/  FFMA.FTZ R31, R38, R36, R31 ;  /* 0x00000024261f7223 */ /* 0x000fe4000001001f */
[----:B------:R-:W4:Y:S01]  /*d750*/  LDL.LU R38, [R1+0x4e8] ;  /* 0x0004e80001267983 */ /* 0x000f220000300800 */
[----:B--2---:R-:W-:Y:S01]  /*d760*/  SHF.L.U32 R27, R56, 0x10, RZ ;  /* 0x00000010381b7819 */ /* 0x004fe200000006ff */
[----:B------:R-:W-:Y:S02]  /*d770*/  FADD.FTZ R29, R37, R29 ;  /* 0x0000001d251d7221 */ /* 0x000fe40000010000 */
[----:B------:R-:W2:Y:S02]  /*d780*/  LDL.LU R56, [R1+0x220] ;  /* 0x0002200001387983 */ /* 0x000ea40000300800 */
[----:B------:R-:W-:Y:S01]  /*d790*/  FADD.FTZ R29, R29, R36 ;  /* 0x000000241d1d7221 */ /* 0x000fe20000010000 */
[----:B---3--:R-:W-:-:S02]  /*d7a0*/  SHF.L.U32 R36, R57, 0x10, RZ ;  /* 0x0000001039247819 */ /* 0x008fc400000006ff */
        /* <DEDUP_REMOVED lines=12> */
[----:B----4-:R-:W-:Y:S02]  /*d870*/  SHF.L.U32 R27, R59, 0x10, RZ ;  /* 0x000000103b1b7819 */ /* 0x010fe400000006ff */
[----:B------:R-:W4:Y:S01]  /*d880*/  LDL.LU R59, [R1+0x59c] ;  /* 0x00059c00013b7983 */ /* 0x000f220000300800 */
[----:B------:R-:W-:Y:S01]  /*d890*/  SHF.L.U32 R37, R60, 0x10, RZ ;  /* 0x000000103c257819 */ /* 0x000fe200000006ff */
[----:B------:R-:W-:Y:S02]  /*d8a0*/  FADD.FTZ R29, R36, R29 ;  /* 0x0000001d241d7221 */ /* 0x000fe40000010000 */
[----:B------:R-:W4:Y:S02]  /*d8b0*/  LDL.LU R60, [R1+0x574] ;  /* 0x00057400013c7983 */ /* 0x000f240000300800 */
[----:B------:R-:W-:Y:S01]  /*d8c0*/  FADD.FTZ R37, R37, -UR16 ;  /* 0x8000001025257e21 */ /* 0x000fe20008010000 */
[----:B------:R-:W-:-:S03]  /*d8d0*/  FMUL.FTZ R36, R3, R27 ;  /* 0x0000001b03247220 */ /* 0x000fc60000410000 */
[----:B------:R-:W-:Y:S01]  /*d8e0*/  FMUL.FTZ R37, R37, UR17 ;  /* 0x0000001125257c20 */ /* 0x000fe20008410000 */
[----:B------:R-:W-:-:S05]  /*d8f0*/  SHF.L.U32 R38, R38, 0x10, RZ ;  /* 0x0000001026267819 */ /* 0x000fca00000006ff */
[----:B------:R-:W-:Y:S01]  /*d900*/  FADD.FTZ R6, R6, R38 ;  /* 0x0000002606067221 */ /* 0x000fe20000010000 */
[----:B------:R-:W-:Y:S01]  /*d910*/  FFMA.FTZ R7, R38, R30, R7 ;  /* 0x0000001e26077223 */ /* 0x000fe20000010007 */
[----:B------:R-:W-:-:S04]  /*d920*/  FMUL.FTZ R38, R2, R38 ;  /* 0x0000002602267220 */ /* 0x000fc80000410000 */
[----:B------:R-:W-:Y:S01]  /*d930*/  FFMA.FTZ R31, R30, R38, R31 ;  /* 0x000000261e1f7223 */ /* 0x000fe2000001001f */
[----:B--2---:R-:W-:Y:S01]  /*d940*/  SHF.L.U32 R30, R56, 0x10, RZ ;  /* 0x00000010381e7819 */ /* 0x004fe200000006ff */
[----:B------:R-:W-:Y:S01]  /*d950*/  FADD.FTZ R29, R29, R38 ;  /* 0x000000261d1d7221 */ /* 0x000fe20000010000 */
[----:B------:R-:W2:Y:S01]  /*d960*/  LDL.LU R56, [R1+0x5c0] ;  /* 0x0005c00001387983 */ /* 0x000ea20000300800 */
[----:B------:R-:W-:Y:S02]  /*d970*/  FFMA.FTZ R31, R37, R36, R31 ;  /* 0x00000024251f7223 */ /* 0x000fe4000001001f */
[----:B------:R-:W-:Y:S01]  /*d980*/  FADD.FTZ R30, R30, -UR16 ;  /* 0x800000101e1e7e21 */ /* 0x000fe20008010000 */
[----:B------:R-:W-:Y:S01]  /*d990*/  FADD.FTZ R29, R36, R29 ;  /* 0x0000001d241d7221 */ /* 0x000fe20000010000 */
[----:B---3--:R-:W-:Y:S01]  /*d9a0*/  SHF.L.U32 R36, R57, 0x10, RZ ;  /* 0x0000001039247819 */ /* 0x008fe200000006ff */
[----:B------:R-:W3:Y:S01]  /*d9b0*/  LDL.LU R38, [R1+0x21c] ;  /* 0x00021c0001267983 */ /* 0x000ee20000300800 */
[----:B------:R-:W-:-:S03]  /*d9c0*/  FMUL.FTZ R30, R30, UR17 ;  /* 0x000000111e1e7c20 */ /* 0x000fc60008410000 */
[----:B------:R-:W-:Y:S01]  /*d9d0*/  FADD.FTZ R6, R6, R36 ;  /* 0x0000002406067221 */ /* 0x000fe20000010000 */
[----:B------:R-:W-:Y:S01]  /*d9e0*/  FFMA.FTZ R7, R36, R30, R7 ;  /* 0x0000001e24077223 */ /* 0x000fe20000010007 */
[----:B------:R-:W-:Y:S01]  /*d9f0*/  FMUL.FTZ R36, R2, R36 ;  /* 0x0000002402247220 */ /* 0x000fe20000410000 */
[----:B------:R-:W-:Y:S01]  /*da00*/  FADD.FTZ R26, R26, R27 ;  /* 0x0000001b1a1a7221 */ /* 0x000fe20000010000 */
[----:B------:R-:W-:Y:S01]  /*da10*/  FFMA.FTZ R28, R27, R37, R28 ;  /* 0x000000251b1c7223 */ /* 0x000fe2000001001c */
[----:B------:R-:W2:Y:S01]  /*da20*/  LDL.LU R57, [R1+0x548] ;  /* 0x0005480001397983 */ /* 0x000ea20000300800 */
[----:B------:R-:W-:Y:S01]  /*da30*/  FADD.FTZ R29, R29, R36 ;  /* 0x000000241d1d7221 */ /* 0x000fe20000010000 */
[----:B------:R-:W-:Y:S02]  /*da40*/  FFMA.FTZ R31, R30, R36, R31 ;  /* 0x000000241e1f7223 */ /* 0x000fe4000001001f */
[----:B------:R-:W2:Y:S01]  /*da50*/  LDL.LU R36, [R1+0x598] ;  /* 0x0005980001247983 */ /* 0x000ea20000300800 */
[----:B------:R-:W-:-:S03]  /*da60*/  SHF.L.U32 R27, R58, 0x10, RZ ;  /* 0x000000103a1b7819 */ /* 0x000fc600000006ff */
[----:B------:R-:W2:Y:S01]  /*da70*/  LDL.LU R58, [R1+0x218] ;  /* 0x00021800013a7983 */ /* 0x000ea20000300800 */
[----:B----4-:R-:W-:-:S03]  /*da80*/  SHF.L.U32 R30, R59, 0x10, RZ ;  /* 0x000000103b1e7819 */ /* 0x010fc600000006ff */
[----:B------:R-:W4:Y:S01]  /*da90*/  LDL.LU R59, [R1+0x5bc] ;  /* 0x0005bc00013b7983 */ /* 0x000f220000300800 */
[----:B------:R-:W-:Y:S01]  /*daa0*/  FADD.FTZ R27, R27, -UR16 ;  /* 0x800000101b1b7e21 */ /* 0x000fe20008010000 */
[----:B------:R-:W-:Y:S02]  /*dab0*/  SHF.L.U32 R37, R60, 0x10, RZ ;  /* 0x000000103c257819 */ /* 0x000fe400000006ff */
[----:B------:R-:W4:Y:S01]  /*dac0*/  LDL.LU R60, [R1+0x5b8] ;  /* 0x0005b800013c7983 */ /* 0x000f220000300800 */
[----:B------:R-:W-:Y:S02]  /*dad0*/  FMUL.FTZ R27, R27, UR17 ;  /* 0x000000111b1b7c20 */ /* 0x000fe40008410000 */
[----:B------:R-:W-:Y:S02]  /*dae0*/  FADD.FTZ R26, R26, R37 ;  /* 0x000000251a1a7221 */ /* 0x000fe40000010000 */
[----:B------:R-:W-:Y:S01]  /*daf0*/  FFMA.FTZ R28, R37, R27, R28 ;  /* 0x0000001b251c7223 */ /* 0x000fe2000001001c */
[----:B------:R-:W-:-:S04]  /*db00*/  FMUL.FTZ R37, R3, R37 ;  /* 0x0000002503257220 */ /* 0x000fc80000410000 */
[----:B------:R-:W-:Y:S01]  /*db10*/  FFMA.FTZ R31, R27, R37, R31 ;  /* 0x000000251b1f7223 */ /* 0x000fe2000001001f */
[----:B------:R-:W-:Y:S01]  /*db20*/  FADD.FTZ R29, R37, R29 ;  /* 0x0000001d251d7221 */ /* 0x000fe20000010000 */
[----:B------:R-:W-:Y:S01]  /*db30*/  FADD.FTZ R6, R6, R30 ;  /* 0x0000001e06067221 */ /* 0x000fe20000010000 */
[----:B---3--:R-:W-:-:S05]  /*db40*/  SHF.L.U32 R38, R38, 0x10, RZ ;  /* 0x0000001026267819 */ /* 0x008fca00000006ff */
[----:B------:R-:W-:-:S04]  /*db50*/  FADD.FTZ R38, R38, -UR16 ;  /* 0x8000001026267e21 */ /* 0x000fc80008010000 */
[----:B------:R-:W-:Y:S01]  /*db60*/  FMUL.FTZ R38, R38, UR17 ;  /* 0x0000001126267c20 */ /* 0x000fe20008410000 */
[----:B--2---:R-:W-:Y:S01]  /*db70*/  SHF.L.U32 R27, R36, 0x10, RZ ;  /* 0x00000010241b7819 */ /* 0x004fe200000006ff */
[----:B------:R-:W-:-:S04]  /*db80*/  FMUL.FTZ R36, R2, R30 ;  /* 0x0000001e02247220 */ /* 0x000fc80000410000 */
[----:B------:R-:W-:Y:S01]  /*db90*/  FADD.FTZ R27, R27, -UR16 ;  /* 0x800000101b1b7e21 */ /* 0x000fe20008010000 */
[----:B------:R-:W-:Y:S01]  /*dba0*/  FADD.FTZ R29, R29, R36 ;  /* 0x000000241d1d7221 */ /* 0x000fe20000010000 */
[----:B------:R-:W-:Y:S01]  /*dbb0*/  FFMA.FTZ R31, R38, R36, R31 ;  /* 0x00000024261f7223 */ /* 0x000fe2000001001f */
[----:B------:R-:W-:Y:S01]  /*dbc0*/  SHF.L.U32 R36, R56, 0x10, RZ ;  /* 0x0000001038247819 */ /* 0x000fe200000006ff */
[----:B------:R-:W-:Y:S01]  /*dbd0*/  FMUL.FTZ R27, R27, UR17 ;  /* 0x000000111b1b7c20 */ /* 0x000fe20008410000 */
[----:B------:R-:W-:Y:S01]  /*dbe0*/  FFMA.FTZ R7, R30, R38, R7 ;  /* 0x000000261e077223 */ /* 0x000fe20000010007 */
[----:B------:R-:W-:Y:S01]  /*dbf0*/  SHF.L.U32 R37, R57, 0x10, RZ ;  /* 0x0000001039257819 */ /* 0x000fe200000006ff */
[----:B------:R-:W2:Y:S01]  /*dc00*/  LDL.LU R56, [R1+0x280] ;  /* 0x0002800001387983 */ /* 0x000ea20000300800 */
[----:B------:R-:W-:Y:S01]  /*dc10*/  FADD.FTZ R26, R26, R36 ;  /* 0x000000241a1a7221 */ /* 0x000fe20000010000 */
[----:B------:R-:W-:Y:S01]  /*dc20*/  FFMA.FTZ R28, R36, R27, R28 ;  /* 0x0000001b241c7223 */ /* 0x000fe2000001001c */
[----:B------:R-:W-:Y:S01]  /*dc30*/  FMUL.FTZ R36, R3, R36 ;  /* 0x0000002403247220 */ /* 0x000fe20000410000 */
[----:B------:R-:W-:Y:S01]  /*dc40*/  SHF.L.U32 R30, R58, 0x10, RZ ;  /* 0x000000103a1e7819 */ /* 0x000fe200000006ff */
[----:B------:R-:W3:Y:S02]  /*dc50*/  LDL.LU R57, [R1+0x5c4] ;  /* 0x0005c40001397983 */ /* 0x000ee40000300800 */
[----:B------:R-:W-:Y:S01]  /*dc60*/  FADD.FTZ R29, R36, R29 ;  /* 0x0000001d241d7221 */ /* 0x000fe20000010000 */
[----:B------:R-:W-:Y:S01]  /*dc70*/  FFMA.FTZ R31, R27, R36, R31 ;  /* 0x000000241b1f7223 */ /* 0x000fe2000001001f */
[----:B------:R-:W3:Y:S04]  /*dc80*/  LDL.LU R58, [R1+0x520] ;  /* 0x00052000013a7983 */ /* 0x000ee80000300800 */
[----:B------:R-:W3:Y:S01]  /*dc90*/  LDL.LU R36, [R1+0x5a8] ;  /* 0x0005a80001247983 */ /* 0x000ee20000300800 */
        /* <DEDUP_REMOVED lines=8> */
[----:B------:R-:W-:Y:S01]  /*dd20*/  FMUL.FTZ R38, R2, R38 ;  /* 0x0000002602267220 */ /* 0x000fe20000410000 */
[----:B------:R-:W-:-:S03]  /*dd30*/  FADD.FTZ R37, R37, -UR16 ;  /* 0x8000001025257e21 */ /* 0x000fc60008010000 */
[----:B------:R-:W-:Y:S01]  /*dd40*/  FFMA.FTZ R31, R30, R38, R31 ;  /* 0x000000261e1f7223 */ /* 0x000fe2000001001f */
[----:B------:R-:W-:Y:S01]  /*dd50*/  FADD.FTZ R29, R29, R38 ;  /* 0x000000261d1d7221 */ /* 0x000fe20000010000 */
[----:B------:R-:W-:Y:S01]  /*dd60*/  FMUL.FTZ R37, R37, UR17 ;  /* 0x0000001125257c20 */ /* 0x000fe20008410000 */
[----:B------:R-:W-:Y:S01]  /*dd70*/  FMUL.FTZ R30, R3, R27 ;  /* 0x0000001b031e7220 */ /* 0x000fe20000410000 */
[----:B------:R-:W-:Y:S01]  /*dd80*/  SHF.L.U32 R0, R0, 0x10, RZ ;  /* 0x0000001000007819 */ /* 0x000fe200000006ff */
[----:B------:R-:W-:Y:S01]  /*dd90*/  FADD.FTZ R26, R26, R27 ;  /* 0x0000001b1a1a7221 */ /* 0x000fe20000010000 */
[----:B------:R-:W-:Y:S01]  /*dda0*/  FFMA.FTZ R28, R27, R37, R28 ;  /* 0x000000251b1c7223 */ /* 0x000fe2000001001c */
[----:B------:R-:W-:Y:S01]  /*ddb0*/  FADD.FTZ R29, R30, R29 ;  /* 0x0000001d1e1d7221 */ /* 0x000fe20000010000 */
[----:B------:R-:W-:Y:S01]  /*ddc0*/  FFMA.FTZ R31, R37, R30, R31 ;  /* 0x0000001e251f7223 */ /* 0x000fe2000001001f */
[----:B------:R-:W-:Y:S01]  /*ddd0*/  FADD.FTZ R0, R0, -UR16 ;  /* 0x8000001000007e21 */ /* 0x000fe20008010000 */
[----:B------:R-:W4:Y:S03]  /*dde0*/  LDL.LU R38, [R1+0x5b0] ;  /* 0x0005b00001267983 */ /* 0x000f260000300800 */
[----:B------:R-:W-:Y:S01]  /*ddf0*/  FMUL.FTZ R0, R0, UR17 ;  /* 0x0000001100007c20 */ /* 0x000fe20008410000 */
[----:B--2---:R-:W-:-:S02]  /*de00*/  SHF.L.U32 R37, R56, 0x10, RZ ;  /* 0x0000001038257819 */ /* 0x004fc400000006ff */
[----:B------:R-:W2:Y:S01]  /*de10*/  LDL.LU R56, [R1+0x5a0] ;  /* 0x0005a00001387983 */ /* 0x000ea20000300800 */
[----:B---3--:R-:W-:-:S03]  /*de20*/  SHF.L.U32 R27, R58, 0x10, RZ ;  /* 0x000000103a1b7819 */ /* 0x008fc600000006ff */
[----:B------:R-:W3:Y:S01]  /*de30*/  LDL.LU R58, [R1+0x27c] ;  /* 0x00027c00013a7983 */ /* 0x000ee20000300800 */
[----:B------:R-:W-:Y:S02]  /*de40*/  SHF.L.U32 R30, R36, 0x10, RZ ;  /* 0x00000010241e7819 */ /* 0x000fe400000006ff */
[----:B------:R-:W-:Y:S02]  /*de50*/  SHF.L.U32 R36, R57, 0x10, RZ ;  /* 0x0000001039247819 */ /* 0x000fe400000006ff */
[----:B------:R-:W3:Y:S01]  /*de60*/  LDL.LU R57, [R1+0x4a4] ;  /* 0x0004a40001397983 */ /* 0x000ee20000300800 */
[----:B------:R-:W-:Y:S01]  /*de70*/  FADD.FTZ R27, R27, -UR16 ;  /* 0x800000101b1b7e21 */ /* 0x000fe20008010000 */
[----:B------:R-:W-:Y:S01]  /*de80*/  FADD.FTZ R6, R6, R30 ;  /* 0x0000001e06067221 */ /* 0x000fe20000010000 */
[----:B------:R-:W-:Y:S01]  /*de90*/  FFMA.FTZ R7, R30, R0, R7 ;  /* 0x000000001e077223 */ /* 0x000fe20000010007 */
[----:B------:R-:W-:Y:S01]  /*dea0*/  FMUL.FTZ R30, R2, R30 ;  /* 0x0000001e021e7220 */ /* 0x000fe20000410000 */
[----:B------:R-:W-:Y:S01]  /*deb0*/  FMUL.FTZ R27, R27, UR17 ;  /* 0x000000111b1b7c20 */ /* 0x000fe20008410000 */
[----:B------:R-:W-:-:S02]  /*dec0*/  FADD.FTZ R26, R26, R36 ;  /* 0x000000241a1a7221 */ /* 0x000fc40000010000 */
[----:B------:R-:W-:Y:S01]  /*ded0*/  FFMA.FTZ R31, R0, R30, R31 ;  /* 0x0000001e001f7223 */ /* 0x000fe2000001001f */
[----:B------:R-:W-:Y:S01]  /*dee0*/  FFMA.FTZ R28, R36, R27, R28 ;  /* 0x0000001b241c7223 */ /* 0x000fe2000001001c */
[----:B------:R-:W-:-:S04]  /*def0*/  FMUL.FTZ R36, R3, R36 ;  /* 0x0000002403247220 */ /* 0x000fc80000410000 */
[----:B------:R-:W-:Y:S01]  /*df00*/  FFMA.FTZ R31, R27, R36, R31 ;  /* 0x000000241b1f7223 */ /* 0x000fe2000001001f */
[----:B----4-:R-:W-:Y:S02]  /*df10*/  SHF.L.U32 R27, R59, 0x10, RZ ;  /* 0x000000103b1b7819 */ /* 0x010fe400000006ff */
[----:B------:R-:W4:Y:S01]  /*df20*/  LDL.LU R59, [R1+0x278] ;  /* 0x00027800013b7983 */ /* 0x000f220000300800 */
[----:B------:R-:W-:-:S03]  /*df30*/  SHF.L.U32 R0, R60, 0x10, RZ ;  /* 0x000000103c007819 */ /* 0x000fc600000006ff */
[----:B------:R-:W4:Y:S01]  /*df40*/  LDL.LU R60, [R1+0x5a4] ;  /* 0x0005a400013c7983 */ /* 0x000f220000300800 */
[----:B------:R-:W-:Y:S01]  /*df50*/  FADD.FTZ R37, R37, -UR16 ;  /* 0x8000001025257e21 */ /* 0x000fe20008010000 */
[----:B------:R-:W-:-:S03]  /*df60*/  FADD.FTZ R29, R29, R30 ;  /* 0x0000001e1d1d7221 */ /* 0x000fc60000010000 */
[----:B------:R-:W-:Y:S01]  /*df70*/  FMUL.FTZ R37, R37, UR17 ;  /* 0x0000001125257c20 */ /* 0x000fe20008410000 */
[----:B------:R-:W-:Y:S01]  /*df80*/  FADD.FTZ R29, R36, R29 ;  /* 0x0000001d241d7221 */ /* 0x000fe20000010000 */
[----:B------:R-:W-:Y:S01]  /*df90*/  FMUL.FTZ R30, R2, R0 ;  /* 0x00000000021e7220 */ /* 0x000fe20000410000 */
[----:B------:R-:W-:Y:S01]  /*dfa0*/  FADD.FTZ R6, R6, R0 ;  /* 0x0000000006067221 */ /* 0x000fe20000010000 */
[----:B------:R-:W-:Y:S01]  /*dfb0*/  FFMA.FTZ R7, R0, R37, R7 ;  /* 0x0000002500077223 */ /* 0x000fe20000010007 */
[----:B------:R-:W-:Y:S01]  /*dfc0*/  FADD.FTZ R27, R27, -UR16 ;  /* 0x800000101b1b7e21 */ /* 0x000fe20008010000 */
[----:B------:R-:W-:Y:S01]  /*dfd0*/  FADD.FTZ R29, R29, R30 ;  /* 0x0000001e1d1d7221 */ /* 0x000fe20000010000 */
[----:B------:R-:W-:Y:S02]  /*dfe0*/  FFMA.FTZ R31, R37, R30, R31 ;  /* 0x0000001e251f7223 */ /* 0x000fe4000001001f */
[----:B------:R-:W-:Y:S01]  /*dff0*/  FMUL.FTZ R27, R27, UR17 ;  /* 0x000000111b1b7c20 */ /* 0x000fe20008410000 */
[----:B------:R-:W-:-:S02]  /*e000*/  SHF.L.U32 R30, R38, 0x10, RZ ;  /* 0x00000010261e7819 */ /* 0x000fc400000006ff */
[----:B------:R-:W4:Y:S03]  /*e010*/  LDL.LU R38, [R1+0x590] ;  /* 0x0005900001267983 */ /* 0x000f260000300800 */
[----:B------:R-:W-:Y:S01]  /*e020*/  FADD.FTZ R26, R26, R30 ;  /* 0x0000001e1a1a7221 */ /* 0x000fe20000010000 */
[----:B------:R-:W-:Y:S01]  /*e030*/  FFMA.FTZ R28, R30, R27, R28 ;  /* 0x0000001b1e1c7223 */ /* 0x000fe2000001001c */
[----:B------:R-:W-:-:S04]  /*e040*/  FMUL.FTZ R30, R3, R30 ;  /* 0x0000001e031e7220 */ /* 0x000fc80000410000 */
[----:B------:R-:W-:Y:S01]  /*e050*/  FFMA.FTZ R31, R27, R30, R31 ;  /* 0x0000001e1b1f7223 */ /* 0x000fe2000001001f */
[----:B--2---:R-:W-:Y:S02]  /*e060*/  SHF.L.U32 R37, R56, 0x10, RZ ;  /* 0x0000001038257819 */ /* 0x004fe400000006ff */
[----:B------:R-:W2:Y:S01]  /*e070*/  LDL.LU R56, [R1+0x274] ;  /* 0x0002740001387983 */ /* 0x000ea20000300800 */
[----:B---3--:R-:W-:-:S03]  /*e080*/  SHF.L.U32 R0, R58, 0x10, RZ ;  /* 0x000000103a007819 */ /* 0x008fc600000006ff */
[----:B------:R-:W3:Y:S01]  /*e090*/  LDL.LU R58, [R1+0x4a0] ;  /* 0x0004a000013a7983 */ /* 0x000ee20000300800 */
[----:B------:R-:W-:-:S03]  /*e0a0*/  SHF.L.U32 R36, R57, 0x10, RZ ;  /* 0x0000001039247819 */ /* 0x000fc600000006ff */
[----:B------:R-:W3:Y:S01]  /*e0b0*/  LDL.LU R57, [R1+0x594] ;  /* 0x0005940001397983 */ /* 0x000ee20000300800 */
[----:B------:R-:W-:-:S04]  /*e0c0*/  FADD.FTZ R0, R0, -UR16 ;  /* 0x8000001000007e21 */ /* 0x000fc80008010000 */
[----:B------:R-:W-:Y:S01]  /*e0d0*/  FMUL.FTZ R0, R0, UR17 ;  /* 0x0000001100007c20 */ /* 0x000fe20008410000 */
[----:B------:R-:W-:-:S03]  /*e0e0*/  FADD.FTZ R6, R6, R37 ;  /* 0x0000002506067221 */ /* 0x000fc60000010000 */
        /* <DEDUP_REMOVED lines=8> */
[----:B------:R-:W-:Y:S01]  /*e170*/  FADD.FTZ R29, R30, R29 ;  /* 0x0000001d1e1d7221 */ /* 0x000fe20000010000 */
[----:B------:R-:W-:Y:S02]  /*e180*/  FMUL.FTZ R30, R3, R27 ;  /* 0x0000001b031e7220 */ /* 0x000fe40000410000 */
[----:B------:R-:W-:Y:S01]  /*e190*/  FMUL.FTZ R36, R36, UR17 ;  /* 0x0000001124247c20 */ /* 0x000fe20008410000 */
[----:B------:R-:W-:Y:S01]  /*e1a0*/  FADD.FTZ R29, R29, R37 ;  /* 0x000000251d1d7221 */ /* 0x000fe20000010000 */
[----:B------:R-:W-:Y:S02]  /*e1b0*/  FADD.FTZ R26, R26, R27 ;  /* 0x0000001b1a1a7221 */ /* 0x000fe40000010000 */
[----:B------:R-:W-:Y:S01]  /*e1c0*/  FFMA.FTZ R28, R27, R36, R28 ;  /* 0x000000241b1c7223 */ /* 0x000fe2000001001c */
[----:B------:R-:W-:Y:S01]  /*e1d0*/  FFMA.FTZ R31, R36, R30, R31 ;  /* 0x0000001e241f7223 */ /* 0x000fe2000001001f */
[----:B------:R-:W-:Y:S01]  /*e1e0*/  FADD.FTZ R0, R0, -UR16 ;  /* 0x8000001000007e21 */ /* 0x000fe20008010000 */
[----:B------:R-:W-:-:S03]  /*e1f0*/  FADD.FTZ R29, R30, R29 ;  /* 0x0000001d1e1d7221 */ /* 0x000fc60000010000 */
[----:B------:R-:W-:Y:S01]  /*e200*/  FMUL.FTZ R0, R0, UR17 ;  /* 0x0000001100007c20 */ /* 0x000fe20008410000 */
[----:B------:R-:W-:Y:S02]  /*e210*/  SHF.L.U32 R30, R38, 0x10, RZ ;  /* 0x00000010261e7819 */ /* 0x000fe400000006ff */
        /* <DEDUP_REMOVED lines=43> */
[----:B------:R-:W2:Y:S01]  /*e4d0*/  LDL.LU R57, [R1+0x57c] ;  /* 0x00057c0001397983 */ /* 0x000ea20000300800 */
        /* <DEDUP_REMOVED lines=27> */
[----:B---3--:R-:W-:Y:S02]  /*e690*/  SHF.L.U32 R27, R58, 0x10, RZ ;  /* 0x000000103a1b7819 */ /* 0x008fe400000006ff */
[----:B------:R-:W3:Y:S01]  /*e6a0*/  LDL.LU R58, [R1+0x264] ;  /* 0x00026400013a7983 */ /* 0x000ee20000300800 */
[----:B--2---:R-:W-:-:S03]  /*e6b0*/  SHF.L.U32 R36, R57, 0x10, RZ ;  /* 0x0000001039247819 */ /* 0x004fc600000006ff */
        /* <DEDUP_REMOVED lines=9> */
[----:B------:R-:W-:Y:S01]  /*e750*/  FADD.FTZ R29, R29, R30 ;  /* 0x0000001e1d1d7221 */ /* 0x000fe20000010000 */
[----:B------:R-:W-:Y:S02]  /*e760*/  SHF.L.U32 R0, R60, 0x10, RZ ;  /* 0x000000103c007819 */ /* 0x000fe400000006ff */
[----:B------:R-:W4:Y:S01]  /*e770*/  LDL.LU R60, [R1+0x564] ;  /* 0x00056400013c7983 */ /* 0x000f220000300800 */
[----:B------:R-:W-:Y:S01]  /*e780*/  SHF.L.U32 R37, R56, 0x10, RZ ;  /* 0x0000001038257819 */ /* 0x000fe200000006ff */
[----:B------:R-:W-:Y:S02]  /*e790*/  FADD.FTZ R29, R36, R29 ;  /* 0x0000001d241d7221 */ /* 0x000fe40000010000 */
[----:B------:R-:W4:Y:S02]  /*e7a0*/  LDL.LU R36, [R1+0x434] ;  /* 0x0004340001247983 */ /* 0x000f240000300800 */
[----:B------:R-:W-:Y:S01]  /*e7b0*/  FADD.FTZ R37, R37, -UR16 ;  /* 0x8000001025257e21 */ /* 0x000fe20008010000 */
[----:B------:R-:W-:Y:S01]  /*e7c0*/  FMUL.FTZ R30, R2, R0 ;  /* 0x00000000021e7220 */ /* 0x000fe20000410000 */
[----:B------:R-:W-:Y:S01]  /*e7d0*/  FADD.FTZ R6, R6, R0 ;  /* 0x0000000006067221 */ /* 0x000fe20000010000 */
[----:B------:R-:W4:Y:S01]  /*e7e0*/  LDL.LU R56, [R1+0x430] ;  /* 0x0004300001387983 */ /* 0x000f220000300800 */
[----:B------:R-:W-:Y:S01]  /*e7f0*/  FMUL.FTZ R37, R37, UR17 ;  /* 0x0000001125257c20 */ /* 0x000fe20008410000 */
[----:B------:R-:W-:Y:S01]  /*e800*/  FADD.FTZ R29, R29, R30 ;  /* 0x0000001e1d1d7221 */ /* 0x000fe20000010000 */
[----:B------:R-:W-:-:S02]  /*e810*/  FADD.FTZ R27, R27, -UR16 ;  /* 0x800000101b1b7e21 */ /* 0x000fc40008010000 */
[----:B------:R-:W-:Y:S01]  /*e820*/  FFMA.FTZ R7, R0, R37, R7 ;  /* 0x0000002500077223 */ /* 0x000fe20000010007 */
[----:B------:R-:W-:Y:S01]  /*e830*/  FFMA.FTZ R31, R37, R30, R31 ;  /* 0x0000001e251f7223 */ /* 0x000fe2000001001f */
[----:B------:R-:W-:Y:S01]  /*e840*/  FMUL.FTZ R27, R27, UR17 ;  /* 0x000000111b1b7c20 */ /* 0x000fe20008410000 */
[----:B------:R-:W-:Y:S02]  /*e850*/  SHF.L.U32 R37, R38, 0x10, RZ ;  /* 0x0000001026257819 */ /* 0x000fe400000006ff */
[----:B------:R-:W4:Y:S03]  /*e860*/  LDL.LU R38, [R1+0x534] ;  /* 0x0005340001267983 */ /* 0x000f260000300800 */
[----:B------:R-:W-:Y:S01]  /*e870*/  FADD.FTZ R6, R6, R37 ;  /* 0x0000002506067221 */ /* 0x000fe20000010000 */
[----:B---3--:R-:W-:Y:S02]  /*e880*/  SHF.L.U32 R0, R58, 0x10, RZ ;  /* 0x000000103a007819 */ /* 0x008fe400000006ff */
[----:B------:R-:W3:Y:S01]  /*e890*/  LDL.LU R58, [R1+0x540] ;  /* 0x00054000013a7983 */ /* 0x000ee20000300800 */
[----:B--2---:R-:W-:-:S03]  /*e8a0*/  SHF.L.U32 R30, R57, 0x10, RZ ;  /* 0x00000010391e7819 */ /* 0x004fc600000006ff */
[----:B------:R-:W2:Y:S01]  /*e8b0*/  LDL.LU R57, [R1+0x544] ;  /* 0x0005440001397983 */ /* 0x000ea20000300800 */
[----:B------:R-:W-:Y:S01]  /*e8c0*/  FADD.FTZ R0, R0, -UR16 ;  /* 0x8000001000007e21 */ /* 0x000fe20008010000 */
[----:B------:R-:W-:Y:S01]  /*e8d0*/  FADD.FTZ R26, R26, R30 ;  /* 0x0000001e1a1a7221 */ /* 0x000fe20000010000 */
[----:B------:R-:W-:Y:S02]  /*e8e0*/  FFMA.FTZ R28, R30, R27, R28 ;  /* 0x0000001b1e1c7223 */ /* 0x000fe4000001001c */
[----:B------:R-:W-:Y:S01]  /*e8f0*/  FMUL.FTZ R0, R0, UR17 ;  /* 0x0000001100007c20 */ /* 0x000fe20008410000 */
[----:B------:R-:W-:-:S03]  /*e900*/  FMUL.FTZ R30, R3, R30 ;  /* 0x0000001e031e7220 */ /* 0x000fc60000410000 */
[----:B------:R-:W-:Y:S01]  /*e910*/  FFMA.FTZ R7, R37, R0, R7 ;  /* 0x0000000025077223 */ /* 0x000fe20000010007 */
[----:B------:R-:W-:Y:S01]  /*e920*/  FMUL.FTZ R37, R2, R37 ;  /* 0x0000002502257220 */ /* 0x000fe20000410000 */
[----:B------:R-:W-:-:S04]  /*e930*/  FFMA.FTZ R31, R27, R30, R31 ;  /* 0x0000001e1b1f7223 */ /* 0x000fc8000001001f */
[----:B------:R-:W-:Y:S01]  /*e940*/  FFMA.FTZ R31, R0, R37, R31 ;  /* 0x00000025001f7223 */ /* 0x000fe2000001001f */
[----:B----4-:R-:W-:Y:S02]  /*e950*/  SHF.L.U32 R0, R59, 0x10, RZ ;  /* 0x000000103b007819 */ /* 0x010fe400000006ff */
[----:B------:R-:W4:Y:S01]  /*e960*/  LDL.LU R59, [R1+0x408] ;  /* 0x00040800013b7983 */ /* 0x000f220000300800 */
[----:B------:R-:W-:-:S03]  /*e970*/  SHF.L.U32 R27, R60, 0x10, RZ ;  /* 0x000000103c1b7819 */ /* 0x000fc600000006ff */
[----:B------:R-:W4:Y:S01]  /*e980*/  LDL.LU R60, [R1+0x530] ;  /* 0x00053000013c7983 */ /* 0x000f220000300800 */
[----:B------:R-:W-:Y:S01]  /*e990*/  SHF.L.U32 R36, R36, 0x10, RZ ;  /* 0x0000001024247819 */ /* 0x000fe200000006ff */
[----:B------:R-:W-:-:S04]  /*e9a0*/  FADD.FTZ R29, R30, R29 ;  /* 0x0000001d1e1d7221 */ /* 0x000fc80000010000 */
[----:B------:R-:W-:Y:S01]  /*e9b0*/  FADD.FTZ R36, R36, -UR16 ;  /* 0x8000001024247e21 */ /* 0x000fe20008010000 */
[----:B------:R-:W-:-:S03]  /*e9c0*/  FMUL.FTZ R30, R3, R27 ;  /* 0x0000001b031e7220 */ /* 0x000fc60000410000 */
[----:B------:R-:W-:Y:S01]  /*e9d0*/  FMUL.FTZ R36, R36, UR17 ;  /* 0x0000001124247c20 */ /* 0x000fe20008410000 */
[----:B------:R-:W-:Y:S01]  /*e9e0*/  FADD.FTZ R29, R29, R37 ;  /* 0x000000251d1d7221 */ /* 0x000fe20000010000 */
[----:B------:R-:W-:Y:S01]  /*e9f0*/  FADD.FTZ R26, R26, R27 ;  /* 0x0000001b1a1a7221 */ /* 0x000fe20000010000 */
[----:B------:R-:W-:Y:S01]  /*ea00*/  FADD.FTZ R0, R0, -UR16 ;  /* 0x8000001000007e21 */ /* 0x000fe20008010000 */
[----:B------:R-:W-:Y:S01]  /*ea10*/  FFMA.FTZ R28, R27, R36, R28 ;  /* 0x000000241b1c7223 */ /* 0x000fe2000001001c */
[----:B------:R-:W-:Y:S01]  /*ea20*/  FFMA.FTZ R31, R36, R30, R31 ;  /* 0x0000001e241f7223 */ /* 0x000fe2000001001f */
[----:B------:R-:W-:Y:S01]  /*ea30*/  SHF.L.U32 R27, R56, 0x10, RZ ;  /* 0x00000010381b7819 */ /* 0x000fe200000006ff */
[----:B------:R-:W-:Y:S01]  /*ea40*/  FADD.FTZ R29, R30, R29 ;  /* 0x0000001d1e1d7221 */ /* 0x000fe20000010000 */
[----:B------:R-:W-:Y:S01]  /*ea50*/  FMUL.FTZ R0, R0, UR17 ;  /* 0x0000001100007c20 */ /* 0x000fe20008410000 */
[----:B------:R-:W4:Y:S02]  /*ea60*/  LDL.LU R56, [R1+0x3ec] ;  /* 0x0003ec0001387983 */ /* 0x000f240000300800 */
[----:B------:R-:W-:Y:S01]  /*ea70*/  FADD.FTZ R27, R27, -UR16 ;  /* 0x800000101b1b7e21 */ /* 0x000fe20008010000 */
[----:B------:R-:W-:Y:S01]  /*ea80*/  SHF.L.U32 R8, R8, 0x10, RZ ;  /* 0x0000001008087819 */ /* 0x000fe200000006ff */
[----:B------:R-:W4:Y:S02]  /*ea90*/  LDL.LU R37, [R1+0x604] ;  /* 0x0006040001257983 */ /* 0x000f240000300800 */
[----:B------:R-:W-:Y:S01]  /*eaa0*/  FMUL.FTZ R27, R27, UR17 ;  /* 0x000000111b1b7c20 */ /* 0x000fe20008410000 */
[----:B---3--:R-:W-:-:S02]  /*eab0*/  SHF.L.U32 R30, R58, 0x10, RZ ;  /* 0x000000103a1e7819 */ /* 0x008fc400000006ff */
[----:B------:R-:W3:Y:S01]  /*eac0*/  LDL.LU R58, [R1+0x518] ;  /* 0x00051800013a7983 */ /* 0x000ee20000300800 */
[----:B--2---:R-:W-:-:S03]  /*ead0*/  SHF.L.U32 R36, R57, 0x10, RZ ;  /* 0x0000001039247819 */ /* 0x004fc600000006ff */
[----:B------:R-:W2:Y:S01]  /*eae0*/  LDL.LU R57, [R1+0x51c] ;  /* 0x00051c0001397983 */ /* 0x000ea20000300800 */
[----:B------:R-:W-:Y:S01]  /*eaf0*/  FADD.FTZ R6, R6, R30 ;  /* 0x0000001e06067221 */ /* 0x000fe20000010000 */
[----:B------:R-:W-:Y:S01]  /*eb00*/  FFMA.FTZ R7, R30, R0, R7 ;  /* 0x000000001e077223 */ /* 0x000fe20000010007 */
[----:B------:R-:W-:Y:S01]  /*eb10*/  FMUL.FTZ R30, R2, R30 ;  /* 0x0000001e021e7220 */ /* 0x000fe20000410000 */
[----:B------:R-:W-:Y:S01]  /*eb20*/  FADD.FTZ R26, R26, R36 ;  /* 0x000000241a1a7221 */ /* 0x000fe20000010000 */
[----:B------:R-:W-:Y:S01]  /*eb30*/  FFMA.FTZ R28, R36, R27, R28 ;  /* 0x0000001b241c7223 */ /* 0x000fe2000001001c */
[----:B------:R-:W-:Y:S01]  /*eb40*/  FMUL.FTZ R36, R3, R36 ;  /* 0x0000002403247220 */ /* 0x000fe20000410000 */
[----:B------:R-:W-:-:S04]  /*eb50*/  FFMA.FTZ R31, R0, R30, R31 ;  /* 0x0000001e001f7223 */ /* 0x000fc8000001001f */
[----:B------:R-:W-:Y:S01]  /*eb60*/  FFMA.FTZ R31, R27, R36, R31 ;  /* 0x000000241b1f7223 */ /* 0x000fe2000001001f */
[----:B----4-:R-:W-:Y:S02]  /*eb70*/  SHF.L.U32 R27, R59, 0x10, RZ ;  /* 0x000000103b1b7819 */ /* 0x010fe400000006ff */
[----:B------:R-:W4:Y:S01]  /*eb80*/  LDL.LU R59, [R1+0x50c] ;  /* 0x00050c00013b7983 */ /* 0x000f220000300800 */
[----:B------:R-:W-:Y:S01]  /*eb90*/  FADD.FTZ R8, R8, -UR16 ;  /* 0x8000001008087e21 */ /* 0x000fe20008010000 */
[----:B------:R-:W-:Y:S02]  /*eba0*/  SHF.L.U32 R0, R60, 0x10, RZ ;  /* 0x000000103c007819 */ /* 0x000fe400000006ff */
[----:B------:R-:W4:Y:S01]  /*ebb0*/  LDL.LU R60, [R1+0x508] ;  /* 0x00050800013c7983 */ /* 0x000f220000300800 */
[----:B------:R-:W-:Y:S01]  /*ebc0*/  FMUL.FTZ R8, R8, UR17 ;  /* 0x0000001108087c20 */ /* 0x000fe20008410000 */
[----:B------:R-:W-:Y:S01]  /*ebd0*/  FADD.FTZ R27, R27, -UR16 ;  /* 0x800000101b1b7e21 */ /* 0x000fe20008010000 */
[----:B------:R-:W-:Y:S01]  /*ebe0*/  FADD.FTZ R29, R29, R30 ;  /* 0x0000001e1d1d7221 */ /* 0x000fe20000010000 */
[----:B------:R-:W-:Y:S01]  /*ebf0*/  FMUL.FTZ R30, R2, R0 ;  /* 0x00000000021e7220 */ /* 0x000fe20000410000 */
[----:B------:R-:W-:Y:S01]  /*ec00*/  FADD.FTZ R6, R6, R0 ;  /* 0x0000000006067221 */ /* 0x000fe20000010000 */
[----:B------:R-:W-:Y:S01]  /*ec10*/  FFMA.FTZ R7, R0, R8, R7 ;  /* 0x0000000800077223 */ /* 0x000fe20000010007 */
[----:B------:R-:W-:Y:S01]  /*ec20*/  SHF.L.U32 R0, R38, 0x10, RZ ;  /* 0x0000001026007819 */ /* 0x000fe200000006ff */
[----:B------:R-:W-:Y:S01]  /*ec30*/  FMUL.FTZ R27, R27, UR17 ;  /* 0x000000111b1b7c20 */ /* 0x000fe20008410000 */
[----:B------:R-:W-:Y:S01]  /*ec40*/  FADD.FTZ R29, R36, R29 ;  /* 0x0000001d241d7221 */ /* 0x000fe20000010000 */
[----:B------:R-:W-:Y:S01]  /*ec50*/  SHF.L.U32 R9, R9, 0x10, RZ ;  /* 0x0000001009097819 */ /* 0x000fe200000006ff */
[----:B------:R-:W-:Y:S01]  /*ec60*/  FFMA.FTZ R31, R8, R30, R31 ;  /* 0x0000001e081f7223 */ /* 0x000fe2000001001f */
[----:B------:R-:W-:Y:S01]  /*ec70*/  FADD.FTZ R26, R26, R0 ;  /* 0x000000001a1a7221 */ /* 0x000fe20000010000 */
[----:B------:R-:W-:Y:S01]  /*ec80*/  FFMA.FTZ R28, R0, R27, R28 ;  /* 0x0000001b001c7223 */ /* 0x000fe2000001001c */
[----:B------:R-:W-:Y:S01]  /*ec90*/  FADD.FTZ R29, R29, R30 ;  /* 0x0000001e1d1d7221 */ /* 0x000fe20000010000 */
[----:B------:R-:W-:Y:S01]  /*eca0*/  FMUL.FTZ R0, R3, R0 ;  /* 0x0000000003007220 */ /* 0x000fe20000410000 */
[----:B------:R-:W-:Y:S01]  /*ecb0*/  FADD.FTZ R9, R9, -UR16 ;  /* 0x8000001009097e21 */ /* 0x000fe20008010000 */
[----:B------:R-:W-:Y:S01]  /*ecc0*/  SHF.L.U32 R10, R10, 0x10, RZ ;  /* 0x000000100a0a7819 */ /* 0x000fe200000006ff */
[----:B------:R-:W4:Y:S01]  /*ecd0*/  LDL.LU R38, [R1+0x498] ;  /* 0x0004980001267983 */ /* 0x000f220000300800 */
[----:B------:R-:W-:Y:S01]  /*ece0*/  FADD.FTZ R29, R0, R29 ;  /* 0x0000001d001d7221 */ /* 0x000fe20000010000 */
[----:B------:R-:W-:Y:S01]  /*ecf0*/  FFMA.FTZ R31, R27, R0, R31 ;  /* 0x000000001b1f7223 */ /* 0x000fe2000001001f */
[----:B------:R-:W-:Y:S01]  /*ed00*/  FMUL.FTZ R9, R9, UR17 ;  /* 0x0000001109097c20 */ /* 0x000fe20008410000 */
[----:B------:R-:W-:-:S02]  /*ed10*/  SHF.L.U32 R8, R56, 0x10, RZ ;  /* 0x0000001038087819 */ /* 0x000fc400000006ff */
[----:B---3--:R-:W-:Y:S02]  /*ed20*/  SHF.L.U32 R30, R58, 0x10, RZ ;  /* 0x000000103a1e7819 */ /* 0x008fe400000006ff */
[----:B--2---:R-:W-:Y:S01]  /*ed30*/  SHF.L.U32 R0, R57, 0x10, RZ ;  /* 0x0000001039007819 */ /* 0x004fe200000006ff */
[----:B------:R-:W-:Y:S01]  /*ed40*/  FADD.FTZ R8, R8, -UR16 ;  /* 0x8000001008087e21 */ /* 0x000fe20008010000 */
[----:B------:R-:W2:Y:S01]  /*ed50*/  LDL.LU R57, [R1+0x4f8] ;  /* 0x0004f80001397983 */ /* 0x000ea20000300800 */
[----:B------:R-:W-:Y:S01]  /*ed60*/  FADD.FTZ R6, R6, R30 ;  /* 0x0000001e06067221 */ /* 0x000fe20000010000 */
[----:B------:R-:W-:Y:S01]  /*ed70*/  FFMA.FTZ R7, R30, R9, R7 ;  /* 0x000000091e077223 */ /* 0x000fe20000010007 */
[----:B------:R-:W-:Y:S01]  /*ed80*/  FMUL.FTZ R30, R2, R30 ;  /* 0x0000001e021e7220 */ /* 0x000fe20000410000 */
[----:B------:R-:W-:Y:S01]  /*ed90*/  FMUL.FTZ R8, R8, UR17 ;  /* 0x0000001108087c20 */ /* 0x000fe20008410000 */
[----:B------:R-:W3:Y:S02]  /*eda0*/  LDL.LU R58, [R1+0x4e0] ;  /* 0x0004e000013a7983 */ /* 0x000ee40000300800 */
[----:B------:R-:W-:Y:S01]  /*edb0*/  FFMA.FTZ R31, R9, R30, R31 ;  /* 0x0000001e091f7223 */ /* 0x000fe2000001001f */
[----:B------:R-:W-:Y:S01]  /*edc0*/  FMUL.FTZ R9, R3, R0 ;  /* 0x0000000003097220 */ /* 0x000fe20000410000 */
[----:B------:R-:W-:Y:S01]  /*edd0*/  FFMA.FTZ R28, R0, R8, R28 ;  /* 0x00000008001c7223 */ /* 0x000fe2000001001c */
[----:B------:R-:W-:Y:S01]  /*ede0*/  SHF.L.U32 R11, R11, 0x10, RZ ;  /* 0x000000100b0b7819 */ /* 0x000fe200000006ff */
[----:B------:R-:W-:Y:S01]  /*edf0*/  FADD.FTZ R10, R10, -UR16 ;  /* 0x800000100a0a7e21 */ /* 0x000fe20008010000 */
[----:B------:R-:W-:Y:S01]  /*ee00*/  FFMA.FTZ R31, R8, R9, R31 ;  /* 0x00000009081f7223 */ /* 0x000fe2000001001f */
[----:B------:R-:W-:Y:S01]  /*ee10*/  SHF.L.U32 R12, R12, 0x10, RZ ;  /* 0x000000100c0c7819 */ /* 0x000fe200000006ff */
[----:B------:R-:W3:Y:S01]  /*ee20*/  LDL.LU R56, [R1+0x490] ;  /* 0x0004900001387983 */ /* 0x000ee20000300800 */
[----:B----4-:R-:W-:-:S03]  /*ee30*/  SHF.L.U32 R8, R59, 0x10, RZ ;  /* 0x000000103b087819 */ /* 0x010fc600000006ff */
[----:B------:R-:W4:Y:S01]  /*ee40*/  LDL.LU R59, [R1+0x4e4] ;  /* 0x0004e400013b7983 */ /* 0x000f220000300800 */
[----:B------:R-:W-:Y:S01]  /*ee50*/  FADD.FTZ R26, R26, R0 ;  /* 0x000000001a1a7221 */ /* 0x000fe20000010000 */
[----:B------:R-:W-:Y:S01]  /*ee60*/  SHF.L.U32 R0, R60, 0x10, RZ ;  /* 0x000000103c007819 */ /* 0x000fe200000006ff */
[----:B------:R-:W-:Y:S01]  /*ee70*/  FADD.FTZ R11, R11, -UR16 ;  /* 0x800000100b0b7e21 */ /* 0x000fe20008010000 */
[----:B------:R-:W-:Y:S01]  /*ee80*/  FMUL.FTZ R10, R10, UR17 ;  /* 0x000000110a0a7c20 */ /* 0x000fe20008410000 */
[----:B------:R-:W-:Y:S01]  /*ee90*/  FADD.FTZ R29, R29, R30 ;  /* 0x0000001e1d1d7221 */ /* 0x000fe20000010000 */
[----:B------:R-:W-:Y:S01]  /*eea0*/  FADD.FTZ R26, R26, R8 ;  /* 0x000000081a1a7221 */ /* 0x000fe20000010000 */
[----:B------:R-:W-:Y:S01]  /*eeb0*/  FMUL.FTZ R11, R11, UR17 ;  /* 0x000000110b0b7c20 */ /* 0x000fe20008410000 */
[----:B------:R-:W-:Y:S01]  /*eec0*/  FADD.FTZ R6, R6, R0 ;  /* 0x0000000006067221 */ /* 0x000fe20000010000 */
[----:B------:R-:W-:Y:S01]  /*eed0*/  FFMA.FTZ R7, R0, R10, R7 ;  /* 0x0000000a00077223 */ /* 0x000fe20000010007 */
[----:B------:R-:W-:Y:S01]  /*eee0*/  FADD.FTZ R29, R9, R29 ;  /* 0x0000001d091d7221 */ /* 0x000fe20000010000 */
[----:B------:R-:W-:Y:S01]  /*eef0*/  FMUL.FTZ R0, R2, R0 ;  /* 0x0000000002007220 */ /* 0x000fe20000410000 */
[----:B------:R-:W-:Y:S01]  /*ef00*/  FFMA.FTZ R28, R8, R11, R28 ;  /* 0x0000000b081c7223 */ /* 0x000fe2000001001c */
[----:B------:R-:W-:Y:S01]  /*ef10*/  SHF.L.U32 R14, R14, 0x10, RZ ;  /* 0x000000100e0e7819 */ /* 0x000fe200000006ff */
[----:B------:R-:W-:Y:S01]  /*ef20*/  FMUL.FTZ R8, R3, R8 ;  /* 0x0000000803087220 */ /* 0x000fe20000410000 */
[----:B------:R-:W-:Y:S01]  /*ef30*/  FADD.FTZ R29, R29, R0 ;  /* 0x000000001d1d7221 */ /* 0x000fe20000010000 */
[----:B------:R-:W-:Y:S01]  /*ef40*/  FFMA.FTZ R31, R10, R0, R31 ;  /* 0x000000000a1f7223 */ /* 0x000fe2000001001f */
[----:B------:R-:W-:Y:S01]  /*ef50*/  FADD.FTZ R12, R12, -UR16 ;  /* 0x800000100c0c7e21 */ /* 0x000fe20008010000 */
[----:B------:R-:W-:Y:S01]  /*ef60*/  FMUL.FTZ R0, R2, R14 ;  /* 0x0000000e02007220 */ /* 0x000fe20000410000 */
[----:B------:R-:W-:Y:S01]  /*ef70*/  FADD.FTZ R29, R8, R29 ;  /* 0x0000001d081d7221 */ /* 0x000fe20000010000 */
[----:B------:R-:W-:Y:S01]  /*ef80*/  FFMA.FTZ R31, R11, R8, R31 ;  /* 0x000000080b1f7223 */ /* 0x000fe2000001001f */
[----:B------:R-:W-:Y:S01]  /*ef90*/  FMUL.FTZ R12, R12, UR17 ;  /* 0x000000110c0c7c20 */ /* 0x000fe20008410000 */
[----:B------:R-:W4:Y:S01]  /*efa0*/  LDL.LU R60, [R1+0x4d0] ;  /* 0x0004d000013c7983 */ /* 0x000f220000300800 */
[----:B------:R-:W-:Y:S01]  /*efb0*/  FADD.FTZ R29, R29, R0 ;  /* 0x000000001d1d7221 */ /* 0x000fe20000010000 */
[----:B------:R-:W-:Y:S01]  /*efc0*/  SHF.L.U32 R13, R13, 0x10, RZ ;  /* 0x000000100d0d7819 */ /* 0x000fe200000006ff */
[----:B------:R-:W-:-:S04]  /*efd0*/  FFMA.FTZ R31, R12, R0, R31 ;  /* 0x000000000c1f7223 */ /* 0x000fc8000001001f */
[----:B------:R-:W-:-:S04]  /*efe0*/  FADD.FTZ R13, R13, -UR16 ;  /* 0x800000100d0d7e21 */ /* 0x000fc80008010000 */
[----:B------:R-:W-:Y:S01]  /*eff0*/  FMUL.FTZ R13, R13, UR17 ;  /* 0x000000110d0d7c20 */ /* 0x000fe20008410000 */
[----:B--2---:R-:W-:Y:S02]  /*f000*/  SHF.L.U32 R0, R57, 0x10, RZ ;  /* 0x0000001039007819 */ /* 0x004fe400000006ff */
[----:B------:R-:W2:Y:S01]  /*f010*/  LDL.LU R57, [R1+0x4d4] ;  /* 0x0004d40001397983 */ /* 0x000ea20000300800 */
[----:B---3--:R-:W-:Y:S02]  /*f020*/  SHF.L.U32 R8, R58, 0x10, RZ ;  /* 0x000000103a087819 */ /* 0x008fe400000006ff */
[----:B------:R-:W-:Y:S01]  /*f030*/  FADD.FTZ R26, R26, R0 ;  /* 0x000000001a1a7221 */ /* 0x000fe20000010000 */
[----:B------:R-:W-:Y:S01]  /*f040*/  FFMA.FTZ R28, R0, R13, R28 ;  /* 0x0000000d001c7223 */ /* 0x000fe2000001001c */
[----:B------:R-:W3:Y:S01]  /*f050*/  LDL.LU R58, [R1+0x4b8] ;  /* 0x0004b800013a7983 */ /* 0x000ee20000300800 */
[----:B------:R-:W-:-:S04]  /*f060*/  FMUL.FTZ R0, R3, R0 ;  /* 0x0000000003007220 */ /* 0x000fc80000410000 */
[----:B------:R-:W-:Y:S01]  /*f070*/  FADD.FTZ R29, R0, R29 ;  /* 0x0000001d001d7221 */ /* 0x000fe20000010000 */
[----:B------:R-:W-:Y:S01]  /*f080*/  FFMA.FTZ R31, R13, R0, R31 ;  /* 0x000000000d1f7223 */ /* 0x000fe2000001001f */
[----:B----4-:R-:W-:Y:S02]  /*f090*/  SHF.L.U32 R0, R59, 0x10, RZ ;  /* 0x000000103b007819 */ /* 0x010fe400000006ff */
[----:B------:R-:W4:Y:S01]  /*f0a0*/  LDL.LU R59, [R1+0x4bc] ;  /* 0x0004bc00013b7983 */ /* 0x000f220000300800 */
[----:B------:R-:W-:Y:S02]  /*f0b0*/  SHF.L.U32 R15, R15, 0x10, RZ ;  /* 0x000000100f0f7819 */ /* 0x000fe400000006ff */
[----:B------:R-:W-:-:S03]  /*f0c0*/  SHF.L.U32 R16, R16, 0x10, RZ ;  /* 0x0000001010107819 */ /* 0x000fc600000006ff */
[----:B------:R-:W-:Y:S01]  /*f0d0*/  FADD.FTZ R15, R15, -UR16 ;  /* 0x800000100f0f7e21 */ /* 0x000fe20008010000 */
[----:B------:R-:W-:Y:S01]  /*f0e0*/  FADD.FTZ R6, R6, R14 ;  /* 0x0000000e06067221 */ /* 0x000fe20000010000 */
[----:B------:R-:W-:Y:S02]  /*f0f0*/  FFMA.FTZ R7, R14, R12, R7 ;  /* 0x0000000c0e077223 */ /* 0x000fe40000010007 */
[----:B------:R-:W-:Y:S01]  /*f100*/  FMUL.FTZ R15, R15, UR17 ;  /* 0x000000110f0f7c20 */ /* 0x000fe20008410000 */
[----:B------:R-:W-:Y:S01]  /*f110*/  FADD.FTZ R16, R16, -UR16 ;  /* 0x8000001010107e21 */ /* 0x000fe20008010000 */
[----:B------:R-:W-:Y:S02]  /*f120*/  FADD.FTZ R6, R6, R8 ;  /* 0x0000000806067221 */ /* 0x000fe40000010000 */
[----:B------:R-:W-:Y:S01]  /*f130*/  FFMA.FTZ R7, R8, R15, R7 ;  /* 0x0000000f08077223 */ /* 0x000fe20000010007 */
[----:B------:R-:W-:Y:S01]  /*f140*/  FMUL.FTZ R8, R2, R8 ;  /* 0x0000000802087220 */ /* 0x000fe20000410000 */
[----:B------:R-:W-:Y:S01]  /*f150*/  FMUL.FTZ R16, R16, UR17 ;  /* 0x0000001110107c20 */ /* 0x000fe20008410000 */
[----:B------:R-:W-:Y:S01]  /*f160*/  SHF.L.U32 R17, R17, 0x10, RZ ;  /* 0x0000001011117819 */ /* 0x000fe200000006ff */
[----:B------:R-:W-:Y:S01]  /*f170*/  FADD.FTZ R26, R26, R0 ;  /* 0x000000001a1a7221 */ /* 0x000fe20000010000 */
[----:B------:R-:W-:Y:S01]  /*f180*/  FADD.FTZ R29, R29, R8 ;  /* 0x000000081d1d7221 */ /* 0x000fe20000010000 */
[----:B------:R-:W-:Y:S01]  /*f190*/  FFMA.FTZ R31, R15, R8, R31 ;  /* 0x000000080f1f7223 */ /* 0x000fe2000001001f */
[----:B------:R-:W-:Y:S01]  /*f1a0*/  FMUL.FTZ R8, R3, R0 ;  /* 0x0000000003087220 */ /* 0x000fe20000410000 */
[----:B------:R-:W-:Y:S01]  /*f1b0*/  FFMA.FTZ R28, R0, R16, R28 ;  /* 0x00000010001c7223 */ /* 0x000fe2000001001c */
[----:B------:R-:W-:-:S02]  /*f1c0*/  SHF.L.U32 R0, R60, 0x10, RZ ;  /* 0x000000103c007819 */ /* 0x000fc400000006ff */
[----:B------:R-:W4:Y:S01]  /*f1d0*/  LDL.LU R60, [R1+0x4a8] ;  /* 0x0004a800013c7983 */ /* 0x000f220000300800 */
[----:B------:R-:W-:Y:S01]  /*f1e0*/  SHF.L.U32 R18, R18, 0x10, RZ ;  /* 0x0000001012127819 */ /* 0x000fe200000006ff */
[----:B------:R-:W-:Y:S01]  /*f1f0*/  FADD.FTZ R29, R8, R29 ;  /* 0x0000001d081d7221 */ /* 0x000fe20000010000 */
[----:B------:R-:W-:Y:S01]  /*f200*/  FFMA.FTZ R31, R16, R8, R31 ;  /* 0x00000008101f7223 */ /* 0x000fe2000001001f */
[----:B------:R-:W-:Y:S01]  /*f210*/  FADD.FTZ R17, R17, -UR16 ;  /* 0x8000001011117e21 */ /* 0x000fe20008010000 */
[----:B------:R-:W-:Y:S01]  /*f220*/  SHF.L.U32 R19, R19, 0x10, RZ ;  /* 0x0000001013137819 */ /* 0x000fe200000006ff */
[----:B------:R-:W-:Y:S02]  /*f230*/  FADD.FTZ R18, R18, -UR16 ;  /* 0x8000001012127e21 */ /* 0x000fe40008010000 */
[----:B------:R-:W-:Y:S01]  /*f240*/  FMUL.FTZ R17, R17, UR17 ;  /* 0x0000001111117c20 */ /* 0x000fe20008410000 */
[----:B------:R-:W-:Y:S01]  /*f250*/  FADD.FTZ R6, R6, R0 ;  /* 0x0000000006067221 */ /* 0x000fe20000010000 */
[----:B------:R-:W-:-:S02]  /*f260*/  FMUL.FTZ R18, R18, UR17 ;  /* 0x0000001112127c20 */ /* 0x000fc40008410000 */
[----:B------:R-:W-:Y:S01]  /*f270*/  FFMA.FTZ R7, R0, R17, R7 ;  /* 0x0000001100077223 */ /* 0x000fe20000010007 */
[----:B------:R-:W-:Y:S01]  /*f280*/  FMUL.FTZ R0, R2, R0 ;  /* 0x0000000002007220 */ /* 0x000fe20000410000 */
[----:B------:R-:W-:-:S03]  /*f290*/  FADD.FTZ R19, R19, -UR16 ;  /* 0x8000001013137e21 */ /* 0x000fc60008010000 */
[----:B------:R-:W-:Y:S01]  /*f2a0*/  FADD.FTZ R29, R29, R0 ;  /* 0x000000001d1d7221 */ /* 0x000fe20000010000 */
[----:B------:R-:W-:Y:S01]  /*f2b0*/  FFMA.FTZ R31, R17, R0, R31 ;  /* 0x00000000111f7223 */ /* 0x000fe2000001001f */
[----:B------:R-:W-:Y:S01]  /*f2c0*/  FMUL.FTZ R19, R19, UR17 ;  /* 0x0000001113137c20 */ /* 0x000fe20008410000 */
[----:B--2---:R-:W-:Y:S02]  /*f2d0*/  SHF.L.U32 R8, R57, 0x10, RZ ;  /* 0x0000001039087819 */ /* 0x004fe400000006ff */
[----:B------:R-:W2:Y:S03]  /*f2e0*/  LDL.LU R57, [R1+0x4ac] ;  /* 0x0004ac0001397983 */ /* 0x000ea60000300800 */
[----:B------:R-:W-:Y:S01]  /*f2f0*/  FADD.FTZ R26, R26, R8 ;  /* 0x000000081a1a7221 */ /* 0x000fe20000010000 */
[----:B------:R-:W-:Y:S01]  /*f300*/  FFMA.FTZ R28, R8, R18, R28 ;  /* 0x00000012081c7223 */ /* 0x000fe2000001001c */
[----:B------:R-:W-:Y:S01]  /*f310*/  FMUL.FTZ R8, R3, R8 ;  /* 0x0000000803087220 */ /* 0x000fe20000410000 */
[----:B---3--:R-:W-:-:S02]  /*f320*/  SHF.L.U32 R0, R58, 0x10, RZ ;  /* 0x000000103a007819 */ /* 0x008fc400000006ff */
[----:B------:R-:W-:Y:S01]  /*f330*/  SHF.L.U32 R20, R20, 0x10, RZ ;  /* 0x0000001014147819 */ /* 0x000fe200000006ff */
[----:B------:R-:W-:Y:S01]  /*f340*/  FADD.FTZ R29, R8, R29 ;  /* 0x0000001d081d7221 */ /* 0x000fe20000010000 */
[----:B------:R-:W-:Y:S01]  /*f350*/  FFMA.FTZ R31, R18, R8, R31 ;  /* 0x00000008121f7223 */ /* 0x000fe2000001001f */
[----:B------:R-:W-:Y:S01]  /*f360*/  FMUL.FTZ R8, R2, R0 ;  /* 0x0000000002087220 */ /* 0x000fe20000410000 */
[----:B------:R-:W-:Y:S01]  /*f370*/  FADD.FTZ R6, R6, R0 ;  /* 0x0000000006067221 */ /* 0x000fe20000010000 */
[----:B------:R-:W-:Y:S01]  /*f380*/  FFMA.FTZ R7, R0, R19, R7 ;  /* 0x0000001300077223 */ /* 0x000fe20000010007 */
[----:B------:R-:W-:Y:S01]  /*f390*/  SHF.L.U32 R21, R21, 0x10, RZ ;  /* 0x0000001015157819 */ /* 0x000fe200000006ff */
[----:B------:R-:W3:Y:S01]  /*f3a0*/  LDL.LU R58, [R1+0x478] ;  /* 0x00047800013a7983 */ /* 0x000ee20000300800 */
[----:B----4-:R-:W-:-:S03]  /*f3b0*/  SHF.L.U32 R0, R59, 0x10, RZ ;  /* 0x000000103b007819 */ /* 0x010fc600000006ff */
[----:B------:R-:W4:Y:S01]  /*f3c0*/  LDL.LU R59, [R1+0x494] ;  /* 0x00049400013b7983 */ /* 0x000f220000300800 */
[----:B------:R-:W-:-:S04]  /*f3d0*/  FADD.FTZ R20, R20, -UR16 ;  /* 0x8000001014147e21 */ /* 0x000fc80008010000 */
[----:B------:R-:W-:Y:S01]  /*f3e0*/  FMUL.FTZ R20, R20, UR17 ;  /* 0x0000001114147c20 */ /* 0x000fe20008410000 */
[----:B------:R-:W-:Y:S01]  /*f3f0*/  FADD.FTZ R26, R26, R0 ;  /* 0x000000001a1a7221 */ /* 0x000fe20000010000 */
[----:B------:R-:W-:Y:S01]  /*f400*/  FADD.FTZ R29, R29, R8 ;  /* 0x000000081d1d7221 */ /* 0x000fe20000010000 */
[----:B------:R-:W-:Y:S01]  /*f410*/  FFMA.FTZ R31, R19, R8, R31 ;  /* 0x00000008131f7223 */ /* 0x000fe2000001001f */
[----:B------:R-:W-:Y:S01]  /*f420*/  FFMA.FTZ R28, R0, R20, R28 ;  /* 0x00000014001c7223 */ /* 0x000fe2000001001c */
[----:B------:R-:W-:Y:S01]  /*f430*/  FMUL.FTZ R0, R3, R0 ;  /* 0x0000000003007220 */ /* 0x000fe20000410000 */
[----:B------:R-:W-:-:S03]  /*f440*/  FADD.FTZ R21, R21, -UR16 ;  /* 0x8000001015157e21 */ /* 0x000fc60008010000 */
[----:B------:R-:W-:Y:S01]  /*f450*/  FADD.FTZ R29, R0, R29 ;  /* 0x0000001d001d7221 */ /* 0x000fe20000010000 */
[----:B------:R-:W-:Y:S01]  /*f460*/  FFMA.FTZ R31, R20, R0, R31 ;  /* 0x00000000141f7223 */ /* 0x000fe2000001001f */
[----:B------:R-:W-:Y:S02]  /*f470*/  SHF.L.U32 R8, R60, 0x10, RZ ;  /* 0x000000103c087819 */ /* 0x000fe400000006ff */
[----:B------:R-:W3:Y:S01]  /*f480*/  LDL.LU R60, [R1+0x488] ;  /* 0x00048800013c7983 */ /* 0x000ee20000300800 */
[----:B------:R-:W-:Y:S01]  /*f490*/  FMUL.FTZ R21, R21, UR17 ;  /* 0x0000001115157c20 */ /* 0x000fe20008410000 */
[----:B------:R-:W-:Y:S01]  /*f4a0*/  SHF.L.U32 R22, R22, 0x10, RZ ;  /* 0x0000001016167819 */ /* 0x000fe200000006ff */
[----:B------:R-:W-:Y:S02]  /*f4b0*/  FADD.FTZ R6, R6, R8 ;  /* 0x0000000806067221 */ /* 0x000fe40000010000 */
        /* <DEDUP_REMOVED lines=8> */
[----:B------:R-:W-:-:S04]  /*f540*/  FMUL.FTZ R8, R3, R0 ;  /* 0x0000000003087220 */ /* 0x000fc80000410000 */
[----:B------:R-:W-:Y:S01]  /*f550*/  FADD.FTZ R29, R8, R29 ;  /* 0x0000001d081d7221 */ /* 0x000fe20000010000 */
[----:B------:R-:W-:Y:S01]  /*f560*/  FFMA.FTZ R31, R22, R8, R31 ;  /* 0x00000008161f7223 */ /* 0x000fe2000001001f */
[----:B----4-:R-:W-:Y:S02]  /*f570*/  SHF.L.U32 R8, R59, 0x10, RZ ;  /* 0x000000103b087819 */ /* 0x010fe400000006ff */
[----:B------:R-:W4:Y:S01]  /*f580*/  LDL.LU R59, [R1+0x480] ;  /* 0x00048000013b7983 */ /* 0x000f220000300800 */
[----:B------:R-:W-:Y:S02]  /*f590*/  SHF.L.U32 R23, R23, 0x10, RZ ;  /* 0x0000001017177819 */ /* 0x000fe400000006ff */
[----:B------:R-:W-:Y:S01]  /*f5a0*/  SHF.L.U32 R24, R24, 0x10, RZ ;  /* 0x0000001018187819 */ /* 0x000fe200000006ff */
[----:B------:R-:W-:Y:S02]  /*f5b0*/  FADD.FTZ R26, R26, R0 ;  /* 0x000000001a1a7221 */ /* 0x000fe40000010000 */
[----:B------:R-:W-:Y:S01]  /*f5c0*/  FADD.FTZ R23, R23, -UR16 ;  /* 0x8000001017177e21 */ /* 0x000fe20008010000 */
[----:B------:R-:W-:Y:S01]  /*f5d0*/  FFMA.FTZ R28, R0, R22, R28 ;  /* 0x00000016001c7223 */ /* 0x000fe2000001001c */
[----:B------:R-:W-:Y:S01]  /*f5e0*/  SHF.L.U32 R0, R56, 0x10, RZ ;  /* 0x0000001038007819 */ /* 0x000fe200000006ff */
[----:B------:R-:W-:Y:S01]  /*f5f0*/  FADD.FTZ R24, R24, -UR16 ;  /* 0x8000001018187e21 */ /* 0x000fe20008010000 */
[----:B------:R-:W-:Y:S01]  /*f600*/  FMUL.FTZ R23, R23, UR17 ;  /* 0x0000001117177c20 */ /* 0x000fe20008410000 */
[----:B------:R-:W4:Y:S02]  /*f610*/  LDL.LU R56, [R1+0x47c] ;  /* 0x00047c0001387983 */ /* 0x000f240000300800 */
        /* <DEDUP_REMOVED lines=8> */
[----:B------:R-:W-:Y:S01]  /*f6a0*/  FFMA.FTZ R31, R23, R0, R31 ;  /* 0x00000000171f7223 */ /* 0x000fe2000001001f */
[----:B---3--:R-:W-:-:S02]  /*f6b0*/  SHF.L.U32 R0, R60, 0x10, RZ ;  /* 0x000000103c007819 */ /* 0x008fc400000006ff */
[----:B------:R-:W3:Y:S01]  /*f6c0*/  LDL.LU R60, [R1+0x484] ;  /* 0x00048400013c7983 */ /* 0x000ee20000300800 */
[----:B------:R-:W-:Y:S01]  /*f6d0*/  FADD.FTZ R29, R8, R29 ;  /* 0x0000001d081d7221 */ /* 0x000fe20000010000 */
[----:B------:R-:W-:Y:S01]  /*f6e0*/  FFMA.FTZ R31, R24, R8, R31 ;  /* 0x00000008181f7223 */ /* 0x000fe2000001001f */
[----:B--2---:R-:W-:Y:S02]  /*f6f0*/  SHF.L.U32 R8, R57, 0x10, RZ ;  /* 0x0000001039087819 */ /* 0x004fe400000006ff */
[----:B------:R-:W2:Y:S01]  /*f700*/  LDL.LU R57, [R1+0x460] ;  /* 0x0004600001397983 */ /* 0x000ea20000300800 */
[----:B----4-:R-:W-:-:S03]  /*f710*/  SHF.L.U32 R10, R59, 0x10, RZ ;  /* 0x000000103b0a7819 */ /* 0x010fc600000006ff */
[----:B------:R-:W4:Y:S01]  /*f720*/  LDL.LU R59, [R1+0x46c] ;  /* 0x00046c00013b7983 */ /* 0x000f220000300800 */
[----:B------:R-:W-:-:S05]  /*f730*/  SHF.L.U32 R25, R25, 0x10, RZ ;  /* 0x0000001019197819 */ /* 0x000fca00000006ff */
[----:B------:R-:W-:-:S04]  /*f740*/  FADD.FTZ R25, R25, -UR16 ;  /* 0x8000001019197e21 */ /* 0x000fc80008010000 */
[----:B------:R-:W-:Y:S01]  /*f750*/  FMUL.FTZ R25, R25, UR17 ;  /* 0x0000001119197c20 */ /* 0x000fe20008410000 */
[----:B------:R-:W-:Y:S01]  /*f760*/  FMUL.FTZ R9, R2, R0 ;  /* 0x0000000002097220 */ /* 0x000fe20000410000 */
[----:B------:R-:W-:Y:S02]  /*f770*/  FADD.FTZ R6, R6, R0 ;  /* 0x0000000006067221 */ /* 0x000fe40000010000 */
[----:B------:R-:W-:Y:S01]  /*f780*/  FFMA.FTZ R7, R0, R25, R7 ;  /* 0x0000001900077223 */ /* 0x000fe20000010007 */
[----:B------:R-:W-:Y:S01]  /*f790*/  SHF.L.U32 R0, R58, 0x10, RZ ;  /* 0x000000103a007819 */ /* 0x000fe200000006ff */
[----:B------:R-:W-:Y:S01]  /*f7a0*/  FADD.FTZ R8, R8, -UR16 ;  /* 0x8000001008087e21 */ /* 0x000fe20008010000 */
[----:B------:R-:W4:Y:S01]  /*f7b0*/  LDL.LU R58, [R1+0x468] ;  /* 0x00046800013a7983 */ /* 0x000f220000300800 */
[----:B------:R-:W-:Y:S01]  /*f7c0*/  FADD.FTZ R29, R29, R9 ;  /* 0x000000091d1d7221 */ /* 0x000fe20000010000 */
[----:B------:R-:W-:Y:S01]  /*f7d0*/  FFMA.FTZ R31, R25, R9, R31 ;  /* 0x00000009191f7223 */ /* 0x000fe2000001001f */
[----:B------:R-:W-:Y:S01]  /*f7e0*/  SHF.L.U32 R9, R38, 0x10, RZ ;  /* 0x0000001026097819 */ /* 0x000fe200000006ff */
[----:B------:R-:W-:Y:S01]  /*f7f0*/  FADD.FTZ R0, R0, -UR16 ;  /* 0x8000001000007e21 */ /* 0x000fe20008010000 */
[----:B------:R-:W4:Y:S01]  /*f800*/  LDL.LU R38, [R1+0x464] ;  /* 0x0004640001267983 */ /* 0x000f220000300800 */
[----:B------:R-:W-:Y:S01]  /*f810*/  FMUL.FTZ R8, R8, UR17 ;  /* 0x0000001108087c20 */ /* 0x000fe20008410000 */
[----:B------:R-:W-:Y:S01]  /*f820*/  SHF.L.U32 R11, R56, 0x10, RZ ;  /* 0x00000010380b7819 */ /* 0x000fe200000006ff */
[----:B------:R-:W-:Y:S01]  /*f830*/  FMUL.FTZ R0, R0, UR17 ;  /* 0x0000001100007c20 */ /* 0x000fe20008410000 */
[----:B------:R-:W4:Y:S01]  /*f840*/  LDL.LU R56, [R1+0x45c] ;  /* 0x00045c0001387983 */ /* 0x000f220000300800 */
[----:B------:R-:W-:Y:S01]  /*f850*/  FADD.FTZ R26, R26, R9 ;  /* 0x000000091a1a7221 */ /* 0x000fe20000010000 */
[----:B------:R-:W-:Y:S01]  /*f860*/  FFMA.FTZ R28, R9, R8, R28 ;  /* 0x00000008091c7223 */ /* 0x000fe2000001001c */
[----:B------:R-:W-:Y:S01]  /*f870*/  FMUL.FTZ R9, R3, R9 ;  /* 0x0000000903097220 */ /* 0x000fe20000410000 */
[----:B------:R-:W-:Y:S01]  /*f880*/  FADD.FTZ R6, R6, R11 ;  /* 0x0000000b06067221 */ /* 0x000fe20000010000 */
[----:B------:R-:W-:Y:S01]  /*f890*/  FFMA.FTZ R7, R11, R0, R7 ;  /* 0x000000000b077223 */ /* 0x000fe20000010007 */
[----:B------:R-:W-:Y:S01]  /*f8a0*/  FMUL.FTZ R11, R2, R11 ;  /* 0x0000000b020b7220 */ /* 0x000fe20000410000 */
[----:B------:R-:W-:Y:S01]  /*f8b0*/  FFMA.FTZ R31, R8, R9, R31 ;  /* 0x00000009081f7223 */ /* 0x000fe2000001001f */
[----:B---3--:R-:W-:-:S02]  /*f8c0*/  SHF.L.U32 R8, R60, 0x10, RZ ;  /* 0x000000103c087819 */ /* 0x008fc400000006ff */
[----:B------:R-:W3:Y:S01]  /*f8d0*/  LDL.LU R60, [R1+0x49c] ;  /* 0x00049c00013c7983 */ /* 0x000ee20000300800 */
[----:B------:R-:W-:Y:S01]  /*f8e0*/  FFMA.FTZ R31, R0, R11, R31 ;  /* 0x0000000b001f7223 */ /* 0x000fe2000001001f */
[----:B------:R-:W-:Y:S01]  /*f8f0*/  FADD.FTZ R10, R10, -UR16 ;  /* 0x800000100a0a7e21 */ /* 0x000fe20008010000 */
[----:B------:R-:W-:Y:S01]  /*f900*/  FADD.FTZ R29, R9, R29 ;  /* 0x0000001d091d7221 */ /* 0x000fe20000010000 */
[----:B------:R-:W-:Y:S02]  /*f910*/  FMUL.FTZ R9, R3, R8 ;  /* 0x0000000803097220 */ /* 0x000fe40000410000 */
[----:B------:R-:W-:-:S04]  /*f920*/  FMUL.FTZ R10, R10, UR17 ;  /* 0x000000110a0a7c20 */ /* 0x000fc80008410000 */
[----:B------:R-:W-:Y:S01]  /*f930*/  FFMA.FTZ R28, R8, R10, R28 ;  /* 0x0000000a081c7223 */ /* 0x000fe2000001001c */
[----:B------:R-:W-:Y:S01]  /*f940*/  FFMA.FTZ R31, R10, R9, R31 ;  /* 0x000000090a1f7223 */ /* 0x000fe2000001001f */
[----:B--2---:R-:W-:Y:S02]  /*f950*/  SHF.L.U32 R0, R57, 0x10, RZ ;  /* 0x0000001039007819 */ /* 0x004fe400000006ff */
[----:B------:R-:W2:Y:S01]  /*f960*/  LDL.LU R57, [R1+0x4b0] ;  /* 0x0004b00001397983 */ /* 0x000ea20000300800 */
[----:B----4-:R-:W-:-:S03]  /*f970*/  SHF.L.U32 R10, R59, 0x10, RZ ;  /* 0x000000103b0a7819 */ /* 0x010fc600000006ff */
[----:B------:R-:W4:Y:S01]  /*f980*/  LDL.LU R59, [R1+0x4d8] ;  /* 0x0004d800013b7983 */ /* 0x000f220000300800 */
[----:B------:R-:W-:Y:S01]  /*f990*/  FADD.FTZ R29, R29, R11 ;  /* 0x0000000b1d1d7221 */ /* 0x000fe20000010000 */
[----:B------:R-:W-:Y:S01]  /*f9a0*/  FADD.FTZ R26, R26, R8 ;  /* 0x000000081a1a7221 */ /* 0x000fe20000010000 */
[----:B------:R-:W-:Y:S02]  /*f9b0*/  FADD.FTZ R0, R0, -UR16 ;  /* 0x8000001000007e21 */ /* 0x000fe40008010000 */
[----:B------:R-:W-:Y:S02]  /*f9c0*/  FADD.FTZ R29, R9, R29 ;  /* 0x0000001d091d7221 */ /* 0x000fe40000010000 */
[----:B------:R-:W-:Y:S01]  /*f9d0*/  FMUL.FTZ R0, R0, UR17 ;  /* 0x0000001100007c20 */ /* 0x000fe20008410000 */
[----:B------:R-:W-:Y:S02]  /*f9e0*/  SHF.L.U32 R8, R58, 0x10, RZ ;  /* 0x000000103a087819 */ /* 0x000fe400000006ff */
[----:B------:R-:W4:Y:S01]  /*f9f0*/  LDL.LU R58, [R1+0x4b4] ;  /* 0x0004b400013a7983 */ /* 0x000f220000300800 */
[----:B------:R-:W-:-:S02]  /*fa00*/  SHF.L.U32 R9, R38, 0x10, RZ ;  /* 0x0000001026097819 */ /* 0x000fc400000006ff */
[----:B------:R-:W-:Y:S01]  /*fa10*/  FADD.FTZ R8, R8, -UR16 ;  /* 0x8000001008087e21 */ /* 0x000fe20008010000 */
[----:B------:R-:W4:Y:S01]  /*fa20*/  LDL.LU R38, [R1+0x4c8] ;  /* 0x0004c80001267983 */ /* 0x000f220000300800 */
[----:B------:R-:W-:Y:S02]  /*fa30*/  SHF.L.U32 R11, R56, 0x10, RZ ;  /* 0x00000010380b7819 */ /* 0x000fe400000006ff */
        /* <DEDUP_REMOVED lines=12> */
[----:B------:R-:W-:-:S04]  /*fb00*/  FADD.FTZ R29, R29, R9 ;  /* 0x000000091d1d7221 */ /* 0x000fc80000010000 */
[----:B------:R-:W-:Y:S01]  /*fb10*/  FADD.FTZ R29, R10, R29 ;  /* 0x0000001d0a1d7221 */ /* 0x000fe20000010000 */
[----:B--2---:R-:W-:Y:S02]  /*fb20*/  SHF.L.U32 R8, R57, 0x10, RZ ;  /* 0x0000001039087819 */ /* 0x004fe400000006ff */
[----:B------:R-:W2:Y:S01]  /*fb30*/  LDL.LU R57, [R1+0x4f0] ;  /* 0x0004f00001397983 */ /* 0x000ea20000300800 */
[----:B----4-:R-:W-:-:S03]  /*fb40*/  SHF.L.U32 R10, R59, 0x10, RZ ;  /* 0x000000103b0a7819 */ /* 0x010fc600000006ff */
[----:B------:R-:W4:Y:S01]  /*fb50*/  LDL.LU R59, [R1+0x514] ;  /* 0x00051400013b7983 */ /* 0x000f220000300800 */
[----:B------:R-:W-:-:S04]  /*fb60*/  FADD.FTZ R11, R11, -UR16 ;  /* 0x800000100b0b7e21 */ /* 0x000fc80008010000 */
[----:B------:R-:W-:Y:S01]  /*fb70*/  FMUL.FTZ R11, R11, UR17 ;  /* 0x000000110b0b7c20 */ /* 0x000fe20008410000 */
[----:B------:R-:W-:Y:S01]  /*fb80*/  FMUL.FTZ R9, R2, R0 ;  /* 0x0000000002097220 */ /* 0x000fe20000410000 */
[----:B------:R-:W-:Y:S02]  /*fb90*/  FADD.FTZ R6, R6, R0 ;  /* 0x0000000006067221 */ /* 0x000fe40000010000 */
[----:B------:R-:W-:Y:S01]  /*fba0*/  FFMA.FTZ R7, R0, R11, R7 ;  /* 0x0000000b00077223 */ /* 0x000fe20000010007 */
[----:B------:R-:W-:Y:S01]  /*fbb0*/  FADD.FTZ R8, R8, -UR16 ;  /* 0x8000001008087e21 */ /* 0x000fe20008010000 */
[----:B------:R-:W-:Y:S01]  /*fbc0*/  FADD.FTZ R29, R29, R9 ;  /* 0x000000091d1d7221 */ /* 0x000fe20000010000 */
[----:B------:R-:W-:Y:S01]  /*fbd0*/  FFMA.FTZ R31, R11, R9, R31 ;  /* 0x000000090b1f7223 */ /* 0x000fe2000001001f */
[----:B------:R-:W-:Y:S02]  /*fbe0*/  SHF.L.U32 R0, R58, 0x10, RZ ;  /* 0x000000103a007819 */ /* 0x000fe400000006ff */
[----:B------:R-:W4:Y:S01]  /*fbf0*/  LDL.LU R58, [R1+0x500] ;  /* 0x00050000013a7983 */ /* 0x000f220000300800 */
[----:B------:R-:W-:Y:S01]  /*fc00*/  FMUL.FTZ R8, R8, UR17 ;  /* 0x0000001108087c20 */ /* 0x000fe20008410000 */
[----:B------:R-:W-:Y:S01]  /*fc10*/  SHF.L.U32 R9, R38, 0x10, RZ ;  /* 0x0000001026097819 */ /* 0x000fe200000006ff */
[----:B------:R-:W-:Y:S01]  /*fc20*/  FADD.FTZ R0, R0, -UR16 ;  /* 0x8000001000007e21 */ /* 0x000fe20008010000 */
[----:B------:R-:W4:Y:S01]  /*fc30*/  LDL.LU R38, [R1+0x4fc] ;  /* 0x0004fc0001267983 */ /* 0x000f220000300800 */
[----:B------:R-:W-:-:S02]  /*fc40*/  SHF.L.U32 R11, R56, 0x10, RZ ;  /* 0x00000010380b7819 */ /* 0x000fc400000006ff */
        /* <DEDUP_REMOVED lines=9> */
[----:B---3--:R-:W-:Y:S02]  /*fce0*/  SHF.L.U32 R8, R60, 0x10, RZ ;  /* 0x000000103c087819 */ /* 0x008fe400000006ff */
[----:B------:R-:W3:Y:S01]  /*fcf0*/  LDL.LU R60, [R1+0x528] ;  /* 0x00052800013c7983 */ /* 0x000ee20000300800 */
[----:B------:R-:W-:Y:S01]  /*fd00*/  FFMA.FTZ R31, R0, R11, R31 ;  /* 0x0000000b001f7223 */ /* 0x000fe2000001001f */
[----:B------:R-:W-:Y:S01]  /*fd10*/  FADD.FTZ R10, R10, -UR16 ;  /* 0x800000100a0a7e21 */ /* 0x000fe20008010000 */
[----:B------:R-:W-:Y:S01]  /*fd20*/  FADD.FTZ R29, R9, R29 ;  /* 0x0000001d091d7221 */ /* 0x000fe20000010000 */
[----:B------:R-:W-:-:S02]  /*fd30*/  FMUL.FTZ R9, R3, R8 ;  /* 0x0000000803097220 */ /* 0x000fc40000410000 */
        /* <DEDUP_REMOVED lines=115> */
[----:B------:R-:W-:Y:S01]  /*10470*/  FADD.FTZ R10, R10, -UR16 ;  /* 0x800000100a0a7e21 */ /* 0x000fe20008010000 */
[----:B------:R-:W4:Y:S01]  /*10480*/  LDL.LU R38, [R1+0x388] ;  /* 0x0003880001267983 */ /* 0x000f220000300800 */
[----:B------:R-:W-:Y:S01]  /*10490*/  SHF.L.U32 R11, R56, 0x10, RZ ;  /* 0x00000010380b7819 */ /* 0x000fe200000006ff */
[----:B------:R-:W-:Y:S01]  /*104a0*/  FMUL.FTZ R0, R0, UR17 ;  /* 0x0000001100007c20 */ /* 0x000fe20008410000 */
[----:B------:R-:W-:Y:S01]  /*104b0*/  FADD.FTZ R26, R26, R9 ;  /* 0x000000091a1a7221 */ /* 0x000fe20000010000 */
[----:B------:R-:W-:Y:S01]  /*104c0*/  FFMA.FTZ R28, R9, R8, R28 ;  /* 0x00000008091c7223 */ /* 0x000fe2000001001c */
[----:B------:R-:W-:Y:S01]  /*104d0*/  FMUL.FTZ R9, R3, R9 ;  /* 0x0000000903097220 */ /* 0x000fe20000410000 */
[----:B------:R-:W-:Y:S01]  /*104e0*/  FADD.FTZ R6, R6, R11 ;  /* 0x0000000b06067221 */ /* 0x000fe20000010000 */
[----:B------:R-:W-:Y:S01]  /*104f0*/  FFMA.FTZ R7, R11, R0, R7 ;  /* 0x000000000b077223 */ /* 0x000fe20000010007 */
[----:B------:R-:W-:Y:S01]  /*10500*/  FMUL.FTZ R11, R2, R11 ;  /* 0x0000000b020b7220 */ /* 0x000fe20000410000 */
[----:B------:R-:W-:Y:S01]  /*10510*/  FFMA.FTZ R31, R8, R9, R31 ;  /* 0x00000009081f7223 */ /* 0x000fe2000001001f */
[----:B------:R-:W-:Y:S01]  /*10520*/  FMUL.FTZ R10, R10, UR17 ;  /* 0x000000110a0a7c20 */ /* 0x000fe20008410000 */
[----:B---3--:R-:W-:Y:S01]  /*10530*/  SHF.L.U32 R8, R60, 0x10, RZ ;  /* 0x000000103c087819 */ /* 0x008fe200000006ff */
[----:B------:R-:W3:Y:S01]  /*10540*/  LDL.LU R56, [R1+0x370] ;  /* 0x0003700001387983 */ /* 0x000ee20000300800 */
[----:B------:R-:W-:-:S03]  /*10550*/  FFMA.FTZ R31, R0, R11, R31 ;  /* 0x0000000b001f7223 */ /* 0x000fc6000001001f */
[----:B------:R-:W3:Y:S01]  /*10560*/  LDL.LU R60, [R1+0x38c] ;  /* 0x00038c00013c7983 */ /* 0x000ee20000300800 */
[----:B------:R-:W-:Y:S01]  /*10570*/  FADD.FTZ R29, R9, R29 ;  /* 0x0000001d091d7221 */ /* 0x000fe20000010000 */
[----:B------:R-:W-:-:S03]  /*10580*/  FMUL.FTZ R9, R3, R8 ;  /* 0x0000000803097220 */ /* 0x000fc60000410000 */
[----:B------:R-:W-:Y:S01]  /*10590*/  FADD.FTZ R29, R29, R11 ;  /* 0x0000000b1d1d7221 */ /* 0x000fe20000010000 */
[----:B------:R-:W-:-:S03]  /*105a0*/  FFMA.FTZ R31, R10, R9, R31 ;  /* 0x000000090a1f7223 */ /* 0x000fc6000001001f */
[----:B------:R-:W-:Y:S01]  /*105b0*/  FADD.FTZ R29, R9, R29 ;  /* 0x0000001d091d7221 */ /* 0x000fe20000010000 */
[----:B--2---:R-:W-:Y:S02]  /*105c0*/  SHF.L.U32 R0, R57, 0x10, RZ ;  /* 0x0000001039007819 */ /* 0x004fe400000006ff */
[----:B------:R-:W2:Y:S01]  /*105d0*/  LDL.LU R57, [R1+0x390] ;  /* 0x0003900001397983 */ /* 0x000ea20000300800 */
[----:B----4-:R-:W-:-:S03]  /*105e0*/  SHF.L.U32 R9, R59, 0x10, RZ ;  /* 0x000000103b097819 */ /* 0x010fc600000006ff */
[----:B------:R-:W4:Y:S01]  /*105f0*/  LDL.LU R59, [R1+0x380] ;  /* 0x00038000013b7983 */ /* 0x000f220000300800 */
[----:B------:R-:W-:Y:S01]  /*10600*/  FADD.FTZ R26, R26, R8 ;  /* 0x000000081a1a7221 */ /* 0x000fe20000010000 */
[----:B------:R-:W-:Y:S01]  /*10610*/  FFMA.FTZ R28, R8, R10, R28 ;  /* 0x0000000a081c7223 */ /* 0x000fe2000001001c */
[----:B------:R-:W-:Y:S01]  /*10620*/  FADD.FTZ R0, R0, -UR16 ;  /* 0x8000001000007e21 */ /* 0x000fe20008010000 */
[----:B------:R-:W-:-:S03]  /*10630*/  SHF.L.U32 R10, R37, 0x10, RZ ;  /* 0x00000010250a7819 */ /* 0x000fc600000006ff */
[----:B------:R-:W-:Y:S01]  /*10640*/  FMUL.FTZ R0, R0, UR17 ;  /* 0x0000001100007c20 */ /* 0x000fe20008410000 */
[----:B------:R-:W-:Y:S02]  /*10650*/  SHF.L.U32 R8, R58, 0x10, RZ ;  /* 0x000000103a087819 */ /* 0x000fe400000006ff */
[----:B------:R-:W4:Y:S03]  /*10660*/  LDL.LU R58, [R1+0x394] ;  /* 0x00039400013a7983 */ /* 0x000f260000300800 */
        /* <DEDUP_REMOVED lines=10> */
[----:B---3--:R-:W-:Y:S02]  /*10710*/  SHF.L.U32 R0, R60, 0x10, RZ ;  /* 0x000000103c007819 */ /* 0x008fe400000006ff */
[----:B------:R-:W3:Y:S01]  /*10720*/  LDL.LU R60, [R1+0x368] ;  /* 0x00036800013c7983 */ /* 0x000ee20000300800 */
[----:B------:R-:W-:-:S04]  /*10730*/  FADD.FTZ R29, R29, R9 ;  /* 0x000000091d1d7221 */ /* 0x000fc80000010000 */
[----:B------:R-:W-:Y:S01]  /*10740*/  FADD.FTZ R29, R10, R29 ;  /* 0x0000001d0a1d7221 */ /* 0x000fe20000010000 */
[----:B--2---:R-:W-:Y:S02]  /*10750*/  SHF.L.U32 R8, R57, 0x10, RZ ;  /* 0x0000001039087819 */ /* 0x004fe400000006ff */
[----:B------:R-:W2:Y:S01]  /*10760*/  LDL.LU R57, [R1+0x628] ;  /* 0x0006280001397983 */ /* 0x000ea20000300800 */
[----:B----4-:R-:W-:-:S03]  /*10770*/  SHF.L.U32 R10, R59, 0x10, RZ ;  /* 0x000000103b0a7819 */ /* 0x010fc600000006ff */
[----:B------:R-:W4:Y:S01]  /*10780*/  LDL.LU R59, [R1+0x35c] ;  /* 0x00035c00013b7983 */ /* 0x000f220000300800 */
[----:B------:R-:W-:Y:S01]  /*10790*/  SHF.L.U32 R11, R38, 0x10, RZ ;  /* 0x00000010260b7819 */ /* 0x000fe200000006ff */
[----:B------:R-:W-:Y:S01]  /*107a0*/  FMUL.FTZ R9, R2, R0 ;  /* 0x0000000002097220 */ /* 0x000fe20000410000 */
[----:B------:R-:W-:Y:S01]  /*107b0*/  FADD.FTZ R6, R6, R0 ;  /* 0x0000000006067221 */ /* 0x000fe20000010000 */
[----:B------:R-:W-:Y:S01]  /*107c0*/  FADD.FTZ R8, R8, -UR16 ;  /* 0x8000001008087e21 */ /* 0x000fe20008010000 */
[----:B------:R-:W-:Y:S01]  /*107d0*/  FADD.FTZ R10, R10, -UR16 ;  /* 0x800000100a0a7e21 */ /* 0x000fe20008010000 */
[----:B------:R-:W-:Y:S01]  /*107e0*/  FADD.FTZ R11, R11, -UR16 ;  /* 0x800000100b0b7e21 */ /* 0x000fe20008010000 */
[----:B------:R-:W-:Y:S01]  /*107f0*/  SHF.L.U32 R61, R61, 0x10, RZ ;  /* 0x000000103d3d7819 */ /* 0x000fe200000006ff */
[----:B------:R-:W4:Y:S02]  /*10800*/  LDL.LU R38, [R1+0x300] ;  /* 0x0003000001267983 */ /* 0x000f240000300800 */
[----:B------:R-:W-:-:S04]  /*10810*/  FMUL.FTZ R11, R11, UR17 ;  /* 0x000000110b0b7c20 */ /* 0x000fc80008410000 */
[----:B------:R-:W-:Y:S01]  /*10820*/  FFMA.FTZ R7, R0, R11, R7 ;  /* 0x0000000b00077223 */ /* 0x000fe20000010007 */
[----:B------:R-:W-:Y:S01]  /*10830*/  SHF.L.U32 R0, R56, 0x10, RZ ;  /* 0x0000001038007819 */ /* 0x000fe200000006ff */
[----:B------:R-:W-:Y:S01]  /*10840*/  FADD.FTZ R29, R29, R9 ;  /* 0x000000091d1d7221 */ /* 0x000fe20000010000 */
[----:B------:R-:W-:Y:S01]  /*10850*/  FFMA.FTZ R31, R11, R9, R31 ;  /* 0x000000090b1f7223 */ /* 0x000fe2000001001f */
[----:B------:R-:W-:Y:S01]  /*10860*/  SHF.L.U32 R9, R58, 0x10, RZ ;  /* 0x000000103a097819 */ /* 0x000fe200000006ff */
[----:B------:R-:W-:Y:S01]  /*10870*/  FMUL.FTZ R8, R8, UR17 ;  /* 0x0000001108087c20 */ /* 0x000fe20008410000 */
[----:B------:R-:W-:Y:S01]  /*10880*/  FADD.FTZ R0, R0, -UR16 ;  /* 0x8000001000007e21 */ /* 0x000fe20008010000 */
[----:B------:R-:W-:Y:S01]  /*10890*/  SHF.L.U32 R11, R53, 0x10, RZ ;  /* 0x00000010350b7819 */ /* 0x000fe200000006ff */
[----:B------:R-:W4:Y:S01]  /*108a0*/  LDL.LU R58, [R1+0x338] ;  /* 0x00033800013a7983 */ /* 0x000f220000300800 */
[----:B------:R-:W-:Y:S01]  /*108b0*/  FADD.FTZ R26, R26, R9 ;  /* 0x000000091a1a7221 */ /* 0x000fe20000010000 */
[----:B------:R-:W-:Y:S01]  /*108c0*/  FMUL.FTZ R0, R0, UR17 ;  /* 0x0000001100007c20 */ /* 0x000fe20008410000 */
[----:B------:R-:W-:Y:S01]  /*108d0*/  FFMA.FTZ R28, R9, R8, R28 ;  /* 0x00000008091c7223 */ /* 0x000fe2000001001c */
[----:B------:R-:W-:Y:S01]  /*108e0*/  FMUL.FTZ R9, R3, R9 ;  /* 0x0000000903097220 */ /* 0x000fe20000410000 */
[----:B------:R-:W-:Y:S01]  /*108f0*/  FADD.FTZ R6, R6, R11 ;  /* 0x0000000b06067221 */ /* 0x000fe20000010000 */
[----:B------:R-:W-:Y:S01]  /*10900*/  FFMA.FTZ R7, R11, R0, R7 ;  /* 0x000000000b077223 */ /* 0x000fe20000010007 */
[----:B------:R-:W-:Y:S01]  /*10910*/  FMUL.FTZ R11, R2, R11 ;  /* 0x0000000b020b7220 */ /* 0x000fe20000410000 */
[----:B------:R-:W-:Y:S01]  /*10920*/  FFMA.FTZ R31, R8, R9, R31 ;  /* 0x00000009081f7223 */ /* 0x000fe2000001001f */
[----:B------:R-:W-:Y:S01]  /*10930*/  SHF.L.U32 R8, R47, 0x10, RZ ;  /* 0x000000102f087819 */ /* 0x000fe200000006ff */
[----:B------:R-:W-:Y:S01]  /*10940*/  FADD.FTZ R29, R9, R29 ;  /* 0x0000001d091d7221 */ /* 0x000fe20000010000 */
[----:B------:R-:W-:Y:S01]  /*10950*/  FMUL.FTZ R10, R10, UR17 ;  /* 0x000000110a0a7c20 */ /* 0x000fe20008410000 */
[----:B------:R-:W-:Y:S01]  /*10960*/  FFMA.FTZ R31, R0, R11, R31 ;  /* 0x0000000b001f7223 */ /* 0x000fe2000001001f */
[----:B------:R-:W4:Y:S01]  /*10970*/  LDL.LU R56, [R1+0x690] ;  /* 0x0006900001387983 */ /* 0x000f220000300800 */
[----:B---3--:R-:W-:Y:S01]  /*10980*/  SHF.L.U32 R0, R60, 0x10, RZ ;  /* 0x000000103c007819 */ /* 0x008fe200000006ff */
[----:B------:R-:W-:Y:S01]  /*10990*/  FADD.FTZ R29, R29, R11 ;  /* 0x0000000b1d1d7221 */ /* 0x000fe20000010000 */
[----:B------:R-:W-:Y:S01]  /*109a0*/  FMUL.FTZ R9, R3, R8 ;  /* 0x0000000803097220 */ /* 0x000fe20000410000 */
[----:B------:R-:W-:Y:S01]  /*109b0*/  FADD.FTZ R26, R26, R8 ;  /* 0x000000081a1a7221 */ /* 0x000fe20000010000 */
[----:B------:R-:W-:Y:S01]  /*109c0*/  FFMA.FTZ R28, R8, R10, R28 ;  /* 0x0000000a081c7223 */ /* 0x000fe2000001001c */
[----:B------:R-:W3:Y:S01]  /*109d0*/  LDL.LU R60, [R1+0x328] ;  /* 0x00032800013c7983 */ /* 0x000ee20000300800 */
[----:B------:R-:W-:Y:S01]  /*109e0*/  FADD.FTZ R0, R0, -UR16 ;  /* 0x8000001000007e21 */ /* 0x000fe20008010000 */
[----:B------:R-:W-:Y:S01]  /*109f0*/  FADD.FTZ R29, R9, R29 ;  /* 0x0000001d091d7221 */ /* 0x000fe20000010000 */
[----:B------:R-:W-:Y:S01]  /*10a00*/  FFMA.FTZ R31, R10, R9, R31 ;  /* 0x000000090a1f7223 */ /* 0x000fe2000001001f */
[----:B------:R-:W-:Y:S01]  /*10a10*/  SHF.L.U32 R9, R52, 0x10, RZ ;  /* 0x0000001034097819 */ /* 0x000fe200000006ff */
[----:B------:R-:W-:Y:S01]  /*10a20*/  FMUL.FTZ R0, R0, UR17 ;  /* 0x0000001100007c20 */ /* 0x000fe20008410000 */
[----:B------:R-:W-:-:S03]  /*10a30*/  SHF.L.U32 R10, R45, 0x10, RZ ;  /* 0x000000102d0a7819 */ /* 0x000fc600000006ff */
[----:B------:R-:W-:Y:S01]  /*10a40*/  FADD.FTZ R6, R6, R9 ;  /* 0x0000000906067221 */ /* 0x000fe20000010000 */
[----:B------:R-:W-:Y:S01]  /*10a50*/  FFMA.FTZ R7, R9, R0, R7 ;  /* 0x0000000009077223 */ /* 0x000fe20000010007 */
[----:B------:R-:W-:Y:S01]  /*10a60*/  FMUL.FTZ R9, R2, R9 ;  /* 0x0000000902097220 */ /* 0x000fe20000410000 */
[----:B------:R-:W-:-:S03]  /*10a70*/  FADD.FTZ R26, R26, R10 ;  /* 0x0000000a1a1a7221 */ /* 0x000fc60000010000 */
[----:B------:R-:W-:Y:S01]  /*10a80*/  FFMA.FTZ R31, R0, R9, R31 ;  /* 0x00000009001f7223 */ /* 0x000fe2000001001f */
[----:B--2---:R-:W-:Y:S02]  /*10a90*/  SHF.L.U32 R8, R57, 0x10, RZ ;  /* 0x0000001039087819 */ /* 0x004fe400000006ff */
[----:B------:R-:W2:Y:S03]  /*10aa0*/  LDL.LU R57, [R1+0x654] ;  /* 0x0006540001397983 */ /* 0x000ea60000300800 */
[----:B------:R-:W-:-:S04]  /*10ab0*/  FADD.FTZ R8, R8, -UR16 ;  /* 0x8000001008087e21 */ /* 0x000fc80008010000 */
[----:B------:R-:W-:-:S04]  /*10ac0*/  FMUL.FTZ R8, R8, UR17 ;  /* 0x0000001108087c20 */ /* 0x000fc80008410000 */
[----:B------:R-:W-:Y:S01]  /*10ad0*/  FFMA.FTZ R28, R10, R8, R28 ;  /* 0x000000080a1c7223 */ /* 0x000fe2000001001c */
[----:B------:R-:W-:-:S04]  /*10ae0*/  FMUL.FTZ R10, R3, R10 ;  /* 0x0000000a030a7220 */ /* 0x000fc80000410000 */
[----:B------:R-:W-:Y:S01]  /*10af0*/  FFMA.FTZ R31, R8, R10, R31 ;  /* 0x0000000a081f7223 */ /* 0x000fe2000001001f */
[----:B----4-:R-:W-:Y:S02]  /*10b00*/  SHF.L.U32 R8, R59, 0x10, RZ ;  /* 0x000000103b087819 */ /* 0x010fe400000006ff */
[----:B------:R-:W4:Y:S01]  /*10b10*/  LDL.LU R59, [R1+0x668] ;  /* 0x00066800013b7983 */ /* 0x000f220000300800 */
[----:B------:R-:W-:Y:S01]  /*10b20*/  SHF.L.U32 R0, R51, 0x10, RZ ;  /* 0x0000001033007819 */ /* 0x000fe200000006ff */
[----:B------:R-:W-:Y:S01]  /*10b30*/  FADD.FTZ R29, R29, R9 ;  /* 0x000000091d1d7221 */ /* 0x000fe20000010000 */
[----:B------:R-:W-:-:S03]  /*10b40*/  FADD.FTZ R8, R8, -UR16 ;  /* 0x8000001008087e21 */ /* 0x000fc60008010000 */
[----:B------:R-:W-:Y:S01]  /*10b50*/  FADD.FTZ R29, R10, R29 ;  /* 0x0000001d0a1d7221 */ /* 0x000fe20000010000 */
[----:B------:R-:W-:Y:S01]  /*10b60*/  FMUL.FTZ R9, R2, R0 ;  /* 0x0000000002097220 */ /* 0x000fe20000410000 */
[----:B------:R-:W-:Y:S01]  /*10b70*/  SHF.L.U32 R11, R58, 0x10, RZ ;  /* 0x000000103a0b7819 */ /* 0x000fe200000006ff */
[----:B------:R-:W-:Y:S02]  /*10b80*/  FADD.FTZ R6, R6, R0 ;  /* 0x0000000006067221 */ /* 0x000fe40000010000 */
[----:B------:R-:W-:Y:S01]  /*10b90*/  FADD.FTZ R29, R29, R9 ;  /* 0x000000091d1d7221 */ /* 0x000fe20000010000 */
[----:B------:R-:W-:Y:S01]  /*10ba0*/  FMUL.FTZ R8, R8, UR17 ;  /* 0x0000001108087c20 */ /* 0x000fe20008410000 */
[----:B------:R-:W-:Y:S01]  /*10bb0*/  FADD.FTZ R61, R61, -UR16 ;  /* 0x800000103d3d7e21 */ /* 0x000fe20008010000 */
[----:B------:R-:W-:Y:S01]  /*10bc0*/  FADD.FTZ R11, R11, -UR16 ;  /* 0x800000100b0b7e21 */ /* 0x000fe20008010000 */
[----:B------:R-:W4:Y:S03]  /*10bd0*/  LDL.LU R58, [R1+0x6a8] ;  /* 0x0006a800013a7983 */ /* 0x000f260000300800 */
[----:B------:R-:W-:-:S04]  /*10be0*/  FMUL.FTZ R11, R11, UR17 ;  /* 0x000000110b0b7c20 */ /* 0x000fc80008410000 */
[----:B------:R-:W-:Y:S01]  /*10bf0*/  FFMA.FTZ R7, R0, R11, R7 ;  /* 0x0000000b00077223 */ /* 0x000fe20000010007 */
[----:B------:R-:W-:Y:S01]  /*10c00*/  FFMA.FTZ R31, R11, R9, R31 ;  /* 0x000000090b1f7223 */ /* 0x000fe2000001001f */
[----:B------:R-:W-:Y:S02]  /*10c10*/  SHF.L.U32 R9, R43, 0x10, RZ ;  /* 0x000000102b097819 */ /* 0x000fe400000006ff */
[----:B---3--:R-:W-:Y:S02]  /*10c20*/  SHF.L.U32 R0, R60, 0x10, RZ ;  /* 0x000000103c007819 */ /* 0x008fe400000006ff */
[----:B------:R-:W3:Y:S03]  /*10c30*/  LDL.LU R60, [R1+0x670] ;  /* 0x00067000013c7983 */ /* 0x000ee60000300800 */
[----:B------:R-:W-:Y:S01]  /*10c40*/  FADD.FTZ R0, R0, -UR16 ;  /* 0x8000001000007e21 */ /* 0x000fe20008010000 */
[----:B------:R-:W-:Y:S01]  /*10c50*/  SHF.L.U32 R11, R50, 0x10, RZ ;  /* 0x00000010320b7819 */ /* 0x000fe200000006ff */
[----:B------:R-:W-:Y:S01]  /*10c60*/  FADD.FTZ R26, R26, R9 ;  /* 0x000000091a1a7221 */ /* 0x000fe20000010000 */
[----:B------:R-:W-:Y:S01]  /*10c70*/  FFMA.FTZ R28, R9, R8, R28 ;  /* 0x00000008091c7223 */ /* 0x000fe2000001001c */
[----:B------:R-:W-:Y:S01]  /*10c80*/  FMUL.FTZ R0, R0, UR17 ;  /* 0x0000001100007c20 */ /* 0x000fe20008410000 */
[----:B------:R-:W-:Y:S01]  /*10c90*/  FMUL.FTZ R9, R3, R9 ;  /* 0x0000000903097220 */ /* 0x000fe20000410000 */
[----:B------:R-:W-:-:S02]  /*10ca0*/  FADD.FTZ R6, R6, R11 ;  /* 0x0000000b06067221 */ /* 0x000fc40000010000 */
[----:B------:R-:W-:Y:S01]  /*10cb0*/  FFMA.FTZ R7, R11, R0, R7 ;  /* 0x000000000b077223 */ /* 0x000fe20000010007 */
[----:B------:R-:W-:Y:S01]  /*10cc0*/  FFMA.FTZ R31, R8, R9, R31 ;  /* 0x00000009081f7223 */ /* 0x000fe2000001001f */
[----:B------:R-:W-:Y:S01]  /*10cd0*/  FMUL.FTZ R11, R2, R11 ;  /* 0x0000000b020b7220 */ /* 0x000fe20000410000 */
[----:B------:R-:W-:-:S03]  /*10ce0*/  SHF.L.U32 R8, R41, 0x10, RZ ;  /* 0x0000001029087819 */ /* 0x000fc600000006ff */
[----:B------:R-:W-:Y:S02]  /*10cf0*/  FFMA.FTZ R31, R0, R11, R31 ;  /* 0x0000000b001f7223 */ /* 0x000fe4000001001f */
[----:B------:R-:W-:Y:S01]  /*10d00*/  FMUL.FTZ R0, R3, R8 ;  /* 0x0000000803007220 */ /* 0x000fe20000410000 */
[----:B------:R-:W-:Y:S01]  /*10d10*/  FADD.FTZ R26, R26, R8 ;  /* 0x000000081a1a7221 */ /* 0x000fe20000010000 */
[----:B--2---:R-:W-:Y:S02]  /*10d20*/  SHF.L.U32 R10, R57, 0x10, RZ ;  /* 0x00000010390a7819 */ /* 0x004fe400000006ff */
[----:B------:R-:W2:Y:S03]  /*10d30*/  LDL.LU R57, [R1+0x688] ;  /* 0x0006880001397983 */ /* 0x000ea60000300800 */
[----:B------:R-:W-:-:S04]  /*10d40*/  FADD.FTZ R10, R10, -UR16 ;  /* 0x800000100a0a7e21 */ /* 0x000fc80008010000 */
[----:B------:R-:W-:-:S04]  /*10d50*/  FMUL.FTZ R10, R10, UR17 ;  /* 0x000000110a0a7c20 */ /* 0x000fc80008410000 */
[----:B------:R-:W-:Y:S01]  /*10d60*/  FFMA.FTZ R28, R8, R10, R28 ;  /* 0x0000000a081c7223 */ /* 0x000fe2000001001c */
[----:B----4-:R-:W-:Y:S02]  /*10d70*/  SHF.L.U32 R8, R59, 0x10, RZ ;  /* 0x000000103b087819 */ /* 0x010fe400000006ff */
[----:B------:R-:W4:Y:S01]  /*10d80*/  LDL.LU R59, [R1+0x69c] ;  /* 0x00069c00013b7983 */ /* 0x000f220000300800 */
[----:B------:R-:W-:-:S04]  /*10d90*/  FADD.FTZ R29, R9, R29 ;  /* 0x0000001d091d7221 */ /* 0x000fc80000010000 */
[----:B------:R-:W-:Y:S01]  /*10da0*/  FADD.FTZ R29, R29, R11 ;  /* 0x0000000b1d1d7221 */ /* 0x000fe20000010000 */
[----:B------:R-:W-:Y:S01]  /*10db0*/  FFMA.FTZ R31, R10, R0, R31 ;  /* 0x000000000a1f7223 */ /* 0x000fe2000001001f */
[----:B------:R-:W-:Y:S02]  /*10dc0*/  FADD.FTZ R8, R8, -UR16 ;  /* 0x8000001008087e21 */ /* 0x000fe40008010000 */
[----:B------:R-:W-:Y:S01]  /*10dd0*/  FADD.FTZ R29, R0, R29 ;  /* 0x0000001d001d7221 */ /* 0x000fe20000010000 */
[----:B------:R-:W-:Y:S01]  /*10de0*/  SHF.L.U32 R0, R49, 0x10, RZ ;  /* 0x0000001031007819 */ /* 0x000fe200000006ff */
[----:B------:R-:W-:Y:S01]  /*10df0*/  FMUL.FTZ R61, R61, UR17 ;  /* 0x000000113d3d7c20 */ /* 0x000fe20008410000 */
[----:B------:R-:W-:Y:S01]  /*10e00*/  SHF.L.U32 R9, R39, 0x10, RZ ;  /* 0x0000001027097819 */ /* 0x000fe200000006ff */
[----:B------:R-:W-:Y:S02]  /*10e10*/  FMUL.FTZ R8, R8, UR17 ;  /* 0x0000001108087c20 */ /* 0x000fe40008410000 */
        /* <DEDUP_REMOVED lines=8> */
[----:B------:R-:W-:Y:S01]  /*10ea0*/  FADD.FTZ R29, R29, R0 ;  /* 0x000000001d1d7221 */ /* 0x000fe20000010000 */
[----:B------:R-:W-:-:S03]  /*10eb0*/  SHF.L.U32 R0, R48, 0x10, RZ ;  /* 0x0000001030007819 */ /* 0x000fc600000006ff */
[----:B------:R-:W-:Y:S01]  /*10ec0*/  FADD.FTZ R29, R9, R29 ;  /* 0x0000001d091d7221 */ /* 0x000fe20000010000 */
[----:B---3--:R-:W-:Y:S02]  /*10ed0*/  SHF.L.U32 R10, R60, 0x10, RZ ;  /* 0x000000103c0a7819 */ /* 0x008fe400000006ff */
[----:B------:R-:W3:Y:S03]  /*10ee0*/  LDL.LU R60, [R1+0x2ec] ;  /* 0x0002ec00013c7983 */ /* 0x000ee60000300800 */
[----:B------:R-:W-:Y:S01]  /*10ef0*/  FADD.FTZ R10, R10, -UR16 ;  /* 0x800000100a0a7e21 */ /* 0x000fe20008010000 */
[----:B------:R-:W-:-:S03]  /*10f00*/  FMUL.FTZ R9, R2, R0 ;  /* 0x0000000002097220 */ /* 0x000fc60000410000 */
        /* <DEDUP_REMOVED lines=8> */
[----:B------:R-:W-:Y:S02]  /*10f90*/  SHF.L.U32 R9, R56, 0x10, RZ ;  /* 0x0000001038097819 */ /* 0x000fe400000006ff */
[----:B------:R-:W4:Y:S01]  /*10fa0*/  LDL.LU R56, [R1+0x6b8] ;  /* 0x0006b80001387983 */ /* 0x000f220000300800 */
[----:B------:R-:W-:Y:S01]  /*10fb0*/  FADD.FTZ R8, R8, -UR16 ;  /* 0x8000001008087e21 */ /* 0x000fe20008010000 */
[----:B------:R-:W-:Y:S01]  /*10fc0*/  FADD.FTZ R6, R6, R0 ;  /* 0x0000000006067221 */ /* 0x000fe20000010000 */
[----:B------:R-:W-:Y:S01]  /*10fd0*/  SHF.L.U32 R0, R38, 0x10, RZ ;  /* 0x0000001026007819 */ /* 0x000fe200000006ff */
[----:B------:R-:W-:Y:S01]  /*10fe0*/  FADD.FTZ R10, R10, -UR16 ;  /* 0x800000100a0a7e21 */ /* 0x000fe20008010000 */
[----:B------:R-:W-:Y:S01]  /*10ff0*/  FMUL.FTZ R8, R8, UR17 ;  /* 0x0000001108087c20 */ /* 0x000fe20008410000 */
[----:B------:R-:W-:Y:S01]  /*11000*/  SHF.L.U32 R11, R58, 0x10, RZ ;  /* 0x000000103a0b7819 */ /* 0x000fe200000006ff */
[----:B------:R-:W-:Y:S01]  /*11010*/  FADD.FTZ R26, R26, R9 ;  /* 0x000000091a1a7221 */ /* 0x000fe20000010000 */
[----:B------:R-:W4:Y:S01]  /*11020*/  LDL.LU R58, [R1+0x6c0] ;  /* 0x0006c000013a7983 */ /* 0x000f220000300800 */
[----:B------:R-:W-:Y:S01]  /*11030*/  FFMA.FTZ R28, R9, R8, R28 ;  /* 0x00000008091c7223 */ /* 0x000fe2000001001c */
[C---:B------:R-:W-:Y:S01]  /*11040*/  FMUL.FTZ R14, R3.reuse, R9 ;  /* 0x00000009030e7220 */ /* 0x040fe20000410000 */
[----:B------:R-:W-:Y:S01]  /*11050*/  FMUL.FTZ R10, R10, UR17 ;  /* 0x000000110a0a7c20 */ /* 0x000fe20008410000 */
[----:B------:R-:W-:Y:S01]  /*11060*/  FADD.FTZ R0, R0, -UR16 ;  /* 0x8000001000007e21 */ /* 0x000fe20008010000 */
[----:B------:R-:W-:Y:S01]  /*11070*/  SHF.L.U32 R12, R46, 0x10, RZ ;  /* 0x000000102e0c7819 */ /* 0x000fe200000006ff */
[----:B------:R-:W-:Y:S01]  /*11080*/  FFMA.FTZ R31, R8, R14, R31 ;  /* 0x0000000e081f7223 */ /* 0x000fe2000001001f */
[----:B------:R-:W-:Y:S01]  /*11090*/  FMUL.FTZ R13, R3, R11 ;  /* 0x0000000b030d7220 */ /* 0x000fe20000410000 */
[----:B------:R-:W-:Y:S01]  /*110a0*/  FADD.FTZ R26, R26, R11 ;  /* 0x0000000b1a1a7221 */ /* 0x000fe20000010000 */
[----:B------:R-:W-:Y:S01]  /*110b0*/  FFMA.FTZ R28, R11, R10, R28 ;  /* 0x0000000a0b1c7223 */ /* 0x000fe2000001001c */
[----:B------:R-:W-:Y:S01]  /*110c0*/  FMUL.FTZ R0, R0, UR17 ;  /* 0x0000001100007c20 */ /* 0x000fe20008410000 */
[----:B------:R-:W-:Y:S01]  /*110d0*/  FADD.FTZ R6, R6, R12 ;  /* 0x0000000c06067221 */ /* 0x000fe20000010000 */
[----:B------:R-:W-:Y:S01]  /*110e0*/  FMUL.FTZ R9, R2, R12 ;  /* 0x0000000c02097220 */ /* 0x000fe20000410000 */
[----:B------:R-:W4:Y:S01]  /*110f0*/  LDL.LU R38, [R1+0x6d0] ;  /* 0x0006d00001267983 */ /* 0x000f220000300800 */
[----:B------:R-:W-:Y:S01]  /*11100*/  FFMA.FTZ R7, R12, R0, R7 ;  /* 0x000000000c077223 */ /* 0x000fe20000010007 */
[----:B------:R-:W-:-:S04]  /*11110*/  FADD.FTZ R12, R14, R29 ;  /* 0x0000001d0e0c7221 */ /* 0x000fc80000010000 */
[----:B------:R-:W-:Y:S01]  /*11120*/  FADD.FTZ R12, R12, R9 ;  /* 0x000000090c0c7221 */ /* 0x000fe20000010000 */
[----:B---3--:R-:W-:Y:S02]  /*11130*/  SHF.L.U32 R8, R60, 0x10, RZ ;  /* 0x000000103c087819 */ /* 0x008fe400000006ff */
[----:B------:R-:W3:Y:S01]  /*11140*/  LDL.LU R60, [R1+0x6c4] ;  /* 0x0006c400013c7983 */ /* 0x000ee20000300800 */
[----:B------:R-:W-:-:S04]  /*11150*/  FFMA.FTZ R9, R0, R9, R31 ;  /* 0x0000000900097223 */ /* 0x000fc8000001001f */
[----:B------:R-:W-:Y:S01]  /*11160*/  FFMA.FTZ R9, R10, R13, R9 ;  /* 0x0000000d0a097223 */ /* 0x000fe20000010009 */
[----:B--2---:R-:W-:Y:S02]  /*11170*/  SHF.L.U32 R11, R57, 0x10, RZ ;  /* 0x00000010390b7819 */ /* 0x004fe400000006ff */
[----:B------:R-:W2:Y:S01]  /*11180*/  LDL.LU R57, [R1+0x6c8] ;  /* 0x0006c80001397983 */ /* 0x000ea20000300800 */
[----:B----4-:R-:W-:-:S03]  /*11190*/  SHF.L.U32 R10, R59, 0x10, RZ ;  /* 0x000000103b0a7819 */ /* 0x010fc600000006ff */
[----:B------:R-:W4:Y:S01]  /*111a0*/  LDL.LU R59, [R1+0x29c] ;  /* 0x00029c00013b7983 */ /* 0x000f220000300800 */
[----:B------:R-:W-:Y:S01]  /*111b0*/  FADD.FTZ R8, R8, -UR16 ;  /* 0x8000001008087e21 */ /* 0x000fe20008010000 */
[----:B------:R-:W-:Y:S01]  /*111c0*/  FADD.FTZ R0, R13, R12 ;  /* 0x0000000c0d007221 */ /* 0x000fe20000010000 */
[----:B------:R-:W-:Y:S01]  /*111d0*/  SHF.L.U32 R13, R44, 0x10, RZ ;  /* 0x000000102c0d7819 */ /* 0x000fe200000006ff */
[----:B------:R-:W-:Y:S01]  /*111e0*/  FADD.FTZ R12, R11, -UR16 ;  /* 0x800000100b0c7e21 */ /* 0x000fe20008010000 */
[----:B------:R-:W-:Y:S01]  /*111f0*/  FMUL.FTZ R8, R8, UR17 ;  /* 0x0000001108087c20 */ /* 0x000fe20008410000 */
[----:B------:R-:W-:Y:S02]  /*11200*/  SHF.L.U32 R11, R56, 0x10, RZ ;  /* 0x00000010380b7819 */ /* 0x000fe400000006ff */
        /* <DEDUP_REMOVED lines=9> */
[----:B------:R-:W-:Y:S01]  /*112a0*/  FADD.FTZ R13, R10, -UR16 ;  /* 0x800000100a0d7e21 */ /* 0x000fe20008010000 */
[----:B------:R-:W-:Y:S01]  /*112b0*/  SHF.L.U32 R10, R42, 0x10, RZ ;  /* 0x000000102a0a7819 */ /* 0x000fe200000006ff */
[----:B------:R-:W4:Y:S01]  /*112c0*/  LDL.LU R56, [R1+0x6d4] ;  /* 0x0006d40001387983 */ /* 0x000f220000300800 */
[----:B------:R-:W-:Y:S01]  /*112d0*/  FFMA.FTZ R8, R12, R11, R9 ;  /* 0x0000000b0c087223 */ /* 0x000fe20000010009 */
[----:B------:R-:W-:Y:S01]  /*112e0*/  FMUL.FTZ R13, R13, UR17 ;  /* 0x000000110d0d7c20 */ /* 0x000fe20008410000 */
[----:B------:R-:W-:Y:S01]  /*112f0*/  SHF.L.U32 R9, R58, 0x10, RZ ;  /* 0x000000103a097819 */ /* 0x000fe200000006ff */
[----:B------:R-:W-:Y:S01]  /*11300*/  FADD.FTZ R0, R11, R0 ;  /* 0x000000000b007221 */ /* 0x000fe20000010000 */
[----:B------:R-:W-:Y:S01]  /*11310*/  FMUL.FTZ R11, R2, R10 ;  /* 0x0000000a020b7220 */ /* 0x000fe20000410000 */
[----:B------:R-:W-:Y:S01]  /*11320*/  FADD.FTZ R6, R6, R10 ;  /* 0x0000000a06067221 */ /* 0x000fe20000010000 */
[----:B------:R-:W-:Y:S01]  /*11330*/  FFMA.FTZ R7, R10, R13, R7 ;  /* 0x0000000d0a077223 */ /* 0x000fe20000010007 */
[----:B------:R-:W-:Y:S01]  /*11340*/  FADD.FTZ R10, R9, -UR16 ;  /* 0x80000010090a7e21 */ /* 0x000fe20008010000 */
[----:B------:R-:W-:Y:S01]  /*11350*/  FADD.FTZ R0, R0, R11 ;  /* 0x0000000b00007221 */ /* 0x000fe20000010000 */
[----:B------:R-:W-:Y:S01]  /*11360*/  FFMA.FTZ R8, R13, R11, R8 ;  /* 0x0000000b0d087223 */ /* 0x000fe20000010008 */
[----:B------:R-:W4:Y:S01]  /*11370*/  LDL.LU R58, [R1+0x6dc] ;  /* 0x0006dc00013a7983 */ /* 0x000f220000300800 */
[----:B------:R-:W-:Y:S01]  /*11380*/  FMUL.FTZ R11, R10, UR17 ;  /* 0x000000110a0b7c20 */ /* 0x000fe20008410000 */
[----:B------:R-:W-:-:S02]  /*11390*/  SHF.L.U32 R10, R40, 0x10, RZ ;  /* 0x00000010280a7819 */ /* 0x000fc400000006ff */
[----:B---3--:R-:W-:Y:S02]  /*113a0*/  SHF.L.U32 R12, R60, 0x10, RZ ;  /* 0x000000103c0c7819 */ /* 0x008fe400000006ff */
[----:B------:R-:W3:Y:S03]  /*113b0*/  LDL.LU R60, [R1+0x6d8] ;  /* 0x0006d800013c7983 */ /* 0x000ee60000300800 */
[----:B------:R-:W-:Y:S01]  /*113c0*/  FADD.FTZ R13, R12, -UR16 ;  /* 0x800000100c0d7e21 */ /* 0x000fe20008010000 */
[----:B------:R-:W-:-:S03]  /*113d0*/  FMUL.FTZ R15, R2, R10 ;  /* 0x0000000a020f7220 */ /* 0x000fc60000410000 */
[----:B------:R-:W-:-:S04]  /*113e0*/  FMUL.FTZ R13, R13, UR17 ;  /* 0x000000110d0d7c20 */ /* 0x000fc80008410000 */
[----:B------:R-:W-:Y:S01]  /*113f0*/  FFMA.FTZ R7, R10, R13, R7 ;  /* 0x0000000d0a077223 */ /* 0x000fe20000010007 */
[----:B--2---:R-:W-:Y:S02]  /*11400*/  SHF.L.U32 R9, R57, 0x10, RZ ;  /* 0x0000001039097819 */ /* 0x004fe400000006ff */
[----:B------:R-:W2:Y:S03]  /*11410*/  LDL.LU R57, [R1+0x6e8] ;  /* 0x0006e80001397983 */ /* 0x000ea60000300800 */
[----:B------:R-:W-:Y:S01]  /*11420*/  FADD.FTZ R26, R26, R9 ;  /* 0x000000091a1a7221 */ /* 0x000fe20000010000 */
[----:B------:R-:W-:Y:S01]  /*11430*/  FFMA.FTZ R28, R9, R11, R28 ;  /* 0x0000000b091c7223 */ /* 0x000fe2000001001c */
[----:B------:R-:W-:-:S04]  /*11440*/  FMUL.FTZ R9, R3, R9 ;  /* 0x0000000903097220 */ /* 0x000fc80000410000 */
[----:B------:R-:W-:-:S04]  /*11450*/  FFMA.FTZ R8, R11, R9, R8 ;  /* 0x000000090b087223 */ /* 0x000fc80000010008 */
[----:B------:R-:W-:Y:S01]  /*11460*/  FFMA.FTZ R13, R13, R15, R8 ;  /* 0x0000000f0d0d7223 */ /* 0x000fe20000010008 */
[----:B----4-:R-:W-:Y:S02]  /*11470*/  SHF.L.U32 R8, R59, 0x10, RZ ;  /* 0x000000103b087819 */ /* 0x010fe400000006ff */
[----:B------:R-:W4:Y:S01]  /*11480*/  LDL.LU R59, [R1+0x2a8] ;  /* 0x0002a800013b7983 */ /* 0x000f220000300800 */
[----:B------:R-:W-:Y:S01]  /*11490*/  SHF.L.U32 R12, R38, 0x10, RZ ;  /* 0x00000010260c7819 */ /* 0x000fe200000006ff */
[----:B------:R-:W-:Y:S01]  /*114a0*/  FADD.FTZ R0, R9, R0 ;  /* 0x0000000009007221 */ /* 0x000fe20000010000 */
[----:B------:R-:W-:Y:S01]  /*114b0*/  FADD.FTZ R6, R6, R10 ;  /* 0x0000000a06067221 */ /* 0x000fe20000010000 */
[----:B------:R-:W4:Y:S02]  /*114c0*/  LDL.LU R38, [R1+0x6e0] ;  /* 0x0006e00001267983 */ /* 0x000f240000300800 */
[----:B------:R-:W-:Y:S01]  /*114d0*/  FADD.FTZ R12, R12, -UR16 ;  /* 0x800000100c0c7e21 */ /* 0x000fe20008010000 */
[----:B------:R-:W-:-:S03]  /*114e0*/  FADD.FTZ R10, R0, R15 ;  /* 0x0000000f000a7221 */ /* 0x000fc60000010000 */
[----:B------:R-:W-:Y:S01]  /*114f0*/  FMUL.FTZ R12, R12, UR17 ;  /* 0x000000110c0c7c20 */ /* 0x000fe20008410000 */
[----:B------:R-:W-:Y:S02]  /*11500*/  SHF.L.U32 R9, R56, 0x10, RZ ;  /* 0x0000001038097819 */ /* 0x000fe400000006ff */
[----:B------:R-:W4:Y:S03]  /*11510*/  LDL.LU R56, [R1+0x6e4] ;  /* 0x0006e40001387983 */ /* 0x000f260000300800 */
[----:B------:R-:W-:Y:S01]  /*11520*/  FMUL.FTZ R11, R3, R9 ;  /* 0x00000009030b7220 */ /* 0x000fe20000410000 */
[----:B------:R-:W-:Y:S01]  /*11530*/  FADD.FTZ R26, R26, R9 ;  /* 0x000000091a1a7221 */ /* 0x000fe20000010000 */
[----:B------:R-:W-:Y:S02]  /*11540*/  FFMA.FTZ R0, R9, R12, R28 ;  /* 0x0000000c09007223 */ /* 0x000fe4000001001c */
[----:B------:R-:W-:Y:S01]  /*11550*/  FADD.FTZ R10, R11, R10 ;  /* 0x0000000a0b0a7221 */ /* 0x000fe20000010000 */
[----:B------:R-:W-:Y:S01]  /*11560*/  FFMA.FTZ R13, R12, R11, R13 ;  /* 0x0000000b0c0d7223 */ /* 0x000fe2000001000d */
[----:B------:R-:W-:Y:S01]  /*11570*/  SHF.L.U32 R9, R58, 0x10, RZ ;  /* 0x000000103a097819 */ /* 0x000fe200000006ff */
[----:B------:R-:W-:Y:S01]  /*11580*/  FADD.FTZ R11, R8, -UR16 ;  /* 0x80000010080b7e21 */ /* 0x000fe20008010000 */
[----:B------:R-:W4:Y:S03]  /*11590*/  LDL.LU R58, [R1+0x6f0] ;  /* 0x0006f000013a7983 */ /* 0x000f260000300800 */
[----:B------:R-:W-:Y:S01]  /*115a0*/  FADD.FTZ R12, R9, -UR16 ;  /* 0x80000010090c7e21 */ /* 0x000fe20008010000 */
[----:B------:R-:W-:Y:S01]  /*115b0*/  FMUL.FTZ R14, R11, UR17 ;  /* 0x000000110b0e7c20 */ /* 0x000fe20008410000 */
[----:B---3--:R-:W-:-:S02]  /*115c0*/  SHF.L.U32 R8, R60, 0x10, RZ ;  /* 0x000000103c087819 */ /* 0x008fc400000006ff */
[----:B------:R-:W3:Y:S03]  /*115d0*/  LDL.LU R60, [R1+0x6ec] ;  /* 0x0006ec00013c7983 */ /* 0x000ee60000300800 */
[----:B------:R-:W-:Y:S01]  /*115e0*/  FADD.FTZ R11, R6, R8 ;  /* 0x00000008060b7221 */ /* 0x000fe20000010000 */
[----:B------:R-:W-:Y:S01]  /*115f0*/  FFMA.FTZ R7, R8, R14, R7 ;  /* 0x0000000e08077223 */ /* 0x000fe20000010007 */
[----:B------:R-:W-:Y:S01]  /*11600*/  FMUL.FTZ R15, R2, R8 ;  /* 0x00000008020f7220 */ /* 0x000fe20000410000 */
[----:B--2---:R-:W-:Y:S02]  /*11610*/  SHF.L.U32 R9, R57, 0x10, RZ ;  /* 0x0000001039097819 */ /* 0x004fe400000006ff */
[----:B------:R-:W2:Y:S01]  /*11620*/  LDL.LU R57, [R1+0x6f8] ;  /* 0x0006f80001397983 */ /* 0x000ea20000300800 */
[----:B----4-:R-:W-:-:S03]  /*11630*/  SHF.L.U32 R8, R59, 0x10, RZ ;  /* 0x000000103b087819 */ /* 0x010fc600000006ff */
[----:B------:R-:W4:Y:S01]  /*11640*/  LDL.LU R59, [R1+0x6f4] ;  /* 0x0006f400013b7983 */ /* 0x000f220000300800 */
[----:B------:R-:W-:Y:S01]  /*11650*/  FMUL.FTZ R12, R12, UR17 ;  /* 0x000000110c0c7c20 */ /* 0x000fe20008410000 */
[----:B------:R-:W-:Y:S01]  /*11660*/  SHF.L.U32 R54, R54, 0x10, RZ ;  /* 0x0000001036367819 */ /* 0x000fe200000006ff */
[----:B------:R-:W-:Y:S01]  /*11670*/  FADD.FTZ R6, R26, R9 ;  /* 0x000000091a067221 */ /* 0x000fe20000010000 */
[----:B------:R-:W-:Y:S01]  /*11680*/  FFMA.FTZ R13, R14, R15, R13 ;  /* 0x0000000f0e0d7223 */ /* 0x000fe2000001000d */
[----:B------:R-:W-:Y:S01]  /*11690*/  FFMA.FTZ R0, R9, R12, R0 ;  /* 0x0000000c09007223 */ /* 0x000fe20000010000 */
[----:B------:R-:W-:Y:S01]  /*116a0*/  FMUL.FTZ R9, R3, R9 ;  /* 0x0000000903097220 */ /* 0x000fe20000410000 */
[----:B------:R-:W-:Y:S01]  /*116b0*/  FADD.FTZ R54, R54, -UR16 ;  /* 0x8000001036367e21 */ /* 0x000fe20008010000 */
[----:B------:R-:W-:Y:S01]  /*116c0*/  FADD.FTZ R10, R10, R15 ;  /* 0x0000000f0a0a7221 */ /* 0x000fe20000010000 */
[----:B------:R-:W-:Y:S01]  /*116d0*/  SHF.L.U32 R14, R55, 0x10, RZ ;  /* 0x00000010370e7819 */ /* 0x000fe200000006ff */
[----:B------:R-:W-:Y:S01]  /*116e0*/  FFMA.FTZ R13, R12, R9, R13 ;  /* 0x000000090c0d7223 */ /* 0x000fe2000001000d */
[----:B------:R-:W-:Y:S01]  /*116f0*/  FMUL.FTZ R54, R54, UR17 ;  /* 0x0000001136367c20 */ /* 0x000fe20008410000 */
[----:B------:R-:W-:Y:S01]  /*11700*/  SHF.L.U32 R12, R38, 0x10, RZ ;  /* 0x00000010260c7819 */ /* 0x000fe200000006ff */
[----:B------:R-:W-:Y:S01]  /*11710*/  FADD.FTZ R10, R9, R10 ;  /* 0x0000000a090a7221 */ /* 0x000fe20000010000 */
[----:B------:R-:W4:Y:S01]  /*11720*/  LDL.LU R38, [R1+0x700] ;  /* 0x0007000001267983 */ /* 0x000f220000300800 */
[----:B------:R-:W-:Y:S01]  /*11730*/  FMUL.FTZ R9, R2, R14 ;  /* 0x0000000e02097220 */ /* 0x000fe20000410000 */
[----:B------:R-:W-:Y:S01]  /*11740*/  FADD.FTZ R8, R8, -UR16 ;  /* 0x8000001008087e21 */ /* 0x000fe20008010000 */
[----:B------:R-:W-:Y:S01]  /*11750*/  FADD.FTZ R11, R11, R14 ;  /* 0x0000000e0b0b7221 */ /* 0x000fe20000010000 */
[----:B------:R-:W-:Y:S01]  /*11760*/  FFMA.FTZ R14, R14, R54, R7 ;  /* 0x000000360e0e7223 */ /* 0x000fe20000010007 */
[----:B------:R-:W-:Y:S01]  /*11770*/  SHF.L.U32 R7, R56, 0x10, RZ ;  /* 0x0000001038077819 */ /* 0x000fe200000006ff */
[----:B------:R-:W-:Y:S01]  /*11780*/  FADD.FTZ R10, R10, R9 ;  /* 0x000000090a0a7221 */ /* 0x000fe20000010000 */
[----:B------:R-:W-:Y:S01]  /*11790*/  FFMA.FTZ R13, R54, R9, R13 ;  /* 0x00000009360d7223 */ /* 0x000fe2000001000d */
[----:B------:R-:W-:Y:S01]  /*117a0*/  FADD.FTZ R12, R12, -UR16 ;  /* 0x800000100c0c7e21 */ /* 0x000fe20008010000 */
[----:B------:R-:W-:Y:S01]  /*117b0*/  FMUL.FTZ R8, R8, UR17 ;  /* 0x0000001108087c20 */ /* 0x000fe20008410000 */
[----:B------:R-:W4:Y:S01]  /*117c0*/  LDL.LU R56, [R1+0x6fc] ;  /* 0x0006fc0001387983 */ /* 0x000f220000300800 */
[----:B------:R-:W-:Y:S01]  /*117d0*/  FADD.FTZ R6, R6, R7 ;  /* 0x0000000706067221 */ /* 0x000fe20000010000 */
[----:B------:R-:W-:Y:S01]  /*117e0*/  SHF.L.U32 R9, R58, 0x10, RZ ;  /* 0x000000103a097819 */ /* 0x000fe200000006ff */
[----:B------:R-:W-:Y:S01]  /*117f0*/  FMUL.FTZ R12, R12, UR17 ;  /* 0x000000110c0c7c20 */ /* 0x000fe20008410000 */
[----:B------:R-:W4:Y:S01]  /*11800*/  LDL.LU R58, [R1+0x708] ;  /* 0x00070800013a7983 */ /* 0x000f220000300800 */
[----:B------:R-:W-:Y:S01]  /*11810*/  FFMA.FTZ R0, R7, R8, R0 ;  /* 0x0000000807007223 */ /* 0x000fe20000010000 */
[----:B------:R-:W-:-:S02]  /*11820*/  FMUL.FTZ R7, R3, R7 ;  /* 0x0000000703077220 */ /* 0x000fc40000410000 */
[----:B------:R-:W4:Y:S01]  /*11830*/  LDL.LU R27, [R1+0x718] ;  /* 0x00071800011b7983 */ /* 0x000f220000300800 */
[----:B---3--:R-:W-:Y:S01]  /*11840*/  SHF.L.U32 R15, R60, 0x10, RZ ;  /* 0x000000103c0f7819 */ /* 0x008fe200000006ff */
[----:B------:R-:W-:Y:S01]  /*11850*/  FADD.FTZ R10, R7, R10 ;  /* 0x0000000a070a7221 */ /* 0x000fe20000010000 */
[----:B------:R-:W-:Y:S01]  /*11860*/  FFMA.FTZ R13, R8, R7, R13 ;  /* 0x00000007080d7223 */ /* 0x000fe2000001000d */
[----:B------:R-:W3:Y:S02]  /*11870*/  LDL.LU R60, [R1+0x704] ;  /* 0x00070400013c7983 */ /* 0x000ee40000300800 */
[----:B------:R-:W-:Y:S01]  /*11880*/  FADD.FTZ R11, R11, R15 ;  /* 0x0000000f0b0b7221 */ /* 0x000fe20000010000 */
[----:B------:R-:W-:Y:S01]  /*11890*/  FFMA.FTZ R14, R15, R12, R14 ;  /* 0x0000000c0f0e7223 */ /* 0x000fe2000001000e */
[----:B------:R-:W-:Y:S01]  /*118a0*/  FMUL.FTZ R15, R2, R15 ;  /* 0x0000000f020f7220 */ /* 0x000fe20000410000 */
[----:B------:R-:W3:Y:S03]  /*118b0*/  LDL.LU R36, [R1+0x714] ;  /* 0x0007140001247983 */ /* 0x000ee60000300800 */
[----:B------:R-:W-:Y:S01]  /*118c0*/  FADD.FTZ R17, R10, R15 ;  /* 0x0000000f0a117221 */ /* 0x000fe20000010000 */
[----:B------:R-:W3:Y:S01]  /*118d0*/  LDL.LU R37, [R1+0x71c] ;  /* 0x00071c0001257983 */ /* 0x000ee20000300800 */
[----:B--2---:R-:W-:-:S03]  /*118e0*/  SHF.L.U32 R7, R57, 0x10, RZ ;  /* 0x0000001039077819 */ /* 0x004fc600000006ff */
[----:B------:R-:W2:Y:S01]  /*118f0*/  LDL.LU R57, [R1+0x70c] ;  /* 0x00070c0001397983 */ /* 0x000ea20000300800 */
[----:B----4-:R-:W-:-:S03]  /*11900*/  SHF.L.U32 R10, R59, 0x10, RZ ;  /* 0x000000103b0a7819 */ /* 0x010fc600000006ff */
[----:B------:R-:W4:Y:S01]  /*11910*/  LDL.LU R59, [R1+0x710] ;  /* 0x00071000013b7983 */ /* 0x000f220000300800 */
[----:B------:R-:W-:Y:S01]  /*11920*/  FADD.FTZ R9, R9, -UR16 ;  /* 0x8000001009097e21 */ /* 0x000fe20008010000 */
[----:B------:R-:W-:-:S03]  /*11930*/  FMUL.FTZ R8, R3, R7 ;  /* 0x0000000703087220 */ /* 0x000fc60000410000 */
[----:B------:R-:W-:Y:S01]  /*11940*/  FMUL.FTZ R9, R9, UR17 ;  /* 0x0000001109097c20 */ /* 0x000fe20008410000 */
[----:B------:R-:W-:Y:S01]  /*11950*/  FADD.FTZ R6, R6, R7 ;  /* 0x0000000706067221 */ /* 0x000fe20000010000 */
[----:B------:R-:W-:Y:S02]  /*11960*/  FFMA.FTZ R12, R12, R15, R13 ;  /* 0x0000000f0c0c7223 */ /* 0x000fe4000001000d */
[----:B------:R-:W-:Y:S01]  /*11970*/  FFMA.FTZ R7, R7, R9, R0 ;  /* 0x0000000907077223 */ /* 0x000fe20000010000 */
[----:B------:R-:W-:Y:S01]  /*11980*/  SHF.L.U32 R0, R38, 0x10, RZ ;  /* 0x0000001026007819 */ /* 0x000fe200000006ff */
[----:B------:R-:W-:Y:S01]  /*11990*/  FADD.FTZ R10, R10, -UR16 ;  /* 0x800000100a0a7e21 */ /* 0x000fe20008010000 */
[----:B------:R-:W-:Y:S01]  /*119a0*/  FFMA.FTZ R12, R9, R8, R12 ;  /* 0x00000008090c7223 */ /* 0x000fe2000001000c */
[----:B------:R-:W-:Y:S01]  /*119b0*/  FADD.FTZ R17, R8, R17 ;  /* 0x0000001108117221 */ /* 0x000fe20000010000 */
[----:B------:R-:W4:Y:S01]  /*119c0*/  LDL.LU R38, [R1+0x720] ;  /* 0x0007200001267983 */ /* 0x000f220000300800 */
[----:B------:R-:W-:Y:S01]  /*119d0*/  FADD.FTZ R0, R0, -UR16 ;  /* 0x8000001000007e21 */ /* 0x000fe20008010000 */
[----:B------:R-:W-:Y:S01]  /*119e0*/  FMUL.FTZ R13, R10, UR17 ;  /* 0x000000110a0d7c20 */ /* 0x000fe20008410000 */
[----:B------:R-:W-:-:S02]  /*119f0*/  SHF.L.U32 R9, R56, 0x10, RZ ;  /* 0x0000001038097819 */ /* 0x000fc400000006ff */
[----:B------:R-:W-:Y:S01]  /*11a00*/  FMUL.FTZ R10, R0, UR17 ;  /* 0x00000011000a7c20 */ /* 0x000fe20008410000 */
[----:B------:R-:W4:Y:S01]  /*11a10*/  LDL.LU R56, [R1+0x728] ;  /* 0x0007280001387983 */ /* 0x000f220000300800 */
[----:B------:R-:W-:Y:S01]  /*11a20*/  SHF.L.U32 R8, R58, 0x10, RZ ;  /* 0x000000103a087819 */ /* 0x000fe200000006ff */
[----:B------:R-:W-:Y:S02]  /*11a30*/  FMUL.FTZ R16, R2, R9 ;  /* 0x0000000902107220 */ /* 0x000fe40000410000 */
[----:B------:R-:W4:Y:S01]  /*11a40*/  LDL.LU R58, [R1+0x724] ;  /* 0x00072400013a7983 */ /* 0x000f220000300800 */
[----:B------:R-:W-:Y:S01]  /*11a50*/  FFMA.FTZ R14, R9, R13, R14 ;  /* 0x0000000d090e7223 */ /* 0x000fe2000001000e */
[----:B------:R-:W-:Y:S01]  /*11a60*/  FADD.FTZ R0, R6, R8 ;  /* 0x0000000806007221 */ /* 0x000fe20000010000 */
[----:B------:R-:W-:Y:S01]  /*11a70*/  FFMA.FTZ R6, R8, R10, R7 ;  /* 0x0000000a08067223 */ /* 0x000fe20000010007 */
[----:B------:R-:W-:Y:S01]  /*11a80*/  FMUL.FTZ R7, R3, R8 ;  /* 0x0000000803077220 */ /* 0x000fe20000410000 */
[----:B------:R-:W-:Y:S01]  /*11a90*/  FADD.FTZ R11, R11, R9 ;  /* 0x000000090b0b7221 */ /* 0x000fe20000010000 */
        /* <DEDUP_REMOVED lines=38> */
[----:B------:R-:W-:-:S02]  /*11d00*/  FADD.FTZ R12, R12, -UR16 ;  /* 0x800000100c0c7e21 */ /* 0x000fc40008010000 */
[----:B------:R-:W-:Y:S01]  /*11d10*/  FADD.FTZ R17, R8, R17 ;  /* 0x0000001108117221 */ /* 0x000fe20000010000 */
[----:B---3--:R-:W-:Y:S01]  /*11d20*/  SHF.L.U32 R9, R60, 0x10, RZ ;  /* 0x000000103c097819 */ /* 0x008fe200000006ff */
[----:B------:R-:W-:Y:S01]  /*11d30*/  FFMA.FTZ R10, R13, R8, R10 ;  /* 0x000000080d0a7223 */ /* 0x000fe2000001000a */
[----:B------:R-:W-:-:S03]  /*11d40*/  FMUL.FTZ R25, R12, UR17 ;  /* 0x000000110c197c20 */ /* 0x000fc60008410000 */
[----:B------:R-:W-:Y:S01]  /*11d50*/  FMUL.FTZ R8, R2, R9 ;  /* 0x0000000902087220 */ /* 0x000fe20000410000 */
[----:B------:R-:W-:Y:S01]  /*11d60*/  FADD.FTZ R11, R11, R15 ;  /* 0x0000000f0b0b7221 */ /* 0x000fe20000010000 */
[----:B------:R-:W-:Y:S02]  /*11d70*/  FFMA.FTZ R14, R15, R21, R14 ;  /* 0x000000150f0e7223 */ /* 0x000fe4000001000e */
[----:B------:R-:W-:Y:S01]  /*11d80*/  FADD.FTZ R17, R17, R8 ;  /* 0x0000000811117221 */ /* 0x000fe20000010000 */
[----:B------:R-:W-:Y:S01]  /*11d90*/  FFMA.FTZ R10, R25, R8, R10 ;  /* 0x00000008190a7223 */ /* 0x000fe2000001000a */
[----:B------:R-:W-:Y:S01]  /*11da0*/  FADD.FTZ R0, R0, R19 ;  /* 0x0000001300007221 */ /* 0x000fe20000010000 */
[----:B------:R-:W-:Y:S01]  /*11db0*/  FFMA.FTZ R6, R19, R13, R6 ;  /* 0x0000000d13067223 */ /* 0x000fe20000010006 */
[----:B--2---:R-:W-:-:S05]  /*11dc0*/  SHF.L.U32 R7, R57, 0x10, RZ ;  /* 0x0000001039077819 */ /* 0x004fca00000006ff */
[----:B------:R-:W-:-:S04]  /*11dd0*/  FADD.FTZ R7, R7, -UR16 ;  /* 0x8000001007077e21 */ /* 0x000fc80008010000 */
[----:B------:R-:W-:Y:S01]  /*11de0*/  FMUL.FTZ R7, R7, UR17 ;  /* 0x0000001107077c20 */ /* 0x000fe20008410000 */
[----:B----4-:R-:W-:-:S05]  /*11df0*/  SHF.L.U32 R23, R59, 0x10, RZ ;  /* 0x000000103b177819 */ /* 0x010fca00000006ff */
[----:B------:R-:W-:-:S04]  /*11e00*/  FMUL.FTZ R8, R3, R23 ;  /* 0x0000001703087220 */ /* 0x000fc80000410000 */
[----:B------:R-:W-:Y:S01]  /*11e10*/  FADD.FTZ R17, R8, R17 ;  /* 0x0000001108117221 */ /* 0x000fe20000010000 */
[----:B------:R-:W-:Y:S01]  /*11e20*/  FFMA.FTZ R12, R7, R8, R10 ;  /* 0x00000008070c7223 */ /* 0x000fe2000001000a */
[----:B------:R-:W-:Y:S01]  /*11e30*/  FADD.FTZ R10, R11, R9 ;  /* 0x000000090b0a7221 */ /* 0x000fe20000010000 */
[----:B------:R-:W-:Y:S01]  /*11e40*/  FFMA.FTZ R8, R9, R25, R14 ;  /* 0x0000001909087223 */ /* 0x000fe2000001000e */
[----:B------:R-:W-:Y:S01]  /*11e50*/  FADD.FTZ R11, R0, R23 ;  /* 0x00000017000b7221 */ /* 0x000fe20000010000 */
[----:B------:R-:W-:Y:S01]  /*11e60*/  FFMA.FTZ R9, R23, R7, R6 ;  /* 0x0000000717097223 */ /* 0x000fe20000010006 */
[----:B------:R-:W-:Y:S06]  /*11e70*/  BRA `(.L_x_169) ;  /* 0x000000b800307947 */ /* 0x000fec0003800000 */
.L_x_168:
[----:B------:R-:W2:Y:S04]  /*11e80*/  LDL.LU R6, [R1+0x284] ;  /* 0x0002840001067983 */ /* 0x000ea80000300800 */
[----:B------:R-:W3:Y:S04]  /*11e90*/  LDL.LU R27, [R1+0x288] ;  /* 0x00028800011b7983 */ /* 0x000ee80000300800 */
[----:B------:R-:W4:Y:S01]  /*11ea0*/  LDL.LU R31, [R1+0x258] ;  /* 0x00025800011f7983 */ /* 0x000f220000300800 */
[----:B-----5:R-:W-:-:S03]  /*11eb0*/  SHF.L.U32 R28, R59, 0x10, RZ ;  /* 0x000000103b1c7819 */ /* 0x020fc600000006ff */
[----:B------:R-:W4:Y:S01]  /*11ec0*/  LDL.LU R30, [R1+0x294] ;  /* 0x00029400011e7983 */ /* 0x000f220000300800 */
[----:B------:R-:W-:-:S03]  /*11ed0*/  SHF.L.U32 R29, R57, 0x10, RZ ;  /* 0x00000010391d7819 */ /* 0x000fc600000006ff */
[----:B------:R-:W4:Y:S04]  /*11ee0*/  LDL.LU R36, [R1+0x2b0] ;  /* 0x0002b00001247983 */ /* 0x000f280000300800 */
[----:B------:R-:W4:Y:S04]  /*11ef0*/  LDL.LU R38, [R1+0x2f0] ;  /* 0x0002f00001267983 */ /* 0x000f280000300800 */
[----:B------:R0:W-:Y:S04]  /*11f00*/  STL [R1+0x754], R35 ;  /* 0x0007542301007387 */ /* 0x0001e80000100800 */
[----:B------:R-:W4:Y:S04]  /*11f10*/  LDL.LU R37, [R1+0x320] ;  /* 0x0003200001257983 */ /* 0x000f280000300800 */
[----:B------:R1:W-:Y:S04]  /*11f20*/  STL [R1+0x750], R34 ;  /* 0x0007502201007387 */ /* 0x0003e80000100800 */
[----:B0-----:R-:W4:Y:S04]  /*11f30*/  LDL.LU R35, [R1+0x2f4] ;  /* 0x0002f40001237983 */ /* 0x001f280000300800 */
[----:B------:R0:W-:Y:S04]  /*11f40*/  STL [R1+0x74c], R33 ;  /* 0x00074c2101007387 */ /* 0x0001e80000100800 */
[----:B-1----:R-:W4:Y:S01]  /*11f50*/  LDL.LU R34, [R1+0x59c] ;  /* 0x00059c0001227983 */ /* 0x002f220000300800 */
[----:B------:R-:W-:-:S03]  /*11f60*/  SHF.L.U32 R0, R0, 0x10, RZ ;  /* 0x0000001000007819 */ /* 0x000fc600000006ff */
[----:B------:R-:W-:Y:S01]  /*11f70*/  STL [R1+0x748], R32 ;  /* 0x0007482001007387 */ /* 0x000fe20000100800 */
[----:B--2---:R-:W-:-:S03]  /*11f80*/  SHF.L.U32 R6, R6, 0x10, RZ ;  /* 0x0000001006067819 */ /* 0x004fc600000006ff */
[----:B0-----:R-:W2:Y:S01]  /*11f90*/  LDL.LU R33, [R1+0x564] ;  /* 0x0005640001217983 */ /* 0x001ea20000300800 */
[----:B---3--:R-:W-:Y:S01]  /*11fa0*/  SHF.L.U32 R27, R27, 0x10, RZ ;  /* 0x000000101b1b7819 */ /* 0x008fe200000006ff */
[----:B------:R-:W-:-:S04]  /*11fb0*/  FADD.FTZ R6, R6, -UR16 ;  /* 0x8000001006067e21 */ /* 0x000fc80008010000 */
[----:B------:R-:W-:-:S04]  /*11fc0*/  FMUL.FTZ R6, R6, UR17 ;  /* 0x0000001106067c20 */ /* 0x000fc80008410000 */
[----:B------:R-:W-:-:S04]  /*11fd0*/  FFMA.FTZ R26, R2, R6, R4 ;  /* 0x00000006021a7223 */ /* 0x000fc80000010004 */
[----:B------:R-:W-:-:S06]  /*11fe0*/  FMUL.FTZ R7, R26, -1.4426950216293334961 ;  /* 0xbfb8aa3b1a077820 */ /* 0x000fcc0000410000 */
[----:B------:R-:W0:Y:S02]  /*11ff0*/  MUFU.EX2 R7, R7 ;  /* 0x0000000700077308 */ /* 0x000e240000000800 */
[----:B0-----:R-:W-:-:S06]  /*12000*/  FADD.FTZ R7, R7, 1 ;  /* 0x3f80000007077421 */ /* 0x001fcc0000010000 */
[----:B------:R-:W0:Y:S01]  /*12010*/  MUFU.RCP R7, R7 ;  /* 0x0000000700077308 */ /* 0x000e220000001000 */
[----:B------:R-:W-:-:S04]  /*12020*/  FADD.FTZ R27, R27, -UR16 ;  /* 0x800000101b1b7e21 */ /* 0x000fc80008010000 */
[----:B------:R-:W-:Y:S01]  /*12030*/  FMUL.FTZ R59, R27, UR17 ;  /* 0x000000111b3b7c20 */ /* 0x000fe20008410000 */
[----:B0-----:R-:W-:Y:S01]  /*12040*/  FMUL.FTZ R28, R28, R7 ;  /* 0x000000071c1c7220 */ /* 0x001fe20000410000 */
[----:B------:R-:W-:-:S04]  /*12050*/  FADD.FTZ R7, -R7, 1 ;  /* 0x3f80000007077421 */ /* 0x000fc80000010100 */
[----:B------:R-:W-:Y:S01]  /*12060*/  FFMA.FTZ R26, R26, R7, 1 ;  /* 0x3f8000001a1a7423 */ /* 0x000fe20000010007 */
[----:B------:R-:W-:-:S04]  /*12070*/  FFMA.FTZ R7, R3, R59, R5 ;  /* 0x0000003b03077223 */ /* 0x000fc80000010005 */
[----:B------:R-:W-:-:S06]  /*12080*/  FMUL.FTZ R27, R7, -1.4426950216293334961 ;  /* 0xbfb8aa3b071b7820 */ /* 0x000fcc0000410000 */
[----:B------:R-:W0:Y:S02]  /*12090*/  MUFU.EX2 R27, R27 ;  /* 0x0000001b001b7308 */ /* 0x000e240000000800 */
[----:B0-----:R-:W-:-:S06]  /*120a0*/  FADD.FTZ R27, R27, 1 ;  /* 0x3f8000001b1b7421 */ /* 0x001fcc0000010000 */
[----:B------:R-:W0:Y:S01]  /*120b0*/  MUFU.RCP R27, R27 ;  /* 0x0000001b001b7308 */ /* 0x000e220000001000 */
[----:B------:R-:W-:-:S04]  /*120c0*/  FMUL.FTZ R26, R28, R26 ;  /* 0x0000001a1c1a7220 */ /* 0x000fc80000410000 */
[----:B------:R-:W-:Y:S01]  /*120d0*/  FMUL.FTZ R28, R2, R26 ;  /* 0x0000001a021c7220 */ /* 0x000fe20000410000 */
[----:B0-----:R-:W-:Y:S01]  /*120e0*/  FMUL.FTZ R29, R29, R27 ;  /* 0x0000001b1d1d7220 */ /* 0x001fe20000410000 */
[----:B------:R-:W-:-:S04]  /*120f0*/  FADD.FTZ R27, -R27, 1 ;  /* 0x3f8000001b1b7421 */ /* 0x000fc80000010100 */
[----:B------:R-:W-:Y:S01]  /*12100*/  FFMA.FTZ R27, R7, R27, 1 ;  /* 0x3f800000071b7423 */ /* 0x000fe2000001001b */
[----:B------:R-:W-:-:S03]  /*12110*/  FFMA.FTZ R7, R6, R28, RZ ;  /* 0x0000001c06077223 */ /* 0x000fc600000100ff */
[----:B------:R-:W-:Y:S01]  /*12120*/  FMUL.FTZ R57, R29, R27 ;  /* 0x0000001b1d397220 */ /* 0x000fe20000410000 */
[----:B------:R-:W-:-:S03]  /*12130*/  FADD.FTZ R28, RZ, R28 ;  /* 0x0000001cff1c7221 */ /* 0x000fc60000010000 */
[----:B------:R-:W-:Y:S01]  /*12140*/  FMUL.FTZ R29, R3, R57 ;  /* 0x00000039031d7220 */ /* 0x000fe20000410000 */
[----:B----4-:R-:W-:-:S03]  /*12150*/  SHF.L.U32 R27, R31, 0x10, RZ ;  /* 0x000000101f1b7819 */ /* 0x010fc600000006ff */
[----:B------:R-:W-:-:S05]  /*12160*/  FADD.FTZ R31, R29, R28 ;  /* 0x0000001c1d1f7221 */ /* 0x000fca0000010000 */
[----:B------:R0:W-:Y:S04]  /*12170*/  STL [R1+0x744], R31 ;  /* 0x0007441f01007387 */ /* 0x0001e80000100800 */
[----:B0-----:R-:W3:Y:S01]  /*12180*/  LDL.LU R31, [R1+0x2b4] ;  /* 0x0002b400011f7983 */ /* 0x001ee20000300800 */
[----:B------:R-:W-:-:S04]  /*12190*/  FADD.FTZ R27, R27, -UR16 ;  /* 0x800000101b1b7e21 */ /* 0x000fc80008010000 */
[----:B------:R-:W-:Y:S01]  /*121a0*/  FMUL.FTZ R27, R27, UR17 ;  /* 0x000000111b1b7c20 */ /* 0x000fe20008410000 */
[----:B------:R-:W-:-:S03]  /*121b0*/  FFMA.FTZ R7, R59, R29, R7 ;  /* 0x0000001d3b077223 */ /* 0x000fc60000010007 */
[----:B------:R-:W-:-:S04]  /*121c0*/  FFMA.FTZ R28, R2, R27, R4 ;  /* 0x0000001b021c7223 */ /* 0x000fc80000010004 */
[----:B------:R-:W-:-:S06]  /*121d0*/  FMUL.FTZ R29, R28, -1.4426950216293334961 ;  /* 0xbfb8aa3b1c1d7820 */ /* 0x000fcc0000410000 */
[----:B------:R-:W0:Y:S02]  /*121e0*/  MUFU.EX2 R29, R29 ;  /* 0x0000001d001d7308 */ /* 0x000e240000000800 */
[----:B0-----:R-:W-:-:S06]  /*121f0*/  FADD.FTZ R29, R29, 1 ;  /* 0x3f8000001d1d7421 */ /* 0x001fcc0000010000 */
[----:B------:R-:W0:Y:S01]  /*12200*/  MUFU.RCP R29, R29 ;  /* 0x0000001d001d7308 */ /* 0x000e220000001000 */
[----:B------:R-:W-:Y:S01]  /*12210*/  SHF.L.U32 R30, R30, 0x10, RZ ;  /* 0x000000101e1e7819 */ /* 0x000fe200000006ff */
[----:B------:R-:W-:Y:S01]  /*12220*/  FFMA.FTZ R6, R6, R26, RZ ;  /* 0x0000001a06067223 */ /* 0x000fe200000100ff */
[----:B------:R-:W-:-:S03]  /*12230*/  FADD.FTZ R26, RZ, R26 ;  /* 0x0000001aff1a7221 */ /* 0x000fc60000010000 */
[----:B0-----:R-:W-:Y:S01]  /*12240*/  FMUL.FTZ R30, R30, R29 ;  /* 0x0000001d1e1e7220 */ /* 0x001fe20000410000 */
[----:B------:R-:W-:-:S04]  /*12250*/  FADD.FTZ R29, -R29, 1 ;  /* 0x3f8000001d1d7421 */ /* 0x000fc80000010100 */
[----:B------:R-:W-:Y:S01]  /*12260*/  FFMA.FTZ R29, R28, R29, 1 ;  /* 0x3f8000001c1d7423 */ /* 0x000fe2000001001d */
[----:B------:R-:W-:-:S03]  /*12270*/  SHF.L.U32 R28, R60, 0x10, RZ ;  /* 0x000000103c1c7819 */ /* 0x000fc600000006ff */
[----:B------:R-:W-:Y:S02]  /*12280*/  FMUL.FTZ R29, R30, R29 ;  /* 0x0000001d1e1d7220 */ /* 0x000fe40000410000 */
[----:B------:R-:W-:Y:S02]  /*12290*/  FADD.FTZ R28, R28, -UR16 ;  /* 0x800000101c1c7e21 */ /* 0x000fe40008010000 */
[----:B------:R-:W-:Y:S01]  /*122a0*/  FADD.FTZ R26, R26, R29 ;  /* 0x0000001d1a1a7221 */ /* 0x000fe20000010000 */
[-C--:B------:R-:W-:Y:S01]  /*122b0*/  FFMA.FTZ R6, R27, R29.reuse, R6 ;  /* 0x0000001d1b067223 */ /* 0x080fe20000010006 */
[----:B------:R-:W-:-:S03]  /*122c0*/  FMUL.FTZ R60, R2, R29 ;  /* 0x0000001d023c7220 */ /* 0x000fc60000410000 */
[----:B------:R0:W-:Y:S04]  /*122d0*/  STL [R1+0x740], R26 ;  /* 0x0007401a01007387 */ /* 0x0001e80000100800 */
[----:B------:R1:W-:Y:S01]  /*122e0*/  STL [R1+0x73c], R6 ;  /* 0x00073c0601007387 */ /* 0x0003e20000100800 */
[----:B0-----:R-:W-:Y:S01]  /*122f0*/  FMUL.FTZ R26, R28, UR17 ;  /* 0x000000111c1a7c20 */ /* 0x001fe20008410000 */
[----:B-1----:R-:W-:-:S03]  /*12300*/  FFMA.FTZ R6, R27, R60, R7 ;  /* 0x0000003c1b067223 */ /* 0x002fc60000010007 */
[----:B------:R-:W-:Y:S02]  /*12310*/  FFMA.FTZ R7, R3, R26, R5 ;  /* 0x0000001a03077223 */ /* 0x000fe40000010005 */
[----:B------:R0:W-:Y:S02]  /*12320*/  STL [R1+0x738], R6 ;  /* 0x0007380601007387 */ /* 0x0001e40000100800 */
[----:B0-----:R-:W-:-:S06]  /*12330*/  FMUL.FTZ R6, R7, -1.4426950216293334961 ;  /* 0xbfb8aa3b07067820 */ /* 0x001fcc0000410000 */
[----:B------:R-:W0:Y:S02]  /*12340*/  MUFU.EX2 R6, R6 ;  /* 0x0000000600067308 */ /* 0x000e240000000800 */
[----:B0-----:R-:W-:-:S06]  /*12350*/  FADD.FTZ R6, R6, 1 ;  /* 0x3f80000006067421 */ /* 0x001fcc0000010000 */
[----:B------:R-:W0:Y:S01]  /*12360*/  MUFU.RCP R6, R6 ;  /* 0x0000000600067308 */ /* 0x000e220000001000 */
[----:B------:R1:W-:Y:S02]  /*12370*/  STL [R1+0x6a4], R26 ;  /* 0x0006a41a01007387 */ /* 0x0003e40000100800 */
[----:B-1----:R-:W-:Y:S02]  /*12380*/  SHF.L.U32 R26, R36, 0x10, RZ ;  /* 0x00000010241a7819 */ /* 0x002fe400000006ff */
[----:B------:R-:W4:Y:S03]  /*12390*/  LDL.LU R36, [R1+0x2d8] ;  /* 0x0002d80001247983 */ /* 0x000f260000300800 */
[----:B0-----:R-:W-:Y:S01]  /*123a0*/  FMUL.FTZ R26, R26, R6 ;  /* 0x000000061a1a7220 */ /* 0x001fe20000410000 */
[----:B------:R-:W-:Y:S01]  /*123b0*/  FADD.FTZ R6, -R6, 1 ;  /* 0x3f80000006067421 */ /* 0x000fe20000010100 */
[----:B------:R-:W-:-:S03]  /*123c0*/  SHF.L.U32 R27, R58, 0x10, RZ ;  /* 0x000000103a1b7819 */ /* 0x000fc600000006ff */
[----:B------:R-:W-:-:S04]  /*123d0*/  FFMA.FTZ R6, R7, R6, 1 ;  /* 0x3f80000007067423 */ /* 0x000fc80000010006 */
[----:B------:R-:W-:Y:S01]  /*123e0*/  FMUL.FTZ R58, R26, R6 ;  /* 0x000000061a3a7220 */ /* 0x000fe20000410000 */
[----:B---3--:R-:W-:Y:S02]  /*123f0*/  SHF.L.U32 R26, R31, 0x10, RZ ;  /* 0x000000101f1a7819 */ /* 0x008fe400000006ff */
[----:B------:R-:W3:Y:S01]  /*12400*/  LDL.LU R31, [R1+0x30c] ;  /* 0x00030c00011f7983 */ /* 0x000ee20000300800 */
[----:B------:R-:W-:-:S04]  /*12410*/  FADD.FTZ R27, R27, -UR16 ;  /* 0x800000101b1b7e21 */ /* 0x000fc80008010000 */
[----:B------:R-:W-:-:S04]  /*12420*/  FMUL.FTZ R28, R27, UR17 ;  /* 0x000000111b1c7c20 */ /* 0x000fc80008410000 */
[----:B------:R-:W-:-:S04]  /*12430*/  FFMA.FTZ R7, R2, R28, R4 ;  /* 0x0000001c02077223 */ /* 0x000fc80000010004 */
[----:B------:R-:W-:-:S06]  /*12440*/  FMUL.FTZ R6, R7, -1.4426950216293334961 ;  /* 0xbfb8aa3b07067820 */ /* 0x000fcc0000410000 */
[----:B------:R-:W0:Y:S02]  /*12450*/  MUFU.EX2 R6, R6 ;  /* 0x0000000600067308 */ /* 0x000e240000000800 */
[----:B0-----:R-:W-:-:S06]  /*12460*/  FADD.FTZ R6, R6, 1 ;  /* 0x3f80000006067421 */ /* 0x001fcc0000010000 */
[----:B------:R-:W0:Y:S01]  /*12470*/  MUFU.RCP R6, R6 ;  /* 0x0000000600067308 */ /* 0x000e220000001000 */
[----:B------:R-:W-:Y:S01]  /*12480*/  SHF.L.U32 R27, R56, 0x10, RZ ;  /* 0x00000010381b7819 */ /* 0x000fe200000006ff */
[----:B0-----:R-:W-:Y:S01]  /*12490*/  FMUL.FTZ R26, R26, R6 ;  /* 0x000000061a1a7220 */ /* 0x001fe20000410000 */
[----:B------:R-:W-:-:S04]  /*124a0*/  FADD.FTZ R6, -R6, 1 ;  /* 0x3f80000006067421 */ /* 0x000fc80000010100 */
[----:B------:R-:W-:-:S04]  /*124b0*/  FFMA.FTZ R6, R7, R6, 1 ;  /* 0x3f80000007067423 */ /* 0x000fc80000010006 */
[----:B------:R-:W-:Y:S01]  /*124c0*/  FMUL.FTZ R56, R26, R6 ;  /* 0x000000061a387220 */ /* 0x000fe20000410000 */
[----:B------:R-:W-:Y:S02]  /*124d0*/  SHF.L.U32 R26, R38, 0x10, RZ ;  /* 0x00000010261a7819 */ /* 0x000fe400000006ff */
[----:B------:R-:W2:Y:S01]  /*124e0*/  LDL.LU R38, [R1+0x308] ;  /* 0x0003080001267983 */ /* 0x000ea20000300800 */
[----:B------:R-:W-:-:S03]  /*124f0*/  FADD.FTZ R27, R27, -UR16 ;  /* 0x800000101b1b7e21 */ /* 0x000fc60008010000 */
[----:B------:R0:W-:Y:S02]  /*12500*/  STL [R1+0x6a0], R28 ;  /* 0x0006a01c01007387 */ /* 0x0001e40000100800 */
[----:B0-----:R-:W-:-:S04]  /*12510*/  FMUL.FTZ R28, R27, UR17 ;  /* 0x000000111b1c7c20 */ /* 0x001fc80008410000 */
[----:B------:R-:W-:Y:S01]  /*12520*/  FFMA.FTZ R7, R3, R28, R5 ;  /* 0x0000001c03077223 */ /* 0x000fe20000010005 */
[----:B------:R0:W-:Y:S01]  /*12530*/  STL [R1+0x694], R28 ;  /* 0x0006941c01007387 */ /* 0x0001e20000100800 */
[----:B----4-:R-:W-:-:S03]  /*12540*/  SHF.L.U32 R27, R36, 0x10, RZ ;  /* 0x00000010241b7819 */ /* 0x010fc600000006ff */
[----:B------:R-:W4:Y:S02]  /*12550*/  LDL.LU R36, [R1+0x348] ;  /* 0x0003480001247983 */ /* 0x000f240000300800 */
[----:B------:R-:W-:-:S04]  /*12560*/  FADD.FTZ R27, R27, -UR16 ;  /* 0x800000101b1b7e21 */ /* 0x000fc80008010000 */
[----:B0-----:R-:W-:Y:S01]  /*12570*/  FMUL.FTZ R28, R27, UR17 ;  /* 0x000000111b1c7c20 */ /* 0x001fe20008410000 */
[----:B------:R-:W-:-:S06]  /*12580*/  FMUL.FTZ R6, R7, -1.4426950216293334961 ;  /* 0xbfb8aa3b07067820 */ /* 0x000fcc0000410000 */
[----:B------:R-:W0:Y:S02]  /*12590*/  MUFU.EX2 R6, R6 ;  /* 0x0000000600067308 */ /* 0x000e240000000800 */
[----:B0-----:R-:W-:-:S06]  /*125a0*/  FADD.FTZ R6, R6, 1 ;  /* 0x3f80000006067421 */ /* 0x001fcc0000010000 */
[----:B------:R-:W0:Y:S01]  /*125b0*/  MUFU.RCP R6, R6 ;  /* 0x0000000600067308 */ /* 0x000e220000001000 */
[----:B---3--:R-:W-:Y:S02]  /*125c0*/  SHF.L.U32 R27, R31, 0x10, RZ ;  /* 0x000000101f1b7819 */ /* 0x008fe400000006ff */
[----:B------:R-:W3:Y:S01]  /*125d0*/  LDL.LU R31, [R1+0x364] ;  /* 0x00036400011f7983 */ /* 0x000ee20000300800 */
[----:B0-----:R-:W-:Y:S01]  /*125e0*/  FMUL.FTZ R26, R26, R6 ;  /* 0x000000061a1a7220 */ /* 0x001fe20000410000 */
[----:B------:R-:W-:-:S04]  /*125f0*/  FADD.FTZ R6, -R6, 1 ;  /* 0x3f80000006067421 */ /* 0x000fc80000010100 */
[----:B------:R-:W-:Y:S01]  /*12600*/  FFMA.FTZ R6, R7, R6, 1 ;  /* 0x3f80000007067423 */ /* 0x000fe20000010006 */
[----:B------:R-:W-:-:S03]  /*12610*/  FFMA.FTZ R7, R2, R28, R4 ;  /* 0x0000001c02077223 */ /* 0x000fc60000010004 */
[----:B------:R-:W-:-:S05]  /*12620*/  FMUL.FTZ R6, R26, R6 ;  /* 0x000000061a067220 */ /* 0x000fca0000410000 */
[----:B------:R0:W-:Y:S02]  /*12630*/  STL [R1+0x458], R6 ;  /* 0x0004580601007387 */ /* 0x0001e40000100800 */
[----:B0-----:R-:W-:-:S06]  /*12640*/  FMUL.FTZ R6, R7, -1.4426950216293334961 ;  /* 0xbfb8aa3b07067820 */ /* 0x001fcc0000410000 */
[----:B------:R-:W0:Y:S01]  /*12650*/  MUFU.EX2 R6, R6 ;  /* 0x0000000600067308 */ /* 0x000e220000000800 */
[----:B------:R-:W-:Y:S02]  /*12660*/  SHF.L.U32 R26, R35, 0x10, RZ ;  /* 0x00000010231a7819 */ /* 0x000fe400000006ff */
[----:B------:R-:W3:Y:S01]  /*12670*/  LDL.LU R35, [R1+0x34c] ;  /* 0x00034c0001237983 */ /* 0x000ee20000300800 */
[----:B0-----:R-:W-:-:S06]  /*12680*/  FADD.FTZ R6, R6, 1 ;  /* 0x3f80000006067421 */ /* 0x001fcc0000010000 */
[----:B------:R-:W0:Y:S01]  /*12690*/  MUFU.RCP R6, R6 ;  /* 0x0000000600067308 */ /* 0x000e220000001000 */
[----:B------:R-:W-:Y:S01]  /*126a0*/  FADD.FTZ R27, R27, -UR16 ;  /* 0x800000101b1b7e21 */ /* 0x000fe20008010000 */
[----:B------:R1:W-:Y:S01]  /*126b0*/  STL [R1+0x68c], R28 ;  /* 0x00068c1c01007387 */ /* 0x0003e20000100800 */
[----:B0-----:R-:W-:Y:S01]  /*126c0*/  FMUL.FTZ R26, R26, R6 ;  /* 0x000000061a1a7220 */ /* 0x001fe20000410000 */
[----:B------:R-:W-:Y:S01]  /*126d0*/  FADD.FTZ R6, -R6, 1 ;  /* 0x3f80000006067421 */ /* 0x000fe20000010100 */
[----:B-1----:R-:W-:-:S03]  /*126e0*/  FMUL.FTZ R28, R27, UR17 ;  /* 0x000000111b1c7c20 */ /* 0x002fc60008410000 */
[----:B------:R-:W-:Y:S01]  /*126f0*/  FFMA.FTZ R6, R7, R6, 1 ;  /* 0x3f80000007067423 */ /* 0x000fe20000010006 */
[----:B------:R-:W-:-:S03]  /*12700*/  FFMA.FTZ R7, R3, R28, R5 ;  /* 0x0000001c03077223 */ /* 0x000fc60000010005 */
[----:B------:R-:W-:-:S05]  /*12710*/  FMUL.FTZ R6, R26, R6 ;  /* 0x000000061a067220 */ /* 0x000fca0000410000 */
[----:B------:R0:W-:Y:S02]  /*12720*/  STL [R1+0x44c], R6 ;  /* 0x00044c0601007387 */ /* 0x0001e40000100800 */
[----:B0-----:R-:W-:-:S06]  /*12730*/  FMUL.FTZ R6, R7, -1.4426950216293334961 ;  /* 0xbfb8aa3b07067820 */ /* 0x001fcc0000410000 */
[----:B------:R-:W0:Y:S02]  /*12740*/  MUFU.EX2 R6, R6 ;  /* 0x0000000600067308 */ /* 0x000e240000000800 */
[----:B0-----:R-:W-:-:S06]  /*12750*/  FADD.FTZ R6, R6, 1 ;  /* 0x3f80000006067421 */ /* 0x001fcc0000010000 */
[----:B------:R-:W0:Y:S01]  /*12760*/  MUFU.RCP R6, R6 ;  /* 0x0000000600067308 */ /* 0x000e220000001000 */
[----:B------:R-:W-:Y:S02]  /*12770*/  SHF.L.U32 R26, R37, 0x10, RZ ;  /* 0x00000010251a7819 */ /* 0x000fe400000006ff */
[----:B------:R-:W3:Y:S01]  /*12780*/  LDL.LU R37, [R1+0x324] ;  /* 0x0003240001257983 */ /* 0x000ee20000300800 */
[----:B--2---:R-:W-:-:S03]  /*12790*/  SHF.L.U32 R27, R38, 0x10, RZ ;  /* 0x00000010261b7819 */ /* 0x004fc600000006ff */
[----:B------:R-:W2:Y:S02]  /*127a0*/  LDL.LU R38, [R1+0x378] ;  /* 0x0003780001267983 */ /* 0x000ea40000300800 */
[----:B------:R-:W-:Y:S02]  /*127b0*/  FADD.FTZ R27, R27, -UR16 ;  /* 0x800000101b1b7e21 */ /* 0x000fe40008010000 */
[----:B------:R1:W-:Y:S01]  /*127c0*/  STL [R1+0x684], R28 ;  /* 0x0006841c01007387 */ /* 0x0003e20000100800 */
[----:B0-----:R-:W-:Y:S01]  /*127d0*/  FMUL.FTZ R26, R26, R6 ;  /* 0x000000061a1a7220 */ /* 0x001fe20000410000 */
[----:B------:R-:W-:-:S04]  /*127e0*/  FADD.FTZ R6, -R6, 1 ;  /* 0x3f80000006067421 */ /* 0x000fc80000010100 */
[----:B------:R-:W-:Y:S01]  /*127f0*/  FFMA.FTZ R6, R7, R6, 1 ;  /* 0x3f80000007067423 */ /* 0x000fe20000010006 */
[----:B-1----:R-:W-:-:S03]  /*12800*/  FMUL.FTZ R28, R27, UR17 ;  /* 0x000000111b1c7c20 */ /* 0x002fc60008410000 */
[----:B------:R-:W-:Y:S01]  /*12810*/  FMUL.FTZ R6, R26, R6 ;  /* 0x000000061a067220 */ /* 0x000fe20000410000 */
[----:B------:R-:W-:-:S04]  /*12820*/  FFMA.FTZ R7, R2, R28, R4 ;  /* 0x0000001c02077223 */ /* 0x000fc80000010004 */
[----:B------:R0:W-:Y:S02]  /*12830*/  STL [R1+0x444], R6 ;  /* 0x0004440601007387 */ /* 0x0001e40000100800 */
[----:B0-----:R-:W-:-:S06]  /*12840*/  FMUL.FTZ R6, R7, -1.4426950216293334961 ;  /* 0xbfb8aa3b07067820 */ /* 0x001fcc0000410000 */
[----:B------:R-:W0:Y:S02]  /*12850*/  MUFU.EX2 R6, R6 ;  /* 0x0000000600067308 */ /* 0x000e240000000800 */
[----:B0-----:R-:W-:-:S06]  /*12860*/  FADD.FTZ R6, R6, 1 ;  /* 0x3f80000006067421 */ /* 0x001fcc0000010000 */
[----:B------:R-:W0:Y:S01]  /*12870*/  MUFU.RCP R6, R6 ;  /* 0x0000000600067308 */ /* 0x000e220000001000 */
[----:B----4-:R-:W-:Y:S02]  /*12880*/  SHF.L.U32 R26, R36, 0x10, RZ ;  /* 0x00000010241a7819 */ /* 0x010fe400000006ff */
[----:B------:R-:W4:Y:S03]  /*12890*/  LDL.LU R36, [R1+0x37c] ;  /* 0x00037c0001247983 */ /* 0x000f260000300800 */
[----:B0-----:R-:W-:Y:S01]  /*128a0*/  FMUL.FTZ R26, R26, R6 ;  /* 0x000000061a1a7220 */ /* 0x001fe20000410000 */
[----:B------:R-:W-:-:S04]  /*128b0*/  FADD.FTZ R6, -R6, 1 ;  /* 0x3f80000006067421 */ /* 0x000fc80000010100 */
[----:B------:R-:W-:-:S04]  /*128c0*/  FFMA.FTZ R6, R7, R6, 1 ;  /* 0x3f80000007067423 */ /* 0x000fc80000010006 */
[----:B------:R-:W-:Y:S01]  /*128d0*/  FMUL.FTZ R6, R26, R6 ;  /* 0x000000061a067220 */ /* 0x000fe20000410000 */
[----:B---3--:R-:W-:Y:S02]  /*128e0*/  SHF.L.U32 R26, R31, 0x10, RZ ;  /* 0x000000101f1a7819 */ /* 0x008fe400000006ff */
[----:B------:R-:W3:Y:S04]  /*128f0*/  LDL.LU R31, [R1+0x360] ;  /* 0x00036000011f7983 */ /* 0x000ee80000300800 */
[----:B------:R0:W-:Y:S04]  /*12900*/  STL [R1+0x67c], R28 ;  /* 0x00067c1c01007387 */ /* 0x0001e80000100800 */
[----:B------:R1:W-:Y:S01]  /*12910*/  STL [R1+0x440], R6 ;  /* 0x0004400601007387 */ /* 0x0003e20000100800 */
[----:B------:R-:W-:-:S03]  /*12920*/  SHF.L.U32 R27, R35, 0x10, RZ ;  /* 0x00000010231b7819 */ /* 0x000fc600000006ff */
[----:B------:R-:W3:Y:S02]  /*12930*/  LDL.LU R35, [R1+0x39c] ;  /* 0x00039c0001237983 */ /* 0x000ee40000300800 */
[----:B------:R-:W-:-:S04]  /*12940*/  FADD.FTZ R27, R27, -UR16 ;  /* 0x800000101b1b7e21 */ /* 0x000fc80008010000 */
[----:B0-----:R-:W-:-:S04]  /*12950*/  FMUL.FTZ R28, R27, UR17 ;  /* 0x000000111b1c7c20 */ /* 0x001fc80008410000 */
[----:B------:R-:W-:-:S04]  /*12960*/  FFMA.FTZ R7, R3, R28, R5 ;  /* 0x0000001c03077223 */ /* 0x000fc80000010005 */
[----:B-1----:R-:W-:-:S06]  /*12970*/  FMUL.FTZ R6, R7, -1.4426950216293334961 ;  /* 0xbfb8aa3b07067820 */ /* 0x002fcc0000410000 */
[----:B------:R-:W0:Y:S02]  /*12980*/  MUFU.EX2 R6, R6 ;  /* 0x0000000600067308 */ /* 0x000e240000000800 */
[----:B0-----:R-:W-:-:S06]  /*12990*/  FADD.FTZ R6, R6, 1 ;  /* 0x3f80000006067421 */ /* 0x001fcc0000010000 */
[----:B------:R-:W0:Y:S02]  /*129a0*/  MUFU.RCP R6, R6 ;  /* 0x0000000600067308 */ /* 0x000e240000001000 */
[----:B0-----:R-:W-:Y:S01]  /*129b0*/  FMUL.FTZ R26, R26, R6 ;  /* 0x000000061a1a7220 */ /* 0x001fe20000410000 */
[----:B------:R-:W-:-:S04]  /*129c0*/  FADD.FTZ R6, -R6, 1 ;  /* 0x3f80000006067421 */ /* 0x000fc80000010100 */
[----:B------:R-:W-:-:S04]  /*129d0*/  FFMA.FTZ R6, R7, R6, 1 ;  /* 0x3f80000007067423 */ /* 0x000fc80000010006 */
[----:B------:R-:W-:Y:S01]  /*129e0*/  FMUL.FTZ R6, R26, R6 ;  /* 0x000000061a067220 */ /* 0x000fe20000410000 */
[----:B------:R-:W-:Y:S02]  /*129f0*/  SHF.L.U32 R27, R37, 0x10, RZ ;  /* 0x00000010251b7819 */ /* 0x000fe400000006ff */
[----:B------:R-:W3:Y:S01]  /*12a00*/  LDL.LU R37, [R1+0x3b0] ;  /* 0x0003b00001257983 */ /* 0x000ee20000300800 */
[----:B--2---:R-:W-:-:S03]  /*12a10*/  SHF.L.U32 R26, R38, 0x10, RZ ;  /* 0x00000010261a7819 */ /* 0x004fc600000006ff */
        /* <DEDUP_REMOVED lines=10> */
[----:B------:R0:W-:Y:S02]  /*12ac0*/  STL [R1+0x43c], R6 ;  /* 0x00043c0601007387 */ /* 0x0001e40000100800 */
[----:B0-----:R-:W-:-:S06]  /*12ad0*/  FMUL.FTZ R6, R7, -1.4426950216293334961 ;  /* 0xbfb8aa3b07067820 */ /* 0x001fcc0000410000 */
[----:B------:R-:W0:Y:S01]  /*12ae0*/  MUFU.EX2 R6, R6 ;  /* 0x0000000600067308 */ /* 0x000e220000000800 */
[----:B---3--:R-:W-:Y:S02]  /*12af0*/  SHF.L.U32 R27, R31, 0x10, RZ ;  /* 0x000000101f1b7819 */ /* 0x008fe400000006ff */
[----:B------:R-:W3:Y:S01]  /*12b00*/  LDL.LU R31, [R1+0x3d4] ;  /* 0x0003d400011f7983 */ /* 0x000ee20000300800 */
[----:B0-----:R-:W-:-:S06]  /*12b10*/  FADD.FTZ R6, R6, 1 ;  /* 0x3f80000006067421 */ /* 0x001fcc0000010000 */
[----:B------:R-:W0:Y:S02]  /*12b20*/  MUFU.RCP R6, R6 ;  /* 0x0000000600067308 */ /* 0x000e240000001000 */
        /* <DEDUP_REMOVED lines=79> */
[----:B0-----:R-:W-:Y:S01]  /*13020*/  FMUL.FTZ R6, R7, -1.4426950216293334961 ;  /* 0xbfb8aa3b07067820 */ /* 0x001fe20000410000 */
[----:B---3--:R-:W-:Y:S02]  /*13030*/  SHF.L.U32 R27, R31, 0x10, RZ ;  /* 0x000000101f1b7819 */ /* 0x008fe400000006ff */
[----:B------:R-:W3:Y:S03]  /*13040*/  LDL.LU R31, [R1+0x23c] ;  /* 0x00023c00011f7983 */ /* 0x000ee60000300800 */
[----:B------:R-:W0:Y:S02]  /*13050*/  MUFU.EX2 R6, R6 ;  /* 0x0000000600067308 */ /* 0x000e240000000800 */
        /* <DEDUP_REMOVED lines=80> */
[----:B---3--:R-:W-:Y:S02]  /*13560*/  SHF.L.U32 R27, R31, 0x10, RZ ;  /* 0x000000101f1b7819 */ /* 0x008fe400000006ff */
[----:B------:R-:W3:Y:S04]  /*13570*/  LDL.LU R31, [R1+0x570] ;  /* 0x00057000011f7983 */ /* 0x000ee80000300800 */
[----:B------:R0:W-:Y:S02]  /*13580*/  STL [R1+0x210], R6 ;  /* 0x0002100601007387 */ /* 0x0001e40000100800 */
[----:B0-----:R-:W-:-:S06]  /*13590*/  FMUL.FTZ R6, R7, -1.4426950216293334961 ;  /* 0xbfb8aa3b07067820 */ /* 0x001fcc0000410000 */
        /* <DEDUP_REMOVED lines=13> */
[----:B------:R-:W-:Y:S01]  /*13670*/  SHF.L.U32 R26, R35, 0x10, RZ ;  /* 0x00000010231a7819 */ /* 0x000fe200000006ff */
[----:B------:R-:W-:Y:S01]  /*13680*/  FADD.FTZ R27, R27, -UR16 ;  /* 0x800000101b1b7e21 */ /* 0x000fe20008010000 */
[----:B------:R1:W-:Y:S04]  /*13690*/  STL [R1+0x624], R28 ;  /* 0x0006241c01007387 */ /* 0x0003e80000100800 */
[----:B------:R-:W3:Y:S01]  /*136a0*/  LDL.LU R35, [R1+0x220] ;  /* 0x0002200001237983 */ /* 0x000ee20000300800 */
        /* <DEDUP_REMOVED lines=12> */
[----:B--2---:R-:W-:Y:S01]  /*13770*/  SHF.L.U32 R27, R38, 0x10, RZ ;  /* 0x00000010261b7819 */ /* 0x004fe200000006ff */
[----:B------:R-:W2:Y:S04]  /*13780*/  LDL.LU R37, [R1+0x54c] ;  /* 0x00054c0001257983 */ /* 0x000ea80000300800 */
[----:B------:R-:W-:Y:S01]  /*13790*/  FADD.FTZ R27, R27, -UR16 ;  /* 0x800000101b1b7e21 */ /* 0x000fe20008010000 */
[----:B------:R1:W-:Y:S04]  /*137a0*/  STL [R1+0x620], R28 ;  /* 0x0006201c01007387 */ /* 0x0003e80000100800 */
[----:B------:R-:W2:Y:S01]  /*137b0*/  LDL.LU R38, [R1+0x574] ;  /* 0x0005740001267983 */ /* 0x000ea20000300800 */
        /* <DEDUP_REMOVED lines=28> */
[----:B0-----:R-:W-:Y:S01]  /*13980*/  FADD.FTZ R6, R6, 1 ;  /* 0x3f80000006067421 */ /* 0x001fe20000010000 */
[----:B--2---:R-:W-:Y:S02]  /*13990*/  SHF.L.U32 R27, R37, 0x10, RZ ;  /* 0x00000010251b7819 */ /* 0x004fe400000006ff */
[----:B------:R-:W2:Y:S03]  /*139a0*/  LDL.LU R37, [R1+0x218] ;  /* 0x0002180001257983 */ /* 0x000ea60000300800 */
[----:B------:R-:W0:Y:S01]  /*139b0*/  MUFU.RCP R6, R6 ;  /* 0x0000000600067308 */ /* 0x000e220000001000 */
[----:B------:R-:W-:Y:S01]  /*139c0*/  FADD.FTZ R27, R27, -UR16 ;  /* 0x800000101b1b7e21 */ /* 0x000fe20008010000 */
[----:B------:R1:W-:Y:S01]  /*139d0*/  STL [R1+0x618], R28 ;  /* 0x0006181c01007387 */ /* 0x0003e20000100800 */
[----:B0-----:R-:W-:Y:S01]  /*139e0*/  FMUL.FTZ R26, R26, R6 ;  /* 0x000000061a1a7220 */ /* 0x001fe20000410000 */
[----:B------:R-:W-:-:S04]  /*139f0*/  FADD.FTZ R6, -R6, 1 ;  /* 0x3f80000006067421 */ /* 0x000fc80000010100 */
[----:B------:R-:W-:-:S04]  /*13a00*/  FFMA.FTZ R6, R7, R6, 1 ;  /* 0x3f80000007067423 */ /* 0x000fc80000010006 */
[----:B------:R-:W-:Y:S01]  /*13a10*/  FMUL.FTZ R6, R26, R6 ;  /* 0x000000061a067220 */ /* 0x000fe20000410000 */
[----:B------:R-:W-:Y:S02]  /*13a20*/  SHF.L.U32 R26, R38, 0x10, RZ ;  /* 0x00000010261a7819 */ /* 0x000fe400000006ff */
[----:B------:R-:W2:Y:S01]  /*13a30*/  LDL.LU R38, [R1+0x5b8] ;  /* 0x0005b80001267983 */ /* 0x000ea20000300800 */
[----:B-1----:R-:W-:-:S04]  /*13a40*/  FMUL.FTZ R28, R27, UR17 ;  /* 0x000000111b1c7c20 */ /* 0x002fc80008410000 */
        /* <DEDUP_REMOVED lines=25> */
[----:B------:R1:W-:Y:S01]  /*13be0*/  STL [R1+0x610], R28 ;  /* 0x0006101c01007387 */ /* 0x0003e20000100800 */
[----:B------:R-:W-:-:S03]  /*13bf0*/  FADD.FTZ R0, R0, -UR16 ;  /* 0x8000001000007e21 */ /* 0x000fc60008010000 */
        /* <DEDUP_REMOVED lines=14> */
[----:B------:R1:W-:Y:S04]  /*13ce0*/  STL [R1+0x60c], R28 ;  /* 0x00060c1c01007387 */ /* 0x0003e80000100800 */
[----:B------:R-:W2:Y:S01]  /*13cf0*/  LDL.LU R37, [R1+0x5a8] ;  /* 0x0005a80001257983 */ /* 0x000ea20000300800 */
[----:B------:R-:W-:-:S03]  /*13d00*/  FADD.FTZ R27, R27, -UR16 ;  /* 0x800000101b1b7e21 */ /* 0x000fc60008010000 */
        /* <DEDUP_REMOVED lines=13> */
[----:B----4-:R-:W-:Y:S01]  /*13de0*/  SHF.L.U32 R27, R36, 0x10, RZ ;  /* 0x00000010241b7819 */ /* 0x010fe200000006ff */
[----:B------:R-:W4:Y:S04]  /*13df0*/  LDL.LU R38, [R1+0x5c4] ;  /* 0x0005c40001267983 */ /* 0x000f280000300800 */
[----:B------:R-:W4:Y:S01]  /*13e00*/  LDL.LU R36, [R1+0x520] ;  /* 0x0005200001247983 */ /* 0x000f220000300800 */
[----:B0-----:R-:W-:Y:S01]  /*13e10*/  FMUL.FTZ R26, R26, R6 ;  /* 0x000000061a1a7220 */ /* 0x001fe20000410000 */
[----:B------:R-:W-:-:S04]  /*13e20*/  FADD.FTZ R6, -R6, 1 ;  /* 0x3f80000006067421 */ /* 0x000fc80000010100 */
[----:B------:R-:W-:-:S04]  /*13e30*/  FFMA.FTZ R6, R7, R6, 1 ;  /* 0x3f80000007067423 */ /* 0x000fc80000010006 */
[----:B------:R-:W-:Y:S01]  /*13e40*/  FMUL.FTZ R6, R26, R6 ;  /* 0x000000061a067220 */ /* 0x000fe20000410000 */
[----:B---3--:R-:W-:Y:S02]  /*13e50*/  SHF.L.U32 R26, R31, 0x10, RZ ;  /* 0x000000101f1a7819 */ /* 0x008fe400000006ff */
[----:B------:R-:W3:Y:S01]  /*13e60*/  LDL.LU R31, [R1+0x280] ;  /* 0x00028000011f7983 */ /* 0x000ee20000300800 */
[----:B------:R-:W-:-:S03]  /*13e70*/  FADD.FTZ R27, R27, -UR16 ;  /* 0x800000101b1b7e21 */ /* 0x000fc60008010000 */
[----:B------:R0:W-:Y:S02]  /*13e80*/  STL [R1+0x608], R28 ;  /* 0x0006081c01007387 */ /* 0x0001e40000100800 */
[----:B0-----:R-:W-:Y:S02]  /*13e90*/  FMUL.FTZ R28, R27, UR17 ;  /* 0x000000111b1c7c20 */ /* 0x001fe40008410000 */
[----:B------:R0:W-:Y:S02]  /*13ea0*/  STL [R1+0x234], R6 ;  /* 0x0002340601007387 */ /* 0x0001e40000100800 */
[----:B------:R-:W-:-:S04]  /*13eb0*/  FFMA.FTZ R7, R3, R28, R5 ;  /* 0x0000001c03077223 */ /* 0x000fc80000010005 */
        /* <DEDUP_REMOVED lines=8> */
[----:B------:R-:W-:-:S04]  /*13f40*/  FMUL.FTZ R27, R0, UR17 ;  /* 0x00000011001b7c20 */ /* 0x000fc80008410000 */
[----:B------:R-:W-:Y:S01]  /*13f50*/  FFMA.FTZ R6, R2, R27, R4 ;  /* 0x0000001b02067223 */ /* 0x000fe20000010004 */
[----:B------:R0:W-:Y:S01]  /*13f60*/  STL [R1+0x5c0], R27 ;  /* 0x0005c01b01007387 */ /* 0x0001e20000100800 */
[----:B--2---:R-:W-:-:S03]  /*13f70*/  SHF.L.U32 R7, R37, 0x10, RZ ;  /* 0x0000001025077819 */ /* 0x004fc600000006ff */
[----:B------:R-:W2:Y:S01]  /*13f80*/  LDL.LU R37, [R1+0x4c0] ;  /* 0x0004c00001257983 */ /* 0x000ea20000300800 */
[----:B------:R-:W-:-:S06]  /*13f90*/  FMUL.FTZ R0, R6, -1.4426950216293334961 ;  /* 0xbfb8aa3b06007820 */ /* 0x000fcc0000410000 */
[----:B------:R-:W1:Y:S01]  /*13fa0*/  MUFU.EX2 R0, R0 ;  /* 0x0000000000007308 */ /* 0x000e620000000800 */
[----:B----4-:R-:W-:Y:S02]  /*13fb0*/  SHF.L.U32 R26, R36, 0x10, RZ ;  /* 0x00000010241a7819 */ /* 0x010fe400000006ff */
[----:B------:R-:W4:Y:S03]  /*13fc0*/  LDL.LU R36, [R1+0x5b0] ;  /* 0x0005b00001247983 */ /* 0x000f260000300800 */
[----:B------:R-:W-:-:S04]  /*13fd0*/  FADD.FTZ R26, R26, -UR16 ;  /* 0x800000101a1a7e21 */ /* 0x000fc80008010000 */
[----:B0-----:R-:W-:Y:S01]  /*13fe0*/  FMUL.FTZ R27, R26, UR17 ;  /* 0x000000111a1b7c20 */ /* 0x001fe20008410000 */
[----:B---3--:R-:W-:Y:S02]  /*13ff0*/  SHF.L.U32 R26, R31, 0x10, RZ ;  /* 0x000000101f1a7819 */ /* 0x008fe400000006ff */
[----:B------:R-:W3:Y:S01]  /*14000*/  LDL.LU R31, [R1+0x4a4] ;  /* 0x0004a400011f7983 */ /* 0x000ee20000300800 */
[----:B-1----:R-:W-:-:S06]  /*14010*/  FADD.FTZ R0, R0, 1 ;  /* 0x3f80000000007421 */ /* 0x002fcc0000010000 */
[----:B------:R-:W0:Y:S02]  /*14020*/  MUFU.RCP R0, R0 ;  /* 0x0000000000007308 */ /* 0x000e240000001000 */
[----:B0-----:R-:W-:Y:S01]  /*14030*/  FMUL.FTZ R7, R7, R0 ;  /* 0x0000000007077220 */ /* 0x001fe20000410000 */
[----:B------:R-:W-:-:S04]  /*14040*/  FADD.FTZ R0, -R0, 1 ;  /* 0x3f80000000007421 */ /* 0x000fc80000010100 */
[----:B------:R-:W-:-:S04]  /*14050*/  FFMA.FTZ R0, R6, R0, 1 ;  /* 0x3f80000006007423 */ /* 0x000fc80000010000 */
[----:B------:R-:W-:Y:S01]  /*14060*/  FMUL.FTZ R0, R7, R0 ;  /* 0x0000000007007220 */ /* 0x000fe20000410000 */
[----:B------:R-:W-:Y:S02]  /*14070*/  SHF.L.U32 R7, R38, 0x10, RZ ;  /* 0x0000001026077819 */ /* 0x000fe400000006ff */
[----:B------:R-:W3:Y:S01]  /*14080*/  LDL.LU R38, [R1+0x5a0] ;  /* 0x0005a00001267983 */ /* 0x000ee20000300800 */
[----:B------:R-:W-:-:S03]  /*14090*/  FFMA.FTZ R6, R3, R27, R5 ;  /* 0x0000001b03067223 */ /* 0x000fc60000010005 */
[----:B------:R0:W-:Y:S02]  /*140a0*/  STL [R1+0x23c], R0 ;  /* 0x00023c0001007387 */ /* 0x0001e40000100800 */
[----:B0-----:R-:W-:-:S06]  /*140b0*/  FMUL.FTZ R0, R6, -1.4426950216293334961 ;  /* 0xbfb8aa3b06007820 */ /* 0x001fcc0000410000 */
[----:B------:R-:W0:Y:S01]  /*140c0*/  MUFU.EX2 R0, R0 ;  /* 0x0000000000007308 */ /* 0x000e220000000800 */
[----:B------:R-:W-:Y:S01]  /*140d0*/  FADD.FTZ R26, R26, -UR16 ;  /* 0x800000101a1a7e21 */ /* 0x000fe20008010000 */
[----:B------:R1:W-:Y:S01]  /*140e0*/  STL [R1+0x5bc], R27 ;  /* 0x0005bc1b01007387 */ /* 0x0003e20000100800 */
[----:B0-----:R-:W-:Y:S02]  /*140f0*/  FADD.FTZ R0, R0, 1 ;  /* 0x3f80000000007421 */ /* 0x001fe40000010000 */
[----:B-1----:R-:W-:-:S04]  /*14100*/  FMUL.FTZ R27, R26, UR17 ;  /* 0x000000111a1b7c20 */ /* 0x002fc80008410000 */
        /* <DEDUP_REMOVED lines=9> */
[----:B------:R1:W-:Y:S01]  /*141a0*/  STL [R1+0x5b8], R27 ;  /* 0x0005b81b01007387 */ /* 0x0003e20000100800 */
[----:B--2---:R-:W-:-:S03]  /*141b0*/  SHF.L.U32 R26, R37, 0x10, RZ ;  /* 0x00000010251a7819 */ /* 0x004fc600000006ff */
[----:B------:R-:W2:Y:S01]  /*141c0*/  LDL.LU R37, [R1+0x5a4] ;  /* 0x0005a40001257983 */ /* 0x000ea20000300800 */
[----:B0-----:R-:W-:Y:S01]  /*141d0*/  FADD.FTZ R0, R0, 1 ;  /* 0x3f80000000007421 */ /* 0x001fe20000010000 */
[----:B------:R-:W-:-:S05]  /*141e0*/  FADD.FTZ R26, R26, -UR16 ;  /* 0x800000101a1a7e21 */ /* 0x000fca0008010000 */
[----:B------:R-:W0:Y:S01]  /*141f0*/  MUFU.RCP R0, R0 ;  /* 0x0000000000007308 */ /* 0x000e220000001000 */
[----:B-1----:R-:W-:Y:S01]  /*14200*/  FMUL.FTZ R27, R26, UR17 ;  /* 0x000000111a1b7c20 */ /* 0x002fe20008410000 */
[----:B------:R-:W-:Y:S02]  /*14210*/  SHF.L.U32 R26, R35, 0x10, RZ ;  /* 0x00000010231a7819 */ /* 0x000fe400000006ff */
[----:B------:R-:W-:Y:S01]  /*14220*/  SHF.L.U32 R7, R34, 0x10, RZ ;  /* 0x0000001022077819 */ /* 0x000fe200000006ff */
[----:B------:R1:W-:Y:S02]  /*14230*/  STL [R1+0x600], R28 ;  /* 0x0006001c01007387 */ /* 0x0003e40000100800 */
[----:B------:R-:W-:Y:S02]  /*14240*/  FADD.FTZ R26, R26, -UR16 ;  /* 0x800000101a1a7e21 */ /* 0x000fe40008010000 */
[----:B------:R-:W2:Y:S04]  /*14250*/  LDL.LU R34, [R1+0x590] ;  /* 0x0005900001227983 */ /* 0x000ea80000300800 */
[----:B------:R-:W2:Y:S01]  /*14260*/  LDL.LU R35, [R1+0x594] ;  /* 0x0005940001237983 */ /* 0x000ea20000300800 */
[----:B-1----:R-:W-:Y:S01]  /*14270*/  FMUL.FTZ R28, R26, UR17 ;  /* 0x000000111a1c7c20 */ /* 0x002fe20008410000 */
[----:B0-----:R-:W-:Y:S01]  /*14280*/  FMUL.FTZ R7, R7, R0 ;  /* 0x0000000007077220 */ /* 0x001fe20000410000 */
[----:B------:R-:W-:-:S04]  /*14290*/  FADD.FTZ R0, -R0, 1 ;  /* 0x3f80000000007421 */ /* 0x000fc80000010100 */
[----:B------:R-:W-:-:S04]  /*142a0*/  FFMA.FTZ R0, R6, R0, 1 ;  /* 0x3f80000006007423 */ /* 0x000fc80000010000 */
[----:B------:R-:W-:Y:S01]  /*142b0*/  FMUL.FTZ R0, R7, R0 ;  /* 0x0000000007007220 */ /* 0x000fe20000410000 */
[----:B------:R-:W-:-:S04]  /*142c0*/  FFMA.FTZ R6, R3, R27, R5 ;  /* 0x0000001b03067223 */ /* 0x000fc80000010005 */
[----:B------:R0:W-:Y:S01]  /*142d0*/  STL [R1+0x244], R0 ;  /* 0x0002440001007387 */ /* 0x0001e20000100800 */
[----:B----4-:R-:W-:-:S03]  /*142e0*/  SHF.L.U32 R7, R36, 0x10, RZ ;  /* 0x0000001024077819 */ /* 0x010fc600000006ff */
[----:B------:R-:W4:Y:S01]  /*142f0*/  LDL.LU R36, [R1+0x278] ;  /* 0x0002780001247983 */ /* 0x000f220000300800 */
[----:B0-----:R-:W-:Y:S01]  /*14300*/  FMUL.FTZ R0, R6, -1.4426950216293334961 ;  /* 0xbfb8aa3b06007820 */ /* 0x001fe20000410000 */
[----:B---3--:R-:W-:Y:S02]  /*14310*/  SHF.L.U32 R26, R31, 0x10, RZ ;  /* 0x000000101f1a7819 */ /* 0x008fe400000006ff */
[----:B------:R-:W3:Y:S03]  /*14320*/  LDL.LU R31, [R1+0x4a0] ;  /* 0x0004a000011f7983 */ /* 0x000ee60000300800 */
[----:B------:R-:W0:Y:S02]  /*14330*/  MUFU.EX2 R0, R0 ;  /* 0x0000000000007308 */ /* 0x000e240000000800 */
[----:B0-----:R-:W-:-:S06]  /*14340*/  FADD.FTZ R0, R0, 1 ;  /* 0x3f80000000007421 */ /* 0x001fcc0000010000 */
[----:B------:R-:W0:Y:S01]  /*14350*/  MUFU.RCP R0, R0 ;  /* 0x0000000000007308 */ /* 0x000e220000001000 */
[----:B------:R1:W-:Y:S01]  /*14360*/  STL [R1+0x5ac], R27 ;  /* 0x0005ac1b01007387 */ /* 0x0003e20000100800 */
[----:B0-----:R-:W-:Y:S01]  /*14370*/  FMUL.FTZ R7, R7, R0 ;  /* 0x0000000007077220 */ /* 0x001fe20000410000 */
[----:B------:R-:W-:-:S04]  /*14380*/  FADD.FTZ R0, -R0, 1 ;  /* 0x3f80000000007421 */ /* 0x000fc80000010100 */
[----:B------:R-:W-:-:S04]  /*14390*/  FFMA.FTZ R0, R6, R0, 1 ;  /* 0x3f80000006007423 */ /* 0x000fc80000010000 */
[----:B-1----:R-:W-:Y:S01]  /*143a0*/  FMUL.FTZ R27, R7, R0 ;  /* 0x00000000071b7220 */ /* 0x002fe20000410000 */
[----:B------:R-:W-:Y:S02]  /*143b0*/  SHF.L.U32 R7, R38, 0x10, RZ ;  /* 0x0000001026077819 */ /* 0x000fe400000006ff */
[----:B------:R-:W3:Y:S01]  /*143c0*/  LDL.LU R38, [R1+0x274] ;  /* 0x0002740001267983 */ /* 0x000ee20000300800 */
[----:B------:R-:W-:-:S04]  /*143d0*/  FFMA.FTZ R6, R2, R28, R4 ;  /* 0x0000001c02067223 */ /* 0x000fc80000010004 */
[----:B------:R-:W-:-:S06]  /*143e0*/  FMUL.FTZ R0, R6, -1.4426950216293334961 ;  /* 0xbfb8aa3b06007820 */ /* 0x000fcc0000410000 */
[----:B------:R-:W0:Y:S02]  /*143f0*/  MUFU.EX2 R0, R0 ;  /* 0x0000000000007308 */ /* 0x000e240000000800 */
[----:B0-----:R-:W-:-:S06]  /*14400*/  FADD.FTZ R0, R0, 1 ;  /* 0x3f80000000007421 */ /* 0x001fcc0000010000 */
[----:B------:R-:W0:Y:S02]  /*14410*/  MUFU.RCP R0, R0 ;  /* 0x0000000000007308 */ /* 0x000e240000001000 */
[----:B0-----:R-:W-:Y:S01]  /*14420*/  FMUL.FTZ R7, R7, R0 ;  /* 0x0000000007077220 */ /* 0x001fe20000410000 */
[----:B------:R-:W-:-:S04]  /*14430*/  FADD.FTZ R0, -R0, 1 ;  /* 0x3f80000000007421 */ /* 0x000fc80000010100 */
[----:B------:R-:W-:-:S04]  /*14440*/  FFMA.FTZ R0, R6, R0, 1 ;  /* 0x3f80000006007423 */ /* 0x000fc80000010000 */
[----:B------:R-:W-:Y:S01]  /*14450*/  FMUL.FTZ R0, R7, R0 ;  /* 0x0000000007007220 */ /* 0x000fe20000410000 */
[----:B------:R-:W-:Y:S01]  /*14460*/  FADD.FTZ R26, R26, -UR16 ;  /* 0x800000101a1a7e21 */ /* 0x000fe20008010000 */
[----:B------:R0:W-:Y:S03]  /*14470*/  STL [R1+0x778], R27 ;  /* 0x0007781b01007387 */ /* 0x0001e60000100800 */
[----:B0-----:R-:W-:Y:S01]  /*14480*/  FMUL.FTZ R27, R26, UR17 ;  /* 0x000000111a1b7c20 */ /* 0x001fe20008410000 */
[----:B------:R0:W-:Y:S03]  /*14490*/  STL [R1+0x24c], R0 ;  /* 0x00024c0001007387 */ /* 0x0001e60000100800 */
[----:B------:R-:W-:-:S04]  /*144a0*/  FFMA.FTZ R6, R3, R27, R5 ;  /* 0x0000001b03067223 */ /* 0x000fc80000010005 */
[----:B0-----:R-:W-:Y:S01]  /*144b0*/  FMUL.FTZ R0, R6, -1.4426950216293334961 ;  /* 0xbfb8aa3b06007820 */ /* 0x001fe20000410000 */
[----:B--2---:R-:W-:Y:S02]  /*144c0*/  SHF.L.U32 R7, R37, 0x10, RZ ;  /* 0x0000001025077819 */ /* 0x004fe400000006ff */
[----:B------:R-:W2:Y:S03]  /*144d0*/  LDL.LU R37, [R1+0x588] ;  /* 0x0005880001257983 */ /* 0x000ea60000300800 */
[----:B------:R-:W0:Y:S01]  /*144e0*/  MUFU.EX2 R0, R0 ;  /* 0x0000000000007308 */ /* 0x000e220000000800 */
[----:B------:R-:W-:Y:S01]  /*144f0*/  STL [R1+0x5a8], R28 ;  /* 0x0005a81c01007387 */ /* 0x000fe20000100800 */
[----:B0-----:R-:W-:-:S06]  /*14500*/  FADD.FTZ R0, R0, 1 ;  /* 0x3f80000000007421 */ /* 0x001fcc0000010000 */
[----:B------:R-:W0:Y:S01]  /*14510*/  MUFU.RCP R0, R0 ;  /* 0x0000000000007308 */ /* 0x000e220000001000 */
[----:B------:R1:W-:Y:S01]  /*14520*/  STL [R1+0x5a0], R27 ;  /* 0x0005a01b01007387 */ /* 0x0003e20000100800 */
[----:B0-----:R-:W-:Y:S01]  /*14530*/  FMUL.FTZ R7, R7, R0 ;  /* 0x0000000007077220 */ /* 0x001fe20000410000 */
[----:B------:R-:W-:-:S04]  /*14540*/  FADD.FTZ R0, -R0, 1 ;  /* 0x3f80000000007421 */ /* 0x000fc80000010100 */
[----:B------:R-:W-:Y:S01]  /*14550*/  FFMA.FTZ R0, R6, R0, 1 ;  /* 0x3f80000006007423 */ /* 0x000fe20000010000 */
[----:B----4-:R-:W-:Y:S02]  /*14560*/  SHF.L.U32 R26, R36, 0x10, RZ ;  /* 0x00000010241a7819 */ /* 0x010fe400000006ff */
[----:B------:R-:W4:Y:S03]  /*14570*/  LDL.LU R36, [R1+0x474] ;  /* 0x0004740001247983 */ /* 0x000f260000300800 */
[----:B------:R-:W-:-:S04]  /*14580*/  FADD.FTZ R26, R26, -UR16 ;  /* 0x800000101a1a7e21 */ /* 0x000fc80008010000 */
[----:B-1----:R-:W-:Y:S01]  /*14590*/  FMUL.FTZ R27, R26, UR17 ;  /* 0x000000111a1b7c20 */ /* 0x002fe20008410000 */
[----:B------:R-:W-:-:S03]  /*145a0*/  FMUL.FTZ R26, R7, R0 ;  /* 0x00000000071a7220 */ /* 0x000fc60000410000 */
[----:B------:R-:W-:Y:S01]  /*145b0*/  FFMA.FTZ R6, R2, R27, R4 ;  /* 0x0000001b02067223 */ /* 0x000fe20000010004 */
[----:B---3--:R-:W-:Y:S02]  /*145c0*/  SHF.L.U32 R28, R31, 0x10, RZ ;  /* 0x000000101f1c7819 */ /* 0x008fe400000006ff */
[----:B------:R-:W3:Y:S01]  /*145d0*/  LDL.LU R31, [R1+0x58c] ;  /* 0x00058c00011f7983 */ /* 0x000ee20000300800 */
[----:B------:R-:W-:-:S06]  /*145e0*/  FMUL.FTZ R0, R6, -1.4426950216293334961 ;  /* 0xbfb8aa3b06007820 */ /* 0x000fcc0000410000 */
        /* <DEDUP_REMOVED lines=8> */
[----:B------:R-:W-:-:S04]  /*14670*/  FADD.FTZ R0, -R0, 1 ;  /* 0x3f80000000007421 */ /* 0x000fc80000010100 */
[----:B------:R-:W-:-:S04]  /*14680*/  FFMA.FTZ R0, R6, R0, 1 ;  /* 0x3f80000006007423 */ /* 0x000fc80000010000 */
[----:B------:R-:W-:Y:S01]  /*14690*/  FMUL.FTZ R0, R7, R0 ;  /* 0x0000000007007220 */ /* 0x000fe20000410000 */
[----:B------:R-:W-:Y:S02]  /*146a0*/  SHF.L.U32 R7, R35, 0x10, RZ ;  /* 0x0000001023077819 */ /* 0x000fe400000006ff */
[----:B------:R-:W3:Y:S01]  /*146b0*/  LDL.LU R35, [R1+0x270] ;  /* 0x0002700001237983 */ /* 0x000ee20000300800 */
[----:B-1----:R-:W-:Y:S01]  /*146c0*/  FMUL.FTZ R26, R28, UR17 ;  /* 0x000000111c1a7c20 */ /* 0x002fe20008410000 */
[----:B------:R-:W-:Y:S02]  /*146d0*/  SHF.L.U32 R28, R38, 0x10, RZ ;  /* 0x00000010261c7819 */ /* 0x000fe400000006ff */
[----:B------:R-:W3:Y:S01]  /*146e0*/  LDL.LU R38, [R1+0x580] ;  /* 0x0005800001267983 */ /* 0x000ee20000300800 */
[----:B------:R-:W-:-:S03]  /*146f0*/  FFMA.FTZ R6, R3, R26, R5 ;  /* 0x0000001a03067223 */ /* 0x000fc60000010005 */
[----:B------:R0:W-:Y:S02]  /*14700*/  STL [R1+0x254], R0 ;  /* 0x0002540001007387 */ /* 0x0001e40000100800 */
[----:B0-----:R-:W-:-:S06]  /*14710*/  FMUL.FTZ R0, R6, -1.4426950216293334961 ;  /* 0xbfb8aa3b06007820 */ /* 0x001fcc0000410000 */
[----:B------:R-:W0:Y:S02]  /*14720*/  MUFU.EX2 R0, R0 ;  /* 0x0000000000007308 */ /* 0x000e240000000800 */
[----:B0-----:R-:W-:-:S06]  /*14730*/  FADD.FTZ R0, R0, 1 ;  /* 0x3f80000000007421 */ /* 0x001fcc0000010000 */
[----:B------:R-:W0:Y:S01]  /*14740*/  MUFU.RCP R0, R0 ;  /* 0x0000000000007308 */ /* 0x000e220000001000 */
[----:B------:R-:W-:Y:S01]  /*14750*/  FADD.FTZ R28, R28, -UR16 ;  /* 0x800000101c1c7e21 */ /* 0x000fe20008010000 */
[----:B0-----:R-:W-:Y:S01]  /*14760*/  FMUL.FTZ R7, R7, R0 ;  /* 0x0000000007077220 */ /* 0x001fe20000410000 */
[----:B------:R-:W-:-:S04]  /*14770*/  FADD.FTZ R0, -R0, 1 ;  /* 0x3f80000000007421 */ /* 0x000fc80000010100 */
[----:B------:R-:W-:-:S04]  /*14780*/  FFMA.FTZ R0, R6, R0, 1 ;  /* 0x3f80000006007423 */ /* 0x000fc80000010000 */
[----:B------:R-:W-:Y:S01]  /*14790*/  FMUL.FTZ R0, R7, R0 ;  /* 0x0000000007007220 */ /* 0x000fe20000410000 */
[----:B------:R0:W-:Y:S02]  /*147a0*/  STL [R1+0x598], R26 ;  /* 0x0005981a01007387 */ /* 0x0001e40000100800 */
[----:B0-----:R-:W-:Y:S02]  /*147b0*/  FMUL.FTZ R26, R28, UR17 ;  /* 0x000000111c1a7c20 */ /* 0x001fe40008410000 */
[----:B------:R0:W-:Y:S02]  /*147c0*/  STL [R1+0x258], R0 ;  /* 0x0002580001007387 */ /* 0x0001e40000100800 */
[----:B------:R-:W-:-:S04]  /*147d0*/  FFMA.FTZ R6, R2, R26, R4 ;  /* 0x0000001a02067223 */ /* 0x000fc80000010004 */
[----:B0-----:R-:W-:-:S06]  /*147e0*/  FMUL.FTZ R0, R6, -1.4426950216293334961 ;  /* 0xbfb8aa3b06007820 */ /* 0x001fcc0000410000 */
[----:B------:R-:W0:Y:S01]  /*147f0*/  MUFU.EX2 R0, R0 ;  /* 0x0000000000007308 */ /* 0x000e220000000800 */
[----:B--2---:R-:W-:Y:S02]  /*14800*/  SHF.L.U32 R7, R37, 0x10, RZ ;  /* 0x0000001025077819 */ /* 0x004fe400000006ff */
[----:B------:R-:W2:Y:S01]  /*14810*/  LDL.LU R37, [R1+0x470] ;  /* 0x0004700001257983 */ /* 0x000ea20000300800 */
[----:B0-----:R-:W-:-:S06]  /*14820*/  FADD.FTZ R0, R0, 1 ;  /* 0x3f80000000007421 */ /* 0x001fcc0000010000 */
[----:B------:R-:W0:Y:S02]  /*14830*/  MUFU.RCP R0, R0 ;  /* 0x0000000000007308 */ /* 0x000e240000001000 */
[----:B0-----:R-:W-:Y:S01]  /*14840*/  FMUL.FTZ R7, R7, R0 ;  /* 0x0000000007077220 */ /* 0x001fe20000410000 */
[----:B------:R-:W-:-:S04]  /*14850*/  FADD.FTZ R0, -R0, 1 ;  /* 0x3f80000000007421 */ /* 0x000fc80000010100 */
[----:B------:R-:W-:-:S04]  /*14860*/  FFMA.FTZ R0, R6, R0, 1 ;  /* 0x3f80000006007423 */ /* 0x000fc80000010000 */
[----:B------:R-:W-:Y:S01]  /*14870*/  FMUL.FTZ R0, R7, R0 ;  /* 0x0000000007007220 */ /* 0x000fe20000410000 */
[----:B----4-:R-:W-:Y:S02]  /*14880*/  SHF.L.U32 R28, R36, 0x10, RZ ;  /* 0x00000010241c7819 */ /* 0x010fe400000006ff */
[----:B------:R-:W4:Y:S01]  /*14890*/  LDL.LU R36, [R1+0x584] ;  /* 0x0005840001247983 */ /* 0x000f220000300800 */
[----:B---3--:R-:W-:-:S03]  /*148a0*/  SHF.L.U32 R7, R31, 0x10, RZ ;  /* 0x000000101f077819 */ /* 0x008fc600000006ff */
[----:B------:R-:W3:Y:S01]  /*148b0*/  LDL.LU R31, [R1+0x26c] ;  /* 0x00026c00011f7983 */ /* 0x000ee20000300800 */
[----:B------:R-:W-:-:S03]  /*148c0*/  FADD.FTZ R28, R28, -UR16 ;  /* 0x800000101c1c7e21 */ /* 0x000fc60008010000 */
[----:B------:R0:W-:Y:S02]  /*148d0*/  STL [R1+0x594], R26 ;  /* 0x0005941a01007387 */ /* 0x0001e40000100800 */
[----:B0-----:R-:W-:-:S04]  /*148e0*/  FMUL.FTZ R26, R28, UR17 ;  /* 0x000000111c1a7c20 */ /* 0x001fc80008410000 */
[----:B------:R-:W-:Y:S01]  /*148f0*/  FFMA.FTZ R6, R3, R26, R5 ;  /* 0x0000001a03067223 */ /* 0x000fe20000010005 */
[----:B------:R0:W-:Y:S01]  /*14900*/  STL [R1+0x590], R26 ;  /* 0x0005901a01007387 */ /* 0x0001e20000100800 */
[----:B------:R-:W-:-:S03]  /*14910*/  SHF.L.U32 R28, R35, 0x10, RZ ;  /* 0x00000010231c7819 */ /* 0x000fc600000006ff */
[----:B------:R-:W3:Y:S02]  /*14920*/  LDL.LU R35, [R1+0x454] ;  /* 0x0004540001237983 */ /* 0x000ee40000300800 */
[----:B------:R-:W-:-:S04]  /*14930*/  FADD.FTZ R28, R28, -UR16 ;  /* 0x800000101c1c7e21 */ /* 0x000fc80008010000 */
[----:B0-----:R-:W-:Y:S01]  /*14940*/  FMUL.FTZ R26, R28, UR17 ;  /* 0x000000111c1a7c20 */ /* 0x001fe20008410000 */
[----:B------:R-:W-:Y:S02]  /*14950*/  SHF.L.U32 R28, R38, 0x10, RZ ;  /* 0x00000010261c7819 */ /* 0x000fe400000006ff */
        /* <DEDUP_REMOVED lines=10> */
[----:B------:R-:W-:-:S04]  /*14a00*/  FFMA.FTZ R7, R2, R26, R4 ;  /* 0x0000001a02077223 */ /* 0x000fc80000010004 */
[----:B------:R-:W-:-:S06]  /*14a10*/  FMUL.FTZ R0, R7, -1.4426950216293334961 ;  /* 0xbfb8aa3b07007820 */ /* 0x000fcc0000410000 */
[----:B------:R-:W0:Y:S01]  /*14a20*/  MUFU.EX2 R0, R0 ;  /* 0x0000000000007308 */ /* 0x000e220000000800 */
[----:B--2---:R-:W-:Y:S02]  /*14a30*/  SHF.L.U32 R30, R37, 0x10, RZ ;  /* 0x00000010251e7819 */ /* 0x004fe400000006ff */
[----:B------:R-:W2:Y:S01]  /*14a40*/  LDL.LU R37, [R1+0x568] ;  /* 0x0005680001257983 */ /* 0x000ea20000300800 */
[----:B0-----:R-:W-:-:S06]  /*14a50*/  FADD.FTZ R0, R0, 1 ;  /* 0x3f80000000007421 */ /* 0x001fcc0000010000 */
[----:B------:R-:W0:Y:S01]  /*14a60*/  MUFU.RCP R0, R0 ;  /* 0x0000000000007308 */ /* 0x000e220000001000 */
[----:B------:R-:W-:Y:S01]  /*14a70*/  FADD.FTZ R30, R30, -UR16 ;  /* 0x800000101e1e7e21 */ /* 0x000fe20008010000 */
[----:B------:R1:W-:Y:S03]  /*14a80*/  STL [R1+0x770], R6 ;  /* 0x0007700601007387 */ /* 0x0003e60000100800 */
        /* <DEDUP_REMOVED lines=9> */
[----:B---3--:R-:W-:-:S03]  /*14b20*/  SHF.L.U32 R30, R31, 0x10, RZ ;  /* 0x000000101f1e7819 */ /* 0x008fc600000006ff */
[----:B------:R-:W3:Y:S01]  /*14b30*/  LDL.LU R31, [R1+0x268] ;  /* 0x00026800011f7983 */ /* 0x000ee20000300800 */
[----:B0-----:R-:W-:-:S06]  /*14b40*/  FMUL.FTZ R0, R7, -1.4426950216293334961 ;  /* 0xbfb8aa3b07007820 */ /* 0x001fcc0000410000 */
[----:B------:R-:W0:Y:S01]  /*14b50*/  MUFU.EX2 R0, R0 ;  /* 0x0000000000007308 */ /* 0x000e220000000800 */
[----:B------:R-:W-:Y:S01]  /*14b60*/  FADD.FTZ R30, R30, -UR16 ;  /* 0x800000101e1e7e21 */ /* 0x000fe20008010000 */
[----:B0-----:R-:W-:-:S06]  /*14b70*/  FADD.FTZ R0, R0, 1 ;  /* 0x3f80000000007421 */ /* 0x001fcc0000010000 */
[----:B------:R-:W0:Y:S01]  /*14b80*/  MUFU.RCP R0, R0 ;  /* 0x0000000000007308 */ /* 0x000e220000001000 */
[----:B------:R1:W-:Y:S02]  /*14b90*/  STL [R1+0x574], R6 ;  /* 0x0005740601007387 */ /* 0x0003e40000100800 */
[----:B-1----:R-:W-:Y:S01]  /*14ba0*/  FMUL.FTZ R6, R30, UR17 ;  /* 0x000000111e067c20 */ /* 0x002fe20008410000 */
[----:B0-----:R-:W-:Y:S01]  /*14bb0*/  FMUL.FTZ R28, R28, R0 ;  /* 0x000000001c1c7220 */ /* 0x001fe20000410000 */
[----:B------:R-:W-:Y:S01]  /*14bc0*/  FADD.FTZ R0, -R0, 1 ;  /* 0x3f80000000007421 */ /* 0x000fe20000010100 */
[----:B------:R-:W-:Y:S02]  /*14bd0*/  SHF.L.U32 R30, R35, 0x10, RZ ;  /* 0x00000010231e7819 */ /* 0x000fe400000006ff */
[----:B------:R-:W4:Y:S01]  /*14be0*/  LDL.LU R35, [R1+0x56c] ;  /* 0x00056c0001237983 */ /* 0x000f220000300800 */
[----:B------:R-:W-:Y:S02]  /*14bf0*/  FFMA.FTZ R0, R7, R0, 1 ;  /* 0x3f80000007007423 */ /* 0x000fe40000010000 */
[----:B------:R-:W-:Y:S01]  /*14c00*/  FADD.FTZ R30, R30, -UR16 ;  /* 0x800000101e1e7e21 */ /* 0x000fe20008010000 */
[----:B------:R0:W-:Y:S01]  /*14c10*/  STL [R1+0x570], R6 ;  /* 0x0005700601007387 */ /* 0x0001e20000100800 */
[----:B------:R-:W-:-:S02]  /*14c20*/  FFMA.FTZ R7, R2, R6, R4 ;  /* 0x0000000602077223 */ /* 0x000fc40000010004 */
[----:B0-----:R-:W-:Y:S01]  /*14c30*/  FMUL.FTZ R6, R30, UR17 ;  /* 0x000000111e067c20 */ /* 0x001fe20008410000 */
[----:B------:R-:W-:Y:S02]  /*14c40*/  SHF.L.U32 R30, R38, 0x10, RZ ;  /* 0x00000010261e7819 */ /* 0x000fe400000006ff */
[----:B------:R-:W4:Y:S01]  /*14c50*/  LDL.LU R38, [R1+0x264] ;  /* 0x0002640001267983 */ /* 0x000f220000300800 */
[----:B------:R-:W-:-:S05]  /*14c60*/  FMUL.FTZ R0, R28, R0 ;  /* 0x000000001c007220 */ /* 0x000fca0000410000 */
[----:B------:R0:W-:Y:S02]  /*14c70*/  STL [R1+0x26c], R0 ;  /* 0x00026c0001007387 */ /* 0x0001e40000100800 */
[----:B0-----:R-:W-:-:S06]  /*14c80*/  FMUL.FTZ R0, R7, -1.4426950216293334961 ;  /* 0xbfb8aa3b07007820 */ /* 0x001fcc0000410000 */
[----:B------:R-:W0:Y:S02]  /*14c90*/  MUFU.EX2 R0, R0 ;  /* 0x0000000000007308 */ /* 0x000e240000000800 */
[----:B0-----:R-:W-:-:S06]  /*14ca0*/  FADD.FTZ R0, R0, 1 ;  /* 0x3f80000000007421 */ /* 0x001fcc0000010000 */
[----:B------:R-:W0:Y:S01]  /*14cb0*/  MUFU.RCP R0, R0 ;  /* 0x0000000000007308 */ /* 0x000e220000001000 */
[----:B------:R-:W-:Y:S01]  /*14cc0*/  SHF.L.U32 R28, R34, 0x10, RZ ;  /* 0x00000010221c7819 */ /* 0x000fe200000006ff */
[----:B------:R1:W-:Y:S04]  /*14cd0*/  STL [R1+0x55c], R6 ;  /* 0x00055c0601007387 */ /* 0x0003e80000100800 */
[----:B------:R-:W4:Y:S01]  /*14ce0*/  LDL.LU R34, [R1+0x260] ;  /* 0x0002600001227983 */ /* 0x000f220000300800 */
        /* <DEDUP_REMOVED lines=13> */
[----:B--2---:R-:W-:Y:S02]  /*14dc0*/  SHF.L.U32 R30, R37, 0x10, RZ ;  /* 0x00000010251e7819 */ /* 0x004fe400000006ff */
[----:B------:R-:W2:Y:S04]  /*14dd0*/  LDL.LU R37, [R1+0x560] ;  /* 0x0005600001257983 */ /* 0x000ea80000300800 */
[----:B------:R0:W-:Y:S01]  /*14de0*/  STL [R1+0x268], R0 ;  /* 0x0002680001007387 */ /* 0x0001e20000100800 */
[----:B---3--:R-:W-:-:S05]  /*14df0*/  SHF.L.U32 R31, R31, 0x10, RZ ;  /* 0x000000101f1f7819 */ /* 0x008fca00000006ff */
[----:B------:R-:W-:-:S04]  /*14e00*/  FADD.FTZ R31, R31, -UR16 ;  /* 0x800000101f1f7e21 */ /* 0x000fc80008010000 */
[----:B-1----:R-:W-:Y:S01]  /*14e10*/  FMUL.FTZ R6, R31, UR17 ;  /* 0x000000111f067c20 */ /* 0x002fe20008410000 */
[----:B----4-:R-:W-:Y:S02]  /*14e20*/  SHF.L.U32 R31, R36, 0x10, RZ ;  /* 0x00000010241f7819 */ /* 0x010fe400000006ff */
[----:B------:R-:W3:Y:S01]  /*14e30*/  LDL.LU R36, [R1+0x434] ;  /* 0x0004340001247983 */ /* 0x000ee20000300800 */
[----:B------:R-:W-:-:S04]  /*14e40*/  FFMA.FTZ R7, R2, R6, R4 ;  /* 0x0000000602077223 */ /* 0x000fc80000010004 */
        /* <DEDUP_REMOVED lines=9> */
[----:B------:R-:W-:Y:S02]  /*14ee0*/  SHF.L.U32 R30, R35, 0x10, RZ ;  /* 0x00000010231e7819 */ /* 0x000fe400000006ff */
[----:B------:R-:W4:Y:S04]  /*14ef0*/  LDL.LU R35, [R1+0x540] ;  /* 0x0005400001237983 */ /* 0x000f280000300800 */
[----:B------:R0:W-:Y:S02]  /*14f00*/  STL [R1+0x54c], R6 ;  /* 0x00054c0601007387 */ /* 0x0001e40000100800 */
[----:B0-----:R-:W-:Y:S01]  /*14f10*/  FMUL.FTZ R6, R31, UR17 ;  /* 0x000000111f067c20 */ /* 0x001fe20008410000 */
[----:B------:R-:W-:-:S02]  /*14f20*/  SHF.L.U32 R31, R38, 0x10, RZ ;  /* 0x00000010261f7819 */ /* 0x000fc400000006ff */
[----:B------:R-:W4:Y:S01]  /*14f30*/  LDL.LU R38, [R1+0x430] ;  /* 0x0004300001267983 */ /* 0x000f220000300800 */
[----:B------:R-:W-:-:S03]  /*14f40*/  FFMA.FTZ R7, R3, R6, R5 ;  /* 0x0000000603077223 */ /* 0x000fc60000010005 */
[----:B------:R0:W-:Y:S02]  /*14f50*/  STL [R1+0x274], R0 ;  /* 0x0002740001007387 */ /* 0x0001e40000100800 */
[----:B0-----:R-:W-:-:S06]  /*14f60*/  FMUL.FTZ R0, R7, -1.4426950216293334961 ;  /* 0xbfb8aa3b07007820 */ /* 0x001fcc0000410000 */
[----:B------:R-:W0:Y:S01]  /*14f70*/  MUFU.EX2 R0, R0 ;  /* 0x0000000000007308 */ /* 0x000e220000000800 */
[----:B------:R-:W-:Y:S01]  /*14f80*/  FADD.FTZ R31, R31, -UR16 ;  /* 0x800000101f1f7e21 */ /* 0x000fe20008010000 */
[----:B------:R1:W-:Y:S03]  /*14f90*/  STL [R1+0x548], R6 ;  /* 0x0005480601007387 */ /* 0x0003e60000100800 */
[----:B-1----:R-:W-:Y:S01]  /*14fa0*/  FMUL.FTZ R6, R31, UR17 ;  /* 0x000000111f067c20 */ /* 0x002fe20008410000 */
[----:B0-----:R-:W-:-:S06]  /*14fb0*/  FADD.FTZ R0, R0, 1 ;  /* 0x3f80000000007421 */ /* 0x001fcc0000010000 */
[----:B------:R-:W0:Y:S02]  /*14fc0*/  MUFU.RCP R0, R0 ;  /* 0x0000000000007308 */ /* 0x000e240000001000 */
[----:B0-----:R-:W-:Y:S01]  /*14fd0*/  FMUL.FTZ R30, R30, R0 ;  /* 0x000000001e1e7220 */ /* 0x001fe20000410000 */
[----:B------:R-:W-:-:S04]  /*14fe0*/  FADD.FTZ R0, -R0, 1 ;  /* 0x3f80000000007421 */ /* 0x000fc80000010100 */
[----:B------:R-:W-:-:S04]  /*14ff0*/  FFMA.FTZ R0, R7, R0, 1 ;  /* 0x3f80000007007423 */ /* 0x000fc80000010000 */
[----:B------:R-:W-:Y:S01]  /*15000*/  FMUL.FTZ R0, R30, R0 ;  /* 0x000000001e007220 */ /* 0x000fe20000410000 */
[----:B------:R-:W-:Y:S01]  /*15010*/  FFMA.FTZ R30, R2, R6, R4 ;  /* 0x00000006021e7223 */ /* 0x000fe20000010004 */
[----:B--2---:R-:W-:Y:S02]  /*15020*/  SHF.L.U32 R31, R37, 0x10, RZ ;  /* 0x00000010251f7819 */ /* 0x004fe400000006ff */
[----:B------:R-:W2:Y:S01]  /*15030*/  LDL.LU R37, [R1+0x544] ;  /* 0x0005440001257983 */ /* 0x000ea20000300800 */
[----:B------:R-:W-:-:S06]  /*15040*/  FMUL.FTZ R7, R30, -1.4426950216293334961 ;  /* 0xbfb8aa3b1e077820 */ /* 0x000fcc0000410000 */
[----:B------:R-:W0:Y:S02]  /*15050*/  MUFU.EX2 R7, R7 ;  /* 0x0000000700077308 */ /* 0x000e240000000800 */
[----:B0-----:R-:W-:-:S06]  /*15060*/  FADD.FTZ R7, R7, 1 ;  /* 0x3f80000007077421 */ /* 0x001fcc0000010000 */
[----:B------:R-:W0:Y:S01]  /*15070*/  MUFU.RCP R7, R7 ;  /* 0x0000000700077308 */ /* 0x000e220000001000 */
[----:B------:R-:W-:Y:S04]  /*15080*/  STL [R1+0x76c], R0 ;  /* 0x00076c0001007387 */ /* 0x000fe80000100800 */
[----:B------:R1:W-:Y:S01]  /*15090*/  STL [R1+0x538], R6 ;  /* 0x0005380601007387 */ /* 0x0003e20000100800 */
[----:B0-----:R-:W-:Y:S01]  /*150a0*/  FMUL.FTZ R31, R31, R7 ;  /* 0x000000071f1f7220 */ /* 0x001fe20000410000 */
[----:B------:R-:W-:-:S04]  /*150b0*/  FADD.FTZ R7, -R7, 1 ;  /* 0x3f80000007077421 */ /* 0x000fc80000010100 */
[----:B------:R-:W-:-:S04]  /*150c0*/  FFMA.FTZ R7, R30, R7, 1 ;  /* 0x3f8000001e077423 */ /* 0x000fc80000010007 */
[----:B-1----:R-:W-:Y:S01]  /*150d0*/  FMUL.FTZ R6, R31, R7 ;  /* 0x000000071f067220 */ /* 0x002fe20000410000 */
[----:B---3--:R-:W-:-:S05]  /*150e0*/  SHF.L.U32 R36, R36, 0x10, RZ ;  /* 0x0000001024247819 */ /* 0x008fca00000006ff */
        /* <DEDUP_REMOVED lines=8> */
[----:B------:R1:W-:Y:S04]  /*15170*/  STL [R1+0x27c], R6 ;  /* 0x00027c0601007387 */ /* 0x0003e80000100800 */
[----:B------:R-:W3:Y:S01]  /*15180*/  LDL.LU R33, [R1+0x530] ;  /* 0x0005300001217983 */ /* 0x000ee20000300800 */
[----:B0-----:R-:W-:Y:S01]  /*15190*/  FMUL.FTZ R31, R31, R7 ;  /* 0x000000071f1f7220 */ /* 0x001fe20000410000 */
[----:B------:R-:W-:-:S04]  /*151a0*/  FADD.FTZ R7, -R7, 1 ;  /* 0x3f80000007077421 */ /* 0x000fc80000010100 */
[----:B------:R-:W-:Y:S01]  /*151b0*/  FFMA.FTZ R7, R30, R7, 1 ;  /* 0x3f8000001e077423 */ /* 0x000fe20000010007 */
[----:B------:R-:W-:Y:S01]  /*151c0*/  SHF.L.U32 R36, R34, 0x10, RZ ;  /* 0x0000001022247819 */ /* 0x000fe200000006ff */
[----:B------:R0:W-:Y:S02]  /*151d0*/  STL [R1+0x524], R0 ;  /* 0x0005240001007387 */ /* 0x0001e40000100800 */
[----:B-1----:R-:W-:Y:S01]  /*151e0*/  FMUL.FTZ R6, R31, R7 ;  /* 0x000000071f067220 */ /* 0x002fe20000410000 */
[----:B----4-:R-:W-:Y:S01]  /*151f0*/  SHF.L.U32 R31, R35, 0x10, RZ ;  /* 0x00000010231f7819 */ /* 0x010fe200000006ff */
[----:B------:R-:W4:Y:S04]  /*15200*/  LDL.LU R34, [R1+0x518] ;  /* 0x0005180001227983 */ /* 0x000f280000300800 */
[----:B------:R-:W4:Y:S01]  /*15210*/  LDL.LU R35, [R1+0x408] ;  /* 0x0004080001237983 */ /* 0x000f220000300800 */
[----:B------:R-:W-:-:S04]  /*15220*/  FADD.FTZ R36, R36, -UR16 ;  /* 0x8000001024247e21 */ /* 0x000fc80008010000 */
[----:B0-----:R-:W-:Y:S01]  /*15230*/  FMUL.FTZ R0, R36, UR17 ;  /* 0x0000001124007c20 */ /* 0x001fe20008410000 */
[----:B------:R-:W-:Y:S02]  /*15240*/  SHF.L.U32 R36, R38, 0x10, RZ ;  /* 0x0000001026247819 */ /* 0x000fe400000006ff */
[----:B------:R-:W4:Y:S01]  /*15250*/  LDL.LU R38, [R1+0x534] ;  /* 0x0005340001267983 */ /* 0x000f220000300800 */
[----:B------:R-:W-:-:S04]  /*15260*/  FFMA.FTZ R30, R2, R0, R4 ;  /* 0x00000000021e7223 */ /* 0x000fc80000010004 */
[----:B------:R-:W-:Y:S01]  /*15270*/  FMUL.FTZ R7, R30, -1.4426950216293334961 ;  /* 0xbfb8aa3b1e077820 */ /* 0x000fe20000410000 */
[----:B------:R-:W-:Y:S01]  /*15280*/  FADD.FTZ R36, R36, -UR16 ;  /* 0x8000001024247e21 */ /* 0x000fe20008010000 */
[----:B------:R0:W-:Y:S04]  /*15290*/  STL [R1+0x520], R0 ;  /* 0x0005200001007387 */ /* 0x0001e80000100800 */
[----:B------:R-:W1:Y:S01]  /*152a0*/  MUFU.EX2 R7, R7 ;  /* 0x0000000700077308 */ /* 0x000e620000000800 */
[----:B0-----:R-:W-:Y:S01]  /*152b0*/  FMUL.FTZ R0, R36, UR17 ;  /* 0x0000001124007c20 */ /* 0x001fe20008410000 */
[----:B-1----:R-:W-:-:S06]  /*152c0*/  FADD.FTZ R7, R7, 1 ;  /* 0x3f80000007077421 */ /* 0x002fcc0000010000 */
        /* <DEDUP_REMOVED lines=12> */
[----:B------:R-:W-:Y:S01]  /*15390*/  SHF.L.U32 R8, R8, 0x10, RZ ;  /* 0x0000001008087819 */ /* 0x000fe200000006ff */
[----:B------:R1:W-:Y:S04]  /*153a0*/  STL [R1+0x510], R0 ;  /* 0x0005100001007387 */ /* 0x0003e80000100800 */
[----:B------:R-:W-:Y:S01]  /*153b0*/  FADD.FTZ R8, R8, -UR16 ;  /* 0x8000001008087e21 */ /* 0x000fe20008010000 */
[----:B------:R1:W-:Y:S01]  /*153c0*/  STL [R1+0x280], R6 ;  /* 0x0002800601007387 */ /* 0x0003e20000100800 */
[----:B0-----:R-:W-:Y:S01]  /*153d0*/  FMUL.FTZ R36, R36, R30 ;  /* 0x0000001e24247220 */ /* 0x001fe20000410000 */
[----:B------:R-:W-:Y:S01]  /*153e0*/  FADD.FTZ R30, -R30, 1 ;  /* 0x3f8000001e1e7421 */ /* 0x000fe20000010100 */
[----:B-1----:R-:W-:-:S03]  /*153f0*/  FMUL.FTZ R0, R8, UR17 ;  /* 0x0000001108007c20 */ /* 0x002fc60008410000 */
[----:B------:R-:W-:-:S04]  /*15400*/  FFMA.FTZ R30, R31, R30, 1 ;  /* 0x3f8000001f1e7423 */ /* 0x000fc8000001001e */
[----:B------:R-:W-:Y:S01]  /*15410*/  FMUL.FTZ R6, R36, R30 ;  /* 0x0000001e24067220 */ /* 0x000fe20000410000 */
[----:B------:R-:W-:-:S04]  /*15420*/  FFMA.FTZ R30, R2, R0, R4 ;  /* 0x00000000021e7223 */ /* 0x000fc80000010004 */
[----:B------:R-:W-:-:S06]  /*15430*/  FMUL.FTZ R8, R30, -1.4426950216293334961 ;  /* 0xbfb8aa3b1e087820 */ /* 0x000fcc0000410000 */
[----:B------:R-:W0:Y:S02]  /*15440*/  MUFU.EX2 R8, R8 ;  /* 0x0000000800087308 */ /* 0x000e240000000800 */
[----:B0-----:R-:W-:-:S06]  /*15450*/  FADD.FTZ R8, R8, 1 ;  /* 0x3f80000008087421 */ /* 0x001fcc0000010000 */
[----:B------:R-:W0:Y:S01]  /*15460*/  MUFU.RCP R8, R8 ;  /* 0x0000000800087308 */ /* 0x000e220000001000 */
[----:B------:R1:W-:Y:S01]  /*15470*/  STL [R1+0x288], R6 ;  /* 0x0002880601007387 */ /* 0x0003e20000100800 */
[----:B---3--:R-:W-:-:S03]  /*15480*/  SHF.L.U32 R31, R33, 0x10, RZ ;  /* 0x00000010211f7819 */ /* 0x008fc600000006ff */
[----:B------:R3:W-:Y:S02]  /*15490*/  STL [R1+0x4ec], R0 ;  /* 0x0004ec0001007387 */ /* 0x0007e40000100800 */
[----:B0-----:R-:W-:Y:S01]  /*154a0*/  FMUL.FTZ R31, R31, R8 ;  /* 0x000000081f1f7220 */ /* 0x001fe20000410000 */
[----:B------:R-:W-:Y:S01]  /*154b0*/  FADD.FTZ R8, -R8, 1 ;  /* 0x3f80000008087421 */ /* 0x000fe20000010100 */
[----:B------:R-:W-:Y:S01]  /*154c0*/  SHF.L.U32 R9, R9, 0x10, RZ ;  /* 0x0000001009097819 */ /* 0x000fe200000006ff */
[----:B------:R-:W2:Y:S02]  /*154d0*/  LDL.LU R33, [R1+0x48c] ;  /* 0x00048c0001217983 */ /* 0x000ea40000300800 */
[----:B------:R-:W-:-:S04]  /*154e0*/  FFMA.FTZ R8, R30, R8, 1 ;  /* 0x3f8000001e087423 */ /* 0x000fc80000010008 */
[----:B-1----:R-:W-:Y:S01]  /*154f0*/  FMUL.FTZ R6, R31, R8 ;  /* 0x000000081f067220 */ /* 0x002fe20000410000 */
[----:B----4-:R-:W-:Y:S02]  /*15500*/  SHF.L.U32 R36, R35, 0x10, RZ ;  /* 0x0000001023247819 */ /* 0x010fe400000006ff */
[----:B------:R-:W4:Y:S01]  /*15510*/  LDL.LU R35, [R1+0x51c] ;  /* 0x00051c0001237983 */ /* 0x000f220000300800 */
[----:B------:R-:W-:-:S03]  /*15520*/  SHF.L.U32 R31, R38, 0x10, RZ ;  /* 0x00000010261f7819 */ /* 0x000fc600000006ff */
[----:B------:R-:W4:Y:S01]  /*15530*/  LDL.LU R38, [R1+0x508] ;  /* 0x0005080001267983 */ /* 0x000f220000300800 */
[----:B------:R-:W-:-:S04]  /*15540*/  FADD.FTZ R36, R36, -UR16 ;  /* 0x8000001024247e21 */ /* 0x000fc80008010000 */
[----:B---3--:R-:W-:-:S04]  /*15550*/  FMUL.FTZ R0, R36, UR17 ;  /* 0x0000001124007c20 */ /* 0x008fc80008410000 */
[----:B------:R-:W-:-:S04]  /*15560*/  FFMA.FTZ R30, R3, R0, R5 ;  /* 0x00000000031e7223 */ /* 0x000fc80000010005 */
[----:B------:R-:W-:-:S06]  /*15570*/  FMUL.FTZ R8, R30, -1.4426950216293334961 ;  /* 0xbfb8aa3b1e087820 */ /* 0x000fcc0000410000 */
[----:B------:R-:W0:Y:S02]  /*15580*/  MUFU.EX2 R8, R8 ;  /* 0x0000000800087308 */ /* 0x000e240000000800 */
[----:B0-----:R-:W-:-:S06]  /*15590*/  FADD.FTZ R8, R8, 1 ;  /* 0x3f80000008087421 */ /* 0x001fcc0000010000 */
[----:B------:R-:W0:Y:S01]  /*155a0*/  MUFU.RCP R8, R8 ;  /* 0x0000000800087308 */ /* 0x000e220000001000 */
[----:B------:R-:W-:Y:S01]  /*155b0*/  FADD.FTZ R9, R9, -UR16 ;  /* 0x8000001009097e21 */ /* 0x000fe20008010000 */
[----:B------:R1:W-:Y:S03]  /*155c0*/  STL [R1+0x4e8], R0 ;  /* 0x0004e80001007387 */ /* 0x0003e60000100800 */
[----:B-1----:R-:W-:Y:S01]  /*155d0*/  FMUL.FTZ R0, R9, UR17 ;  /* 0x0000001109007c20 */ /* 0x002fe20008410000 */
[----:B0-----:R-:W-:Y:S01]  /*155e0*/  FMUL.FTZ R31, R31, R8 ;  /* 0x000000081f1f7220 */ /* 0x001fe20000410000 */
[----:B------:R-:W-:Y:S01]  /*155f0*/  FADD.FTZ R8, -R8, 1 ;  /* 0x3f80000008087421 */ /* 0x000fe20000010100 */
[----:B--2---:R-:W-:Y:S02]  /*15600*/  SHF.L.U32 R36, R37, 0x10, RZ ;  /* 0x0000001025247819 */ /* 0x004fe400000006ff */
[----:B------:R-:W2:Y:S01]  /*15610*/  LDL.LU R37, [R1+0x50c] ;  /* 0x00050c0001257983 */ /* 0x000ea20000300800 */
[----:B------:R-:W-:Y:S01]  /*15620*/  FFMA.FTZ R8, R30, R8, 1 ;  /* 0x3f8000001e087423 */ /* 0x000fe20000010008 */
[----:B------:R-:W-:-:S04]  /*15630*/  FFMA.FTZ R30, R2, R0, R4 ;  /* 0x00000000021e7223 */ /* 0x000fc80000010004 */
[----:B------:R-:W-:-:S06]  /*15640*/  FMUL.FTZ R9, R30, -1.4426950216293334961 ;  /* 0xbfb8aa3b1e097820 */ /* 0x000fcc0000410000 */
[----:B------:R-:W0:Y:S02]  /*15650*/  MUFU.EX2 R9, R9 ;  /* 0x0000000900097308 */ /* 0x000e240000000800 */
[----:B0-----:R-:W-:-:S06]  /*15660*/  FADD.FTZ R9, R9, 1 ;  /* 0x3f80000009097421 */ /* 0x001fcc0000010000 */
[----:B------:R-:W0:Y:S01]  /*15670*/  MUFU.RCP R9, R9 ;  /* 0x0000000900097308 */ /* 0x000e220000001000 */
[----:B------:R-:W-:Y:S01]  /*15680*/  FMUL.FTZ R8, R31, R8 ;  /* 0x000000081f087220 */ /* 0x000fe20000410000 */
[----:B------:R-:W-:Y:S01]  /*15690*/  SHF.L.U32 R31, R34, 0x10, RZ ;  /* 0x00000010221f7819 */ /* 0x000fe200000006ff */
[----:B------:R-:W-:Y:S01]  /*156a0*/  FADD.FTZ R36, R36, -UR16 ;  /* 0x8000001024247e21 */ /* 0x000fe20008010000 */
[----:B------:R1:W-:Y:S04]  /*156b0*/  STL [R1+0x4dc], R0 ;  /* 0x0004dc0001007387 */ /* 0x0003e80000100800 */
[----:B------:R3:W-:Y:S01]  /*156c0*/  STL [R1+0x28c], R6 ;  /* 0x00028c0601007387 */ /* 0x0007e20000100800 */
[----:B-1----:R-:W-:Y:S01]  /*156d0*/  FMUL.FTZ R0, R36, UR17 ;  /* 0x0000001124007c20 */ /* 0x002fe20008410000 */
[----:B0-----:R-:W-:Y:S01]  /*156e0*/  FMUL.FTZ R31, R31, R9 ;  /* 0x000000091f1f7220 */ /* 0x001fe20000410000 */
[----:B------:R-:W-:-:S04]  /*156f0*/  FADD.FTZ R9, -R9, 1 ;  /* 0x3f80000009097421 */ /* 0x000fc80000010100 */
[----:B------:R-:W-:Y:S01]  /*15700*/  FFMA.FTZ R9, R30, R9, 1 ;  /* 0x3f8000001e097423 */ /* 0x000fe20000010009 */
[----:B------:R-:W-:-:S03]  /*15710*/  FFMA.FTZ R30, R3, R0, R5 ;  /* 0x00000000031e7223 */ /* 0x000fc60000010005 */
[----:B---3--:R-:W-:Y:S01]  /*15720*/  FMUL.FTZ R6, R31, R9 ;  /* 0x000000091f067220 */ /* 0x008fe20000410000 */
[----:B------:R-:W-:-:S06]  /*15730*/  FMUL.FTZ R9, R30, -1.4426950216293334961 ;  /* 0xbfb8aa3b1e097820 */ /* 0x000fcc0000410000 */
[----:B------:R-:W0:Y:S02]  /*15740*/  MUFU.EX2 R9, R9 ;  /* 0x0000000900097308 */ /* 0x000e240000000800 */
[----:B0-----:R-:W-:-:S06]  /*15750*/  FADD.FTZ R9, R9, 1 ;  /* 0x3f80000009097421 */ /* 0x001fcc0000010000 */
[----:B------:R-:W0:Y:S01]  /*15760*/  MUFU.RCP R9, R9 ;  /* 0x0000000900097308 */ /* 0x000e220000001000 */
[----:B------:R-:W-:Y:S01]  /*15770*/  SHF.L.U32 R10, R10, 0x10, RZ ;  /* 0x000000100a0a7819 */ /* 0x000fe200000006ff */
[----:B------:R1:W-:Y:S04]  /*15780*/  STL [R1+0x4c4], R0 ;  /* 0x0004c40001007387 */ /* 0x0003e80000100800 */
[----:B------:R-:W-:Y:S01]  /*15790*/  FADD.FTZ R10, R10, -UR16 ;  /* 0x800000100a0a7e21 */ /* 0x000fe20008010000 */
[----:B----4-:R-:W-:Y:S02]  /*157a0*/  SHF.L.U32 R31, R35, 0x10, RZ ;  /* 0x00000010231f7819 */ /* 0x010fe400000006ff */
[----:B------:R-:W3:Y:S03]  /*157b0*/  LDL.LU R35, [R1+0x4e0] ;  /* 0x0004e00001237983 */ /* 0x000ee60000300800 */
[----:B0-----:R-:W-:Y:S01]  /*157c0*/  FMUL.FTZ R31, R31, R9 ;  /* 0x000000091f1f7220 */ /* 0x001fe20000410000 */
[----:B------:R-:W-:-:S04]  /*157d0*/  FADD.FTZ R9, -R9, 1 ;  /* 0x3f80000009097421 */ /* 0x000fc80000010100 */
[----:B------:R-:W-:Y:S01]  /*157e0*/  FFMA.FTZ R9, R30, R9, 1 ;  /* 0x3f8000001e097423 */ /* 0x000fe20000010009 */
[----:B------:R-:W-:Y:S02]  /*157f0*/  SHF.L.U32 R30, R38, 0x10, RZ ;  /* 0x00000010261e7819 */ /* 0x000fe400000006ff */
[----:B------:R-:W4:Y:S01]  /*15800*/  LDL.LU R38, [R1+0x4f8] ;  /* 0x0004f80001267983 */ /* 0x000f220000300800 */
[----:B-1----:R-:W-:-:S04]  /*15810*/  FMUL.FTZ R0, R10, UR17 ;  /* 0x000000110a007c20 */ /* 0x002fc80008410000 */
[----:B------:R-:W-:Y:S01]  /*15820*/  FFMA.FTZ R10, R2, R0, R4 ;  /* 0x00000000020a7223 */ /* 0x000fe20000010004 */
[----:B------:R0:W-:Y:S02]  /*15830*/  STL [R1+0x294], R6 ;  /* 0x0002940601007387 */ /* 0x0001e40000100800 */
[----:B0-----:R-:W-:Y:S01]  /*15840*/  FMUL.FTZ R6, R31, R9 ;  /* 0x000000091f067220 */ /* 0x001fe20000410000 */
        /* <DEDUP_REMOVED lines=9> */
[----:B------:R-:W2:Y:S01]  /*158e0*/  LDL.LU R37, [R1+0x4e4] ;  /* 0x0004e40001257983 */ /* 0x000ea20000300800 */
[----:B------:R-:W-:-:S05]  /*158f0*/  SHF.L.U32 R11, R11, 0x10, RZ ;  /* 0x000000100b0b7819 */ /* 0x000fca00000006ff */
[----:B------:R-:W-:Y:S01]  /*15900*/  FADD.FTZ R11, R11, -UR16 ;  /* 0x800000100b0b7e21 */ /* 0x000fe20008010000 */
[----:B------:R0:W-:Y:S03]  /*15910*/  STL [R1+0x4c0], R0 ;  /* 0x0004c00001007387 */ /* 0x0001e60000100800 */
[----:B0-----:R-:W-:-:S04]  /*15920*/  FMUL.FTZ R0, R11, UR17 ;  /* 0x000000110b007c20 */ /* 0x001fc80008410000 */
[----:B------:R-:W-:-:S04]  /*15930*/  FFMA.FTZ R11, R3, R0, R5 ;  /* 0x00000000030b7223 */ /* 0x000fc80000010005 */
[----:B------:R-:W-:-:S06]  /*15940*/  FMUL.FTZ R10, R11, -1.4426950216293334961 ;  /* 0xbfb8aa3b0b0a7820 */ /* 0x000fcc0000410000 */
[----:B------:R-:W0:Y:S01]  /*15950*/  MUFU.EX2 R10, R10 ;  /* 0x0000000a000a7308 */ /* 0x000e220000000800 */
[----:B------:R-:W-:Y:S01]  /*15960*/  SHF.L.U32 R12, R12, 0x10, RZ ;  /* 0x000000100c0c7819 */ /* 0x000fe200000006ff */
[----:B0-----:R-:W-:-:S06]  /*15970*/  FADD.FTZ R10, R10, 1 ;  /* 0x3f8000000a0a7421 */ /* 0x001fcc0000010000 */
[----:B------:R-:W0:Y:S01]  /*15980*/  MUFU.RCP R10, R10 ;  /* 0x0000000a000a7308 */ /* 0x000e220000001000 */
        /* <DEDUP_REMOVED lines=26> */
[----:B----4-:R-:W-:Y:S02]  /*15b30*/  SHF.L.U32 R12, R38, 0x10, RZ ;  /* 0x00000010260c7819 */ /* 0x010fe400000006ff */
[----:B------:R-:W4:Y:S01]  /*15b40*/  LDL.LU R38, [R1+0x4d0] ;  /* 0x0004d00001267983 */ /* 0x000f220000300800 */
[----:B0-----:R-:W-:Y:S01]  /*15b50*/  FADD.FTZ R10, R10, 1 ;  /* 0x3f8000000a0a7421 */ /* 0x001fe20000010000 */
[----:B---3--:R-:W-:Y:S02]  /*15b60*/  SHF.L.U32 R13, R35, 0x10, RZ ;  /* 0x00000010230d7819 */ /* 0x008fe400000006ff */
[----:B------:R-:W3:Y:S03]  /*15b70*/  LDL.LU R35, [R1+0x4d4] ;  /* 0x0004d40001237983 */ /* 0x000ee60000300800 */
[----:B------:R-:W0:Y:S01]  /*15b80*/  MUFU.RCP R10, R10 ;  /* 0x0000000a000a7308 */ /* 0x000e220000001000 */
[----:B------:R-:W-:Y:S01]  /*15b90*/  SHF.L.U32 R15, R15, 0x10, RZ ;  /* 0x000000100f0f7819 */ /* 0x000fe200000006ff */
[----:B------:R1:W-:Y:S04]  /*15ba0*/  STL [R1+0x474], R0 ;  /* 0x0004740001007387 */ /* 0x0003e80000100800 */
[----:B------:R-:W-:Y:S01]  /*15bb0*/  FADD.FTZ R15, R15, -UR16 ;  /* 0x800000100f0f7e21 */ /* 0x000fe20008010000 */
[----:B0-----:R-:W-:Y:S01]  /*15bc0*/  FMUL.FTZ R12, R12, R10 ;  /* 0x0000000a0c0c7220 */ /* 0x001fe20000410000 */
[----:B------:R-:W-:-:S02]  /*15bd0*/  FADD.FTZ R10, -R10, 1 ;  /* 0x3f8000000a0a7421 */ /* 0x000fc40000010100 */
[----:B-1----:R-:W-:Y:S02]  /*15be0*/  FMUL.FTZ R0, R15, UR17 ;  /* 0x000000110f007c20 */ /* 0x002fe40008410000 */
        /* <DEDUP_REMOVED lines=20> */
[----:B------:R-:W0:Y:S02]  /*15d30*/  MUFU.EX2 R11, R11 ;  /* 0x0000000b000b7308 */ /* 0x000e240000000800 */
[----:B0-----:R-:W-:-:S06]  /*15d40*/  FADD.FTZ R11, R11, 1 ;  /* 0x3f8000000b0b7421 */ /* 0x001fcc0000010000 */
[----:B------:R-:W0:Y:S01]  /*15d50*/  MUFU.RCP R11, R11 ;  /* 0x0000000b000b7308 */ /* 0x000e220000001000 */
[----:B------:R1:W-:Y:S01]  /*15d60*/  STL [R1+0x2ac], R6 ;  /* 0x0002ac0601007387 */ /* 0x0003e20000100800 */
[----:B------:R-:W-:Y:S01]  /*15d70*/  SHF.L.U32 R17, R17, 0x10, RZ ;  /* 0x0000001011117819 */ /* 0x000fe200000006ff */
[----:B0-----:R-:W-:Y:S01]  /*15d80*/  FMUL.FTZ R13, R13, R11 ;  /* 0x0000000b0d0d7220 */ /* 0x001fe20000410000 */
[----:B------:R-:W-:-:S04]  /*15d90*/  FADD.FTZ R11, -R11, 1 ;  /* 0x3f8000000b0b7421 */ /* 0x000fc80000010100 */
[----:B------:R-:W-:-:S04]  /*15da0*/  FFMA.FTZ R11, R12, R11, 1 ;  /* 0x3f8000000c0b7423 */ /* 0x000fc8000001000b */
[----:B-1----:R-:W-:Y:S01]  /*15db0*/  FMUL.FTZ R6, R13, R11 ;  /* 0x0000000b0d067220 */ /* 0x002fe20000410000 */
        /* <DEDUP_REMOVED lines=8> */
[----:B----4-:R-:W-:Y:S02]  /*15e40*/  SHF.L.U32 R13, R38, 0x10, RZ ;  /* 0x00000010260d7819 */ /* 0x010fe400000006ff */
[----:B------:R-:W4:Y:S01]  /*15e50*/  LDL.LU R38, [R1+0x4bc] ;  /* 0x0004bc0001267983 */ /* 0x000f220000300800 */
[----:B---3--:R-:W-:-:S03]  /*15e60*/  SHF.L.U32 R14, R35, 0x10, RZ ;  /* 0x00000010230e7819 */ /* 0x008fc600000006ff */
[----:B------:R-:W3:Y:S01]  /*15e70*/  LDL.LU R35, [R1+0x4a8] ;  /* 0x0004a80001237983 */ /* 0x000ee20000300800 */
[----:B------:R-:W-:Y:S01]  /*15e80*/  SHF.L.U32 R18, R18, 0x10, RZ ;  /* 0x0000001012127819 */ /* 0x000fe200000006ff */
[----:B0-----:R-:W-:Y:S01]  /*15e90*/  FMUL.FTZ R13, R13, R11 ;  /* 0x0000000b0d0d7220 */ /* 0x001fe20000410000 */
[----:B------:R-:W-:-:S03]  /*15ea0*/  FADD.FTZ R11, -R11, 1 ;  /* 0x3f8000000b0b7421 */ /* 0x000fc60000010100 */
[----:B------:R-:W-:Y:S01]  /*15eb0*/  FADD.FTZ R18, R18, -UR16 ;  /* 0x8000001012127e21 */ /* 0x000fe20008010000 */
[----:B------:R0:W-:Y:S01]  /*15ec0*/  STL [R1+0x450], R0 ;  /* 0x0004500001007387 */ /* 0x0001e20000100800 */
[----:B------:R-:W-:-:S04]  /*15ed0*/  FFMA.FTZ R11, R12, R11, 1 ;  /* 0x3f8000000c0b7423 */ /* 0x000fc8000001000b */
[----:B------:R-:W-:Y:S01]  /*15ee0*/  FMUL.FTZ R11, R13, R11 ;  /* 0x0000000b0d0b7220 */ /* 0x000fe20000410000 */
[----:B0-----:R-:W-:-:S04]  /*15ef0*/  FMUL.FTZ R0, R18, UR17 ;  /* 0x0000001112007c20 */ /* 0x001fc80008410000 */
        /* <DEDUP_REMOVED lines=35> */
[----:B------:R1:W-:Y:S01]  /*16130*/  STL [R1+0x2bc], R6 ;  /* 0x0002bc0601007387 */ /* 0x0003e20000100800 */
[----:B------:R-:W-:-:S05]  /*16140*/  SHF.L.U32 R21, R21, 0x10, RZ ;  /* 0x0000001015157819 */ /* 0x000fca00000006ff */
[----:B------:R-:W-:Y:S01]  /*16150*/  FADD.FTZ R21, R21, -UR16 ;  /* 0x8000001015157e21 */ /* 0x000fe20008010000 */
[----:B------:R3:W-:Y:S01]  /*16160*/  STL [R1+0x430], R0 ;  /* 0x0004300001007387 */ /* 0x0007e20000100800 */
[----:B----4-:R-:W-:-:S03]  /*16170*/  SHF.L.U32 R14, R38, 0x10, RZ ;  /* 0x00000010260e7819 */ /* 0x010fc600000006ff */
[----:B------:R-:W4:Y:S02]  /*16180*/  LDL.LU R38, [R1+0x490] ;  /* 0x0004900001267983 */ /* 0x000f240000300800 */
[----:B0-----:R-:W-:Y:S01]  /*16190*/  FMUL.FTZ R14, R14, R12 ;  /* 0x0000000c0e0e7220 */ /* 0x001fe20000410000 */
[----:B------:R-:W-:-:S04]  /*161a0*/  FADD.FTZ R12, -R12, 1 ;  /* 0x3f8000000c0c7421 */ /* 0x000fc80000010100 */
[----:B------:R-:W-:-:S04]  /*161b0*/  FFMA.FTZ R12, R13, R12, 1 ;  /* 0x3f8000000d0c7423 */ /* 0x000fc8000001000c */
[----:B-1----:R-:W-:Y:S01]  /*161c0*/  FMUL.FTZ R6, R14, R12 ;  /* 0x0000000c0e067220 */ /* 0x002fe20000410000 */
[----:B---3--:R-:W-:Y:S02]  /*161d0*/  SHF.L.U32 R14, R35, 0x10, RZ ;  /* 0x00000010230e7819 */ /* 0x008fe400000006ff */
[----:B------:R-:W3:Y:S01]  /*161e0*/  LDL.LU R35, [R1+0x494] ;  /* 0x0004940001237983 */ /* 0x000ee20000300800 */
[----:B------:R-:W-:-:S04]  /*161f0*/  FMUL.FTZ R0, R21, UR17 ;  /* 0x0000001115007c20 */ /* 0x000fc80008410000 */
        /* <DEDUP_REMOVED lines=40> */
[----:B----4-:R-:W-:Y:S02]  /*16480*/  SHF.L.U32 R14, R38, 0x10, RZ ;  /* 0x00000010260e7819 */ /* 0x010fe400000006ff */
[----:B------:R-:W4:Y:S03]  /*16490*/  LDL.LU R38, [R1+0x498] ;  /* 0x0004980001267983 */ /* 0x000f260000300800 */
[----:B0-----:R-:W-:Y:S01]  /*164a0*/  FMUL.FTZ R14, R14, R12 ;  /* 0x0000000c0e0e7220 */ /* 0x001fe20000410000 */
[----:B------:R-:W-:-:S04]  /*164b0*/  FADD.FTZ R12, -R12, 1 ;  /* 0x3f8000000c0c7421 */ /* 0x000fc80000010100 */
[----:B------:R-:W-:Y:S01]  /*164c0*/  FFMA.FTZ R12, R13, R12, 1 ;  /* 0x3f8000000d0c7423 */ /* 0x000fe2000001000c */
[----:B------:R-:W-:-:S03]  /*164d0*/  FFMA.FTZ R13, R3, R0, R5 ;  /* 0x00000000030d7223 */ /* 0x000fc60000010005 */
[----:B------:R-:W-:Y:S01]  /*164e0*/  FMUL.FTZ R6, R14, R12 ;  /* 0x0000000c0e067220 */ /* 0x000fe20000410000 */
[----:B------:R-:W-:-:S06]  /*164f0*/  FMUL.FTZ R12, R13, -1.4426950216293334961 ;  /* 0xbfb8aa3b0d0c7820 */ /* 0x000fcc0000410000 */
[----:B------:R-:W0:Y:S01]  /*16500*/  MUFU.EX2 R12, R12 ;  /* 0x0000000c000c7308 */ /* 0x000e220000000800 */
[----:B---3--:R-:W-:Y:S02]  /*16510*/  SHF.L.U32 R14, R35, 0x10, RZ ;  /* 0x00000010230e7819 */ /* 0x008fe400000006ff */
[----:B------:R-:W3:Y:S01]  /*16520*/  LDL.LU R35, [R1+0x478] ;  /* 0x0004780001237983 */ /* 0x000ee20000300800 */
[----:B0-----:R-:W-:-:S06]  /*16530*/  FADD.FTZ R12, R12, 1 ;  /* 0x3f8000000c0c7421 */ /* 0x001fcc0000010000 */
[----:B------:R-:W0:Y:S01]  /*16540*/  MUFU.RCP R12, R12 ;  /* 0x0000000c000c7308 */ /* 0x000e220000001000 */
[----:B------:R-:W-:Y:S01]  /*16550*/  SHF.L.U32 R25, R25, 0x10, RZ ;  /* 0x0000001019197819 */ /* 0x000fe200000006ff */
[----:B------:R1:W-:Y:S04]  /*16560*/  STL [R1+0x408], R0 ;  /* 0x0004080001007387 */ /* 0x0003e80000100800 */
[----:B------:R-:W-:Y:S01]  /*16570*/  FADD.FTZ R25, R25, -UR16 ;  /* 0x8000001019197e21 */ /* 0x000fe20008010000 */
[----:B------:R1:W-:Y:S01]  /*16580*/  STL [R1+0x2cc], R6 ;  /* 0x0002cc0601007387 */ /* 0x0003e20000100800 */
[----:B0-----:R-:W-:Y:S01]  /*16590*/  FMUL.FTZ R14, R14, R12 ;  /* 0x0000000c0e0e7220 */ /* 0x001fe20000410000 */
[----:B------:R-:W-:-:S04]  /*165a0*/  FADD.FTZ R12, -R12, 1 ;  /* 0x3f8000000c0c7421 */ /* 0x000fc80000010100 */
[----:B------:R-:W-:Y:S01]  /*165b0*/  FFMA.FTZ R12, R13, R12, 1 ;  /* 0x3f8000000d0c7423 */ /* 0x000fe2000001000c */
[----:B-1----:R-:W-:-:S03]  /*165c0*/  FMUL.FTZ R0, R25, UR17 ;  /* 0x0000001119007c20 */ /* 0x002fc60008410000 */
[----:B------:R-:W-:Y:S01]  /*165d0*/  FMUL.FTZ R6, R14, R12 ;  /* 0x0000000c0e067220 */ /* 0x000fe20000410000 */
[----:B------:R0:W-:Y:S04]  /*165e0*/  STL [R1+0x77c], R29 ;  /* 0x00077c1d01007387 */ /* 0x0001e80000100800 */
[----:B------:R-:W-:Y:S04]  /*165f0*/  STL [R1+0x59c], R27 ;  /* 0x00059c1b01007387 */ /* 0x000fe80000100800 */
[----:B------:R1:W-:Y:S04]  /*16600*/  STL [R1+0x588], R26 ;  /* 0x0005881a01007387 */ /* 0x0003e80000100800 */
[----:B------:R-:W-:Y:S04]  /*16610*/  STL [R1+0x774], R28 ;  /* 0x0007741c01007387 */ /* 0x000fe80000100800 */
[----:B------:R2:W-:Y:S04]  /*16620*/  STL [R1+0x768], R7 ;  /* 0x0007680701007387 */ /* 0x0005e80000100800 */
[----:B------:R-:W-:Y:S04]  /*16630*/  STL [R1+0x764], R8 ;  /* 0x0007640801007387 */ /* 0x000fe80000100800 */
[----:B------:R-:W-:Y:S04]  /*16640*/  STL [R1+0x760], R9 ;  /* 0x0007600901007387 */ /* 0x000fe80000100800 */
[----:B------:R-:W-:Y:S04]  /*16650*/  STL [R1+0x75c], R10 ;  /* 0x00075c0a01007387 */ /* 0x000fe80000100800 */
[----:B------:R2:W-:Y:S04]  /*16660*/  STL [R1+0x784], R11 ;  /* 0x0007840b01007387 */ /* 0x0005e80000100800 */
[----:B------:R2:W-:Y:S04]  /*16670*/  STL [R1+0x400], R0 ;  /* 0x0004000001007387 */ /* 0x0005e80000100800 */
[----:B------:R2:W-:Y:S04]  /*16680*/  STL [R1+0x2d0], R6 ;  /* 0x0002d00601007387 */ /* 0x0005e80000100800 */
[----:B------:R-:W3:Y:S01]  /*16690*/  LDL.LU R34, [R1+0x47c] ;  /* 0x00047c0001227983 */ /* 0x000ee20000300800 */
[----:B------:R-:W-:Y:S01]  /*166a0*/  FFMA.FTZ R13, R2, R0, R4 ;  /* 0x00000000020d7223 */ /* 0x000fe20000010004 */
[----:B------:R-:W-:-:S02]  /*166b0*/  SHF.L.U32 R14, R33, 0x10, RZ ;  /* 0x00000010210e7819 */ /* 0x000fc400000006ff */
[----:B------:R-:W3:Y:S01]  /*166c0*/  LDL.LU R33, [R1+0x484] ;  /* 0x0004840001217983 */ /* 0x000ee20000300800 */
[----:B------:R-:W-:-:S03]  /*166d0*/  FMUL.FTZ R12, R13, -1.4426950216293334961 ;  /* 0xbfb8aa3b0d0c7820 */ /* 0x000fc60000410000 */
[----:B------:R-:W3:Y:S03]  /*166e0*/  LDL.LU R32, [R1+0x604] ;  /* 0x0006040001207983 */ /* 0x000ee60000300800 */
[----:B------:R-:W2:Y:S01]  /*166f0*/  MUFU.EX2 R12, R12 ;  /* 0x0000000c000c7308 */ /* 0x000ea20000000800 */
[----:B------:R-:W-:Y:S01]  /*16700*/  SHF.L.U32 R53, R53, 0x10, RZ ;  /* 0x0000001035357819 */ /* 0x000fe200000006ff */
[----:B0-----:R-:W3:Y:S01]  /*16710*/  LDL.LU R29, [R1+0x2a8] ;  /* 0x0002a800011d7983 */ /* 0x001ee20000300800 */
[----:B------:R-:W-:Y:S02]  /*16720*/  SHF.L.U32 R47, R47, 0x10, RZ ;  /* 0x000000102f2f7819 */ /* 0x000fe400000006ff */
[----:B------:R-:W-:Y:S01]  /*16730*/  SHF.L.U32 R52, R52, 0x10, RZ ;  /* 0x0000001034347819 */ /* 0x000fe200000006ff */
[----:B-1----:R-:W3:Y:S01]  /*16740*/  LDL.LU R26, [R1+0x71c] ;  /* 0x00071c00011a7983 */ /* 0x002ee20000300800 */
[----:B------:R-:W-:-:S02]  /*16750*/  SHF.L.U32 R45, R45, 0x10, RZ ;  /* 0x000000102d2d7819 */ /* 0x000fc400000006ff */
[----:B------:R-:W-:Y:S01]  /*16760*/  SHF.L.U32 R51, R51, 0x10, RZ ;  /* 0x0000001033337819 */ /* 0x000fe200000006ff */
[----:B------:R-:W3:Y:S01]  /*16770*/  LDL.LU R27, [R1+0x72c] ;  /* 0x00072c00011b7983 */ /* 0x000ee20000300800 */
[----:B------:R-:W-:Y:S02]  /*16780*/  SHF.L.U32 R43, R43, 0x10, RZ ;  /* 0x000000102b2b7819 */ /* 0x000fe400000006ff */
[----:B------:R-:W-:Y:S01]  /*16790*/  SHF.L.U32 R50, R50, 0x10, RZ ;  /* 0x0000001032327819 */ /* 0x000fe200000006ff */
[----:B--2---:R-:W2:Y:S01]  /*167a0*/  LDL.LU R7, [R1+0x738] ;  /* 0x0007380001077983 */ /* 0x004ea20000300800 */
[----:B------:R-:W-:Y:S01]  /*167b0*/  FADD.FTZ R12, R12, 1 ;  /* 0x3f8000000c0c7421 */ /* 0x000fe20000010000 */
[----:B------:R-:W-:Y:S02]  /*167c0*/  SHF.L.U32 R41, R41, 0x10, RZ ;  /* 0x0000001029297819 */ /* 0x000fe400000006ff */
[----:B------:R-:W2:Y:S01]  /*167d0*/  LDL.LU R11, [R1+0x740] ;  /* 0x00074000010b7983 */ /* 0x000ea20000300800 */
[----:B------:R0:W1:Y:S01]  /*167e0*/  MUFU.RCP R15, R12 ;  /* 0x0000000c000f7308 */ /* 0x0000620000001000 */
[----:B------:R-:W-:-:S02]  /*167f0*/  SHF.L.U32 R49, R49, 0x10, RZ ;  /* 0x0000001031317819 */ /* 0x000fc400000006ff */
[----:B------:R-:W2:Y:S01]  /*16800*/  LDL.LU R10, [R1+0x73c] ;  /* 0x00073c00010a7983 */ /* 0x000ea20000300800 */
[----:B------:R-:W-:Y:S02]  /*16810*/  SHF.L.U32 R39, R39, 0x10, RZ ;  /* 0x0000001027277819 */ /* 0x000fe400000006ff */
[----:B------:R-:W-:Y:S01]  /*16820*/  SHF.L.U32 R48, R48, 0x10, RZ ;  /* 0x0000001030307819 */ /* 0x000fe200000006ff */
[----:B------:R-:W2:Y:S01]  /*16830*/  LDL.LU R28, [R1+0x458] ;  /* 0x00045800011c7983 */ /* 0x000ea20000300800 */
[----:B0-----:R-:W-:-:S03]  /*16840*/  SHF.L.U32 R12, R37, 0x10, RZ ;  /* 0x00000010250c7819 */ /* 0x001fc600000006ff */
[----:B------:R-:W2:Y:S04]  /*16850*/  LDL.LU R8, [R1+0x44c] ;  /* 0x00044c0001087983 */ /* 0x000ea80000300800 */
[----:B------:R-:W2:Y:S01]  /*16860*/  LDL.LU R37, [R1+0x480] ;  /* 0x0004800001257983 */ /* 0x000ea20000300800 */
[----:B------:R-:W-:Y:S01]  /*16870*/  FADD.FTZ R14, R14, -UR16 ;  /* 0x800000100e0e7e21 */ /* 0x000fe20008010000 */
[----:B-1----:R-:W-:Y:S01]  /*16880*/  FMUL.FTZ R12, R12, R15 ;  /* 0x0000000f0c0c7220 */ /* 0x002fe20000410000 */
[----:B------:R-:W-:Y:S02]  /*16890*/  FADD.FTZ R15, -R15, 1 ;  /* 0x3f8000000f0f7421 */ /* 0x000fe40000010100 */
[----:B------:R-:W-:Y:S01]  /*168a0*/  FMUL.FTZ R0, R14, UR17 ;  /* 0x000000110e007c20 */ /* 0x000fe20008410000 */
[----:B------:R-:W-:Y:S01]  /*168b0*/  SHF.L.U32 R46, R46, 0x10, RZ ;  /* 0x000000102e2e7819 */ /* 0x000fe200000006ff */
[----:B------:R-:W2:Y:S01]  /*168c0*/  LDL.LU R9, [R1+0x444] ;  /* 0x0004440001097983 */ /* 0x000ea20000300800 */
[----:B------:R-:W-:Y:S01]  /*168d0*/  FFMA.FTZ R15, R13, R15, 1 ;  /* 0x3f8000000d0f7423 */ /* 0x000fe2000001000f */
[----:B------:R-:W-:-:S03]  /*168e0*/  FFMA.FTZ R13, R3, R0, R5 ;  /* 0x00000000030d7223 */ /* 0x000fc60000010005 */
[----:B------:R-:W-:Y:S01]  /*168f0*/  FMUL.FTZ R6, R12, R15 ;  /* 0x0000000f0c067220 */ /* 0x000fe20000410000 */
[----:B------:R-:W-:-:S06]  /*16900*/  FMUL.FTZ R12, R13, -1.4426950216293334961 ;  /* 0xbfb8aa3b0d0c7820 */ /* 0x000fcc0000410000 */
[----:B------:R-:W0:Y:S02]  /*16910*/  MUFU.EX2 R12, R12 ;  /* 0x0000000c000c7308 */ /* 0x000e240000000800 */
[----:B0-----:R-:W-:-:S06]  /*16920*/  FADD.FTZ R12, R12, 1 ;  /* 0x3f8000000c0c7421 */ /* 0x001fcc0000010000 */
[----:B------:R4:W0:Y:S01]  /*16930*/  MUFU.RCP R15, R12 ;  /* 0x0000000c000f7308 */ /* 0x0008220000001000 */
[----:B------:R1:W-:Y:S04]  /*16940*/  STL [R1+0x3fc], R0 ;  /* 0x0003fc0001007387 */ /* 0x0003e80000100800 */
[----:B------:R1:W-:Y:S01]  /*16950*/  STL [R1+0x354], R6 ;  /* 0x0003540601007387 */ /* 0x0003e20000100800 */
[----:B----4-:R-:W-:-:S03]  /*16960*/  SHF.L.U32 R12, R38, 0x10, RZ ;  /* 0x00000010260c7819 */ /* 0x010fc600000006ff */
[----:B------:R-:W4:Y:S02]  /*16970*/  LDL.LU R38, [R1+0x460] ;  /* 0x0004600001267983 */ /* 0x000f240000300800 */
[----:B0-----:R-:W-:Y:S01]  /*16980*/  FMUL.FTZ R12, R12, R15 ;  /* 0x0000000f0c0c7220 */ /* 0x001fe20000410000 */
[----:B------:R-:W-:-:S04]  /*16990*/  FADD.FTZ R15, -R15, 1 ;  /* 0x3f8000000f0f7421 */ /* 0x000fc80000010100 */
[----:B------:R-:W-:Y:S01]  /*169a0*/  FFMA.FTZ R15, R13, R15, 1 ;  /* 0x3f8000000d0f7423 */ /* 0x000fe2000001000f */
[----:B---3--:R-:W-:Y:S02]  /*169b0*/  SHF.L.U32 R14, R35, 0x10, RZ ;  /* 0x00000010230e7819 */ /* 0x008fe400000006ff */
[----:B------:R-:W3:Y:S03]  /*169c0*/  LDL.LU R35, [R1+0x464] ;  /* 0x0004640001237983 */ /* 0x000ee60000300800 */
[----:B------:R-:W-:-:S04]  /*169d0*/  FADD.FTZ R14, R14, -UR16 ;  /* 0x800000100e0e7e21 */ /* 0x000fc80008010000 */
[----:B-1----:R-:W-:Y:S01]  /*169e0*/  FMUL.FTZ R0, R14, UR17 ;  /* 0x000000110e007c20 */ /* 0x002fe20008410000 */
[----:B------:R-:W-:-:S03]  /*169f0*/  FMUL.FTZ R6, R12, R15 ;  /* 0x0000000f0c067220 */ /* 0x000fc60000410000 */
[----:B------:R-:W-:-:S04]  /*16a00*/  FFMA.FTZ R13, R2, R0, R4 ;  /* 0x00000000020d7223 */ /* 0x000fc80000010004 */
[----:B------:R-:W-:-:S06]  /*16a10*/  FMUL.FTZ R12, R13, -1.4426950216293334961 ;  /* 0xbfb8aa3b0d0c7820 */ /* 0x000fcc0000410000 */
[----:B------:R-:W0:Y:S02]  /*16a20*/  MUFU.EX2 R12, R12 ;  /* 0x0000000c000c7308 */ /* 0x000e240000000800 */
[----:B0-----:R-:W-:-:S06]  /*16a30*/  FADD.FTZ R12, R12, 1 ;  /* 0x3f8000000c0c7421 */ /* 0x001fcc0000010000 */
[----:B------:R0:W1:Y:S02]  /*16a40*/  MUFU.RCP R15, R12 ;  /* 0x0000000c000f7308 */ /* 0x0000640000001000 */
[----:B0-----:R-:W-:Y:S02]  /*16a50*/  SHF.L.U32 R12, R34, 0x10, RZ ;  /* 0x00000010220c7819 */ /* 0x001fe400000006ff */
[----:B------:R-:W3:Y:S01]  /*16a60*/  LDL.LU R34, [R1+0x468] ;  /* 0x0004680001227983 */ /* 0x000ee20000300800 */
[----:B--2---:R-:W-:-:S03]  /*16a70*/  SHF.L.U32 R14, R37, 0x10, RZ ;  /* 0x00000010250e7819 */ /* 0x004fc600000006ff */
[----:B------:R-:W2:Y:S01]  /*16a80*/  LDL.LU R37, [R1+0x46c] ;  /* 0x00046c0001257983 */ /* 0x000ea20000300800 */
[----:B-1----:R-:W-:Y:S01]  /*16a90*/  FMUL.FTZ R12, R12, R15 ;  /* 0x0000000f0c0c7220 */ /* 0x002fe20000410000 */
[----:B------:R-:W-:Y:S02]  /*16aa0*/  FADD.FTZ R14, R14, -UR16 ;  /* 0x800000100e0e7e21 */ /* 0x000fe40008010000 */
[----:B------:R0:W-:Y:S01]  /*16ab0*/  STL [R1+0x3f8], R0 ;  /* 0x0003f80001007387 */ /* 0x0001e20000100800 */
[----:B------:R-:W-:-:S04]  /*16ac0*/  FADD.FTZ R15, -R15, 1 ;  /* 0x3f8000000f0f7421 */ /* 0x000fc80000010100 */
[----:B------:R-:W-:Y:S01]  /*16ad0*/  FFMA.FTZ R15, R13, R15, 1 ;  /* 0x3f8000000d0f7423 */ /* 0x000fe2000001000f */
[----:B0-----:R-:W-:Y:S01]  /*16ae0*/  FMUL.FTZ R0, R14, UR17 ;  /* 0x000000110e007c20 */ /* 0x001fe20008410000 */
[----:B------:R0:W-:Y:S03]  /*16af0*/  STL [R1+0x350], R6 ;  /* 0x0003500601007387 */ /* 0x0001e60000100800 */
[----:B------:R-:W-:Y:S01]  /*16b00*/  FFMA.FTZ R13, R3, R0, R5 ;  /* 0x00000000030d7223 */ /* 0x000fe20000010005 */
[----:B0-----:R-:W-:-:S03]  /*16b10*/  FMUL.FTZ R6, R12, R15 ;  /* 0x0000000f0c067220 */ /* 0x001fc60000410000 */
[----:B------:R-:W-:-:S06]  /*16b20*/  FMUL.FTZ R12, R13, -1.4426950216293334961 ;  /* 0xbfb8aa3b0d0c7820 */ /* 0x000fcc0000410000 */
[----:B------:R-:W0:Y:S02]  /*16b30*/  MUFU.EX2 R12, R12 ;  /* 0x0000000c000c7308 */ /* 0x000e240000000800 */
[----:B0-----:R-:W-:-:S06]  /*16b40*/  FADD.FTZ R12, R12, 1 ;  /* 0x3f8000000c0c7421 */ /* 0x001fcc0000010000 */
[----:B------:R0:W1:Y:S02]  /*16b50*/  MUFU.RCP R15, R12 ;  /* 0x0000000c000f7308 */ /* 0x0000640000001000 */
[----:B0-----:R-:W-:Y:S02]  /*16b60*/  SHF.L.U32 R12, R33, 0x10, RZ ;  /* 0x00000010210c7819 */ /* 0x001fe400000006ff */
[----:B------:R-:W2:Y:S04]  /*16b70*/  LDL.LU R33, [R1+0x45c] ;  /* 0x00045c0001217983 */ /* 0x000ea80000300800 */
[----:B------:R-:W-:Y:S01]  /*16b80*/  STL [R1+0x3f4], R0 ;  /* 0x0003f40001007387 */ /* 0x000fe20000100800 */
[----:B-1----:R-:W-:Y:S01]  /*16b90*/  FMUL.FTZ R12, R12, R15 ;  /* 0x0000000f0c0c7220 */ /* 0x002fe20000410000 */
[----:B------:R-:W-:-:S02]  /*16ba0*/  FADD.FTZ R15, -R15, 1 ;  /* 0x3f8000000f0f7421 */ /* 0x000fc40000010100 */
[----:B------:R0:W-:Y:S02]  /*16bb0*/  STL [R1+0x348], R6 ;  /* 0x0003480601007387 */ /* 0x0001e40000100800 */
[----:B------:R-:W-:-:S04]  /*16bc0*/  FFMA.FTZ R15, R13, R15, 1 ;  /* 0x3f8000000d0f7423 */ /* 0x000fc8000001000f */
[----:B0-----:R-:W-:Y:S01]  /*16bd0*/  FMUL.FTZ R6, R12, R15 ;  /* 0x0000000f0c067220 */ /* 0x001fe20000410000 */
[----:B----4-:R-:W-:Y:S02]  /*16be0*/  SHF.L.U32 R14, R38, 0x10, RZ ;  /* 0x00000010260e7819 */ /* 0x010fe400000006ff */
[----:B------:R-:W4:Y:S03]  /*16bf0*/  LDL.LU R38, [R1+0x49c] ;  /* 0x00049c0001267983 */ /* 0x000f260000300800 */
[----:B------:R-:W-:-:S04]  /*16c00*/  FADD.FTZ R14, R14, -UR16 ;  /* 0x800000100e0e7e21 */ /* 0x000fc80008010000 */
[----:B------:R-:W-:-:S04]  /*16c10*/  FMUL.FTZ R0, R14, UR17 ;  /* 0x000000110e007c20 */ /* 0x000fc80008410000 */
[----:B------:R-:W-:-:S04]  /*16c20*/  FFMA.FTZ R13, R2, R0, R4 ;  /* 0x00000000020d7223 */ /* 0x000fc80000010004 */
[----:B------:R-:W-:-:S06]  /*16c30*/  FMUL.FTZ R12, R13, -1.4426950216293334961 ;  /* 0xbfb8aa3b0d0c7820 */ /* 0x000fcc0000410000 */
[----:B------:R-:W0:Y:S02]  /*16c40*/  MUFU.EX2 R12, R12 ;  /* 0x0000000c000c7308 */ /* 0x000e240000000800 */
[----:B0-----:R-:W-:-:S06]  /*16c50*/  FADD.FTZ R12, R12, 1 ;  /* 0x3f8000000c0c7421 */ /* 0x001fcc0000010000 */
[----:B------:R3:W0:Y:S02]  /*16c60*/  MUFU.RCP R15, R12 ;  /* 0x0000000c000f7308 */ /* 0x0006240000001000 */
[----:B---3--:R-:W-:Y:S02]  /*16c70*/  SHF.L.U32 R12, R35, 0x10, RZ ;  /* 0x00000010230c7819 */ /* 0x008fe400000006ff */
[----:B------:R-:W3:Y:S04]  /*16c80*/  LDL.LU R35, [R1+0x4b0] ;  /* 0x0004b00001237983 */ /* 0x000ee80000300800 */
[----:B------:R-:W-:Y:S01]  /*16c90*/  STL [R1+0x3f0], R0 ;  /* 0x0003f00001007387 */ /* 0x000fe20000100800 */
[----:B0-----:R-:W-:Y:S01]  /*16ca0*/  FMUL.FTZ R12, R12, R15 ;  /* 0x0000000f0c0c7220 */ /* 0x001fe20000410000 */
[----:B------:R-:W-:-:S02]  /*16cb0*/  FADD.FTZ R15, -R15, 1 ;  /* 0x3f8000000f0f7421 */ /* 0x000fc40000010100 */
[----:B------:R0:W-:Y:S02]  /*16cc0*/  STL [R1+0x344], R6 ;  /* 0x0003440601007387 */ /* 0x0001e40000100800 */
[----:B------:R-:W-:-:S04]  /*16cd0*/  FFMA.FTZ R15, R13, R15, 1 ;  /* 0x3f8000000d0f7423 */ /* 0x000fc8000001000f */
[----:B0-----:R-:W-:Y:S01]  /*16ce0*/  FMUL.FTZ R6, R12, R15 ;  /* 0x0000000f0c067220 */ /* 0x001fe20000410000 */
[----:B------:R-:W-:Y:S02]  /*16cf0*/  SHF.L.U32 R14, R34, 0x10, RZ ;  /* 0x00000010220e7819 */ /* 0x000fe400000006ff */
[----:B------:R-:W3:Y:S03]  /*16d00*/  LDL.LU R34, [R1+0x4c8] ;  /* 0x0004c80001227983 */ /* 0x000ee60000300800 */
[----:B------:R-:W-:-:S04]  /*16d10*/  FADD.FTZ R14, R14, -UR16 ;  /* 0x800000100e0e7e21 */ /* 0x000fc80008010000 */
[----:B------:R-:W-:-:S04]  /*16d20*/  FMUL.FTZ R0, R14, UR17 ;  /* 0x000000110e007c20 */ /* 0x000fc80008410000 */
[----:B------:R-:W-:-:S04]  /*16d30*/  FFMA.FTZ R13, R3, R0, R5 ;  /* 0x00000000030d7223 */ /* 0x000fc80000010005 */
[----:B------:R-:W-:-:S06]  /*16d40*/  FMUL.FTZ R12, R13, -1.4426950216293334961 ;  /* 0xbfb8aa3b0d0c7820 */ /* 0x000fcc0000410000 */
[----:B------:R-:W0:Y:S02]  /*16d50*/  MUFU.EX2 R12, R12 ;  /* 0x0000000c000c7308 */ /* 0x000e240000000800 */
[----:B0-----:R-:W-:-:S06]  /*16d60*/  FADD.FTZ R12, R12, 1 ;  /* 0x3f8000000c0c7421 */ /* 0x001fcc0000010000 */
[----:B------:R2:W0:Y:S02]  /*16d70*/  MUFU.RCP R15, R12 ;  /* 0x0000000c000f7308 */ /* 0x0004240000001000 */
[----:B--2---:R-:W-:Y:S02]  /*16d80*/  SHF.L.U32 R12, R37, 0x10, RZ ;  /* 0x00000010250c7819 */ /* 0x004fe400000006ff */
[----:B------:R-:W2:Y:S04]  /*16d90*/  LDL.LU R37, [R1+0x4b4] ;  /* 0x0004b40001257983 */ /* 0x000ea80000300800 */
[----:B------:R-:W-:Y:S01]  /*16da0*/  STL [R1+0x3ec], R0 ;  /* 0x0003ec0001007387 */ /* 0x000fe20000100800 */
[----:B0-----:R-:W-:Y:S01]  /*16db0*/  FMUL.FTZ R12, R12, R15 ;  /* 0x0000000f0c0c7220 */ /* 0x001fe20000410000 */
[----:B------:R-:W-:-:S02]  /*16dc0*/  FADD.FTZ R15, -R15, 1 ;  /* 0x3f8000000f0f7421 */ /* 0x000fc40000010100 */
[----:B------:R0:W-:Y:S02]  /*16dd0*/  STL [R1+0x340], R6 ;  /* 0x0003400601007387 */ /* 0x0001e40000100800 */
[----:B------:R-:W-:-:S04]  /*16de0*/  FFMA.FTZ R15, R13, R15, 1 ;  /* 0x3f8000000d0f7423 */ /* 0x000fc8000001000f */
[----:B0-----:R-:W-:Y:S01]  /*16df0*/  FMUL.FTZ R6, R12, R15 ;  /* 0x0000000f0c067220 */ /* 0x001fe20000410000 */
[----:B------:R-:W-:Y:S02]  /*16e00*/  SHF.L.U32 R14, R33, 0x10, RZ ;  /* 0x00000010210e7819 */ /* 0x000fe400000006ff */
[----:B------:R-:W2:Y:S03]  /*16e10*/  LDL.LU R33, [R1+0x4cc] ;  /* 0x0004cc0001217983 */ /* 0x000ea60000300800 */
[----:B------:R-:W-:-:S04]  /*16e20*/  FADD.FTZ R14, R14, -UR16 ;  /* 0x800000100e0e7e21 */ /* 0x000fc80008010000 */
[----:B------:R-:W-:-:S04]  /*16e30*/  FMUL.FTZ R0, R14, UR17 ;  /* 0x000000110e007c20 */ /* 0x000fc80008410000 */
[----:B------:R-:W-:-:S04]  /*16e40*/  FFMA.FTZ R13, R2, R0, R4 ;  /* 0x00000000020d7223 */ /* 0x000fc80000010004 */
[----:B------:R-:W-:-:S06]  /*16e50*/  FMUL.FTZ R12, R13, -1.4426950216293334961 ;  /* 0xbfb8aa3b0d0c7820 */ /* 0x000fcc0000410000 */
[----:B------:R-:W0:Y:S02]  /*16e60*/  MUFU.EX2 R12, R12 ;  /* 0x0000000c000c7308 */ /* 0x000e240000000800 */
[----:B0-----:R-:W-:-:S06]  /*16e70*/  FADD.FTZ R12, R12, 1 ;  /* 0x3f8000000c0c7421 */ /* 0x001fcc0000010000 */
[----:B------:R4:W0:Y:S02]  /*16e80*/  MUFU.RCP R15, R12 ;  /* 0x0000000c000f7308 */ /* 0x0008240000001000 */
[----:B----4-:R-:W-:Y:S02]  /*16e90*/  SHF.L.U32 R12, R38, 0x10, RZ ;  /* 0x00000010260c7819 */ /* 0x010fe400000006ff */
[----:B------:R-:W4:Y:S03]  /*16ea0*/  LDL.LU R38, [R1+0x4d8] ;  /* 0x0004d80001267983 */ /* 0x000f260000300800 */
[----:B0-----:R-:W-:Y:S01]  /*16eb0*/  FMUL.FTZ R12, R12, R15 ;  /* 0x0000000f0c0c7220 */ /* 0x001fe20000410000 */
[----:B------:R-:W-:Y:S01]  /*16ec0*/  STL [R1+0x3e8], R0 ;  /* 0x0003e80001007387 */ /* 0x000fe20000100800 */
[----:B------:R-:W-:-:S04]  /*16ed0*/  FADD.FTZ R15, -R15, 1 ;  /* 0x3f8000000f0f7421 */ /* 0x000fc80000010100 */
[----:B------:R-:W-:Y:S01]  /*16ee0*/  FFMA.FTZ R15, R13, R15, 1 ;  /* 0x3f8000000d0f7423 */ /* 0x000fe2000001000f */
[----:B------:R0:W-:Y:S03]  /*16ef0*/  STL [R1+0x33c], R6 ;  /* 0x00033c0601007387 */ /* 0x0001e60000100800 */
[----:B0-----:R-:W-:Y:S01]  /*16f00*/  FMUL.FTZ R6, R12, R15 ;  /* 0x0000000f0c067220 */ /* 0x001fe20000410000 */
[----:B---3--:R-:W-:Y:S02]  /*16f10*/  SHF.L.U32 R14, R35, 0x10, RZ ;  /* 0x00000010230e7819 */ /* 0x008fe400000006ff */
[----:B------:R-:W3:Y:S03]  /*16f20*/  LDL.LU R35, [R1+0x4f4] ;  /* 0x0004f40001237983 */ /* 0x000ee60000300800 */
[----:B------:R-:W-:-:S04]  /*16f30*/  FADD.FTZ R14, R14, -UR16 ;  /* 0x800000100e0e7e21 */ /* 0x000fc80008010000 */
[----:B------:R-:W-:-:S04]  /*16f40*/  FMUL.FTZ R0, R14, UR17 ;  /* 0x000000110e007c20 */ /* 0x000fc80008410000 */
        /* <DEDUP_REMOVED lines=157> */
[----:B------:R4:W0:Y:S01]  /*17920*/  MUFU.RCP R15, R12 ;  /* 0x0000000c000f7308 */ /* 0x0008220000001000 */
[----:B------:R-:W-:Y:S01]  /*17930*/  STL [R1+0x3c0], R0 ;  /* 0x0003c00001007387 */ /* 0x000fe20000100800 */
[----:B----4-:R-:W-:-:S03]  /*17940*/  SHF.L.U32 R12, R38, 0x10, RZ ;  /* 0x00000010260c7819 */ /* 0x010fc600000006ff */
[----:B------:R-:W4:Y:S02]  /*17950*/  LDL.LU R38, [R1+0x5e0] ;  /* 0x0005e00001267983 */ /* 0x000f240000300800 */
[----:B0-----:R-:W-:Y:S01]  /*17960*/  FMUL.FTZ R12, R12, R15 ;  /* 0x0000000f0c0c7220 */ /* 0x001fe20000410000 */
[----:B------:R-:W-:Y:S01]  /*17970*/  FADD.FTZ R15, -R15, 1 ;  /* 0x3f8000000f0f7421 */ /* 0x000fe20000010100 */
[----:B------:R0:W-:Y:S03]  /*17980*/  STL [R1+0x308], R6 ;  /* 0x0003080601007387 */ /* 0x0001e60000100800 */
[----:B------:R-:W-:-:S04]  /*17990*/  FFMA.FTZ R15, R13, R15, 1 ;  /* 0x3f8000000d0f7423 */ /* 0x000fc8000001000f */
        /* <DEDUP_REMOVED lines=45> */
[----:B---3--:R-:W-:-:S03]  /*17c70*/  SHF.L.U32 R12, R35, 0x10, RZ ;  /* 0x00000010230c7819 */ /* 0x008fc600000006ff */
[----:B------:R-:W3:Y:S02]  /*17c80*/  LDL.LU R35, [R1+0x3a0] ;  /* 0x0003a00001237983 */ /* 0x000ee40000300800 */
[----:B0-----:R-:W-:Y:S01]  /*17c90*/  FMUL.FTZ R12, R12, R15 ;  /* 0x0000000f0c0c7220 */ /* 0x001fe20000410000 */
[----:B------:R-:W-:Y:S01]  /*17ca0*/  FADD.FTZ R15, -R15, 1 ;  /* 0x3f8000000f0f7421 */ /* 0x000fe20000010100 */
[----:B------:R0:W-:Y:S03]  /*17cb0*/  STL [R1+0x2f8], R6 ;  /* 0x0002f80601007387 */ /* 0x0001e60000100800 */
        /* <DEDUP_REMOVED lines=29> */
[----:B------:R-:W4:Y:S04]  /*17e90*/  LDL.LU R38, [R1+0x388] ;  /* 0x0003880001267983 */ /* 0x000f280000300800 */
[----:B------:R1:W-:Y:S01]  /*17ea0*/  STL [R1+0x3a8], R0 ;  /* 0x0003a80001007387 */ /* 0x0003e20000100800 */
[----:B---3--:R-:W-:-:S03]  /*17eb0*/  SHF.L.U32 R14, R35, 0x10, RZ ;  /* 0x00000010230e7819 */ /* 0x008fc600000006ff */
[----:B------:R-:W3:Y:S02]  /*17ec0*/  LDL.LU R35, [R1+0x390] ;  /* 0x0003900001237983 */ /* 0x000ee40000300800 */
[----:B------:R-:W-:-:S04]  /*17ed0*/  FADD.FTZ R14, R14, -UR16 ;  /* 0x800000100e0e7e21 */ /* 0x000fc80008010000 */
[----:B-1----:R-:W-:Y:S01]  /*17ee0*/  FMUL.FTZ R0, R14, UR17 ;  /* 0x000000110e007c20 */ /* 0x002fe20008410000 */
[----:B--2---:R-:W-:Y:S02]  /*17ef0*/  SHF.L.U32 R14, R37, 0x10, RZ ;  /* 0x00000010250e7819 */ /* 0x004fe400000006ff */
[----:B------:R-:W2:Y:S01]  /*17f00*/  LDL.LU R37, [R1+0x370] ;  /* 0x0003700001257983 */ /* 0x000ea20000300800 */
[----:B0-----:R-:W-:Y:S01]  /*17f10*/  FMUL.FTZ R12, R12, R15 ;  /* 0x0000000f0c0c7220 */ /* 0x001fe20000410000 */
[----:B------:R-:W-:-:S04]  /*17f20*/  FADD.FTZ R15, -R15, 1 ;  /* 0x3f8000000f0f7421 */ /* 0x000fc80000010100 */
[----:B------:R-:W-:Y:S01]  /*17f30*/  FFMA.FTZ R15, R13, R15, 1 ;  /* 0x3f8000000d0f7423 */ /* 0x000fe2000001000f */
[----:B------:R-:W-:Y:S01]  /*17f40*/  FFMA.FTZ R13, R2, R0, R4 ;  /* 0x00000000020d7223 */ /* 0x000fe20000010004 */
[----:B------:R0:W-:Y:S02]  /*17f50*/  STL [R1+0x2f0], R6 ;  /* 0x0002f00601007387 */ /* 0x0001e40000100800 */
[----:B0-----:R-:W-:Y:S01]  /*17f60*/  FMUL.FTZ R6, R12, R15 ;  /* 0x0000000f0c067220 */ /* 0x001fe20000410000 */
[----:B------:R-:W-:-:S06]  /*17f70*/  FMUL.FTZ R12, R13, -1.4426950216293334961 ;  /* 0xbfb8aa3b0d0c7820 */ /* 0x000fcc0000410000 */
[----:B------:R-:W0:Y:S02]  /*17f80*/  MUFU.EX2 R12, R12 ;  /* 0x0000000c000c7308 */ /* 0x000e240000000800 */
[----:B0-----:R-:W-:-:S06]  /*17f90*/  FADD.FTZ R12, R12, 1 ;  /* 0x3f8000000c0c7421 */ /* 0x001fcc0000010000 */
[----:B------:R0:W1:Y:S02]  /*17fa0*/  MUFU.RCP R15, R12 ;  /* 0x0000000c000f7308 */ /* 0x0000640000001000 */
[----:B0-----:R-:W-:Y:S02]  /*17fb0*/  SHF.L.U32 R12, R34, 0x10, RZ ;  /* 0x00000010220c7819 */ /* 0x001fe400000006ff */
[----:B------:R-:W2:Y:S01]  /*17fc0*/  LDL.LU R34, [R1+0x394] ;  /* 0x0003940001227983 */ /* 0x000ea20000300800 */
[----:B------:R-:W-:-:S03]  /*17fd0*/  FADD.FTZ R14, R14, -UR16 ;  /* 0x800000100e0e7e21 */ /* 0x000fc60008010000 */
[----:B------:R0:W-:Y:S02]  /*17fe0*/  STL [R1+0x3a4], R0 ;  /* 0x0003a40001007387 */ /* 0x0001e40000100800 */
[----:B0-----:R-:W-:Y:S01]  /*17ff0*/  FMUL.FTZ R0, R14, UR17 ;  /* 0x000000110e007c20 */ /* 0x001fe20008410000 */
[----:B-1----:R-:W-:Y:S01]  /*18000*/  FMUL.FTZ R12, R12, R15 ;  /* 0x0000000f0c0c7220 */ /* 0x002fe20000410000 */
[----:B------:R-:W-:Y:S01]  /*18010*/  FADD.FTZ R15, -R15, 1 ;  /* 0x3f8000000f0f7421 */ /* 0x000fe20000010100 */
[----:B------:R0:W-:Y:S03]  /*18020*/  STL [R1+0x2e8], R6 ;  /* 0x0002e80601007387 */ /* 0x0001e60000100800 */
[----:B------:R-:W-:Y:S01]  /*18030*/  FFMA.FTZ R15, R13, R15, 1 ;  /* 0x3f8000000d0f7423 */ /* 0x000fe2000001000f */
[----:B------:R-:W-:Y:S01]  /*18040*/  FFMA.FTZ R13, R3, R0, R5 ;  /* 0x00000000030d7223 */ /* 0x000fe20000010005 */
[----:B----4-:R-:W-:-:S02]  /*18050*/  SHF.L.U32 R14, R38, 0x10, RZ ;  /* 0x00000010260e7819 */ /* 0x010fc400000006ff */
[----:B------:R-:W4:Y:S01]  /*18060*/  LDL.LU R38, [R1+0x380] ;  /* 0x0003800001267983 */ /* 0x000f220000300800 */
[----:B0-----:R-:W-:Y:S01]  /*18070*/  FMUL.FTZ R6, R12, R15 ;  /* 0x0000000f0c067220 */ /* 0x001fe20000410000 */
[----:B------:R-:W-:Y:S01]  /*18080*/  FMUL.FTZ R12, R13, -1.4426950216293334961 ;  /* 0xbfb8aa3b0d0c7820 */ /* 0x000fe20000410000 */
[----:B------:R-:W-:Y:S01]  /*18090*/  FADD.FTZ R14, R14, -UR16 ;  /* 0x800000100e0e7e21 */ /* 0x000fe20008010000 */
[----:B------:R0:W-:Y:S04]  /*180a0*/  STL [R1+0x3a0], R0 ;  /* 0x0003a00001007387 */ /* 0x0001e80000100800 */
[----:B------:R-:W1:Y:S01]  /*180b0*/  MUFU.EX2 R12, R12 ;  /* 0x0000000c000c7308 */ /* 0x000e620000000800 */
[----:B0-----:R-:W-:Y:S01]  /*180c0*/  FMUL.FTZ R0, R14, UR17 ;  /* 0x000000110e007c20 */ /* 0x001fe20008410000 */
[----:B-1----:R-:W-:-:S06]  /*180d0*/  FADD.FTZ R12, R12, 1 ;  /* 0x3f8000000c0c7421 */ /* 0x002fcc0000010000 */
[----:B------:R0:W1:Y:S01]  /*180e0*/  MUFU.RCP R15, R12 ;  /* 0x0000000c000f7308 */ /* 0x0000620000001000 */
[----:B---3--:R-:W-:Y:S02]  /*180f0*/  SHF.L.U32 R14, R35, 0x10, RZ ;  /* 0x00000010230e7819 */ /* 0x008fe400000006ff */
[----:B------:R-:W3:Y:S01]  /*18100*/  LDL.LU R35, [R1+0x368] ;  /* 0x0003680001237983 */ /* 0x000ee20000300800 */
[----:B0-----:R-:W-:Y:S02]  /*18110*/  SHF.L.U32 R12, R32, 0x10, RZ ;  /* 0x00000010200c7819 */ /* 0x001fe400000006ff */
[----:B------:R-:W-:Y:S01]  /*18120*/  FADD.FTZ R14, R14, -UR16 ;  /* 0x800000100e0e7e21 */ /* 0x000fe20008010000 */
[----:B------:R0:W-:Y:S02]  /*18130*/  STL [R1+0x39c], R0 ;  /* 0x00039c0001007387 */ /* 0x0001e40000100800 */
[----:B-1----:R-:W-:Y:S01]  /*18140*/  FMUL.FTZ R12, R12, R15 ;  /* 0x0000000f0c0c7220 */ /* 0x002fe20000410000 */
[----:B------:R-:W-:Y:S01]  /*18150*/  FADD.FTZ R15, -R15, 1 ;  /* 0x3f8000000f0f7421 */ /* 0x000fe20000010100 */
[----:B------:R1:W-:Y:S03]  /*18160*/  STL [R1+0x2e4], R6 ;  /* 0x0002e40601007387 */ /* 0x0003e60000100800 */
[----:B------:R-:W-:Y:S01]  /*18170*/  FFMA.FTZ R15, R13, R15, 1 ;  /* 0x3f8000000d0f7423 */ /* 0x000fe2000001000f */
[----:B------:R-:W-:Y:S01]  /*18180*/  FFMA.FTZ R13, R2, R0, R4 ;  /* 0x00000000020d7223 */ /* 0x000fe20000010004 */
[----:B------:R-:W3:Y:S01]  /*18190*/  LDL.LU R32, [R1+0x6b8] ;  /* 0x0006b80001207983 */ /* 0x000ee20000300800 */
[----:B0-----:R-:W-:Y:S01]  /*181a0*/  FMUL.FTZ R0, R14, UR17 ;  /* 0x000000110e007c20 */ /* 0x001fe20008410000 */
[----:B-1----:R-:W-:Y:S01]  /*181b0*/  FMUL.FTZ R6, R12, R15 ;  /* 0x0000000f0c067220 */ /* 0x002fe20000410000 */
[----:B------:R-:W-:-:S06]  /*181c0*/  FMUL.FTZ R12, R13, -1.4426950216293334961 ;  /* 0xbfb8aa3b0d0c7820 */ /* 0x000fcc0000410000 */
[----:B------:R-:W0:Y:S01]  /*181d0*/  MUFU.EX2 R12, R12 ;  /* 0x0000000c000c7308 */ /* 0x000e220000000800 */
[----:B--2---:R-:W-:Y:S02]  /*181e0*/  SHF.L.U32 R14, R37, 0x10, RZ ;  /* 0x00000010250e7819 */ /* 0x004fe400000006ff */
[----:B------:R-:W2:Y:S01]  /*181f0*/  LDL.LU R37, [R1+0x628] ;  /* 0x0006280001257983 */ /* 0x000ea20000300800 */
[----:B0-----:R-:W-:-:S04]  /*18200*/  FADD.FTZ R12, R12, 1 ;  /* 0x3f8000000c0c7421 */ /* 0x001fc80000010000 */
[----:B------:R0:W1:Y:S02]  /*18210*/  MUFU.RCP R15, R12 ;  /* 0x0000000c000f7308 */ /* 0x0000640000001000 */
[----:B0-----:R-:W-:Y:S01]  /*18220*/  SHF.L.U32 R12, R33, 0x10, RZ ;  /* 0x00000010210c7819 */ /* 0x001fe200000006ff */
[----:B------:R0:W-:Y:S01]  /*18230*/  STL [R1+0x2e0], R6 ;  /* 0x0002e00601007387 */ /* 0x0001e20000100800 */
[----:B------:R-:W-:-:S03]  /*18240*/  FADD.FTZ R14, R14, -UR16 ;  /* 0x800000100e0e7e21 */ /* 0x000fc60008010000 */
[----:B------:R0:W-:Y:S01]  /*18250*/  STL [R1+0x398], R0 ;  /* 0x0003980001007387 */ /* 0x0001e20000100800 */
[----:B-1----:R-:W-:Y:S01]  /*18260*/  FMUL.FTZ R12, R12, R15 ;  /* 0x0000000f0c0c7220 */ /* 0x002fe20000410000 */
[----:B------:R-:W-:Y:S02]  /*18270*/  FADD.FTZ R15, -R15, 1 ;  /* 0x3f8000000f0f7421 */ /* 0x000fe40000010100 */
[----:B------:R-:W2:Y:S02]  /*18280*/  LDL.LU R33, [R1+0x6a8] ;  /* 0x0006a80001217983 */ /* 0x000ea40000300800 */
[----:B------:R-:W-:Y:S01]  /*18290*/  FFMA.FTZ R15, R13, R15, 1 ;  /* 0x3f8000000d0f7423 */ /* 0x000fe2000001000f */
[----:B------:R-:W-:-:S03]  /*182a0*/  FFMA.FTZ R13, R3, R0, R5 ;  /* 0x00000000030d7223 */ /* 0x000fc60000010005 */
[----:B0-----:R-:W-:Y:S01]  /*182b0*/  FMUL.FTZ R6, R12, R15 ;  /* 0x0000000f0c067220 */ /* 0x001fe20000410000 */
[----:B------:R-:W-:-:S06]  /*182c0*/  FMUL.FTZ R12, R13, -1.4426950216293334961 ;  /* 0xbfb8aa3b0d0c7820 */ /* 0x000fcc0000410000 */
[----:B------:R-:W0:Y:S02]  /*182d0*/  MUFU.EX2 R12, R12 ;  /* 0x0000000c000c7308 */ /* 0x000e240000000800 */
[----:B0-----:R-:W-:-:S06]  /*182e0*/  FADD.FTZ R12, R12, 1 ;  /* 0x3f8000000c0c7421 */ /* 0x001fcc0000010000 */
[----:B------:R0:W1:Y:S02]  /*182f0*/  MUFU.RCP R15, R12 ;  /* 0x0000000c000f7308 */ /* 0x0000640000001000 */
[----:B0-----:R-:W-:Y:S01]  /*18300*/  SHF.L.U32 R12, R34, 0x10, RZ ;  /* 0x00000010220c7819 */ /* 0x001fe200000006ff */
[----:B------:R-:W-:Y:S01]  /*18310*/  FMUL.FTZ R0, R14, UR17 ;  /* 0x000000110e007c20 */ /* 0x000fe20008410000 */
[----:B------:R0:W-:Y:S04]  /*18320*/  STL [R1+0x2dc], R6 ;  /* 0x0002dc0601007387 */ /* 0x0001e80000100800 */
[----:B------:R-:W2:Y:S01]  /*18330*/  LDL.LU R34, [R1+0x688] ;  /* 0x0006880001227983 */ /* 0x000ea20000300800 */
[----:B-1----:R-:W-:Y:S01]  /*18340*/  FMUL.FTZ R12, R12, R15 ;  /* 0x0000000f0c0c7220 */ /* 0x002fe20000410000 */
[----:B------:R-:W-:-:S04]  /*18350*/  FADD.FTZ R15, -R15, 1 ;  /* 0x3f8000000f0f7421 */ /* 0x000fc80000010100 */
[----:B------:R-:W-:-:S04]  /*18360*/  FFMA.FTZ R15, R13, R15, 1 ;  /* 0x3f8000000d0f7423 */ /* 0x000fc8000001000f */
[----:B0-----:R-:W-:Y:S01]  /*18370*/  FMUL.FTZ R6, R12, R15 ;  /* 0x0000000f0c067220 */ /* 0x001fe20000410000 */
[----:B------:R-:W-:-:S04]  /*18380*/  FFMA.FTZ R12, R2, R0, R4 ;  /* 0x00000000020c7223 */ /* 0x000fc80000010004 */
[----:B------:R-:W-:-:S06]  /*18390*/  FMUL.FTZ R13, R12, -1.4426950216293334961 ;  /* 0xbfb8aa3b0c0d7820 */ /* 0x000fcc0000410000 */
[----:B------:R-:W0:Y:S02]  /*183a0*/  MUFU.EX2 R13, R13 ;  /* 0x0000000d000d7308 */ /* 0x000e240000000800 */
[----:B0-----:R-:W-:-:S06]  /*183b0*/  FADD.FTZ R13, R13, 1 ;  /* 0x3f8000000d0d7421 */ /* 0x001fcc0000010000 */
[----:B------:R4:W0:Y:S02]  /*183c0*/  MUFU.RCP R14, R13 ;  /* 0x0000000d000e7308 */ /* 0x0008240000001000 */
[----:B----4-:R-:W-:Y:S02]  /*183d0*/  SHF.L.U32 R13, R38, 0x10, RZ ;  /* 0x00000010260d7819 */ /* 0x010fe400000006ff */
[----:B------:R-:W4:Y:S01]  /*183e0*/  LDL.LU R38, [R1+0x338] ;  /* 0x0003380001267983 */ /* 0x000f220000300800 */
[----:B0-----:R-:W-:Y:S02]  /*183f0*/  FMUL.FTZ R53, R53, R14 ;  /* 0x0000000e35357220 */ /* 0x001fe40000410000 */
[----:B------:R-:W-:Y:S01]  /*18400*/  FADD.FTZ R13, R13, -UR16 ;  /* 0x800000100d0d7e21 */ /* 0x000fe20008010000 */
[----:B------:R0:W-:Y:S01]  /*18410*/  STL [R1+0x394], R0 ;  /* 0x0003940001007387 */ /* 0x0001e20000100800 */
[----:B------:R-:W-:-:S04]  /*18420*/  FADD.FTZ R14, -R14, 1 ;  /* 0x3f8000000e0e7421 */ /* 0x000fc80000010100 */
[----:B------:R-:W-:Y:S01]  /*18430*/  FFMA.FTZ R14, R12, R14, 1 ;  /* 0x3f8000000c0e7423 */ /* 0x000fe2000001000e */
[----:B0-----:R-:W-:-:S04]  /*18440*/  FMUL.FTZ R0, R13, UR17 ;  /* 0x000000110d007c20 */ /* 0x001fc80008410000 */
[----:B------:R-:W-:-:S04]  /*18450*/  FFMA.FTZ R12, R3, R0, R5 ;  /* 0x00000000030c7223 */ /* 0x000fc80000010005 */
[----:B------:R-:W-:-:S06]  /*18460*/  FMUL.FTZ R13, R12, -1.4426950216293334961 ;  /* 0xbfb8aa3b0c0d7820 */ /* 0x000fcc0000410000 */
[----:B------:R-:W0:Y:S01]  /*18470*/  MUFU.EX2 R13, R13 ;  /* 0x0000000d000d7308 */ /* 0x000e220000000800 */
[----:B------:R-:W-:Y:S01]  /*18480*/  FMUL.FTZ R53, R53, R14 ;  /* 0x0000000e35357220 */ /* 0x000fe20000410000 */
[----:B0-----:R-:W-:-:S06]  /*18490*/  FADD.FTZ R13, R13, 1 ;  /* 0x3f8000000d0d7421 */ /* 0x001fcc0000010000 */
[----:B------:R3:W0:Y:S01]  /*184a0*/  MUFU.RCP R14, R13 ;  /* 0x0000000d000e7308 */ /* 0x0006220000001000 */
[----:B------:R1:W-:Y:S01]  /*184b0*/  STL [R1+0x390], R0 ;  /* 0x0003900001007387 */ /* 0x0003e20000100800 */
[----:B---3--:R-:W-:-:S03]  /*184c0*/  SHF.L.U32 R13, R35, 0x10, RZ ;  /* 0x00000010230d7819 */ /* 0x008fc600000006ff */
[----:B------:R-:W3:Y:S02]  /*184d0*/  LDL.LU R35, [R1+0x35c] ;  /* 0x00035c0001237983 */ /* 0x000ee40000300800 */
[----:B------:R-:W-:Y:S01]  /*184e0*/  FADD.FTZ R13, R13, -UR16 ;  /* 0x800000100d0d7e21 */ /* 0x000fe20008010000 */
[----:B0-----:R-:W-:Y:S01]  /*184f0*/  FMUL.FTZ R47, R47, R14 ;  /* 0x0000000e2f2f7220 */ /* 0x001fe20000410000 */
[----:B------:R-:W-:Y:S02]  /*18500*/  FADD.FTZ R14, -R14, 1 ;  /* 0x3f8000000e0e7421 */ /* 0x000fe40000010100 */
[----:B-1----:R-:W-:Y:S02]  /*18510*/  FMUL.FTZ R0, R13, UR17 ;  /* 0x000000110d007c20 */ /* 0x002fe40008410000 */
[----:B------:R-:W-:Y:S02]  /*18520*/  FFMA.FTZ R14, R12, R14, 1 ;  /* 0x3f8000000c0e7423 */ /* 0x000fe4000001000e */
[----:B------:R-:W-:-:S04]  /*18530*/  FFMA.FTZ R12, R2, R0, R4 ;  /* 0x00000000020c7223 */ /* 0x000fc80000010004 */
[----:B------:R-:W-:-:S06]  /*18540*/  FMUL.FTZ R13, R12, -1.4426950216293334961 ;  /* 0xbfb8aa3b0c0d7820 */ /* 0x000fcc0000410000 */
[----:B------:R-:W0:Y:S01]  /*18550*/  MUFU.EX2 R13, R13 ;  /* 0x0000000d000d7308 */ /* 0x000e220000000800 */
[----:B------:R-:W-:Y:S01]  /*18560*/  FMUL.FTZ R47, R47, R14 ;  /* 0x0000000e2f2f7220 */ /* 0x000fe20000410000 */
[----:B0-----:R-:W-:-:S06]  /*18570*/  FADD.FTZ R13, R13, 1 ;  /* 0x3f8000000d0d7421 */ /* 0x001fcc0000010000 */
[----:B------:R2:W0:Y:S02]  /*18580*/  MUFU.RCP R14, R13 ;  /* 0x0000000d000e7308 */ /* 0x0004240000001000 */
[----:B--2---:R-:W-:Y:S02]  /*18590*/  SHF.L.U32 R13, R37, 0x10, RZ ;  /* 0x00000010250d7819 */ /* 0x004fe400000006ff */
[----:B------:R-:W2:Y:S01]  /*185a0*/  LDL.LU R37, [R1+0x328] ;  /* 0x0003280001257983 */ /* 0x000ea20000300800 */
        /* <DEDUP_REMOVED lines=11> */
[----:B------:R-:W0:Y:S01]  /*18660*/  MUFU.RCP R14, R13 ;  /* 0x0000000d000e7308 */ /* 0x000e220000001000 */
[----:B------:R1:W-:Y:S01]  /*18670*/  STL [R1+0x388], R0 ;  /* 0x0003880001007387 */ /* 0x0003e20000100800 */
[----:B0-----:R-:W-:Y:S01]  /*18680*/  FMUL.FTZ R45, R45, R14 ;  /* 0x0000000e2d2d7220 */ /* 0x001fe20000410000 */
[----:B------:R-:W-:-:S04]  /*18690*/  FADD.FTZ R14, -R14, 1 ;  /* 0x3f8000000e0e7421 */ /* 0x000fc80000010100 */
[----:B------:R-:W-:-:S04]  /*186a0*/  FFMA.FTZ R14, R12, R14, 1 ;  /* 0x3f8000000c0e7423 */ /* 0x000fc8000001000e */
[----:B------:R-:W-:Y:S01]  /*186b0*/  FMUL.FTZ R45, R45, R14 ;  /* 0x0000000e2d2d7220 */ /* 0x000fe20000410000 */
[----:B----4-:R-:W-:Y:S02]  /*186c0*/  SHF.L.U32 R13, R38, 0x10, RZ ;  /* 0x00000010260d7819 */ /* 0x010fe400000006ff */
[----:B------:R-:W4:Y:S03]  /*186d0*/  LDL.LU R38, [R1+0x654] ;  /* 0x0006540001267983 */ /* 0x000f260000300800 */
[----:B------:R-:W-:-:S04]  /*186e0*/  FADD.FTZ R13, R13, -UR16 ;  /* 0x800000100d0d7e21 */ /* 0x000fc80008010000 */
[----:B-1----:R-:W-:-:S04]  /*186f0*/  FMUL.FTZ R0, R13, UR17 ;  /* 0x000000110d007c20 */ /* 0x002fc80008410000 */
[----:B------:R-:W-:-:S04]  /*18700*/  FFMA.FTZ R12, R2, R0, R4 ;  /* 0x00000000020c7223 */ /* 0x000fc80000010004 */
[----:B------:R-:W-:-:S06]  /*18710*/  FMUL.FTZ R13, R12, -1.4426950216293334961 ;  /* 0xbfb8aa3b0c0d7820 */ /* 0x000fcc0000410000 */
[----:B------:R-:W0:Y:S02]  /*18720*/  MUFU.EX2 R13, R13 ;  /* 0x0000000d000d7308 */ /* 0x000e240000000800 */
[----:B0-----:R-:W-:-:S06]  /*18730*/  FADD.FTZ R13, R13, 1 ;  /* 0x3f8000000d0d7421 */ /* 0x001fcc0000010000 */
[----:B------:R3:W0:Y:S01]  /*18740*/  MUFU.RCP R14, R13 ;  /* 0x0000000d000e7308 */ /* 0x0006220000001000 */
[----:B------:R1:W-:Y:S01]  /*18750*/  STL [R1+0x384], R0 ;  /* 0x0003840001007387 */ /* 0x0003e20000100800 */
[----:B---3--:R-:W-:Y:S01]  /*18760*/  SHF.L.U32 R13, R35, 0x10, RZ ;  /* 0x00000010230d7819 */ /* 0x008fe200000006ff */
[----:B0-----:R-:W-:Y:S01]  /*18770*/  FMUL.FTZ R51, R51, R14 ;  /* 0x0000000e33337220 */ /* 0x001fe20000410000 */
[----:B------:R-:W-:Y:S01]  /*18780*/  FADD.FTZ R14, -R14, 1 ;  /* 0x3f8000000e0e7421 */ /* 0x000fe20000010100 */
[----:B------:R-:W3:Y:S02]  /*18790*/  LDL.LU R35, [R1+0x670] ;  /* 0x0006700001237983 */ /* 0x000ee40000300800 */
[----:B------:R-:W-:Y:S01]  /*187a0*/  FADD.FTZ R13, R13, -UR16 ;  /* 0x800000100d0d7e21 */ /* 0x000fe20008010000 */
[----:B------:R-:W-:-:S03]  /*187b0*/  FFMA.FTZ R14, R12, R14, 1 ;  /* 0x3f8000000c0e7423 */ /* 0x000fc6000001000e */
[----:B-1----:R-:W-:-:S04]  /*187c0*/  FMUL.FTZ R0, R13, UR17 ;  /* 0x000000110d007c20 */ /* 0x002fc80008410000 */
        /* <DEDUP_REMOVED lines=33> */
[----:B------:R0:W1:Y:S01]  /*189e0*/  MUFU.RCP R14, R13 ;  /* 0x0000000d000e7308 */ /* 0x0000620000001000 */
[----:B------:R1:W-:Y:S01]  /*189f0*/  STL [R1+0x378], R0 ;  /* 0x0003780001007387 */ /* 0x0003e20000100800 */
[----:B0-----:R-:W-:-:S05]  /*18a00*/  SHF.L.U32 R13, R61, 0x10, RZ ;  /* 0x000000103d0d7819 */ /* 0x001fca00000006ff */
[----:B------:R-:W-:Y:S01]  /*18a10*/  FADD.FTZ R13, R13, -UR16 ;  /* 0x800000100d0d7e21 */ /* 0x000fe20008010000 */
[----:B-1----:R-:W-:Y:S01]  /*18a20*/  FMUL.FTZ R41, R41, R14 ;  /* 0x0000000e29297220 */ /* 0x002fe20000410000 */
[----:B------:R-:W-:Y:S02]  /*18a30*/  FADD.FTZ R14, -R14, 1 ;  /* 0x3f8000000e0e7421 */ /* 0x000fe40000010100 */
[----:B------:R-:W-:Y:S02]  /*18a40*/  FMUL.FTZ R0, R13, UR17 ;  /* 0x000000110d007c20 */ /* 0x000fe40008410000 */
[----:B------:R-:W-:Y:S02]  /*18a50*/  FFMA.FTZ R14, R12, R14, 1 ;  /* 0x3f8000000c0e7423 */ /* 0x000fe4000001000e */
        /* <DEDUP_REMOVED lines=9> */
[----:B------:R-:W-:Y:S01]  /*18af0*/  FFMA.FTZ R14, R12, R14, 1 ;  /* 0x3f8000000c0e7423 */ /* 0x000fe2000001000e */
[----:B--2---:R-:W-:Y:S02]  /*18b00*/  SHF.L.U32 R13, R37, 0x10, RZ ;  /* 0x00000010250d7819 */ /* 0x004fe400000006ff */
[----:B------:R-:W2:Y:S03]  /*18b10*/  LDL.LU R37, [R1+0x690] ;  /* 0x0006900001257983 */ /* 0x000ea60000300800 */
[----:B------:R-:W-:-:S04]  /*18b20*/  FADD.FTZ R13, R13, -UR16 ;  /* 0x800000100d0d7e21 */ /* 0x000fc80008010000 */
[----:B-1----:R-:W-:-:S04]  /*18b30*/  FMUL.FTZ R0, R13, UR17 ;  /* 0x000000110d007c20 */ /* 0x002fc80008410000 */
[----:B------:R-:W-:-:S04]  /*18b40*/  FFMA.FTZ R12, R3, R0, R5 ;  /* 0x00000000030c7223 */ /* 0x000fc80000010005 */
[----:B------:R-:W-:-:S06]  /*18b50*/  FMUL.FTZ R13, R12, -1.4426950216293334961 ;  /* 0xbfb8aa3b0c0d7820 */ /* 0x000fcc0000410000 */
[----:B------:R-:W0:Y:S01]  /*18b60*/  MUFU.EX2 R13, R13 ;  /* 0x0000000d000d7308 */ /* 0x000e220000000800 */
[----:B------:R-:W-:Y:S01]  /*18b70*/  FMUL.FTZ R49, R49, R14 ;  /* 0x0000000e31317220 */ /* 0x000fe20000410000 */
[----:B0-----:R-:W-:-:S06]  /*18b80*/  FADD.FTZ R13, R13, 1 ;  /* 0x3f8000000d0d7421 */ /* 0x001fcc0000010000 */
[----:B------:R3:W0:Y:S02]  /*18b90*/  MUFU.RCP R14, R13 ;  /* 0x0000000d000e7308 */ /* 0x0006240000001000 */
[----:B---3--:R-:W-:Y:S02]  /*18ba0*/  SHF.L.U32 R13, R35, 0x10, RZ ;  /* 0x00000010230d7819 */ /* 0x008fe400000006ff */
[----:B------:R-:W3:Y:S03]  /*18bb0*/  LDL.LU R35, [R1+0x69c] ;  /* 0x00069c0001237983 */ /* 0x000ee60000300800 */
[----:B------:R-:W-:Y:S01]  /*18bc0*/  FADD.FTZ R13, R13, -UR16 ;  /* 0x800000100d0d7e21 */ /* 0x000fe20008010000 */
[----:B------:R1:W-:Y:S01]  /*18bd0*/  STL [R1+0x370], R0 ;  /* 0x0003700001007387 */ /* 0x0003e20000100800 */
[----:B0-----:R-:W-:Y:S01]  /*18be0*/  FMUL.FTZ R39, R39, R14 ;  /* 0x0000000e27277220 */ /* 0x001fe20000410000 */
[----:B------:R-:W-:-:S04]  /*18bf0*/  FADD.FTZ R14, -R14, 1 ;  /* 0x3f8000000e0e7421 */ /* 0x000fc80000010100 */
[----:B------:R-:W-:Y:S01]  /*18c00*/  FFMA.FTZ R14, R12, R14, 1 ;  /* 0x3f8000000c0e7423 */ /* 0x000fe2000001000e */
[----:B-1----:R-:W-:-:S04]  /*18c10*/  FMUL.FTZ R0, R13, UR17 ;  /* 0x000000110d007c20 */ /* 0x002fc80008410000 */
[----:B------:R-:W-:-:S04]  /*18c20*/  FFMA.FTZ R12, R2, R0, R4 ;  /* 0x00000000020c7223 */ /* 0x000fc80000010004 */
[----:B------:R-:W-:-:S06]  /*18c30*/  FMUL.FTZ R13, R12, -1.4426950216293334961 ;  /* 0xbfb8aa3b0c0d7820 */ /* 0x000fcc0000410000 */
[----:B------:R-:W0:Y:S01]  /*18c40*/  MUFU.EX2 R13, R13 ;  /* 0x0000000d000d7308 */ /* 0x000e220000000800 */
[----:B------:R-:W-:Y:S01]  /*18c50*/  FMUL.FTZ R39, R39, R14 ;  /* 0x0000000e27277220 */ /* 0x000fe20000410000 */
[----:B0-----:R-:W-:-:S06]  /*18c60*/  FADD.FTZ R13, R13, 1 ;  /* 0x3f8000000d0d7421 */ /* 0x001fcc0000010000 */
[----:B------:R0:W1:Y:S02]  /*18c70*/  MUFU.RCP R14, R13 ;  /* 0x0000000d000e7308 */ /* 0x0000640000001000 */
[----:B0-----:R-:W-:Y:S02]  /*18c80*/  SHF.L.U32 R13, R34, 0x10, RZ ;  /* 0x00000010220d7819 */ /* 0x001fe400000006ff */
[----:B------:R-:W3:Y:S03]  /*18c90*/  LDL.LU R34, [R1+0x2ec] ;  /* 0x0002ec0001227983 */ /* 0x000ee60000300800 */
[----:B------:R-:W-:Y:S01]  /*18ca0*/  FADD.FTZ R13, R13, -UR16 ;  /* 0x800000100d0d7e21 */ /* 0x000fe20008010000 */
[----:B------:R0:W-:Y:S01]  /*18cb0*/  STL [R1+0x36c], R0 ;  /* 0x00036c0001007387 */ /* 0x0001e20000100800 */
[----:B-1----:R-:W-:Y:S01]  /*18cc0*/  FMUL.FTZ R48, R48, R14 ;  /* 0x0000000e30307220 */ /* 0x002fe20000410000 */
        /* <DEDUP_REMOVED lines=8> */
[----:B------:R4:W0:Y:S02]  /*18d50*/  MUFU.RCP R14, R13 ;  /* 0x0000000d000e7308 */ /* 0x0008240000001000 */
[----:B----4-:R-:W-:Y:S02]  /*18d60*/  SHF.L.U32 R13, R38, 0x10, RZ ;  /* 0x00000010260d7819 */ /* 0x010fe400000006ff */
[----:B------:R-:W4:Y:S03]  /*18d70*/  LDL.LU R38, [R1+0x6b0] ;  /* 0x0006b00001267983 */ /* 0x000f260000300800 */
[----:B------:R-:W-:Y:S01]  /*18d80*/  FADD.FTZ R13, R13, -UR16 ;  /* 0x800000100d0d7e21 */ /* 0x000fe20008010000 */
[----:B------:R1:W-:Y:S03]  /*18d90*/  STL [R1+0x368], R0 ;  /* 0x0003680001007387 */ /* 0x0003e60000100800 */
[----:B-1----:R-:W-:Y:S01]  /*18da0*/  FMUL.FTZ R0, R13, UR17 ;  /* 0x000000110d007c20 */ /* 0x002fe20008410000 */
[----:B------:R-:W-:-:S02]  /*18db0*/  SHF.L.U32 R31, R33, 0x10, RZ ;  /* 0x00000010211f7819 */ /* 0x000fc400000006ff */
[----:B------:R-:W4:Y:S04]  /*18dc0*/  LDL.LU R33, [R1+0x6c0] ;  /* 0x0006c00001217983 */ /* 0x000f280000300800 */
[----:B------:R1:W-:Y:S01]  /*18dd0*/  STL [R1+0x364], R0 ;  /* 0x0003640001007387 */ /* 0x0003e20000100800 */
[----:B--2---:R-:W-:-:S05]  /*18de0*/  SHF.L.U32 R37, R37, 0x10, RZ ;  /* 0x0000001025257819 */ /* 0x004fca00000006ff */
[----:B0-----:R-:W-:Y:S01]  /*18df0*/  FMUL.FTZ R37, R37, R14 ;  /* 0x0000000e25257220 */ /* 0x001fe20000410000 */
[----:B------:R-:W-:-:S04]  /*18e00*/  FADD.FTZ R14, -R14, 1 ;  /* 0x3f8000000e0e7421 */ /* 0x000fc80000010100 */
[----:B------:R-:W-:Y:S01]  /*18e10*/  FFMA.FTZ R14, R12, R14, 1 ;  /* 0x3f8000000c0e7423 */ /* 0x000fe2000001000e */
[----:B------:R-:W-:-:S04]  /*18e20*/  FFMA.FTZ R12, R2, R0, R4 ;  /* 0x00000000020c7223 */ /* 0x000fc80000010004 */
[----:B------:R-:W-:-:S06]  /*18e30*/  FMUL.FTZ R13, R12, -1.4426950216293334961 ;  /* 0xbfb8aa3b0c0d7820 */ /* 0x000fcc0000410000 */
[----:B------:R-:W0:Y:S01]  /*18e40*/  MUFU.EX2 R13, R13 ;  /* 0x0000000d000d7308 */ /* 0x000e220000000800 */
[----:B------:R-:W-:Y:S01]  /*18e50*/  FMUL.FTZ R37, R37, R14 ;  /* 0x0000000e25257220 */ /* 0x000fe20000410000 */
[----:B0-----:R-:W-:-:S06]  /*18e60*/  FADD.FTZ R13, R13, 1 ;  /* 0x3f8000000d0d7421 */ /* 0x001fcc0000010000 */
[----:B------:R3:W0:Y:S02]  /*18e70*/  MUFU.RCP R14, R13 ;  /* 0x0000000d000e7308 */ /* 0x0006240000001000 */
[----:B---3--:R-:W-:Y:S02]  /*18e80*/  SHF.L.U32 R13, R35, 0x10, RZ ;  /* 0x00000010230d7819 */ /* 0x008fe400000006ff */
[----:B------:R-:W2:Y:S03]  /*18e90*/  LDL.LU R35, [R1+0x6b4] ;  /* 0x0006b40001237983 */ /* 0x000ea60000300800 */
[----:B------:R-:W-:Y:S01]  /*18ea0*/  FADD.FTZ R13, R13, -UR16 ;  /* 0x800000100d0d7e21 */ /* 0x000fe20008010000 */
[----:B0-----:R-:W-:Y:S01]  /*18eb0*/  FMUL.FTZ R46, R46, R14 ;  /* 0x0000000e2e2e7220 */ /* 0x001fe20000410000 */
[----:B------:R-:W-:Y:S02]  /*18ec0*/  FADD.FTZ R14, -R14, 1 ;  /* 0x3f8000000e0e7421 */ /* 0x000fe40000010100 */
[----:B-1----:R-:W-:-:S02]  /*18ed0*/  FMUL.FTZ R0, R13, UR17 ;  /* 0x000000110d007c20 */ /* 0x002fc40008410000 */
[----:B------:R-:W-:Y:S02]  /*18ee0*/  FFMA.FTZ R14, R12, R14, 1 ;  /* 0x3f8000000c0e7423 */ /* 0x000fe4000001000e */
[----:B------:R-:W-:-:S04]  /*18ef0*/  FFMA.FTZ R12, R3, R0, R5 ;  /* 0x00000000030c7223 */ /* 0x000fc80000010005 */
[----:B------:R-:W-:-:S06]  /*18f00*/  FMUL.FTZ R13, R12, -1.4426950216293334961 ;  /* 0xbfb8aa3b0c0d7820 */ /* 0x000fcc0000410000 */
[----:B------:R-:W0:Y:S01]  /*18f10*/  MUFU.EX2 R13, R13 ;  /* 0x0000000d000d7308 */ /* 0x000e220000000800 */
[----:B------:R-:W-:Y:S01]  /*18f20*/  FMUL.FTZ R46, R46, R14 ;  /* 0x0000000e2e2e7220 */ /* 0x000fe20000410000 */
[----:B0-----:R-:W-:-:S06]  /*18f30*/  FADD.FTZ R13, R13, 1 ;  /* 0x3f8000000d0d7421 */ /* 0x001fcc0000010000 */
[----:B------:R0:W1:Y:S02]  /*18f40*/  MUFU.RCP R14, R13 ;  /* 0x0000000d000e7308 */ /* 0x0000640000001000 */
[----:B0-----:R-:W-:Y:S02]  /*18f50*/  SHF.L.U32 R13, R34, 0x10, RZ ;  /* 0x00000010220d7819 */ /* 0x001fe400000006ff */
[----:B------:R-:W3:Y:S01]  /*18f60*/  LDL.LU R34, [R1+0x6c8] ;  /* 0x0006c80001227983 */ /* 0x000ee20000300800 */
[----:B-1----:R-:W-:Y:S02]  /*18f70*/  FMUL.FTZ R31, R31, R14 ;  /* 0x0000000e1f1f7220 */ /* 0x002fe40000410000 */
        /* <DEDUP_REMOVED lines=12> */
[----:B------:R-:W4:Y:S01]  /*19040*/  LDL.LU R38, [R1+0x6c4] ;  /* 0x0006c40001267983 */ /* 0x000f220000300800 */
[----:B------:R-:W-:Y:S02]  /*19050*/  SHF.L.U32 R44, R44, 0x10, RZ ;  /* 0x000000102c2c7819 */ /* 0x000fe400000006ff */
[----:B------:R-:W-:Y:S01]  /*19060*/  FADD.FTZ R13, R13, -UR16 ;  /* 0x800000100d0d7e21 */ /* 0x000fe20008010000 */
[----:B------:R1:W-:Y:S02]  /*19070*/  STL [R1+0x35c], R0 ;  /* 0x00035c0001007387 */ /* 0x0003e40000100800 */
        /* <DEDUP_REMOVED lines=9> */
[----:B------:R-:W0:Y:S01]  /*19110*/  MUFU.RCP R14, R13 ;  /* 0x0000000d000e7308 */ /* 0x000e220000001000 */
[----:B------:R-:W-:Y:S01]  /*19120*/  SHF.L.U32 R25, R32, 0x10, RZ ;  /* 0x0000001020197819 */ /* 0x000fe200000006ff */
[----:B------:R1:W-:Y:S04]  /*19130*/  STL [R1+0x358], R0 ;  /* 0x0003580001007387 */ /* 0x0003e80000100800 */
[----:B------:R-:W4:Y:S01]  /*19140*/  LDL.LU R32, [R1+0x6d4] ;  /* 0x0006d40001207983 */ /* 0x000f220000300800 */
[----:B0-----:R-:W-:Y:S01]  /*19150*/  FMUL.FTZ R25, R25, R14 ;  /* 0x0000000e19197220 */ /* 0x001fe20000410000 */
[----:B------:R-:W-:-:S04]  /*19160*/  FADD.FTZ R14, -R14, 1 ;  /* 0x3f8000000e0e7421 */ /* 0x000fc80000010100 */
[----:B------:R-:W-:-:S04]  /*19170*/  FFMA.FTZ R14, R12, R14, 1 ;  /* 0x3f8000000c0e7423 */ /* 0x000fc8000001000e */
[----:B------:R-:W-:Y:S01]  /*19180*/  FMUL.FTZ R25, R25, R14 ;  /* 0x0000000e19197220 */ /* 0x000fe20000410000 */
[----:B--2---:R-:W-:Y:S02]  /*19190*/  SHF.L.U32 R13, R35, 0x10, RZ ;  /* 0x00000010230d7819 */ /* 0x004fe400000006ff */
[----:B------:R-:W2:Y:S03]  /*191a0*/  LDL.LU R35, [R1+0x6d0] ;  /* 0x0006d00001237983 */ /* 0x000ea60000300800 */
[----:B------:R-:W-:-:S04]  /*191b0*/  FADD.FTZ R13, R13, -UR16 ;  /* 0x800000100d0d7e21 */ /* 0x000fc80008010000 */
[----:B-1----:R-:W-:-:S04]  /*191c0*/  FMUL.FTZ R0, R13, UR17 ;  /* 0x000000110d007c20 */ /* 0x002fc80008410000 */
[----:B------:R-:W-:-:S04]  /*191d0*/  FFMA.FTZ R12, R2, R0, R4 ;  /* 0x00000000020c7223 */ /* 0x000fc80000010004 */
[----:B------:R-:W-:-:S06]  /*191e0*/  FMUL.FTZ R13, R12, -1.4426950216293334961 ;  /* 0xbfb8aa3b0c0d7820 */ /* 0x000fcc0000410000 */
[----:B------:R-:W0:Y:S02]  /*191f0*/  MUFU.EX2 R13, R13 ;  /* 0x0000000d000d7308 */ /* 0x000e240000000800 */
[----:B0-----:R-:W-:-:S06]  /*19200*/  FADD.FTZ R13, R13, 1 ;  /* 0x3f8000000d0d7421 */ /* 0x001fcc0000010000 */
[----:B------:R0:W1:Y:S02]  /*19210*/  MUFU.RCP R14, R13 ;  /* 0x0000000d000e7308 */ /* 0x0000640000001000 */
[----:B0-----:R-:W-:Y:S02]  /*19220*/  SHF.L.U32 R13, R33, 0x10, RZ ;  /* 0x00000010210d7819 */ /* 0x001fe400000006ff */
[----:B------:R-:W2:Y:S01]  /*19230*/  LDL.LU R33, [R1+0x29c] ;  /* 0x00029c0001217983 */ /* 0x000ea20000300800 */
[----:B---3--:R-:W-:-:S03]  /*19240*/  SHF.L.U32 R23, R34, 0x10, RZ ;  /* 0x0000001022177819 */ /* 0x008fc600000006ff */
[----:B------:R-:W3:Y:S01]  /*19250*/  LDL.LU R34, [R1+0x6dc] ;  /* 0x0006dc0001227983 */ /* 0x000ee20000300800 */
[----:B------:R-:W-:Y:S01]  /*19260*/  SHF.L.U32 R42, R42, 0x10, RZ ;  /* 0x000000102a2a7819 */ /* 0x000fe200000006ff */
[----:B------:R-:W-:Y:S02]  /*19270*/  FADD.FTZ R13, R13, -UR16 ;  /* 0x800000100d0d7e21 */ /* 0x000fe40008010000 */
[----:B------:R0:W-:Y:S02]  /*19280*/  STL [R1+0x34c], R0 ;  /* 0x00034c0001007387 */ /* 0x0001e40000100800 */
        /* <DEDUP_REMOVED lines=11> */
[----:B----4-:R-:W-:-:S03]  /*19340*/  SHF.L.U32 R13, R38, 0x10, RZ ;  /* 0x00000010260d7819 */ /* 0x010fc600000006ff */
[----:B------:R-:W4:Y:S02]  /*19350*/  LDL.LU R38, [R1+0x6d8] ;  /* 0x0006d80001267983 */ /* 0x000f240000300800 */
        /* <DEDUP_REMOVED lines=13> */
[----:B0-----:R-:W-:Y:S01]  /*19430*/  FMUL.FTZ R40, R40, R14 ;  /* 0x0000000e28287220 */ /* 0x001fe20000410000 */
[----:B------:R-:W-:-:S04]  /*19440*/  FADD.FTZ R14, -R14, 1 ;  /* 0x3f8000000e0e7421 */ /* 0x000fc80000010100 */
[----:B------:R-:W-:-:S04]  /*19450*/  FFMA.FTZ R14, R12, R14, 1 ;  /* 0x3f8000000c0e7423 */ /* 0x000fc8000001000e */
[----:B------:R-:W-:Y:S01]  /*19460*/  FMUL.FTZ R40, R40, R14 ;  /* 0x0000000e28287220 */ /* 0x000fe20000410000 */
[----:B------:R-:W-:Y:S02]  /*19470*/  SHF.L.U32 R19, R32, 0x10, RZ ;  /* 0x0000001020137819 */ /* 0x000fe400000006ff */
[----:B------:R-:W4:Y:S01]  /*19480*/  LDL.LU R32, [R1+0x6ec] ;  /* 0x0006ec0001207983 */ /* 0x000f220000300800 */
[----:B--2---:R-:W-:-:S03]  /*19490*/  SHF.L.U32 R13, R35, 0x10, RZ ;  /* 0x00000010230d7819 */ /* 0x004fc600000006ff */
[----:B------:R-:W2:Y:S02]  /*194a0*/  LDL.LU R35, [R1+0x6e8] ;  /* 0x0006e80001237983 */ /* 0x000ea40000300800 */
        /* <DEDUP_REMOVED lines=8> */
[----:B0-----:R-:W-:-:S03]  /*19530*/  SHF.L.U32 R13, R33, 0x10, RZ ;  /* 0x00000010210d7819 */ /* 0x001fc600000006ff */
[----:B------:R-:W2:Y:S02]  /*19540*/  LDL.LU R33, [R1+0x6e0] ;  /* 0x0006e00001217983 */ /* 0x000ea40000300800 */
        /* <DEDUP_REMOVED lines=15> */
[----:B----4-:R-:W-:Y:S02]  /*19640*/  SHF.L.U32 R38, R38, 0x10, RZ ;  /* 0x0000001026267819 */ /* 0x010fe400000006ff */
[----:B-1----:R-:W-:-:S03]  /*19650*/  FMUL.FTZ R0, R13, UR17 ;  /* 0x000000110d007c20 */ /* 0x002fc60008410000 */
        /* <DEDUP_REMOVED lines=8> */
[----:B------:R0:W1:Y:S01]  /*196e0*/  MUFU.RCP R14, R13 ;  /* 0x0000000d000e7308 */ /* 0x0000620000001000 */
[----:B------:R4:W-:Y:S01]  /*196f0*/  STL [R1+0x2ec], R0 ;  /* 0x0002ec0001007387 */ /* 0x0009e20000100800 */
[----:B0-----:R-:W-:-:S05]  /*19700*/  SHF.L.U32 R13, R54, 0x10, RZ ;  /* 0x00000010360d7819 */ /* 0x001fca00000006ff */
[----:B------:R-:W-:-:S04]  /*19710*/  FADD.FTZ R13, R13, -UR16 ;  /* 0x800000100d0d7e21 */ /* 0x000fc80008010000 */
[----:B----4-:R-:W-:Y:S01]  /*19720*/  FMUL.FTZ R0, R13, UR17 ;  /* 0x000000110d007c20 */ /* 0x010fe20008410000 */
[----:B------:R-:W-:-:S04]  /*19730*/  SHF.L.U32 R36, R55, 0x10, RZ ;  /* 0x0000001037247819 */ /* 0x000fc800000006ff */
[----:B------:R0:W-:Y:S01]  /*19740*/  STL [R1+0x2d8], R0 ;  /* 0x0002d80001007387 */ /* 0x0001e20000100800 */
[----:B--2---:R-:W-:-:S03]  /*19750*/  SHF.L.U32 R22, R35, 0x10, RZ ;  /* 0x0000001023167819 */ /* 0x004fc600000006ff */
[----:B------:R-:W2:Y:S02]  /*19760*/  LDL.LU R35, [R1+0x6f0] ;  /* 0x0006f00001237983 */ /* 0x000ea40000300800 */
[----:B-1----:R-:W-:Y:S01]  /*19770*/  FMUL.FTZ R22, R22, R14 ;  /* 0x0000000e16167220 */ /* 0x002fe20000410000 */
[----:B------:R-:W-:-:S04]  /*19780*/  FADD.FTZ R14, -R14, 1 ;  /* 0x3f8000000e0e7421 */ /* 0x000fc80000010100 */
[----:B------:R-:W-:Y:S01]  /*19790*/  FFMA.FTZ R14, R12, R14, 1 ;  /* 0x3f8000000c0e7423 */ /* 0x000fe2000001000e */
[----:B------:R-:W-:-:S04]  /*197a0*/  FFMA.FTZ R12, R2, R0, R4 ;  /* 0x00000000020c7223 */ /* 0x000fc80000010004 */
[----:B------:R-:W-:-:S06]  /*197b0*/  FMUL.FTZ R13, R12, -1.4426950216293334961 ;  /* 0xbfb8aa3b0c0d7820 */ /* 0x000fcc0000410000 */
[----:B------:R-:W1:Y:S01]  /*197c0*/  MUFU.EX2 R13, R13 ;  /* 0x0000000d000d7308 */ /* 0x000e620000000800 */
[----:B------:R-:W-:Y:S01]  /*197d0*/  FMUL.FTZ R22, R22, R14 ;  /* 0x0000000e16167220 */ /* 0x000fe20000410000 */
[----:B-1----:R-:W-:-:S06]  /*197e0*/  FADD.FTZ R13, R13, 1 ;  /* 0x3f8000000d0d7421 */ /* 0x002fcc0000010000 */
[----:B------:R1:W4:Y:S02]  /*197f0*/  MUFU.RCP R14, R13 ;  /* 0x0000000d000e7308 */ /* 0x0003240000001000 */
[----:B-1----:R-:W-:Y:S02]  /*19800*/  SHF.L.U32 R13, R29, 0x10, RZ ;  /* 0x000000101d0d7819 */ /* 0x002fe400000006ff */
[----:B------:R-:W2:Y:S03]  /*19810*/  LDL.LU R29, [R1+0x6f8] ;  /* 0x0006f800011d7983 */ /* 0x000ea60000300800 */
[----:B------:R-:W-:Y:S01]  /*19820*/  FADD.FTZ R13, R13, -UR16 ;  /* 0x800000100d0d7e21 */ /* 0x000fe20008010000 */
[----:B----4-:R-:W-:Y:S01]  /*19830*/  FMUL.FTZ R36, R36, R14 ;  /* 0x0000000e24247220 */ /* 0x010fe20000410000 */
[----:B------:R-:W-:Y:S02]  /*19840*/  FADD.FTZ R14, -R14, 1 ;  /* 0x3f8000000e0e7421 */ /* 0x000fe40000010100 */
[----:B0-----:R-:W-:-:S02]  /*19850*/  FMUL.FTZ R0, R13, UR17 ;  /* 0x000000110d007c20 */ /* 0x001fc40008410000 */
[----:B------:R-:W-:Y:S02]  /*19860*/  FFMA.FTZ R14, R12, R14, 1 ;  /* 0x3f8000000c0e7423 */ /* 0x000fe4000001000e */
[----:B------:R-:W-:-:S04]  /*19870*/  FFMA.FTZ R12, R3, R0, R5 ;  /* 0x00000000030c7223 */ /* 0x000fc80000010005 */
[----:B------:R-:W-:-:S06]  /*19880*/  FMUL.FTZ R13, R12, -1.4426950216293334961 ;  /* 0xbfb8aa3b0c0d7820 */ /* 0x000fcc0000410000 */
[----:B------:R-:W0:Y:S01]  /*19890*/  MUFU.EX2 R13, R13 ;  /* 0x0000000d000d7308 */ /* 0x000e220000000800 */
[----:B---3--:R-:W-:Y:S02]  /*198a0*/  SHF.L.U32 R17, R34, 0x10, RZ ;  /* 0x0000001022117819 */ /* 0x008fe400000006ff */
[----:B------:R-:W3:Y:S01]  /*198b0*/  LDL.LU R34, [R1+0x6f4] ;  /* 0x0006f40001227983 */ /* 0x000ee20000300800 */
[----:B0-----:R-:W-:Y:S01]  /*198c0*/  FADD.FTZ R13, R13, 1 ;  /* 0x3f8000000d0d7421 */ /* 0x001fe20000010000 */
[----:B------:R-:W-:-:S03]  /*198d0*/  FMUL.FTZ R36, R36, R14 ;  /* 0x0000000e24247220 */ /* 0x000fc60000410000 */
[----:B------:R0:W1:Y:S02]  /*198e0*/  MUFU.RCP R14, R13 ;  /* 0x0000000d000e7308 */ /* 0x0000640000001000 */
[----:B0-----:R-:W-:Y:S02]  /*198f0*/  SHF.L.U32 R13, R33, 0x10, RZ ;  /* 0x00000010210d7819 */ /* 0x001fe400000006ff */
[----:B------:R-:W4:Y:S01]  /*19900*/  LDL.LU R33, [R1+0x6fc] ;  /* 0x0006fc0001217983 */ /* 0x000f220000300800 */
[----:B------:R-:W-:-:S03]  /*19910*/  SHF.L.U32 R30, R32, 0x10, RZ ;  /* 0x00000010201e7819 */ /* 0x000fc600000006ff */
[----:B------:R-:W4:Y:S01]  /*19920*/  LDL.LU R32, [R1+0x700] ;  /* 0x0007000001207983 */ /* 0x000f220000300800 */
[----:B------:R-:W-:Y:S01]  /*19930*/  FADD.FTZ R13, R13, -UR16 ;  /* 0x800000100d0d7e21 */ /* 0x000fe20008010000 */
[----:B-1----:R-:W-:Y:S01]  /*19940*/  FMUL.FTZ R17, R17, R14 ;  /* 0x0000000e11117220 */ /* 0x002fe20000410000 */
[----:B------:R-:W-:Y:S01]  /*19950*/  FADD.FTZ R14, -R14, 1 ;  /* 0x3f8000000e0e7421 */ /* 0x000fe20000010100 */
[----:B------:R0:W-:Y:S03]  /*19960*/  STL [R1+0x2b4], R0 ;  /* 0x0002b40001007387 */ /* 0x0001e60000100800 */
        /* <DEDUP_REMOVED lines=26> */
[----:B----4-:R-:W-:-:S03]  /*19b10*/  SHF.L.U32 R24, R33, 0x10, RZ ;  /* 0x0000001021187819 */ /* 0x010fc600000006ff */
        /* <DEDUP_REMOVED lines=12> */
[----:B------:R0:W1:Y:S02]  /*19be0*/  MUFU.RCP R15, R14 ;  /* 0x0000000e000f7308 */ /* 0x0000640000001000 */
[----:B0-----:R-:W-:Y:S02]  /*19bf0*/  SHF.L.U32 R14, R32, 0x10, RZ ;  /* 0x00000010200e7819 */ /* 0x001fe400000006ff */
[----:B------:R-:W4:Y:S03]  /*19c00*/  LDL.LU R32, [R1+0x718] ;  /* 0x0007180001207983 */ /* 0x000f260000300800 */
        /* <DEDUP_REMOVED lines=13> */
[----:B--2---:R-:W-:-:S03]  /*19ce0*/  SHF.L.U32 R21, R35, 0x10, RZ ;  /* 0x0000001023157819 */ /* 0x004fc600000006ff */
[----:B------:R-:W2:Y:S02]  /*19cf0*/  LDL.LU R35, [R1+0x714] ;  /* 0x0007140001237983 */ /* 0x000ea40000300800 */
[----:B0-----:R-:W-:Y:S01]  /*19d00*/  FMUL.FTZ R21, R21, R15 ;  /* 0x0000000f15157220 */ /* 0x001fe20000410000 */
[----:B------:R-:W-:-:S04]  /*19d10*/  FADD.FTZ R15, -R15, 1 ;  /* 0x3f8000000f0f7421 */ /* 0x000fc80000010100 */
[----:B------:R-:W-:Y:S01]  /*19d20*/  FFMA.FTZ R15, R12, R15, 1 ;  /* 0x3f8000000c0f7423 */ /* 0x000fe2000001000f */
[----:B------:R-:W-:-:S03]  /*19d30*/  SHF.L.U32 R14, R29, 0x10, RZ ;  /* 0x000000101d0e7819 */ /* 0x000fc600000006ff */
[----:B------:R-:W-:Y:S01]  /*19d40*/  FMUL.FTZ R21, R21, R15 ;  /* 0x0000000f15157220 */ /* 0x000fe20000410000 */
[----:B------:R-:W2:Y:S01]  /*19d50*/  LDL.LU R29, [R1+0x728] ;  /* 0x00072800011d7983 */ /* 0x000ea20000300800 */
[----:B------:R-:W-:-:S04]  /*19d60*/  FADD.FTZ R14, R14, -UR16 ;  /* 0x800000100e0e7e21 */ /* 0x000fc80008010000 */
[----:B-1----:R-:W-:-:S04]  /*19d70*/  FMUL.FTZ R0, R14, UR17 ;  /* 0x000000110e007c20 */ /* 0x002fc80008410000 */
[----:B------:R-:W-:-:S04]  /*19d80*/  FFMA.FTZ R14, R2, R0, R4 ;  /* 0x00000000020e7223 */ /* 0x000fc80000010004 */
[----:B------:R-:W-:-:S06]  /*19d90*/  FMUL.FTZ R12, R14, -1.4426950216293334961 ;  /* 0xbfb8aa3b0e0c7820 */ /* 0x000fcc0000410000 */
[----:B------:R-:W0:Y:S02]  /*19da0*/  MUFU.EX2 R12, R12 ;  /* 0x0000000c000c7308 */ /* 0x000e240000000800 */
[----:B0-----:R-:W-:-:S06]  /*19db0*/  FADD.FTZ R12, R12, 1 ;  /* 0x3f8000000c0c7421 */ /* 0x001fcc0000010000 */
[----:B------:R3:W0:Y:S02]  /*19dc0*/  MUFU.RCP R16, R12 ;  /* 0x0000000c00107308 */ /* 0x0006240000001000 */
[----:B---3--:R-:W-:Y:S02]  /*19dd0*/  SHF.L.U32 R12, R34, 0x10, RZ ;  /* 0x00000010220c7819 */ /* 0x008fe400000006ff */
[----:B------:R-:W3:Y:S01]  /*19de0*/  LDL.LU R34, [R1+0x720] ;  /* 0x0007200001227983 */ /* 0x000ee20000300800 */
[----:B----4-:R-:W-:-:S03]  /*19df0*/  SHF.L.U32 R15, R33, 0x10, RZ ;  /* 0x00000010210f7819 */ /* 0x010fc600000006ff */
[----:B------:R-:W4:Y:S01]  /*19e00*/  LDL.LU R33, [R1+0x724] ;  /* 0x0007240001217983 */ /* 0x000f220000300800 */
[----:B------:R-:W-:-:S03]  /*19e10*/  SHF.L.U32 R18, R26, 0x10, RZ ;  /* 0x000000101a127819 */ /* 0x000fc600000006ff */
[----:B------:R-:W4:Y:S01]  /*19e20*/  LDL.LU R26, [R1+0x734] ;  /* 0x00073400011a7983 */ /* 0x000f220000300800 */
[----:B------:R-:W-:-:S03]  /*19e30*/  SHF.L.U32 R20, R32, 0x10, RZ ;  /* 0x0000001020147819 */ /* 0x000fc600000006ff */
[----:B------:R-:W4:Y:S01]  /*19e40*/  LDL.LU R32, [R1+0x730] ;  /* 0x0007300001207983 */ /* 0x000f220000300800 */
[----:B------:R-:W-:Y:S01]  /*19e50*/  FADD.FTZ R15, R15, -UR16 ;  /* 0x800000100f0f7e21 */ /* 0x000fe20008010000 */
[----:B0-----:R-:W-:Y:S01]  /*19e60*/  FMUL.FTZ R12, R12, R16 ;  /* 0x000000100c0c7220 */ /* 0x001fe20000410000 */
        /* <DEDUP_REMOVED lines=9> */
[----:B------:R-:W0:Y:S02]  /*19f00*/  MUFU.RCP R16, R15 ;  /* 0x0000000f00107308 */ /* 0x000e240000001000 */
[----:B0-----:R-:W-:Y:S01]  /*19f10*/  FMUL.FTZ R20, R20, R16 ;  /* 0x0000001014147220 */ /* 0x001fe20000410000 */
[----:B------:R-:W-:-:S04]  /*19f20*/  FADD.FTZ R16, -R16, 1 ;  /* 0x3f80000010107421 */ /* 0x000fc80000010100 */
[----:B------:R-:W-:Y:S01]  /*19f30*/  FFMA.FTZ R16, R14, R16, 1 ;  /* 0x3f8000000e107423 */ /* 0x000fe20000010010 */
[----:B--2---:R-:W-:-:S05]  /*19f40*/  SHF.L.U32 R15, R35, 0x10, RZ ;  /* 0x00000010230f7819 */ /* 0x004fca00000006ff */
[----:B------:R-:W-:-:S04]  /*19f50*/  FADD.FTZ R15, R15, -UR16 ;  /* 0x800000100f0f7e21 */ /* 0x000fc80008010000 */
[----:B------:R-:W-:-:S04]  /*19f60*/  FMUL.FTZ R35, R15, UR17 ;  /* 0x000000110f237c20 */ /* 0x000fc80008410000 */
        /* <DEDUP_REMOVED lines=9> */
[----:B---3--:R-:W-:-:S05]  /*1a000*/  SHF.L.U32 R15, R34, 0x10, RZ ;  /* 0x00000010220f7819 */ /* 0x008fca00000006ff */
[----:B------:R-:W-:-:S04]  /*1a010*/  FADD.FTZ R15, R15, -UR16 ;  /* 0x800000100f0f7e21 */ /* 0x000fc80008010000 */
[----:B------:R-:W-:-:S04]  /*1a020*/  FMUL.FTZ R34, R15, UR17 ;  /* 0x000000110f227c20 */ /* 0x000fc80008410000 */
[----:B------:R-:W-:-:S04]  /*1a030*/  FFMA.FTZ R15, R3, R34, R5 ;  /* 0x00000022030f7223 */ /* 0x000fc80000010005 */
[----:B------:R-:W-:-:S06]  /*1a040*/  FMUL.FTZ R14, R15, -1.4426950216293334961 ;  /* 0xbfb8aa3b0f0e7820 */ /* 0x000fcc0000410000 */
[----:B------:R-:W0:Y:S01]  /*1a050*/  MUFU.EX2 R14, R14 ;  /* 0x0000000e000e7308 */ /* 0x000e220000000800 */
[----:B------:R-:W-:Y:S01]  /*1a060*/  FMUL.FTZ R18, R18, R16 ;  /* 0x0000001012127220 */ /* 0x000fe20000410000 */
[----:B----4-:R-:W-:Y:S01]  /*1a070*/  SHF.L.U32 R16, R33, 0x10, RZ ;  /* 0x0000001021107819 */ /* 0x010fe200000006ff */
[----:B0-----:R-:W-:-:S05]  /*1a080*/  FADD.FTZ R14, R14, 1 ;  /* 0x3f8000000e0e7421 */ /* 0x001fca0000010000 */
[----:B------:R0:W1:Y:S01]  /*1a090*/  MUFU.RCP R54, R14 ;  /* 0x0000000e00367308 */ /* 0x0000620000001000 */
[----:B------:R-:W-:-:S04]  /*1a0a0*/  FADD.FTZ R16, R16, -UR16 ;  /* 0x8000001010107e21 */ /* 0x000fc80008010000 */
[----:B------:R-:W-:Y:S01]  /*1a0b0*/  FMUL.FTZ R33, R16, UR17 ;  /* 0x0000001110217c20 */ /* 0x000fe20008410000 */
[----:B0-----:R-:W-:-:S03]  /*1a0c0*/  SHF.L.U32 R14, R29, 0x10, RZ ;  /* 0x000000101d0e7819 */ /* 0x001fc600000006ff */
[----:B------:R-:W-:Y:S01]  /*1a0d0*/  FFMA.FTZ R16, R2, R33, R4 ;  /* 0x0000002102107223 */ /* 0x000fe20000010004 */
[----:B------:R-:W2:Y:S01]  /*1a0e0*/  LDL.LU R29, [R1+0x6a4] ;  /* 0x0006a400011d7983 */ /* 0x000ea20000300800 */
[----:B-1----:R-:W-:Y:S01]  /*1a0f0*/  FMUL.FTZ R14, R14, R54 ;  /* 0x000000360e0e7220 */ /* 0x002fe20000410000 */
[----:B------:R-:W-:-:S04]  /*1a100*/  FADD.FTZ R54, -R54, 1 ;  /* 0x3f80000036367421 */ /* 0x000fc80000010100 */
[----:B------:R-:W-:Y:S01]  /*1a110*/  FFMA.FTZ R54, R15, R54, 1 ;  /* 0x3f8000000f367423 */ /* 0x000fe20000010036 */
[----:B------:R-:W-:-:S06]  /*1a120*/  FMUL.FTZ R15, R16, -1.4426950216293334961 ;  /* 0xbfb8aa3b100f7820 */ /* 0x000fcc0000410000 */
[----:B------:R-:W0:Y:S02]  /*1a130*/  MUFU.EX2 R15, R15 ;  /* 0x0000000f000f7308 */ /* 0x000e240000000800 */
[----:B0-----:R-:W-:-:S06]  /*1a140*/  FADD.FTZ R15, R15, 1 ;  /* 0x3f8000000f0f7421 */ /* 0x001fcc0000010000 */
[----:B------:R0:W1:Y:S01]  /*1a150*/  MUFU.RCP R55, R15 ;  /* 0x0000000f00377308 */ /* 0x0000620000001000 */
[----:B------:R-:W-:Y:S01]  /*1a160*/  FMUL.FTZ R14, R14, R54 ;  /* 0x000000360e0e7220 */ /* 0x000fe20000410000 */
[----:B------:R-:W-:Y:S02]  /*1a170*/  SHF.L.U32 R54, R32, 0x10, RZ ;  /* 0x0000001020367819 */ /* 0x000fe400000006ff */
[----:B0-----:R-:W-:-:S03]  /*1a180*/  SHF.L.U32 R15, R27, 0x10, RZ ;  /* 0x000000101b0f7819 */ /* 0x001fc600000006ff */
[----:B------:R-:W-:Y:S01]  /*1a190*/  FADD.FTZ R54, R54, -UR16 ;  /* 0x8000001036367e21 */ /* 0x000fe20008010000 */
[----:B------:R0:W-:Y:S04]  /*1a1a0*/  STL [R1+0x2d4], R6 ;  /* 0x0002d40601007387 */ /* 0x0001e80000100800 */
[----:B------:R3:W-:Y:S01]  /*1a1b0*/  STL [R1+0x758], R53 ;  /* 0x0007583501007387 */ /* 0x0007e20000100800 */
[----:B-1----:R-:W-:Y:S01]  /*1a1c0*/  FMUL.FTZ R15, R15, R55 ;  /* 0x000000370f0f7220 */ /* 0x002fe20000410000 */
[----:B------:R-:W-:Y:S01]  /*1a1d0*/  FADD.FTZ R55, -R55, 1 ;  /* 0x3f80000037377421 */ /* 0x000fe20000010100 */
[----:B------:R-:W-:Y:S01]  /*1a1e0*/  FMUL.FTZ R32, R54, UR17 ;  /* 0x0000001136207c20 */ /* 0x000fe20008410000 */
[----:B------:R-:W4:Y:S02]  /*1a1f0*/  LDL.LU R27, [R1+0x694] ;  /* 0x00069400011b7983 */ /* 0x000f240000300800 */
[----:B------:R-:W-:-:S02]  /*1a200*/  FFMA.FTZ R55, R16, R55, 1 ;  /* 0x3f80000010377423 */ /* 0x000fc40000010037 */
[----:B0-----:R-:W4:Y:S02]  /*1a210*/  LDL.LU R6, [R1+0x6a0] ;  /* 0x0006a00001067983 */ /* 0x001f240000300800 */
[----:B------:R-:W-:Y:S01]  /*1a220*/  FMUL.FTZ R15, R15, R55 ;  /* 0x000000370f0f7220 */ /* 0x000fe20000410000 */
[----:B------:R-:W-:Y:S01]  /*1a230*/  FFMA.FTZ R55, R3, R32, R5 ;  /* 0x0000002003377223 */ /* 0x000fe20000010005 */
[----:B---3--:R-:W3:Y:S03]  /*1a240*/  LDL.LU R53, [R1+0x744] ;  /* 0x0007440001357983 */ /* 0x008ee60000300800 */
[----:B------:R-:W-:-:S06]  /*1a250*/  FMUL.FTZ R16, R55, -1.4426950216293334961 ;  /* 0xbfb8aa3b37107820 */ /* 0x000fcc0000410000 */
[----:B------:R-:W0:Y:S01]  /*1a260*/  MUFU.EX2 R16, R16 ;  /* 0x0000001000107308 */ /* 0x000e220000000800 */
[----:B------:R1:W-:Y:S04]  /*1a270*/  STL [R1+0x264], R0 ;  /* 0x0002640001007387 */ /* 0x0003e80000100800 */
[----:B-1----:R-:W3:Y:S01]  /*1a280*/  LDL.LU R0, [R1+0x68c] ;  /* 0x00068c0001007983 */ /* 0x002ee20000300800 */
[----:B0-----:R-:W-:-:S04]  /*1a290*/  FADD.FTZ R16, R16, 1 ;  /* 0x3f80000010107421 */ /* 0x001fc80000010000 */
[----:B------:R0:W1:Y:S02]  /*1a2a0*/  MUFU.RCP R54, R16 ;  /* 0x0000001000367308 */ /* 0x0000640000001000 */
[----:B0-----:R-:W-:Y:S02]  /*1a2b0*/  SHF.L.U32 R16, R26, 0x10, RZ ;  /* 0x000000101a107819 */ /* 0x001fe400000006ff */
[----:B------:R-:W3:Y:S03]  /*1a2c0*/  LDL.LU R26, [R1+0x684] ;  /* 0x00068400011a7983 */ /* 0x000ee60000300800 */
[----:B-1----:R-:W-:Y:S01]  /*1a2d0*/  FMUL.FTZ R16, R16, R54 ;  /* 0x0000003610107220 */ /* 0x002fe20000410000 */
[----:B------:R-:W-:Y:S01]  /*1a2e0*/  FADD.FTZ R54, -R54, 1 ;  /* 0x3f80000036367421 */ /* 0x000fe20000010100 */
[----:B------:R-:W-:-:S03]  /*1a2f0*/  FFMA.FTZ R59, R59, R57, RZ ;  /* 0x000000393b3b7223 */ /* 0x000fc600000100ff */
[----:B------:R-:W-:Y:S01]  /*1a300*/  FFMA.FTZ R55, R55, R54, 1 ;  /* 0x3f80000037377423 */ /* 0x000fe20000010036 */
[----:B------:R-:W-:-:S04]  /*1a310*/  FADD.FTZ R54, RZ, R57 ;  /* 0x00000039ff367221 */ /* 0x000fc80000010000 */
[----:B------:R-:W-:Y:S01]  /*1a320*/  FADD.FTZ R54, R54, R58 ;  /* 0x0000003a36367221 */ /* 0x000fe20000010000 */
[----:B------:R-:W-:Y:S01]  /*1a330*/  FMUL.FTZ R16, R16, R55 ;  /* 0x0000003710107220 */ /* 0x000fe20000410000 */
[----:B------:R-:W-:Y:S02]  /*1a340*/  FADD.FTZ R57, R11, R56 ;  /* 0x000000380b397221 */ /* 0x000fe40000010000 */
[----:B------:R-:W3:Y:S01]  /*1a350*/  LDL.LU R11, [R1+0x43c] ;  /* 0x00043c00010b7983 */ /* 0x000ee20000300800 */
[----:B------:R-:W-:Y:S01]  /*1a360*/  FADD.FTZ R54, R54, R28 ;  /* 0x0000001c36367221 */ /* 0x000fe20000010000 */
[----:B------:R-:W-:-:S03]  /*1a370*/  FADD.FTZ R57, R57, R8 ;  /* 0x0000000839397221 */ /* 0x000fc60000010000 */
[----:B------:R-:W-:Y:S01]  /*1a380*/  FADD.FTZ R54, R54, R9 ;  /* 0x0000000936367221 */ /* 0x000fe20000010000 */
[-C--:B--2---:R-:W-:Y:S01]  /*1a390*/  FFMA.FTZ R59, R29, R58.reuse, R59 ;  /* 0x0000003a1d3b7223 */ /* 0x084fe2000001003b */
[----:B------:R-:W-:-:S04]  /*1a3a0*/  FMUL.FTZ R58, R3, R58 ;  /* 0x0000003a033a7220 */ /* 0x000fc80000410000 */
[----:B------:R-:W-:Y:S02]  /*1a3b0*/  FFMA.FTZ R61, R29, R58, R7 ;  /* 0x0000003a1d3d7223 */ /* 0x000fe40000010007 */
[----:B------:R-:W2:Y:S04]  /*1a3c0*/  LDL.LU R7, [R1+0x440] ;  /* 0x0004400001077983 */ /* 0x000ea80000300800 */
[----:B------:R-:W2:Y:S01]  /*1a3d0*/  LDL.LU R29, [R1+0x67c] ;  /* 0x00067c00011d7983 */ /* 0x000ea20000300800 */
[-C--:B----4-:R-:W-:Y:S01]  /*1a3e0*/  FFMA.FTZ R55, R6, R56.reuse, R10 ;  /* 0x0000003806377223 */ /* 0x090fe2000001000a */
[----:B------:R-:W-:Y:S01]  /*1a3f0*/  FMUL.FTZ R56, R2, R56 ;  /* 0x0000003802387220 */ /* 0x000fe20000410000 */
[----:B---3--:R-:W-:-:S03]  /*1a400*/  FADD.FTZ R60, R53, R60 ;  /* 0x0000003c353c7221 */ /* 0x008fc60000010000 */
[----:B------:R-:W-:Y:S01]  /*1a410*/  FFMA.FTZ R61, R6, R56, R61 ;  /* 0x00000038063d7223 */ /* 0x000fe2000001003d */
[-C--:B------:R-:W-:Y:S01]  /*1a420*/  FFMA.FTZ R59, R27, R28.reuse, R59 ;  /* 0x0000001c1b3b7223 */ /* 0x080fe2000001003b */
[----:B------:R-:W3:Y:S01]  /*1a430*/  LDL.LU R6, [R1+0x674] ;  /* 0x0006740001067983 */ /* 0x000ee20000300800 */
[----:B------:R-:W-:Y:S01]  /*1a440*/  FADD.FTZ R58, R58, R60 ;  /* 0x0000003c3a3a7221 */ /* 0x000fe20000010000 */
[----:B------:R-:W-:Y:S02]  /*1a450*/  FMUL.FTZ R60, R3, R28 ;  /* 0x0000001c033c7220 */ /* 0x000fe40000410000 */
[----:B------:R-:W4:Y:S01]  /*1a460*/  LDL.LU R28, [R1+0x438] ;  /* 0x00043800011c7983 */ /* 0x000f220000300800 */
[----:B------:R-:W-:Y:S01]  /*1a470*/  FADD.FTZ R56, R58, R56 ;  /* 0x000000383a387221 */ /* 0x000fe20000010000 */
[----:B------:R-:W-:Y:S01]  /*1a480*/  FFMA.FTZ R61, R27, R60, R61 ;  /* 0x0000003c1b3d7223 */ /* 0x000fe2000001003d */
[----:B------:R-:W-:Y:S01]  /*1a490*/  FMUL.FTZ R58, R2, R8 ;  /* 0x00000008023a7220 */ /* 0x000fe20000410000 */
[----:B------:R-:W4:Y:S01]  /*1a4a0*/  LDL.LU R27, [R1+0x66c] ;  /* 0x00066c00011b7983 */ /* 0x000f220000300800 */
[----:B------:R-:W-:-:S03]  /*1a4b0*/  FADD.FTZ R60, R60, R56 ;  /* 0x000000383c3c7221 */ /* 0x000fc60000010000 */
[----:B------:R-:W4:Y:S01]  /*1a4c0*/  LDL.LU R10, [R1+0x664] ;  /* 0x00066400010a7983 */ /* 0x000f220000300800 */
[----:B------:R-:W-:-:S03]  /*1a4d0*/  FFMA.FTZ R55, R0, R8, R55 ;  /* 0x0000000800377223 */ /* 0x000fc60000010037 */
[----:B------:R-:W4:Y:S01]  /*1a4e0*/  LDL.LU R53, [R1+0x404] ;  /* 0x0004040001357983 */ /* 0x000f220000300800 */
[----:B------:R-:W-:-:S03]  /*1a4f0*/  FFMA.FTZ R61, R0, R58, R61 ;  /* 0x0000003a003d7223 */ /* 0x000fc6000001003d */
[----:B------:R-:W4:Y:S01]  /*1a500*/  LDL.LU R8, [R1+0x42c] ;  /* 0x00042c0001087983 */ /* 0x000f220000300800 */
[----:B------:R-:W-:-:S03]  /*1a510*/  FMUL.FTZ R56, R3, R9 ;  /* 0x0000000903387220 */ /* 0x000fc60000410000 */
[----:B------:R-:W4:Y:S01]  /*1a520*/  LDL.LU R0, [R1+0x424] ;  /* 0x0004240001007983 */ /* 0x000f220000300800 */
[----:B------:R-:W-:-:S03]  /*1a530*/  FFMA.FTZ R59, R26, R9, R59 ;  /* 0x000000091a3b7223 */ /* 0x000fc6000001003b */
[----:B------:R-:W4:Y:S01]  /*1a540*/  LDL.LU R9, [R1+0x65c] ;  /* 0x00065c0001097983 */ /* 0x000f220000300800 */
[----:B------:R-:W-:Y:S01]  /*1a550*/  FADD.FTZ R58, R60, R58 ;  /* 0x0000003a3c3a7221 */ /* 0x000fe20000010000 */
[----:B------:R-:W-:Y:S02]  /*1a560*/  FFMA.FTZ R61, R26, R56, R61 ;  /* 0x000000381a3d7223 */ /* 0x000fe4000001003d */
[----:B------:R-:W4:Y:S01]  /*1a570*/  LDL.LU R26, [R1+0x420] ;  /* 0x00042000011a7983 */ /* 0x000f220000300800 */
[----:B------:R-:W-:Y:S01]  /*1a580*/  FADD.FTZ R56, R56, R58 ;  /* 0x0000003a38387221 */ /* 0x000fe20000010000 */
[----:B------:R-:W-:Y:S01]  /*1a590*/  FMUL.FTZ R58, R3, R11 ;  /* 0x0000000b033a7220 */ /* 0x000fe20000410000 */
[----:B------:R-:W-:Y:S01]  /*1a5a0*/  FADD.FTZ R54, R54, R11 ;  /* 0x0000000b36367221 */ /* 0x000fe20000010000 */
[-C--:B--2---:R-:W-:Y:S01]  /*1a5b0*/  FMUL.FTZ R60, R2, R7.reuse ;  /* 0x00000007023c7220 */ /* 0x084fe20000410000 */
[----:B------:R-:W-:Y:S01]  /*1a5c0*/  FADD.FTZ R57, R57, R7 ;  /* 0x0000000739397221 */ /* 0x000fe20000010000 */
[----:B------:R-:W-:-:S02]  /*1a5d0*/  FFMA.FTZ R55, R29, R7, R55 ;  /* 0x000000071d377223 */ /* 0x000fc40000010037 */
[----:B------:R-:W-:Y:S01]  /*1a5e0*/  FFMA.FTZ R61, R29, R60, R61 ;  /* 0x0000003c1d3d7223 */ /* 0x000fe2000001003d */
[----:B------:R-:W2:Y:S01]  /*1a5f0*/  LDL.LU R7, [R1+0x658] ;  /* 0x0006580001077983 */ /* 0x000ea20000300800 */
[----:B------:R-:W-:-:S03]  /*1a600*/  FADD.FTZ R60, R56, R60 ;  /* 0x0000003c383c7221 */ /* 0x000fc60000010000 */
[----:B------:R-:W2:Y:S01]  /*1a610*/  LDL.LU R29, [R1+0x418] ;  /* 0x00041800011d7983 */ /* 0x000ea20000300800 */
[C---:B---3--:R-:W-:Y:S01]  /*1a620*/  FFMA.FTZ R59, R6.reuse, R11, R59 ;  /* 0x0000000b063b7223 */ /* 0x048fe2000001003b */
[----:B------:R-:W-:Y:S02]  /*1a630*/  FFMA.FTZ R61, R6, R58, R61 ;  /* 0x0000003a063d7223 */ /* 0x000fe4000001003d */
[----:B------:R-:W3:Y:S01]  /*1a640*/  LDL.LU R11, [R1+0x410] ;  /* 0x00041000010b7983 */ /* 0x000ee20000300800 */
[----:B----4-:R-:W-:-:S03]  /*1a650*/  FMUL.FTZ R56, R2, R28 ;  /* 0x0000001c02387220 */ /* 0x010fc60000410000 */
[----:B------:R-:W4:Y:S01]  /*1a660*/  LDL.LU R6, [R1+0x650] ;  /* 0x0006500001067983 */ /* 0x000f220000300800 */
[----:B------:R-:W-:Y:S01]  /*1a670*/  FADD.FTZ R58, R58, R60 ;  /* 0x0000003c3a3a7221 */ /* 0x000fe20000010000 */
[----:B------:R-:W-:Y:S01]  /*1a680*/  FADD.FTZ R57, R57, R28 ;  /* 0x0000001c39397221 */ /* 0x000fe20000010000 */
[C---:B------:R-:W-:Y:S01]  /*1a690*/  FFMA.FTZ R55, R27.reuse, R28, R55 ;  /* 0x0000001c1b377223 */ /* 0x040fe20000010037 */
[----:B------:R-:W-:Y:S01]  /*1a6a0*/  FFMA.FTZ R61, R27, R56, R61 ;  /* 0x000000381b3d7223 */ /* 0x000fe2000001003d */
[----:B------:R-:W4:Y:S01]  /*1a6b0*/  LDL.LU R28, [R1+0x40c] ;  /* 0x00040c00011c7983 */ /* 0x000f220000300800 */
[----:B------:R-:W-:-:S03]  /*1a6c0*/  FADD.FTZ R56, R58, R56 ;  /* 0x000000383a387221 */ /* 0x000fc60000010000 */
[----:B------:R-:W4:Y:S01]  /*1a6d0*/  LDL.LU R27, [R1+0x644] ;  /* 0x00064400011b7983 */ /* 0x000f220000300800 */
[-C--:B------:R-:W-:Y:S01]  /*1a6e0*/  FMUL.FTZ R60, R3, R8.reuse ;  /* 0x00000008033c7220 */ /* 0x080fe20000410000 */
[----:B------:R-:W-:Y:S01]  /*1a6f0*/  FFMA.FTZ R59, R10, R8, R59 ;  /* 0x000000080a3b7223 */ /* 0x000fe2000001003b */
[----:B------:R-:W-:Y:S02]  /*1a700*/  FADD.FTZ R54, R54, R8 ;  /* 0x0000000836367221 */ /* 0x000fe40000010000 */
[----:B------:R-:W-:Y:S01]  /*1a710*/  FFMA.FTZ R61, R10, R60, R61 ;  /* 0x0000003c0a3d7223 */ /* 0x000fe2000001003d */
[----:B------:R-:W-:Y:S01]  /*1a720*/  FMUL.FTZ R58, R2, R0 ;  /* 0x00000000023a7220 */ /* 0x000fe20000410000 */
[----:B------:R-:W4:Y:S01]  /*1a730*/  LDL.LU R8, [R1+0x640] ;  /* 0x0006400001087983 */ /* 0x000f220000300800 */
[----:B------:R-:W-:-:S03]  /*1a740*/  FADD.FTZ R57, R57, R0 ;  /* 0x0000000039397221 */ /* 0x000fc60000010000 */
[----:B------:R-:W4:Y:S01]  /*1a750*/  LDL.LU R10, [R1+0x638] ;  /* 0x00063800010a7983 */ /* 0x000f220000300800 */
[C---:B------:R-:W-:Y:S01]  /*1a760*/  FFMA.FTZ R55, R9.reuse, R0, R55 ;  /* 0x0000000009377223 */ /* 0x040fe20000010037 */
[----:B------:R-:W-:Y:S01]  /*1a770*/  FFMA.FTZ R61, R9, R58, R61 ;  /* 0x0000003a093d7223 */ /* 0x000fe2000001003d */
[----:B------:R-:W-:Y:S01]  /*1a780*/  FADD.FTZ R60, R60, R56 ;  /* 0x000000383c3c7221 */ /* 0x000fe20000010000 */
[----:B------:R-:W4:Y:S01]  /*1a790*/  LDL.LU R9, [R1+0x63c] ;  /* 0x00063c0001097983 */ /* 0x000f220000300800 */
[----:B------:R-:W-:Y:S02]  /*1a7a0*/  FMUL.FTZ R56, R3, R26 ;  /* 0x0000001a03387220 */ /* 0x000fe40000410000 */
[----:B------:R-:W-:Y:S01]  /*1a7b0*/  FADD.FTZ R58, R60, R58 ;  /* 0x0000003a3c3a7221 */ /* 0x000fe20000010000 */
[----:B------:R-:W4:Y:S01]  /*1a7c0*/  LDL.LU R0, [R1+0x3b4] ;  /* 0x0003b40001007983 */ /* 0x000f220000300800 */
[----:B------:R-:W-:Y:S02]  /*1a7d0*/  FADD.FTZ R54, R54, R26 ;  /* 0x0000001a36367221 */ /* 0x000fe40000010000 */
[----:B------:R-:W-:Y:S01]  /*1a7e0*/  FADD.FTZ R58, R56, R58 ;  /* 0x0000003a383a7221 */ /* 0x000fe20000010000 */
[C---:B--2---:R-:W-:Y:S01]  /*1a7f0*/  FFMA.FTZ R61, R7.reuse, R56, R61 ;  /* 0x00000038073d7223 */ /* 0x044fe2000001003d */
[----:B------:R-:W-:-:S02]  /*1a800*/  FFMA.FTZ R59, R7, R26, R59 ;  /* 0x0000001a073b7223 */ /* 0x000fc4000001003b */
[----:B------:R-:W2:Y:S01]  /*1a810*/  LDL.LU R26, [R1+0x210] ;  /* 0x00021000011a7983 */ /* 0x000ea20000300800 */
[----:B------:R-:W-:Y:S01]  /*1a820*/  FMUL.FTZ R60, R2, R29 ;  /* 0x0000001d023c7220 */ /* 0x000fe20000410000 */
[----:B------:R-:W-:-:S03]  /*1a830*/  FADD.FTZ R57, R57, R29 ;  /* 0x0000001d39397221 */ /* 0x000fc60000010000 */
[----:B------:R-:W-:Y:S01]  /*1a840*/  FADD.FTZ R58, R58, R60 ;  /* 0x0000003c3a3a7221 */ /* 0x000fe20000010000 */
[----:B---3--:R-:W-:Y:S01]  /*1a850*/  FMUL.FTZ R56, R3, R11 ;  /* 0x0000000b03387220 */ /* 0x008fe20000410000 */
[C---:B----4-:R-:W-:Y:S01]  /*1a860*/  FFMA.FTZ R55, R6.reuse, R29, R55 ;  /* 0x0000001d06377223 */ /* 0x050fe20000010037 */
[----:B------:R-:W-:Y:S02]  /*1a870*/  FFMA.FTZ R61, R6, R60, R61 ;  /* 0x0000003c063d7223 */ /* 0x000fe4000001003d */
[----:B------:R-:W3:Y:S04]  /*1a880*/  LDL.LU R6, [R1+0x630] ;  /* 0x0006300001067983 */ /* 0x000ee80000300800 */
[----:B------:R-:W4:Y:S01]  /*1a890*/  LDL.LU R29, [R1+0x214] ;  /* 0x00021400011d7983 */ /* 0x000f220000300800 */
[----:B------:R-:W-:Y:S01]  /*1a8a0*/  FMUL.FTZ R60, R2, R28 ;  /* 0x0000001c023c7220 */ /* 0x000fe20000410000 */
[C---:B------:R-:W-:Y:S01]  /*1a8b0*/  FFMA.FTZ R59, R27.reuse, R11, R59 ;  /* 0x0000000b1b3b7223 */ /* 0x040fe2000001003b */
[----:B------:R-:W-:Y:S01]  /*1a8c0*/  FFMA.FTZ R61, R27, R56, R61 ;  /* 0x000000381b3d7223 */ /* 0x000fe2000001003d */
[----:B------:R-:W4:Y:S01]  /*1a8d0*/  LDL.LU R7, [R1+0x224] ;  /* 0x0002240001077983 */ /* 0x000f220000300800 */
[----:B------:R-:W-:Y:S01]  /*1a8e0*/  FADD.FTZ R58, R56, R58 ;  /* 0x0000003a383a7221 */ /* 0x000fe20000010000 */
[----:B------:R-:W-:-:S02]  /*1a8f0*/  FADD.FTZ R57, R57, R28 ;  /* 0x0000001c39397221 */ /* 0x000fc40000010000 */
[----:B------:R-:W4:Y:S01]  /*1a900*/  LDL.LU R27, [R1+0x62c] ;  /* 0x00062c00011b7983 */ /* 0x000f220000300800 */
[-C--:B------:R-:W-:Y:S01]  /*1a910*/  FMUL.FTZ R56, R3, R53.reuse ;  /* 0x0000003503387220 */ /* 0x080fe20000410000 */
[C---:B------:R-:W-:Y:S01]  /*1a920*/  FFMA.FTZ R55, R8.reuse, R28, R55 ;  /* 0x0000001c08377223 */ /* 0x040fe20000010037 */
[----:B------:R-:W-:Y:S01]  /*1a930*/  FFMA.FTZ R61, R8, R60, R61 ;  /* 0x0000003c083d7223 */ /* 0x000fe2000001003d */
[----:B------:R-:W4:Y:S04]  /*1a940*/  LDL.LU R28, [R1+0x228] ;  /* 0x00022800011c7983 */ /* 0x000f280000300800 */
[----:B------:R-:W4:Y:S01]  /*1a950*/  LDL.LU R8, [R1+0x624] ;  /* 0x0006240001087983 */ /* 0x000f220000300800 */
[C---:B------:R-:W-:Y:S01]  /*1a960*/  FFMA.FTZ R59, R9.reuse, R53, R59 ;  /* 0x00000035093b7223 */ /* 0x040fe2000001003b */
[----:B------:R-:W-:-:S02]  /*1a970*/  FFMA.FTZ R61, R9, R56, R61 ;  /* 0x00000038093d7223 */ /* 0x000fc4000001003d */
[----:B------:R-:W4:Y:S01]  /*1a980*/  LDL.LU R9, [R1+0x620] ;  /* 0x0006200001097983 */ /* 0x000f220000300800 */
[----:B------:R-:W-:Y:S01]  /*1a990*/  FADD.FTZ R58, R58, R60 ;  /* 0x0000003c3a3a7221 */ /* 0x000fe20000010000 */
[----:B------:R-:W-:-:S03]  /*1a9a0*/  FMUL.FTZ R60, R2, R0 ;  /* 0x00000000023c7220 */ /* 0x000fc60000410000 */
[----:B------:R-:W-:Y:S01]  /*1a9b0*/  FADD.FTZ R58, R56, R58 ;  /* 0x0000003a383a7221 */ /* 0x000fe20000010000 */
[----:B------:R-:W-:-:S03]  /*1a9c0*/  FFMA.FTZ R61, R10, R60, R61 ;  /* 0x0000003c0a3d7223 */ /* 0x000fc6000001003d */
[----:B------:R-:W-:Y:S01]  /*1a9d0*/  FADD.FTZ R58, R58, R60 ;  /* 0x0000003c3a3a7221 */ /* 0x000fe20000010000 */
[----:B------:R-:W-:Y:S01]  /*1a9e0*/  FADD.FTZ R54, R54, R11 ;  /* 0x0000000b36367221 */ /* 0x000fe20000010000 */
[----:B------:R-:W-:Y:S01]  /*1a9f0*/  FFMA.FTZ R55, R10, R0, R55 ;  /* 0x000000000a377223 */ /* 0x000fe20000010037 */
[----:B------:R-:W-:Y:S01]  /*1aa00*/  FADD.FTZ R57, R57, R0 ;  /* 0x0000000039397221 */ /* 0x000fe20000010000 */
[----:B------:R-:W4:Y:S01]  /*1aa10*/  LDL.LU R10, [R1+0x60c] ;  /* 0x00060c00010a7983 */ /* 0x000f220000300800 */
[----:B------:R-:W-:-:S03]  /*1aa20*/  FADD.FTZ R54, R54, R53 ;  /* 0x0000003536367221 */ /* 0x000fc60000010000 */
[----:B------:R-:W4:Y:S04]  /*1aa30*/  LDL.LU R53, [R1+0x220] ;  /* 0x0002200001357983 */ /* 0x000f280000300800 */
[----:B------:R-:W4:Y:S04]  /*1aa40*/  LDL.LU R0, [R1+0x22c] ;  /* 0x00022c0001007983 */ /* 0x000f280000300800 */
[----:B------:R-:W4:Y:S01]  /*1aa50*/  LDL.LU R11, [R1+0x784] ;  /* 0x00078400010b7983 */ /* 0x000f220000300800 */
[----:B--2---:R-:W-:-:S04]  /*1aa60*/  FMUL.FTZ R56, R3, R26 ;  /* 0x0000001a03387220 */ /* 0x004fc80000410000 */
[----:B------:R-:W-:Y:S01]  /*1aa70*/  FADD.FTZ R58, R56, R58 ;  /* 0x0000003a383a7221 */ /* 0x000fe20000010000 */
[----:B------:R-:W-:Y:S01]  /*1aa80*/  FADD.FTZ R54, R54, R26 ;  /* 0x0000001a36367221 */ /* 0x000fe20000010000 */
[----:B---3--:R-:W-:Y:S01]  /*1aa90*/  FFMA.FTZ R61, R6, R56, R61 ;  /* 0x00000038063d7223 */ /* 0x008fe2000001003d */
[----:B----4-:R-:W-:Y:S01]  /*1aaa0*/  FMUL.FTZ R60, R2, R29 ;  /* 0x0000001d023c7220 */ /* 0x010fe20000410000 */
[----:B------:R-:W-:-:S03]  /*1aab0*/  FMUL.FTZ R56, R3, R7 ;  /* 0x0000000703387220 */ /* 0x000fc60000410000 */
[----:B------:R-:W-:Y:S01]  /*1aac0*/  FADD.FTZ R58, R58, R60 ;  /* 0x0000003c3a3a7221 */ /* 0x000fe20000010000 */
[----:B------:R-:W-:-:S03]  /*1aad0*/  FFMA.FTZ R61, R27, R60, R61 ;  /* 0x0000003c1b3d7223 */ /* 0x000fc6000001003d */
[----:B------:R-:W-:Y:S01]  /*1aae0*/  FADD.FTZ R58, R56, R58 ;  /* 0x0000003a383a7221 */ /* 0x000fe20000010000 */
[----:B------:R-:W-:Y:S02]  /*1aaf0*/  FFMA.FTZ R59, R6, R26, R59 ;  /* 0x0000001a063b7223 */ /* 0x000fe4000001003b */
[----:B------:R-:W2:Y:S01]  /*1ab00*/  LDL.LU R6, [R1+0x618] ;  /* 0x0006180001067983 */ /* 0x000ea20000300800 */
[----:B------:R-:W-:Y:S01]  /*1ab10*/  FFMA.FTZ R55, R27, R29, R55 ;  /* 0x0000001d1b377223 */ /* 0x000fe20000010037 */
[----:B------:R-:W-:Y:S02]  /*1ab20*/  FADD.FTZ R57, R57, R29 ;  /* 0x0000001d39397221 */ /* 0x000fe40000010000 */
[----:B------:R-:W3:Y:S01]  /*1ab30*/  LDL.LU R29, [R1+0x230] ;  /* 0x00023000011d7983 */ /* 0x000ee20000300800 */
[----:B------:R-:W-:-:S03]  /*1ab40*/  FMUL.FTZ R60, R2, R28 ;  /* 0x0000001c023c7220 */ /* 0x000fc60000410000 */
[----:B------:R-:W4:Y:S01]  /*1ab50*/  LDL.LU R26, [R1+0x21c] ;  /* 0x00021c00011a7983 */ /* 0x000f220000300800 */
[----:B------:R-:W-:Y:S01]  /*1ab60*/  FFMA.FTZ R61, R8, R56, R61 ;  /* 0x00000038083d7223 */ /* 0x000fe2000001003d */
[----:B------:R-:W-:Y:S01]  /*1ab70*/  FADD.FTZ R58, R58, R60 ;  /* 0x0000003c3a3a7221 */ /* 0x000fe20000010000 */
[----:B------:R-:W-:Y:S01]  /*1ab80*/  FFMA.FTZ R59, R8, R7, R59 ;  /* 0x00000007083b7223 */ /* 0x000fe2000001003b */
[----:B------:R-:W4:Y:S04]  /*1ab90*/  LDL.LU R27, [R1+0x614] ;  /* 0x00061400011b7983 */ /* 0x000f280000300800 */
[----:B------:R-:W4:Y:S01]  /*1aba0*/  LDL.LU R8, [R1+0x610] ;  /* 0x0006100001087983 */ /* 0x000f220000300800 */
[----:B------:R-:W-:-:S03]  /*1abb0*/  FFMA.FTZ R61, R9, R60, R61 ;  /* 0x0000003c093d7223 */ /* 0x000fc6000001003d */
[----:B------:R-:W4:Y:S01]  /*1abc0*/  LDL.LU R60, [R1+0x61c] ;  /* 0x00061c00013c7983 */ /* 0x000f220000300800 */
[----:B------:R-:W-:Y:S01]  /*1abd0*/  FADD.FTZ R54, R54, R7 ;  /* 0x0000000736367221 */ /* 0x000fe20000010000 */
[----:B------:R-:W-:Y:S01]  /*1abe0*/  FFMA.FTZ R55, R9, R28, R55 ;  /* 0x0000001c09377223 */ /* 0x000fe20000010037 */
[----:B------:R-:W-:Y:S01]  /*1abf0*/  FADD.FTZ R57, R57, R28 ;  /* 0x0000001c39397221 */ /* 0x000fe20000010000 */
[----:B------:R-:W4:Y:S04]  /*1ac00*/  LDL.LU R7, [R1+0x218] ;  /* 0x0002180001077983 */ /* 0x000f280000300800 */
[----:B------:R-:W4:Y:S04]  /*1ac10*/  LDL.LU R9, [R1+0x234] ;  /* 0x0002340001097983 */ /* 0x000f280000300800 */
[----:B------:R-:W4:Y:S01]  /*1ac20*/  LDL.LU R28, [R1+0x608] ;  /* 0x00060800011c7983 */ /* 0x000f220000300800 */
[----:B------:R-:W-:-:S04]  /*1ac30*/  FMUL.FTZ R56, R3, R53 ;  /* 0x0000003503387220 */ /* 0x000fc80000410000 */
[----:B------:R-:W-:Y:S01]  /*1ac40*/  FADD.FTZ R58, R56, R58 ;  /* 0x0000003a383a7221 */ /* 0x000fe20000010000 */
[----:B------:R-:W-:Y:S01]  /*1ac50*/  FADD.FTZ R57, R57, R0 ;  /* 0x0000000039397221 */ /* 0x000fe20000010000 */
[----:B------:R-:W-:Y:S01]  /*1ac60*/  FADD.FTZ R54, R54, R53 ;  /* 0x0000003536367221 */ /* 0x000fe20000010000 */
[----:B--2---:R-:W-:Y:S02]  /*1ac70*/  FFMA.FTZ R55, R6, R0, R55 ;  /* 0x0000000006377223 */ /* 0x004fe40000010037 */
[----:B---3--:R-:W-:Y:S02]  /*1ac80*/  FADD.FTZ R57, R57, R29 ;  /* 0x0000001d39397221 */ /* 0x008fe40000010000 */
[----:B----4-:R-:W-:Y:S01]  /*1ac90*/  FFMA.FTZ R55, R8, R29, R55 ;  /* 0x0000001d08377223 */ /* 0x010fe20000010037 */
[C---:B------:R-:W-:Y:S01]  /*1aca0*/  FFMA.FTZ R59, R60.reuse, R53, R59 ;  /* 0x000000353c3b7223 */ /* 0x040fe2000001003b */
[----:B------:R-:W-:Y:S01]  /*1acb0*/  FFMA.FTZ R61, R60, R56, R61 ;  /* 0x000000383c3d7223 */ /* 0x000fe2000001003d */
[----:B------:R-:W-:Y:S01]  /*1acc0*/  FMUL.FTZ R60, R2, R0 ;  /* 0x00000000023c7220 */ /* 0x000fe20000410000 */
[----:B------:R-:W-:Y:S01]  /*1acd0*/  FMUL.FTZ R56, R3, R26 ;  /* 0x0000001a03387220 */ /* 0x000fe20000410000 */
[----:B------:R-:W2:Y:S02]  /*1ace0*/  LDL.LU R53, [R1+0x600] ;  /* 0x0006000001357983 */ /* 0x000ea40000300800 */
[----:B------:R-:W-:Y:S01]  /*1acf0*/  FFMA.FTZ R61, R6, R60, R61 ;  /* 0x0000003c063d7223 */ /* 0x000fe2000001003d */
[----:B------:R-:W-:Y:S01]  /*1ad00*/  FADD.FTZ R58, R58, R60 ;  /* 0x0000003c3a3a7221 */ /* 0x000fe20000010000 */
[----:B------:R-:W-:Y:S01]  /*1ad10*/  FMUL.FTZ R60, R2, R29 ;  /* 0x0000001d023c7220 */ /* 0x000fe20000410000 */
[----:B------:R-:W3:Y:S04]  /*1ad20*/  LDL.LU R6, [R1+0x23c] ;  /* 0x00023c0001067983 */ /* 0x000ee80000300800 */
[----:B------:R-:W4:Y:S01]  /*1ad30*/  LDL.LU R29, [R1+0x77c] ;  /* 0x00077c00011d7983 */ /* 0x000f220000300800 */
[----:B------:R-:W-:-:S03]  /*1ad40*/  FFMA.FTZ R61, R27, R56, R61 ;  /* 0x000000381b3d7223 */ /* 0x000fc6000001003d */
[----:B------:R-:W2:Y:S01]  /*1ad50*/  LDL.LU R0, [R1+0x5c0] ;  /* 0x0005c00001007983 */ /* 0x000ea20000300800 */
[----:B------:R-:W-:Y:S01]  /*1ad60*/  FFMA.FTZ R59, R27, R26, R59 ;  /* 0x0000001a1b3b7223 */ /* 0x000fe2000001003b */
[----:B------:R-:W-:Y:S02]  /*1ad70*/  FFMA.FTZ R61, R8, R60, R61 ;  /* 0x0000003c083d7223 */ /* 0x000fe4000001003d */
[----:B------:R-:W2:Y:S04]  /*1ad80*/  LDL.LU R27, [R1+0x240] ;  /* 0x00024000011b7983 */ /* 0x000ea80000300800 */
[----:B------:R-:W2:Y:S01]  /*1ad90*/  LDL.LU R8, [R1+0x5bc] ;  /* 0x0005bc0001087983 */ /* 0x000ea20000300800 */
[----:B------:R-:W-:Y:S01]  /*1ada0*/  FADD.FTZ R58, R56, R58 ;  /* 0x0000003a383a7221 */ /* 0x000fe20000010000 */
[----:B------:R-:W-:-:S03]  /*1adb0*/  FMUL.FTZ R56, R3, R7 ;  /* 0x0000000703387220 */ /* 0x000fc60000410000 */
[----:B------:R-:W-:Y:S01]  /*1adc0*/  FADD.FTZ R58, R58, R60 ;  /* 0x0000003c3a3a7221 */ /* 0x000fe20000010000 */
[----:B------:R-:W-:Y:S01]  /*1add0*/  FFMA.FTZ R61, R10, R56, R61 ;  /* 0x000000380a3d7223 */ /* 0x000fe2000001003d */
[----:B------:R-:W-:Y:S02]  /*1ade0*/  FMUL.FTZ R60, R2, R9 ;  /* 0x00000009023c7220 */ /* 0x000fe40000410000 */
[----:B------:R-:W-:Y:S01]  /*1adf0*/  FADD.FTZ R58, R56, R58 ;  /* 0x0000003a383a7221 */ /* 0x000fe20000010000 */
[----:B------:R-:W-:Y:S01]  /*1ae00*/  FADD.FTZ R54, R54, R26 ;  /* 0x0000001a36367221 */ /* 0x000fe20000010000 */
[----:B------:R-:W-:Y:S01]  /*1ae10*/  FFMA.FTZ R61, R28, R60, R61 ;  /* 0x0000003c1c3d7223 */ /* 0x000fe2000001003d */
[----:B------:R-:W-:Y:S01]  /*1ae20*/  FFMA.FTZ R59, R10, R7, R59 ;  /* 0x000000070a3b7223 */ /* 0x000fe2000001003b */
[----:B------:R-:W-:Y:S01]  /*1ae30*/  FADD.FTZ R58, R58, R60 ;  /* 0x0000003c3a3a7221 */ /* 0x000fe20000010000 */
[----:B------:R-:W-:Y:S01]  /*1ae40*/  FADD.FTZ R54, R54, R7 ;  /* 0x0000000736367221 */ /* 0x000fe20000010000 */
[----:B------:R-:W2:Y:S01]  /*1ae50*/  LDL.LU R10, [R1+0x5b8] ;  /* 0x0005b800010a7983 */ /* 0x000ea20000300800 */
[----:B------:R-:W-:Y:S01]  /*1ae60*/  FFMA.FTZ R55, R28, R9, R55 ;  /* 0x000000091c377223 */ /* 0x000fe20000010037 */
[----:B------:R-:W-:-:S02]  /*1ae70*/  FADD.FTZ R57, R57, R9 ;  /* 0x0000000939397221 */ /* 0x000fc40000010000 */
[----:B------:R-:W2:Y:S04]  /*1ae80*/  LDL.LU R7, [R1+0x5ac] ;  /* 0x0005ac0001077983 */ /* 0x000ea80000300800 */
[----:B------:R-:W2:Y:S04]  /*1ae90*/  LDL.LU R28, [R1+0x24c] ;  /* 0x00024c00011c7983 */ /* 0x000ea80000300800 */
[----:B------:R-:W2:Y:S04]  /*1aea0*/  LDL.LU R26, [R1+0x780] ;  /* 0x00078000011a7983 */ /* 0x000ea80000300800 */
[----:B------:R-:W2:Y:S01]  /*1aeb0*/  LDL.LU R9, [R1+0x5a8] ;  /* 0x0005a80001097983 */ /* 0x000ea20000300800 */
[----:B---3--:R-:W-:Y:S01]  /*1aec0*/  FMUL.FTZ R60, R2, R6 ;  /* 0x00000006023c7220 */ /* 0x008fe20000410000 */
[----:B----4-:R-:W-:-:S04]  /*1aed0*/  FMUL.FTZ R56, R3, R29 ;  /* 0x0000001d03387220 */ /* 0x010fc80000410000 */
[C---:B--2---:R-:W-:Y:S01]  /*1aee0*/  FFMA.FTZ R61, R53.reuse, R56, R61 ;  /* 0x00000038353d7223 */ /* 0x044fe2000001003d */
[----:B------:R-:W-:Y:S01]  /*1aef0*/  FADD.FTZ R58, R56, R58 ;  /* 0x0000003a383a7221 */ /* 0x000fe20000010000 */
[----:B------:R-:W-:Y:S01]  /*1af00*/  FFMA.FTZ R59, R53, R29, R59 ;  /* 0x0000001d353b7223 */ /* 0x000fe2000001003b */
[----:B------:R-:W-:Y:S01]  /*1af10*/  FADD.FTZ R54, R54, R29 ;  /* 0x0000001d36367221 */ /* 0x000fe20000010000 */
[----:B------:R-:W-:Y:S01]  /*1af20*/  FFMA.FTZ R61, R0, R60, R61 ;  /* 0x0000003c003d7223 */ /* 0x000fe2000001003d */
[----:B------:R-:W-:Y:S01]  /*1af30*/  FADD.FTZ R58, R58, R60 ;  /* 0x0000003c3a3a7221 */ /* 0x000fe20000010000 */
[----:B------:R-:W-:Y:S01]  /*1af40*/  FFMA.FTZ R55, R0, R6, R55 ;  /* 0x0000000600377223 */ /* 0x000fe20000010037 */
[----:B------:R-:W2:Y:S01]  /*1af50*/  LDL.LU R60, [R1+0x244] ;  /* 0x00024400013c7983 */ /* 0x000ea20000300800 */
[-C--:B------:R-:W-:Y:S01]  /*1af60*/  FMUL.FTZ R29, R3, R27.reuse ;  /* 0x0000001b031d7220 */ /* 0x080fe20000410000 */
[----:B------:R-:W-:Y:S01]  /*1af70*/  FFMA.FTZ R59, R8, R27, R59 ;  /* 0x0000001b083b7223 */ /* 0x000fe2000001003b */
[----:B------:R-:W-:Y:S01]  /*1af80*/  FADD.FTZ R54, R54, R27 ;  /* 0x0000001b36367221 */ /* 0x000fe20000010000 */
[----:B------:R-:W-:Y:S01]  /*1af90*/  FADD.FTZ R57, R57, R6 ;  /* 0x0000000639397221 */ /* 0x000fe20000010000 */
[----:B------:R-:W3:Y:S04]  /*1afa0*/  LDL.LU R27, [R1+0x778] ;  /* 0x00077800011b7983 */ /* 0x000ee80000300800 */
[----:B------:R-:W4:Y:S01]  /*1afb0*/  LDL.LU R6, [R1+0x254] ;  /* 0x0002540001067983 */ /* 0x000f220000300800 */
[----:B------:R-:W-:-:S03]  /*1afc0*/  FFMA.FTZ R61, R8, R29, R61 ;  /* 0x0000001d083d7223 */ /* 0x000fc6000001003d */
[----:B------:R-:W4:Y:S04]  /*1afd0*/  LDL.LU R0, [R1+0x5a0] ;  /* 0x0005a00001007983 */ /* 0x000f280000300800 */
[----:B------:R-:W4:Y:S01]  /*1afe0*/  LDL.LU R8, [R1+0x59c] ;  /* 0x00059c0001087983 */ /* 0x000f220000300800 */
[----:B------:R-:W-:-:S03]  /*1aff0*/  FADD.FTZ R58, R29, R58 ;  /* 0x0000003a1d3a7221 */ /* 0x000fc60000010000 */
[----:B------:R-:W4:Y:S01]  /*1b000*/  LDL.LU R53, [R1+0x258] ;  /* 0x0002580001357983 */ /* 0x000f220000300800 */
[----:B--2---:R-:W-:-:S04]  /*1b010*/  FMUL.FTZ R56, R2, R60 ;  /* 0x0000003c02387220 */ /* 0x004fc80000410000 */
[----:B------:R-:W-:Y:S01]  /*1b020*/  FFMA.FTZ R61, R10, R56, R61 ;  /* 0x000000380a3d7223 */ /* 0x000fe2000001003d */
[----:B---3--:R-:W-:Y:S01]  /*1b030*/  FMUL.FTZ R29, R3, R27 ;  /* 0x0000001b031d7220 */ /* 0x008fe20000410000 */
        /* <DEDUP_REMOVED lines=9> */
[----:B----4-:R-:W-:Y:S01]  /*1b0d0*/  FMUL.FTZ R29, R2, R6 ;  /* 0x00000006021d7220 */ /* 0x010fe20000410000 */
[----:B------:R-:W-:Y:S01]  /*1b0e0*/  FFMA.FTZ R55, R10, R60, R55 ;  /* 0x0000003c0a377223 */ /* 0x000fe20000010037 */
[----:B------:R-:W-:Y:S01]  /*1b0f0*/  FADD.FTZ R57, R57, R60 ;  /* 0x0000003c39397221 */ /* 0x000fe20000010000 */
[----:B------:R-:W-:Y:S01]  /*1b100*/  FFMA.FTZ R61, R0, R27, R61 ;  /* 0x0000001b003d7223 */ /* 0x000fe2000001003d */
[----:B------:R-:W-:Y:S01]  /*1b110*/  FADD.FTZ R58, R27, R58 ;  /* 0x0000003a1b3a7221 */ /* 0x000fe20000010000 */
[----:B------:R-:W-:Y:S01]  /*1b120*/  FFMA.FTZ R55, R9, R28, R55 ;  /* 0x0000001c09377223 */ /* 0x000fe20000010037 */
[----:B------:R-:W-:Y:S01]  /*1b130*/  FADD.FTZ R57, R57, R28 ;  /* 0x0000001c39397221 */ /* 0x000fe20000010000 */
[----:B------:R-:W-:Y:S01]  /*1b140*/  FFMA.FTZ R61, R8, R29, R61 ;  /* 0x0000001d083d7223 */ /* 0x000fe2000001003d */
[----:B------:R-:W-:Y:S01]  /*1b150*/  FADD.FTZ R58, R58, R29 ;  /* 0x0000001d3a3a7221 */ /* 0x000fe20000010000 */
[----:B------:R-:W2:Y:S01]  /*1b160*/  LDL.LU R10, [R1+0x598] ;  /* 0x00059800010a7983 */ /* 0x000ea20000300800 */
[----:B------:R-:W-:-:S03]  /*1b170*/  FFMA.FTZ R55, R8, R6, R55 ;  /* 0x0000000608377223 */ /* 0x000fc60000010037 */
[----:B------:R-:W3:Y:S01]  /*1b180*/  LDL.LU R29, [R1+0x25c] ;  /* 0x00025c00011d7983 */ /* 0x000ee20000300800 */
[----:B------:R-:W-:-:S03]  /*1b190*/  FADD.FTZ R57, R57, R6 ;  /* 0x0000000639397221 */ /* 0x000fc60000010000 */
[----:B------:R-:W4:Y:S04]  /*1b1a0*/  LDL.LU R7, [R1+0x594] ;  /* 0x0005940001077983 */ /* 0x000f280000300800 */
[----:B------:R-:W4:Y:S04]  /*1b1b0*/  LDL.LU R6, [R1+0x770] ;  /* 0x0007700001067983 */ /* 0x000f280000300800 */
[----:B------:R-:W4:Y:S04]  /*1b1c0*/  LDL.LU R60, [R1+0x270] ;  /* 0x00027000013c7983 */ /* 0x000f280000300800 */
[----:B------:R-:W4:Y:S01]  /*1b1d0*/  LDL.LU R9, [R1+0x590] ;  /* 0x0005900001097983 */ /* 0x000f220000300800 */
[----:B------:R-:W-:-:S03]  /*1b1e0*/  FFMA.FTZ R59, R0, R26, R59 ;  /* 0x0000001a003b7223 */ /* 0x000fc6000001003b */
[----:B------:R-:W4:Y:S04]  /*1b1f0*/  LDL.LU R56, [R1+0x588] ;  /* 0x0005880001387983 */ /* 0x000f280000300800 */
[----:B------:R-:W4:Y:S04]  /*1b200*/  LDL.LU R0, [R1+0x26c] ;  /* 0x00026c0001007983 */ /* 0x000f280000300800 */
[----:B------:R-:W4:Y:S01]  /*1b210*/  LDL.LU R8, [R1+0x574] ;  /* 0x0005740001087983 */ /* 0x000f220000300800 */
[----:B------:R-:W-:Y:S01]  /*1b220*/  FADD.FTZ R54, R54, R26 ;  /* 0x0000001a36367221 */ /* 0x000fe20000010000 */
[----:B------:R-:W-:-:S02]  /*1b230*/  FMUL.FTZ R26, R3, R53 ;  /* 0x00000035031a7220 */ /* 0x000fc40000410000 */
[----:B------:R-:W4:Y:S02]  /*1b240*/  LDL.LU R28, [R1+0x774] ;  /* 0x00077400011c7983 */ /* 0x000f240000300800 */
[----:B------:R-:W-:Y:S01]  /*1b250*/  FADD.FTZ R58, R26, R58 ;  /* 0x0000003a1a3a7221 */ /* 0x000fe20000010000 */
[----:B------:R-:W-:Y:S01]  /*1b260*/  FADD.FTZ R54, R54, R53 ;  /* 0x0000003536367221 */ /* 0x000fe20000010000 */
[----:B--2---:R-:W-:Y:S01]  /*1b270*/  FFMA.FTZ R61, R10, R26, R61 ;  /* 0x0000001a0a3d7223 */ /* 0x004fe2000001003d */
[----:B---3--:R-:W-:Y:S01]  /*1b280*/  FMUL.FTZ R27, R2, R29 ;  /* 0x0000001d021b7220 */ /* 0x008fe20000410000 */
[----:B------:R-:W-:Y:S02]  /*1b290*/  FFMA.FTZ R59, R10, R53, R59 ;  /* 0x000000350a3b7223 */ /* 0x000fe4000001003b */
[----:B------:R-:W2:Y:S01]  /*1b2a0*/  LDL.LU R10, [R1+0x570] ;  /* 0x00057000010a7983 */ /* 0x000ea20000300800 */
[C---:B----4-:R-:W-:Y:S01]  /*1b2b0*/  FFMA.FTZ R61, R7.reuse, R27, R61 ;  /* 0x0000001b073d7223 */ /* 0x050fe2000001003d */
[----:B------:R-:W-:Y:S01]  /*1b2c0*/  FADD.FTZ R58, R58, R27 ;  /* 0x0000001b3a3a7221 */ /* 0x000fe20000010000 */
[----:B------:R-:W-:Y:S01]  /*1b2d0*/  FFMA.FTZ R55, R7, R29, R55 ;  /* 0x0000001d07377223 */ /* 0x000fe20000010037 */
[----:B------:R-:W3:Y:S01]  /*1b2e0*/  LDL.LU R53, [R1+0x268] ;  /* 0x0002680001357983 */ /* 0x000ee20000300800 */
[----:B------:R-:W-:-:S03]  /*1b2f0*/  FMUL.FTZ R26, R3, R6 ;  /* 0x00000006031a7220 */ /* 0x000fc60000410000 */
[----:B------:R-:W4:Y:S01]  /*1b300*/  LDL.LU R7, [R1+0x274] ;  /* 0x0002740001077983 */ /* 0x000f220000300800 */
[----:B------:R-:W-:Y:S01]  /*1b310*/  FMUL.FTZ R27, R2, R60 ;  /* 0x0000003c021b7220 */ /* 0x000fe20000410000 */
[----:B------:R-:W-:Y:S01]  /*1b320*/  FADD.FTZ R58, R26, R58 ;  /* 0x0000003a1a3a7221 */ /* 0x000fe20000010000 */
[C---:B------:R-:W-:Y:S01]  /*1b330*/  FFMA.FTZ R59, R9.reuse, R6, R59 ;  /* 0x00000006093b7223 */ /* 0x040fe2000001003b */
[----:B------:R-:W-:Y:S02]  /*1b340*/  FFMA.FTZ R61, R9, R26, R61 ;  /* 0x0000001a093d7223 */ /* 0x000fe4000001003d */
[----:B------:R-:W4:Y:S01]  /*1b350*/  LDL.LU R9, [R1+0x54c] ;  /* 0x00054c0001097983 */ /* 0x000f220000300800 */
[----:B------:R-:W-:Y:S01]  /*1b360*/  FADD.FTZ R54, R54, R6 ;  /* 0x0000000636367221 */ /* 0x000fe20000010000 */
[----:B------:R-:W-:Y:S01]  /*1b370*/  FFMA.FTZ R61, R56, R27, R61 ;  /* 0x0000001b383d7223 */ /* 0x000fe2000001003d */
[----:B------:R-:W-:Y:S02]  /*1b380*/  FADD.FTZ R58, R58, R27 ;  /* 0x0000001b3a3a7221 */ /* 0x000fe40000010000 */
[----:B------:R-:W4:Y:S01]  /*1b390*/  LDL.LU R27, [R1+0x55c] ;  /* 0x00055c00011b7983 */ /* 0x000f220000300800 */
[-C--:B------:R-:W-:Y:S01]  /*1b3a0*/  FMUL.FTZ R6, R3, R0.reuse ;  /* 0x0000000003067220 */ /* 0x080fe20000410000 */
[----:B------:R-:W-:Y:S01]  /*1b3b0*/  FADD.FTZ R54, R54, R0 ;  /* 0x0000000036367221 */ /* 0x000fe20000010000 */
[----:B------:R-:W-:-:S02]  /*1b3c0*/  FFMA.FTZ R59, R8, R0, R59 ;  /* 0x00000000083b7223 */ /* 0x000fc4000001003b */
[----:B------:R-:W4:Y:S01]  /*1b3d0*/  LDL.LU R0, [R1+0x76c] ;  /* 0x00076c0001007983 */ /* 0x000f220000300800 */
[----:B------:R-:W-:-:S03]  /*1b3e0*/  FADD.FTZ R57, R57, R29 ;  /* 0x0000001d39397221 */ /* 0x000fc60000010000 */
[----:B------:R-:W4:Y:S01]  /*1b3f0*/  LDL.LU R29, [R1+0x548] ;  /* 0x00054800011d7983 */ /* 0x000f220000300800 */
[----:B------:R-:W-:Y:S01]  /*1b400*/  FFMA.FTZ R55, R56, R60, R55 ;  /* 0x0000003c38377223 */ /* 0x000fe20000010037 */
[----:B------:R-:W-:Y:S02]  /*1b410*/  FADD.FTZ R57, R57, R60 ;  /* 0x0000003c39397221 */ /* 0x000fe40000010000 */
[----:B------:R-:W4:Y:S01]  /*1b420*/  LDL.LU R56, [R1+0x27c] ;  /* 0x00027c0001387983 */ /* 0x000f220000300800 */
[----:B------:R-:W-:Y:S01]  /*1b430*/  FFMA.FTZ R61, R8, R6, R61 ;  /* 0x00000006083d7223 */ /* 0x000fe2000001003d */
[----:B------:R-:W-:Y:S01]  /*1b440*/  FMUL.FTZ R26, R2, R28 ;  /* 0x0000001c021a7220 */ /* 0x000fe20000410000 */
[----:B------:R-:W-:Y:S01]  /*1b450*/  FADD.FTZ R58, R6, R58 ;  /* 0x0000003a063a7221 */ /* 0x000fe20000010000 */
[----:B------:R-:W-:Y:S01]  /*1b460*/  FADD.FTZ R57, R57, R28 ;  /* 0x0000001c39397221 */ /* 0x000fe20000010000 */
[----:B------:R-:W4:Y:S02]  /*1b470*/  LDL.LU R60, [R1+0x538] ;  /* 0x00053800013c7983 */ /* 0x000f240000300800 */
[----:B------:R-:W-:-:S02]  /*1b480*/  FADD.FTZ R58, R58, R26 ;  /* 0x0000001a3a3a7221 */ /* 0x000fc40000010000 */
[----:B------:R-:W4:Y:S01]  /*1b490*/  LDL.LU R8, [R1+0x280] ;  /* 0x0002800001087983 */ /* 0x000f220000300800 */
[C---:B--2---:R-:W-:Y:S01]  /*1b4a0*/  FFMA.FTZ R55, R10.reuse, R28, R55 ;  /* 0x0000001c0a377223 */ /* 0x044fe20000010037 */
[----:B------:R-:W-:Y:S02]  /*1b4b0*/  FFMA.FTZ R61, R10, R26, R61 ;  /* 0x0000001a0a3d7223 */ /* 0x000fe4000001003d */
[----:B------:R-:W2:Y:S01]  /*1b4c0*/  LDL.LU R28, [R1+0x510] ;  /* 0x00051000011c7983 */ /* 0x000ea20000300800 */
[----:B---3--:R-:W-:-:S03]  /*1b4d0*/  FMUL.FTZ R6, R3, R53 ;  /* 0x0000003503067220 */ /* 0x008fc60000410000 */
[----:B------:R-:W3:Y:S01]  /*1b4e0*/  LDL.LU R10, [R1+0x524] ;  /* 0x00052400010a7983 */ /* 0x000ee20000300800 */
[-C--:B----4-:R-:W-:Y:S01]  /*1b4f0*/  FMUL.FTZ R26, R2, R7.reuse ;  /* 0x00000007021a7220 */ /* 0x090fe20000410000 */
[----:B------:R-:W-:Y:S01]  /*1b500*/  FADD.FTZ R57, R57, R7 ;  /* 0x0000000739397221 */ /* 0x000fe20000010000 */
[----:B------:R-:W-:Y:S02]  /*1b510*/  FFMA.FTZ R55, R9, R7, R55 ;  /* 0x0000000709377223 */ /* 0x000fe40000010037 */
[----:B------:R-:W4:Y:S01]  /*1b520*/  LDL.LU R7, [R1+0x768] ;  /* 0x0007680001077983 */ /* 0x000f220000300800 */
[C---:B------:R-:W-:Y:S01]  /*1b530*/  FFMA.FTZ R59, R27.reuse, R53, R59 ;  /* 0x000000351b3b7223 */ /* 0x040fe2000001003b */
[----:B------:R-:W-:Y:S02]  /*1b540*/  FFMA.FTZ R61, R27, R6, R61 ;  /* 0x000000061b3d7223 */ /* 0x000fe4000001003d */
[----:B------:R-:W2:Y:S01]  /*1b550*/  LDL.LU R27, [R1+0x520] ;  /* 0x00052000011b7983 */ /* 0x000ea20000300800 */
[----:B------:R-:W-:Y:S01]  /*1b560*/  FADD.FTZ R58, R6, R58 ;  /* 0x0000003a063a7221 */ /* 0x000fe20000010000 */
[----:B------:R-:W-:Y:S01]  /*1b570*/  FFMA.FTZ R61, R9, R26, R61 ;  /* 0x0000001a093d7223 */ /* 0x000fe2000001003d */
[-C--:B------:R-:W-:Y:S01]  /*1b580*/  FMUL.FTZ R6, R3, R0.reuse ;  /* 0x0000000003067220 */ /* 0x080fe20000410000 */
[----:B------:R-:W2:Y:S01]  /*1b590*/  LDL.LU R9, [R1+0x28c] ;  /* 0x00028c0001097983 */ /* 0x000ea20000300800 */
[----:B------:R-:W-:-:S02]  /*1b5a0*/  FFMA.FTZ R59, R29, R0, R59 ;  /* 0x000000001d3b7223 */ /* 0x000fc4000001003b */
[----:B------:R-:W-:Y:S02]  /*1b5b0*/  FFMA.FTZ R61, R29, R6, R61 ;  /* 0x000000061d3d7223 */ /* 0x000fe4000001003d */
[----:B------:R-:W2:Y:S01]  /*1b5c0*/  LDL.LU R29, [R1+0x4ec] ;  /* 0x0004ec00011d7983 */ /* 0x000ea20000300800 */
[----:B------:R-:W-:-:S03]  /*1b5d0*/  FADD.FTZ R54, R54, R53 ;  /* 0x0000003536367221 */ /* 0x000fc60000010000 */
[----:B------:R-:W2:Y:S01]  /*1b5e0*/  LDL.LU R53, [R1+0x288] ;  /* 0x0002880001357983 */ /* 0x000ea20000300800 */
[----:B------:R-:W-:Y:S01]  /*1b5f0*/  FADD.FTZ R58, R58, R26 ;  /* 0x0000001a3a3a7221 */ /* 0x000fe20000010000 */
[----:B------:R-:W-:Y:S01]  /*1b600*/  FMUL.FTZ R26, R2, R56 ;  /* 0x00000038021a7220 */ /* 0x000fe20000410000 */
[----:B------:R-:W-:Y:S02]  /*1b610*/  FADD.FTZ R54, R54, R0 ;  /* 0x0000000036367221 */ /* 0x000fe40000010000 */
[----:B------:R-:W-:Y:S01]  /*1b620*/  FADD.FTZ R58, R6, R58 ;  /* 0x0000003a063a7221 */ /* 0x000fe20000010000 */
[----:B------:R-:W-:Y:S01]  /*1b630*/  FFMA.FTZ R61, R60, R26, R61 ;  /* 0x0000001a3c3d7223 */ /* 0x000fe2000001003d */
[----:B------:R-:W-:Y:S01]  /*1b640*/  FMUL.FTZ R0, R3, R8 ;  /* 0x0000000803007220 */ /* 0x000fe20000410000 */
[----:B------:R-:W-:Y:S01]  /*1b650*/  FADD.FTZ R54, R54, R8 ;  /* 0x0000000836367221 */ /* 0x000fe20000010000 */
[----:B------:R-:W-:Y:S01]  /*1b660*/  FFMA.FTZ R55, R60, R56, R55 ;  /* 0x000000383c377223 */ /* 0x000fe20000010037 */
[----:B------:R-:W-:Y:S01]  /*1b670*/  FADD.FTZ R58, R58, R26 ;  /* 0x0000001a3a3a7221 */ /* 0x000fe20000010000 */
[----:B------:R-:W-:Y:S01]  /*1b680*/  FADD.FTZ R57, R57, R56 ;  /* 0x0000003839397221 */ /* 0x000fe20000010000 */
[----:B------:R-:W2:Y:S02]  /*1b690*/  LDL.LU R26, [R1+0x4e8] ;  /* 0x0004e800011a7983 */ /* 0x000ea40000300800 */
[----:B------:R-:W-:-:S02]  /*1b6a0*/  FADD.FTZ R58, R0, R58 ;  /* 0x0000003a003a7221 */ /* 0x000fc40000010000 */
[----:B------:R-:W2:Y:S04]  /*1b6b0*/  LDL.LU R60, [R1+0x294] ;  /* 0x00029400013c7983 */ /* 0x000ea80000300800 */
[----:B------:R-:W2:Y:S01]  /*1b6c0*/  LDL.LU R56, [R1+0x4dc] ;  /* 0x0004dc0001387983 */ /* 0x000ea20000300800 */
[C---:B---3--:R-:W-:Y:S01]  /*1b6d0*/  FFMA.FTZ R59, R10.reuse, R8, R59 ;  /* 0x000000080a3b7223 */ /* 0x048fe2000001003b */
[----:B------:R-:W-:Y:S02]  /*1b6e0*/  FFMA.FTZ R61, R10, R0, R61 ;  /* 0x000000000a3d7223 */ /* 0x000fe4000001003d */
[----:B------:R-:W3:Y:S04]  /*1b6f0*/  LDL.LU R8, [R1+0x764] ;  /* 0x0007640001087983 */ /* 0x000ee80000300800 */
[----:B------:R-:W3:Y:S01]  /*1b700*/  LDL.LU R10, [R1+0x298] ;  /* 0x00029800010a7983 */ /* 0x000ee20000300800 */
[-C--:B----4-:R-:W-:Y:S01]  /*1b710*/  FMUL.FTZ R6, R2, R7.reuse ;  /* 0x0000000702067220 */ /* 0x090fe20000410000 */
[----:B------:R-:W-:Y:S01]  /*1b720*/  FADD.FTZ R57, R57, R7 ;  /* 0x0000000739397221 */ /* 0x000fe20000010000 */
[----:B--2---:R-:W-:-:S02]  /*1b730*/  FFMA.FTZ R55, R27, R7, R55 ;  /* 0x000000071b377223 */ /* 0x004fc40000010037 */
[----:B------:R-:W-:Y:S01]  /*1b740*/  FFMA.FTZ R61, R27, R6, R61 ;  /* 0x000000061b3d7223 */ /* 0x000fe2000001003d */
[----:B------:R-:W-:Y:S01]  /*1b750*/  FADD.FTZ R58, R58, R6 ;  /* 0x000000063a3a7221 */ /* 0x000fe20000010000 */
[----:B------:R-:W2:Y:S01]  /*1b760*/  LDL.LU R27, [R1+0x4c4] ;  /* 0x0004c400011b7983 */ /* 0x000ea20000300800 */
[-C--:B------:R-:W-:Y:S01]  /*1b770*/  FMUL.FTZ R6, R2, R9.reuse ;  /* 0x0000000902067220 */ /* 0x080fe20000410000 */
[----:B------:R-:W-:Y:S02]  /*1b780*/  FADD.FTZ R57, R57, R9 ;  /* 0x0000000939397221 */ /* 0x000fe40000010000 */
[----:B------:R-:W4:Y:S01]  /*1b790*/  LDL.LU R7, [R1+0x4c0] ;  /* 0x0004c00001077983 */ /* 0x000f220000300800 */
[----:B------:R-:W-:-:S03]  /*1b7a0*/  FFMA.FTZ R55, R29, R9, R55 ;  /* 0x000000091d377223 */ /* 0x000fc60000010037 */
[----:B------:R-:W4:Y:S01]  /*1b7b0*/  LDL.LU R9, [R1+0x760] ;  /* 0x0007600001097983 */ /* 0x000f220000300800 */
[-C--:B------:R-:W-:Y:S01]  /*1b7c0*/  FMUL.FTZ R0, R3, R53.reuse ;  /* 0x0000003503007220 */ /* 0x080fe20000410000 */
[----:B------:R-:W-:Y:S01]  /*1b7d0*/  FFMA.FTZ R59, R28, R53, R59 ;  /* 0x000000351c3b7223 */ /* 0x000fe2000001003b */
[----:B------:R-:W-:Y:S02]  /*1b7e0*/  FADD.FTZ R54, R54, R53 ;  /* 0x0000003536367221 */ /* 0x000fe40000010000 */
[----:B------:R-:W4:Y:S01]  /*1b7f0*/  LDL.LU R53, [R1+0x2a0] ;  /* 0x0002a00001357983 */ /* 0x000f220000300800 */
[----:B------:R-:W-:-:S03]  /*1b800*/  FFMA.FTZ R61, R28, R0, R61 ;  /* 0x000000001c3d7223 */ /* 0x000fc6000001003d */
[----:B------:R-:W4:Y:S01]  /*1b810*/  LDL.LU R28, [R1+0x4a4] ;  /* 0x0004a400011c7983 */ /* 0x000f220000300800 */
[----:B------:R-:W-:Y:S01]  /*1b820*/  FADD.FTZ R58, R0, R58 ;  /* 0x0000003a003a7221 */ /* 0x000fe20000010000 */
[----:B------:R-:W-:Y:S02]  /*1b830*/  FFMA.FTZ R61, R29, R6, R61 ;  /* 0x000000061d3d7223 */ /* 0x000fe4000001003d */
[----:B------:R-:W4:Y:S01]  /*1b840*/  LDL.LU R29, [R1+0x2a4] ;  /* 0x0002a400011d7983 */ /* 0x000f220000300800 */
[----:B------:R-:W-:Y:S01]  /*1b850*/  FADD.FTZ R58, R58, R6 ;  /* 0x000000063a3a7221 */ /* 0x000fe20000010000 */
[-C--:B------:R-:W-:Y:S01]  /*1b860*/  FMUL.FTZ R6, R2, R60.reuse ;  /* 0x0000003c02067220 */ /* 0x080fe20000410000 */
[----:B------:R-:W-:Y:S01]  /*1b870*/  FADD.FTZ R57, R57, R60 ;  /* 0x0000003c39397221 */ /* 0x000fe20000010000 */
[----:B------:R-:W-:Y:S02]  /*1b880*/  FFMA.FTZ R55, R56, R60, R55 ;  /* 0x0000003c38377223 */ /* 0x000fe40000010037 */
[----:B------:R-:W4:Y:S01]  /*1b890*/  LDL.LU R60, [R1+0x2ac] ;  /* 0x0002ac00013c7983 */ /* 0x000f220000300800 */
[-C--:B---3--:R-:W-:Y:S01]  /*1b8a0*/  FMUL.FTZ R0, R3, R8.reuse ;  /* 0x0000000803007220 */ /* 0x088fe20000410000 */
[----:B------:R-:W-:Y:S01]  /*1b8b0*/  FFMA.FTZ R59, R26, R8, R59 ;  /* 0x000000081a3b7223 */ /* 0x000fe2000001003b */
[----:B------:R-:W-:-:S02]  /*1b8c0*/  FADD.FTZ R54, R54, R8 ;  /* 0x0000000836367221 */ /* 0x000fc40000010000 */
[----:B------:R-:W-:Y:S01]  /*1b8d0*/  FFMA.FTZ R61, R26, R0, R61 ;  /* 0x000000001a3d7223 */ /* 0x000fe2000001003d */
[----:B------:R-:W-:Y:S01]  /*1b8e0*/  FADD.FTZ R58, R0, R58 ;  /* 0x0000003a003a7221 */ /* 0x000fe20000010000 */
[----:B------:R-:W-:Y:S01]  /*1b8f0*/  FMUL.FTZ R0, R3, R10 ;  /* 0x0000000a03007220 */ /* 0x000fe20000410000 */
[----:B------:R-:W-:Y:S01]  /*1b900*/  FADD.FTZ R54, R54, R10 ;  /* 0x0000000a36367221 */ /* 0x000fe20000010000 */
[----:B------:R-:W3:Y:S01]  /*1b910*/  LDL.LU R8, [R1+0x4a0] ;  /* 0x0004a00001087983 */ /* 0x000ee20000300800 */
[----:B------:R-:W-:Y:S01]  /*1b920*/  FFMA.FTZ R61, R56, R6, R61 ;  /* 0x00000006383d7223 */ /* 0x000fe2000001003d */
[----:B------:R-:W-:Y:S02]  /*1b930*/  FADD.FTZ R58, R58, R6 ;  /* 0x000000063a3a7221 */ /* 0x000fe40000010000 */
[----:B------:R-:W3:Y:S04]  /*1b940*/  LDL.LU R56, [R1+0x474] ;  /* 0x0004740001387983 */ /* 0x000ee80000300800 */
[----:B------:R-:W3:Y:S01]  /*1b950*/  LDL.LU R26, [R1+0x470] ;  /* 0x00047000011a7983 */ /* 0x000ee20000300800 */
[----:B--2---:R-:W-:-:S03]  /*1b960*/  FFMA.FTZ R59, R27, R10, R59 ;  /* 0x0000000a1b3b7223 */ /* 0x004fc6000001003b */
[----:B------:R-:W2:Y:S01]  /*1b970*/  LDL.LU R10, [R1+0x75c] ;  /* 0x00075c00010a7983 */ /* 0x000ea20000300800 */
[----:B------:R-:W-:Y:S01]  /*1b980*/  FFMA.FTZ R61, R27, R0, R61 ;  /* 0x000000001b3d7223 */ /* 0x000fe2000001003d */
[----:B------:R-:W-:Y:S02]  /*1b990*/  FADD.FTZ R58, R0, R58 ;  /* 0x0000003a003a7221 */ /* 0x000fe40000010000 */
[----:B------:R-:W2:Y:S01]  /*1b9a0*/  LDL.LU R27, [R1+0x2b0] ;  /* 0x0002b000011b7983 */ /* 0x000ea20000300800 */
[-C--:B----4-:R-:W-:Y:S01]  /*1b9b0*/  FMUL.FTZ R6, R2, R9.reuse ;  /* 0x0000000902067220 */ /* 0x090fe20000410000 */
[----:B------:R-:W-:-:S03]  /*1b9c0*/  FFMA.FTZ R55, R7, R9, R55 ;  /* 0x0000000907377223 */ /* 0x000fc60000010037 */
[----:B------:R-:W-:Y:S02]  /*1b9d0*/  FFMA.FTZ R61, R7, R6, R61 ;  /* 0x00000006073d7223 */ /* 0x000fe4000001003d */
[----:B------:R-:W4:Y:S01]  /*1b9e0*/  LDL.LU R7, [R1+0x454] ;  /* 0x0004540001077983 */ /* 0x000f220000300800 */
[-C--:B------:R-:W-:Y:S01]  /*1b9f0*/  FMUL.FTZ R0, R3, R53.reuse ;  /* 0x0000003503007220 */ /* 0x080fe20000410000 */
[----:B------:R-:W-:Y:S01]  /*1ba00*/  FADD.FTZ R54, R54, R53 ;  /* 0x0000003536367221 */ /* 0x000fe20000010000 */
[C---:B------:R-:W-:Y:S02]  /*1ba10*/  FFMA.FTZ R59, R28.reuse, R53, R59 ;  /* 0x000000351c3b7223 */ /* 0x040fe4000001003b */
[----:B------:R-:W-:Y:S01]  /*1ba20*/  FFMA.FTZ R61, R28, R0, R61 ;  /* 0x000000001c3d7223 */ /* 0x000fe2000001003d */
[----:B------:R-:W4:Y:S01]  /*1ba30*/  LDL.LU R53, [R1+0x2b8] ;  /* 0x0002b80001357983 */ /* 0x000f220000300800 */
[----:B------:R-:W-:-:S03]  /*1ba40*/  FADD.FTZ R57, R57, R9 ;  /* 0x0000000939397221 */ /* 0x000fc60000010000 */
[----:B------:R-:W4:Y:S04]  /*1ba50*/  LDL.LU R28, [R1+0x450] ;  /* 0x00045000011c7983 */ /* 0x000f280000300800 */
[----:B------:R-:W4:Y:S01]  /*1ba60*/  LDL.LU R9, [R1+0x448] ;  /* 0x0004480001097983 */ /* 0x000f220000300800 */
[----:B------:R-:W-:Y:S01]  /*1ba70*/  FADD.FTZ R58, R58, R6 ;  /* 0x000000063a3a7221 */ /* 0x000fe20000010000 */
[----:B------:R-:W-:Y:S01]  /*1ba80*/  FMUL.FTZ R6, R2, R29 ;  /* 0x0000001d02067220 */ /* 0x000fe20000410000 */
[----:B------:R-:W-:Y:S02]  /*1ba90*/  FADD.FTZ R57, R57, R29 ;  /* 0x0000001d39397221 */ /* 0x000fe40000010000 */
[----:B------:R-:W-:-:S04]  /*1baa0*/  FADD.FTZ R58, R0, R58 ;  /* 0x0000003a003a7221 */ /* 0x000fc80000010000 */
[----:B------:R-:W-:Y:S01]  /*1bab0*/  FADD.FTZ R58, R58, R6 ;  /* 0x000000063a3a7221 */ /* 0x000fe20000010000 */
[----:B------:R-:W-:Y:S01]  /*1bac0*/  FADD.FTZ R57, R57, R60 ;  /* 0x0000003c39397221 */ /* 0x000fe20000010000 */
[C---:B---3--:R-:W-:Y:S01]  /*1bad0*/  FFMA.FTZ R55, R8.reuse, R29, R55 ;  /* 0x0000001d08377223 */ /* 0x048fe20000010037 */
[----:B------:R-:W-:Y:S01]  /*1bae0*/  FFMA.FTZ R61, R8, R6, R61 ;  /* 0x00000006083d7223 */ /* 0x000fe2000001003d */
[----:B------:R-:W3:Y:S01]  /*1baf0*/  LDL.LU R29, [R1+0x2bc] ;  /* 0x0002bc00011d7983 */ /* 0x000ee20000300800 */
[----:B------:R-:W-:-:S03]  /*1bb00*/  FMUL.FTZ R6, R2, R60 ;  /* 0x0000003c02067220 */ /* 0x000fc60000410000 */
[----:B------:R-:W3:Y:S01]  /*1bb10*/  LDL.LU R8, [R1+0x428] ;  /* 0x0004280001087983 */ /* 0x000ee20000300800 */
[-C--:B--2---:R-:W-:Y:S01]  /*1bb20*/  FMUL.FTZ R0, R3, R10.reuse ;  /* 0x0000000a03007220 */ /* 0x084fe20000410000 */
[----:B------:R-:W-:Y:S01]  /*1bb30*/  FFMA.FTZ R59, R56, R10, R59 ;  /* 0x0000000a383b7223 */ /* 0x000fe2000001003b */
[----:B------:R-:W-:Y:S02]  /*1bb40*/  FADD.FTZ R54, R54, R10 ;  /* 0x0000000a36367221 */ /* 0x000fe40000010000 */
[----:B------:R-:W-:Y:S01]  /*1bb50*/  FFMA.FTZ R61, R56, R0, R61 ;  /* 0x00000000383d7223 */ /* 0x000fe2000001003d */
[----:B------:R-:W2:Y:S01]  /*1bb60*/  LDL.LU R10, [R1+0x434] ;  /* 0x00043400010a7983 */ /* 0x000ea20000300800 */
[----:B------:R-:W-:-:S03]  /*1bb70*/  FADD.FTZ R58, R0, R58 ;  /* 0x0000003a003a7221 */ /* 0x000fc60000010000 */
[----:B------:R-:W2:Y:S01]  /*1bb80*/  LDL.LU R56, [R1+0x2c0] ;  /* 0x0002c00001387983 */ /* 0x000ea20000300800 */
[C---:B------:R-:W-:Y:S01]  /*1bb90*/  FFMA.FTZ R55, R26.reuse, R60, R55 ;  /* 0x0000003c1a377223 */ /* 0x040fe20000010037 */
[----:B------:R-:W-:Y:S01]  /*1bba0*/  FFMA.FTZ R61, R26, R6, R61 ;  /* 0x000000061a3d7223 */ /* 0x000fe2000001003d */
[----:B------:R-:W-:Y:S01]  /*1bbb0*/  FMUL.FTZ R0, R3, R27 ;  /* 0x0000001b03007220 */ /* 0x000fe20000410000 */
[----:B------:R-:W2:Y:S01]  /*1bbc0*/  LDL.LU R26, [R1+0x430] ;  /* 0x00043000011a7983 */ /* 0x000ea20000300800 */
[----:B------:R-:W-:-:S03]  /*1bbd0*/  FADD.FTZ R58, R58, R6 ;  /* 0x000000063a3a7221 */ /* 0x000fc60000010000 */
[----:B------:R-:W2:Y:S01]  /*1bbe0*/  LDL.LU R60, [R1+0x2c4] ;  /* 0x0002c400013c7983 */ /* 0x000ea20000300800 */
[C---:B----4-:R-:W-:Y:S01]  /*1bbf0*/  FFMA.FTZ R59, R7.reuse, R27, R59 ;  /* 0x0000001b073b7223 */ /* 0x050fe2000001003b */
[----:B------:R-:W-:Y:S01]  /*1bc00*/  FADD.FTZ R54, R54, R27 ;  /* 0x0000001b36367221 */ /* 0x000fe20000010000 */
[----:B------:R-:W-:Y:S01]  /*1bc10*/  FFMA.FTZ R61, R7, R0, R61 ;  /* 0x00000000073d7223 */ /* 0x000fe2000001003d */
[----:B------:R-:W-:Y:S01]  /*1bc20*/  FMUL.FTZ R6, R2, R11 ;  /* 0x0000000b02067220 */ /* 0x000fe20000410000 */
[----:B------:R-:W4:Y:S01]  /*1bc30*/  LDL.LU R27, [R1+0x2c8] ;  /* 0x0002c800011b7983 */ /* 0x000f220000300800 */
[----:B------:R-:W-:Y:S01]  /*1bc40*/  FADD.FTZ R58, R0, R58 ;  /* 0x0000003a003a7221 */ /* 0x000fe20000010000 */
[----:B------:R-:W-:Y:S01]  /*1bc50*/  FMUL.FTZ R0, R3, R53 ;  /* 0x0000003503007220 */ /* 0x000fe20000410000 */
[C---:B------:R-:W-:Y:S01]  /*1bc60*/  FFMA.FTZ R61, R28.reuse, R6, R61 ;  /* 0x000000061c3d7223 */ /* 0x040fe2000001003d */
[----:B------:R-:W4:Y:S01]  /*1bc70*/  LDL.LU R7, [R1+0x41c] ;  /* 0x00041c0001077983 */ /* 0x000f220000300800 */
[----:B------:R-:W-:Y:S01]  /*1bc80*/  FFMA.FTZ R55, R28, R11, R55 ;  /* 0x0000000b1c377223 */ /* 0x000fe20000010037 */
[C---:B------:R-:W-:Y:S01]  /*1bc90*/  FFMA.FTZ R59, R9.reuse, R53, R59 ;  /* 0x00000035093b7223 */ /* 0x040fe2000001003b */
[----:B------:R-:W-:Y:S01]  /*1bca0*/  FFMA.FTZ R61, R9, R0, R61 ;  /* 0x00000000093d7223 */ /* 0x000fe2000001003d */
[----:B------:R-:W4:Y:S04]  /*1bcb0*/  LDL.LU R28, [R1+0x2cc] ;  /* 0x0002cc00011c7983 */ /* 0x000f280000300800 */
[----:B------:R-:W4:Y:S01]  /*1bcc0*/  LDL.LU R9, [R1+0x414] ;  /* 0x0004140001097983 */ /* 0x000f220000300800 */
[----:B------:R-:W-:Y:S01]  /*1bcd0*/  FADD.FTZ R58, R58, R6 ;  /* 0x000000063a3a7221 */ /* 0x000fe20000010000 */
[----:B------:R-:W-:Y:S01]  /*1bce0*/  FADD.FTZ R57, R57, R11 ;  /* 0x0000000b39397221 */ /* 0x000fe20000010000 */
[----:B------:R-:W-:Y:S01]  /*1bcf0*/  FADD.FTZ R54, R54, R53 ;  /* 0x0000003536367221 */ /* 0x000fe20000010000 */
[----:B------:R-:W4:Y:S01]  /*1bd00*/  LDL.LU R11, [R1+0x3c8] ;  /* 0x0003c800010b7983 */ /* 0x000f220000300800 */
[----:B------:R-:W-:-:S03]  /*1bd10*/  FADD.FTZ R58, R0, R58 ;  /* 0x0000003a003a7221 */ /* 0x000fc60000010000 */
[----:B------:R-:W4:Y:S01]  /*1bd20*/  LDL.LU R53, [R1+0x2d0] ;  /* 0x0002d00001357983 */ /* 0x000f220000300800 */
[----:B---3--:R-:W-:Y:S01]  /*1bd30*/  FMUL.FTZ R6, R2, R29 ;  /* 0x0000001d02067220 */ /* 0x008fe20000410000 */
[----:B------:R-:W-:-:S03]  /*1bd40*/  FADD.FTZ R57, R57, R29 ;  /* 0x0000001d39397221 */ /* 0x000fc60000010000 */
[----:B------:R-:W-:Y:S01]  /*1bd50*/  FADD.FTZ R58, R58, R6 ;  /* 0x000000063a3a7221 */ /* 0x000fe20000010000 */
[C---:B--2---:R-:W-:Y:S01]  /*1bd60*/  FFMA.FTZ R55, R10.reuse, R29, R55 ;  /* 0x0000001d0a377223 */ /* 0x044fe20000010037 */
[----:B------:R-:W-:Y:S01]  /*1bd70*/  FFMA.FTZ R61, R10, R6, R61 ;  /* 0x000000060a3d7223 */ /* 0x000fe2000001003d */
[----:B------:R-:W2:Y:S01]  /*1bd80*/  LDL.LU R29, [R1+0x354] ;  /* 0x00035400011d7983 */ /* 0x000ea20000300800 */
[----:B------:R-:W-:-:S03]  /*1bd90*/  FMUL.FTZ R0, R3, R56 ;  /* 0x0000003803007220 */ /* 0x000fc60000410000 */
[----:B------:R-:W3:Y:S01]  /*1bda0*/  LDL.LU R10, [R1+0x408] ;  /* 0x00040800010a7983 */ /* 0x000ee20000300800 */
[----:B------:R-:W-:Y:S01]  /*1bdb0*/  FADD.FTZ R54, R54, R56 ;  /* 0x0000003836367221 */ /* 0x000fe20000010000 */
[C---:B------:R-:W-:Y:S01]  /*1bdc0*/  FFMA.FTZ R59, R26.reuse, R56, R59 ;  /* 0x000000381a3b7223 */ /* 0x040fe2000001003b */
[----:B------:R-:W-:Y:S01]  /*1bdd0*/  FFMA.FTZ R61, R26, R0, R61 ;  /* 0x000000001a3d7223 */ /* 0x000fe2000001003d */
[----:B------:R-:W3:Y:S01]  /*1bde0*/  LDL.LU R56, [R1+0x350] ;  /* 0x0003500001387983 */ /* 0x000ee20000300800 */
[----:B------:R-:W-:-:S03]  /*1bdf0*/  FMUL.FTZ R6, R2, R60 ;  /* 0x0000003c02067220 */ /* 0x000fc60000410000 */
[----:B------:R-:W3:Y:S01]  /*1be00*/  LDL.LU R26, [R1+0x400] ;  /* 0x00040000011a7983 */ /* 0x000ee20000300800 */
[----:B------:R-:W-:Y:S01]  /*1be10*/  FADD.FTZ R58, R0, R58 ;  /* 0x0000003a003a7221 */ /* 0x000fe20000010000 */
[C---:B------:R-:W-:Y:S01]  /*1be20*/  FFMA.FTZ R55, R8.reuse, R60, R55 ;  /* 0x0000003c08377223 */ /* 0x040fe20000010037 */
[----:B------:R-:W-:Y:S01]  /*1be30*/  FFMA.FTZ R61, R8, R6, R61 ;  /* 0x00000006083d7223 */ /* 0x000fe2000001003d */
[-C--:B----4-:R-:W-:Y:S01]  /*1be40*/  FMUL.FTZ R0, R3, R27.reuse ;  /* 0x0000001b03007220 */ /* 0x090fe20000410000 */
[----:B------:R-:W-:Y:S01]  /*1be50*/  FADD.FTZ R57, R57, R60 ;  /* 0x0000003c39397221 */ /* 0x000fe20000010000 */
[----:B------:R-:W4:Y:S01]  /*1be60*/  LDL.LU R8, [R1+0x3fc] ;  /* 0x0003fc0001087983 */ /* 0x000f220000300800 */
[----:B------:R-:W-:-:S03]  /*1be70*/  FFMA.FTZ R59, R7, R27, R59 ;  /* 0x0000001b073b7223 */ /* 0x000fc6000001003b */
[----:B------:R-:W4:Y:S01]  /*1be80*/  LDL.LU R60, [R1+0x348] ;  /* 0x00034800013c7983 */ /* 0x000f220000300800 */
[----:B------:R-:W-:Y:S01]  /*1be90*/  FFMA.FTZ R61, R7, R0, R61 ;  /* 0x00000000073d7223 */ /* 0x000fe2000001003d */
[----:B------:R-:W-:Y:S02]  /*1bea0*/  FADD.FTZ R54, R54, R27 ;  /* 0x0000001b36367221 */ /* 0x000fe40000010000 */
[----:B------:R-:W4:Y:S01]  /*1beb0*/  LDL.LU R7, [R1+0x3f8] ;  /* 0x0003f80001077983 */ /* 0x000f220000300800 */
[----:B------:R-:W-:-:S03]  /*1bec0*/  FADD.FTZ R58, R58, R6 ;  /* 0x000000063a3a7221 */ /* 0x000fc60000010000 */
[----:B------:R-:W4:Y:S01]  /*1bed0*/  LDL.LU R27, [R1+0x344] ;  /* 0x00034400011b7983 */ /* 0x000f220000300800 */
[-C--:B------:R-:W-:Y:S01]  /*1bee0*/  FMUL.FTZ R6, R2, R28.reuse ;  /* 0x0000001c02067220 */ /* 0x080fe20000410000 */
[----:B------:R-:W-:Y:S01]  /*1bef0*/  FFMA.FTZ R55, R9, R28, R55 ;  /* 0x0000001c09377223 */ /* 0x000fe20000010037 */
[----:B------:R-:W-:Y:S02]  /*1bf00*/  FADD.FTZ R57, R57, R28 ;  /* 0x0000001c39397221 */ /* 0x000fe40000010000 */
[----:B------:R-:W4:Y:S01]  /*1bf10*/  LDL.LU R28, [R1+0x3f4] ;  /* 0x0003f400011c7983 */ /* 0x000f220000300800 */
[----:B------:R-:W-:Y:S01]  /*1bf20*/  FADD.FTZ R58, R0, R58 ;  /* 0x0000003a003a7221 */ /* 0x000fe20000010000 */
[----:B------:R-:W-:Y:S01]  /*1bf30*/  FFMA.FTZ R61, R9, R6, R61 ;  /* 0x00000006093d7223 */ /* 0x000fe2000001003d */
[----:B------:R-:W-:Y:S01]  /*1bf40*/  FMUL.FTZ R0, R3, R53 ;  /* 0x0000003503007220 */ /* 0x000fe20000410000 */
[----:B------:R-:W4:Y:S01]  /*1bf50*/  LDL.LU R9, [R1+0x340] ;  /* 0x0003400001097983 */ /* 0x000f220000300800 */
[----:B------:R-:W-:Y:S01]  /*1bf60*/  FADD.FTZ R58, R58, R6 ;  /* 0x000000063a3a7221 */ /* 0x000fe20000010000 */
[----:B------:R-:W-:-:S03]  /*1bf70*/  FADD.FTZ R54, R54, R53 ;  /* 0x0000003536367221 */ /* 0x000fc60000010000 */
[----:B------:R-:W-:Y:S01]  /*1bf80*/  FADD.FTZ R58, R0, R58 ;  /* 0x0000003a003a7221 */ /* 0x000fe20000010000 */
[----:B--2---:R-:W-:Y:S01]  /*1bf90*/  FMUL.FTZ R6, R2, R29 ;  /* 0x0000001d02067220 */ /* 0x004fe20000410000 */
[C---:B---3--:R-:W-:Y:S01]  /*1bfa0*/  FFMA.FTZ R61, R10.reuse, R0, R61 ;  /* 0x000000000a3d7223 */ /* 0x048fe2000001003d */
[----:B------:R-:W-:Y:S02]  /*1bfb0*/  FFMA.FTZ R59, R10, R53, R59 ;  /* 0x000000350a3b7223 */ /* 0x000fe4000001003b */
[----:B------:R-:W2:Y:S01]  /*1bfc0*/  LDL.LU R10, [R1+0x3f0] ;  /* 0x0003f000010a7983 */ /* 0x000ea20000300800 */
[----:B------:R-:W-:-:S03]  /*1bfd0*/  FMUL.FTZ R0, R3, R56 ;  /* 0x0000003803007220 */ /* 0x000fc60000410000 */
[----:B------:R-:W3:Y:S01]  /*1bfe0*/  LDL.LU R53, [R1+0x33c] ;  /* 0x00033c0001357983 */ /* 0x000ee20000300800 */
[C---:B------:R-:W-:Y:S01]  /*1bff0*/  FFMA.FTZ R61, R26.reuse, R6, R61 ;  /* 0x000000061a3d7223 */ /* 0x040fe2000001003d */
[----:B------:R-:W-:Y:S01]  /*1c000*/  FFMA.FTZ R55, R26, R29, R55 ;  /* 0x0000001d1a377223 */ /* 0x000fe20000010037 */
[----:B------:R-:W-:Y:S01]  /*1c010*/  FADD.FTZ R57, R57, R29 ;  /* 0x0000001d39397221 */ /* 0x000fe20000010000 */
[----:B------:R-:W3:Y:S01]  /*1c020*/  LDL.LU R26, [R1+0x334] ;  /* 0x00033400011a7983 */ /* 0x000ee20000300800 */
[----:B------:R-:W-:-:S03]  /*1c030*/  FADD.FTZ R58, R58, R6 ;  /* 0x000000063a3a7221 */ /* 0x000fc60000010000 */
[----:B------:R-:W3:Y:S01]  /*1c040*/  LDL.LU R29, [R1+0x3ec] ;  /* 0x0003ec00011d7983 */ /* 0x000ee20000300800 */
[C---:B----4-:R-:W-:Y:S01]  /*1c050*/  FFMA.FTZ R61, R8.reuse, R0, R61 ;  /* 0x00000000083d7223 */ /* 0x050fe2000001003d */
[----:B------:R-:W-:Y:S01]  /*1c060*/  FFMA.FTZ R59, R8, R56, R59 ;  /* 0x00000038083b7223 */ /* 0x000fe2000001003b */
[-C--:B------:R-:W-:Y:S01]  /*1c070*/  FMUL.FTZ R6, R2, R60.reuse ;  /* 0x0000003c02067220 */ /* 0x080fe20000410000 */
[----:B------:R-:W-:Y:S01]  /*1c080*/  FADD.FTZ R54, R54, R56 ;  /* 0x0000003836367221 */ /* 0x000fe20000010000 */
[----:B------:R-:W4:Y:S01]  /*1c090*/  LDL.LU R8, [R1+0x3e8] ;  /* 0x0003e80001087983 */ /* 0x000f220000300800 */
[----:B------:R-:W-:Y:S01]  /*1c0a0*/  FADD.FTZ R58, R0, R58 ;  /* 0x0000003a003a7221 */ /* 0x000fe20000010000 */
[C---:B------:R-:W-:Y:S02]  /*1c0b0*/  FFMA.FTZ R55, R7.reuse, R60, R55 ;  /* 0x0000003c07377223 */ /* 0x040fe40000010037 */
[----:B------:R-:W4:Y:S01]  /*1c0c0*/  LDL.LU R56, [R1+0x330] ;  /* 0x0003300001387983 */ /* 0x000f220000300800 */
[----:B------:R-:W-:Y:S01]  /*1c0d0*/  FFMA.FTZ R61, R7, R6, R61 ;  /* 0x00000006073d7223 */ /* 0x000fe2000001003d */
[----:B------:R-:W-:-:S02]  /*1c0e0*/  FMUL.FTZ R0, R3, R27 ;  /* 0x0000001b03007220 */ /* 0x000fc40000410000 */
[----:B------:R-:W4:Y:S01]  /*1c0f0*/  LDL.LU R7, [R1+0x3e4] ;  /* 0x0003e40001077983 */ /* 0x000f220000300800 */
[----:B------:R-:W-:Y:S01]  /*1c100*/  FADD.FTZ R57, R57, R60 ;  /* 0x0000003c39397221 */ /* 0x000fe20000010000 */
[C---:B------:R-:W-:Y:S01]  /*1c110*/  FFMA.FTZ R59, R28.reuse, R27, R59 ;  /* 0x0000001b1c3b7223 */ /* 0x040fe2000001003b */
[----:B------:R-:W-:Y:S01]  /*1c120*/  FFMA.FTZ R61, R28, R0, R61 ;  /* 0x000000001c3d7223 */ /* 0x000fe2000001003d */
[----:B------:R-:W4:Y:S04]  /*1c130*/  LDL.LU R60, [R1+0x32c] ;  /* 0x00032c00013c7983 */ /* 0x000f280000300800 */
[----:B------:R-:W4:Y:S01]  /*1c140*/  LDL.LU R28, [R1+0x3e0] ;  /* 0x0003e000011c7983 */ /* 0x000f220000300800 */
[----:B------:R-:W-:Y:S01]  /*1c150*/  FADD.FTZ R58, R58, R6 ;  /* 0x000000063a3a7221 */ /* 0x000fe20000010000 */
[----:B------:R-:W-:Y:S01]  /*1c160*/  FMUL.FTZ R6, R2, R9 ;  /* 0x0000000902067220 */ /* 0x000fe20000410000 */
[----:B------:R-:W-:-:S02]  /*1c170*/  FADD.FTZ R54, R54, R27 ;  /* 0x0000001b36367221 */ /* 0x000fc40000010000 */
[----:B------:R-:W4:Y:S01]  /*1c180*/  LDL.LU R27, [R1+0x324] ;  /* 0x00032400011b7983 */ /* 0x000f220000300800 */
[----:B------:R-:W-:Y:S01]  /*1c190*/  FADD.FTZ R58, R0, R58 ;  /* 0x0000003a003a7221 */ /* 0x000fe20000010000 */
[----:B------:R-:W-:-:S03]  /*1c1a0*/  FADD.FTZ R57, R57, R9 ;  /* 0x0000000939397221 */ /* 0x000fc60000010000 */
[----:B------:R-:W-:Y:S01]  /*1c1b0*/  FADD.FTZ R58, R58, R6 ;  /* 0x000000063a3a7221 */ /* 0x000fe20000010000 */
[C---:B--2---:R-:W-:Y:S01]  /*1c1c0*/  FFMA.FTZ R55, R10.reuse, R9, R55 ;  /* 0x000000090a377223 */ /* 0x044fe20000010037 */
[----:B------:R-:W-:Y:S01]  /*1c1d0*/  FFMA.FTZ R61, R10, R6, R61 ;  /* 0x000000060a3d7223 */ /* 0x000fe2000001003d */
[----:B------:R-:W2:Y:S01]  /*1c1e0*/  LDL.LU R9, [R1+0x320] ;  /* 0x0003200001097983 */ /* 0x000ea20000300800 */
[----:B---3--:R-:W-:-:S03]  /*1c1f0*/  FMUL.FTZ R0, R3, R53 ;  /* 0x0000003503007220 */ /* 0x008fc60000410000 */
[----:B------:R-:W3:Y:S01]  /*1c200*/  LDL.LU R10, [R1+0x3dc] ;  /* 0x0003dc00010a7983 */ /* 0x000ee20000300800 */
[----:B------:R-:W-:Y:S01]  /*1c210*/  FADD.FTZ R54, R54, R53 ;  /* 0x0000003536367221 */ /* 0x000fe20000010000 */
[----:B------:R-:W-:Y:S01]  /*1c220*/  FMUL.FTZ R6, R2, R26 ;  /* 0x0000001a02067220 */ /* 0x000fe20000410000 */
[----:B------:R-:W-:Y:S01]  /*1c230*/  FADD.FTZ R58, R0, R58 ;  /* 0x0000003a003a7221 */ /* 0x000fe20000010000 */
[C---:B------:R-:W-:Y:S01]  /*1c240*/  FFMA.FTZ R59, R29.reuse, R53, R59 ;  /* 0x000000351d3b7223 */ /* 0x040fe2000001003b */
[----:B------:R-:W-:Y:S01]  /*1c250*/  FFMA.FTZ R61, R29, R0, R61 ;  /* 0x000000001d3d7223 */ /* 0x000fe2000001003d */
[----:B------:R-:W3:Y:S01]  /*1c260*/  LDL.LU R53, [R1+0x31c] ;  /* 0x00031c0001357983 */ /* 0x000ee20000300800 */
[----:B------:R-:W-:-:S03]  /*1c270*/  FADD.FTZ R57, R57, R26 ;  /* 0x0000001a39397221 */ /* 0x000fc60000010000 */
[----:B------:R-:W3:Y:S01]  /*1c280*/  LDL.LU R29, [R1+0x3d8] ;  /* 0x0003d800011d7983 */ /* 0x000ee20000300800 */
[C---:B----4-:R-:W-:Y:S01]  /*1c290*/  FFMA.FTZ R55, R8.reuse, R26, R55 ;  /* 0x0000001a08377223 */ /* 0x050fe20000010037 */
[----:B------:R-:W-:Y:S01]  /*1c2a0*/  FFMA.FTZ R61, R8, R6, R61 ;  /* 0x00000006083d7223 */ /* 0x000fe2000001003d */
[----:B------:R-:W-:Y:S01]  /*1c2b0*/  FMUL.FTZ R0, R3, R56 ;  /* 0x0000003803007220 */ /* 0x000fe20000410000 */
[----:B------:R-:W4:Y:S01]  /*1c2c0*/  LDL.LU R8, [R1+0x3d4] ;  /* 0x0003d40001087983 */ /* 0x000f220000300800 */
[----:B------:R-:W-:-:S03]  /*1c2d0*/  FADD.FTZ R54, R54, R56 ;  /* 0x0000003836367221 */ /* 0x000fc60000010000 */
[----:B------:R-:W4:Y:S01]  /*1c2e0*/  LDL.LU R26, [R1+0x318] ;  /* 0x00031800011a7983 */ /* 0x000f220000300800 */
[C---:B------:R-:W-:Y:S01]  /*1c2f0*/  FFMA.FTZ R59, R7.reuse, R56, R59 ;  /* 0x00000038073b7223 */ /* 0x040fe2000001003b */
[----:B------:R-:W-:Y:S02]  /*1c300*/  FFMA.FTZ R61, R7, R0, R61 ;  /* 0x00000000073d7223 */ /* 0x000fe4000001003d */
        /* <DEDUP_REMOVED lines=16> */
[----:B------:R-:W-:Y:S01]  /*1c410*/  FFMA.FTZ R61, R10, R0, R61 ;  /* 0x000000000a3d7223 */ /* 0x000fe2000001003d */
[----:B------:R-:W2:Y:S01]  /*1c420*/  LDL.LU R27, [R1+0x308] ;  /* 0x00030800011b7983 */ /* 0x000ea20000300800 */
[----:B------:R-:W-:Y:S01]  /*1c430*/  FADD.FTZ R57, R57, R9 ;  /* 0x0000000939397221 */ /* 0x000fe20000010000 */
[----:B------:R-:W-:Y:S02]  /*1c440*/  FADD.FTZ R58, R58, R6 ;  /* 0x000000063a3a7221 */ /* 0x000fe40000010000 */
[----:B------:R-:W3:Y:S01]  /*1c450*/  LDL.LU R10, [R1+0x3c4] ;  /* 0x0003c400010a7983 */ /* 0x000ee20000300800 */
[----:B------:R-:W-:Y:S01]  /*1c460*/  FMUL.FTZ R0, R3, R53 ;  /* 0x0000003503007220 */ /* 0x000fe20000410000 */
[C---:B------:R-:W-:Y:S01]  /*1c470*/  FFMA.FTZ R55, R29.reuse, R9, R55 ;  /* 0x000000091d377223 */ /* 0x040fe20000010037 */
[----:B------:R-:W-:Y:S01]  /*1c480*/  FFMA.FTZ R61, R29, R6, R61 ;  /* 0x000000061d3d7223 */ /* 0x000fe2000001003d */
[----:B------:R-:W3:Y:S04]  /*1c490*/  LDL.LU R9, [R1+0x3c0] ;  /* 0x0003c00001097983 */ /* 0x000ee80000300800 */
[----:B------:R-:W3:Y:S01]  /*1c4a0*/  LDL.LU R29, [R1+0x304] ;  /* 0x00030400011d7983 */ /* 0x000ee20000300800 */
[C---:B----4-:R-:W-:Y:S01]  /*1c4b0*/  FFMA.FTZ R59, R8.reuse, R53, R59 ;  /* 0x00000035083b7223 */ /* 0x050fe2000001003b */
[----:B------:R-:W-:Y:S01]  /*1c4c0*/  FFMA.FTZ R61, R8, R0, R61 ;  /* 0x00000000083d7223 */ /* 0x000fe2000001003d */
[-C--:B------:R-:W-:Y:S01]  /*1c4d0*/  FMUL.FTZ R6, R2, R26.reuse ;  /* 0x0000001a02067220 */ /* 0x080fe20000410000 */
[----:B------:R-:W4:Y:S01]  /*1c4e0*/  LDL.LU R8, [R1+0x2fc] ;  /* 0x0002fc0001087983 */ /* 0x000f220000300800 */
[----:B------:R-:W-:Y:S01]  /*1c4f0*/  FADD.FTZ R58, R0, R58 ;  /* 0x0000003a003a7221 */ /* 0x000fe20000010000 */
[C---:B------:R-:W-:Y:S01]  /*1c500*/  FFMA.FTZ R55, R56.reuse, R26, R55 ;  /* 0x0000001a38377223 */ /* 0x040fe20000010037 */
[----:B------:R-:W-:Y:S01]  /*1c510*/  FADD.FTZ R57, R57, R26 ;  /* 0x0000001a39397221 */ /* 0x000fe20000010000 */
[----:B------:R-:W-:Y:S01]  /*1c520*/  FFMA.FTZ R61, R56, R6, R61 ;  /* 0x00000006383d7223 */ /* 0x000fe2000001003d */
[----:B------:R-:W4:Y:S01]  /*1c530*/  LDL.LU R26, [R1+0x2f8] ;  /* 0x0002f800011a7983 */ /* 0x000f220000300800 */
[----:B------:R-:W-:-:S03]  /*1c540*/  FMUL.FTZ R0, R3, R7 ;  /* 0x0000000703007220 */ /* 0x000fc60000410000 */
[----:B------:R-:W4:Y:S01]  /*1c550*/  LDL.LU R56, [R1+0x3bc] ;  /* 0x0003bc0001387983 */ /* 0x000f220000300800 */
[C---:B------:R-:W-:Y:S01]  /*1c560*/  FFMA.FTZ R59, R60.reuse, R7, R59 ;  /* 0x000000073c3b7223 */ /* 0x040fe2000001003b */
[----:B------:R-:W-:Y:S02]  /*1c570*/  FFMA.FTZ R61, R60, R0, R61 ;  /* 0x000000003c3d7223 */ /* 0x000fe4000001003d */
        /* <DEDUP_REMOVED lines=15> */
[----:B---3--:R-:W-:Y:S01]  /*1c670*/  FFMA.FTZ R61, R10, R0, R61 ;  /* 0x000000000a3d7223 */ /* 0x008fe2000001003d */
[----:B------:R-:W-:Y:S01]  /*1c680*/  FADD.FTZ R58, R0, R58 ;  /* 0x0000003a003a7221 */ /* 0x000fe20000010000 */
[----:B------:R-:W-:-:S04]  /*1c690*/  FMUL.FTZ R6, R2, R29 ;  /* 0x0000001d02067220 */ /* 0x000fc80000410000 */
[----:B------:R-:W-:Y:S01]  /*1c6a0*/  FFMA.FTZ R61, R9, R6, R61 ;  /* 0x00000006093d7223 */ /* 0x000fe2000001003d */
[----:B----4-:R-:W-:Y:S01]  /*1c6b0*/  FMUL.FTZ R0, R3, R8 ;  /* 0x0000000803007220 */ /* 0x010fe20000410000 */
[----:B------:R-:W-:Y:S01]  /*1c6c0*/  FADD.FTZ R58, R58, R6 ;  /* 0x000000063a3a7221 */ /* 0x000fe20000010000 */
        /* <DEDUP_REMOVED lines=9> */
[----:B------:R-:W-:Y:S01]  /*1c760*/  FFMA.FTZ R55, R9, R29, R55 ;  /* 0x0000001d09377223 */ /* 0x000fe20000010037 */
[----:B------:R-:W-:Y:S02]  /*1c770*/  FADD.FTZ R57, R57, R29 ;  /* 0x0000001d39397221 */ /* 0x000fe40000010000 */
[----:B------:R-:W4:Y:S04]  /*1c780*/  LDL.LU R29, [R1+0x2e4] ;  /* 0x0002e400011d7983 */ /* 0x000f280000300800 */
[----:B------:R-:W4:Y:S01]  /*1c790*/  LDL.LU R10, [R1+0x3a4] ;  /* 0x0003a400010a7983 */ /* 0x000f220000300800 */
[----:B------:R-:W-:Y:S01]  /*1c7a0*/  FMUL.FTZ R0, R3, R7 ;  /* 0x0000000703007220 */ /* 0x000fe20000410000 */
[----:B------:R-:W-:-:S02]  /*1c7b0*/  FFMA.FTZ R59, R56, R8, R59 ;  /* 0x00000008383b7223 */ /* 0x000fc4000001003b */
[----:B------:R-:W4:Y:S01]  /*1c7c0*/  LDL.LU R9, [R1+0x3a0] ;  /* 0x0003a00001097983 */ /* 0x000f220000300800 */
[----:B------:R-:W-:-:S03]  /*1c7d0*/  FADD.FTZ R58, R0, R58 ;  /* 0x0000003a003a7221 */ /* 0x000fc60000010000 */
[----:B------:R-:W4:Y:S01]  /*1c7e0*/  LDL.LU R56, [R1+0x2e0] ;  /* 0x0002e00001387983 */ /* 0x000f220000300800 */
[----:B------:R-:W-:Y:S01]  /*1c7f0*/  FADD.FTZ R54, R54, R8 ;  /* 0x0000000836367221 */ /* 0x000fe20000010000 */
[----:B------:R-:W-:Y:S02]  /*1c800*/  FFMA.FTZ R55, R60, R26, R55 ;  /* 0x0000001a3c377223 */ /* 0x000fe40000010037 */
[----:B------:R-:W4:Y:S04]  /*1c810*/  LDL.LU R60, [R1+0x2dc] ;  /* 0x0002dc00013c7983 */ /* 0x000f280000300800 */
[----:B------:R-:W4:Y:S01]  /*1c820*/  LDL.LU R8, [R1+0x39c] ;  /* 0x00039c0001087983 */ /* 0x000f220000300800 */
[----:B--2---:R-:W-:-:S03]  /*1c830*/  FFMA.FTZ R61, R6, R0, R61 ;  /* 0x00000000063d7223 */ /* 0x004fc6000001003d */
[----:B------:R-:W2:Y:S01]  /*1c840*/  LDL.LU R0, [R1+0x3ac] ;  /* 0x0003ac0001007983 */ /* 0x000ea20000300800 */
[----:B------:R-:W-:-:S03]  /*1c850*/  FADD.FTZ R57, R57, R26 ;  /* 0x0000001a39397221 */ /* 0x000fc60000010000 */
[----:B------:R-:W2:Y:S01]  /*1c860*/  LDL.LU R26, [R1+0x2d4] ;  /* 0x0002d400011a7983 */ /* 0x000ea20000300800 */
[----:B------:R-:W-:Y:S01]  /*1c870*/  FFMA.FTZ R59, R6, R7, R59 ;  /* 0x00000007063b7223 */ /* 0x000fe2000001003b */
[----:B------:R-:W-:Y:S02]  /*1c880*/  FADD.FTZ R54, R54, R7 ;  /* 0x0000000736367221 */ /* 0x000fe40000010000 */
[----:B------:R-:W2:Y:S01]  /*1c890*/  LDL.LU R7, [R1+0x398] ;  /* 0x0003980001077983 */ /* 0x000ea20000300800 */
[----:B------:R-:W-:Y:S01]  /*1c8a0*/  FMUL.FTZ R6, R2, R28 ;  /* 0x0000001c02067220 */ /* 0x000fe20000410000 */
[----:B------:R-:W-:Y:S01]  /*1c8b0*/  FADD.FTZ R57, R57, R28 ;  /* 0x0000001c39397221 */ /* 0x000fe20000010000 */
[----:B---3--:R-:W-:Y:S01]  /*1c8c0*/  FFMA.FTZ R59, R11, R27, R59 ;  /* 0x0000001b0b3b7223 */ /* 0x008fe2000001003b */
[----:B------:R-:W-:Y:S01]  /*1c8d0*/  FADD.FTZ R54, R54, R27 ;  /* 0x0000001b36367221 */ /* 0x000fe20000010000 */
[----:B------:R-:W-:Y:S01]  /*1c8e0*/  FADD.FTZ R58, R58, R6 ;  /* 0x000000063a3a7221 */ /* 0x000fe20000010000 */
[----:B----4-:R-:W-:Y:S01]  /*1c8f0*/  FADD.FTZ R57, R57, R29 ;  /* 0x0000001d39397221 */ /* 0x010fe20000010000 */
[----:B------:R-:W-:Y:S01]  /*1c900*/  FFMA.FTZ R59, R9, R56, R59 ;  /* 0x00000038093b7223 */ /* 0x000fe2000001003b */
[----:B------:R-:W-:-:S02]  /*1c910*/  FADD.FTZ R54, R54, R56 ;  /* 0x0000003836367221 */ /* 0x000fc40000010000 */
[----:B------:R-:W-:Y:S01]  /*1c920*/  FADD.FTZ R57, R57, R60 ;  /* 0x0000003c39397221 */ /* 0x000fe20000010000 */
[C---:B--2---:R-:W-:Y:S02]  /*1c930*/  FFMA.FTZ R55, R0.reuse, R28, R55 ;  /* 0x0000001c00377223 */ /* 0x044fe40000010037 */
[----:B------:R-:W2:Y:S01]  /*1c940*/  LDL.LU R28, [R1+0x394] ;  /* 0x00039400011c7983 */ /* 0x000ea20000300800 */
[----:B------:R-:W-:Y:S01]  /*1c950*/  FFMA.FTZ R61, R0, R6, R61 ;  /* 0x00000006003d7223 */ /* 0x000fe2000001003d */
[----:B------:R-:W-:Y:S02]  /*1c960*/  FMUL.FTZ R0, R3, R27 ;  /* 0x0000001b03007220 */ /* 0x000fe40000410000 */
[----:B------:R-:W3:Y:S01]  /*1c970*/  LDL.LU R27, [R1+0x390] ;  /* 0x00039000011b7983 */ /* 0x000ee20000300800 */
[-C--:B------:R-:W-:Y:S01]  /*1c980*/  FMUL.FTZ R6, R2, R29.reuse ;  /* 0x0000001d02067220 */ /* 0x080fe20000410000 */
[----:B------:R-:W-:Y:S02]  /*1c990*/  FFMA.FTZ R55, R10, R29, R55 ;  /* 0x0000001d0a377223 */ /* 0x000fe40000010037 */
[----:B------:R-:W4:Y:S01]  /*1c9a0*/  LDL.LU R29, [R1+0x38c] ;  /* 0x00038c00011d7983 */ /* 0x000f220000300800 */
[----:B------:R-:W-:Y:S01]  /*1c9b0*/  FFMA.FTZ R61, R11, R0, R61 ;  /* 0x000000000b3d7223 */ /* 0x000fe2000001003d */
[----:B------:R-:W-:Y:S01]  /*1c9c0*/  FADD.FTZ R58, R0, R58 ;  /* 0x0000003a003a7221 */ /* 0x000fe20000010000 */
[----:B------:R-:W-:-:S02]  /*1c9d0*/  FMUL.FTZ R0, R3, R56 ;  /* 0x0000003803007220 */ /* 0x000fc40000410000 */
[----:B------:R-:W4:Y:S01]  /*1c9e0*/  LDL.LU R56, [R1+0x388] ;  /* 0x0003880001387983 */ /* 0x000f220000300800 */
[----:B------:R-:W-:Y:S01]  /*1c9f0*/  FFMA.FTZ R61, R10, R6, R61 ;  /* 0x000000060a3d7223 */ /* 0x000fe2000001003d */
[----:B------:R-:W-:Y:S01]  /*1ca00*/  FADD.FTZ R58, R58, R6 ;  /* 0x000000063a3a7221 */ /* 0x000fe20000010000 */
[-C--:B------:R-:W-:Y:S01]  /*1ca10*/  FMUL.FTZ R6, R2, R60.reuse ;  /* 0x0000003c02067220 */ /* 0x080fe20000410000 */
[----:B------:R-:W-:Y:S01]  /*1ca20*/  FFMA.FTZ R55, R8, R60, R55 ;  /* 0x0000003c08377223 */ /* 0x000fe20000010037 */
[----:B------:R-:W-:Y:S01]  /*1ca30*/  FFMA.FTZ R59, R7, R26, R59 ;  /* 0x0000001a073b7223 */ /* 0x000fe2000001003b */
[----:B------:R-:W4:Y:S01]  /*1ca40*/  LDL.LU R60, [R1+0x384] ;  /* 0x00038400013c7983 */ /* 0x000f220000300800 */
[----:B------:R-:W-:Y:S01]  /*1ca50*/  FFMA.FTZ R61, R9, R0, R61 ;  /* 0x00000000093d7223 */ /* 0x000fe2000001003d */
[----:B------:R-:W-:Y:S01]  /*1ca60*/  FADD.FTZ R58, R0, R58 ;  /* 0x0000003a003a7221 */ /* 0x000fe20000010000 */
[----:B------:R-:W-:Y:S01]  /*1ca70*/  FMUL.FTZ R0, R3, R26 ;  /* 0x0000001a03007220 */ /* 0x000fe20000410000 */
[----:B------:R-:W-:Y:S01]  /*1ca80*/  FADD.FTZ R54, R54, R26 ;  /* 0x0000001a36367221 */ /* 0x000fe20000010000 */
[----:B------:R-:W-:Y:S01]  /*1ca90*/  FFMA.FTZ R61, R8, R6, R61 ;  /* 0x00000006083d7223 */ /* 0x000fe2000001003d */
[----:B------:R-:W-:Y:S01]  /*1caa0*/  FADD.FTZ R58, R58, R6 ;  /* 0x000000063a3a7221 */ /* 0x000fe20000010000 */
[----:B------:R-:W-:Y:S01]  /*1cab0*/  FMUL.FTZ R6, R2, R53 ;  /* 0x0000003502067220 */ /* 0x000fe20000410000 */
[----:B------:R-:W4:Y:S01]  /*1cac0*/  LDL.LU R26, [R1+0x380] ;  /* 0x00038000011a7983 */ /* 0x000f220000300800 */
[----:B------:R-:W-:Y:S01]  /*1cad0*/  FFMA.FTZ R61, R7, R0, R61 ;  /* 0x00000000073d7223 */ /* 0x000fe2000001003d */
[----:B------:R-:W-:Y:S01]  /*1cae0*/  FADD.FTZ R58, R0, R58 ;  /* 0x0000003a003a7221 */ /* 0x000fe20000010000 */
[----:B------:R-:W-:Y:S01]  /*1caf0*/  FMUL.FTZ R0, R3, R47 ;  /* 0x0000002f03007220 */ /* 0x000fe20000410000 */
[----:B------:R-:W4:Y:S02]  /*1cb00*/  LDL.LU R10, [R1+0x2b4] ;  /* 0x0002b400010a7983 */ /* 0x000f240000300800 */
[----:B------:R-:W-:-:S04]  /*1cb10*/  FADD.FTZ R58, R58, R6 ;  /* 0x000000063a3a7221 */ /* 0x000fc80000010000 */
[----:B------:R-:W-:Y:S01]  /*1cb20*/  FADD.FTZ R58, R0, R58 ;  /* 0x0000003a003a7221 */ /* 0x000fe20000010000 */
[C---:B--2---:R-:W-:Y:S01]  /*1cb30*/  FFMA.FTZ R55, R28.reuse, R53, R55 ;  /* 0x000000351c377223 */ /* 0x044fe20000010037 */
[----:B------:R-:W-:Y:S02]  /*1cb40*/  FFMA.FTZ R61, R28, R6, R61 ;  /* 0x000000061c3d7223 */ /* 0x000fe4000001003d */
[----:B------:R-:W2:Y:S01]  /*1cb50*/  LDL.LU R28, [R1+0x37c] ;  /* 0x00037c00011c7983 */ /* 0x000ea20000300800 */
[C---:B---3--:R-:W-:Y:S01]  /*1cb60*/  FFMA.FTZ R59, R27.reuse, R47, R59 ;  /* 0x0000002f1b3b7223 */ /* 0x048fe2000001003b */
[----:B------:R-:W-:Y:S01]  /*1cb70*/  FFMA.FTZ R61, R27, R0, R61 ;  /* 0x000000001b3d7223 */ /* 0x000fe2000001003d */
[-C--:B------:R-:W-:Y:S01]  /*1cb80*/  FMUL.FTZ R6, R2, R52.reuse ;  /* 0x0000003402067220 */ /* 0x080fe20000410000 */
[----:B------:R-:W3:Y:S01]  /*1cb90*/  LDL.LU R27, [R1+0x378] ;  /* 0x00037800011b7983 */ /* 0x000ee20000300800 */
[----:B----4-:R-:W-:Y:S01]  /*1cba0*/  FFMA.FTZ R55, R29, R52, R55 ;  /* 0x000000341d377223 */ /* 0x010fe20000010037 */
[----:B------:R-:W-:Y:S01]  /*1cbb0*/  FMUL.FTZ R0, R3, R45 ;  /* 0x0000002d03007220 */ /* 0x000fe20000410000 */
[----:B------:R-:W-:-:S02]  /*1cbc0*/  FFMA.FTZ R61, R29, R6, R61 ;  /* 0x000000061d3d7223 */ /* 0x000fc4000001003d */
[----:B------:R-:W4:Y:S01]  /*1cbd0*/  LDL.LU R29, [R1+0x374] ;  /* 0x00037400011d7983 */ /* 0x000f220000300800 */
[----:B------:R-:W-:Y:S01]  /*1cbe0*/  FADD.FTZ R58, R58, R6 ;  /* 0x000000063a3a7221 */ /* 0x000fe20000010000 */
[C---:B------:R-:W-:Y:S01]  /*1cbf0*/  FFMA.FTZ R59, R56.reuse, R45, R59 ;  /* 0x0000002d383b7223 */ /* 0x040fe2000001003b */
[----:B------:R-:W-:Y:S01]  /*1cc00*/  FFMA.FTZ R61, R56, R0, R61 ;  /* 0x00000000383d7223 */ /* 0x000fe2000001003d */
[-C--:B------:R-:W-:Y:S01]  /*1cc10*/  FMUL.FTZ R6, R2, R51.reuse ;  /* 0x0000003302067220 */ /* 0x080fe20000410000 */
[----:B------:R-:W4:Y:S01]  /*1cc20*/  LDL.LU R56, [R1+0x370] ;  /* 0x0003700001387983 */ /* 0x000f220000300800 */
[C---:B------:R-:W-:Y:S02]  /*1cc30*/  FFMA.FTZ R55, R60.reuse, R51, R55 ;  /* 0x000000333c377223 */ /* 0x040fe40000010037 */
[----:B------:R-:W-:Y:S02]  /*1cc40*/  FFMA.FTZ R61, R60, R6, R61 ;  /* 0x000000063c3d7223 */ /* 0x000fe4000001003d */
[----:B------:R-:W4:Y:S01]  /*1cc50*/  LDL.LU R60, [R1+0x36c] ;  /* 0x00036c00013c7983 */ /* 0x000f220000300800 */
[----:B------:R-:W-:Y:S01]  /*1cc60*/  FADD.FTZ R58, R0, R58 ;  /* 0x0000003a003a7221 */ /* 0x000fe20000010000 */
[----:B------:R-:W-:-:S03]  /*1cc70*/  FMUL.FTZ R0, R3, R43 ;  /* 0x0000002b03007220 */ /* 0x000fc60000410000 */
[----:B------:R-:W-:Y:S01]  /*1cc80*/  FADD.FTZ R58, R58, R6 ;  /* 0x000000063a3a7221 */ /* 0x000fe20000010000 */
[C---:B------:R-:W-:Y:S01]  /*1cc90*/  FFMA.FTZ R59, R26.reuse, R43, R59 ;  /* 0x0000002b1a3b7223 */ /* 0x040fe2000001003b */
[----:B------:R-:W-:Y:S01]  /*1cca0*/  FFMA.FTZ R61, R26, R0, R61 ;  /* 0x000000001a3d7223 */ /* 0x000fe2000001003d */
[----:B------:R-:W-:Y:S01]  /*1ccb0*/  FMUL.FTZ R6, R2, R50 ;  /* 0x0000003202067220 */ /* 0x000fe20000410000 */
[----:B------:R-:W4:Y:S01]  /*1ccc0*/  LDL.LU R26, [R1+0x368] ;  /* 0x00036800011a7983 */ /* 0x000f220000300800 */
[----:B------:R-:W-:Y:S01]  /*1ccd0*/  FADD.FTZ R58, R0, R58 ;  /* 0x0000003a003a7221 */ /* 0x000fe20000010000 */
[----:B------:R-:W-:-:S03]  /*1cce0*/  FMUL.FTZ R0, R3, R41 ;  /* 0x0000002903007220 */ /* 0x000fc60000410000 */
[----:B------:R-:W-:-:S04]  /*1ccf0*/  FADD.FTZ R58, R58, R6 ;  /* 0x000000063a3a7221 */ /* 0x000fc80000010000 */
[----:B------:R-:W-:Y:S01]  /*1cd00*/  FADD.FTZ R58, R0, R58 ;  /* 0x0000003a003a7221 */ /* 0x000fe20000010000 */
[C---:B--2---:R-:W-:Y:S01]  /*1cd10*/  FFMA.FTZ R55, R28.reuse, R50, R55 ;  /* 0x000000321c377223 */ /* 0x044fe20000010037 */
[----:B------:R-:W-:Y:S02]  /*1cd20*/  FFMA.FTZ R61, R28, R6, R61 ;  /* 0x000000061c3d7223 */ /* 0x000fe4000001003d */
[----:B------:R-:W2:Y:S01]  /*1cd30*/  LDL.LU R28, [R1+0x364] ;  /* 0x00036400011c7983 */ /* 0x000ea20000300800 */
[C---:B---3--:R-:W-:Y:S01]  /*1cd40*/  FFMA.FTZ R59, R27.reuse, R41, R59 ;  /* 0x000000291b3b7223 */ /* 0x048fe2000001003b */
[----:B------:R-:W-:Y:S01]  /*1cd50*/  FFMA.FTZ R61, R27, R0, R61 ;  /* 0x000000001b3d7223 */ /* 0x000fe2000001003d */
[----:B------:R-:W-:Y:S01]  /*1cd60*/  FMUL.FTZ R6, R2, R49 ;  /* 0x0000003102067220 */ /* 0x000fe20000410000 */
[----:B------:R-:W3:Y:S01]  /*1cd70*/  LDL.LU R27, [R1+0x360] ;  /* 0x00036000011b7983 */ /* 0x000ee20000300800 */
[----:B------:R-:W-:Y:S01]  /*1cd80*/  FMUL.FTZ R0, R3, R39 ;  /* 0x0000002703007220 */ /* 0x000fe20000410000 */
[C---:B----4-:R-:W-:Y:S01]  /*1cd90*/  FFMA.FTZ R55, R29.reuse, R49, R55 ;  /* 0x000000311d377223 */ /* 0x050fe20000010037 */
        /* <DEDUP_REMOVED lines=11> */
[----:B------:R-:W-:Y:S01]  /*1ce50*/  FMUL.FTZ R0, R3, R37 ;  /* 0x0000002503007220 */ /* 0x000fe20000410000 */
[----:B------:R-:W-:-:S02]  /*1ce60*/  FMUL.FTZ R8, R2, R46 ;  /* 0x0000002e02087220 */ /* 0x000fc40000410000 */
[----:B------:R-:W-:Y:S01]  /*1ce70*/  FADD.FTZ R7, R58, R6 ;  /* 0x000000063a077221 */ /* 0x000fe20000010000 */
[C---:B------:R-:W-:Y:S01]  /*1ce80*/  FFMA.FTZ R6, R26.reuse, R37, R59 ;  /* 0x000000251a067223 */ /* 0x040fe2000001003b */
[----:B------:R-:W-:Y:S02]  /*1ce90*/  FFMA.FTZ R61, R26, R0, R61 ;  /* 0x000000001a3d7223 */ /* 0x000fe4000001003d */
[----:B------:R-:W4:Y:S01]  /*1cea0*/  LDL.LU R26, [R1+0x338] ;  /* 0x00033800011a7983 */ /* 0x000f220000300800 */
[----:B------:R-:W-:Y:S01]  /*1ceb0*/  FADD.FTZ R7, R0, R7 ;  /* 0x0000000700077221 */ /* 0x000fe20000010000 */
[----:B------:R-:W-:-:S03]  /*1cec0*/  FMUL.FTZ R0, R3, R31 ;  /* 0x0000001f03007220 */ /* 0x000fc60000410000 */
[----:B------:R-:W-:Y:S01]  /*1ced0*/  FADD.FTZ R9, R7, R8 ;  /* 0x0000000807097221 */ /* 0x000fe20000010000 */
[----:B------:R-:W-:Y:S01]  /*1cee0*/  FMUL.FTZ R7, R2, R44 ;  /* 0x0000002c02077220 */ /* 0x000fe20000410000 */
[C---:B--2---:R-:W-:Y:S01]  /*1cef0*/  FFMA.FTZ R55, R28.reuse, R46, R55 ;  /* 0x0000002e1c377223 */ /* 0x044fe20000010037 */
[----:B------:R-:W-:Y:S02]  /*1cf00*/  FFMA.FTZ R61, R28, R8, R61 ;  /* 0x000000081c3d7223 */ /* 0x000fe4000001003d */
[----:B------:R-:W2:Y:S01]  /*1cf10*/  LDL.LU R28, [R1+0x328] ;  /* 0x00032800011c7983 */ /* 0x000ea20000300800 */
[C---:B---3--:R-:W-:Y:S01]  /*1cf20*/  FFMA.FTZ R6, R27.reuse, R31, R6 ;  /* 0x0000001f1b067223 */ /* 0x048fe20000010006 */
[----:B------:R-:W-:Y:S02]  /*1cf30*/  FFMA.FTZ R8, R27, R0, R61 ;  /* 0x000000001b087223 */ /* 0x000fe4000001003d */
[----:B------:R-:W3:Y:S01]  /*1cf40*/  LDL.LU R27, [R1+0x314] ;  /* 0x00031400011b7983 */ /* 0x000ee20000300800 */
[----:B------:R-:W-:Y:S01]  /*1cf50*/  FADD.FTZ R0, R0, R9 ;  /* 0x0000000900007221 */ /* 0x000fe20000010000 */
[C---:B----4-:R-:W-:Y:S01]  /*1cf60*/  FFMA.FTZ R55, R29.reuse, R44, R55 ;  /* 0x0000002c1d377223 */ /* 0x050fe20000010037 */
[----:B------:R-:W-:Y:S01]  /*1cf70*/  FFMA.FTZ R9, R29, R7, R8 ;  /* 0x000000071d097223 */ /* 0x000fe20000010008 */
[-C--:B------:R-:W-:Y:S01]  /*1cf80*/  FMUL.FTZ R8, R3, R25.reuse ;  /* 0x0000001903087220 */ /* 0x080fe20000410000 */
[----:B------:R-:W4:Y:S01]  /*1cf90*/  LDL.LU R29, [R1+0x300] ;  /* 0x00030000011d7983 */ /* 0x000f220000300800 */
[----:B------:R-:W-:Y:S01]  /*1cfa0*/  FADD.FTZ R7, R0, R7 ;  /* 0x0000000700077221 */ /* 0x000fe20000010000 */
[C---:B------:R-:W-:Y:S01]  /*1cfb0*/  FFMA.FTZ R6, R56.reuse, R25, R6 ;  /* 0x0000001938067223 */ /* 0x040fe20000010006 */
[----:B------:R-:W-:Y:S01]  /*1cfc0*/  FFMA.FTZ R9, R56, R8, R9 ;  /* 0x0000000838097223 */ /* 0x000fe20000010009 */
[-C--:B------:R-:W-:Y:S01]  /*1cfd0*/  FMUL.FTZ R0, R2, R42.reuse ;  /* 0x0000002a02007220 */ /* 0x080fe20000410000 */
[----:B------:R-:W4:Y:S01]  /*1cfe0*/  LDL.LU R56, [R1+0x2ec] ;  /* 0x0002ec0001387983 */ /* 0x000f220000300800 */
[----:B------:R-:W-:-:S02]  /*1cff0*/  FFMA.FTZ R55, R60, R42, R55 ;  /* 0x0000002a3c377223 */ /* 0x000fc40000010037 */
[----:B------:R-:W-:Y:S02]  /*1d000*/  FFMA.FTZ R9, R60, R0, R9 ;  /* 0x000000003c097223 */ /* 0x000fe40000010009 */
[----:B------:R-:W4:Y:S01]  /*1d010*/  LDL.LU R60, [R1+0x2d8] ;  /* 0x0002d800013c7983 */ /* 0x000f220000300800 */
[----:B------:R-:W-:Y:S01]  /*1d020*/  FADD.FTZ R7, R8, R7 ;  /* 0x0000000708077221 */ /* 0x000fe20000010000 */
[----:B------:R-:W-:-:S03]  /*1d030*/  FMUL.FTZ R8, R3, R23 ;  /* 0x0000001703087220 */ /* 0x000fc60000410000 */
[----:B------:R-:W-:Y:S01]  /*1d040*/  FADD.FTZ R7, R7, R0 ;  /* 0x0000000007077221 */ /* 0x000fe20000010000 */
[----:B------:R-:W-:Y:S01]  /*1d050*/  FFMA.FTZ R9, R26, R8, R9 ;  /* 0x000000081a097223 */ /* 0x000fe20000010009 */
[----:B------:R-:W-:Y:S01]  /*1d060*/  FMUL.FTZ R0, R2, R40 ;  /* 0x0000002802007220 */ /* 0x000fe20000410000 */
[----:B------:R-:W-:Y:S01]  /*1d070*/  FFMA.FTZ R6, R26, R23, R6 ;  /* 0x000000171a067223 */ /* 0x000fe20000010006 */
[----:B------:R-:W-:Y:S01]  /*1d080*/  FADD.FTZ R7, R8, R7 ;  /* 0x0000000708077221 */ /* 0x000fe20000010000 */
[----:B------:R-:W4:Y:S01]  /*1d090*/  LDL.LU R26, [R1+0x2a8] ;  /* 0x0002a800011a7983 */ /* 0x000f220000300800 */
[----:B------:R-:W-:Y:S02]  /*1d0a0*/  FMUL.FTZ R8, R3, R19 ;  /* 0x0000001303087220 */ /* 0x000fe40000410000 */
[----:B------:R-:W-:-:S04]  /*1d0b0*/  FADD.FTZ R11, R7, R0 ;  /* 0x00000000070b7221 */ /* 0x000fc80000010000 */
[----:B------:R-:W-:Y:S01]  /*1d0c0*/  FADD.FTZ R11, R8, R11 ;  /* 0x0000000b080b7221 */ /* 0x000fe20000010000 */
[C---:B--2---:R-:W-:Y:S01]  /*1d0d0*/  FFMA.FTZ R9, R28.reuse, R0, R9 ;  /* 0x000000001c097223 */ /* 0x044fe20000010009 */
[----:B------:R-:W-:Y:S02]  /*1d0e0*/  FFMA.FTZ R55, R28, R40, R55 ;  /* 0x000000281c377223 */ /* 0x000fe40000010037 */
[----:B------:R-:W2:Y:S01]  /*1d0f0*/  LDL.LU R28, [R1+0x29c] ;  /* 0x00029c00011c7983 */ /* 0x000ea20000300800 */
[C---:B---3--:R-:W-:Y:S01]  /*1d100*/  FFMA.FTZ R9, R27.reuse, R8, R9 ;  /* 0x000000081b097223 */ /* 0x048fe20000010009 */
[-C--:B------:R-:W-:Y:S01]  /*1d110*/  FMUL.FTZ R0, R2, R38.reuse ;  /* 0x0000002602007220 */ /* 0x080fe20000410000 */
[----:B------:R-:W-:Y:S02]  /*1d120*/  FFMA.FTZ R7, R27, R19, R6 ;  /* 0x000000131b077223 */ /* 0x000fe40000010006 */
[----:B------:R-:W3:Y:S01]  /*1d130*/  LDL.LU R27, [R1+0x290] ;  /* 0x00029000011b7983 */ /* 0x000ee20000300800 */
        /* <DEDUP_REMOVED lines=12> */
[----:B------:R-:W-:-:S04]  /*1d200*/  FADD.FTZ R57, R57, R53 ;  /* 0x0000003539397221 */ /* 0x000fc80000010000 */
[----:B------:R-:W-:-:S04]  /*1d210*/  FADD.FTZ R57, R57, R52 ;  /* 0x0000003439397221 */ /* 0x000fc80000010000 */
[----:B------:R-:W-:Y:S01]  /*1d220*/  FADD.FTZ R57, R57, R51 ;  /* 0x0000003339397221 */ /* 0x000fe20000010000 */
[----:B------:R-:W-:-:S03]  /*1d230*/  FADD.FTZ R54, R54, R47 ;  /* 0x0000002f36367221 */ /* 0x000fc60000010000 */
[----:B------:R-:W-:Y:S01]  /*1d240*/  FADD.FTZ R57, R57, R50 ;  /* 0x0000003239397221 */ /* 0x000fe20000010000 */
[----:B------:R-:W-:Y:S01]  /*1d250*/  FADD.FTZ R54, R54, R45 ;  /* 0x0000002d36367221 */ /* 0x000fe20000010000 */
[----:B------:R-:W-:Y:S01]  /*1d260*/  FADD.FTZ R11, R6, R11 ;  /* 0x0000000b060b7221 */ /* 0x000fe20000010000 */
[----:B------:R-:W-:Y:S01]  /*1d270*/  FMUL.FTZ R6, R3, R17 ;  /* 0x0000001103067220 */ /* 0x000fe20000410000 */
[----:B------:R-:W-:Y:S01]  /*1d280*/  FADD.FTZ R57, R57, R49 ;  /* 0x0000003139397221 */ /* 0x000fe20000010000 */
[----:B------:R-:W-:Y:S01]  /*1d290*/  FADD.FTZ R54, R54, R43 ;  /* 0x0000002b36367221 */ /* 0x000fe20000010000 */
[----:B------:R-:W-:Y:S01]  /*1d2a0*/  FADD.FTZ R11, R11, R8 ;  /* 0x000000080b0b7221 */ /* 0x000fe20000010000 */
[----:B------:R-:W-:Y:S01]  /*1d2b0*/  FFMA.FTZ R9, R10, R6, R9 ;  /* 0x000000060a097223 */ /* 0x000fe20000010009 */
[----:B------:R-:W-:Y:S01]  /*1d2c0*/  FADD.FTZ R57, R57, R48 ;  /* 0x0000003039397221 */ /* 0x000fe20000010000 */
        /* <DEDUP_REMOVED lines=9> */
[----:B------:R-:W-:Y:S01]  /*1d360*/  FADD.FTZ R11, R11, R8 ;  /* 0x000000080b0b7221 */ /* 0x000fe20000010000 */
[----:B------:R-:W-:Y:S01]  /*1d370*/  FMUL.FTZ R8, R2, R24 ;  /* 0x0000001802087220 */ /* 0x000fe20000410000 */
[----:B------:R-:W-:Y:S01]  /*1d380*/  FADD.FTZ R54, R54, R37 ;  /* 0x0000002536367221 */ /* 0x000fe20000010000 */
[----:B------:R-:W-:Y:S01]  /*1d390*/  FADD.FTZ R57, R57, R42 ;  /* 0x0000002a39397221 */ /* 0x000fe20000010000 */
[----:B------:R-:W-:-:S02]  /*1d3a0*/  FADD.FTZ R11, R6, R11 ;  /* 0x0000000b060b7221 */ /* 0x000fc40000010000 */
[----:B------:R-:W-:Y:S01]  /*1d3b0*/  FADD.FTZ R54, R54, R31 ;  /* 0x0000001f36367221 */ /* 0x000fe20000010000 */
[----:B------:R-:W-:Y:S01]  /*1d3c0*/  FADD.FTZ R57, R57, R40 ;  /* 0x0000002839397221 */ /* 0x000fe20000010000 */
[----:B------:R-:W-:Y:S02]  /*1d3d0*/  FADD.FTZ R11, R11, R8 ;  /* 0x000000080b0b7221 */ /* 0x000fe40000010000 */
[----:B------:R-:W-:Y:S01]  /*1d3e0*/  FADD.FTZ R54, R54, R25 ;  /* 0x0000001936367221 */ /* 0x000fe20000010000 */
[----:B------:R-:W-:Y:S01]  /*1d3f0*/  FADD.FTZ R57, R57, R38 ;  /* 0x0000002639397221 */ /* 0x000fe20000010000 */
[----:B------:R-:W-:Y:S02]  /*1d400*/  FFMA.FTZ R55, R26, R30, R55 ;  /* 0x0000001e1a377223 */ /* 0x000fe40000010037 */
[----:B------:R-:W-:Y:S01]  /*1d410*/  FADD.FTZ R54, R54, R23 ;  /* 0x0000001736367221 */ /* 0x000fe20000010000 */
[----:B------:R-:W-:-:S03]  /*1d420*/  FADD.FTZ R57, R57, R36 ;  /* 0x0000002439397221 */ /* 0x000fc60000010000 */
[----:B------:R-:W-:Y:S01]  /*1d430*/  FADD.FTZ R19, R54, R19 ;  /* 0x0000001336137221 */ /* 0x000fe20000010000 */
[----:B------:R-:W-:-:S03]  /*1d440*/  FADD.FTZ R57, R57, R30 ;  /* 0x0000001e39397221 */ /* 0x000fc60000010000 */
[----:B------:R-:W-:Y:S01]  /*1d450*/  FADD.FTZ R22, R19, R22 ;  /* 0x0000001613167221 */ /* 0x000fe20000010000 */
[----:B------:R-:W-:-:S03]  /*1d460*/  FADD.FTZ R57, R57, R24 ;  /* 0x0000001839397221 */ /* 0x000fc60000010000 */
[----:B------:R-:W-:Y:S01]  /*1d470*/  FADD.FTZ R22, R22, R17 ;  /* 0x0000001116167221 */ /* 0x000fe20000010000 */
[----:B------:R-:W-:Y:S01]  /*1d480*/  FADD.FTZ R57, R57, R12 ;  /* 0x0000000c39397221 */ /* 0x000fe20000010000 */
[C---:B------:R-:W-:Y:S01]  /*1d490*/  FMUL.FTZ R17, R3.reuse, R16 ;  /* 0x0000001003117220 */ /* 0x040fe20000410000 */
[C---:B--2---:R-:W-:Y:S01]  /*1d4a0*/  FFMA.FTZ R9, R28.reuse, R6, R9 ;  /* 0x000000061c097223 */ /* 0x044fe20000010009 */
[----:B------:R-:W-:Y:S01]  /*1d4b0*/  FFMA.FTZ R0, R28, R13, R0 ;  /* 0x0000000d1c007223 */ /* 0x000fe20000010000 */
[-C--:B------:R-:W-:Y:S02]  /*1d4c0*/  FMUL.FTZ R6, R3, R21.reuse ;  /* 0x0000001503067220 */ /* 0x080fe40000410000 */
[----:B---3--:R-:W-:Y:S01]  /*1d4d0*/  FFMA.FTZ R9, R27, R8, R9 ;  /* 0x000000081b097223 */ /* 0x008fe20000010009 */
[----:B----4-:R-:W-:-:S03]  /*1d4e0*/  FFMA.FTZ R7, R29, R21, R0 ;  /* 0x000000151d077223 */ /* 0x010fc60000010000 */
        /* <DEDUP_REMOVED lines=14> */
[----:B------:R-:W-:Y:S01]  /*1d5d0*/  FFMA.FTZ R7, R60, R20, R7 ;  /* 0x000000143c077223 */ /* 0x000fe20000010007 */
[-C--:B------:R-:W-:Y:S01]  /*1d5e0*/  FMUL.FTZ R0, R2, R15.reuse ;  /* 0x0000000f02007220 */ /* 0x080fe20000410000 */
[C---:B------:R-:W-:Y:S01]  /*1d5f0*/  FFMA.FTZ R9, R34.reuse, R6, R9 ;  /* 0x0000000622097223 */ /* 0x040fe20000010009 */
[----:B------:R-:W-:Y:S01]  /*1d600*/  FFMA.FTZ R8, R35, R18, R55 ;  /* 0x0000001223087223 */ /* 0x000fe20000010037 */
[----:B------:R-:W-:Y:S01]  /*1d610*/  FFMA.FTZ R7, R34, R14, R7 ;  /* 0x0000000e22077223 */ /* 0x000fe20000010007 */
[----:B------:R0:W5:Y:S01]  /*1d620*/  LDL.LU R35, [R1+0x754] ;  /* 0x0007540001237983 */ /* 0x0001620000300800 */
[C---:B------:R-:W-:Y:S01]  /*1d630*/  FFMA.FTZ R12, R33.reuse, R0, R9 ;  /* 0x00000000210c7223 */ /* 0x040fe20000010009 */
[----:B------:R-:W-:Y:S01]  /*1d640*/  FFMA.FTZ R8, R33, R15, R8 ;  /* 0x0000000f21087223 */ /* 0x000fe20000010008 */
[C---:B------:R-:W-:Y:S01]  /*1d650*/  FFMA.FTZ R9, R32.reuse, R16, R7 ;  /* 0x0000001020097223 */ /* 0x040fe20000010007 */
[----:B------:R0:W5:Y:S01]  /*1d660*/  LDL.LU R34, [R1+0x750] ;  /* 0x0007500001227983 */ /* 0x0001620000300800 */
[----:B------:R-:W-:-:S03]  /*1d670*/  FFMA.FTZ R12, R32, R17, R12 ;  /* 0x00000011200c7223 */ /* 0x000fc6000001000c */
[----:B------:R0:W5:Y:S04]  /*1d680*/  LDL.LU R33, [R1+0x74c] ;  /* 0x00074c0001217983 */ /* 0x0001680000300800 */
[----:B------:R0:W5:Y:S01]  /*1d690*/  LDL.LU R32, [R1+0x748] ;  /* 0x0007480001207983 */ /* 0x0001620000300800 */
[----:B------:R-:W-:-:S04]  /*1d6a0*/  FADD.FTZ R22, R22, R13 ;  /* 0x0000000d16167221 */ /* 0x000fc80000010000 */
[----:B------:R-:W-:Y:S01]  /*1d6b0*/  FADD.FTZ R21, R22, R21 ;  /* 0x0000001516157221 */ /* 0x000fe20000010000 */
[----:B------:R-:W-:-:S03]  /*1d6c0*/  FADD.FTZ R11, R6, R11 ;  /* 0x0000000b060b7221 */ /* 0x000fc60000010000 */
[----:B------:R-:W-:Y:S01]  /*1d6d0*/  FADD.FTZ R21, R21, R20 ;  /* 0x0000001415157221 */ /* 0x000fe20000010000 */
[----:B------:R-:W-:Y:S01]  /*1d6e0*/  FADD.FTZ R10, R57, R18 ;  /* 0x00000012390a7221 */ /* 0x000fe20000010000 */
[----:B------:R-:W-:Y:S02]  /*1d6f0*/  FADD.FTZ R0, R11, R0 ;  /* 0x000000000b007221 */ /* 0x000fe40000010000 */
[----:B------:R-:W-:Y:S01]  /*1d700*/  FADD.FTZ R21, R21, R14 ;  /* 0x0000000e15157221 */ /* 0x000fe20000010000 */
[----:B------:R-:W-:Y:S01]  /*1d710*/  FADD.FTZ R10, R10, R15 ;  /* 0x0000000f0a0a7221 */ /* 0x000fe20000010000 */
[----:B------:R-:W-:Y:S02]  /*1d720*/  FADD.FTZ R17, R17, R0 ;  /* 0x0000000011117221 */ /* 0x000fe40000010000 */
[----:B0-----:R-:W-:-:S07]  /*1d730*/  FADD.FTZ R11, R21, R16 ;  /* 0x00000010150b7221 */ /* 0x001fce0000010000 */
.L_x_169:
[----:B------:R-:W0:Y:S01]  /*1d740*/  S2R R16, SR_LANEID ;  /* 0x0000000000107919 */ /* 0x000e220000000000 */
[----:B------:R-:W1:Y:S01]  /*1d750*/  S2UR UR7, SR_CgaCtaId ;  /* 0x00000000000779c3 */ /* 0x000e620000008800 */
[----:B------:R-:W-:Y:S01]  /*1d760*/  UMOV UR6, 0x400 ;  /* 0x0000040000067882 */ /* 0x000fe20000000000 */
[----:B------:R-:W2:Y:S01]  /*1d770*/  LDCU UR9, c[0x0][0x374] ;  /* 0x00006e80ff0977ac */ /* 0x000ea20008000800 */
[----:B------:R-:W3:Y:S01]  /*1d780*/  SHFL.DOWN PT, R0, R12, 0x1, 0x1f ;  /* 0x08201f000c007f89 */ /* 0x000ee200000e0000 */
[----:B------:R-:W-:Y:S01]  /*1d790*/  BSSY.RECONVERGENT B0, `(.L_x_170) ;  /* 0x000002b000007945 */ /* 0x000fe20003800200 */
[----:B------:R-:W-:Y:S02]  /*1d7a0*/  UIADD3 UR5, UPT, UPT, UR6, 0xa0, URZ ;  /* 0x000000a006057890 */ /* 0x000fe4000fffe0ff */
[----:B------:R-:W4:Y:S01]  /*1d7b0*/  SHFL.DOWN PT, R6, R17, 0x1, 0x1f ;  /* 0x08201f0011067f89 */ /* 0x000f2200000e0000 */
[----:B------:R-:W0:Y:S01]  /*1d7c0*/  LDCU UR12, c[0x0][0x370] ;  /* 0x00006e00ff0c77ac */ /* 0x000e220008000800 */
[----:B------:R-:W2:Y:S01]  /*1d7d0*/  S2R R44, SR_TID.X ;  /* 0x00000000002c7919 */ /* 0x000ea20000002100 */
[----:B-1----:R-:W-:Y:S01]  /*1d7e0*/  ULEA UR5, UR7, UR5, 0x18 ;  /* 0x0000000507057291 */ /* 0x002fe2000f8ec0ff */
[----:B0-----:R-:W-:-:S02]  /*1d7f0*/  ISETP.GT.AND P0, PT, R16, 0x1e, PT ;  /* 0x0000001e1000780c */ /* 0x001fc40003f04270 */
[C---:B------:R-:W-:Y:S02]  /*1d800*/  ISETP.GT.AND P2, PT, R16.reuse, 0xf, PT ;  /* 0x0000000f1000780c */ /* 0x040fe40003f44270 */
[----:B------:R-:W-:Y:S02]  /*1d810*/  ISETP.GT.AND P1, PT, R16, 0x17, PT ;  /* 0x000000171000780c */ /* 0x000fe40003f24270 */
[----:B--2---:R-:W-:-:S07]  /*1d820*/  LEA R45, R44, UR5, 0x4 ;  /* 0x000000052c2d7c11 */ /* 0x004fce000f8e20ff */
[----:B---3--:R-:W-:Y:S01]  /*1d830*/  @!P0 FADD.FTZ R12, R0, R12 ;  /* 0x0000000c000c8221 */ /* 0x008fe20000010000 */
[----:B----4-:R-:W-:Y:S01]  /*1d840*/  @!P0 FADD.FTZ R17, R6, R17 ;  /* 0x0000001106118221 */ /* 0x010fe20000010000 */
[----:B------:R-:W-:Y:S01]  /*1d850*/  ISETP.GT.AND P0, PT, R16, 0x1d, PT ;  /* 0x0000001d1000780c */ /* 0x000fe20003f04270 */
[----:B------:R-:W-:Y:S01]  /*1d860*/  STS.128 [R45], R8 ;  /* 0x000000082d007388 */ /* 0x000fe20000000c00 */
[----:B------:R-:W-:-:S03]  /*1d870*/  ISETP.GT.U32.AND P3, PT, R44, 0x3f, PT ;  /* 0x0000003f2c00780c */ /* 0x000fc60003f64070 */
[----:B------:R-:W0:Y:S04]  /*1d880*/  SHFL.DOWN PT, R0, R12, 0x2, 0x1f ;  /* 0x08401f000c007f89 */ /* 0x000e2800000e0000 */
[----:B------:R-:W1:Y:S04]  /*1d890*/  SHFL.DOWN PT, R6, R17, 0x2, 0x1f ;  /* 0x08401f0011067f89 */ /* 0x000e6800000e0000 */
        /* <DEDUP_REMOVED lines=8> */
[----:B------:R-:W-:-:S03]  /*1d920*/  ISETP.NE.AND P0, PT, R44, RZ, PT ;  /* 0x000000ff2c00720c */ /* 0x000fc60003f05270 */
[----:B------:R-:W1:Y:S01]  /*1d930*/  SHFL.DOWN PT, R6, R17, 0x8, 0x1f ;  /* 0x09001f0011067f89 */ /* 0x000e6200000e0000 */
[----:B0-----:R-:W-:Y:S01]  /*1d940*/  FADD.FTZ R13, R12, R0 ;  /* 0x000000000c0d7221 */ /* 0x001fe20000010000 */
[----:B-1----:R-:W-:-:S04]  /*1d950*/  FADD.FTZ R14, R17, R6 ;  /* 0x00000006110e7221 */ /* 0x002fc80000010000 */
[----:B------:R-:W-:Y:S02]  /*1d960*/  FSEL R6, R12, R13, P1 ;  /* 0x0000000d0c067208 */ /* 0x000fe40000800000 */
[----:B------:R-:W-:-:S03]  /*1d970*/  FSEL R7, R17, R14, P1 ;  /* 0x0000000e11077208 */ /* 0x000fc60000800000 */
[----:B------:R0:W1:Y:S01]  /*1d980*/  SHFL.DOWN PT, R12, R6, 0x10, 0x1f ;  /* 0x0a001f00060c7f89 */ /* 0x00006200000e0000 */
[----:B------:R-:W-:-:S03]  /*1d990*/  MOV R17, UR13 ;  /* 0x0000000d00117c02 */ /* 0x000fc60008000f00 */
        /* <DEDUP_REMOVED lines=10> */
.L_x_171:
[----:B------:R-:W-:Y:S05]  /*1da40*/  BSYNC.RECONVERGENT B0 ;  /* 0x0000000000007941 */ /* 0x000fea0003800200 */
.L_x_170:
[----:B------:R-:W-:Y:S01]  /*1da50*/  BAR.SYNC.DEFER_BLOCKING 0x0 ;  /* 0x0000000000007b1d */ /* 0x000fe20000010000 */
[----:B---3--:R-:W-:-:S05]  /*1da60*/  LEA R0, R17, R44, 0x6 ;  /* 0x0000002c11007211 */ /* 0x008fca00078e30ff */
[----:B------:R-:W-:Y:S04]  /*1da70*/  BSSY.RECONVERGENT B0, `(.L_x_172) ;  /* 0x0000029000007945 */ /* 0x000fe80003800200 */
[----:B------:R-:W-:Y:S05]  /*1da80*/  @P0 BRA `(.L_x_173) ;  /* 0x00000000009c0947 */ /* 0x000fea0003800000 */
[----:B------:R-:W-:-:S09]  /*1da90*/  ULEA UR5, UR7, UR6, 0x18 ;  /* 0x0000000607057291 */ /* 0x000fd2000f8ec0ff */
[----:B------:R-:W3:Y:S04]  /*1daa0*/  LDS.64 R36, [UR5+0x18] ;  /* 0x00001805ff247984 */ /* 0x000ee80008000a00 */
[----:B-12---:R-:W1:Y:S04]  /*1dab0*/  LDS.128 R12, [UR5+0x20] ;  /* 0x00002005ff0c7984 */ /* 0x006e680008000c00 */
[----:B------:R-:W2:Y:S04]  /*1dac0*/  LDS.128 R16, [UR5+0x30] ;  /* 0x00003005ff107984 */ /* 0x000ea80008000c00 */
[----:B------:R-:W4:Y:S04]  /*1dad0*/  LDS.128 R28, [UR5+0x40] ;  /* 0x00004005ff1c7984 */ /* 0x000f280008000c00 */
[----:B------:R-:W4:Y:S04]  /*1dae0*/  LDS.128 R24, [UR5+0x50] ;  /* 0x00005005ff187984 */ /* 0x000f280008000c00 */
[----:B------:R-:W4:Y:S01]  /*1daf0*/  LDS.128 R20, [UR5+0x60] ;  /* 0x00006005ff147984 */ /* 0x000f220008000c00 */
[----:B---3--:R-:W-:Y:S01]  /*1db00*/  FADD.FTZ R39, R6, R36 ;  /* 0x0000002406277221 */ /* 0x008fe20000010000 */
[----:B0-----:R-:W-:-:S03]  /*1db10*/  FADD.FTZ R6, R7, R37 ;  /* 0x0000002507067221 */ /* 0x001fc60000010000 */
[----:B-1----:R-:W-:Y:S01]  /*1db20*/  FADD.FTZ R7, R39, R12 ;  /* 0x0000000c27077221 */ /* 0x002fe20000010000 */
[----:B------:R-:W-:Y:S01]  /*1db30*/  FADD.FTZ R6, R6, R13 ;  /* 0x0000000d06067221 */ /* 0x000fe20000010000 */
[----:B------:R-:W0:Y:S02]  /*1db40*/  LDS.128 R36, [UR5+0x70] ;  /* 0x00007005ff247984 */ /* 0x000e240008000c00 */
[----:B------:R-:W-:Y:S01]  /*1db50*/  FADD.FTZ R7, R7, R14 ;  /* 0x0000000e07077221 */ /* 0x000fe20000010000 */
[----:B------:R-:W-:Y:S02]  /*1db60*/  FADD.FTZ R6, R6, R15 ;  /* 0x0000000f06067221 */ /* 0x000fe40000010000 */
[----:B------:R-:W1:Y:S01]  /*1db70*/  LDS.128 R12, [UR5+0x80] ;  /* 0x00008005ff0c7984 */ /* 0x000e620008000c00 */
[----:B--2---:R-:W-:Y:S01]  /*1db80*/  FADD.FTZ R7, R7, R16 ;  /* 0x0000001007077221 */ /* 0x004fe20000010000 */
        /* <DEDUP_REMOVED lines=18> */
[----:B------:R-:W-:-:S03]  /*1dcb0*/  FADD.FTZ R6, R6, R39 ;  /* 0x0000002706067221 */ /* 0x000fc60000010000 */
[----:B-1----:R-:W-:Y:S01]  /*1dcc0*/  FADD.FTZ R7, R7, R12 ;  /* 0x0000000c07077221 */ /* 0x002fe20000010000 */
[----:B------:R-:W-:-:S03]  /*1dcd0*/  FADD.FTZ R12, R6, R13 ;  /* 0x0000000d060c7221 */ /* 0x000fc60000010000 */
[----:B------:R-:W-:Y:S01]  /*1dce0*/  FADD.FTZ R6, R7, R14 ;  /* 0x0000000e07067221 */ /* 0x000fe20000010000 */
[----:B------:R-:W-:-:S07]  /*1dcf0*/  FADD.FTZ R7, R12, R15 ;  /* 0x0000000f0c077221 */ /* 0x000fce0000010000 */
.L_x_173:
[----:B------:R-:W-:Y:S05]  /*1dd00*/  BSYNC.RECONVERGENT B0 ;  /* 0x0000000000007941 */ /* 0x000fea0003800200 */
.L_x_172:
[----:B------:R-:W-:Y:S06]  /*1dd10*/  BAR.SYNC.DEFER_BLOCKING 0x0 ;  /* 0x0000000000007b1d */ /* 0x000fec0000010000 */
[----:B------:R-:W-:Y:S04]  /*1dd20*/  BSSY.RECONVERGENT B0, `(.L_x_174) ;  /* 0x0000025000007945 */ /* 0x000fe80003800200 */
[----:B------:R-:W-:Y:S05]  /*1dd30*/  @P3 BRA `(.L_x_175) ;  /* 0x00000000008c3947 */ /* 0x000fea0003800000 */
[----:B-12---:R-:W1:Y:S04]  /*1dd40*/  LDS.128 R12, [R45+0x400] ;  /* 0x000400002d0c7984 */ /* 0x006e680000000c00 */
[----:B------:R-:W2:Y:S04]  /*1dd50*/  LDS.128 R16, [R45+0x800] ;  /* 0x000800002d107984 */ /* 0x000ea80000000c00 */
[----:B------:R-:W3:Y:S04]  /*1dd60*/  LDS.128 R20, [R45+0xc00] ;  /* 0x000c00002d147984 */ /* 0x000ee80000000c00 */
[----:B------:R-:W4:Y:S04]  /*1dd70*/  LDS.128 R24, [R45+0x1000] ;  /* 0x001000002d187984 */ /* 0x000f280000000c00 */
[----:B------:R-:W0:Y:S04]  /*1dd80*/  LDS.128 R28, [R45+0x1400] ;  /* 0x001400002d1c7984 */ /* 0x000e280000000c00 */
        /* <DEDUP_REMOVED lines=30> */
.L_x_175:
[----:B------:R-:W-:Y:S05]  /*1df70*/  BSYNC.RECONVERGENT B0 ;  /* 0x0000000000007941 */ /* 0x000fea0003800200 */
.L_x_174:
[----:B------:R-:W-:Y:S04]  /*1df80*/  BSSY.RECONVERGENT B0, `(.L_x_176) ;  /* 0x000001c000007945 */ /* 0x000fe80003800200 */
[----:B------:R-:W-:Y:S05]  /*1df90*/  @P3 BRA `(.L_x_177) ;  /* 0x0000000000683947 */ /* 0x000fea0003800000 */
[----:B------:R-:W2:Y:S08]  /*1dfa0*/  LDC.64 R24, c[0x0][0x3f8] ;  /* 0x0000fe00ff187b82 */ /* 0x000eb00000000a00 */
[----:B-1----:R-:W1:Y:S01]  /*1dfb0*/  LDC.64 R12, c[0x0][0x3d8] ;  /* 0x0000f600ff0c7b82 */ /* 0x002e620000000a00 */
[----:B--2---:R-:W-:Y:S01]  /*1dfc0*/  IMAD.WIDE.U32 R14, R24, 0x3, RZ ;  /* 0x00000003180e7825 */ /* 0x004fe200078e00ff */
[----:B------:R-:W-:-:S02]  /*1dfd0*/  LEA R17, R25, R25, 0x1 ;  /* 0x0000001919117211 */ /* 0x000fc400078e08ff */
        /* <DEDUP_REMOVED lines=22> */
.L_x_177:
[----:B------:R-:W-:Y:S05]  /*1e140*/  BSYNC.RECONVERGENT B0 ;  /* 0x0000000000007941 */ /* 0x000fea0003800200 */
.L_x_176:
[----:B------:R-:W-:-:S09]  /*1e150*/  UISETP.GE.U32.AND UP0, UPT, UR12, 0x2, UPT ;  /* 0x000000020c00788c */ /* 0x000fd2000bf06070 */
[----:B------:R-:W-:Y:S05]  /*1e160*/  BRA.U !UP0, `(.L_x_178) ;  /* 0x0000000d08847547 */ /* 0x000fea000b800000 */
[----:B---3--:R-:W3:Y:S01]  /*1e170*/  LDC.64 R8, c[0x0][0x3d0] ;  /* 0x0000f400ff087b82 */ /* 0x008ee20000000a00 */
[----:B------:R-:W-:Y:S01]  /*1e180*/  ULOP3.LUT UR5, UR4, 0x1, URZ, 0xc0, !UPT ;  /* 0x0000000104057892 */ /* 0x000fe2000f8ec0ff */
[----:B------:R-:W-:Y:S03]  /*1e190*/  BSSY.RECONVERGENT B0, `(.L_x_179) ;  /* 0x0000022000007945 */ /* 0x000fe60003800200 */
[----:B------:R-:W-:-:S03]  /*1e1a0*/  UIMAD UR6, UR5, UR9, URZ ;  /* 0x00000009050672a4 */ /* 0x000fc6000f8e02ff */
[----:B------:R-:W4:Y:S01]  /*1e1b0*/  S2UR UR14, SR_CTAID.Y ;  /* 0x00000000000e79c3 */ /* 0x000f220000002600 */
[----:B------:R-:W-:-:S04]  /*1e1c0*/  UIMAD UR5, UR6, UR12, URZ ;  /* 0x0000000c060572a4 */ /* 0x000fc8000f8e02ff */
[----:B------:R-:W-:-:S06]  /*1e1d0*/  USHF.L.U32 UR5, UR5, 0x1, URZ ;  /* 0x0000000105057899 */ /* 0x000fcc00080006ff */
[----:B------:R-:W-:-:S05]  /*1e1e0*/  MOV R11, UR5 ;  /* 0x00000005000b7c02 */ /* 0x000fca0008000f00 */
[----:B---3--:R-:W-:Y:S01]  /*1e1f0*/  IMAD.WIDE R8, R11, 0x4, R8 ;  /* 0x000000040b087825 */ /* 0x008fe200078e0208 */
[----:B----4-:R-:W-:Y:S06]  /*1e200*/  @P0 BRA `(.L_x_180) ;  /* 0x0000000000680947 */ /* 0x010fec0003800000 */
[----:B------:R-:W1:Y:S01]  /*1e210*/  LDC.64 R10, c[0x0][0x3c8] ;  /* 0x0000f200ff0a7b82 */ /* 0x000e620000000a00 */
[----:B------:R-:W-:Y:S02]  /*1e220*/  UIADD3 UR7, UPT, UPT, UR6, UR14, URZ ;  /* 0x0000000e06077290 */ /* 0x000fe4000fffe0ff */
[----:B------:R-:W-:Y:S02]  /*1e230*/  UIMAD UR13, UR20, UR9, UR14 ;  /* 0x00000009140d72a4 */ /* 0x000fe4000f8e020e */
[----:B------:R-:W-:Y:S02]  /*1e240*/  ULOP3.LUT UP0, UR5, UR4, 0x2, URZ, 0xc0, !UPT ;  /* 0x0000000204057892 */ /* 0x000fe4000f80c0ff */
[----:B------:R-:W-:Y:S02]  /*1e250*/  MOV R13, UR7 ;  /* 0x00000007000d7c02 */ /* 0x000fe40008000f00 */
[----:B------:R-:W-:Y:S01]  /*1e260*/  UIADD3 UR5, UPT, UPT, -UR5, 0x1, URZ ;  /* 0x0000000105057890 */ /* 0x000fe2000fffe1ff */
[----:B--2---:R-:W-:-:S02]  /*1e270*/  MOV R15, UR13 ;  /* 0x0000000d000f7c02 */ /* 0x004fc40008000f00 */
[----:B------:R-:W-:Y:S01]  /*1e280*/  MOV R0, 0xffffffff ;  /* 0xffffffff00007802 */ /* 0x000fe20000000f00 */
[----:B-1----:R-:W-:-:S04]  /*1e290*/  IMAD.WIDE.U32 R12, R13, 0x4, R10 ;  /* 0x000000040d0c7825 */ /* 0x002fc800078e000a */
        /* <DEDUP_REMOVED lines=11> */
[----:B---3--:R-:W-:Y:S05]  /*1e350*/  BRA.U !UP0, `(.L_x_180) ;  /* 0x0000000108147547 */ /* 0x008fea000b800000 */
.L_x_181:
[----:B------:R-:W2:Y:S04]  /*1e360*/  LDG.E.STRONG.GPU R0, desc[UR10][R12.64] ;  /* 0x0000000a0c007981 */ /* 0x000ea8000c1ef900 */
[----:B--2---:R-:W-:Y:S04]  /*1e370*/  CCTL.IVALL ;  /* 0x00000000ff00798f */ /* 0x004fe80002000000 */
[----:B------:R3:W-:Y:S01]  /*1e380*/  STL [R1], R0 ;  /* 0x0000000001007387 */ /* 0x0007e20000100800 */
[----:B------:R-:W-:-:S13]  /*1e390*/  ISETP.NE.AND P0, PT, R0, UR5, PT ;  /* 0x0000000500007c0c */ /* 0x000fda000bf05270 */
[----:B---3--:R-:W-:Y:S05]  /*1e3a0*/  @P0 BRA `(.L_x_181) ;  /* 0xfffffffc00ec0947 */ /* 0x008fea000383ffff */
.L_x_180:
[----:B------:R-:W-:Y:S05]  /*1e3b0*/  BSYNC.RECONVERGENT B0 ;  /* 0x0000000000007941 */ /* 0x000fea0003800200 */
.L_x_179:
[----:B------:R-:W-:Y:S01]  /*1e3c0*/  BAR.SYNC.DEFER_BLOCKING 0x0 ;  /* 0x0000000000007b1d */ /* 0x000fe20000010000 */
[----:B------:R-:W-:-:S05]  /*1e3d0*/  UISETP.GE.U32.AND UP0, UPT, UR12, 0x8, UPT ;  /* 0x000000080c00788c */ /* 0x000fca000bf06070 */
[----:B------:R-:W-:-:S04]  /*1e3e0*/  UMOV UR5, URZ ;  /* 0x000000ff00057c82 */ /* 0x000fc80008000000 */
[----:B------:R-:W-:Y:S05]  /*1e3f0*/  BRA.U !UP0, `(.L_x_182) ;  /* 0x0000000508787547 */ /* 0x000fea000b800000 */
[----:B------:R-:W-:Y:S02]  /*1e400*/  UIMAD UR13, UR9, 0x3, UR14 ;  /* 0x00000003090d78a4 */ /* 0x000fe4000f8e020e */
[----:B------:R-:W-:Y:S02]  /*1e410*/  ULEA UR18, UR9, UR14, 0x1 ;  /* 0x0000000e09127291 */ /* 0x000fe4000f8e08ff */
[----:B------:R-:W-:Y:S02]  /*1e420*/  UIMAD UR19, UR9, 0x5, UR14 ;  /* 0x00000005091378a4 */ /* 0x000fe4000f8e020e */
[----:B------:R-:W-:Y:S02]  /*1e430*/  UIMAD UR21, UR9, 0x7, UR14 ;  /* 0x00000007091578a4 */ /* 0x000fe4000f8e020e */
[----:B------:R-:W-:Y:S02]  /*1e440*/  UIMAD UR22, UR9, 0x6, UR14 ;  /* 0x00000006091678a4 */ /* 0x000fe4000f8e020e */
[----:B------:R-:W-:-:S02]  /*1e450*/  ULEA UR23, UR9, UR14, 0x2 ;  /* 0x0000000e09177291 */ /* 0x000fc4000f8e10ff */
[----:B------:R-:W-:Y:S02]  /*1e460*/  UIADD3 UR24, UPT, UPT, UR14, UR9, URZ ;  /* 0x000000090e187290 */ /* 0x000fe4000fffe0ff */
[----:B------:R-:W-:Y:S02]  /*1e470*/  UIADD3 UR25, UPT, UPT, -UR20, URZ, URZ ;  /* 0x000000ff14197290 */ /* 0x000fe4000fffe1ff */
[----:B------:R-:W-:Y:S01]  /*1e480*/  ULOP3.LUT UR7, UR12, 0x7ffffff8, URZ, 0xc0, !UPT ;  /* 0x7ffffff80c077892 */ /* 0x000fe2000f8ec0ff */
[----:B------:R-:W-:Y:S01]  /*1e490*/  UMOV UR5, URZ ;  /* 0x000000ff00057c82 */ /* 0x000fe20008000000 */
[----:B------:R-:W-:-:S10]  /*1e4a0*/  UMOV UR6, UR14 ;  /* 0x0000000e00067c82 */ /* 0x000fd40008000000 */
.L_x_183:
[----:B------:R-:W-:Y:S02]  /*1e4b0*/  ISETP.NE.AND P1, PT, RZ, UR25, PT ;  /* 0x00000019ff007c0c */ /* 0x000fe4000bf25270 */
[----:B------:R-:W-:Y:S02]  /*1e4c0*/  MOV R11, UR6 ;  /* 0x00000006000b7c02 */ /* 0x000fe40008000f00 */
[----:B------:R-:W-:-:S13]  /*1e4d0*/  ISETP.NE.OR P1, PT, R44, RZ, !P1 ;  /* 0x000000ff2c00720c */ /* 0x000fda0004f25670 */
[----:B------:R-:W-:-:S06]  /*1e4e0*/  @!P1 IMAD.WIDE.U32 R10, R11, 0x8, R8 ;  /* 0x000000080b0a9825 */ /* 0x000fcc00078e0008 */
[----:B------:R-:W0:Y:S01]  /*1e4f0*/  @!P1 LDG.E.64 R10, desc[UR10][R10.64] ;  /* 0x0000000a0a0a9981 */ /* 0x000e22000c1e1b00 */
[----:B------:R-:W-:Y:S01]  /*1e500*/  UIADD3 UR26, UPT, UPT, UR5, 0x1, URZ ;  /* 0x00000001051a7890 */ /* 0x000fe2000fffe0ff */
[----:B--2---:R-:W-:Y:S01]  /*1e510*/  MOV R15, UR18 ;  /* 0x00000012000f7c02 */ /* 0x004fe20008000f00 */
        /* <DEDUP_REMOVED lines=8> */
[----:B-1----:R-:W-:Y:S01]  /*1e5a0*/  MOV R12, UR26 ;  /* 0x0000001a000c7c02 */ /* 0x002fe20008000f00 */
[----:B------:R-:W-:Y:S01]  /*1e5b0*/  UIADD3 UR26, UPT, UPT, UR5, 0x6, URZ ;  /* 0x00000006051a7890 */ /* 0x000fe2000fffe0ff */
[----:B------:R-:W-:Y:S02]  /*1e5c0*/  ISETP.NE.AND P4, PT, R0, UR20, PT ;  /* 0x0000001400007c0c */ /* 0x000fe4000bf85270 */
[----:B------:R-:W-:Y:S02]  /*1e5d0*/  ISETP.NE.OR P0, PT, R44, RZ, !P0 ;  /* 0x000000ff2c00720c */ /* 0x000fe40004705670 */
[----:B------:R-:W-:Y:S02]  /*1e5e0*/  MOV R13, UR28 ;  /* 0x0000001c000d7c02 */ /* 0x000fe40008000f00 */
[----:B------:R-:W-:-:S02]  /*1e5f0*/  ISETP.NE.AND P3, PT, R12, UR20, PT ;  /* 0x000000140c007c0c */ /* 0x000fc4000bf65270 */
[C---:B------:R-:W-:Y:S02]  /*1e600*/  ISETP.NE.OR P4, PT, R44.reuse, RZ, !P4 ;  /* 0x000000ff2c00720c */ /* 0x040fe40006785670 */
[----:B------:R-:W-:Y:S02]  /*1e610*/  MOV R0, UR29 ;  /* 0x0000001d00007c02 */ /* 0x000fe40008000f00 */
[----:B------:R-:W-:Y:S02]  /*1e620*/  ISETP.NE.AND P2, PT, R13, UR20, PT ;  /* 0x000000140d007c0c */ /* 0x000fe4000bf45270 */
[----:B------:R-:W-:Y:S02]  /*1e630*/  ISETP.NE.OR P3, PT, R44, RZ, !P3 ;  /* 0x000000ff2c00720c */ /* 0x000fe40005f65670 */
[----:B------:R-:W-:Y:S01]  /*1e640*/  MOV R12, UR26 ;  /* 0x0000001a000c7c02 */ /* 0x000fe20008000f00 */
[----:B------:R-:W-:Y:S01]  /*1e650*/  UIADD3 UR26, UPT, UPT, UR5, 0x7, URZ ;  /* 0x00000007051a7890 */ /* 0x000fe2000fffe0ff */
[----:B------:R-:W-:-:S02]  /*1e660*/  MOV R13, UR24 ;  /* 0x00000018000d7c02 */ /* 0x000fc40008000f00 */
[----:B------:R-:W-:Y:S02]  /*1e670*/  ISETP.NE.AND P6, PT, R0, UR20, PT ;  /* 0x0000001400007c0c */ /* 0x000fe4000bfc5270 */
[----:B------:R-:W-:Y:S02]  /*1e680*/  ISETP.NE.OR P2, PT, R44, RZ, !P2 ;  /* 0x000000ff2c00720c */ /* 0x000fe40005745670 */
[----:B------:R-:W-:Y:S02]  /*1e690*/  ISETP.NE.AND P5, PT, R12, UR20, PT ;  /* 0x000000140c007c0c */ /* 0x000fe4000bfa5270 */
[----:B------:R-:W-:Y:S02]  /*1e6a0*/  MOV R0, UR26 ;  /* 0x0000001a00007c02 */ /* 0x000fe40008000f00 */
[----:B------:R-:W-:Y:S02]  /*1e6b0*/  ISETP.NE.OR P6, PT, R44, RZ, !P6 ;  /* 0x000000ff2c00720c */ /* 0x000fe400077c5670 */
[----:B------:R-:W-:-:S02]  /*1e6c0*/  MOV R19, UR23 ;  /* 0x0000001700137c02 */ /* 0x000fc40008000f00 */
[----:B------:R-:W-:Y:S02]  /*1e6d0*/  ISETP.NE.OR P5, PT, R44, RZ, !P5 ;  /* 0x000000ff2c00720c */ /* 0x000fe40006fa5670 */
[----:B------:R-:W-:Y:S02]  /*1e6e0*/  MOV R25, UR19 ;  /* 0x0000001300197c02 */ /* 0x000fe40008000f00 */
[----:B------:R-:W-:Y:S01]  /*1e6f0*/  MOV R27, UR22 ;  /* 0x00000016001b7c02 */ /* 0x000fe20008000f00 */
[----:B0-----:R-:W-:Y:S01]  /*1e700*/  @!P1 FADD.FTZ R6, R6, R10 ;  /* 0x0000000a06069221 */ /* 0x001fe20000010000 */
[----:B------:R-:W-:Y:S01]  /*1e710*/  @!P1 FADD.FTZ R7, R7, R11 ;  /* 0x0000000b07079221 */ /* 0x000fe20000010000 */
[----:B------:R-:W-:Y:S01]  /*1e720*/  @!P0 IMAD.WIDE.U32 R10, R13, 0x8, R8 ;  /* 0x000000080d0a8825 */ /* 0x000fe200078e0008 */
[----:B------:R-:W-:-:S03]  /*1e730*/  ISETP.NE.AND P1, PT, R0, UR20, PT ;  /* 0x0000001400007c0c */ /* 0x000fc6000bf25270 */
[--C-:B------:R-:W-:Y:S01]  /*1e740*/  @!P4 IMAD.WIDE.U32 R12, R15, 0x8, R8.reuse ;  /* 0x000000080f0cc825 */ /* 0x100fe200078e0008 */
[----:B------:R0:W2:Y:S03]  /*1e750*/  @!P0 LDG.E.64 R20, desc[UR10][R10.64] ;  /* 0x0000000a0a148981 */ /* 0x0000a6000c1e1b00 */
[--C-:B------:R-:W-:Y:S01]  /*1e760*/  @!P3 IMAD.WIDE.U32 R14, R17, 0x8, R8.reuse ;  /* 0x00000008110eb825 */ /* 0x100fe200078e0008 */
[----:B------:R1:W3:Y:S01]  /*1e770*/  @!P4 LDG.E.64 R22, desc[UR10][R12.64] ;  /* 0x0000000a0c16c981 */ /* 0x0002e2000c1e1b00 */
[----:B------:R-:W-:Y:S02]  /*1e780*/  ISETP.NE.OR P1, PT, R44, RZ, !P1 ;  /* 0x000000ff2c00720c */ /* 0x000fe40004f25670 */
[--C-:B------:R-:W-:Y:S02]  /*1e790*/  @!P2 IMAD.WIDE.U32 R16, R19, 0x8, R8.reuse ;  /* 0x000000081310a825 */ /* 0x100fe400078e0008 */
[----:B------:R-:W4:Y:S02]  /*1e7a0*/  @!P3 LDG.E.64 R14, desc[UR10][R14.64] ;  /* 0x0000000a0e0eb981 */ /* 0x000f24000c1e1b00 */
[--C-:B------:R-:W-:Y:S01]  /*1e7b0*/  @!P6 IMAD.WIDE.U32 R18, R25, 0x8, R8.reuse ;  /* 0x000000081912e825 */ /* 0x100fe200078e0008 */
[----:B------:R-:W-:Y:S01]  /*1e7c0*/  MOV R25, UR21 ;  /* 0x0000001500197c02 */ /* 0x000fe20008000f00 */
[----:B------:R-:W4:Y:S02]  /*1e7d0*/  @!P2 LDG.E.64 R16, desc[UR10][R16.64] ;  /* 0x0000000a1010a981 */ /* 0x000f24000c1e1b00 */
[----:B0-----:R-:W-:-:S02]  /*1e7e0*/  @!P5 IMAD.WIDE.U32 R10, R27, 0x8, R8 ;  /* 0x000000081b0ad825 */ /* 0x001fc400078e0008 */
[----:B------:R-:W4:Y:S02]  /*1e7f0*/  @!P6 LDG.E.64 R18, desc[UR10][R18.64] ;  /* 0x0000000a1212e981 */ /* 0x000f24000c1e1b00 */
[----:B-1----:R-:W-:Y:S02]  /*1e800*/  @!P1 IMAD.WIDE.U32 R12, R25, 0x8, R8 ;  /* 0x00000008190c9825 */ /* 0x002fe400078e0008 */
[----:B------:R-:W4:Y:S04]  /*1e810*/  @!P5 LDG.E.64 R10, desc[UR10][R10.64] ;  /* 0x0000000a0a0ad981 */ /* 0x000f28000c1e1b00 */
[----:B------:R-:W4:Y:S01]  /*1e820*/  @!P1 LDG.E.64 R12, desc[UR10][R12.64] ;  /* 0x0000000a0c0c9981 */ /* 0x000f22000c1e1b00 */
[----:B------:R-:W-:Y:S02]  /*1e830*/  UIADD3 UR5, UPT, UPT, UR5, 0x8, URZ ;  /* 0x0000000805057890 */ /* 0x000fe4000fffe0ff */
[----:B------:R-:W-:-:S02]  /*1e840*/  UIADD3 UR25, UPT, UPT, UR25, 0x8, URZ ;  /* 0x0000000819197890 */ /* 0x000fc4000fffe0ff */
[----:B------:R-:W-:Y:S02]  /*1e850*/  UISETP.NE.AND UP0, UPT, UR5, UR7, UPT ;  /* 0x000000070500728c */ /* 0x000fe4000bf05270 */
[----:B------:R-:W-:Y:S02]  /*1e860*/  ULEA UR6, UR9, UR6, 0x3 ;  /* 0x0000000609067291 */ /* 0x000fe4000f8e18ff */
[----:B------:R-:W-:Y:S02]  /*1e870*/  ULEA UR24, UR9, UR24, 0x3 ;  /* 0x0000001809187291 */ /* 0x000fe4000f8e18ff */
[----:B------:R-:W-:Y:S02]  /*1e880*/  ULEA UR18, UR9, UR18, 0x3 ;  /* 0x0000001209127291 */ /* 0x000fe4000f8e18ff */
[----:B------:R-:W-:Y:S02]  /*1e890*/  ULEA UR13, UR9, UR13, 0x3 ;  /* 0x0000000d090d7291 */ /* 0x000fe4000f8e18ff */
[----:B------:R-:W-:-:S02]  /*1e8a0*/  ULEA UR23, UR9, UR23, 0x3 ;  /* 0x0000001709177291 */ /* 0x000fc4000f8e18ff */
        /* <DEDUP_REMOVED lines=19> */
.L_x_182:
        /* <DEDUP_REMOVED lines=32> */
[----:B--2---:R-:W-:Y:S01]  /*1ebe0*/  MOV R15, UR5 ;  /* 0x00000005000f7c02 */ /* 0x004fe20008000f00 */
[----:B------:R-:W0:Y:S01]  /*1ebf0*/  @!P0 LDG.E.64 R10, desc[UR10][R10.64] ;  /* 0x0000000a0a0a8981 */ /* 0x000e22000c1e1b00 */
[----:B-1----:R-:W-:-:S02]  /*1ec00*/  @!P1 IMAD.WIDE.U32 R12, R13, 0x8, R8 ;  /* 0x000000080d0c9825 */ /* 0x002fc400078e0008 */
[----:B------:R-:W-:Y:S02]  /*1ec10*/  MOV R17, UR6 ;  /* 0x0000000600117c02 */ /* 0x000fe40008000f00 */
[--C-:B------:R-:W-:Y:S02]  /*1ec20*/  @!P2 IMAD.WIDE.U32 R14, R15, 0x8, R8.reuse ;  /* 0x000000080f0ea825 */ /* 0x100fe400078e0008 */
[----:B------:R-:W2:Y:S02]  /*1ec30*/  @!P1 LDG.E.64 R12, desc[UR10][R12.64] ;  /* 0x0000000a0c0c9981 */ /* 0x000ea4000c1e1b00 */
[----:B------:R-:W-:Y:S02]  /*1ec40*/  @!P3 IMAD.WIDE.U32 R16, R17, 0x8, R8 ;  /* 0x000000081110b825 */ /* 0x000fe400078e0008 */
[----:B------:R-:W3:Y:S04]  /*1ec50*/  @!P2 LDG.E.64 R14, desc[UR10][R14.64] ;  /* 0x0000000a0e0ea981 */ /* 0x000ee8000c1e1b00 */
[----:B------:R-:W4:Y:S01]  /*1ec60*/  @!P3 LDG.E.64 R16, desc[UR10][R16.64] ;  /* 0x0000000a1010b981 */ /* 0x000f22000c1e1b00 */
[----:B------:R-:W-:-:S04]  /*1ec70*/  IADD3 R0, PT, PT, R0, 0x4, RZ ;  /* 0x0000000400007810 */ /* 0x000fc80007ffe0ff */
[----:B------:R-:W-:Y:S01]  /*1ec80*/  R2UR UR5, R0 ;  /* 0x00000000000572ca */ /* 0x000fe200000e0000 */
[----:B0-----:R-:W-:Y:S01]  /*1ec90*/  @!P0 FADD.FTZ R6, R6, R10 ;  /* 0x0000000a06068221 */ /* 0x001fe20000010000 */
[----:B------:R-:W-:-:S03]  /*1eca0*/  @!P0 FADD.FTZ R7, R7, R11 ;  /* 0x0000000b07078221 */ /* 0x000fc60000010000 */
[----:B--2---:R-:W-:Y:S01]  /*1ecb0*/  @!P1 FADD.FTZ R6, R6, R12 ;  /* 0x0000000c06069221 */ /* 0x004fe20000010000 */
[----:B------:R-:W-:-:S03]  /*1ecc0*/  @!P1 FADD.FTZ R7, R7, R13 ;  /* 0x0000000d07079221 */ /* 0x000fc60000010000 */
[----:B---3--:R-:W-:Y:S01]  /*1ecd0*/  @!P2 FADD.FTZ R6, R6, R14 ;  /* 0x0000000e0606a221 */ /* 0x008fe20000010000 */
[----:B------:R-:W-:-:S03]  /*1ece0*/  @!P2 FADD.FTZ R7, R7, R15 ;  /* 0x0000000f0707a221 */ /* 0x000fc60000010000 */
[----:B----4-:R-:W-:Y:S01]  /*1ecf0*/  @!P3 FADD.FTZ R6, R6, R16 ;  /* 0x000000100606b221 */ /* 0x010fe20000010000 */
[----:B------:R-:W-:-:S07]  /*1ed00*/  @!P3 FADD.FTZ R7, R7, R17 ;  /* 0x000000110707b221 */ /* 0x000fce0000010000 */
.L_x_184:
[----:B------:R-:W-:Y:S05]  /*1ed10*/  BRA.U !UP0, `(.L_x_178) ;  /* 0x0000000108987547 */ /* 0x000fea000b800000 */
[----:B------:R-:W-:-:S09]  /*1ed20*/  UISETP.NE.AND UP0, UPT, UR18, 0x1, UPT ;  /* 0x000000011200788c */ /* 0x000fd2000bf05270 */
[----:B------:R-:W-:Y:S05]  /*1ed30*/  BRA.U !UP0, `(.L_x_185) ;  /* 0x0000000108547547 */ /* 0x000fea000b800000 */
[----:B------:R-:W-:Y:S01]  /*1ed40*/  MOV R0, UR5 ;  /* 0x0000000500007c02 */ /* 0x000fe20008000f00 */
[----:B------:R-:W3:Y:S03]  /*1ed50*/  S2R R10, SR_CTAID.Y ;  /* 0x00000000000a7919 */ /* 0x000ee60000002600 */
        /* <DEDUP_REMOVED lines=8> */
[----:B---3--:R-:W-:-:S04]  /*1ede0*/  @!P0 IMAD R11, R11, UR9, R10 ;  /* 0x000000090b0b8c24 */ /* 0x008fc8000f8e020a */
[----:B-1----:R-:W-:-:S04]  /*1edf0*/  @!P1 IMAD.WIDE.U32 R12, R13, 0x8, R8 ;  /* 0x000000080d0c9825 */ /* 0x002fc800078e0008 */
[----:B------:R-:W-:Y:S02]  /*1ee00*/  @!P0 IMAD.WIDE.U32 R10, R11, 0x8, R8 ;  /* 0x000000080b0a8825 */ /* 0x000fe400078e0008 */
[----:B------:R-:W0:Y:S04]  /*1ee10*/  @!P1 LDG.E.64 R12, desc[UR10][R12.64] ;  /* 0x0000000a0c0c9981 */ /* 0x000e28000c1e1b00 */
[----:B------:R-:W3:Y:S01]  /*1ee20*/  @!P0 LDG.E.64 R10, desc[UR10][R10.64] ;  /* 0x0000000a0a0a8981 */ /* 0x000ee2000c1e1b00 */
[----:B------:R-:W-:-:S04]  /*1ee30*/  IADD3 R0, PT, PT, R0, 0x2, RZ ;  /* 0x0000000200007810 */ /* 0x000fc80007ffe0ff */
[----:B------:R-:W-:Y:S01]  /*1ee40*/  R2UR UR5, R0 ;  /* 0x00000000000572ca */ /* 0x000fe200000e0000 */
[----:B0-----:R-:W-:Y:S01]  /*1ee50*/  @!P1 FADD.FTZ R6, R6, R12 ;  /* 0x0000000c06069221 */ /* 0x001fe20000010000 */
[----:B------:R-:W-:-:S03]  /*1ee60*/  @!P1 FADD.FTZ R7, R7, R13 ;  /* 0x0000000d07079221 */ /* 0x000fc60000010000 */
[----:B---3--:R-:W-:Y:S01]  /*1ee70*/  @!P0 FADD.FTZ R6, R6, R10 ;  /* 0x0000000a06068221 */ /* 0x008fe20000010000 */
[----:B------:R-:W-:-:S09]  /*1ee80*/  @!P0 FADD.FTZ R7, R7, R11 ;  /* 0x0000000b07078221 */ /* 0x000fd20000010000 */
.L_x_185:
        /* <DEDUP_REMOVED lines=11> */
[----:B------:R-:W0:Y:S02]  /*1ef40*/  LDG.E.64 R8, desc[UR10][R8.64] ;  /* 0x0000000a08087981 */ /* 0x000e24000c1e1b00 */
[----:B0-----:R-:W-:Y:S01]  /*1ef50*/  FADD.FTZ R6, R6, R8 ;  /* 0x0000000806067221 */ /* 0x001fe20000010000 */
[----:B------:R-:W-:-:S07]  /*1ef60*/  FADD.FTZ R7, R7, R9 ;  /* 0x0000000907077221 */ /* 0x000fce0000010000 */
.L_x_186:
[----:B------:R-:W-:Y:S05]  /*1ef70*/  BSYNC.RECONVERGENT B0 ;  /* 0x0000000000007941 */ /* 0x000fea0003800200 */
.L_x_178:
[----:B------:R-:W4:Y:S01]  /*1ef80*/  S2UR UR6, SR_CgaCtaId ;  /* 0x00000000000679c3 */ /* 0x000f220000008800 */
[----:B------:R-:W-:Y:S01]  /*1ef90*/  ISETP.NE.AND P0, PT, R44, RZ, PT ;  /* 0x000000ff2c00720c */ /* 0x000fe20003f05270 */
[----:B------:R-:W-:Y:S01]  /*1efa0*/  UMOV UR5, 0x400 ;  /* 0x0000040000057882 */ /* 0x000fe20000000000 */
[----:B------:R-:W0:Y:S01]  /*1efb0*/  LDCU.U8 UR12, c[0x0][0x414] ;  /* 0x00008280ff0c77ac */ /* 0x000e220008000000 */
[----:B------:R-:W1:Y:S01]  /*1efc0*/  LDCU UR13, c[0x0][0x41c] ;  /* 0x00008380ff0d77ac */ /* 0x000e620008000800 */
[----:B------:R-:W1:Y:S01]  /*1efd0*/  LDCU.64 UR22, c[0x0][0x3f8] ;  /* 0x00007f00ff1677ac */ /* 0x000e620008000a00 */
[----:B------:R-:W1:Y:S01]  /*1efe0*/  LDCU.64 UR18, c[0x0][0x400] ;  /* 0x00008000ff1277ac */ /* 0x000e620008000a00 */
[----:B0-----:R-:W-:Y:S02]  /*1eff0*/  UISETP.NE.AND UP0, UPT, UR12, URZ, UPT ;  /* 0x000000ff0c00728c */ /* 0x001fe4000bf05270 */
[----:B----4-:R-:W-:Y:S01]  /*1f000*/  ULEA UR5, UR6, UR5, 0x18 ;  /* 0x0000000506057291 */ /* 0x010fe2000f8ec0ff */
[----:B------:R-:W0:Y:S03]  /*1f010*/  LDCU.64 UR6, c[0x0][0x380] ;  /* 0x00007000ff0677ac */ /* 0x000e260008000a00 */
[----:B------:R-:W-:-:S05]  /*1f020*/  PLOP3.LUT P1, PT, PT, PT, UP0, 0x80, 0x8 ;  /* 0x000000000008781c */ /* 0x000fca0003f2f008 */
[----:B------:R-:W-:Y:S01]  /*1f030*/  @!P0 STS.64 [UR5+0x98], R6 ;  /* 0x00009806ff008988 */ /* 0x000fe20008000a05 */
[----:B------:R-:W-:Y:S06]  /*1f040*/  BAR.SYNC.DEFER_BLOCKING 0x0 ;  /* 0x0000000000007b1d */ /* 0x000fec0000010000 */
[----:B---3--:R-:W3:Y:S01]  /*1f050*/  LDS.64 R10, [UR5+0x98] ;  /* 0x00009805ff0a7984 */ /* 0x008ee20008000a00 */
[----:B------:R-:W3:Y:S02]  /*1f060*/  LDCU UR5, c[0x0][0x42c] ;  /* 0x00008580ff0577ac */ /* 0x000ee40008000800 */
[----:B---3--:R-:W-:Y:S01]  /*1f070*/  FMUL.FTZ R0, R10, UR5 ;  /* 0x000000050a007c20 */ /* 0x008fe20008410000 */
[----:B------:R-:W-:-:S02]  /*1f080*/  HFMA2 R10, -RZ, RZ, 0, 0 ;  /* 0x00000000ff0a7431 */ /* 0x000fc400000001ff */
[----:B01----:R-:W-:-:S07]  /*1f090*/  FMUL.FTZ R11, R11, UR5 ;  /* 0x000000050b0b7c20 */ /* 0x003fce0008410000 */
.L_x_192:
[----:B------:R-:W-:-:S05]  /*1f0a0*/  LEA R13, R10, UR15, 0x2 ;  /* 0x0000000f0a0d7c11 */ /* 0x000fca000f8e10ff */
[----:B0-----:R-:W3:Y:S04]  /*1f0b0*/  LDL.64 R8, [R13+0x10] ;  /* 0x000010000d087983 */ /* 0x001ee80000100a00 */
[----:B------:R-:W4:Y:S01]  /*1f0c0*/  LDL.64 R6, [R13+0x110] ;  /* 0x000110000d067983 */ /* 0x000f220000100a00 */
[----:B------:R-:W-:Y:S01]  /*1f0d0*/  SHF.R.U32.HI R22, RZ, 0x6, R44 ;  /* 0x00000006ff167819 */ /* 0x000fe2000001162c */
[----:B------:R-:W-:Y:S01]  /*1f0e0*/  BSSY.RECONVERGENT B0, `(.L_x_187) ;  /* 0x0000038000007945 */ /* 0x000fe20003800200 */
[----:B------:R-:W-:-:S05]  /*1f0f0*/  MOV R25, UR13 ;  /* 0x0000000d00197c02 */ /* 0x000fca0008000f00 */
[----:B------:R-:W-:-:S05]  /*1f100*/  IMAD R25, R25, UR20, R22 ;  /* 0x0000001419197c24 */ /* 0x000fca000f8e0216 */
[----:B------:R-:W-:-:S04]  /*1f110*/  LEA R25, R10, R25, 0x3 ;  /* 0x000000190a197211 */ /* 0x000fc800078e18ff */
[----:B------:R-:W-:Y:S02]  /*1f120*/  ISETP.GE.U32.AND P0, PT, R25, UR18, PT ;  /* 0x0000001219007c0c */ /* 0x000fe4000bf06070 */
[C---:B---3--:R-:W-:Y:S02]  /*1f130*/  SHF.L.U32 R12, R8.reuse, 0x10, RZ ;  /* 0x00000010080c7819 */ /* 0x048fe400000006ff */
[----:B------:R-:W-:Y:S02]  /*1f140*/  PRMT R8, R8, 0x7632, R8 ;  /* 0x0000763208087816 */ /* 0x000fe40000000008 */
[----:B----4-:R-:W-:Y:S01]  /*1f150*/  SHF.L.U32 R13, R6, 0x10, RZ ;  /* 0x00000010060d7819 */ /* 0x010fe200000006ff */
[----:B------:R-:W-:Y:S01]  /*1f160*/  FADD.FTZ R12, R12, -UR16 ;  /* 0x800000100c0c7e21 */ /* 0x000fe20008010000 */
[----:B------:R-:W-:Y:S02]  /*1f170*/  SHF.L.U32 R8, R8, 0x10, RZ ;  /* 0x0000001008087819 */ /* 0x000fe400000006ff */
[----:B------:R-:W-:Y:S01]  /*1f180*/  PRMT R6, R6, 0x7632, R6 ;  /* 0x0000763206067816 */ /* 0x000fe20000000006 */
[----:B------:R-:W-:-:S02]  /*1f190*/  FMUL.FTZ R23, R12, UR17 ;  /* 0x000000110c177c20 */ /* 0x000fc40008410000 */
[----:B------:R-:W-:Y:S02]  /*1f1a0*/  FADD.FTZ R8, R8, -UR16 ;  /* 0x8000001008087e21 */ /* 0x000fe40008010000 */
[----:B------:R-:W-:Y:S02]  /*1f1b0*/  @P1 FFMA.FTZ R12, R2, R23, R4 ;  /* 0x00000017020c1223 */ /* 0x000fe40000010004 */
[----:B------:R-:W-:Y:S02]  /*1f1c0*/  FMUL.FTZ R20, R8, UR17 ;  /* 0x0000001108147c20 */ /* 0x000fe40008410000 */
[----:B------:R-:W-:Y:S02]  /*1f1d0*/  @P1 FMUL.FTZ R8, R12, -1.4426950216293334961 ;  /* 0xbfb8aa3b0c081820 */ /* 0x000fe40000410000 */
[----:B------:R-:W-:-:S04]  /*1f1e0*/  @P1 FFMA.FTZ R14, R3, R20, R5 ;  /* 0x00000014030e1223 */ /* 0x000fc80000010005 */
[----:B------:R-:W-:Y:S01]  /*1f1f0*/  @P1 FMUL.FTZ R17, R14, -1.4426950216293334961 ;  /* 0xbfb8aa3b0e111820 */ /* 0x000fe20000410000 */
[----:B------:R-:W2:Y:S08]  /*1f200*/  @P1 MUFU.EX2 R8, R8 ;  /* 0x0000000800081308 */ /* 0x000eb00000000800 */
[----:B------:R-:W0:Y:S01]  /*1f210*/  @P1 MUFU.EX2 R17, R17 ;  /* 0x0000001100111308 */ /* 0x000e220000000800 */
[----:B--2---:R-:W-:Y:S01]  /*1f220*/  @P1 FADD.FTZ R15, R8, 1 ;  /* 0x3f800000080f1421 */ /* 0x004fe20000010000 */
[----:B------:R-:W-:-:S02]  /*1f230*/  SHF.L.U32 R8, R6, 0x10, RZ ;  /* 0x0000001006087819 */ /* 0x000fc400000006ff */
[----:B------:R-:W-:-:S04]  /*1f240*/  IADD3 R6, PT, PT, R25, 0x8, RZ ;  /* 0x0000000819067810 */ /* 0x000fc80007ffe0ff */
[----:B------:R1:W2:Y:S01]  /*1f250*/  @P1 MUFU.RCP R16, R15 ;  /* 0x0000000f00101308 */ /* 0x0002a20000001000 */
[----:B0-----:R-:W-:-:S07]  /*1f260*/  @P1 FADD.FTZ R18, R17, 1 ;  /* 0x3f80000011121421 */ /* 0x001fce0000010000 */
[----:B------:R0:W3:Y:S01]  /*1f270*/  @P1 MUFU.RCP R19, R18 ;  /* 0x0000001200131308 */ /* 0x0000e20000001000 */
[----:B-1----:R-:W-:Y:S01]  /*1f280*/  FFMA.FTZ R15, R0, R23, R11 ;  /* 0x00000017000f7223 */ /* 0x002fe2000001000b */
[----:B0-----:R-:W-:Y:S01]  /*1f290*/  SHF.R.S32.HI R18, RZ, 0x1f, R25 ;  /* 0x0000001fff127819 */ /* 0x001fe20000011419 */
[----:B--2---:R-:W-:Y:S01]  /*1f2a0*/  @P1 FADD.FTZ R21, -R16, 1 ;  /* 0x3f80000010151421 */ /* 0x004fe20000010100 */
[----:B------:R-:W-:Y:S02]  /*1f2b0*/  @P1 FMUL.FTZ R16, R13, R16 ;  /* 0x000000100d101220 */ /* 0x000fe40000410000 */
[----:B------:R-:W-:Y:S01]  /*1f2c0*/  ISETP.GE.AND.EX P0, PT, R18, UR19, PT, P0 ;  /* 0x0000001312007c0c */ /* 0x000fe2000bf06300 */
[----:B------:R-:W-:Y:S01]  /*1f2d0*/  @P1 FFMA.FTZ R21, R12, R21, 1 ;  /* 0x3f8000000c151423 */ /* 0x000fe20000010015 */
[----:B------:R-:W-:Y:S01]  /*1f2e0*/  FFMA.FTZ R12, R0, R20, R11 ;  /* 0x00000014000c7223 */ /* 0x000fe2000001000b */
[----:B---3--:R-:W-:Y:S02]  /*1f2f0*/  @P1 FADD.FTZ R17, -R19, 1 ;  /* 0x3f80000013111421 */ /* 0x008fe40000010100 */
[----:B------:R-:W-:Y:S01]  /*1f300*/  @P1 FMUL.FTZ R13, R16, R21 ;  /* 0x00000015100d1220 */ /* 0x000fe20000410000 */
[----:B------:R-:W-:Y:S01]  /*1f310*/  @P1 FMUL.FTZ R19, R8, R19 ;  /* 0x0000001308131220 */ /* 0x000fe20000410000 */
[C---:B------:R-:W-:Y:S01]  /*1f320*/  SHF.L.U32 R16, R9.reuse, 0x10, RZ ;  /* 0x0000001009107819 */ /* 0x040fe200000006ff */
[----:B------:R-:W-:Y:S01]  /*1f330*/  @P1 FFMA.FTZ R14, R14, R17, 1 ;  /* 0x3f8000000e0e1423 */ /* 0x000fe20000010011 */
[----:B------:R-:W-:Y:S01]  /*1f340*/  FFMA.FTZ R15, R2, R13, -R15 ;  /* 0x0000000d020f7223 */ /* 0x000fe2000001080f */
[----:B------:R-:W-:-:S02]  /*1f350*/  PRMT R13, R9, 0x7632, R13 ;  /* 0x00007632090d7816 */ /* 0x000fc4000000000d */
[----:B------:R-:W-:Y:S02]  /*1f360*/  @P1 FMUL.FTZ R8, R19, R14 ;  /* 0x0000000e13081220 */ /* 0x000fe40000410000 */
[----:B------:R-:W-:Y:S02]  /*1f370*/  SHF.L.U32 R17, R13, 0x10, RZ ;  /* 0x000000100d117819 */ /* 0x000fe400000006ff */
[----:B------:R-:W-:Y:S01]  /*1f380*/  FFMA.FTZ R14, R3, R8, -R12 ;  /* 0x00000008030e7223 */ /* 0x000fe2000001080c */
[----:B------:R-:W-:Y:S06]  /*1f390*/  @P0 BRA `(.L_x_188) ;  /* 0x0000000000300947 */ /* 0x000fec0003800000 */
        /* <DEDUP_REMOVED lines=12> */
.L_x_188:
[----:B------:R-:W-:Y:S05]  /*1f460*/  BSYNC.RECONVERGENT B0 ;  /* 0x0000000000007941 */ /* 0x000fea0003800200 */
.L_x_187:
[----:B------:R-:W-:Y:S01]  /*1f470*/  ISETP.NE.AND P1, PT, RZ, UR12, PT ;  /* 0x0000000cff007c0c */ /* 0x000fe2000bf25270 */
[----:B------:R-:W-:Y:S01]  /*1f480*/  FADD.FTZ R16, R16, -UR16 ;  /* 0x8000001010107e21 */ /* 0x000fe20008010000 */
[----:B------:R-:W-:Y:S01]  /*1f490*/  FADD.FTZ R17, R17, -UR16 ;  /* 0x8000001011117e21 */ /* 0x000fe20008010000 */
[----:B------:R-:W-:Y:S02]  /*1f4a0*/  ISETP.GE.U32.AND P0, PT, R6, UR18, PT ;  /* 0x0000001206007c0c */ /* 0x000fe4000bf06070 */
[----:B------:R-:W-:Y:S01]  /*1f4b0*/  SHF.R.S32.HI R22, RZ, 0x1f, R6 ;  /* 0x0000001fff167819 */ /* 0x000fe20000011406 */
[----:B0-----:R-:W-:Y:S01]  /*1f4c0*/  FMUL.FTZ R9, R16, UR17 ;  /* 0x0000001110097c20 */ /* 0x001fe20008410000 */
[----:B------:R-:W-:Y:S01]  /*1f4d0*/  FMUL.FTZ R12, R17, UR17 ;  /* 0x00000011110c7c20 */ /* 0x000fe20008410000 */
[C---:B------:R-:W-:Y:S02]  /*1f4e0*/  PRMT R8, R7.reuse, 0x7632, R8 ;  /* 0x0000763207087816 */ /* 0x040fe40000000008 */
[----:B------:R-:W-:Y:S01]  /*1f4f0*/  ISETP.GE.AND.EX P0, PT, R22, UR19, PT, P0 ;  /* 0x0000001316007c0c */ /* 0x000fe2000bf06300 */
[C-C-:B------:R-:W-:Y:S01]  /*1f500*/  FFMA.FTZ R21, R0.reuse, R9, R11.reuse ;  /* 0x0000000900157223 */ /* 0x140fe2000001000b */
[----:B------:R-:W-:Y:S01]  /*1f510*/  SHF.L.U32 R7, R7, 0x10, RZ ;  /* 0x0000001007077819 */ /* 0x000fe200000006ff */
[----:B------:R-:W-:Y:S01]  /*1f520*/  FFMA.FTZ R20, R0, R12, R11 ;  /* 0x0000000c00147223 */ /* 0x000fe2000001000b */
        /* <DEDUP_REMOVED lines=20> */
.L_x_189:
[----:B------:R-:W-:Y:S01]  /*1f670*/  BSSY.RECONVERGENT B0, `(.L_x_190) ;  /* 0x0000010000007945 */ /* 0x000fe20003800200 */
[----:B------:R-:W-:Y:S01]  /*1f680*/  FFMA.FTZ R21, R2, R7, -R21 ;  /* 0x0000000702157223 */ /* 0x000fe20000010815 */
[----:B------:R-:W-:Y:S02]  /*1f690*/  FFMA.FTZ R12, R3, R8, -R20 ;  /* 0x00000008030c7223 */ /* 0x000fe40000010814 */
[----:B------:R-:W-:Y:S05]  /*1f6a0*/  @P0 BRA `(.L_x_191) ;  /* 0x0000000000300947 */ /* 0x000fea0003800000 */
[----:B------:R-:W-:Y:S01]  /*1f6b0*/  IMAD R7, R22, UR22, RZ ;  /* 0x0000001616077c24 */ /* 0x000fe2000f8e02ff */
[----:B-----5:R-:W-:Y:S01]  /*1f6c0*/  MOV R8, R32 ;  /* 0x0000002000087202 */ /* 0x020fe20000000f00 */
[----:B------:R-:W-:Y:S01]  /*1f6d0*/  FMUL.FTZ R21, R21, UR17 ;  /* 0x0000001115157c20 */ /* 0x000fe20008410000 */
[----:B------:R-:W-:Y:S01]  /*1f6e0*/  MOV R9, R35 ;  /* 0x0000002300097202 */ /* 0x000fe20000000f00 */
[----:B------:R-:W-:Y:S02]  /*1f6f0*/  IMAD R13, R6, UR23, R7 ;  /* 0x00000017060d7c24 */ /* 0x000fe4000f8e0207 */
[----:B------:R-:W-:Y:S01]  /*1f700*/  FMUL.FTZ R12, R12, UR17 ;  /* 0x000000110c0c7c20 */ /* 0x000fe20008410000 */
[----:B------:R-:W-:-:S05]  /*1f710*/  IMAD.WIDE.U32 R6, R6, UR22, R8 ;  /* 0x0000001606067c25 */ /* 0x000fca000f8e0008 */
[----:B------:R-:W-:Y:S02]  /*1f720*/  IADD3 R7, PT, PT, R7, R13, RZ ;  /* 0x0000000d07077210 */ /* 0x000fe40007ffe0ff */
[----:B------:R-:W-:-:S04]  /*1f730*/  LEA R8, P0, R6, UR6, 0x1 ;  /* 0x0000000606087c11 */ /* 0x000fc8000f8008ff */
[----:B------:R-:W-:Y:S02]  /*1f740*/  LEA.HI.X R9, R6, UR7, R7, 0x1, P0 ;  /* 0x0000000706097c11 */ /* 0x000fe400080f0c07 */
[----:B------:R-:W-:-:S05]  /*1f750*/  F2FP.BF16.F32.PACK_AB R7, R12, R21 ;  /* 0x000000150c07723e */ /* 0x000fca00000010ff */
[----:B------:R0:W-:Y:S02]  /*1f760*/  STG.E desc[UR10][R8.64], R7 ;  /* 0x0000000708007986 */ /* 0x0001e4000c10190a */
.L_x_191:
[----:B------:R-:W-:Y:S05]  /*1f770*/  BSYNC.RECONVERGENT B0 ;  /* 0x0000000000007941 */ /* 0x000fea0003800200 */
.L_x_190:
        /* <DEDUP_REMOVED lines=10> */
.L_x_167:
[----:B0-----:R-:W0:Y:S01]  /*1f820*/  S2R R9, SR_TID.X ;  /* 0x0000000000097919 */ /* 0x001e220000002100 */
[----:B------:R-:W1:Y:S01]  /*1f830*/  LDC R4, c[0x0][0x370] ;  /* 0x0000dc00ff047b82 */ /* 0x000e620000000800 */
[----:B------:R-:W-:Y:S07]  /*1f840*/  BSSY.RECONVERGENT B0, `(.L_x_194) ;  /* 0x000000e000007945 */ /* 0x000fee0003800200 */
[----:B------:R-:W2:Y:S08]  /*1f850*/  LDC R7, c[0x0][0x374] ;  /* 0x0000dd00ff077b82 */ /* 0x000eb00000000800 */
[----:B------:R-:W3:Y:S01]  /*1f860*/  LDC.64 R2, c[0x0][0x3c8] ;  /* 0x0000f200ff027b82 */ /* 0x000ee20000000a00 */
[----:B-1----:R-:W-:-:S02]  /*1f870*/  ISETP.NE.AND P0, PT, R4, 0x1, PT ;  /* 0x000000010400780c */ /* 0x002fc40003f05270 */
[----:B0-----:R-:W-:Y:S02]  /*1f880*/  ISETP.NE.AND P1, PT, R9, RZ, PT ;  /* 0x000000ff0900720c */ /* 0x001fe40003f25270 */
[----:B--2---:R-:W-:-:S04]  /*1f890*/  SHF.L.U32 R0, R7, 0x1, RZ ;  /* 0x0000000107007819 */ /* 0x004fc800000006ff */
[----:B------:R-:W-:-:S05]  /*1f8a0*/  SEL R5, R0, RZ, P0 ;  /* 0x000000ff00057207 */ /* 0x000fca0000000000 */
[----:B---3--:R-:W-:Y:S02]  /*1f8b0*/  IMAD.WIDE.U32 R2, R5, 0x4, R2 ;  /* 0x0000000405027825 */ /* 0x008fe400078e0002 */
[----:B------:R-:W-:Y:S05]  /*1f8c0*/  @P1 BRA `(.L_x_195) ;  /* 0x0000000000141947 */ /* 0x000fea0003800000 */
[----:B------:R-:W-:Y:S01]  /*1f8d0*/  HFMA2 R5, -RZ, RZ, 0, 5.9604644775390625e-08 ;  /* 0x00000001ff057431 */ /* 0x000fe200000001ff */
[----:B------:R-:W-:Y:S06]  /*1f8e0*/  MEMBAR.ALL.GPU ;  /* 0x0000000000007992 */ /* 0x000fec000000a000 */
[----:B------:R-:W-:-:S00]  /*1f8f0*/  ERRBAR ;  /* 0x00000000000079ab */ /* 0x000fc00000000000 */
[----:B------:R-:W-:Y:S06]  /*1f900*/  CGAERRBAR ;  /* 0x00000000000075ab */ /* 0x000fec0000000000 */
[----:B------:R0:W-:Y:S02]  /*1f910*/  REDG.E.ADD.S32.STRONG.GPU desc[UR10][R2.64], R5 ;  /* 0x000000050200798e */ /* 0x0001e4000c12e30a */
.L_x_195:
[----:B------:R-:W-:Y:S05]  /*1f920*/  BSYNC.RECONVERGENT B0 ;  /* 0x0000000000007941 */ /* 0x000fea0003800200 */
.L_x_194:
        /* <DEDUP_REMOVED lines=11> */
.L_x_197:
[----:B------:R-:W2:Y:S04]  /*1f9e0*/  LDG.E.STRONG.GPU R5, desc[UR10][R2.64] ;  /* 0x0000000a02057981 */ /* 0x000ea8000c1ef900 */
[----:B--2---:R-:W-:Y:S01]  /*1f9f0*/  CCTL.IVALL ;  /* 0x00000000ff00798f */ /* 0x004fe20002000000 */
[----:B------:R-:W-:Y:S05]  /*1fa00*/  YIELD ;  /* 0x0000000000007946 */ /* 0x000fea0003800000 */
[----:B------:R-:W-:-:S13]  /*1fa10*/  ISETP.NE.AND P0, PT, R5, R0, PT ;  /* 0x000000000500720c */ /* 0x000fda0003f05270 */
[----:B------:R-:W-:Y:S05]  /*1fa20*/  @P0 BRA `(.L_x_197) ;  /* 0xfffffffc00ec0947 */ /* 0x000fea000383ffff */
.L_x_196:
        /* <DEDUP_REMOVED lines=34> */
[----:B-----5:R-:W-:Y:S01]  /*1fc50*/  SHF.R.S32.HI R35, RZ, 0x1, R13 ;  /* 0x00000001ff237819 */ /* 0x020fe2000001140d */
        /* <DEDUP_REMOVED lines=26> */
.L_x_200:
        /* <DEDUP_REMOVED lines=29> */
.L_x_199:
[----:B------:R-:W-:Y:S05]  /*1ffd0*/  BSYNC.RECONVERGENT B0 ;  /* 0x0000000000007941 */ /* 0x000fea0003800200 */
.L_x_198:
[----:B------:R-:W-:Y:S05]  /*1ffe0*/  @!P0 EXIT ;  /* 0x000000000000894d */ /* 0x000fea0003800000 */
[C---:B------:R-:W-:Y:S01]  /*1fff0*/  SHF.L.U64.HI R2, R6.reuse, 0x2, R7 ;  /* 0x0000000206027819 */ /* 0x040fe20000010207 */
[----:B------:R-:W1:Y:S01]  /*20000*/  LDCU.64 UR4, c[0x0][0x3d8] ;  /* 0x00007b00ff0477ac */ /* 0x000e620008000a00 */
[----:B------:R-:W-:Y:S02]  /*20010*/  SHF.L.U32 R7, R6, 0x2, RZ ;  /* 0x0000000206077819 */ /* 0x000fe400000006ff */
[C---:B------:R-:W-:Y:S01]  /*20020*/  SHF.L.U64.HI R8, R30.reuse, 0x2, R35 ;  /* 0x000000021e087819 */ /* 0x040fe20000010223 */
[----:B------:R-:W2:Y:S01]  /*20030*/  LDCU.64 UR6, c[0x0][0x388] ;  /* 0x00007100ff0677ac */ /* 0x000ea20008000a00 */
[----:B------:R-:W-:Y:S02]  /*20040*/  SHF.L.U32 R9, R30, 0x2, RZ ;  /* 0x000000021e097819 */ /* 0x000fe400000006ff */
[C---:B------:R-:W-:Y:S01]  /*20050*/  SHF.L.U64.HI R4, R0.reuse, 0x2, R3 ;  /* 0x0000000200047819 */ /* 0x040fe20000010203 */
[----:B------:R-:W3:Y:S01]  /*20060*/  LDCU.64 UR8, c[0x0][0x390] ;  /* 0x00007200ff0877ac */ /* 0x000ee20008000a00 */
[----:B------:R-:W-:-:S07]  /*20070*/  SHF.L.U32 R6, R0, 0x2, RZ ;  /* 0x0000000200067819 */ /* 0x000fce00000006ff */
.L_x_201:
[C---:B------:R-:W-:Y:S02]  /*20080*/  SHF.L.U32 R11, R5.reuse, 0x2, RZ ;  /* 0x00000002050b7819 */ /* 0x040fe400000006ff */
[----:B0-----:R-:W-:Y:S02]  /*20090*/  SHF.L.U64.HI R23, R5, 0x2, R10 ;  /* 0x0000000205177819 */ /* 0x001fe4000001020a */
[----:B-1----:R-:W-:-:S04]  /*200a0*/  IADD3 R12, P0, PT, R11, UR4, RZ ;  /* 0x000000040b0c7c10 */ /* 0x002fc8000ff1e0ff */
[----:B------:R-:W-:Y:S02]  /*200b0*/  IADD3.X R13, PT, PT, R23, UR5, RZ, P0, !PT ;  /* 0x00000005170d7c10 */ /* 0x000fe400087fe4ff */
[C---:B------:R-:W-:Y:S02]  /*200c0*/  IADD3 R14, P0, PT, R12.reuse, R6, RZ ;  /* 0x000000060c0e7210 */ /* 0x040fe40007f1e0ff */
[C---:B------:R-:W-:Y:S01]  /*200d0*/  IADD3 R20, P1, PT, R12.reuse, R9, RZ ;  /* 0x000000090c147210 */ /* 0x040fe20007f3e0ff */
        /* <DEDUP_REMOVED lines=12> */
[C---:B--2---:R-:W-:Y:S02]  /*201a0*/  IADD3 R22, P0, PT, R24.reuse, UR6, RZ ;  /* 0x0000000618167c10 */ /* 0x044fe4000ff1e0ff */
[----:B0-----:R-:W-:Y:S02]  /*201b0*/  LOP3.LUT R13, R19, 0x3, RZ, 0xc0, !PT ;  /* 0x00000003130d7812 */ /* 0x001fe400078ec0ff */
[----:B---3--:R-:W-:Y:S02]  /*201c0*/  IADD3 R24, P1, PT, R24, UR8, RZ ;  /* 0x0000000818187c10 */ /* 0x008fe4000ff3e0ff */
[----:B------:R-:W-:Y:S02]  /*201d0*/  LOP3.LUT R11, R23, 0x3, RZ, 0xc0, !PT ;  /* 0x00000003170b7812 */ /* 0x000fe400078ec0ff */
[----:B------:R-:W-:Y:S02]  /*201e0*/  IADD3 R12, P2, PT, R10, UR4, RZ ;  /* 0x000000040a0c7c10 */ /* 0x000fe4000ff5e0ff */
[----:B------:R-:W-:-:S02]  /*201f0*/  IADD3.X R23, PT, PT, R13, UR7, RZ, P0, !PT ;  /* 0x000000070d177c10 */ /* 0x000fc400087fe4ff */
[----:B------:R-:W-:Y:S02]  /*20200*/  IADD3.X R25, PT, PT, R13, UR9, RZ, P1, !PT ;  /* 0x000000090d197c10 */ /* 0x000fe40008ffe4ff */
[----:B------:R-:W-:Y:S02]  /*20210*/  IADD3.X R13, PT, PT, R11, UR5, RZ, P2, !PT ;  /* 0x000000050b0d7c10 */ /* 0x000fe400097fe4ff */
[C---:B-1----:R-:W-:Y:S02]  /*20220*/  IADD3 R14, P0, PT, R12.reuse, R6, RZ ;  /* 0x000000060c0e7210 */ /* 0x042fe40007f1e0ff */
[C---:B------:R-:W-:Y:S02]  /*20230*/  IADD3 R16, P1, PT, R12.reuse, R7, RZ ;  /* 0x000000070c107210 */ /* 0x040fe40007f3e0ff */
        /* <DEDUP_REMOVED lines=37> */
[----:B------:R1:W2:Y:S01]  /*20490*/  LDG.E R33, desc[UR10][R10.64+0x1800] ;  /* 0x0018000a0a217981 */ /* 0x0002a2000c1e1900 */
[----:B------:R-:W-:-:S04]  /*204a0*/  IADD3 R22, P0, PT, R18, 0x3000, RZ ;  /* 0x0000300012167810 */ /* 0x000fc80007f1e0ff */
[----:B------:R-:W-:Y:S02]  /*204b0*/  IADD3.X R23, PT, PT, RZ, R19, RZ, P0, !PT ;  /* 0x00000013ff177210 */ /* 0x000fe400007fe4ff */
[----:B------:R-:W-:Y:S02]  /*204c0*/  LOP3.LUT R22, R22, 0xfffffff8, RZ, 0xc0, !PT ;  /* 0xfffffff816167812 */ /* 0x000fe400078ec0ff */
[----:B------:R-:W-:Y:S02]  /*204d0*/  LOP3.LUT R23, R23, 0x3, RZ, 0xc0, !PT ;  /* 0x0000000317177812 */ /* 0x000fe400078ec0ff */
[C---:B------:R-:W-:Y:S02]  /*204e0*/  IADD3 R18, P0, PT, R22.reuse, UR6, RZ ;  /* 0x0000000616127c10 */ /* 0x040fe4000ff1e0ff */
[----:B------:R-:W-:Y:S02]  /*204f0*/  IADD3 R22, P1, PT, R22, UR8, RZ ;  /* 0x0000000816167c10 */ /* 0x000fe4000ff3e0ff */
[----:B------:R-:W-:-:S02]  /*20500*/  IADD3.X R19, PT, PT, R23, UR7, RZ, P0, !PT ;  /* 0x0000000717137c10 */ /* 0x000fc400087fe4ff */
[----:B------:R-:W-:Y:S02]  /*20510*/  IADD3.X R23, PT, PT, R23, UR9, RZ, P1, !PT ;  /* 0x0000000917177c10 */ /* 0x000fe40008ffe4ff */
[----:B------:R-:W-:-:S04]  /*20520*/  IADD3 R5, PT, PT, R5, 0x800, RZ ;  /* 0x0000080005057810 */ /* 0x000fc80007ffe0ff */
[----:B------:R-:W-:-:S04]  /*20530*/  ISETP.GT.U32.AND P0, PT, R0, R5, PT ;  /* 0x000000050000720c */ /* 0x000fc80003f04070 */
[----:B------:R-:W-:Y:S01]  /*20540*/  ISETP.GT.AND.EX P0, PT, R3, RZ, PT, P0 ;  /* 0x000000ff0300720c */ /* 0x000fe20003f04300 */
[----:B-1----:R-:W-:Y:S01]  /*20550*/  HFMA2 R10, -RZ, RZ, 0, 0 ;  /* 0x00000000ff0a7431 */ /* 0x002fe200000001ff */
[----:B---3--:R0:W-:Y:S04]  /*20560*/  STG.E.64 desc[UR10][R18.64], R30 ;  /* 0x0000001e12007986 */ /* 0x0081e8000c101b0a */
[----:B--2---:R0:W-:Y:S07]  /*20570*/  STG.E.64 desc[UR10][R22.64], R32 ;  /* 0x0000002016007986 */ /* 0x0041ee000c101b0a */
[----:B------:R-:W-:Y:S05]  /*20580*/  @P0 BRA `(.L_x_201) ;  /* 0xfffffff800bc0947 */ /* 0x000fea000383ffff */
[----:B------:R-:W-:Y:S05]  /*20590*/  EXIT ;  /* 0x000000000000794d */ /* 0x000fea0003800000 */
.L_x_202:
        /* <DEDUP_REMOVED lines=14> */
.L_x_4883:


//--------------------- .text._Z35group_norm_nhwc_bwd_one_pass_kernelI11Bf16IOBf16WLi64ELi128ELi512EEv26Group_norm_nhwc_bwd_params --------------------------
	.section	.text._Z35group_norm_nhwc_bwd_one_pass_kernelI11Bf16IOBf16WLi64ELi128ELi512EEv26Group_norm_nhwc_bwd_params,"ax",@progbits
	.align	128
        .global         _Z35group_norm_nhwc_bwd_one_pass_kernelI11Bf16IOBf16WLi64ELi128ELi512EEv26Group_norm_nhwc_bwd_params
        .type           _Z35group_norm_nhwc_bwd_one_pass_kernelI11Bf16IOBf16WLi64ELi128ELi512EEv26Group_norm_nhwc_bwd_params,@function
        .size           _Z35group_norm_nhwc_bwd_one_pass_kernelI11Bf16IOBf16WLi64ELi128ELi512EEv26Group_norm_nhwc_bwd_params,(.L_x_4884 - _Z35group_norm_nhwc_bwd_one_pass_kernelI11Bf16IOBf16WLi64ELi128ELi512EEv26Group_norm_nhwc_bwd_params)
        .other          _Z35group_norm_nhwc_bwd_one_pass_kernelI11Bf16IOBf16WLi64ELi128ELi512EEv26Group_norm_nhwc_bwd_params,@"STO_CUDA_ENTRY STV_DEFAULT"
_Z35group_norm_nhwc_bwd_one_pass_kernelI11Bf16IOBf16WLi64ELi128ELi512EEv26Group_norm_nhwc_bwd_params:
.text._Z35group_norm_nhwc_bwd_one_pass_kernelI11Bf16IOBf16WLi64ELi128ELi512EEv26Group_norm_nhwc_bwd_params:
        /* <DEDUP_REMOVED lines=21> */
.L_x_246:
[----:B0-----:R-:W0:Y:S01]  /*0150*/  LDC R11, c[0x0][0x410] ;  /* 0x00010400ff0b7b82 */ /* 0x001e220000000800 */
[----:B-1----:R-:W1:Y:S01]  /*0160*/  LDCU.128 UR16, c[0x0][0x400] ;  /* 0x00008000ff1077ac */ /* 0x002e620008000c00 */
[----:B------:R-:W-:Y:S02]  /*0170*/  SHF.R.S32.HI R19, RZ, 0x1f, R7 ;  /* 0x0000001fff137819 */ /* 0x000fe40000011407 */
[----:B------:R-:W-:Y:S02]  /*0180*/  CS2R R42, SRZ ;  /* 0x00000000002a7805 */ /* 0x000fe4000001ff00 */
[----:B------:R-:W-:Y:S02]  /*0190*/  ISETP.GE.AND P4, PT, R50, RZ, PT ;  /* 0x000000ff3200720c */ /* 0x000fe40003f86270 */
[----:B------:R-:W-:Y:S01]  /*01a0*/  SHF.R.S32.HI R27, RZ, 0x1f, R6 ;  /* 0x0000001fff1b7819 */ /* 0x000fe20000011406 */
[----:B--2---:R-:W2:Y:S01]  /*01b0*/  LDC R13, c[0x0][0x41c] ;  /* 0x00010700ff0d7b82 */ /* 0x004ea20000000800 */
[----:B------:R-:W-:-:S02]  /*01c0*/  SHF.L.U32 R38, R61, 0x1, RZ ;  /* 0x000000013d267819 */ /* 0x000fc400000006ff */
[----:B------:R-:W-:Y:S02]  /*01d0*/  SHF.R.U32.HI R10, RZ, 0x6, R61 ;  /* 0x00000006ff0a7819 */ /* 0x000fe4000001163d */
[----:B------:R-:W-:Y:S02]  /*01e0*/  LOP3.LUT R38, R38, 0x7e, RZ, 0xc0, !PT ;  /* 0x0000007e26267812 */ /* 0x000fe400078ec0ff */
[----:B------:R-:W-:Y:S02]  /*01f0*/  MOV R36, RZ ;  /* 0x000000ff00247202 */ /* 0x000fe40000000f00 */
[----:B------:R-:W-:Y:S02]  /*0200*/  MOV R54, RZ ;  /* 0x000000ff00367202 */ /* 0x000fe40000000f00 */
[----:B------:R-:W-:Y:S02]  /*0210*/  CS2R R52, SRZ ;  /* 0x0000000000347805 */ /* 0x000fe4000001ff00 */
[----:B-1----:R-:W-:-:S02]  /*0220*/  ISETP.GE.U32.AND P0, PT, R7, UR16, PT ;  /* 0x0000001007007c0c */ /* 0x002fc4000bf06070 */
[----:B------:R-:W-:Y:S02]  /*0230*/  MOV R48, RZ ;  /* 0x000000ff00307202 */ /* 0x000fe40000000f00 */
[----:B------:R-:W-:Y:S02]  /*0240*/  MOV R41, RZ ;  /* 0x000000ff00297202 */ /* 0x000fe40000000f00 */
[----:B------:R-:W-:Y:S02]  /*0250*/  CS2R R44, SRZ ;  /* 0x00000000002c7805 */ /* 0x000fe4000001ff00 */
[----:B0--3--:R-:W-:Y:S01]  /*0260*/  IABS R5, R11 ;  /* 0x0000000b00057213 */ /* 0x009fe20000000000 */
[----:B------:R-:W0:Y:S01]  /*0270*/  LDC.64 R56, c[0x0][0x3a8] ;  /* 0x0000ea00ff387b82 */ /* 0x000e220000000a00 */
[----:B------:R-:W-:Y:S02]  /*0280*/  ISETP.GE.AND.EX P0, PT, R19, UR17, PT, P0 ;  /* 0x0000001113007c0c */ /* 0x000fe4000bf06300 */
[----:B------:R-:W1:Y:S11]  /*0290*/  I2F.RP R0, R5 ;  /* 0x0000000500007306 */ /* 0x000e760000209400 */
[----:B------:R-:W4:Y:S01]  /*02a0*/  @!P0 LDC.64 R14, c[0x0][0x398] ;  /* 0x0000e600ff0e8b82 */ /* 0x000f220000000a00 */
[----:B-1----:R-:W1:Y:S02]  /*02b0*/  MUFU.RCP R0, R0 ;  /* 0x0000000000007308 */ /* 0x002e640000001000 */
[----:B-1----:R-:W-:-:S06]  /*02c0*/  IADD3 R2, PT, PT, R0, 0xffffffe, RZ ;  /* 0x0ffffffe00027810 */ /* 0x002fcc0007ffe0ff */
[----:B------:R1:W3:Y:S02]  /*02d0*/  F2I.FTZ.U32.TRUNC.NTZ R3, R2 ;  /* 0x0000000200037305 */ /* 0x0002e4000021f000 */
[----:B-1----:R-:W-:Y:S02]  /*02e0*/  MOV R2, RZ ;  /* 0x000000ff00027202 */ /* 0x002fe40000000f00 */
[----:B---3--:R-:W-:-:S05]  /*02f0*/  IADD3 R4, PT, PT, RZ, -R3, RZ ;  /* 0x80000003ff047210 */ /* 0x008fca0007ffe0ff */
[----:B------:R-:W-:Y:S01]  /*0300*/  IMAD R9, R4, R5, RZ ;  /* 0x0000000504097224 */ /* 0x000fe200078e02ff */
[----:B------:R-:W-:-:S03]  /*0310*/  IABS R4, R50 ;  /* 0x0000003200047213 */ /* 0x000fc60000000000 */
[----:B------:R-:W-:Y:S01]  /*0320*/  IMAD.HI.U32 R3, R3, R9, R2 ;  /* 0x0000000903037227 */ /* 0x000fe200078e0002 */
[-C--:B------:R-:W-:Y:S02]  /*0330*/  LOP3.LUT R2, R50, R11.reuse, RZ, 0x3c, !PT ;  /* 0x0000000b32027212 */ /* 0x080fe400078e3cff */
[----:B------:R-:W-:Y:S02]  /*0340*/  LOP3.LUT R9, RZ, R11, RZ, 0x33, !PT ;  /* 0x0000000bff097212 */ /* 0x000fe400078e33ff */
[----:B------:R-:W-:Y:S01]  /*0350*/  ISETP.GE.AND P1, PT, R2, RZ, PT ;  /* 0x000000ff0200720c */ /* 0x000fe20003f26270 */
[----:B------:R-:W-:-:S05]  /*0360*/  IMAD.HI.U32 R3, R3, R4, RZ ;  /* 0x0000000403037227 */ /* 0x000fca00078e00ff */
[----:B------:R-:W-:-:S05]  /*0370*/  IADD3 R0, PT, PT, -R3, RZ, RZ ;  /* 0x000000ff03007210 */ /* 0x000fca0007ffe1ff */
[----:B------:R-:W-:-:S05]  /*0380*/  IMAD R0, R5, R0, R4 ;  /* 0x0000000005007224 */ /* 0x000fca00078e0204 */
[----:B------:R-:W-:-:S13]  /*0390*/  ISETP.GT.U32.AND P2, PT, R5, R0, PT ;  /* 0x000000000500720c */ /* 0x000fda0003f44070 */
[-C--:B------:R-:W-:Y:S02]  /*03a0*/  @!P2 IADD3 R0, PT, PT, R0, -R5.reuse, RZ ;  /* 0x800000050000a210 */ /* 0x080fe40007ffe0ff */
[----:B------:R-:W-:Y:S02]  /*03b0*/  @!P2 IADD3 R3, PT, PT, R3, 0x1, RZ ;  /* 0x000000010303a810 */ /* 0x000fe40007ffe0ff */
[CC--:B------:R-:W-:Y:S02]  /*03c0*/  ISETP.GE.U32.AND P3, PT, R0.reuse, R5.reuse, PT ;  /* 0x000000050000720c */ /* 0x0c0fe40003f66070 */
[----:B------:R-:W-:Y:S02]  /*03d0*/  ISETP.GT.U32.AND P5, PT, R5, R0, PT ;  /* 0x000000000500720c */ /* 0x000fe40003fa4070 */
[----:B------:R-:W-:Y:S02]  /*03e0*/  IADD3 R5, PT, PT, R0, -R5, RZ ;  /* 0x8000000500057210 */ /* 0x000fe40007ffe0ff */
[----:B------:R-:W-:-:S02]  /*03f0*/  ISETP.GE.U32.AND P2, PT, R6, UR16, PT ;  /* 0x0000001006007c0c */ /* 0x000fc4000bf46070 */
[----:B------:R-:W-:Y:S02]  /*0400*/  SEL R0, R5, R0, !P5 ;  /* 0x0000000005007207 */ /* 0x000fe40006800000 */
[----:B------:R-:W1:Y:S01]  /*0410*/  @!P0 LDC.64 R4, c[0x0][0x3f8] ;  /* 0x0000fe00ff048b82 */ /* 0x000e620000000a00 */
[----:B------:R-:W-:Y:S02]  /*0420*/  ISETP.GE.AND.EX P2, PT, R27, UR17, PT, P2 ;  /* 0x000000111b007c0c */ /* 0x000fe4000bf46320 */
[----:B------:R-:W-:Y:S02]  /*0430*/  @P3 IADD3 R3, PT, PT, R3, 0x1, RZ ;  /* 0x0000000103033810 */ /* 0x000fe40007ffe0ff */
[----:B------:R-:W-:Y:S02]  /*0440*/  ISETP.NE.AND P3, PT, R11, RZ, PT ;  /* 0x000000ff0b00720c */ /* 0x000fe40003f65270 */
[----:B------:R-:W-:Y:S02]  /*0450*/  @!P4 IADD3 R0, PT, PT, -R0, RZ, RZ ;  /* 0x000000ff0000c210 */ /* 0x000fe40007ffe1ff */
[----:B------:R-:W-:-:S02]  /*0460*/  @!P1 IADD3 R3, PT, PT, -R3, RZ, RZ ;  /* 0x000000ff03039210 */ /* 0x000fc40007ffe1ff */
[C---:B------:R-:W-:Y:S02]  /*0470*/  SEL R47, R9.reuse, R0, !P3 ;  /* 0x00000000092f7207 */ /* 0x040fe40005800000 */
[----:B------:R-:W-:Y:S01]  /*0480*/  SEL R11, R9, R3, !P3 ;  /* 0x00000003090b7207 */ /* 0x000fe20005800000 */
[----:B------:R-:W3:Y:S01]  /*0490*/  @!P2 LDC.64 R16, c[0x0][0x3f8] ;  /* 0x0000fe00ff10ab82 */ /* 0x000ee20000000a00 */
[----:B------:R-:W-:Y:S02]  /*04a0*/  SHF.L.U32 R3, R47, 0x7, RZ ;  /* 0x000000072f037819 */ /* 0x000fe400000006ff */
[----:B------:R-:W-:Y:S02]  /*04b0*/  SHF.R.S32.HI R0, RZ, 0x1f, R11 ;  /* 0x0000001fff007819 */ /* 0x000fe4000001140b */
[----:B------:R-:W-:Y:S02]  /*04c0*/  SHF.R.S32.HI R9, RZ, 0x1f, R3 ;  /* 0x0000001fff097819 */ /* 0x000fe40000011403 */
[----:B------:R-:W-:Y:S01]  /*04d0*/  LOP3.LUT R8, R3, R38, RZ, 0xfc, !PT ;  /* 0x0000002603087212 */ /* 0x000fe200078efcff */
[----:B------:R-:W-:Y:S01]  /*04e0*/  IMAD R0, R0, UR18, RZ ;  /* 0x0000001200007c24 */ /* 0x000fe2000f8e02ff */
[----:B------:R-:W0:Y:S03]  /*04f0*/  @!P0 LDC.64 R2, c[0x0][0x3a0] ;  /* 0x0000e800ff028b82 */ /* 0x000e260000000a00 */
[----:B------:R-:W-:-:S04]  /*0500*/  IMAD.WIDE.U32 R8, R11, UR18, R8 ;  /* 0x000000120b087c25 */ /* 0x000fc8000f8e0008 */
[----:B------:R-:W-:Y:S02]  /*0510*/  IMAD R11, R11, UR19, R0 ;  /* 0x000000130b0b7c24 */ /* 0x000fe4000f8e0200 */
[----:B--2---:R-:W-:Y:S02]  /*0520*/  IMAD R0, R13, UR11, R10 ;  /* 0x0000000b0d007c24 */ /* 0x004fe4000f8e020a */
[----:B-1----:R-:W-:Y:S01]  /*0530*/  @!P0 IMAD R10, R19, R4, RZ ;  /* 0x00000004130a8224 */ /* 0x002fe200078e02ff */
[----:B------:R-:W-:Y:S01]  /*0540*/  IADD3 R11, PT, PT, R9, R11, RZ ;  /* 0x0000000b090b7210 */ /* 0x000fe20007ffe0ff */
[----:B------:R-:W1:Y:S01]  /*0550*/  @!P2 LDC.64 R12, c[0x0][0x398] ;  /* 0x0000e600ff0cab82 */ /* 0x000e620000000a00 */
[----:B------:R-:W-:Y:S01]  /*0560*/  ISETP.GE.U32.AND P1, PT, R0, UR16, PT ;  /* 0x0000001000007c0c */ /* 0x000fe2000bf26070 */
[----:B------:R-:W-:Y:S01]  /*0570*/  @!P0 IMAD R21, R7, R5, R10 ;  /* 0x0000000507158224 */ /* 0x000fe200078e020a */
[----:B------:R-:W-:Y:S02]  /*0580*/  @!P0 MOV R10, R8 ;  /* 0x00000008000a8202 */ /* 0x000fe40000000f00 */
[----:B------:R-:W-:-:S03]  /*0590*/  SHF.R.S32.HI R23, RZ, 0x1f, R0 ;  /* 0x0000001fff177819 */ /* 0x000fc60000011400 */
[----:B------:R-:W-:Y:S01]  /*05a0*/  @!P0 IMAD.WIDE.U32 R18, R7, R4, R10 ;  /* 0x0000000407128225 */ /* 0x000fe200078e000a */
[----:B------:R-:W-:Y:S01]  /*05b0*/  ISETP.GE.AND.EX P1, PT, R23, UR17, PT, P1 ;  /* 0x0000001117007c0c */ /* 0x000fe2000bf26310 */
[----:B------:R-:W2:Y:S03]  /*05c0*/  @!P2 LDC.64 R4, c[0x0][0x3a0] ;  /* 0x0000e800ff04ab82 */ /* 0x000ea60000000a00 */
[----:B------:R-:W-:Y:S01]  /*05d0*/  @!P0 IADD3 R19, PT, PT, R19, R21, RZ ;  /* 0x0000001513138210 */ /* 0x000fe20007ffe0ff */
[----:B---3--:R-:W-:Y:S01]  /*05e0*/  @!P2 IMAD R21, R27, R16, RZ ;  /* 0x000000101b15a224 */ /* 0x008fe200078e02ff */
[C---:B------:R-:W-:Y:S02]  /*05f0*/  @!P0 SHF.L.U32 R25, R18.reuse, 0x1, RZ ;  /* 0x0000000112198819 */ /* 0x040fe400000006ff */
[----:B------:R-:W-:Y:S01]  /*0600*/  @!P0 SHF.L.U64.HI R22, R18, 0x1, R19 ;  /* 0x0000000112168819 */ /* 0x000fe20000010213 */
[----:B------:R-:W-:Y:S01]  /*0610*/  @!P2 IMAD R27, R6, R17, R21 ;  /* 0x00000011061ba224 */ /* 0x000fe200078e0215 */
[----:B0-----:R-:W-:-:S02]  /*0620*/  @!P0 IADD3 R20, P3, PT, R25, R2, RZ ;  /* 0x0000000219148210 */ /* 0x001fc40007f7e0ff */
[----:B------:R-:W-:Y:S02]  /*0630*/  @!P2 MOV R18, R8 ;  /* 0x000000080012a202 */ /* 0x000fe40000000f00 */
[----:B------:R-:W-:Y:S02]  /*0640*/  @!P2 MOV R19, R11 ;  /* 0x0000000b0013a202 */ /* 0x000fe40000000f00 */
[----:B------:R-:W-:Y:S02]  /*0650*/  @!P0 IADD3.X R21, PT, PT, R22, R3, RZ, P3, !PT ;  /* 0x0000000316158210 */ /* 0x000fe40001ffe4ff */
[----:B------:R-:W0:Y:S01]  /*0660*/  @!P1 LDC.64 R2, c[0x0][0x3f8] ;  /* 0x0000fe00ff029b82 */ /* 0x000e220000000a00 */
[----:B------:R-:W-:Y:S01]  /*0670*/  @!P2 IMAD.WIDE.U32 R16, R6, R16, R18 ;  /* 0x000000100610a225 */ /* 0x000fe200078e0012 */
[----:B----4-:R-:W-:Y:S01]  /*0680*/  @!P0 IADD3 R14, P3, PT, R25, R14, RZ ;  /* 0x0000000e190e8210 */ /* 0x010fe20007f7e0ff */
[----:B------:R-:W3:Y:S03]  /*0690*/  @!P0 LDG.E R42, desc[UR8][R20.64] ;  /* 0x00000008142a8981 */ /* 0x000ee6000c1e1900 */
[----:B------:R-:W-:-:S02]  /*06a0*/  @!P2 IADD3 R17, PT, PT, R17, R27, RZ ;  /* 0x0000001b1111a210 */ /* 0x000fc40007ffe0ff */
[C---:B------:R-:W-:Y:S02]  /*06b0*/  @!P2 SHF.L.U32 R35, R16.reuse, 0x1, RZ ;  /* 0x000000011023a819 */ /* 0x040fe400000006ff */
[----:B------:R-:W-:Y:S02]  /*06c0*/  @!P2 SHF.L.U64.HI R16, R16, 0x1, R17 ;  /* 0x000000011010a819 */ /* 0x000fe40000010211 */
[C---:B-1----:R-:W-:Y:S02]  /*06d0*/  @!P2 IADD3 R34, P4, PT, R35.reuse, R12, RZ ;  /* 0x0000000c2322a210 */ /* 0x042fe40007f9e0ff */
[----:B------:R-:W-:Y:S02]  /*06e0*/  @!P0 IADD3.X R15, PT, PT, R22, R15, RZ, P3, !PT ;  /* 0x0000000f160f8210 */ /* 0x000fe40001ffe4ff */
[----:B--2---:R-:W-:Y:S02]  /*06f0*/  @!P2 IADD3 R4, P3, PT, R35, R4, RZ ;  /* 0x000000042304a210 */ /* 0x004fe40007f7e0ff */
[----:B------:R-:W-:Y:S01]  /*0700*/  @!P2 IADD3.X R35, PT, PT, R16, R13, RZ, P4, !PT ;  /* 0x0000000d1023a210 */ /* 0x000fe200027fe4ff */
[----:B------:R1:W2:Y:S01]  /*0710*/  @!P0 LDG.E R36, desc[UR8][R14.64] ;  /* 0x000000080e248981 */ /* 0x0002a2000c1e1900 */
[----:B------:R-:W4:Y:S01]  /*0720*/  @!P1 LDC.64 R12, c[0x0][0x3a0] ;  /* 0x0000e800ff0c9b82 */ /* 0x000f220000000a00 */
[----:B------:R-:W-:-:S02]  /*0730*/  IADD3 R19, PT, PT, R0, 0x8, RZ ;  /* 0x0000000800137810 */ /* 0x000fc40007ffe0ff */
[----:B------:R-:W-:Y:S01]  /*0740*/  @!P2 IADD3.X R5, PT, PT, R16, R5, RZ, P3, !PT ;  /* 0x000000051005a210 */ /* 0x000fe20001ffe4ff */
[----:B0-----:R-:W-:Y:S01]  /*0750*/  @!P1 IMAD R23, R23, R2, RZ ;  /* 0x0000000217179224 */ /* 0x001fe200078e02ff */
[----:B------:R-:W-:Y:S01]  /*0760*/  ISETP.GE.U32.AND P4, PT, R19, UR16, PT ;  /* 0x0000001013007c0c */ /* 0x000fe2000bf86070 */
[----:B------:R-:W2:Y:S01]  /*0770*/  @!P2 LDG.E R52, desc[UR8][R34.64] ;  /* 0x000000082234a981 */ /* 0x000ea2000c1e1900 */
[----:B------:R-:W-:Y:S01]  /*0780*/  SHF.R.S32.HI R31, RZ, 0x1f, R19 ;  /* 0x0000001fff1f7819 */ /* 0x000fe20000011413 */
[----:B------:R-:W0:Y:S02]  /*0790*/  @!P1 LDC.64 R16, c[0x0][0x398] ;  /* 0x0000e600ff109b82 */ /* 0x000e240000000a00 */
[----:B------:R1:W2:Y:S01]  /*07a0*/  @!P2 LDG.E R54, desc[UR8][R4.64] ;  /* 0x000000080436a981 */ /* 0x0002a2000c1e1900 */
[----:B------:R-:W-:Y:S01]  /*07b0*/  ISETP.GE.AND.EX P4, PT, R31, UR17, PT, P4 ;  /* 0x000000111f007c0c */ /* 0x000fe2000bf86340 */
[C---:B------:R-:W-:Y:S01]  /*07c0*/  @!P1 IMAD R23, R0.reuse, R3, R23 ;  /* 0x0000000300179224 */ /* 0x040fe200078e0217 */
[----:B------:R-:W-:-:S03]  /*07d0*/  IADD3 R28, PT, PT, R0, 0x10, RZ ;  /* 0x00000010001c7810 */ /* 0x000fc60007ffe0ff */
[----:B-1----:R-:W1:Y:S01]  /*07e0*/  LDC.64 R14, c[0x0][0x3b8] ;  /* 0x0000ee00ff0e7b82 */ /* 0x002e620000000a00 */
[----:B------:R-:W-:Y:S02]  /*07f0*/  @!P1 MOV R4, R8 ;  /* 0x0000000800049202 */ /* 0x000fe40000000f00 */
[----:B------:R-:W-:Y:S02]  /*0800*/  @!P1 MOV R5, R11 ;  /* 0x0000000b00059202 */ /* 0x000fe40000000f00 */
[----:B------:R-:W-:-:S03]  /*0810*/  ISETP.GE.U32.AND P3, PT, R28, UR16, PT ;  /* 0x000000101c007c0c */ /* 0x000fc6000bf66070 */
[----:B------:R-:W1:Y:S01]  /*0820*/  @!P4 LDC.64 R24, c[0x0][0x3f8] ;  /* 0x0000fe00ff18cb82 */ /* 0x000e620000000a00 */
[C---:B------:R-:W-:Y:S01]  /*0830*/  @!P1 IMAD.WIDE.U32 R2, R0.reuse, R2, R4 ;  /* 0x0000000200029225 */ /* 0x040fe200078e0004 */
[----:B------:R-:W-:Y:S02]  /*0840*/  SHF.R.S32.HI R29, RZ, 0x1f, R28 ;  /* 0x0000001fff1d7819 */ /* 0x000fe4000001141c */
[----:B------:R-:W-:Y:S02]  /*0850*/  IADD3 R26, PT, PT, R0, 0x20, RZ ;  /* 0x00000020001a7810 */ /* 0x000fe40007ffe0ff */
[----:B------:R-:W-:Y:S02]  /*0860*/  @!P1 IADD3 R3, PT, PT, R3, R23, RZ ;  /* 0x0000001703039210 */ /* 0x000fe40007ffe0ff */
[----:B------:R-:W1:Y:S01]  /*0870*/  @!P4 LDC.64 R4, c[0x0][0x3a0] ;  /* 0x0000e800ff04cb82 */ /* 0x000e620000000a00 */
[----:B------:R-:W-:Y:S02]  /*0880*/  @!P1 SHF.L.U32 R21, R2, 0x1, RZ ;  /* 0x0000000102159819 */ /* 0x000fe400000006ff */
[----:B------:R-:W-:-:S02]  /*0890*/  ISETP.GE.AND.EX P3, PT, R29, UR17, PT, P3 ;  /* 0x000000111d007c0c */ /* 0x000fc4000bf66330 */
[----:B------:R-:W-:Y:S02]  /*08a0*/  ISETP.GE.U32.AND P2, PT, R26, UR16, PT ;  /* 0x000000101a007c0c */ /* 0x000fe4000bf46070 */
[----:B------:R-:W-:Y:S02]  /*08b0*/  SHF.R.S32.HI R27, RZ, 0x1f, R26 ;  /* 0x0000001fff1b7819 */ /* 0x000fe4000001141a */
[----:B------:R-:W-:Y:S02]  /*08c0*/  @!P1 SHF.L.U64.HI R18, R2, 0x1, R3 ;  /* 0x0000000102129819 */ /* 0x000fe40000010203 */
[----:B----4-:R-:W-:Y:S01]  /*08d0*/  @!P1 IADD3 R12, P6, PT, R21, R12, RZ ;  /* 0x0000000c150c9210 */ /* 0x010fe20007fde0ff */
[----:B------:R-:W4:Y:S01]  /*08e0*/  @!P4 LDC.64 R2, c[0x0][0x398] ;  /* 0x0000e600ff02cb82 */ /* 0x000f220000000a00 */
[----:B------:R-:W-:Y:S02]  /*08f0*/  ISETP.GE.AND.EX P2, PT, R27, UR17, PT, P2 ;  /* 0x000000111b007c0c */ /* 0x000fe4000bf46320 */
[----:B------:R-:W-:-:S05]  /*0900*/  @!P1 IADD3.X R13, PT, PT, R18, R13, RZ, P6, !PT ;  /* 0x0000000d120d9210 */ /* 0x000fca00037fe4ff */
[----:B------:R1:W2:Y:S01]  /*0910*/  @!P1 LDG.E R48, desc[UR8][R12.64] ;  /* 0x000000080c309981 */ /* 0x0002a2000c1e1900 */
[----:B------:R-:W4:Y:S01]  /*0920*/  @!P3 LDC.64 R22, c[0x0][0x3f8] ;  /* 0x0000fe00ff16bb82 */ /* 0x000f220000000a00 */
[----:B0-----:R-:W-:-:S07]  /*0930*/  @!P1 IADD3 R16, P6, PT, R21, R16, RZ ;  /* 0x0000001015109210 */ /* 0x001fce0007fde0ff */
[----:B------:R-:W0:Y:S01]  /*0940*/  @!P2 LDC.64 R20, c[0x0][0x3f8] ;  /* 0x0000fe00ff14ab82 */ /* 0x000e220000000a00 */
[----:B-1----:R-:W-:-:S06]  /*0950*/  IMAD.WIDE R12, R50, 0x8, R14 ;  /* 0x00000008320c7825 */ /* 0x002fcc00078e020e */
[----:B------:R-:W3:Y:S01]  /*0960*/  LDG.E.64 R12, desc[UR8][R12.64] ;  /* 0x000000080c0c7981 */ /* 0x000ee2000c1e1b00 */
[----:B------:R-:W-:Y:S01]  /*0970*/  @!P4 IMAD R30, R31, R24, RZ ;  /* 0x000000181f1ec224 */ /* 0x000fe200078e02ff */
[----:B------:R-:W-:Y:S02]  /*0980*/  @!P4 MOV R14, R8 ;  /* 0x00000008000ec202 */ /* 0x000fe40000000f00 */
[----:B------:R-:W-:Y:S02]  /*0990*/  @!P4 MOV R15, R11 ;  /* 0x0000000b000fc202 */ /* 0x000fe40000000f00 */
[----:B------:R-:W-:Y:S02]  /*09a0*/  SHF.R.S32.HI R35, RZ, 0x1f, R49 ;  /* 0x0000001fff237819 */ /* 0x000fe40000011431 */
[----:B------:R-:W-:Y:S01]  /*09b0*/  ISETP.GE.U32.AND P0, PT, R49, UR16, PT ;  /* 0x0000001031007c0c */ /* 0x000fe2000bf06070 */
[C---:B------:R-:W-:Y:S01]  /*09c0*/  @!P4 IMAD R31, R19.reuse, R25, R30 ;  /* 0x00000019131fc224 */ /* 0x040fe200078e021e */
[----:B------:R-:W-:Y:S01]  /*09d0*/  @!P1 IADD3.X R17, PT, PT, R18, R17, RZ, P6, !PT ;  /* 0x0000001112119210 */ /* 0x000fe200037fe4ff */
[----:B------:R-:W-:Y:S01]  /*09e0*/  @!P4 IMAD.WIDE.U32 R24, R19, R24, R14 ;  /* 0x000000181318c225 */ /* 0x000fe200078e000e */
[----:B------:R-:W-:Y:S01]  /*09f0*/  ISETP.GE.AND.EX P0, PT, R35, UR17, PT, P0 ;  /* 0x0000001123007c0c */ /* 0x000fe2000bf06300 */
[----:B------:R-:W1:Y:S02]  /*0a00*/  @!P3 LDC.64 R18, c[0x0][0x3a0] ;  /* 0x0000e800ff12bb82 */ /* 0x000e640000000a00 */
[----:B------:R4:W5:Y:S01]  /*0a10*/  @!P1 LDG.E R41, desc[UR8][R16.64] ;  /* 0x0000000810299981 */ /* 0x000962000c1e1900 */
[----:B------:R-:W-:Y:S01]  /*0a20*/  @!P4 IADD3 R31, PT, PT, R25, R31, RZ ;  /* 0x0000001f191fc210 */ /* 0x000fe20007ffe0ff */
[----:B----4-:R-:W-:Y:S01]  /*0a30*/  @!P3 IMAD R29, R29, R22, RZ ;  /* 0x000000161d1db224 */ /* 0x010fe200078e02ff */
[----:B------:R-:W-:-:S03]  /*0a40*/  @!P4 SHF.L.U32 R25, R24, 0x1, RZ ;  /* 0x000000011819c819 */ /* 0x000fc600000006ff */
[----:B------:R-:W4:Y:S01]  /*0a50*/  @!P3 LDC.64 R14, c[0x0][0x398] ;  /* 0x0000e600ff0ebb82 */ /* 0x000f220000000a00 */
[C---:B------:R-:W-:Y:S02]  /*0a60*/  @!P4 IADD3 R4, P1, PT, R25.reuse, R4, RZ ;  /* 0x000000041904c210 */ /* 0x040fe40007f3e0ff */
[----:B------:R-:W-:Y:S02]  /*0a70*/  @!P3 MOV R16, R8 ;  /* 0x000000080010b202 */ /* 0x000fe40000000f00 */
[----:B------:R-:W-:Y:S02]  /*0a80*/  @!P3 MOV R17, R11 ;  /* 0x0000000b0011b202 */ /* 0x000fe40000000f00 */
[----:B------:R-:W-:Y:S01]  /*0a90*/  @!P4 IADD3 R2, P6, PT, R25, R2, RZ ;  /* 0x000000021902c210 */ /* 0x000fe20007fde0ff */
[----:B------:R-:W-:Y:S01]  /*0aa0*/  @!P3 IMAD R25, R28, R23, R29 ;  /* 0x000000171c19b224 */ /* 0x000fe200078e021d */
[----:B------:R-:W-:Y:S01]  /*0ab0*/  @!P4 SHF.L.U64.HI R24, R24, 0x1, R31 ;  /* 0x000000011818c819 */ /* 0x000fe2000001021f */
[----:B------:R-:W-:Y:S01]  /*0ac0*/  @!P3 IMAD.WIDE.U32 R22, R28, R22, R16 ;  /* 0x000000161c16b225 */ /* 0x000fe200078e0010 */
[----:B------:R-:W-:Y:S01]  /*0ad0*/  IADD3 R0, PT, PT, R0, 0x38, RZ ;  /* 0x0000003800007810 */ /* 0x000fe20007ffe0ff */
[----:B------:R-:W4:Y:S02]  /*0ae0*/  @!P2 LDC.64 R16, c[0x0][0x3a0] ;  /* 0x0000e800ff10ab82 */ /* 0x000f240000000a00 */
[----:B0-----:R-:W-:Y:S01]  /*0af0*/  @!P2 IMAD R27, R27, R20, RZ ;  /* 0x000000141b1ba224 */ /* 0x001fe200078e02ff */
[----:B------:R-:W-:-:S05]  /*0b00*/  ISETP.GE.U32.AND P5, PT, R0, UR16, PT ;  /* 0x0000001000007c0c */ /* 0x000fca000bfa6070 */
[----:B------:R-:W0:Y:S01]  /*0b10*/  @!P0 LDC.64 R30, c[0x0][0x3f8] ;  /* 0x0000fe00ff1e8b82 */ /* 0x000e220000000a00 */
[----:B------:R-:W-:Y:S01]  /*0b20*/  @!P2 IMAD R37, R26, R21, R27 ;  /* 0x000000151a25a224 */ /* 0x000fe200078e021b */
[----:B------:R-:W-:Y:S02]  /*0b30*/  SHF.R.S32.HI R34, RZ, 0x1f, R0 ;  /* 0x0000001fff227819 */ /* 0x000fe40000011400 */
[C---:B------:R-:W-:Y:S02]  /*0b40*/  @!P4 IADD3.X R5, PT, PT, R24.reuse, R5, RZ, P1, !PT ;  /* 0x000000051805c210 */ /* 0x040fe40000ffe4ff */
[----:B------:R-:W-:Y:S02]  /*0b50*/  @!P4 IADD3.X R3, PT, PT, R24, R3, RZ, P6, !PT ;  /* 0x000000031803c210 */ /* 0x000fe400037fe4ff */
[----:B------:R-:W-:Y:S01]  /*0b60*/  @!P3 IADD3 R27, PT, PT, R23, R25, RZ ;  /* 0x00000019171bb210 */ /* 0x000fe20007ffe0ff */
[----:B------:R-:W0:Y:S01]  /*0b70*/  @!P2 LDC.64 R28, c[0x0][0x398] ;  /* 0x0000e600ff1cab82 */ /* 0x000e220000000a00 */
[----:B------:R-:W-:-:S02]  /*0b80*/  @!P2 MOV R24, R8 ;  /* 0x000000080018a202 */ /* 0x000fc40000000f00 */
[----:B------:R-:W-:Y:S02]  /*0b90*/  @!P2 MOV R25, R11 ;  /* 0x0000000b0019a202 */ /* 0x000fe40000000f00 */
[----:B------:R-:W-:Y:S02]  /*0ba0*/  ISETP.GE.AND.EX P5, PT, R34, UR17, PT, P5 ;  /* 0x0000001122007c0c */ /* 0x000fe4000bfa6350 */
[----:B------:R-:W-:Y:S01]  /*0bb0*/  @!P3 SHF.L.U32 R23, R22, 0x1, RZ ;  /* 0x000000011617b819 */ /* 0x000fe200000006ff */
[----:B------:R-:W-:Y:S01]  /*0bc0*/  @!P2 IMAD.WIDE.U32 R20, R26, R20, R24 ;  /* 0x000000141a14a225 */ /* 0x000fe200078e0018 */
[----:B------:R-:W-:Y:S02]  /*0bd0*/  @!P3 SHF.L.U64.HI R22, R22, 0x1, R27 ;  /* 0x000000011616b819 */ /* 0x000fe4000001021b */
[C---:B-1----:R-:W-:Y:S01]  /*0be0*/  @!P3 IADD3 R18, P1, PT, R23.reuse, R18, RZ ;  /* 0x000000121712b210 */ /* 0x042fe20007f3e0ff */
[----:B------:R-:W1:Y:S01]  /*0bf0*/  @!P0 LDC.64 R26, c[0x0][0x3a0] ;  /* 0x0000e800ff1a8b82 */ /* 0x000e620000000a00 */
[----:B----4-:R-:W-:-:S02]  /*0c00*/  @!P3 IADD3 R14, P6, PT, R23, R14, RZ ;  /* 0x0000000e170eb210 */ /* 0x010fc40007fde0ff */
[----:B------:R-:W-:Y:S02]  /*0c10*/  @!P2 IADD3 R23, PT, PT, R21, R37, RZ ;  /* 0x000000251517a210 */ /* 0x000fe40007ffe0ff */
[C---:B------:R-:W-:Y:S02]  /*0c20*/  @!P3 IADD3.X R19, PT, PT, R22.reuse, R19, RZ, P1, !PT ;  /* 0x000000131613b210 */ /* 0x040fe40000ffe4ff */
[----:B------:R-:W-:Y:S02]  /*0c30*/  @!P3 IADD3.X R15, PT, PT, R22, R15, RZ, P6, !PT ;  /* 0x0000000f160fb210 */ /* 0x000fe400037fe4ff */
[C---:B------:R-:W-:Y:S01]  /*0c40*/  @!P2 SHF.L.U32 R21, R20.reuse, 0x1, RZ ;  /* 0x000000011415a819 */ /* 0x040fe200000006ff */
[----:B------:R4:W2:Y:S01]  /*0c50*/  @!P3 LDG.E R45, desc[UR8][R18.64] ;  /* 0x00000008122db981 */ /* 0x0008a2000c1e1900 */
[----:B------:R-:W-:Y:S02]  /*0c60*/  @!P2 SHF.L.U64.HI R40, R20, 0x1, R23 ;  /* 0x000000011428a819 */ /* 0x000fe40000010217 */
[----:B------:R-:W1:Y:S01]  /*0c70*/  @!P5 LDC.64 R22, c[0x0][0x3f8] ;  /* 0x0000fe00ff16db82 */ /* 0x000e620000000a00 */
[----:B------:R-:W-:Y:S01]  /*0c80*/  ISETP.NE.AND P6, PT, RZ, UR12, PT ;  /* 0x0000000cff007c0c */ /* 0x000fe2000bfc5270 */
[----:B0-----:R-:W-:Y:S01]  /*0c90*/  @!P0 IMAD R20, R35, R30, RZ ;  /* 0x0000001e23148224 */ /* 0x001fe200078e02ff */
[----:B------:R-:W-:-:S03]  /*0ca0*/  @!P2 IADD3 R16, P1, PT, R21, R16, RZ ;  /* 0x000000101510a210 */ /* 0x000fc60007f3e0ff */
[----:B------:R-:W-:Y:S01]  /*0cb0*/  @!P0 IMAD R35, R49, R31, R20 ;  /* 0x0000001f31238224 */ /* 0x000fe200078e0214 */
[----:B------:R-:W-:Y:S02]  /*0cc0*/  @!P2 IADD3.X R17, PT, PT, R40, R17, RZ, P1, !PT ;  /* 0x000000112811a210 */ /* 0x000fe40000ffe4ff */
[----:B------:R-:W-:Y:S02]  /*0cd0*/  @!P2 IADD3 R28, P1, PT, R21, R28, RZ ;  /* 0x0000001c151ca210 */ /* 0x000fe40007f3e0ff */
[----:B----4-:R-:W-:Y:S01]  /*0ce0*/  @!P0 MOV R18, R8 ;  /* 0x0000000800128202 */ /* 0x010fe20000000f00 */
[----:B------:R-:W0:Y:S01]  /*0cf0*/  @!P0 LDC.64 R20, c[0x0][0x398] ;  /* 0x0000e600ff148b82 */ /* 0x000e220000000a00 */
[----:B------:R-:W-:Y:S01]  /*0d00*/  @!P0 MOV R19, R11 ;  /* 0x0000000b00138202 */ /* 0x000fe20000000f00 */
[----:B------:R4:W2:Y:S02]  /*0d10*/  @!P2 LDG.E R43, desc[UR8][R16.64] ;  /* 0x00000008102ba981 */ /* 0x0008a4000c1e1900 */
[----:B------:R-:W-:-:S04]  /*0d20*/  @!P0 IMAD.WIDE.U32 R30, R49, R30, R18 ;  /* 0x0000001e311e8225 */ /* 0x000fc800078e0012 */
[----:B------:R-:W0:Y:S01]  /*0d30*/  @!P5 LDC.64 R18, c[0x0][0x3a0] ;  /* 0x0000e800ff12db82 */ /* 0x000e220000000a00 */
[----:B------:R-:W-:Y:S02]  /*0d40*/  MOV R37, RZ ;  /* 0x000000ff00257202 */ /* 0x000fe40000000f00 */
[----:B------:R-:W-:-:S05]  /*0d50*/  @!P2 IADD3.X R29, PT, PT, R40, R29, RZ, P1, !PT ;  /* 0x0000001d281da210 */ /* 0x000fca0000ffe4ff */
[----:B----4-:R-:W4:Y:S01]  /*0d60*/  @!P5 LDC.64 R16, c[0x0][0x398] ;  /* 0x0000e600ff10db82 */ /* 0x010f220000000a00 */
[----:B------:R-:W-:Y:S01]  /*0d70*/  @!P0 IADD3 R35, PT, PT, R31, R35, RZ ;  /* 0x000000231f238210 */ /* 0x000fe20007ffe0ff */
[----:B------:R1:W2:Y:S06]  /*0d80*/  @!P2 LDG.E R37, desc[UR8][R28.64] ;  /* 0x000000081c25a981 */ /* 0x0002ac000c1e1900 */
[----:B------:R-:W4:Y:S01]  /*0d90*/  @P6 LDC.64 R24, c[0x0][0x3b0] ;  /* 0x0000ec00ff186b82 */ /* 0x000f220000000a00 */
[----:B------:R-:W-:Y:S01]  /*0da0*/  @!P0 SHF.L.U32 R31, R30, 0x1, RZ ;  /* 0x000000011e1f8819 */ /* 0x000fe200000006ff */
[----:B-1----:R-:W-:Y:S01]  /*0db0*/  @!P5 IMAD R34, R34, R22, RZ ;  /* 0x000000162222d224 */ /* 0x002fe200078e02ff */
[----:B------:R-:W-:-:S02]  /*0dc0*/  @!P5 MOV R28, R8 ;  /* 0x00000008001cd202 */ /* 0x000fc40000000f00 */
[----:B------:R-:W-:Y:S02]  /*0dd0*/  @!P5 MOV R29, R11 ;  /* 0x0000000b001dd202 */ /* 0x000fe40000000f00 */
[----:B------:R-:W-:Y:S01]  /*0de0*/  @!P0 SHF.L.U64.HI R30, R30, 0x1, R35 ;  /* 0x000000011e1e8819 */ /* 0x000fe20000010223 */
[C---:B------:R-:W-:Y:S01]  /*0df0*/  @!P5 IMAD R35, R0.reuse, R23, R34 ;  /* 0x000000170023d224 */ /* 0x040fe200078e0222 */
[----:B------:R-:W-:Y:S01]  /*0e00*/  @!P0 IADD3 R26, P1, PT, R31, R26, RZ ;  /* 0x0000001a1f1a8210 */ /* 0x000fe20007f3e0ff */
[----:B------:R-:W-:-:S03]  /*0e10*/  @!P5 IMAD.WIDE.U32 R22, R0, R22, R28 ;  /* 0x000000160016d225 */ /* 0x000fc600078e001c */
[----:B------:R-:W-:Y:S02]  /*0e20*/  @!P0 IADD3.X R27, PT, PT, R30, R27, RZ, P1, !PT ;  /* 0x0000001b1e1b8210 */ /* 0x000fe40000ffe4ff */
[----:B0-----:R-:W-:Y:S02]  /*0e30*/  @!P0 IADD3 R20, P1, PT, R31, R20, RZ ;  /* 0x000000141f148210 */ /* 0x001fe40007f3e0ff */
[----:B------:R-:W-:Y:S01]  /*0e40*/  @!P5 IADD3 R23, PT, PT, R23, R35, RZ ;  /* 0x000000231717d210 */ /* 0x000fe20007ffe0ff */
[----:B------:R-:W2:Y:S01]  /*0e50*/  @!P0 LDG.E R44, desc[UR8][R26.64] ;  /* 0x000000081a2c8981 */ /* 0x000ea2000c1e1900 */
[----:B------:R-:W-:Y:S02]  /*0e60*/  @!P5 SHF.L.U32 R29, R22, 0x1, RZ ;  /* 0x00000001161dd819 */ /* 0x000fe400000006ff */
[----:B------:R-:W-:Y:S02]  /*0e70*/  LEA R39, R47, R38, 0x7 ;  /* 0x000000262f277211 */ /* 0x000fe400078e38ff */
[----:B------:R-:W-:-:S02]  /*0e80*/  @!P0 IADD3.X R21, PT, PT, R30, R21, RZ, P1, !PT ;  /* 0x000000151e158210 */ /* 0x000fc40000ffe4ff */
[----:B------:R-:W-:Y:S02]  /*0e90*/  @!P5 SHF.L.U64.HI R30, R22, 0x1, R23 ;  /* 0x00000001161ed819 */ /* 0x000fe40000010217 */
[C---:B------:R-:W-:Y:S02]  /*0ea0*/  @!P5 IADD3 R18, P1, PT, R29.reuse, R18, RZ ;  /* 0x000000121d12d210 */ /* 0x040fe40007f3e0ff */
[----:B----4-:R-:W-:Y:S01]  /*0eb0*/  @!P5 IADD3 R16, P2, PT, R29, R16, RZ ;  /* 0x000000101d10d210 */ /* 0x010fe20007f5e0ff */
[----:B------:R-:W-:Y:S01]  /*0ec0*/  @P6 IMAD.WIDE R24, R39, 0x2, R24 ;  /* 0x0000000227186825 */ /* 0x000fe200078e0218 */
[----:B------:R-:W-:-:S03]  /*0ed0*/  MOV R51, RZ ;  /* 0x000000ff00337202 */ /* 0x000fc60000000f00 */
[----:B------:R-:W-:Y:S01]  /*0ee0*/  IMAD.WIDE R22, R39, 0x2, R56 ;  /* 0x0000000227167825 */ /* 0x000fe200078e0238 */
[----:B------:R-:W-:Y:S02]  /*0ef0*/  CS2R R38, SRZ ;  /* 0x0000000000267805 */ /* 0x000fe4000001ff00 */
[C---:B------:R-:W-:Y:S01]  /*0f00*/  @!P5 IADD3.X R19, PT, PT, R30.reuse, R19, RZ, P1, !PT ;  /* 0x000000131e13d210 */ /* 0x040fe20000ffe4ff */
[----:B------:R-:W4:Y:S01]  /*0f10*/  @P6 LDG.E.U16 R0, desc[UR8][R24.64] ;  /* 0x0000000818006981 */ /* 0x000f22000c1e1500 */
[----:B------:R-:W-:-:S03]  /*0f20*/  @!P5 IADD3.X R17, PT, PT, R30, R17, RZ, P2, !PT ;  /* 0x000000111e11d210 */ /* 0x000fc600017fe4ff */
[----:B------:R-:W4:Y:S04]  /*0f30*/  @P6 LDG.E.U16 R28, desc[UR8][R24.64+0x2] ;  /* 0x00000208181c6981 */ /* 0x000f28000c1e1500 */
[----:B------:R-:W4:Y:S04]  /*0f40*/  LDG.E.U16 R26, desc[UR8][R22.64] ;  /* 0x00000008161a7981 */ /* 0x000f28000c1e1500 */
[----:B------:R-:W4:Y:S04]  /*0f50*/  LDG.E.U16 R27, desc[UR8][R22.64+0x2] ;  /* 0x00000208161b7981 */ /* 0x000f28000c1e1500 */
[----:B------:R-:W4:Y:S04]  /*0f60*/  @!P0 LDG.E R38, desc[UR8][R20.64] ;  /* 0x0000000814268981 */ /* 0x000f28000c1e1900 */
[----:B------:R-:W4:Y:S04]  /*0f70*/  @!P5 LDG.E R53, desc[UR8][R18.64] ;  /* 0x000000081235d981 */ /* 0x000f28000c1e1900 */
[----:B------:R-:W4:Y:S01]  /*0f80*/  @!P5 LDG.E R51, desc[UR8][R16.64] ;  /* 0x000000081033d981 */ /* 0x000f22000c1e1900 */
[----:B------:R-:W-:Y:S01]  /*0f90*/  UISETP.NE.AND UP1, UPT, UR12, URZ, UPT ;  /* 0x000000ff0c00728c */ /* 0x000fe2000bf25270 */
[----:B------:R-:W-:-:S02]  /*0fa0*/  MOV R46, RZ ;  /* 0x000000ff002e7202 */ /* 0x000fc40000000f00 */
[----:B------:R-:W-:Y:S01]  /*0fb0*/  MOV R40, RZ ;  /* 0x000000ff00287202 */ /* 0x000fe20000000f00 */
[----:B------:R-:W5:Y:S04]  /*0fc0*/  @!P3 LDG.E R39, desc[UR8][R14.64] ;  /* 0x000000080e27b981 */ /* 0x000f68000c1e1900 */
[----:B------:R0:W5:Y:S01]  /*0fd0*/  @!P4 LDG.E R46, desc[UR8][R4.64] ;  /* 0x00000008042ec981 */ /* 0x000162000c1e1900 */
[----:B------:R-:W-:-:S03]  /*0fe0*/  UMOV UR7, 0x3f800000 ;  /* 0x3f80000000077882 */ /* 0x000fc60000000000 */
[----:B------:R1:W5:Y:S01]  /*0ff0*/  @!P4 LDG.E R40, desc[UR8][R2.64] ;  /* 0x000000080228c981 */ /* 0x000362000c1e1900 */
[----:B0-----:R-:W-:Y:S02]  /*1000*/  CS2R R4, SRZ ;  /* 0x0000000000047805 */ /* 0x001fe4000001ff00 */
[----:B---3--:R-:W-:-:S13]  /*1010*/  R2UR UR13, R12 ;  /* 0x000000000c0d72ca */ /* 0x008fda00000e0000 */
[----:B------:R-:W-:-:S05]  /*1020*/  MOV R12, UR13 ;  /* 0x0000000d000c7c02 */ /* 0x000fca0008000f00 */
[----:B------:R-:W-:-:S05]  /*1030*/  FFMA.FTZ R13, -R12, UR13, R13 ;  /* 0x0000000d0c0d7c23 */ /* 0x000fca000801010d */
[----:B------:R-:W-:-:S13]  /*1040*/  FSETP.GTU.FTZ.AND P1, PT, R13, RZ, PT ;  /* 0x000000ff0d00720b */ /* 0x000fda0003f3c000 */
[----:B------:R-:W-:-:S05]  /*1050*/  VOTEU.ANY UP0, P1 ;  /* 0x0000000000ff7886 */ /* 0x000fca0000800100 */
[----:B------:R-:W0:Y:S01]  /*1060*/  @UP0 LDCU UR5, c[0x0][0x3c0] ;  /* 0x00007800ff0507ac */ /* 0x000e220008000800 */
[----:B------:R-:W-:-:S13]  /*1070*/  PLOP3.LUT P1, PT, PT, PT, UP0, 0x80, 0x8 ;  /* 0x000000000008781c */ /* 0x000fda0003f2f008 */
[----:B0-----:R-:W-:-:S06]  /*1080*/  @P1 FADD.FTZ R12, R13, UR5 ;  /* 0x000000050d0c1e21 */ /* 0x001fcc0008010000 */
[----:B------:R-:W0:Y:S01]  /*1090*/  @P1 MUFU.RSQ R12, R12 ;  /* 0x0000000c000c1308 */ /* 0x000e220000001400 */
[----:B------:R-:W-:Y:S02]  /*10a0*/  PRMT R16, R42, 0x7632, R16 ;  /* 0x000076322a107816 */ /* 0x000fe40000000010 */
[----:B--2---:R-:W-:Y:S02]  /*10b0*/  PRMT R14, R36, 0x7632, R14 ;  /* 0x00007632240e7816 */ /* 0x004fe4000000000e */
[----:B------:R-:W-:Y:S02]  /*10c0*/  PRMT R58, R54, 0x7632, R58 ;  /* 0x00007632363a7816 */ /* 0x000fe4000000003a */
[----:B------:R-:W-:Y:S02]  /*10d0*/  PRMT R56, R52, 0x7632, R56 ;  /* 0x0000763234387816 */ /* 0x000fe40000000038 */
[----:B0-----:R-:W-:Y:S02]  /*10e0*/  @P1 R2UR UR5, R12 ;  /* 0x000000000c0512ca */ /* 0x001fe400000e0000 */
[----:B------:R-:W-:-:S02]  /*10f0*/  PRMT R20, R45, 0x7632, R20 ;  /* 0x000076322d147816 */ /* 0x000fc40000000014 */
[----:B------:R-:W-:-:S09]  /*1100*/  PRMT R17, R43, 0x7632, R17 ;  /* 0x000076322b117816 */ /* 0x000fd20000000011 */
[----:B------:R-:W-:Y:S01]  /*1110*/  @UP0 UMOV UR7, UR5 ;  /* 0x0000000500070c82 */ /* 0x000fe20008000000 */
[----:B------:R-:W-:Y:S02]  /*1120*/  PRMT R12, R37, 0x7632, R12 ;  /* 0x00007632250c7816 */ /* 0x000fe4000000000c */
[----:B------:R-:W-:Y:S02]  /*1130*/  PRMT R19, R44, 0x7632, R19 ;  /* 0x000076322c137816 */ /* 0x000fe40000000013 */
[----:B----4-:R-:W-:Y:S02]  /*1140*/  @P6 SHF.L.U32 R5, R0, 0x10, RZ ;  /* 0x0000001000056819 */ /* 0x010fe400000006ff */
[----:B------:R-:W-:Y:S02]  /*1150*/  PRMT R0, R48, 0x7632, R0 ;  /* 0x0000763230007816 */ /* 0x000fe40000000000 */
[----:B------:R-:W-:Y:S02]  /*1160*/  @P6 SHF.L.U32 R4, R28, 0x10, RZ ;  /* 0x000000101c046819 */ /* 0x000fe400000006ff */
[----:B-1----:R-:W-:-:S02]  /*1170*/  SHF.L.U32 R3, R26, 0x10, RZ ;  /* 0x000000101a037819 */ /* 0x002fc400000006ff */
[----:B------:R-:W-:Y:S02]  /*1180*/  SHF.L.U32 R2, R27, 0x10, RZ ;  /* 0x000000101b027819 */ /* 0x000fe400000006ff */
[----:B------:R-:W-:Y:S02]  /*1190*/  PRMT R18, R38, 0x7632, R18 ;  /* 0x0000763226127816 */ /* 0x000fe40000000012 */
[----:B------:R-:W-:Y:S02]  /*11a0*/  PRMT R57, R53, 0x7632, R57 ;  /* 0x0000763235397816 */ /* 0x000fe40000000039 */
[----:B------:R-:W-:Y:S01]  /*11b0*/  PRMT R55, R51, 0x7632, R55 ;  /* 0x0000763233377816 */ /* 0x000fe20000000037 */
[----:B------:R-:W-:Y:S06]  /*11c0*/  BRA.U UP1, `(.L_x_204) ;  /* 0x0000000901547547 */ /* 0x000fec000b800000 */
[----:B------:R-:W-:Y:S02]  /*11d0*/  SHF.L.U32 R15, R0, 0x10, RZ ;  /* 0x00000010000f7819 */ /* 0x000fe400000006ff */
[----:B------:R-:W-:Y:S02]  /*11e0*/  SHF.L.U32 R13, R48, 0x10, RZ ;  /* 0x00000010300d7819 */ /* 0x000fe400000006ff */
[----:B-----5:R-:W-:Y:S01]  /*11f0*/  SHF.L.U32 R0, R41, 0x10, RZ ;  /* 0x0000001029007819 */ /* 0x020fe200000006ff */
[----:B------:R-:W-:Y:S01]  /*1200*/  FADD.FTZ R24, R15, -UR13 ;  /* 0x8000000d0f187e21 */ /* 0x000fe20008010000 */
[----:B------:R-:W-:Y:S01]  /*1210*/  PRMT R23, R41, 0x7632, R23 ;  /* 0x0000763229177816 */ /* 0x000fe20000000017 */
[----:B------:R-:W-:Y:S01]  /*1220*/  FADD.FTZ R15, R13, -UR13 ;  /* 0x8000000d0d0f7e21 */ /* 0x000fe20008010000 */
[----:B------:R-:W-:Y:S01]  /*1230*/  SHF.L.U32 R21, R46, 0x10, RZ ;  /* 0x000000102e157819 */ /* 0x000fe200000006ff */
[----:B------:R-:W-:Y:S01]  /*1240*/  FMUL.FTZ R26, R3, R0 ;  /* 0x00000000031a7220 */ /* 0x000fe20000410000 */
[----:B------:R-:W-:Y:S01]  /*1250*/  SHF.L.U32 R13, R23, 0x10, RZ ;  /* 0x00000010170d7819 */ /* 0x000fe200000006ff */
[----:B------:R-:W-:Y:S01]  /*1260*/  FMUL.FTZ R15, R15, UR7 ;  /* 0x000000070f0f7c20 */ /* 0x000fe20008410000 */
[----:B------:R-:W-:Y:S01]  /*1270*/  FMUL.FTZ R24, R24, UR7 ;  /* 0x0000000718187c20 */ /* 0x000fe20008410000 */
[----:B------:R-:W-:Y:S01]  /*1280*/  FADD.FTZ R21, R21, -UR13 ;  /* 0x8000000d15157e21 */ /* 0x000fe20008010000 */
[----:B------:R-:W-:Y:S01]  /*1290*/  FADD.FTZ R28, RZ, R26 ;  /* 0x0000001aff1c7221 */ /* 0x000fe20000010000 */
[----:B------:R-:W-:Y:S01]  /*12a0*/  FMUL.FTZ R23, R2, R13 ;  /* 0x0000000d02177220 */ /* 0x000fe20000410000 */
[----:B------:R-:W-:Y:S01]  /*12b0*/  FFMA.FTZ R27, R15, R26, RZ ;  /* 0x0000001a0f1b7223 */ /* 0x000fe200000100ff */
[----:B------:R-:W-:Y:S01]  /*12c0*/  FMUL.FTZ R25, R21, UR7 ;  /* 0x0000000715197c20 */ /* 0x000fe20008410000 */
[----:B------:R-:W-:Y:S01]  /*12d0*/  SHF.L.U32 R22, R40, 0x10, RZ ;  /* 0x0000001028167819 */ /* 0x000fe200000006ff */
[----:B------:R-:W-:Y:S01]  /*12e0*/  FADD.FTZ R21, R23, R28 ;  /* 0x0000001c17157221 */ /* 0x000fe20000010000 */
[----:B------:R-:W-:Y:S01]  /*12f0*/  FFMA.FTZ R26, R24, R23, R27 ;  /* 0x00000017181a7223 */ /* 0x000fe2000001001b */
[----:B------:R-:W-:Y:S01]  /*1300*/  PRMT R23, R46, 0x7632, R23 ;  /* 0x000076322e177816 */ /* 0x000fe20000000017 */
[----:B------:R-:W-:Y:S01]  /*1310*/  FFMA.FTZ R29, R0, R15, RZ ;  /* 0x0000000f001d7223 */ /* 0x000fe200000100ff */
[----:B------:R-:W-:Y:S01]  /*1320*/  FADD.FTZ R15, RZ, R0 ;  /* 0x00000000ff0f7221 */ /* 0x000fe20000010000 */
[----:B------:R-:W-:Y:S01]  /*1330*/  PRMT R27, R40, 0x7632, R27 ;  /* 0x00007632281b7816 */ /* 0x000fe2000000001b */
[----:B------:R-:W-:Y:S01]  /*1340*/  FADD.FTZ R28, RZ, R13 ;  /* 0x0000000dff1c7221 */ /* 0x000fe20000010000 */
[----:B------:R-:W-:Y:S01]  /*1350*/  SHF.L.U32 R23, R23, 0x10, RZ ;  /* 0x0000001017177819 */ /* 0x000fe200000006ff */
[C---:B------:R-:W-:Y:S01]  /*1360*/  FADD.FTZ R15, R22.reuse, R15 ;  /* 0x0000000f160f7221 */ /* 0x040fe20000010000 */
[----:B------:R-:W-:Y:S01]  /*1370*/  FFMA.FTZ R0, R22, R25, R29 ;  /* 0x0000001916007223 */ /* 0x000fe2000001001d */
[----:B------:R-:W-:Y:S01]  /*1380*/  FMUL.FTZ R22, R3, R22 ;  /* 0x0000001603167220 */ /* 0x000fe20000410000 */
[----:B------:R-:W-:Y:S01]  /*1390*/  SHF.L.U32 R27, R27, 0x10, RZ ;  /* 0x000000101b1b7819 */ /* 0x000fe200000006ff */
[----:B------:R-:W-:Y:S01]  /*13a0*/  FADD.FTZ R23, R23, -UR13 ;  /* 0x8000000d17177e21 */ /* 0x000fe20008010000 */
[----:B------:R-:W-:Y:S01]  /*13b0*/  SHF.L.U32 R29, R39, 0x10, RZ ;  /* 0x00000010271d7819 */ /* 0x000fe200000006ff */
[----:B------:R-:W-:Y:S01]  /*13c0*/  FFMA.FTZ R25, R25, R22, R26 ;  /* 0x0000001619197223 */ /* 0x000fe2000001001a */
[----:B------:R-:W-:Y:S01]  /*13d0*/  FFMA.FTZ R26, R13, R24, RZ ;  /* 0x000000180d1a7223 */ /* 0x000fe200000100ff */
[----:B------:R-:W-:Y:S01]  /*13e0*/  FMUL.FTZ R24, R23, UR7 ;  /* 0x0000000717187c20 */ /* 0x000fe20008410000 */
[----:B------:R-:W-:Y:S01]  /*13f0*/  FADD.FTZ R23, R27, R28 ;  /* 0x0000001c1b177221 */ /* 0x000fe20000010000 */
[----:B------:R-:W-:Y:S01]  /*1400*/  SHF.L.U32 R28, R45, 0x10, RZ ;  /* 0x000000102d1c7819 */ /* 0x000fe200000006ff */
[----:B------:R-:W-:Y:S01]  /*1410*/  FADD.FTZ R22, R21, R22 ;  /* 0x0000001615167221 */ /* 0x000fe20000010000 */
[----:B------:R-:W-:Y:S01]  /*1420*/  FFMA.FTZ R13, R27, R24, R26 ;  /* 0x000000181b0d7223 */ /* 0x000fe2000001001a */
[----:B------:R-:W-:Y:S01]  /*1430*/  FMUL.FTZ R27, R2, R27 ;  /* 0x0000001b021b7220 */ /* 0x000fe20000410000 */
[----:B------:R-:W-:Y:S01]  /*1440*/  SHF.L.U32 R20, R20, 0x10, RZ ;  /* 0x0000001014147819 */ /* 0x000fe200000006ff */
[----:B------:R-:W-:Y:S01]  /*1450*/  FADD.FTZ R28, R28, -UR13 ;  /* 0x8000000d1c1c7e21 */ /* 0x000fe20008010000 */
[----:B------:R-:W-:Y:S01]  /*1460*/  SHF.L.U32 R26, R44, 0x10, RZ ;  /* 0x000000102c1a7819 */ /* 0x000fe200000006ff */
[--C-:B------:R-:W-:Y:S01]  /*1470*/  FADD.FTZ R21, R27, R22.reuse ;  /* 0x000000161b157221 */ /* 0x100fe20000010000 */
[----:B------:R-:W-:Y:S01]  /*1480*/  PRMT R22, R39, 0x7632, R22 ;  /* 0x0000763227167816 */ /* 0x000fe20000000016 */
[----:B------:R-:W-:Y:S01]  /*1490*/  FFMA.FTZ R25, R24, R27, R25 ;  /* 0x0000001b18197223 */ /* 0x000fe20000010019 */
[----:B------:R-:W-:Y:S01]  /*14a0*/  FMUL.FTZ R28, R28, UR7 ;  /* 0x000000071c1c7c20 */ /* 0x000fe20008410000 */
[----:B------:R-:W-:Y:S01]  /*14b0*/  FMUL.FTZ R24, R3, R29 ;  /* 0x0000001d03187220 */ /* 0x000fe20000410000 */
[----:B------:R-:W-:Y:S01]  /*14c0*/  FADD.FTZ R20, R20, -UR13 ;  /* 0x8000000d14147e21 */ /* 0x000fe20008010000 */
[----:B------:R-:W-:Y:S01]  /*14d0*/  SHF.L.U32 R22, R22, 0x10, RZ ;  /* 0x0000001016167819 */ /* 0x000fe200000006ff */
[----:B------:R-:W-:Y:S01]  /*14e0*/  FADD.FTZ R26, R26, -UR13 ;  /* 0x8000000d1a1a7e21 */ /* 0x000fe20008010000 */
[----:B------:R-:W-:Y:S01]  /*14f0*/  FFMA.FTZ R25, R28, R24, R25 ;  /* 0x000000181c197223 */ /* 0x000fe20000010019 */
[----:B------:R-:W-:Y:S01]  /*1500*/  FMUL.FTZ R20, R20, UR7 ;  /* 0x0000000714147c20 */ /* 0x000fe20008410000 */
[----:B------:R-:W-:Y:S01]  /*1510*/  FADD.FTZ R21, R21, R24 ;  /* 0x0000001815157221 */ /* 0x000fe20000010000 */
[----:B------:R-:W-:Y:S01]  /*1520*/  FMUL.FTZ R24, R2, R22 ;  /* 0x0000001602187220 */ /* 0x000fe20000410000 */
[----:B------:R-:W-:Y:S01]  /*1530*/  SHF.L.U32 R27, R38, 0x10, RZ ;  /* 0x00000010261b7819 */ /* 0x000fe200000006ff */
[----:B------:R-:W-:Y:S01]  /*1540*/  FFMA.FTZ R13, R22, R20, R13 ;  /* 0x00000014160d7223 */ /* 0x000fe2000001000d */
[----:B------:R-:W-:Y:S01]  /*1550*/  FADD.FTZ R23, R23, R22 ;  /* 0x0000001617177221 */ /* 0x000fe20000010000 */
[----:B------:R-:W-:Y:S01]  /*1560*/  FADD.FTZ R21, R24, R21 ;  /* 0x0000001518157221 */ /* 0x000fe20000010000 */
[----:B------:R-:W-:Y:S01]  /*1570*/  FFMA.FTZ R20, R20, R24, R25 ;  /* 0x0000001814147223 */ /* 0x000fe20000010019 */
[----:B------:R-:W-:Y:S01]  /*1580*/  SHF.L.U32 R22, R19, 0x10, RZ ;  /* 0x0000001013167819 */ /* 0x000fe200000006ff */
[----:B------:R-:W-:Y:S01]  /*1590*/  FMUL.FTZ R24, R3, R27 ;  /* 0x0000001b03187220 */ /* 0x000fe20000410000 */
[----:B------:R-:W-:Y:S01]  /*15a0*/  FMUL.FTZ R25, R26, UR7 ;  /* 0x000000071a197c20 */ /* 0x000fe20008410000 */
[----:B------:R-:W-:Y:S01]  /*15b0*/  SHF.L.U32 R26, R43, 0x10, RZ ;  /* 0x000000102b1a7819 */ /* 0x000fe200000006ff */
[----:B------:R-:W-:Y:S01]  /*15c0*/  FADD.FTZ R15, R15, R29 ;  /* 0x0000001d0f0f7221 */ /* 0x000fe20000010000 */
[----:B------:R-:W-:Y:S01]  /*15d0*/  FADD.FTZ R19, R21, R24 ;  /* 0x0000001815137221 */ /* 0x000fe20000010000 */
[----:B------:R-:W-:Y:S01]  /*15e0*/  FADD.FTZ R21, R22, -UR13 ;  /* 0x8000000d16157e21 */ /* 0x000fe20008010000 */
[----:B------:R-:W-:Y:S01]  /*15f0*/  SHF.L.U32 R18, R18, 0x10, RZ ;  /* 0x0000001012127819 */ /* 0x000fe200000006ff */
[----:B------:R-:W-:Y:S01]  /*1600*/  FFMA.FTZ R0, R29, R28, R0 ;  /* 0x0000001c1d007223 */ /* 0x000fe20000010000 */
[----:B------:R-:W-:Y:S01]  /*1610*/  FADD.FTZ R26, R26, -UR13 ;  /* 0x8000000d1a1a7e21 */ /* 0x000fe20008010000 */
[----:B------:R-:W-:Y:S01]  /*1620*/  FMUL.FTZ R21, R21, UR7 ;  /* 0x0000000715157c20 */ /* 0x000fe20008410000 */
[----:B------:R-:W-:Y:S01]  /*1630*/  FFMA.FTZ R20, R25, R24, R20 ;  /* 0x0000001819147223 */ /* 0x000fe20000010014 */
[----:B------:R-:W-:Y:S01]  /*1640*/  SHF.L.U32 R22, R17, 0x10, RZ ;  /* 0x0000001011167819 */ /* 0x000fe200000006ff */
[----:B------:R-:W-:Y:S01]  /*1650*/  FADD.FTZ R15, R15, R27 ;  /* 0x0000001b0f0f7221 */ /* 0x000fe20000010000 */
[----:B------:R-:W-:Y:S01]  /*1660*/  SHF.L.U32 R24, R37, 0x10, RZ ;  /* 0x0000001025187819 */ /* 0x000fe200000006ff */
[----:B------:R-:W-:Y:S01]  /*1670*/  FFMA.FTZ R0, R27, R25, R0 ;  /* 0x000000191b007223 */ /* 0x000fe20000010000 */
        /* <DEDUP_REMOVED lines=11> */
[----:B------:R-:W-:Y:S01]  /*1730*/  FADD.FTZ R26, R19, R24 ;  /* 0x00000018131a7221 */ /* 0x000fe20000010000 */
[----:B------:R-:W-:Y:S01]  /*1740*/  FFMA.FTZ R19, R17, R24, R20 ;  /* 0x0000001811137223 */ /* 0x000fe20000010014 */
[----:B------:R-:W-:Y:S01]  /*1750*/  FMUL.FTZ R22, R22, UR7 ;  /* 0x0000000716167c20 */ /* 0x000fe20008410000 */
[----:B------:R-:W-:Y:S01]  /*1760*/  SHF.L.U32 R20, R42, 0x10, RZ ;  /* 0x000000102a147819 */ /* 0x000fe200000006ff */
[----:B------:R-:W-:Y:S01]  /*1770*/  FMUL.FTZ R17, R2, R18 ;  /* 0x0000001202117220 */ /* 0x000fe20000410000 */
[----:B------:R-:W-:Y:S01]  /*1780*/  SHF.L.U32 R16, R16, 0x10, RZ ;  /* 0x0000001010107819 */ /* 0x000fe200000006ff */
[----:B------:R-:W-:Y:S01]  /*1790*/  FADD.FTZ R23, R23, R18 ;  /* 0x0000001217177221 */ /* 0x000fe20000010000 */
[----:B------:R-:W-:Y:S01]  /*17a0*/  FFMA.FTZ R12, R18, R22, R13 ;  /* 0x00000016120c7223 */ /* 0x000fe2000001000d */
[----:B------:R-:W-:Y:S01]  /*17b0*/  SHF.L.U32 R13, R36, 0x10, RZ ;  /* 0x00000010240d7819 */ /* 0x000fe200000006ff */
[----:B------:R-:W-:Y:S01]  /*17c0*/  FADD.FTZ R20, R20, -UR13 ;  /* 0x8000000d14147e21 */ /* 0x000fe20008010000 */
[----:B------:R-:W-:Y:S01]  /*17d0*/  FADD.FTZ R18, R16, -UR13 ;  /* 0x8000000d10127e21 */ /* 0x000fe20008010000 */
[----:B------:R-:W-:Y:S01]  /*17e0*/  FADD.FTZ R26, R17, R26 ;  /* 0x0000001a111a7221 */ /* 0x000fe20000010000 */
[----:B------:R-:W-:Y:S01]  /*17f0*/  FFMA.FTZ R19, R22, R17, R19 ;  /* 0x0000001116137223 */ /* 0x000fe20000010013 */
[----:B------:R-:W-:Y:S01]  /*1800*/  SHF.L.U32 R17, R14, 0x10, RZ ;  /* 0x000000100e117819 */ /* 0x000fe200000006ff */
[----:B------:R-:W-:Y:S01]  /*1810*/  FMUL.FTZ R16, R20, UR7 ;  /* 0x0000000714107c20 */ /* 0x000fe20008410000 */
[----:B------:R-:W-:Y:S01]  /*1820*/  FMUL.FTZ R18, R18, UR7 ;  /* 0x0000000712127c20 */ /* 0x000fe20008410000 */
[----:B------:R-:W-:Y:S01]  /*1830*/  FMUL.FTZ R21, R3, R13 ;  /* 0x0000000d03157220 */ /* 0x000fe20000410000 */
[----:B------:R-:W-:Y:S01]  /*1840*/  SHF.L.U32 R20, R54, 0x10, RZ ;  /* 0x0000001036147819 */ /* 0x000fe200000006ff */
[----:B------:R-:W-:Y:S01]  /*1850*/  FADD.FTZ R23, R23, R17 ;  /* 0x0000001117177221 */ /* 0x000fe20000010000 */
[----:B------:R-:W-:Y:S01]  /*1860*/  FFMA.FTZ R12, R17, R18, R12 ;  /* 0x00000012110c7223 */ /* 0x000fe2000001000c */
        /* <DEDUP_REMOVED lines=8> */
[----:B------:R-:W-:Y:S01]  /*18f0*/  FMUL.FTZ R25, R3, R14 ;  /* 0x0000000e03197220 */ /* 0x000fe20000410000 */
[----:B------:R-:W-:Y:S01]  /*1900*/  FMUL.FTZ R19, R20, UR7 ;  /* 0x0000000714137c20 */ /* 0x000fe20008410000 */
[----:B------:R-:W-:Y:S01]  /*1910*/  FADD.FTZ R21, R21, -UR13 ;  /* 0x8000000d15157e21 */ /* 0x000fe20008010000 */
[----:B------:R-:W-:Y:S01]  /*1920*/  SHF.L.U32 R20, R53, 0x10, RZ ;  /* 0x0000001035147819 */ /* 0x000fe200000006ff */
[----:B------:R-:W-:Y:S01]  /*1930*/  FADD.FTZ R26, R26, R25 ;  /* 0x000000191a1a7221 */ /* 0x000fe20000010000 */
[----:B------:R-:W-:Y:S01]  /*1940*/  SHF.L.U32 R17, R56, 0x10, RZ ;  /* 0x0000001038117819 */ /* 0x000fe200000006ff */
[----:B------:R-:W-:Y:S01]  /*1950*/  FFMA.FTZ R29, R19, R25, R18 ;  /* 0x00000019131d7223 */ /* 0x000fe20000010012 */
[----:B------:R-:W-:Y:S01]  /*1960*/  FMUL.FTZ R18, R21, UR7 ;  /* 0x0000000715127c20 */ /* 0x000fe20008410000 */
[----:B------:R-:W-:Y:S01]  /*1970*/  FADD.FTZ R21, R15, R13 ;  /* 0x0000000d0f157221 */ /* 0x000fe20000010000 */
[----:B------:R-:W-:Y:S01]  /*1980*/  FFMA.FTZ R25, R13, R16, R0 ;  /* 0x000000100d197223 */ /* 0x000fe20000010000 */
[----:B------:R-:W-:Y:S01]  /*1990*/  FADD.FTZ R15, R20, -UR13 ;  /* 0x8000000d140f7e21 */ /* 0x000fe20008010000 */
[----:B------:R-:W-:Y:S01]  /*19a0*/  FMUL.FTZ R27, R2, R17 ;  /* 0x00000011021b7220 */ /* 0x000fe20000410000 */
[----:B------:R-:W-:Y:S01]  /*19b0*/  SHF.L.U32 R16, R51, 0x10, RZ ;  /* 0x0000001033107819 */ /* 0x000fe200000006ff */
[----:B------:R-:W-:Y:S01]  /*19c0*/  FADD.FTZ R21, R21, R14 ;  /* 0x0000000e15157221 */ /* 0x000fe20000010000 */
[----:B------:R-:W-:Y:S01]  /*19d0*/  SHF.L.U32 R20, R57, 0x10, RZ ;  /* 0x0000001039147819 */ /* 0x000fe200000006ff */
[----:B------:R-:W-:Y:S01]  /*19e0*/  FADD.FTZ R26, R27, R26 ;  /* 0x0000001a1b1a7221 */ /* 0x000fe20000010000 */
[----:B------:R-:W-:Y:S01]  /*19f0*/  FFMA.FTZ R0, R18, R27, R29 ;  /* 0x0000001b12007223 */ /* 0x000fe2000001001d */
[----:B------:R-:W-:Y:S01]  /*1a00*/  SHF.L.U32 R13, R55, 0x10, RZ ;  /* 0x00000010370d7819 */ /* 0x000fe200000006ff */
[----:B------:R-:W-:Y:S01]  /*1a10*/  FMUL.FTZ R27, R3, R16 ;  /* 0x00000010031b7220 */ /* 0x000fe20000410000 */
[----:B------:R-:W-:Y:S01]  /*1a20*/  FADD.FTZ R20, R20, -UR13 ;  /* 0x8000000d14147e21 */ /* 0x000fe20008010000 */
[----:B------:R-:W-:Y:S01]  /*1a30*/  FMUL.FTZ R15, R15, UR7 ;  /* 0x000000070f0f7c20 */ /* 0x000fe20008410000 */
[----:B------:R-:W-:Y:S01]  /*1a40*/  FFMA.FTZ R19, R14, R19, R25 ;  /* 0x000000130e137223 */ /* 0x000fe20000010019 */
[----:B------:R-:W-:Y:S01]  /*1a50*/  FADD.FTZ R26, R26, R27 ;  /* 0x0000001b1a1a7221 */ /* 0x000fe20000010000 */
[----:B------:R-:W-:Y:S01]  /*1a60*/  FMUL.FTZ R22, R20, UR7 ;  /* 0x0000000714167c20 */ /* 0x000fe20008410000 */
        /* <DEDUP_REMOVED lines=11> */
.L_x_204:
[----:B------:R-:W-:Y:S02]  /*1b20*/  SHF.L.U32 R0, R48, 0x10, RZ ;  /* 0x0000001030007819 */ /* 0x000fe400000006ff */
[----:B-----5:R-:W-:Y:S02]  /*1b30*/  SHF.L.U32 R12, R46, 0x10, RZ ;  /* 0x000000102e0c7819 */ /* 0x020fe400000006ff */
        /* <DEDUP_REMOVED lines=12> */
[----:B------:R-:W-:Y:S01]  /*1c00*/  SHF.L.U32 R27, R40, 0x10, RZ ;  /* 0x00000010281b7819 */ /* 0x000fe200000006ff */
[----:B------:R-:W-:Y:S01]  /*1c10*/  FMUL.FTZ R12, R15, -1.4426950216293334961 ;  /* 0xbfb8aa3b0f0c7820 */ /* 0x000fe20000410000 */
[----:B------:R-:W-:Y:S01]  /*1c20*/  FMUL.FTZ R13, R13, UR7 ;  /* 0x000000070d0d7c20 */ /* 0x000fe20008410000 */
[----:B------:R-:W-:Y:S01]  /*1c30*/  FMUL.FTZ R18, R14, -1.4426950216293334961 ;  /* 0xbfb8aa3b0e127820 */ /* 0x000fe20000410000 */
[----:B------:R-:W-:-:S02]  /*1c40*/  FADD.FTZ R21, R21, -UR13 ;  /* 0x8000000d15157e21 */ /* 0x000fc40008010000 */
[C-C-:B------:R-:W-:Y:S01]  /*1c50*/  FFMA.FTZ R35, R2.reuse, R13, R4.reuse ;  /* 0x0000000d02237223 */ /* 0x140fe20000010004 */
[----:B------:R-:W0:Y:S01]  /*1c60*/  MUFU.EX2 R12, R12 ;  /* 0x0000000c000c7308 */ /* 0x000e220000000800 */
[----:B------:R-:W-:Y:S01]  /*1c70*/  FMUL.FTZ R23, R21, UR7 ;  /* 0x0000000715177c20 */ /* 0x000fe20008410000 */
[----:B------:R-:W-:Y:S01]  /*1c80*/  PRMT R21, R41, 0x7632, R21 ;  /* 0x0000763229157816 */ /* 0x000fe20000000015 */
[----:B------:R-:W-:Y:S02]  /*1c90*/  FMUL.FTZ R16, R35, -1.4426950216293334961 ;  /* 0xbfb8aa3b23107820 */ /* 0x000fe40000410000 */
[----:B------:R-:W-:-:S03]  /*1ca0*/  FFMA.FTZ R31, R2, R23, R4 ;  /* 0x00000017021f7223 */ /* 0x000fc60000010004 */
        /* <DEDUP_REMOVED lines=8> */
[----:B0-----:R-:W-:Y:S01]  /*1d30*/  FMUL.FTZ R25, R22, R17 ;  /* 0x0000001116197220 */ /* 0x001fe20000410000 */
[----:B------:R-:W-:Y:S01]  /*1d40*/  FADD.FTZ R18, -R17, 1 ;  /* 0x3f80000011127421 */ /* 0x000fe20000010100 */
[C---:B------:R-:W-:Y:S02]  /*1d50*/  SHF.L.U32 R17, R45.reuse, 0x10, RZ ;  /* 0x000000102d117819 */ /* 0x040fe400000006ff */
[----:B------:R-:W-:Y:S01]  /*1d60*/  PRMT R22, R45, 0x7632, R22 ;  /* 0x000076322d167816 */ /* 0x000fe20000000016 */
[----:B------:R-:W-:Y:S02]  /*1d70*/  FFMA.FTZ R18, R15, R18, 1 ;  /* 0x3f8000000f127423 */ /* 0x000fe40000010012 */
[----:B-1----:R-:W-:Y:S01]  /*1d80*/  FADD.FTZ R20, R17, -UR13 ;  /* 0x8000000d11147e21 */ /* 0x002fe20008010000 */
[----:B---3--:R-:W-:Y:S01]  /*1d90*/  FADD.FTZ R15, -R12, 1 ;  /* 0x3f8000000c0f7421 */ /* 0x008fe20000010100 */
[----:B------:R-:W-:Y:S01]  /*1da0*/  SHF.L.U32 R17, R21, 0x10, RZ ;  /* 0x0000001015117819 */ /* 0x000fe200000006ff */
[----:B------:R-:W-:Y:S01]  /*1db0*/  FMUL.FTZ R21, R31, -1.4426950216293334961 ;  /* 0xbfb8aa3b1f157820 */ /* 0x000fe20000410000 */
[----:B------:R-:W-:Y:S01]  /*1dc0*/  FMUL.FTZ R20, R20, UR7 ;  /* 0x0000000714147c20 */ /* 0x000fe20008410000 */
[----:B--2---:R-:W-:Y:S01]  /*1dd0*/  FFMA.FTZ R19, R14, R15, 1 ;  /* 0x3f8000000e137423 */ /* 0x004fe2000001000f */
[----:B------:R-:W-:Y:S01]  /*1de0*/  FMUL.FTZ R25, R25, R18 ;  /* 0x0000001219197220 */ /* 0x000fe20000410000 */
[----:B------:R-:W0:Y:S01]  /*1df0*/  MUFU.EX2 R14, R21 ;  /* 0x00000015000e7308 */ /* 0x000e220000000800 */
[----:B------:R-:W-:Y:S01]  /*1e00*/  FFMA.FTZ R15, R3, R20, R5 ;  /* 0x00000014030f7223 */ /* 0x000fe20000010005 */
[----:B------:R-:W-:Y:S01]  /*1e10*/  SHF.L.U32 R22, R22, 0x10, RZ ;  /* 0x0000001016167819 */ /* 0x000fe200000006ff */
[----:B------:R-:W-:Y:S01]  /*1e20*/  FMUL.FTZ R12, R27, R12 ;  /* 0x0000000c1b0c7220 */ /* 0x000fe20000410000 */
[----:B----4-:R-:W-:Y:S01]  /*1e30*/  FMUL.FTZ R24, R17, R16 ;  /* 0x0000001011187220 */ /* 0x010fe20000410000 */
[----:B------:R-:W-:Y:S01]  /*1e40*/  FMUL.FTZ R18, R15, -1.4426950216293334961 ;  /* 0xbfb8aa3b0f127820 */ /* 0x000fe20000410000 */
[----:B------:R-:W-:Y:S01]  /*1e50*/  FADD.FTZ R16, -R16, 1 ;  /* 0x3f80000010107421 */ /* 0x000fe20000010100 */
[----:B------:R-:W-:Y:S01]  /*1e60*/  FADD.FTZ R22, R22, -UR13 ;  /* 0x8000000d16167e21 */ /* 0x000fe20008010000 */
[----:B------:R-:W-:Y:S01]  /*1e70*/  FMUL.FTZ R19, R12, R19 ;  /* 0x000000130c137220 */ /* 0x000fe20000410000 */
[----:B------:R-:W-:Y:S01]  /*1e80*/  SHF.L.U32 R12, R44, 0x10, RZ ;  /* 0x000000102c0c7819 */ /* 0x000fe200000006ff */
[----:B------:R-:W-:Y:S01]  /*1e90*/  FFMA.FTZ R35, R35, R16, 1 ;  /* 0x3f80000023237423 */ /* 0x000fe20000010010 */
[----:B------:R-:W1:Y:S01]  /*1ea0*/  MUFU.EX2 R18, R18 ;  /* 0x0000001200127308 */ /* 0x000e620000000800 */
[----:B------:R-:W-:Y:S01]  /*1eb0*/  FMUL.FTZ R17, R22, UR7 ;  /* 0x0000000716117c20 */ /* 0x000fe20008410000 */
[----:B------:R-:W-:Y:S01]  /*1ec0*/  PRMT R22, R40, 0x7632, R22 ;  /* 0x0000763228167816 */ /* 0x000fe20000000016 */
[----:B------:R-:W-:Y:S01]  /*1ed0*/  FADD.FTZ R12, R12, -UR13 ;  /* 0x8000000d0c0c7e21 */ /* 0x000fe20008010000 */
[----:B------:R-:W-:Y:S01]  /*1ee0*/  FMUL.FTZ R24, R24, R35 ;  /* 0x0000002318187220 */ /* 0x000fe20000410000 */
[----:B------:R-:W-:Y:S01]  /*1ef0*/  FFMA.FTZ R29, R2, R17, R4 ;  /* 0x00000011021d7223 */ /* 0x000fe20000010004 */
[----:B0-----:R-:W-:Y:S01]  /*1f00*/  FADD.FTZ R27, R14, 1 ;  /* 0x3f8000000e1b7421 */ /* 0x001fe20000010000 */
[----:B------:R-:W-:Y:S01]  /*1f10*/  FMUL.FTZ R14, R12, UR7 ;  /* 0x000000070c0e7c20 */ /* 0x000fe20008410000 */
[----:B------:R-:W-:Y:S01]  /*1f20*/  SHF.L.U32 R22, R22, 0x10, RZ ;  /* 0x0000001016167819 */ /* 0x000fe200000006ff */
[----:B------:R-:W-:Y:S01]  /*1f30*/  FMUL.FTZ R16, R29, -1.4426950216293334961 ;  /* 0xbfb8aa3b1d107820 */ /* 0x000fe20000410000 */
[----:B------:R-:W-:Y:S01]  /*1f40*/  PRMT R35, R38, 0x7632, R35 ;  /* 0x0000763226237816 */ /* 0x000fe20000000023 */
[----:B------:R-:W-:Y:S01]  /*1f50*/  FFMA.FTZ R12, R3, R14, R5 ;  /* 0x0000000e030c7223 */ /* 0x000fe20000010005 */
[----:B------:R-:W0:Y:S02]  /*1f60*/  MUFU.RCP R27, R27 ;  /* 0x0000001b001b7308 */ /* 0x000e240000001000 */
[----:B------:R-:W-:Y:S01]  /*1f70*/  SHF.L.U32 R35, R35, 0x10, RZ ;  /* 0x0000001023237819 */ /* 0x000fe200000006ff */
[----:B------:R-:W-:Y:S01]  /*1f80*/  FMUL.FTZ R34, R12, -1.4426950216293334961 ;  /* 0xbfb8aa3b0c227820 */ /* 0x000fe20000410000 */
[----:B-1----:R-:W-:-:S04]  /*1f90*/  FADD.FTZ R30, R18, 1 ;  /* 0x3f800000121e7421 */ /* 0x002fc80000010000 */
[----:B------:R-:W1:Y:S08]  /*1fa0*/  MUFU.EX2 R16, R16 ;  /* 0x0000001000107308 */ /* 0x000e700000000800 */
[----:B------:R2:W3:Y:S01]  /*1fb0*/  MUFU.RCP R18, R30 ;  /* 0x0000001e00127308 */ /* 0x0004e20000001000 */
[----:B0-----:R-:W-:Y:S01]  /*1fc0*/  FMUL.FTZ R22, R22, R27 ;  /* 0x0000001b16167220 */ /* 0x001fe20000410000 */
[----:B------:R-:W-:-:S04]  /*1fd0*/  FADD.FTZ R28, -R27, 1 ;  /* 0x3f8000001b1c7421 */ /* 0x000fc80000010100 */
[----:B------:R-:W-:Y:S01]  /*1fe0*/  FFMA.FTZ R31, R31, R28, 1 ;  /* 0x3f8000001f1f7423 */ /* 0x000fe2000001001c */
[----:B------:R-:W-:Y:S01]  /*1ff0*/  SHF.L.U32 R28, R39, 0x10, RZ ;  /* 0x00000010271c7819 */ /* 0x000fe200000006ff */
[----:B------:R-:W0:Y:S01]  /*2000*/  MUFU.EX2 R21, R34 ;  /* 0x0000002200157308 */ /* 0x000e220000000800 */
[----:B-1----:R-:W-:Y:S01]  /*2010*/  FADD.FTZ R27, R16, 1 ;  /* 0x3f800000101b7421 */ /* 0x002fe20000010000 */
[----:B------:R-:W-:Y:S01]  /*2020*/  FMUL.FTZ R22, R22, R31 ;  /* 0x0000001f16167220 */ /* 0x000fe20000410000 */
[----:B--2---:R-:W-:-:S05]  /*2030*/  FMUL.FTZ R30, R2, R24 ;  /* 0x00000018021e7220 */ /* 0x004fca0000410000 */
[----:B------:R-:W1:Y:S01]  /*2040*/  MUFU.RCP R27, R27 ;  /* 0x0000001b001b7308 */ /* 0x000e620000001000 */
[----:B---3--:R-:W-:-:S04]  /*2050*/  FADD.FTZ R16, -R18, 1 ;  /* 0x3f80000012107421 */ /* 0x008fc80000010100 */
[----:B------:R-:W-:Y:S01]  /*2060*/  FFMA.FTZ R16, R15, R16, 1 ;  /* 0x3f8000000f107423 */ /* 0x000fe20000010010 */
[----:B0-----:R-:W-:Y:S01]  /*2070*/  FADD.FTZ R15, R21, 1 ;  /* 0x3f800000150f7421 */ /* 0x001fe20000010000 */
[----:B------:R-:W-:Y:S01]  /*2080*/  FMUL.FTZ R21, R28, R18 ;  /* 0x000000121c157220 */ /* 0x000fe20000410000 */
[----:B------:R-:W-:-:S03]  /*2090*/  PRMT R18, R39, 0x7632, R18 ;  /* 0x0000763227127816 */ /* 0x000fc60000000012 */
[----:B------:R-:W-:Y:S01]  /*20a0*/  FMUL.FTZ R21, R21, R16 ;  /* 0x0000001015157220 */ /* 0x000fe20000410000 */
[----:B------:R-:W0:Y:S01]  /*20b0*/  MUFU.RCP R15, R15 ;  /* 0x0000000f000f7308 */ /* 0x000e220000001000 */
[----:B------:R-:W-:Y:S01]  /*20c0*/  PRMT R16, R44, 0x7632, R16 ;  /* 0x000076322c107816 */ /* 0x000fe20000000010 */
[----:B-1----:R-:W-:Y:S01]  /*20d0*/  FADD.FTZ R28, -R27, 1 ;  /* 0x3f8000001b1c7421 */ /* 0x002fe20000010100 */
[----:B------:R-:W-:Y:S02]  /*20e0*/  SHF.L.U32 R18, R18, 0x10, RZ ;  /* 0x0000001012127819 */ /* 0x000fe400000006ff */
[----:B------:R-:W-:Y:S01]  /*20f0*/  SHF.L.U32 R16, R16, 0x10, RZ ;  /* 0x0000001010107819 */ /* 0x000fe200000006ff */
[----:B------:R-:W-:Y:S01]  /*2100*/  FFMA.FTZ R29, R29, R28, 1 ;  /* 0x3f8000001d1d7423 */ /* 0x000fe2000001001c */
[----:B------:R-:W-:Y:S01]  /*2110*/  SHF.L.U32 R28, R38, 0x10, RZ ;  /* 0x00000010261c7819 */ /* 0x000fe200000006ff */
[----:B------:R-:W-:Y:S02]  /*2120*/  FMUL.FTZ R18, R18, R27 ;  /* 0x0000001b12127220 */ /* 0x000fe40000410000 */
[----:B------:R-:W-:-:S02]  /*2130*/  FADD.FTZ R16, R16, -UR13 ;  /* 0x8000000d10107e21 */ /* 0x000fc40008010000 */
[----:B------:R-:W-:Y:S01]  /*2140*/  FMUL.FTZ R18, R18, R29 ;  /* 0x0000001d12127220 */ /* 0x000fe20000410000 */
[----:B0-----:R-:W-:-:S04]  /*2150*/  FADD.FTZ R27, -R15, 1 ;  /* 0x3f8000000f1b7421 */ /* 0x001fc80000010100 */
[----:B------:R-:W-:Y:S01]  /*2160*/  FFMA.FTZ R12, R12, R27, 1 ;  /* 0x3f8000000c0c7423 */ /* 0x000fe2000001001b */
[----:B------:R-:W-:Y:S01]  /*2170*/  FMUL.FTZ R27, R28, R15 ;  /* 0x0000000f1c1b7220 */ /* 0x000fe20000410000 */
[----:B------:R-:W-:-:S03]  /*2180*/  FMUL.FTZ R15, R16, UR7 ;  /* 0x00000007100f7c20 */ /* 0x000fc60008410000 */
[----:B------:R-:W-:Y:S01]  /*2190*/  FMUL.FTZ R12, R27, R12 ;  /* 0x0000000c1b0c7220 */ /* 0x000fe20000410000 */
[----:B------:R-:W-:-:S04]  /*21a0*/  FFMA.FTZ R16, R2, R15, R4 ;  /* 0x0000000f02107223 */ /* 0x000fc80000010004 */
[----:B------:R-:W-:-:S04]  /*21b0*/  FMUL.FTZ R28, R16, -1.4426950216293334961 ;  /* 0xbfb8aa3b101c7820 */ /* 0x000fc80000410000 */
[----:B------:R-:W0:Y:S02]  /*21c0*/  MUFU.EX2 R27, R28 ;  /* 0x0000001c001b7308 */ /* 0x000e240000000800 */
[----:B0-----:R-:W-:Y:S01]  /*21d0*/  FADD.FTZ R31, R27, 1 ;  /* 0x3f8000001b1f7421 */ /* 0x001fe20000010000 */
[----:B------:R-:W-:-:S05]  /*21e0*/  FMUL.FTZ R27, R3, R25 ;  /* 0x00000019031b7220 */ /* 0x000fca0000410000 */
[----:B------:R0:W1:Y:S01]  /*21f0*/  MUFU.RCP R28, R31 ;  /* 0x0000001f001c7308 */ /* 0x0000620000001000 */
[----:B------:R-:W-:Y:S01]  /*2200*/  FFMA.FTZ R34, R0, R27, RZ ;  /* 0x0000001b00227223 */ /* 0x000fe200000100ff */
[----:B------:R-:W-:-:S03]  /*2210*/  FADD.FTZ R27, RZ, R27 ;  /* 0x0000001bff1b7221 */ /* 0x000fc60000010000 */
[----:B------:R-:W-:Y:S01]  /*2220*/  FFMA.FTZ R29, R13, R30, R34 ;  /* 0x0000001e0d1d7223 */ /* 0x000fe20000010022 */
[----:B------:R-:W-:Y:S01]  /*2230*/  FADD.FTZ R27, R30, R27 ;  /* 0x0000001b1e1b7221 */ /* 0x000fe20000010000 */
[----:B------:R-:W-:Y:S01]  /*2240*/  FMUL.FTZ R34, R3, R19 ;  /* 0x0000001303227220 */ /* 0x000fe20000410000 */
[----:B0-----:R-:W-:Y:S01]  /*2250*/  FFMA.FTZ R31, R0, R25, RZ ;  /* 0x00000019001f7223 */ /* 0x001fe200000100ff */
[----:B------:R-:W-:Y:S02]  /*2260*/  SHF.L.U32 R0, R43, 0x10, RZ ;  /* 0x000000102b007819 */ /* 0x000fe400000006ff */
[----:B------:R-:W-:-:S03]  /*2270*/  FADD.FTZ R27, R27, R34 ;  /* 0x000000221b1b7221 */ /* 0x000fc60000010000 */
[----:B------:R-:W-:Y:S01]  /*2280*/  FADD.FTZ R0, R0, -UR13 ;  /* 0x8000000d00007e21 */ /* 0x000fe20008010000 */
[----:B-1----:R-:W-:Y:S01]  /*2290*/  FMUL.FTZ R30, R35, R28 ;  /* 0x0000001c231e7220 */ /* 0x002fe20000410000 */
[----:B------:R-:W-:Y:S01]  /*22a0*/  FADD.FTZ R35, -R28, 1 ;  /* 0x3f8000001c237421 */ /* 0x000fe20000010100 */
[----:B------:R-:W-:Y:S01]  /*22b0*/  FADD.FTZ R28, RZ, R25 ;  /* 0x00000019ff1c7221 */ /* 0x000fe20000010000 */
[----:B------:R-:W-:Y:S01]  /*22c0*/  FMUL.FTZ R0, R0, UR7 ;  /* 0x0000000700007c20 */ /* 0x000fe20008410000 */
[----:B------:R-:W-:Y:S01]  /*22d0*/  FFMA.FTZ R25, R26, R19, R31 ;  /* 0x000000131a197223 */ /* 0x000fe2000001001f */
[----:B------:R-:W-:Y:S01]  /*22e0*/  FFMA.FTZ R35, R16, R35, 1 ;  /* 0x3f80000010237423 */ /* 0x000fe20000010023 */
[----:B------:R-:W-:Y:S01]  /*22f0*/  FADD.FTZ R28, R28, R19 ;  /* 0x000000131c1c7221 */ /* 0x000fe20000010000 */
[----:B------:R-:W-:Y:S01]  /*2300*/  FFMA.FTZ R19, R3, R0, R5 ;  /* 0x0000000003137223 */ /* 0x000fe20000010005 */
[----:B------:R-:W-:Y:S01]  /*2310*/  FFMA.FTZ R25, R20, R21, R25 ;  /* 0x0000001514197223 */ /* 0x000fe20000010019 */
[----:B------:R-:W-:Y:S01]  /*2320*/  FMUL.FTZ R16, R30, R35 ;  /* 0x000000231e107220 */ /* 0x000fe20000410000 */
[----:B------:R-:W-:Y:S01]  /*2330*/  FFMA.FTZ R30, R26, R34, R29 ;  /* 0x000000221a1e7223 */ /* 0x000fe2000001001d */
[----:B------:R-:W-:Y:S01]  /*2340*/  FMUL.FTZ R29, R19, -1.4426950216293334961 ;  /* 0xbfb8aa3b131d7820 */ /* 0x000fe20000410000 */
[----:B------:R-:W-:Y:S01]  /*2350*/  SHF.L.U32 R35, R37, 0x10, RZ ;  /* 0x0000001025237819 */ /* 0x000fe200000006ff */
[----:B------:R-:W-:-:S04]  /*2360*/  FFMA.FTZ R25, R14, R12, R25 ;  /* 0x0000000c0e197223 */ /* 0x000fc80000010019 */
[----:B------:R-:W0:Y:S02]  /*2370*/  MUFU.EX2 R29, R29 ;  /* 0x0000001d001d7308 */ /* 0x000e240000000800 */
[----:B0-----:R-:W-:Y:S01]  /*2380*/  FADD.FTZ R31, R29, 1 ;  /* 0x3f8000001d1f7421 */ /* 0x001fe20000010000 */
[----:B------:R-:W-:-:S05]  /*2390*/  FADD.FTZ R29, RZ, R24 ;  /* 0x00000018ff1d7221 */ /* 0x000fca0000010000 */
[----:B------:R0:W1:Y:S01]  /*23a0*/  MUFU.RCP R26, R31 ;  /* 0x0000001f001a7308 */ /* 0x0000620000001000 */
[----:B------:R-:W-:Y:S01]  /*23b0*/  FADD.FTZ R29, R29, R22 ;  /* 0x000000161d1d7221 */ /* 0x000fe20000010000 */
[----:B0-----:R-:W-:Y:S01]  /*23c0*/  FMUL.FTZ R31, R2, R22 ;  /* 0x00000016021f7220 */ /* 0x001fe20000410000 */
[----:B-1----:R-:W-:Y:S01]  /*23d0*/  FMUL.FTZ R34, R35, R26 ;  /* 0x0000001a23227220 */ /* 0x002fe20000410000 */
[----:B------:R-:W-:-:S04]  /*23e0*/  FADD.FTZ R26, -R26, 1 ;  /* 0x3f8000001a1a7421 */ /* 0x000fc80000010100 */
[----:B------:R-:W-:Y:S01]  /*23f0*/  FFMA.FTZ R19, R19, R26, 1 ;  /* 0x3f80000013137423 */ /* 0x000fe2000001001a */
[----:B------:R-:W-:-:S03]  /*2400*/  FFMA.FTZ R26, R13, R24, RZ ;  /* 0x000000180d1a7223 */ /* 0x000fc600000100ff */
[----:B------:R-:W-:Y:S01]  /*2410*/  FMUL.FTZ R19, R34, R19 ;  /* 0x0000001322137220 */ /* 0x000fe20000410000 */
[----:B------:R-:W-:Y:S01]  /*2420*/  PRMT R34, R43, 0x7632, R34 ;  /* 0x000076322b227816 */ /* 0x000fe20000000022 */
[C---:B------:R-:W-:Y:S01]  /*2430*/  FFMA.FTZ R26, R23.reuse, R22, R26 ;  /* 0x00000016171a7223 */ /* 0x040fe2000001001a */
[----:B------:R-:W-:Y:S01]  /*2440*/  FFMA.FTZ R23, R23, R31, R30 ;  /* 0x0000001f17177223 */ /* 0x000fe2000001001e */
[--C-:B------:R-:W-:Y:S01]  /*2450*/  FADD.FTZ R30, R31, R27.reuse ;  /* 0x0000001b1f1e7221 */ /* 0x100fe20000010000 */
[----:B------:R-:W-:Y:S01]  /*2460*/  SHF.L.U32 R34, R34, 0x10, RZ ;  /* 0x0000001022227819 */ /* 0x000fe200000006ff */
[----:B------:R-:W-:Y:S01]  /*2470*/  FFMA.FTZ R26, R17, R18, R26 ;  /* 0x00000012111a7223 */ /* 0x000fe2000001001a */
[----:B------:R-:W-:Y:S01]  /*2480*/  PRMT R27, R37, 0x7632, R27 ;  /* 0x00007632251b7816 */ /* 0x000fe2000000001b */
[----:B------:R-:W-:Y:S02]  /*2490*/  FFMA.FTZ R25, R0, R19, R25 ;  /* 0x0000001300197223 */ /* 0x000fe40000010019 */
[----:B------:R-:W-:Y:S01]  /*24a0*/  FADD.FTZ R13, R34, -UR13 ;  /* 0x8000000d220d7e21 */ /* 0x000fe20008010000 */
[----:B------:R-:W-:Y:S01]  /*24b0*/  SHF.L.U32 R27, R27, 0x10, RZ ;  /* 0x000000101b1b7819 */ /* 0x000fe200000006ff */
[----:B------:R-:W-:-:S02]  /*24c0*/  FFMA.FTZ R26, R15, R16, R26 ;  /* 0x000000100f1a7223 */ /* 0x000fc4000001001a */
[----:B------:R-:W-:-:S04]  /*24d0*/  FMUL.FTZ R13, R13, UR7 ;  /* 0x000000070d0d7c20 */ /* 0x000fc80008410000 */
        /* <DEDUP_REMOVED lines=11> */
[----:B------:R-:W-:-:S03]  /*2590*/  SHF.L.U32 R27, R42, 0x10, RZ ;  /* 0x000000102a1b7819 */ /* 0x000fc600000006ff */
[----:B------:R-:W-:Y:S02]  /*25a0*/  FFMA.FTZ R26, R13, R22, R26 ;  /* 0x000000160d1a7223 */ /* 0x000fe4000001001a */
[----:B------:R-:W-:Y:S01]  /*25b0*/  FADD.FTZ R31, R27, -UR13 ;  /* 0x8000000d1b1f7e21 */ /* 0x000fe20008010000 */
[----:B------:R-:W-:Y:S01]  /*25c0*/  FADD.FTZ R27, R28, R21 ;  /* 0x000000151c1b7221 */ /* 0x000fe20000010000 */
[----:B------:R-:W-:Y:S01]  /*25d0*/  FFMA.FTZ R28, R20, R34, R23 ;  /* 0x00000022141c7223 */ /* 0x000fe20000010017 */
[----:B------:R-:W-:Y:S01]  /*25e0*/  SHF.L.U32 R34, R36, 0x10, RZ ;  /* 0x0000001024227819 */ /* 0x000fe200000006ff */
        /* <DEDUP_REMOVED lines=8> */
[----:B0-----:R-:W-:Y:S01]  /*2670*/  FMUL.FTZ R21, R34, R23 ;  /* 0x0000001722157220 */ /* 0x001fe20000410000 */
[----:B------:R-:W-:Y:S01]  /*2680*/  PRMT R34, R42, 0x7632, R34 ;  /* 0x000076322a227816 */ /* 0x000fe20000000022 */
[----:B------:R-:W-:-:S03]  /*2690*/  FADD.FTZ R35, -R23, 1 ;  /* 0x3f80000017237421 */ /* 0x000fc60000010100 */
[----:B------:R-:W-:Y:S01]  /*26a0*/  SHF.L.U32 R34, R34, 0x10, RZ ;  /* 0x0000001022227819 */ /* 0x000fe200000006ff */
[----:B------:R-:W-:-:S04]  /*26b0*/  FFMA.FTZ R20, R20, R35, 1 ;  /* 0x3f80000014147423 */ /* 0x000fc80000010023 */
[----:B------:R-:W-:Y:S01]  /*26c0*/  FADD.FTZ R34, R34, -UR13 ;  /* 0x8000000d22227e21 */ /* 0x000fe20008010000 */
[----:B------:R-:W-:Y:S01]  /*26d0*/  FMUL.FTZ R20, R21, R20 ;  /* 0x0000001415147220 */ /* 0x000fe20000410000 */
[----:B------:R-:W-:Y:S01]  /*26e0*/  FADD.FTZ R21, R29, R18 ;  /* 0x000000121d157221 */ /* 0x000fe20000010000 */
[----:B------:R-:W-:Y:S01]  /*26f0*/  FFMA.FTZ R29, R17, R31, R28 ;  /* 0x0000001f111d7223 */ /* 0x000fe2000001001c */
[----:B------:R-:W-:Y:S01]  /*2700*/  FMUL.FTZ R23, R34, UR7 ;  /* 0x0000000722177c20 */ /* 0x000fe20008410000 */
[----:B------:R-:W-:Y:S01]  /*2710*/  PRMT R31, R36, 0x7632, R31 ;  /* 0x00007632241f7816 */ /* 0x000fe2000000001f */
[----:B------:R-:W-:Y:S01]  /*2720*/  FADD.FTZ R21, R21, R16 ;  /* 0x0000001015157221 */ /* 0x000fe20000010000 */
[----:B------:R-:W-:Y:S01]  /*2730*/  FFMA.FTZ R25, R24, R20, R25 ;  /* 0x0000001418197223 */ /* 0x000fe20000010019 */
[----:B------:R-:W-:Y:S01]  /*2740*/  FFMA.FTZ R17, R2, R23, R4 ;  /* 0x0000001702117223 */ /* 0x000fe20000010004 */
[----:B------:R-:W-:-:S03]  /*2750*/  SHF.L.U32 R31, R31, 0x10, RZ ;  /* 0x000000101f1f7819 */ /* 0x000fc600000006ff */
        /* <DEDUP_REMOVED lines=8> */
[----:B------:R-:W-:-:S04]  /*27e0*/  FFMA.FTZ R18, R17, R18, 1 ;  /* 0x3f80000011127423 */ /* 0x000fc80000010012 */
[----:B------:R-:W-:Y:S01]  /*27f0*/  FMUL.FTZ R17, R31, R18 ;  /* 0x000000121f117220 */ /* 0x000fe20000410000 */
[----:B------:R-:W-:-:S03]  /*2800*/  SHF.L.U32 R18, R54, 0x10, RZ ;  /* 0x0000001036127819 */ /* 0x000fc600000006ff */
[----:B------:R-:W-:Y:S02]  /*2810*/  FFMA.FTZ R26, R23, R17, R26 ;  /* 0x00000011171a7223 */ /* 0x000fe4000001001a */
[----:B------:R-:W-:Y:S01]  /*2820*/  FADD.FTZ R28, R18, -UR13 ;  /* 0x8000000d121c7e21 */ /* 0x000fe20008010000 */
[----:B------:R-:W-:-:S03]  /*2830*/  FADD.FTZ R18, R27, R12 ;  /* 0x0000000c1b127221 */ /* 0x000fc60000010000 */
        /* <DEDUP_REMOVED lines=16> */
[----:B------:R-:W-:-:S04]  /*2940*/  FADD.FTZ R31, R31, -UR13 ;  /* 0x8000000d1f1f7e21 */ /* 0x000fc80008010000 */
[----:B------:R-:W-:Y:S01]  /*2950*/  FMUL.FTZ R27, R31, UR7 ;  /* 0x000000071f1b7c20 */ /* 0x000fe20008410000 */
[----:B------:R-:W-:Y:S01]  /*2960*/  FFMA.FTZ R31, R15, R29, R28 ;  /* 0x0000001d0f1f7223 */ /* 0x000fe2000001001c */
[----:B------:R-:W-:Y:S02]  /*2970*/  SHF.L.U32 R29, R56, 0x10, RZ ;  /* 0x00000010381d7819 */ /* 0x000fe400000006ff */
[----:B------:R-:W-:-:S04]  /*2980*/  FFMA.FTZ R15, R2, R27, R4 ;  /* 0x0000001b020f7223 */ /* 0x000fc80000010004 */
        /* <DEDUP_REMOVED lines=12> */
[----:B------:R-:W-:Y:S02]  /*2a50*/  FMUL.FTZ R18, R3, R19 ;  /* 0x0000001303127220 */ /* 0x000fe40000410000 */
[----:B------:R-:W-:Y:S01]  /*2a60*/  FMUL.FTZ R16, R34, UR7 ;  /* 0x0000000722107c20 */ /* 0x000fe20008410000 */
[----:B------:R-:W-:Y:S01]  /*2a70*/  FADD.FTZ R29, R29, R20 ;  /* 0x000000141d1d7221 */ /* 0x000fe20000010000 */
[----:B------:R-:W-:Y:S01]  /*2a80*/  FFMA.FTZ R28, R0, R18, R31 ;  /* 0x00000012001c7223 */ /* 0x000fe2000001001f */
[----:B------:R-:W-:Y:S01]  /*2a90*/  FADD.FTZ R30, R30, R18 ;  /* 0x000000121e1e7221 */ /* 0x000fe20000010000 */
[----:B------:R-:W-:Y:S01]  /*2aa0*/  FFMA.FTZ R0, R3, R16, R5 ;  /* 0x0000001003007223 */ /* 0x000fe20000010005 */
[----:B------:R-:W-:Y:S01]  /*2ab0*/  SHF.L.U32 R18, R51, 0x10, RZ ;  /* 0x0000001033127819 */ /* 0x000fe200000006ff */
[----:B------:R-:W-:Y:S01]  /*2ac0*/  FMUL.FTZ R20, R3, R20 ;  /* 0x0000001403147220 */ /* 0x000fe20000410000 */
[----:B------:R-:W-:Y:S01]  /*2ad0*/  FADD.FTZ R29, R29, R14 ;  /* 0x0000000e1d1d7221 */ /* 0x000fe20000010000 */
        /* <DEDUP_REMOVED lines=8> */
[----:B------:R-:W-:Y:S01]  /*2b60*/  FFMA.FTZ R35, R0, R35, 1 ;  /* 0x3f80000000237423 */ /* 0x000fe20000010023 */
[----:B------:R-:W-:-:S03]  /*2b70*/  SHF.L.U32 R0, R57, 0x10, RZ ;  /* 0x0000001039007819 */ /* 0x000fc600000006ff */
[----:B------:R-:W-:Y:S02]  /*2b80*/  FMUL.FTZ R18, R18, R35 ;  /* 0x0000002312127220 */ /* 0x000fe40000410000 */
[----:B------:R-:W-:Y:S01]  /*2b90*/  FADD.FTZ R34, R0, -UR13 ;  /* 0x8000000d00227e21 */ /* 0x000fe20008010000 */
[----:B------:R-:W-:Y:S01]  /*2ba0*/  FADD.FTZ R0, R21, R22 ;  /* 0x0000001615007221 */ /* 0x000fe20000010000 */
[----:B------:R-:W-:Y:S01]  /*2bb0*/  FFMA.FTZ R21, R13, R31, R28 ;  /* 0x0000001f0d157223 */ /* 0x000fe2000001001c */
[----:B------:R-:W-:Y:S01]  /*2bc0*/  SHF.L.U32 R13, R55, 0x10, RZ ;  /* 0x00000010370d7819 */ /* 0x000fe200000006ff */
[----:B------:R-:W-:Y:S01]  /*2bd0*/  FMUL.FTZ R19, R34, UR7 ;  /* 0x0000000722137c20 */ /* 0x000fe20008410000 */
[----:B------:R-:W-:Y:S01]  /*2be0*/  FADD.FTZ R0, R0, R17 ;  /* 0x0000001100007221 */ /* 0x000fe20000010000 */
[----:B------:R-:W-:Y:S02]  /*2bf0*/  FFMA.FTZ R21, R24, R20, R21 ;  /* 0x0000001418157223 */ /* 0x000fe40000010015 */
[----:B------:R-:W-:-:S04]  /*2c00*/  FFMA.FTZ R22, R2, R19, R4 ;  /* 0x0000001302167223 */ /* 0x000fc80000010004 */
[----:B------:R-:W-:-:S06]  /*2c10*/  FMUL.FTZ R34, R22, -1.4426950216293334961 ;  /* 0xbfb8aa3b16227820 */ /* 0x000fcc0000410000 */
[----:B------:R-:W0:Y:S02]  /*2c20*/  MUFU.EX2 R34, R34 ;  /* 0x0000002200227308 */ /* 0x000e240000000800 */
[----:B0-----:R-:W-:-:S06]  /*2c30*/  FADD.FTZ R28, R34, 1 ;  /* 0x3f800000221c7421 */ /* 0x001fcc0000010000 */
[----:B------:R-:W0:Y:S02]  /*2c40*/  MUFU.RCP R28, R28 ;  /* 0x0000001c001c7308 */ /* 0x000e240000001000 */
[----:B0-----:R-:W-:Y:S01]  /*2c50*/  FADD.FTZ R31, -R28, 1 ;  /* 0x3f8000001c1f7421 */ /* 0x001fe20000010100 */
[----:B------:R-:W-:-:S03]  /*2c60*/  FMUL.FTZ R13, R13, R28 ;  /* 0x0000001c0d0d7220 */ /* 0x000fc60000410000 */
[----:B------:R-:W-:Y:S01]  /*2c70*/  FFMA.FTZ R22, R22, R31, 1 ;  /* 0x3f80000016167423 */ /* 0x000fe2000001001f */
[----:B------:R-:W-:Y:S01]  /*2c80*/  FADD.FTZ R31, R30, R20 ;  /* 0x000000141e1f7221 */ /* 0x000fe20000010000 */
[C---:B------:R-:W-:Y:S02]  /*2c90*/  FMUL.FTZ R20, R2.reuse, R17 ;  /* 0x0000001102147220 */ /* 0x040fe40000410000 */
[----:B------:R-:W-:Y:S01]  /*2ca0*/  FMUL.FTZ R13, R13, R22 ;  /* 0x000000160d0d7220 */ /* 0x000fe20000410000 */
[----:B------:R-:W-:Y:S01]  /*2cb0*/  FMUL.FTZ R22, R2, R15 ;  /* 0x0000000f02167220 */ /* 0x000fe20000410000 */
[----:B------:R-:W-:Y:S01]  /*2cc0*/  FFMA.FTZ R21, R23, R20, R21 ;  /* 0x0000001417157223 */ /* 0x000fe20000010015 */
[----:B------:R-:W-:Y:S01]  /*2cd0*/  FADD.FTZ R31, R20, R31 ;  /* 0x0000001f141f7221 */ /* 0x000fe20000010000 */
[----:B------:R-:W-:Y:S01]  /*2ce0*/  FMUL.FTZ R20, R3, R14 ;  /* 0x0000000e03147220 */ /* 0x000fe20000410000 */
[----:B------:R-:W-:-:S03]  /*2cf0*/  FADD.FTZ R14, R0, R15 ;  /* 0x0000000f000e7221 */ /* 0x000fc60000010000 */
[----:B------:R-:W-:Y:S01]  /*2d00*/  FFMA.FTZ R24, R12, R20, R21 ;  /* 0x000000140c187223 */ /* 0x000fe20000010015 */
[----:B------:R-:W-:Y:S01]  /*2d10*/  FADD.FTZ R31, R31, R20 ;  /* 0x000000141f1f7221 */ /* 0x000fe20000010000 */
[----:B------:R-:W-:Y:S01]  /*2d20*/  FMUL.FTZ R12, R3, R18 ;  /* 0x00000012030c7220 */ /* 0x000fe20000410000 */
[----:B------:R-:W-:Y:S01]  /*2d30*/  FMUL.FTZ R20, R2, R13 ;  /* 0x0000000d02147220 */ /* 0x000fe20000410000 */
[----:B------:R-:W-:Y:S01]  /*2d40*/  FFMA.FTZ R17, R27, R22, R24 ;  /* 0x000000161b117223 */ /* 0x000fe20000010018 */
[----:B------:R-:W-:-:S03]  /*2d50*/  FADD.FTZ R31, R22, R31 ;  /* 0x0000001f161f7221 */ /* 0x000fc60000010000 */
[C---:B------:R-:W-:Y:S01]  /*2d60*/  FFMA.FTZ R22, R16.reuse, R12, R17 ;  /* 0x0000000c10167223 */ /* 0x040fe20000010011 */
[----:B------:R-:W-:Y:S01]  /*2d70*/  FADD.FTZ R31, R31, R12 ;  /* 0x0000000c1f1f7221 */ /* 0x000fe20000010000 */
[----:B------:R-:W-:Y:S01]  /*2d80*/  FFMA.FTZ R16, R16, R18, R25 ;  /* 0x0000001210107223 */ /* 0x000fe20000010019 */
[C---:B------:R-:W-:Y:S01]  /*2d90*/  FFMA.FTZ R17, R19.reuse, R13, R26 ;  /* 0x0000000d13117223 */ /* 0x040fe2000001001a */
[----:B------:R-:W-:Y:S01]  /*2da0*/  FFMA.FTZ R12, R19, R20, R22 ;  /* 0x00000014130c7223 */ /* 0x000fe20000010016 */
[----:B------:R-:W-:Y:S01]  /*2db0*/  FADD.FTZ R0, R20, R31 ;  /* 0x0000001f14007221 */ /* 0x000fe20000010000 */
[----:B------:R-:W-:Y:S01]  /*2dc0*/  FADD.FTZ R18, R29, R18 ;  /* 0x000000121d127221 */ /* 0x000fe20000010000 */
[----:B------:R-:W-:-:S07]  /*2dd0*/  FADD.FTZ R19, R14, R13 ;  /* 0x0000000d0e137221 */ /* 0x000fce0000010000 */
.L_x_205:
[----:B------:R-:W0:Y:S01]  /*2de0*/  S2R R21, SR_LANEID ;  /* 0x0000000000157919 */ /* 0x000e220000000000 */
[----:B------:R-:W-:Y:S01]  /*2df0*/  MOV R13, R12 ;  /* 0x0000000c000d7202 */ /* 0x000fe20000000f00 */
[----:B------:R-:W1:Y:S01]  /*2e00*/  S2UR UR10, SR_CgaCtaId ;  /* 0x00000000000a79c3 */ /* 0x000e620000008800 */
[----:B------:R-:W-:Y:S01]  /*2e10*/  MOV R35, R0 ;  /* 0x0000000000237202 */ /* 0x000fe20000000f00 */
        /* <DEDUP_REMOVED lines=43> */
.L_x_207:
[----:B------:R-:W-:Y:S05]  /*30d0*/  BSYNC.RECONVERGENT B0 ;  /* 0x0000000000007941 */ /* 0x000fea0003800200 */
.L_x_206:
        /* <DEDUP_REMOVED lines=42> */
.L_x_209:
[----:B------:R-:W-:Y:S05]  /*3380*/  BSYNC.RECONVERGENT B0 ;  /* 0x0000000000007941 */ /* 0x000fea0003800200 */
.L_x_208:
        /* <DEDUP_REMOVED lines=39> */
.L_x_211:
[----:B------:R-:W-:Y:S05]  /*3600*/  BSYNC.RECONVERGENT B0 ;  /* 0x0000000000007941 */ /* 0x000fea0003800200 */
.L_x_210:
[----:B------:R-:W-:Y:S04]  /*3610*/  BSSY.RECONVERGENT B0, `(.L_x_212) ;  /* 0x000001c000007945 */ /* 0x000fe80003800200 */
[----:B------:R-:W-:Y:S05]  /*3620*/  @P1 BRA `(.L_x_213) ;  /* 0x0000000000681947 */ /* 0x000fea0003800000 */
[----:B------:R-:W1:Y:S08]  /*3630*/  LDC.64 R22, c[0x0][0x3f8] ;  /* 0x0000fe00ff167b82 */ /* 0x000e700000000a00 */
[----:B------:R-:W4:Y:S01]  /*3640*/  LDC.64 R20, c[0x0][0x3d8] ;  /* 0x0000f600ff147b82 */ /* 0x000f220000000a00 */
[----:B-1-3--:R-:W-:Y:S01]  /*3650*/  IMAD.WIDE.U32 R12, R22, 0x3, RZ ;  /* 0x00000003160c7825 */ /* 0x00afe200078e00ff */
[----:B------:R-:W-:-:S02]  /*3660*/  LEA R25, R23, R23, 0x1 ;  /* 0x0000001717197211 */ /* 0x000fc400078e08ff */
[----:B--2---:R-:W-:Y:S02]  /*3670*/  LEA.HI R15, P1, R23, R22, RZ, 0x1 ;  /* 0x00000016170f7211 */ /* 0x004fe400078308ff */
[----:B------:R-:W-:Y:S02]  /*3680*/  IADD3 R13, PT, PT, R13, R25, RZ ;  /* 0x000000190d0d7210 */ /* 0x000fe40007ffe0ff */
[----:B------:R-:W-:Y:S01]  /*3690*/  IADD3.X R14, PT, PT, RZ, R23, RZ, P1, !PT ;  /* 0x00000017ff0e7210 */ /* 0x000fe20000ffe4ff */
[----:B----4-:R-:W-:Y:S01]  /*36a0*/  IMAD.WIDE R20, R47, 0x4, R20 ;  /* 0x000000042f147825 */ /* 0x010fe200078e0214 */
[----:B0-----:R-:W-:Y:S02]  /*36b0*/  LEA.HI R0, P1, R13, R12, RZ, 0x1 ;  /* 0x0000000c0d007211 */ /* 0x001fe400078308ff */
        /* <DEDUP_REMOVED lines=17> */
.L_x_213:
[----:B------:R-:W-:Y:S05]  /*37d0*/  BSYNC.RECONVERGENT B0 ;  /* 0x0000000000007941 */ /* 0x000fea0003800200 */
.L_x_212:
[----:B------:R-:W-:Y:S05]  /*37e0*/  @!P3 BRA `(.L_x_214) ;  /* 0x000000080094b947 */ /* 0x000fea0003800000 */
[----:B0---4-:R-:W0:Y:S01]  /*37f0*/  LDC.64 R18, c[0x0][0x3d0] ;  /* 0x0000f400ff127b82 */ /* 0x011e220000000a00 */
[----:B-1----:R-:W-:Y:S02]  /*3800*/  LOP3.LUT R13, R59, 0x1, RZ, 0xc0, !PT ;  /* 0x000000013b0d7812 */ /* 0x002fe400078ec0ff */
[----:B------:R-:W-:-:S03]  /*3810*/  ISETP.GE.U32.AND P3, PT, R33, 0x8, PT ;  /* 0x000000082100780c */ /* 0x000fc60003f66070 */
[----:B--2---:R-:W-:-:S04]  /*3820*/  IMAD R15, R13, R32, RZ ;  /* 0x000000200d0f7224 */ /* 0x004fc800078e02ff */
[----:B------:R-:W-:-:S05]  /*3830*/  IMAD R0, R15, R33, RZ ;  /* 0x000000210f007224 */ /* 0x000fca00078e02ff */
[----:B------:R-:W-:-:S05]  /*3840*/  SHF.L.U32 R13, R0, 0x1, RZ ;  /* 0x00000001000d7819 */ /* 0x000fca00000006ff */
[----:B0-----:R-:W-:Y:S01]  /*3850*/  IMAD.WIDE R18, R13, 0x4, R18 ;  /* 0x000000040d127825 */ /* 0x001fe200078e0212 */
[----:B------:R-:W-:Y:S06]  /*3860*/  @P2 BRA `(.L_x_215) ;  /* 0x0000000000502947 */ /* 0x000fec0003800000 */
[----:B---3--:R-:W0:Y:S01]  /*3870*/  LDC.64 R12, c[0x0][0x3c8] ;  /* 0x0000f200ff0c7b82 */ /* 0x008e220000000a00 */
[----:B------:R-:W-:Y:S01]  /*3880*/  LOP3.LUT P1, R0, R59, 0x2, RZ, 0xc0, !PT ;  /* 0x000000023b007812 */ /* 0x000fe2000782c0ff */
[----:B------:R-:W-:Y:S01]  /*3890*/  IMAD R17, R32, UR11, R60 ;  /* 0x0000000b20117c24 */ /* 0x000fe2000f8e023c */
[----:B------:R-:W-:Y:S02]  /*38a0*/  IADD3 R15, PT, PT, R15, R60, RZ ;  /* 0x0000003c0f0f7210 */ /* 0x000fe40007ffe0ff */
[----:B------:R-:W-:-:S04]  /*38b0*/  SEL R21, R33, RZ, !P1 ;  /* 0x000000ff21157207 */ /* 0x000fc80004800000 */
[----:B------:R-:W-:Y:S01]  /*38c0*/  ISETP.NE.AND P1, PT, R21, -0x1, PT ;  /* 0xffffffff1500780c */ /* 0x000fe20003f25270 */
[----:B0-----:R-:W-:-:S04]  /*38d0*/  IMAD.WIDE.U32 R12, R15, 0x4, R12 ;  /* 0x000000040f0c7825 */ /* 0x001fc800078e000c */
[----:B------:R-:W-:Y:S01]  /*38e0*/  IMAD.WIDE.U32 R14, R17, 0x8, R18 ;  /* 0x00000008110e7825 */ /* 0x000fe200078e0012 */
[----:B------:R-:W-:-:S04]  /*38f0*/  IADD3 R17, PT, PT, -R0, 0x1, RZ ;  /* 0x0000000100117810 */ /* 0x000fc80007ffe1ff */
[----:B------:R0:W-:Y:S01]  /*3900*/  STG.E.64 desc[UR8][R14.64], R34 ;  /* 0x000000220e007986 */ /* 0x0001e2000c101b08 */
[----:B------:R-:W-:Y:S06]  /*3910*/  MEMBAR.ALL.GPU ;  /* 0x0000000000007992 */ /* 0x000fec000000a000 */
[----:B------:R-:W-:-:S00]  /*3920*/  ERRBAR ;  /* 0x00000000000079ab */ /* 0x000fc00000000000 */
[----:B------:R-:W-:Y:S06]  /*3930*/  CGAERRBAR ;  /* 0x00000000000075ab */ /* 0x000fec0000000000 */
[----:B------:R0:W-:Y:S01]  /*3940*/  REDG.E.ADD.S32.STRONG.GPU desc[UR8][R12.64], R17 ;  /* 0x000000110c00798e */ /* 0x0001e2000c12e308 */
[----:B------:R-:W-:Y:S05]  /*3950*/  @!P1 BRA `(.L_x_215) ;  /* 0x0000000000149947 */ /* 0x000fea0003800000 */
.L_x_216:
[----:B------:R-:W2:Y:S04]  /*3960*/  LDG.E.STRONG.GPU R0, desc[UR8][R12.64] ;  /* 0x000000080c007981 */ /* 0x000ea8000c1ef900 */
[----:B--2---:R-:W-:Y:S01]  /*3970*/  CCTL.IVALL ;  /* 0x00000000ff00798f */ /* 0x004fe20002000000 */
[----:B------:R-:W-:Y:S05]  /*3980*/  YIELD ;  /* 0x0000000000007946 */ /* 0x000fea0003800000 */
[----:B------:R-:W-:-:S13]  /*3990*/  ISETP.NE.AND P1, PT, R0, R21, PT ;  /* 0x000000150000720c */ /* 0x000fda0003f25270 */
[----:B------:R-:W-:Y:S05]  /*39a0*/  @P1 BRA `(.L_x_216) ;  /* 0xfffffffc00ec1947 */ /* 0x000fea000383ffff */
.L_x_215:
[----:B------:R-:W-:Y:S05]  /*39b0*/  WARPSYNC.ALL ;  /* 0x0000000000007948 */ /* 0x000fea0003800000 */
[----:B------:R-:W-:Y:S01]  /*39c0*/  BAR.SYNC.DEFER_BLOCKING 0x0 ;  /* 0x0000000000007b1d */ /* 0x000fe20000010000 */
[----:B------:R-:W-:-:S05]  /*39d0*/  HFMA2 R0, -RZ, RZ, 0, 0 ;  /* 0x00000000ff007431 */ /* 0x000fca00000001ff */
[----:B------:R-:W-:Y:S05]  /*39e0*/  @!P3 BRA `(.L_x_217) ;  /* 0x00000004001cb947 */ /* 0x000fea0003800000 */
[CC--:B------:R-:W-:Y:S01]  /*39f0*/  LEA R16, R32.reuse, R60.reuse, 0x1 ;  /* 0x0000003c20107211 */ /* 0x0c0fe200078e08ff */
[C-C-:B0-----:R-:W-:Y:S01]  /*3a00*/  IMAD R14, R32.reuse, 0x6, R60.reuse ;  /* 0x00000006200e7824 */ /* 0x141fe200078e023c */
[C---:B------:R-:W-:Y:S01]  /*3a10*/  LEA R13, R32.reuse, R60, 0x2 ;  /* 0x0000003c200d7211 */ /* 0x040fe200078e10ff */
[--C-:B------:R-:W-:Y:S01]  /*3a20*/  IMAD R0, R32, 0x3, R60.reuse ;  /* 0x0000000320007824 */ /* 0x100fe200078e023c */
[----:B------:R-:W-:Y:S01]  /*3a30*/  IADD3 R17, PT, PT, R60, R32, RZ ;  /* 0x000000203c117210 */ /* 0x000fe20007ffe0ff */
[C-C-:B------:R-:W-:Y:S01]  /*3a40*/  IMAD R15, R32.reuse, 0x5, R60.reuse ;  /* 0x00000005200f7824 */ /* 0x140fe200078e023c */
[----:B------:R-:W-:Y:S01]  /*3a50*/  MOV R29, RZ ;  /* 0x000000ff001d7202 */ /* 0x000fe20000000f00 */
[----:B---3--:R-:W-:Y:S01]  /*3a60*/  IMAD R12, R32, 0x7, R60 ;  /* 0x00000007200c7824 */ /* 0x008fe200078e023c */
[----:B------:R-:W-:Y:S01]  /*3a70*/  MOV R28, R60 ;  /* 0x0000003c001c7202 */ /* 0x000fe20000000f00 */
[----:B------:R-:W-:Y:S01]  /*3a80*/  UIADD3 UR5, UPT, UPT, -UR11, URZ, URZ ;  /* 0x000000ff0b057290 */ /* 0x000fe2000fffe1ff */
[----:B------:R-:W-:-:S11]  /*3a90*/  LOP3.LUT R30, R33, 0x7ffffff8, RZ, 0xc0, !PT ;  /* 0x7ffffff8211e7812 */ /* 0x000fd600078ec0ff */
.L_x_218:
[----:B------:R-:W-:-:S13]  /*3aa0*/  ISETP.EQ.OR P1, PT, RZ, UR5, P2 ;  /* 0x00000005ff007c0c */ /* 0x000fda0009722670 */
[----:B------:R-:W-:-:S06]  /*3ab0*/  @!P1 IMAD.WIDE.U32 R22, R28, 0x8, R18 ;  /* 0x000000081c169825 */ /* 0x000fcc00078e0012 */
[----:B------:R-:W2:Y:S01]  /*3ac0*/  @!P1 LDG.E.64 R22, desc[UR8][R22.64] ;  /* 0x0000000816169981 */ /* 0x000ea2000c1e1b00 */
[C---:B------:R-:W-:Y:S02]  /*3ad0*/  IADD3 R20, PT, PT, R29.reuse, 0x1, RZ ;  /* 0x000000011d147810 */ /* 0x040fe40007ffe0ff */
[C---:B------:R-:W-:Y:S02]  /*3ae0*/  IADD3 R24, PT, PT, R29.reuse, 0x2, RZ ;  /* 0x000000021d187810 */ /* 0x040fe40007ffe0ff */
        /* <DEDUP_REMOVED lines=55> */
.L_x_217:
[----:B0--3--:R-:W-:-:S13]  /*3e60*/  LOP3.LUT P1, R12, R33, 0x7, RZ, 0xc0, !PT ;  /* 0x00000007210c7812 */ /* 0x009fda000782c0ff */
[----:B------:R-:W-:Y:S05]  /*3e70*/  @!P1 BRA `(.L_x_214) ;  /* 0x0000000000f09947 */ /* 0x000fea0003800000 */
[----:B------:R-:W-:Y:S02]  /*3e80*/  IADD3 R12, PT, PT, R12, -0x1, RZ ;  /* 0xffffffff0c0c7810 */ /* 0x000fe40007ffe0ff */
[----:B------:R-:W-:Y:S02]  /*3e90*/  LOP3.LUT P1, R20, R33, 0x3, RZ, 0xc0, !PT ;  /* 0x0000000321147812 */ /* 0x000fe4000782c0ff */
[----:B------:R-:W-:-:S13]  /*3ea0*/  ISETP.GE.U32.AND P3, PT, R12, 0x3, PT ;  /* 0x000000030c00780c */ /* 0x000fda0003f66070 */
[----:B------:R-:W-:Y:S05]  /*3eb0*/  @!P3 BRA `(.L_x_219) ;  /* 0x000000000070b947 */ /* 0x000fea0003800000 */
[----:B------:R-:W-:-:S13]  /*3ec0*/  ISETP.EQ.OR P5, PT, R0, UR11, P2 ;  /* 0x0000000b00007c0c */ /* 0x000fda00097a2670 */
[----:B------:R-:W-:-:S04]  /*3ed0*/  @!P5 IMAD R13, R0, R32, R60 ;  /* 0x00000020000dd224 */ /* 0x000fc800078e023c */
[----:B------:R-:W-:-:S06]  /*3ee0*/  @!P5 IMAD.WIDE.U32 R12, R13, 0x8, R18 ;  /* 0x000000080d0cd825 */ /* 0x000fcc00078e0012 */
[----:B------:R-:W2:Y:S01]  /*3ef0*/  @!P5 LDG.E.64 R12, desc[UR8][R12.64] ;  /* 0x000000080c0cd981 */ /* 0x000ea2000c1e1b00 */
[C---:B------:R-:W-:Y:S02]  /*3f00*/  IADD3 R15, PT, PT, R0.reuse, 0x1, RZ ;  /* 0x00000001000f7810 */ /* 0x040fe40007ffe0ff */
[C---:B------:R-:W-:Y:S02]  /*3f10*/  IADD3 R17, PT, PT, R0.reuse, 0x2, RZ ;  /* 0x0000000200117810 */ /* 0x040fe40007ffe0ff */
[----:B------:R-:W-:Y:S02]  /*3f20*/  ISETP.EQ.OR P4, PT, R15, UR11, P2 ;  /* 0x0000000b0f007c0c */ /* 0x000fe40009782670 */
[----:B------:R-:W-:Y:S02]  /*3f30*/  IADD3 R21, PT, PT, R0, 0x3, RZ ;  /* 0x0000000300157810 */ /* 0x000fe40007ffe0ff */
[----:B------:R-:W-:-:S09]  /*3f40*/  ISETP.EQ.OR P3, PT, R17, UR11, P2 ;  /* 0x0000000b11007c0c */ /* 0x000fd20009762670 */
[----:B------:R-:W-:-:S04]  /*3f50*/  @!P4 IMAD R15, R15, R32, R60 ;  /* 0x000000200f0fc224 */ /* 0x000fc800078e023c */
[----:B------:R-:W-:-:S04]  /*3f60*/  @!P3 IMAD R17, R17, R32, R60 ;  /* 0x000000201111b224 */ /* 0x000fc800078e023c */
[----:B------:R-:W-:-:S06]  /*3f70*/  @!P3 IMAD.WIDE.U32 R16, R17, 0x8, R18 ;  /* 0x000000081110b825 */ /* 0x000fcc00078e0012 */
[----:B------:R-:W3:Y:S01]  /*3f80*/  @!P3 LDG.E.64 R16, desc[UR8][R16.64] ;  /* 0x000000081010b981 */ /* 0x000ee2000c1e1b00 */
[----:B--2---:R-:W-:Y:S01]  /*3f90*/  @!P5 FADD.FTZ R34, R34, R12 ;  /* 0x0000000c2222d221 */ /* 0x004fe20000010000 */
[----:B------:R-:W-:Y:S01]  /*3fa0*/  @!P5 FADD.FTZ R35, R35, R13 ;  /* 0x0000000d2323d221 */ /* 0x000fe20000010000 */
[----:B------:R-:W-:Y:S01]  /*3fb0*/  ISETP.EQ.OR P5, PT, R21, UR11, P2 ;  /* 0x0000000b15007c0c */ /* 0x000fe200097a2670 */
[----:B------:R-:W-:-:S06]  /*3fc0*/  @!P4 IMAD.WIDE.U32 R12, R15, 0x8, R18 ;  /* 0x000000080f0cc825 */ /* 0x000fcc00078e0012 */
[----:B------:R-:W2:Y:S06]  /*3fd0*/  @!P4 LDG.E.64 R12, desc[UR8][R12.64] ;  /* 0x000000080c0cc981 */ /* 0x000eac000c1e1b00 */
[----:B------:R-:W-:-:S04]  /*3fe0*/  @!P5 IMAD R15, R21, R32, R60 ;  /* 0x00000020150fd224 */ /* 0x000fc800078e023c */
[----:B------:R-:W-:-:S06]  /*3ff0*/  @!P5 IMAD.WIDE.U32 R14, R15, 0x8, R18 ;  /* 0x000000080f0ed825 */ /* 0x000fcc00078e0012 */
[----:B------:R-:W4:Y:S01]  /*4000*/  @!P5 LDG.E.64 R14, desc[UR8][R14.64] ;  /* 0x000000080e0ed981 */ /* 0x000f22000c1e1b00 */
[----:B------:R-:W-:Y:S01]  /*4010*/  IADD3 R0, PT, PT, R0, 0x4, RZ ;  /* 0x0000000400007810 */ /* 0x000fe20007ffe0ff */
[----:B--2---:R-:W-:Y:S01]  /*4020*/  @!P4 FADD.FTZ R34, R34, R12 ;  /* 0x0000000c2222c221 */ /* 0x004fe20000010000 */
[----:B------:R-:W-:-:S03]  /*4030*/  @!P4 FADD.FTZ R35, R35, R13 ;  /* 0x0000000d2323c221 */ /* 0x000fc60000010000 */
[----:B---3--:R-:W-:Y:S01]  /*4040*/  @!P3 FADD.FTZ R34, R34, R16 ;  /* 0x000000102222b221 */ /* 0x008fe20000010000 */
[----:B------:R-:W-:-:S03]  /*4050*/  @!P3 FADD.FTZ R35, R35, R17 ;  /* 0x000000112323b221 */ /* 0x000fc60000010000 */
[----:B----4-:R-:W-:Y:S01]  /*4060*/  @!P5 FADD.FTZ R34, R34, R14 ;  /* 0x0000000e2222d221 */ /* 0x010fe20000010000 */
[----:B------:R-:W-:-:S07]  /*4070*/  @!P5 FADD.FTZ R35, R35, R15 ;  /* 0x0000000f2323d221 */ /* 0x000fce0000010000 */
.L_x_219:
[----:B------:R-:W-:Y:S05]  /*4080*/  @!P1 BRA `(.L_x_214) ;  /* 0x00000000006c9947 */ /* 0x000fea0003800000 */
[----:B------:R-:W-:Y:S02]  /*4090*/  ISETP.NE.AND P1, PT, R20, 0x1, PT ;  /* 0x000000011400780c */ /* 0x000fe40003f25270 */
[----:B------:R-:W-:-:S11]  /*40a0*/  LOP3.LUT R16, R33, 0x1, RZ, 0xc0, !PT ;  /* 0x0000000121107812 */ /* 0x000fd600078ec0ff */
[----:B------:R-:W-:Y:S05]  /*40b0*/  @!P1 BRA `(.L_x_220) ;  /* 0x0000000000389947 */ /* 0x000fea0003800000 */
[C---:B------:R-:W-:Y:S02]  /*40c0*/  IADD3 R13, PT, PT, R0.reuse, 0x1, RZ ;  /* 0x00000001000d7810 */ /* 0x040fe40007ffe0ff */
[----:B------:R-:W-:Y:S02]  /*40d0*/  ISETP.EQ.OR P3, PT, R0, UR11, P2 ;  /* 0x0000000b00007c0c */ /* 0x000fe40009762670 */
[----:B------:R-:W-:-:S11]  /*40e0*/  ISETP.EQ.OR P1, PT, R13, UR11, P2 ;  /* 0x0000000b0d007c0c */ /* 0x000fd60009722670 */
[-CC-:B------:R-:W-:Y:S02]  /*40f0*/  @!P3 IMAD R15, R0, R32.reuse, R60.reuse ;  /* 0x00000020000fb224 */ /* 0x180fe400078e023c */
        /* <DEDUP_REMOVED lines=10> */
.L_x_220:
[----:B------:R-:W-:Y:S01]  /*41a0*/  ISETP.EQ.OR P1, PT, R0, UR11, P2 ;  /* 0x0000000b00007c0c */ /* 0x000fe20009722670 */
[----:B------:R-:W-:Y:S03]  /*41b0*/  BSSY.RECONVERGENT B0, `(.L_x_214) ;  /* 0x0000008000007945 */ /* 0x000fe60003800200 */
[----:B------:R-:W-:-:S13]  /*41c0*/  ISETP.NE.U32.OR P1, PT, R16, 0x1, P1 ;  /* 0x000000011000780c */ /* 0x000fda0000f25470 */
[----:B------:R-:W-:Y:S05]  /*41d0*/  @P1 BRA `(.L_x_221) ;  /* 0x0000000000141947 */ /* 0x000fea0003800000 */
[----:B------:R-:W-:-:S04]  /*41e0*/  IMAD R13, R32, R0, R60 ;  /* 0x00000000200d7224 */ /* 0x000fc800078e023c */
[----:B------:R-:W-:-:S06]  /*41f0*/  IMAD.WIDE.U32 R18, R13, 0x8, R18 ;  /* 0x000000080d127825 */ /* 0x000fcc00078e0012 */
[----:B------:R-:W2:Y:S02]  /*4200*/  LDG.E.64 R18, desc[UR8][R18.64] ;  /* 0x0000000812127981 */ /* 0x000ea4000c1e1b00 */
[----:B--2---:R-:W-:Y:S01]  /*4210*/  FADD.FTZ R34, R34, R18 ;  /* 0x0000001222227221 */ /* 0x004fe20000010000 */
[----:B------:R-:W-:-:S07]  /*4220*/  FADD.FTZ R35, R35, R19 ;  /* 0x0000001323237221 */ /* 0x000fce0000010000 */
.L_x_221:
[----:B------:R-:W-:Y:S05]  /*4230*/  BSYNC.RECONVERGENT B0 ;  /* 0x0000000000007941 */ /* 0x000fea0003800200 */
.L_x_214:
[----:B------:R-:W5:Y:S01]  /*4240*/  S2UR UR6, SR_CgaCtaId ;  /* 0x00000000000679c3 */ /* 0x000f620000008800 */
[----:B------:R-:W-:Y:S01]  /*4250*/  UMOV UR5, 0x400 ;  /* 0x0000040000057882 */ /* 0x000fe20000000000 */
[----:B------:R-:W1:Y:S01]  /*4260*/  LDCU.64 UR16, c[0x0][0x400] ;  /* 0x00008000ff1077ac */ /* 0x000e620008000a00 */
[----:B0-----:R-:W-:-:S05]  /*4270*/  SHF.R.U32.HI R0, RZ, 0x6, R61 ;  /* 0x00000006ff007819 */ /* 0x001fca000001163d */
[----:B--2-4-:R-:W0:Y:S01]  /*4280*/  LDC R15, c[0x0][0x41c] ;  /* 0x00010700ff0f7b82 */ /* 0x014e220000000800 */
[----:B-----5:R-:W-:Y:S01]  /*4290*/  ULEA UR5, UR6, UR5, 0x18 ;  /* 0x0000000506057291 */ /* 0x020fe2000f8ec0ff */
[----:B0-----:R-:W-:-:S08]  /*42a0*/  IMAD R0, R15, UR11, R0 ;  /* 0x0000000b0f007c24 */ /* 0x001fd0000f8e0200 */
[----:B------:R-:W-:Y:S01]  /*42b0*/  @!P2 STS.64 [UR5+0x98], R34 ;  /* 0x00009822ff00a988 */ /* 0x000fe20008000a05 */
[C---:B------:R-:W-:Y:S02]  /*42c0*/  PRMT R15, R48.reuse, 0x7632, R15 ;  /* 0x00007632300f7816 */ /* 0x040fe4000000000f */
[----:B------:R-:W-:Y:S01]  /*42d0*/  SHF.L.U32 R48, R48, 0x10, RZ ;  /* 0x0000001030307819 */ /* 0x000fe200000006ff */
[----:B------:R-:W-:Y:S01]  /*42e0*/  BAR.SYNC.DEFER_BLOCKING 0x0 ;  /* 0x0000000000007b1d */ /* 0x000fe20000010000 */
[----:B------:R-:W-:Y:S02]  /*42f0*/  SHF.L.U32 R15, R15, 0x10, RZ ;  /* 0x000000100f0f7819 */ /* 0x000fe400000006ff */
[----:B-1----:R-:W-:Y:S01]  /*4300*/  ISETP.GE.U32.AND P1, PT, R0, UR16, PT ;  /* 0x0000001000007c0c */ /* 0x002fe2000bf26070 */
[----:B------:R-:W-:Y:S01]  /*4310*/  FADD.FTZ R48, R48, -UR13 ;  /* 0x8000000d30307e21 */ /* 0x000fe20008010000 */
[----:B------:R-:W-:Y:S01]  /*4320*/  SHF.R.S32.HI R14, RZ, 0x1f, R0 ;  /* 0x0000001fff0e7819 */ /* 0x000fe20000011400 */
[----:B------:R-:W-:-:S02]  /*4330*/  FADD.FTZ R15, R15, -UR13 ;  /* 0x8000000d0f0f7e21 */ /* 0x000fc40008010000 */
[----:B------:R-:W-:Y:S01]  /*4340*/  FMUL.FTZ R48, R48, UR7 ;  /* 0x0000000730307c20 */ /* 0x000fe20008410000 */
[----:B------:R-:W-:Y:S01]  /*4350*/  ISETP.GE.AND.EX P1, PT, R14, UR17, PT, P1 ;  /* 0x000000110e007c0c */ /* 0x000fe2000bf26310 */
[----:B------:R-:W-:Y:S01]  /*4360*/  FMUL.FTZ R25, R15, UR7 ;  /* 0x000000070f197c20 */ /* 0x000fe20008410000 */
        /* <DEDUP_REMOVED lines=27> */
.L_x_222:
[----:B------:R-:W-:Y:S01]  /*4520*/  FFMA.FTZ R15, R16, R25, R17 ;  /* 0x00000019100f7223 */ /* 0x000fe20000010011 */
[----:B------:R-:W-:Y:S01]  /*4530*/  BSSY.RECONVERGENT B0, `(.L_x_223) ;  /* 0x0000014000007945 */ /* 0x000fe20003800200 */
[C---:B------:R-:W-:Y:S01]  /*4540*/  PRMT R18, R46.reuse, 0x7632, R18 ;  /* 0x000076322e127816 */ /* 0x040fe20000000012 */
[----:B------:R-:W-:Y:S01]  /*4550*/  FFMA.FTZ R41, R3, R41, -R12 ;  /* 0x0000002903297223 */ /* 0x000fe2000001080c */
[----:B------:R-:W-:Y:S01]  /*4560*/  SHF.L.U32 R46, R46, 0x10, RZ ;  /* 0x000000102e2e7819 */ /* 0x000fe200000006ff */
[----:B------:R-:W-:Y:S01]  /*4570*/  FFMA.FTZ R15, R2, R13, -R15 ;  /* 0x0000000d020f7223 */ /* 0x000fe2000001080f */
        /* <DEDUP_REMOVED lines=15> */
.L_x_224:
[----:B------:R-:W-:Y:S05]  /*4670*/  BSYNC.RECONVERGENT B0 ;  /* 0x0000000000007941 */ /* 0x000fea0003800200 */
.L_x_223:
[----:B------:R-:W-:Y:S01]  /*4680*/  SHF.L.U32 R18, R18, 0x10, RZ ;  /* 0x0000001012127819 */ /* 0x000fe200000006ff */
[----:B------:R-:W-:Y:S01]  /*4690*/  FADD.FTZ R46, R46, -UR13 ;  /* 0x8000000d2e2e7e21 */ /* 0x000fe20008010000 */
[----:B0-----:R-:W-:Y:S02]  /*46a0*/  IADD3 R15, PT, PT, R0, 0x8, RZ ;  /* 0x00000008000f7810 */ /* 0x001fe40007ffe0ff */
[----:B------:R-:W-:Y:S01]  /*46b0*/  PRMT R23, R40, 0x7632, R23 ;  /* 0x0000763228177816 */ /* 0x000fe20000000017 */
[----:B------:R-:W-:Y:S01]  /*46c0*/  FMUL.FTZ R46, R46, UR7 ;  /* 0x000000072e2e7c20 */ /* 0x000fe20008410000 */
[----:B------:R-:W-:Y:S01]  /*46d0*/  IADD3 R19, PT, PT, R0, 0x10, RZ ;  /* 0x0000001000137810 */ /* 0x000fe20007ffe0ff */
[----:B------:R-:W-:Y:S01]  /*46e0*/  FADD.FTZ R18, R18, -UR13 ;  /* 0x8000000d12127e21 */ /* 0x000fe20008010000 */
[----:B------:R-:W-:Y:S01]  /*46f0*/  ISETP.GE.U32.AND P1, PT, R15, UR16, PT ;  /* 0x000000100f007c0c */ /* 0x000fe2000bf26070 */
[----:B------:R-:W-:Y:S01]  /*4700*/  FFMA.FTZ R14, R16, R46, R17 ;  /* 0x0000002e100e7223 */ /* 0x000fe20000010011 */
[----:B------:R-:W-:Y:S01]  /*4710*/  SHF.R.S32.HI R12, RZ, 0x1f, R15 ;  /* 0x0000001fff0c7819 */ /* 0x000fe2000001140f */
[----:B------:R-:W-:Y:S01]  /*4720*/  FMUL.FTZ R21, R18, UR7 ;  /* 0x0000000712157c20 */ /* 0x000fe20008410000 */
[----:B------:R-:W-:-:S02]  /*4730*/  PRMT R13, R45, 0x7632, R13 ;  /* 0x000076322d0d7816 */ /* 0x000fc4000000000d */
[----:B------:R-:W-:Y:S02]  /*4740*/  SHF.L.U32 R40, R40, 0x10, RZ ;  /* 0x0000001028287819 */ /* 0x000fe400000006ff */
[----:B------:R-:W-:Y:S02]  /*4750*/  ISETP.GE.U32.AND P2, PT, R19, UR16, PT ;  /* 0x0000001013007c0c */ /* 0x000fe4000bf46070 */
        /* <DEDUP_REMOVED lines=22> */
.L_x_225:
        /* <DEDUP_REMOVED lines=11> */
[----:B------:R-:W-:Y:S01]  /*4970*/  FMUL.FTZ R20, R20, UR7 ;  /* 0x0000000714147c20 */ /* 0x000fe20008410000 */
[----:B------:R-:W1:Y:S01]  /*4980*/  LDCU.64 UR18, c[0x0][0x380] ;  /* 0x00007000ff1277ac */ /* 0x000e620008000a00 */
[----:B0-----:R-:W-:Y:S01]  /*4990*/  IMAD R22, R12, UR14, RZ ;  /* 0x0000000e0c167c24 */ /* 0x001fe2000f8e02ff */
[----:B------:R-:W-:-:S05]  /*49a0*/  MOV R12, R8 ;  /* 0x00000008000c7202 */ /* 0x000fca0000000f00 */
[----:B------:R-:W-:-:S04]  /*49b0*/  IMAD.WIDE.U32 R12, R15, UR14, R12 ;  /* 0x0000000e0f0c7c25 */ /* 0x000fc8000f8e000c */
[----:B------:R-:W-:Y:S01]  /*49c0*/  IMAD R15, R15, UR15, R22 ;  /* 0x0000000f0f0f7c24 */ /* 0x000fe2000f8e0216 */
[----:B-1----:R-:W-:-:S04]  /*49d0*/  LEA R14, P1, R12, UR18, 0x1 ;  /* 0x000000120c0e7c11 */ /* 0x002fc8000f8208ff */
[----:B------:R-:W-:Y:S02]  /*49e0*/  IADD3 R15, PT, PT, R13, R15, RZ ;  /* 0x0000000f0d0f7210 */ /* 0x000fe40007ffe0ff */
[----:B------:R-:W-:Y:S02]  /*49f0*/  F2FP.BF16.F32.PACK_AB R13, R20, R21 ;  /* 0x00000015140d723e */ /* 0x000fe400000010ff */
[----:B------:R-:W-:-:S05]  /*4a00*/  LEA.HI.X R15, R12, UR19, R15, 0x1, P1 ;  /* 0x000000130c0f7c11 */ /* 0x000fca00088f0c0f */
[----:B------:R0:W-:Y:S02]  /*4a10*/  STG.E desc[UR8][R14.64], R13 ;  /* 0x0000000d0e007986 */ /* 0x0001e4000c101908 */
.L_x_227:
[----:B------:R-:W-:Y:S05]  /*4a20*/  BSYNC.RECONVERGENT B0 ;  /* 0x0000000000007941 */ /* 0x000fea0003800200 */
.L_x_226:
[----:B0-----:R-:W-:Y:S01]  /*4a30*/  PRMT R13, R39, 0x7632, R13 ;  /* 0x00007632270d7816 */ /* 0x001fe2000000000d */
        /* <DEDUP_REMOVED lines=26> */
.L_x_228:
[----:B------:R-:W-:Y:S01]  /*4be0*/  PRMT R20, R44, 0x7632, R20 ;  /* 0x000076322c147816 */ /* 0x000fe20000000014 */
        /* <DEDUP_REMOVED lines=8> */
[----:B------:R-:W-:Y:S02]  /*4c70*/  MOV R12, R8 ;  /* 0x00000008000c7202 */ /* 0x000fe40000000f00 */
[----:B------:R-:W-:Y:S01]  /*4c80*/  MOV R13, R11 ;  /* 0x0000000b000d7202 */ /* 0x000fe20000000f00 */
[----:B------:R-:W1:Y:S01]  /*4c90*/  LDCU.64 UR18, c[0x0][0x380] ;  /* 0x00007000ff1277ac */ /* 0x000e620008000a00 */
[----:B0-----:R-:W-:Y:S02]  /*4ca0*/  IMAD R18, R18, UR14, RZ ;  /* 0x0000000e12127c24 */ /* 0x001fe4000f8e02ff */
[----:B------:R-:W-:-:S04]  /*4cb0*/  IMAD.WIDE.U32 R12, R19, UR14, R12 ;  /* 0x0000000e130c7c25 */ /* 0x000fc8000f8e000c */
[----:B------:R-:W-:Y:S02]  /*4cc0*/  IMAD R21, R19, UR15, R18 ;  /* 0x0000000f13157c24 */ /* 0x000fe4000f8e0212 */
[----:B------:R-:W-:Y:S01]  /*4cd0*/  FMUL.FTZ R19, R28, UR7 ;  /* 0x000000071c137c20 */ /* 0x000fe20008410000 */
[----:B------:R-:W-:Y:S01]  /*4ce0*/  FMUL.FTZ R18, R15, UR7 ;  /* 0x000000070f127c20 */ /* 0x000fe20008410000 */
[----:B-1----:R-:W-:Y:S02]  /*4cf0*/  LEA R14, P1, R12, UR18, 0x1 ;  /* 0x000000120c0e7c11 */ /* 0x002fe4000f8208ff */
[----:B------:R-:W-:Y:S02]  /*4d00*/  IADD3 R21, PT, PT, R13, R21, RZ ;  /* 0x000000150d157210 */ /* 0x000fe40007ffe0ff */
[----:B------:R-:W-:Y:S02]  /*4d10*/  F2FP.BF16.F32.PACK_AB R13, R18, R19 ;  /* 0x00000013120d723e */ /* 0x000fe400000010ff */
[----:B------:R-:W-:-:S05]  /*4d20*/  LEA.HI.X R15, R12, UR19, R21, 0x1, P1 ;  /* 0x000000130c0f7c11 */ /* 0x000fca00088f0c15 */
[----:B------:R0:W-:Y:S02]  /*4d30*/  STG.E desc[UR8][R14.64], R13 ;  /* 0x0000000d0e007986 */ /* 0x0001e4000c101908 */
.L_x_230:
[----:B------:R-:W-:Y:S05]  /*4d40*/  BSYNC.RECONVERGENT B0 ;  /* 0x0000000000007941 */ /* 0x000fea0003800200 */
.L_x_229:
[----:B0-----:R-:W-:Y:S01]  /*4d50*/  PRMT R13, R38, 0x7632, R13 ;  /* 0x00007632260d7816 */ /* 0x001fe2000000000d */
[----:B------:R-:W-:Y:S01]  /*4d60*/  FADD.FTZ R44, R44, -UR13 ;  /* 0x8000000d2c2c7e21 */ /* 0x000fe20008010000 */
[----:B------:R-:W-:Y:S01]  /*4d70*/  FADD.FTZ R20, R20, -UR13 ;  /* 0x8000000d14147e21 */ /* 0x000fe20008010000 */
[C---:B------:R-:W-:Y:S02]  /*4d80*/  PRMT R18, R43.reuse, 0x7632, R18 ;  /* 0x000076322b127816 */ /* 0x040fe40000000012 */
[----:B------:R-:W-:Y:S01]  /*4d90*/  SHF.L.U32 R38, R38, 0x10, RZ ;  /* 0x0000001026267819 */ /* 0x000fe200000006ff */
        /* <DEDUP_REMOVED lines=23> */
.L_x_231:
        /* <DEDUP_REMOVED lines=12> */
[----:B------:R-:W-:-:S05]  /*4fd0*/  FMUL.FTZ R19, R15, UR7 ;  /* 0x000000070f137c20 */ /* 0x000fca0008410000 */
        /* <DEDUP_REMOVED lines=8> */
.L_x_233:
[----:B------:R-:W-:Y:S05]  /*5060*/  BSYNC.RECONVERGENT B0 ;  /* 0x0000000000007941 */ /* 0x000fea0003800200 */
.L_x_232:
[C---:B------:R-:W-:Y:S01]  /*5070*/  PRMT R12, R42.reuse, 0x7632, R12 ;  /* 0x000076322a0c7816 */ /* 0x040fe2000000000c */
        /* <DEDUP_REMOVED lines=14> */
[----:B------:R-:W-:Y:S01]  /*5160*/  SHF.R.S32.HI R21, RZ, 0x1f, R6 ;  /* 0x0000001fff157819 */ /* 0x000fe20000011406 */
[----:B------:R-:W-:Y:S01]  /*5170*/  FADD.FTZ R27, R12, -UR13 ;  /* 0x8000000d0c1b7e21 */ /* 0x000fe20008010000 */
[----:B------:R-:W-:Y:S01]  /*5180*/  ISETP.GE.U32.AND P1, PT, R6, UR16, PT ;  /* 0x0000001006007c0c */ /* 0x000fe2000bf26070 */
[----:B0-----:R-:W-:Y:S01]  /*5190*/  FADD.FTZ R19, R57, -UR13 ;  /* 0x8000000d39137e21 */ /* 0x001fe20008010000 */
[----:B------:R-:W-:Y:S01]  /*51a0*/  IADD3 R15, PT, PT, R0, 0x20, RZ ;  /* 0x00000020000f7810 */ /* 0x000fe20007ffe0ff */
[----:B------:R-:W-:Y:S01]  /*51b0*/  FMUL.FTZ R34, R43, UR7 ;  /* 0x000000072b227c20 */ /* 0x000fe20008410000 */
[----:B------:R-:W-:Y:S01]  /*51c0*/  SHF.R.S32.HI R26, RZ, 0x1f, R7 ;  /* 0x0000001fff1a7819 */ /* 0x000fe20000011407 */
[----:B------:R-:W-:Y:S01]  /*51d0*/  FMUL.FTZ R28, R28, UR7 ;  /* 0x000000071c1c7c20 */ /* 0x000fe20008410000 */
[----:B------:R-:W-:Y:S01]  /*51e0*/  ISETP.GE.U32.AND P0, PT, R7, UR16, PT ;  /* 0x0000001007007c0c */ /* 0x000fe2000bf06070 */
[----:B------:R-:W-:Y:S01]  /*51f0*/  FMUL.FTZ R22, R22, UR7 ;  /* 0x0000000716167c20 */ /* 0x000fe20008410000 */
[----:B------:R-:W-:Y:S01]  /*5200*/  FMUL.FTZ R23, R23, UR7 ;  /* 0x0000000717177c20 */ /* 0x000fe20008410000 */
[----:B------:R-:W-:Y:S01]  /*5210*/  ISETP.GE.AND.EX P3, PT, R21, UR17, PT, P1 ;  /* 0x0000001115007c0c */ /* 0x000fe2000bf66310 */
[----:B------:R-:W-:Y:S01]  /*5220*/  FMUL.FTZ R18, R53, UR7 ;  /* 0x0000000735127c20 */ /* 0x000fe20008410000 */
[----:B------:R-:W-:Y:S01]  /*5230*/  FMUL.FTZ R38, R13, UR7 ;  /* 0x000000070d267c20 */ /* 0x000fe20008410000 */
[----:B------:R-:W-:Y:S01]  /*5240*/  FMUL.FTZ R27, R27, UR7 ;  /* 0x000000071b1b7c20 */ /* 0x000fe20008410000 */
[----:B------:R-:W-:Y:S01]  /*5250*/  PRMT R31, R37, 0x7632, R31 ;  /* 0x00007632251f7816 */ /* 0x000fe2000000001f */
[----:B------:R-:W-:Y:S01]  /*5260*/  FMUL.FTZ R19, R19, UR7 ;  /* 0x0000000713137c20 */ /* 0x000fe20008410000 */
[----:B------:R-:W-:Y:S01]  /*5270*/  IADD3 R0, PT, PT, R0, 0x38, RZ ;  /* 0x0000003800007810 */ /* 0x000fe20007ffe0ff */
[C-C-:B------:R-:W-:Y:S01]  /*5280*/  FFMA.FTZ R14, R16.reuse, R34, R17.reuse ;  /* 0x00000022100e7223 */ /* 0x140fe20000010011 */
[----:B------:R-:W-:Y:S01]  /*5290*/  ISETP.GE.U32.AND P1, PT, R15, UR16, PT ;  /* 0x000000100f007c0c */ /* 0x000fe2000bf26070 */
[C---:B------:R-:W-:Y:S01]  /*52a0*/  FFMA.FTZ R13, R16.reuse, R38, R17 ;  /* 0x00000026100d7223 */ /* 0x040fe20000010011 */
[----:B------:R-:W-:Y:S01]  /*52b0*/  SHF.R.S32.HI R12, RZ, 0x1f, R15 ;  /* 0x0000001fff0c7819 */ /* 0x000fe2000001140f */
[--C-:B------:R-:W-:Y:S01]  /*52c0*/  FFMA.FTZ R30, R16, R28, R17.reuse ;  /* 0x0000001c101e7223 */ /* 0x100fe20000010011 */
[----:B------:R-:W-:Y:S01]  /*52d0*/  ISETP.GE.AND.EX P2, PT, R26, UR17, PT, P0 ;  /* 0x000000111a007c0c */ /* 0x000fe2000bf46300 */
[C-C-:B------:R-:W-:Y:S01]  /*52e0*/  FFMA.FTZ R29, R16.reuse, R27, R17.reuse ;  /* 0x0000001b101d7223 */ /* 0x140fe20000010011 */
[C-C-:B------:R-:W-:Y:S01]  /*52f0*/  FFMA.FTZ R24, R16.reuse, R22, R17.reuse ;  /* 0x0000001610187223 */ /* 0x140fe20000010011 */
[C-C-:B------:R-:W-:Y:S01]  /*5300*/  FFMA.FTZ R25, R16.reuse, R23, R17.reuse ;  /* 0x0000001710197223 */ /* 0x140fe20000010011 */
[--C-:B------:R-:W-:Y:S01]  /*5310*/  FFMA.FTZ R20, R16, R18, R17.reuse ;  /* 0x0000001210147223 */ /* 0x100fe20000010011 */
[----:B------:R-:W-:Y:S01]  /*5320*/  ISETP.GE.U32.AND P0, PT, R0, UR16, PT ;  /* 0x0000001000007c0c */ /* 0x000fe2000bf06070 */
[----:B------:R-:W-:Y:S01]  /*5330*/  FFMA.FTZ R17, R16, R19, R17 ;  /* 0x0000001310117223 */ /* 0x000fe20000010011 */
[----:B------:R-:W-:-:S02]  /*5340*/  ISETP.GE.AND.EX P1, PT, R12, UR17, PT, P1 ;  /* 0x000000110c007c0c */ /* 0x000fc4000bf26310 */
        /* <DEDUP_REMOVED lines=21> */
.L_x_234:
        /* <DEDUP_REMOVED lines=19> */
.L_x_236:
[----:B------:R-:W-:Y:S05]  /*55d0*/  BSYNC.RECONVERGENT B0 ;  /* 0x0000000000007941 */ /* 0x000fea0003800200 */
.L_x_235:
        /* <DEDUP_REMOVED lines=21> */
.L_x_237:
        /* <DEDUP_REMOVED lines=18> */
.L_x_239:
[----:B------:R-:W-:Y:S05]  /*5850*/  BSYNC.RECONVERGENT B0 ;  /* 0x0000000000007941 */ /* 0x000fea0003800200 */
.L_x_238:
[----:B------:R-:W-:Y:S02]  /*5860*/  SHF.L.U32 R52, R52, 0x10, RZ ;  /* 0x0000001034347819 */ /* 0x000fe400000006ff */
[----:B------:R-:W-:Y:S01]  /*5870*/  SHF.L.U32 R56, R56, 0x10, RZ ;  /* 0x0000001038387819 */ /* 0x000fe200000006ff */
[----:B------:R-:W-:Y:S06]  /*5880*/  BRA.U !UP0, `(.L_x_240) ;  /* 0x0000000108487547 */ /* 0x000fec000b800000 */
[----:B------:R-:W-:Y:S01]  /*5890*/  FFMA.FTZ R22, R3, R22, R5 ;  /* 0x0000001603167223 */ /* 0x000fe20000010005 */
[----:B------:R-:W-:-:S03]  /*58a0*/  FFMA.FTZ R23, R2, R23, R4 ;  /* 0x0000001702177223 */ /* 0x000fc60000010004 */
[----:B------:R-:W-:Y:S01]  /*58b0*/  FMUL.FTZ R12, R22, -1.4426950216293334961 ;  /* 0xbfb8aa3b160c7820 */ /* 0x000fe20000410000 */
[----:B01----:R-:W-:-:S05]  /*58c0*/  FMUL.FTZ R14, R23, -1.4426950216293334961 ;  /* 0xbfb8aa3b170e7820 */ /* 0x003fca0000410000 */
        /* <DEDUP_REMOVED lines=14> */
.L_x_240:
[----:B------:R-:W-:Y:S01]  /*59b0*/  BSSY.RECONVERGENT B0, `(.L_x_241) ;  /* 0x0000012000007945 */ /* 0x000fe20003800200 */
[----:B------:R-:W-:Y:S01]  /*59c0*/  FFMA.FTZ R24, R3, R52, -R24 ;  /* 0x0000003403187223 */ /* 0x000fe20000010818 */
[----:B------:R-:W-:Y:S02]  /*59d0*/  FFMA.FTZ R16, R2, R56, -R25 ;  /* 0x0000003802107223 */ /* 0x000fe40000010819 */
[----:B------:R-:W-:Y:S05]  /*59e0*/  @P3 BRA `(.L_x_242) ;  /* 0x0000000000383947 */ /* 0x000fea0003800000 */
[----:B------:R-:W2:Y:S01]  /*59f0*/  LDCU.64 UR14, c[0x0][0x3f8] ;  /* 0x00007f00ff0e77ac */ /* 0x000ea20008000a00 */
[----:B------:R-:W-:Y:S01]  /*5a00*/  MOV R12, R8 ;  /* 0x00000008000c7202 */ /* 0x000fe20000000f00 */
[----:B------:R-:W-:Y:S01]  /*5a10*/  FMUL.FTZ R16, R16, UR7 ;  /* 0x0000000710107c20 */ /* 0x000fe20008410000 */
[----:B01----:R-:W-:Y:S01]  /*5a20*/  MOV R13, R11 ;  /* 0x0000000b000d7202 */ /* 0x003fe20000000f00 */
[----:B------:R-:W0:Y:S01]  /*5a30*/  LDCU.64 UR18, c[0x0][0x380] ;  /* 0x00007000ff1277ac */ /* 0x000e220008000a00 */
[----:B--2---:R-:W-:Y:S02]  /*5a40*/  IMAD R21, R21, UR14, RZ ;  /* 0x0000000e15157c24 */ /* 0x004fe4000f8e02ff */
[----:B------:R-:W-:-:S04]  /*5a50*/  IMAD.WIDE.U32 R12, R6, UR14, R12 ;  /* 0x0000000e060c7c25 */ /* 0x000fc8000f8e000c */
[----:B------:R-:W-:Y:S02]  /*5a60*/  IMAD R15, R6, UR15, R21 ;  /* 0x0000000f060f7c24 */ /* 0x000fe4000f8e0215 */
[----:B------:R-:W-:Y:S01]  /*5a70*/  FMUL.FTZ R21, R24, UR7 ;  /* 0x0000000718157c20 */ /* 0x000fe20008410000 */
[----:B0-----:R-:W-:Y:S02]  /*5a80*/  LEA R14, P1, R12, UR18, 0x1 ;  /* 0x000000120c0e7c11 */ /* 0x001fe4000f8208ff */
[----:B------:R-:W-:Y:S02]  /*5a90*/  IADD3 R15, PT, PT, R13, R15, RZ ;  /* 0x0000000f0d0f7210 */ /* 0x000fe40007ffe0ff */
[----:B------:R-:W-:Y:S02]  /*5aa0*/  F2FP.BF16.F32.PACK_AB R13, R16, R21 ;  /* 0x00000015100d723e */ /* 0x000fe400000010ff */
[----:B------:R-:W-:-:S05]  /*5ab0*/  LEA.HI.X R15, R12, UR19, R15, 0x1, P1 ;  /* 0x000000130c0f7c11 */ /* 0x000fca00088f0c0f */
[----:B------:R2:W-:Y:S02]  /*5ac0*/  STG.E desc[UR8][R14.64], R13 ;  /* 0x0000000d0e007986 */ /* 0x0005e4000c101908 */
.L_x_242:
[----:B------:R-:W-:Y:S05]  /*5ad0*/  BSYNC.RECONVERGENT B0 ;  /* 0x0000000000007941 */ /* 0x000fea0003800200 */
.L_x_241:
[----:B------:R-:W-:Y:S02]  /*5ae0*/  SHF.L.U32 R51, R51, 0x10, RZ ;  /* 0x0000001033337819 */ /* 0x000fe400000006ff */
[----:B------:R-:W-:Y:S02]  /*5af0*/  SHF.R.S32.HI R21, RZ, 0x1f, R0 ;  /* 0x0000001fff157819 */ /* 0x000fe40000011400 */
[----:B------:R-:W-:Y:S01]  /*5b00*/  SHF.L.U32 R55, R55, 0x10, RZ ;  /* 0x0000001037377819 */ /* 0x000fe200000006ff */
[----:B------:R-:W-:Y:S06]  /*5b10*/  BRA.U !UP0, `(.L_x_243) ;  /* 0x0000000108487547 */ /* 0x000fec000b800000 */
[----:B------:R-:W-:Y:S01]  /*5b20*/  FFMA.FTZ R4, R2, R19, R4 ;  /* 0x0000001302047223 */ /* 0x000fe20000010004 */
[----:B------:R-:W-:-:S03]  /*5b30*/  FFMA.FTZ R5, R3, R18, R5 ;  /* 0x0000001203057223 */ /* 0x000fc60000010005 */
[----:B012---:R-:W-:Y:S01]  /*5b40*/  FMUL.FTZ R15, R4, -1.4426950216293334961 ;  /* 0xbfb8aa3b040f7820 */ /* 0x007fe20000410000 */
        /* <DEDUP_REMOVED lines=15> */
.L_x_243:
[----:B------:R-:W-:Y:S01]  /*5c40*/  ISETP.GE.AND.EX P0, PT, R21, UR17, PT, P0 ;  /* 0x0000001115007c0c */ /* 0x000fe2000bf06300 */
[----:B------:R-:W-:Y:S01]  /*5c50*/  FFMA.FTZ R20, R3, R51, -R20 ;  /* 0x0000003303147223 */ /* 0x000fe20000010814 */
[----:B------:R-:W-:Y:S01]  /*5c60*/  FFMA.FTZ R17, R2, R55, -R17 ;  /* 0x0000003702117223 */ /* 0x000fe20000010811 */
[----:B------:R-:W-:Y:S02]  /*5c70*/  BSSY.RECONVERGENT B0, `(.L_x_244) ;  /* 0x000000f000007945 */ /* 0x000fe40003800200 */
[----:B------:R-:W-:Y:S01]  /*5c80*/  FMUL.FTZ R5, R20, UR7 ;  /* 0x0000000714057c20 */ /* 0x000fe20008410000 */
[----:B------:R-:W-:-:S07]  /*5c90*/  FMUL.FTZ R4, R17, UR7 ;  /* 0x0000000711047c20 */ /* 0x000fce0008410000 */
[----:B------:R-:W-:Y:S05]  /*5ca0*/  @P0 BRA `(.L_x_245) ;  /* 0x00000000002c0947 */ /* 0x000fea0003800000 */
[----:B------:R-:W3:Y:S01]  /*5cb0*/  LDCU.64 UR6, c[0x0][0x3f8] ;  /* 0x00007f00ff0677ac */ /* 0x000ee20008000a00 */
[----:B------:R-:W-:Y:S02]  /*5cc0*/  MOV R9, R11 ;  /* 0x0000000b00097202 */ /* 0x000fe40000000f00 */
[----:B------:R-:W-:Y:S01]  /*5cd0*/  F2FP.BF16.F32.PACK_AB R5, R4, R5 ;  /* 0x000000050405723e */ /* 0x000fe200000010ff */
[----:B------:R-:W4:Y:S01]  /*5ce0*/  LDCU.64 UR14, c[0x0][0x380] ;  /* 0x00007000ff0e77ac */ /* 0x000f220008000a00 */
[----:B---3--:R-:W-:Y:S02]  /*5cf0*/  IMAD R21, R21, UR6, RZ ;  /* 0x0000000615157c24 */ /* 0x008fe4000f8e02ff */
[----:B------:R-:W-:-:S04]  /*5d00*/  IMAD.WIDE.U32 R8, R0, UR6, R8 ;  /* 0x0000000600087c25 */ /* 0x000fc8000f8e0008 */
[----:B------:R-:W-:Y:S01]  /*5d10*/  IMAD R21, R0, UR7, R21 ;  /* 0x0000000700157c24 */ /* 0x000fe2000f8e0215 */
[----:B----4-:R-:W-:-:S04]  /*5d20*/  LEA R2, P0, R8, UR14, 0x1 ;  /* 0x0000000e08027c11 */ /* 0x010fc8000f8008ff */
[----:B------:R-:W-:-:S04]  /*5d30*/  IADD3 R21, PT, PT, R9, R21, RZ ;  /* 0x0000001509157210 */ /* 0x000fc80007ffe0ff */
[----:B------:R-:W-:-:S05]  /*5d40*/  LEA.HI.X R3, R8, UR15, R21, 0x1, P0 ;  /* 0x0000000f08037c11 */ /* 0x000fca00080f0c15 */
[----:B------:R3:W-:Y:S02]  /*5d50*/  STG.E desc[UR8][R2.64], R5 ;  /* 0x0000000502007986 */ /* 0x0007e4000c101908 */
.L_x_245:
[----:B------:R-:W-:Y:S05]  /*5d60*/  BSYNC.RECONVERGENT B0 ;  /* 0x0000000000007941 */ /* 0x000fea0003800200 */
.L_x_244:
[----:B------:R-:W-:Y:S02]  /*5d70*/  IADD3 R50, PT, PT, R32, R50, RZ ;  /* 0x0000003220327210 */ /* 0x000fe40007ffe0ff */
[----:B------:R-:W-:Y:S02]  /*5d80*/  IADD3 R59, PT, PT, R59, 0x1, RZ ;  /* 0x000000013b3b7810 */ /* 0x000fe40007ffe0ff */
[----:B------:R-:W-:-:S13]  /*5d90*/  ISETP.GE.AND P0, PT, R50, UR4, PT ;  /* 0x0000000432007c0c */ /* 0x000fda000bf06270 */
[----:B------:R-:W-:Y:S05]  /*5da0*/  @!P0 BRA `(.L_x_246) ;  /* 0xffffffa000e88947 */ /* 0x000fea000383ffff */
.L_x_203:
[----:B------:R-:W4:Y:S01]  /*5db0*/  LDC R4, c[0x0][0x370] ;  /* 0x0000dc00ff047b82 */ /* 0x000f220000000800 */
[----:B------:R-:W-:Y:S01]  /*5dc0*/  ISETP.NE.AND P2, PT, R61, RZ, PT ;  /* 0x000000ff3d00720c */ /* 0x000fe20003f45270 */
[----:B------:R-:W-:Y:S06]  /*5dd0*/  BSSY.RECONVERGENT B0, `(.L_x_247) ;  /* 0x0000011000007945 */ /* 0x000fec0003800200 */
[----:B------:R-:W5:Y:S08]  /*5de0*/  LDC R7, c[0x0][0x374] ;  /* 0x0000dd00ff077b82 */ /* 0x000f700000000800 */
[----:B---3--:R-:W3:Y:S01]  /*5df0*/  LDC.64 R2, c[0x0][0x3c8] ;  /* 0x0000f200ff027b82 */ /* 0x008ee20000000a00 */
[----:B----4-:R-:W-:-:S02]  /*5e00*/  ISETP.NE.AND P1, PT, R4, 0x1, PT ;  /* 0x000000010400780c */ /* 0x010fc40003f25270 */
[----:B------:R-:W-:Y:S02]  /*5e10*/  IADD3 R6, PT, PT, R4, -0x1, RZ ;  /* 0xffffffff04067810 */ /* 0x000fe40007ffe0ff */
[C---:B-----5:R-:W-:Y:S02]  /*5e20*/  IADD3 R5, PT, PT, R7.reuse, -0x1, RZ ;  /* 0xffffffff07057810 */ /* 0x060fe40007ffe0ff */
[----:B------:R-:W-:Y:S02]  /*5e30*/  SHF.L.U32 R0, R7, 0x1, RZ ;  /* 0x0000000107007819 */ /* 0x000fe400000006ff */
[----:B------:R-:W-:Y:S02]  /*5e40*/  ISETP.NE.AND P0, PT, R60, R5, PT ;  /* 0x000000053c00720c */ /* 0x000fe40003f05270 */
[----:B------:R-:W-:Y:S02]  /*5e50*/  SEL R5, R0, RZ, P1 ;  /* 0x000000ff00057207 */ /* 0x000fe40000800000 */
[----:B------:R-:W-:-:S03]  /*5e60*/  ISETP.NE.OR P0, PT, R6, UR11, P0 ;  /* 0x0000000b06007c0c */ /* 0x000fc60008705670 */
[----:B---3--:R-:W-:Y:S01]  /*5e70*/  IMAD.WIDE.U32 R2, R5, 0x4, R2 ;  /* 0x0000000405027825 */ /* 0x008fe200078e0002 */
[----:B------:R-:W-:Y:S09]  /*5e80*/  @P2 BRA `(.L_x_248) ;  /* 0x0000000000142947 */ /* 0x000ff20003800000 */
[----:B------:R-:W-:Y:S01]  /*5e90*/  HFMA2 R5, -RZ, RZ, 0, 5.9604644775390625e-08 ;  /* 0x00000001ff057431 */ /* 0x000fe200000001ff */
[----:B------:R-:W-:Y:S06]  /*5ea0*/  MEMBAR.ALL.GPU ;  /* 0x0000000000007992 */ /* 0x000fec000000a000 */
[----:B------:R-:W-:-:S00]  /*5eb0*/  ERRBAR ;  /* 0x00000000000079ab */ /* 0x000fc00000000000 */
[----:B------:R-:W-:Y:S06]  /*5ec0*/  CGAERRBAR ;  /* 0x00000000000075ab */ /* 0x000fec0000000000 */
[----:B------:R3:W-:Y:S02]  /*5ed0*/  REDG.E.ADD.S32.STRONG.GPU desc[UR8][R2.64], R5 ;  /* 0x000000050200798e */ /* 0x0007e4000c12e308 */
.L_x_248:
[----:B------:R-:W-:Y:S05]  /*5ee0*/  BSYNC.RECONVERGENT B0 ;  /* 0x0000000000007941 */ /* 0x000fea0003800200 */
.L_x_247:
[----:B------:R-:W-:Y:S05]  /*5ef0*/  @P0 EXIT ;  /* 0x000000000000094d */ /* 0x000fea0003800000 */
[----:B------:R-:W-:Y:S05]  /*5f00*/  @P2 BRA `(.L_x_249) ;  /* 0x0000000000202947 */ /* 0x000fea0003800000 */
[----:B------:R-:W-:-:S05]  /*5f10*/  IMAD R0, R4, R7, RZ ;  /* 0x0000000704007224 */ /* 0x000fca00078e02ff */
[----:B------:R-:W-:-:S13]  /*5f20*/  ISETP.NE.AND P0, PT, R0, -0x1, PT ;  /* 0xffffffff0000780c */ /* 0x000fda0003f05270 */
[----:B------:R-:W-:Y:S05]  /*5f30*/  @!P0 BRA `(.L_x_249) ;  /* 0x0000000000148947 */ /* 0x000fea0003800000 */
.L_x_250:
[----:B---3--:R-:W3:Y:S04]  /*5f40*/  LDG.E.STRONG.GPU R5, desc[UR8][R2.64] ;  /* 0x0000000802057981 */ /* 0x008ee8000c1ef900 */
[----:B---3--:R-:W-:Y:S01]  /*5f50*/  CCTL.IVALL ;  /* 0x00000000ff00798f */ /* 0x008fe20002000000 */
[----:B------:R-:W-:Y:S05]  /*5f60*/  YIELD ;  /* 0x0000000000007946 */ /* 0x000fea0003800000 */
[----:B------:R-:W-:-:S13]  /*5f70*/  ISETP.NE.AND P0, PT, R5, R0, PT ;  /* 0x000000000500720c */ /* 0x000fda0003f05270 */
[----:B------:R-:W-:Y:S05]  /*5f80*/  @P0 BRA `(.L_x_250) ;  /* 0xfffffffc00ec0947 */ /* 0x000fea000383ffff */
.L_x_249:
[----:B------:R-:W-:Y:S05]  /*5f90*/  WARPSYNC.ALL ;  /* 0x0000000000007948 */ /* 0x000fea0003800000 */
[----:B012---:R-:W0:Y:S08]  /*5fa0*/  LDC.64 R12, c[0x0][0x3f8] ;  /* 0x0000fe00ff0c7b82 */ /* 0x007e300000000a00 */
[----:B------:R-:W-:Y:S01]  /*5fb0*/  BAR.SYNC.DEFER_BLOCKING 0x0 ;  /* 0x0000000000007b1d */ /* 0x000fe20000010000 */
[----:B0-----:R-:W-:-:S04]  /*5fc0*/  LEA.HI R0, P0, R13, R12, RZ, 0x1 ;  /* 0x0000000c0d007211 */ /* 0x001fc800078108ff */
[----:B---3--:R-:W-:-:S04]  /*5fd0*/  IADD3.X R3, PT, PT, RZ, R13, RZ, P0, !PT ;  /* 0x0000000dff037210 */ /* 0x008fc800007fe4ff */
        /* <DEDUP_REMOVED lines=38> */
[C---:B------:R-:W-:Y:S02]  /*6240*/  SHF.L.U32 R2, R18.reuse, 0x9, RZ ;  /* 0x0000000912027819 */ /* 0x040fe400000006ff */
[----:B------:R-:W-:-:S02]  /*6250*/  LOP3.LUT R18, R18, 0x3, RZ, 0xc0, !PT ;  /* 0x0000000312127812 */ /* 0x000fc400078ec0ff */
[----:B------:R-:W-:Y:S02]  /*6260*/  LOP3.LUT R2, R2, 0x600, RZ, 0xc0, !PT ;  /* 0x0000060002027812 */ /* 0x000fe400078ec0ff */
[----:B------:R-:W-:Y:S02]  /*6270*/  SHF.L.U32 R29, R13, 0x2, RZ ;  /* 0x000000020d1d7819 */ /* 0x000fe400000006ff */
[----:B------:R-:W-:Y:S02]  /*6280*/  IADD3 R61, P3, PT, R2, R61, RZ ;  /* 0x0000003d023d7210 */ /* 0x000fe40007f7e0ff */
[C---:B0-----:R-:W-:Y:S02]  /*6290*/  IADD3 R25, P1, PT, R21.reuse, UR4, RZ ;  /* 0x0000000415197c10 */ /* 0x041fe4000ff3e0ff */
[----:B------:R-:W-:Y:S02]  /*62a0*/  SHF.L.U64.HI R31, R0, 0x2, R3 ;  /* 0x00000002001f7819 */ /* 0x000fe40000010203 */
[----:B-1----:R-:W-:-:S02]  /*62b0*/  IADD3 R23, P2, PT, R21, UR6, RZ ;  /* 0x0000000615177c10 */ /* 0x002fc4000ff5e0ff */
[C---:B------:R-:W-:Y:S02]  /*62c0*/  IADD3.X R26, PT, PT, R22.reuse, UR5, RZ, P1, !PT ;  /* 0x00000005161a7c10 */ /* 0x040fe40008ffe4ff */
[C---:B------:R-:W-:Y:S02]  /*62d0*/  IADD3.X R24, PT, PT, R22.reuse, UR7, RZ, P2, !PT ;  /* 0x0000000716187c10 */ /* 0x040fe400097fe4ff */
[----:B--2---:R-:W-:Y:S02]  /*62e0*/  IADD3 R21, P1, PT, R21, UR10, RZ ;  /* 0x0000000a15157c10 */ /* 0x004fe4000ff3e0ff */
[----:B------:R-:W-:Y:S02]  /*62f0*/  IADD3 R18, P2, PT, RZ, -R18, RZ ;  /* 0x80000012ff127210 */ /* 0x000fe40007f5e0ff */
[----:B------:R-:W-:Y:S02]  /*6300*/  IADD3.X R22, PT, PT, R22, UR11, RZ, P1, !PT ;  /* 0x0000000b16167c10 */ /* 0x000fe40008ffe4ff */
[----:B------:R-:W-:-:S02]  /*6310*/  SHF.L.U64.HI R27, R28, 0x2, R33 ;  /* 0x000000021c1b7819 */ /* 0x000fc40000010221 */
[----:B------:R-:W-:Y:S02]  /*6320*/  IADD3 R29, PT, PT, R5, R29, RZ ;  /* 0x0000001d051d7210 */ /* 0x000fe40007ffe0ff */
[----:B------:R-:W-:Y:S02]  /*6330*/  IADD3.X R20, PT, PT, RZ, -0x1, RZ, P2, !PT ;  /* 0xffffffffff147810 */ /* 0x000fe400017fe4ff */
[----:B------:R-:W-:-:S07]  /*6340*/  IADD3.X R6, PT, PT, RZ, R6, RZ, P3, !PT ;  /* 0x00000006ff067210 */ /* 0x000fce0001ffe4ff */
.L_x_253:
[-C--:B0-----:R-:W-:Y:S02]  /*6350*/  LEA R10, P1, R0, R25.reuse, 0x2 ;  /* 0x00000019000a7211 */ /* 0x081fe400078210ff */
[----:B------:R-:W-:Y:S02]  /*6360*/  LEA R16, P3, R28, R25, 0x2 ;  /* 0x000000191c107211 */ /* 0x000fe400078610ff */
[----:B------:R-:W-:Y:S02]  /*6370*/  IADD3 R14, P2, PT, R25, R4, RZ ;  /* 0x00000004190e7210 */ /* 0x000fe40007f5e0ff */
[----:B------:R-:W-:Y:S02]  /*6380*/  IADD3.X R11, PT, PT, R26, R31, RZ, P1, !PT ;  /* 0x0000001f1a0b7210 */ /* 0x000fe40000ffe4ff */
[----:B------:R-:W-:Y:S02]  /*6390*/  MOV R8, R25 ;  /* 0x0000001900087202 */ /* 0x000fe40000000f00 */
[----:B------:R-:W-:-:S02]  /*63a0*/  MOV R9, R26 ;  /* 0x0000001a00097202 */ /* 0x000fc40000000f00 */
[C---:B------:R-:W-:Y:S01]  /*63b0*/  IADD3.X R17, PT, PT, R26.reuse, R27, RZ, P3, !PT ;  /* 0x0000001b1a117210 */ /* 0x040fe20001ffe4ff */
[----:B------:R0:W2:Y:S01]  /*63c0*/  LDG.E R11, desc[UR8][R10.64] ;  /* 0x000000080a0b7981 */ /* 0x0000a2000c1e1900 */
[----:B------:R-:W-:-:S03]  /*63d0*/  IADD3.X R15, PT, PT, R26, R29, RZ, P2, !PT ;  /* 0x0000001d1a0f7210 */ /* 0x000fc600017fe4ff */
[----:B------:R1:W2:Y:S04]  /*63e0*/  LDG.E R2, desc[UR8][R8.64] ;  /* 0x0000000808027981 */ /* 0x0002a8000c1e1900 */
[----:B------:R-:W3:Y:S04]  /*63f0*/  LDG.E R14, desc[UR8][R14.64] ;  /* 0x000000080e0e7981 */ /* 0x000ee8000c1e1900 */
[----:B------:R-:W3:Y:S01]  /*6400*/  LDG.E R17, desc[UR8][R16.64] ;  /* 0x0000000810117981 */ /* 0x000ee2000c1e1900 */
[----:B0-----:R-:W-:Y:S02]  /*6410*/  MOV R10, R23 ;  /* 0x00000017000a7202 */ /* 0x001fe40000000f00 */
[----:B-1----:R-:W-:-:S02]  /*6420*/  MOV R8, R21 ;  /* 0x0000001500087202 */ /* 0x002fc40000000f00 */
        /* <DEDUP_REMOVED lines=10> */
[----:B--2---:R-:W-:Y:S02]  /*64d0*/  F2FP.BF16.F32.PACK_AB R7, R11, R2 ;  /* 0x000000020b07723e */ /* 0x004fe400000010ff */
[----:B------:R-:W-:Y:S02]  /*64e0*/  MOV R11, R24 ;  /* 0x00000018000b7202 */ /* 0x000fe40000000f00 */
[----:B---3--:R-:W-:Y:S01]  /*64f0*/  F2FP.BF16.F32.PACK_AB R19, R17, R14 ;  /* 0x0000000e1113723e */ /* 0x008fe200000010ff */
[----:B------:R0:W-:Y:S04]  /*6500*/  STG.E desc[UR8][R8.64], R7 ;  /* 0x0000000708007986 */ /* 0x0001e8000c101908 */
[----:B------:R0:W-:Y:S01]  /*6510*/  STG.E desc[UR8][R10.64], R19 ;  /* 0x000000130a007986 */ /* 0x0001e2000c101908 */
[----:B------:R-:W-:Y:S01]  /*6520*/  IADD3.X R24, PT, PT, RZ, R24, RZ, P3, !PT ;  /* 0x00000018ff187210 */ /* 0x000fe20001ffe4ff */
[----:B------:R-:W-:Y:S06]  /*6530*/  @P1 BRA `(.L_x_253) ;  /* 0xfffffffc00841947 */ /* 0x000fec000383ffff */
.L_x_252:
[----:B------:R-:W-:Y:S05]  /*6540*/  BSYNC.RECONVERGENT B0 ;  /* 0x0000000000007941 */ /* 0x000fea0003800200 */
.L_x_251:
[----:B------:R-:W-:Y:S05]  /*6550*/  @!P0 EXIT ;  /* 0x000000000000894d */ /* 0x000fea0003800000 */
[C---:B------:R-:W-:Y:S01]  /*6560*/  SHF.L.U64.HI R13, R12.reuse, 0x2, R13 ;  /* 0x000000020c0d7819 */ /* 0x040fe2000001020d */
[----:B------:R-:W1:Y:S01]  /*6570*/  LDCU.64 UR4, c[0x0][0x3d8] ;  /* 0x00007b00ff0477ac */ /* 0x000e620008000a00 */
[----:B0-----:R-:W-:Y:S02]  /*6580*/  SHF.L.U32 R19, R12, 0x2, RZ ;  /* 0x000000020c137819 */ /* 0x001fe400000006ff */
[C---:B------:R-:W-:Y:S01]  /*6590*/  SHF.L.U64.HI R21, R28.reuse, 0x2, R33 ;  /* 0x000000021c157819 */ /* 0x040fe20000010221 */
[----:B------:R-:W0:Y:S01]  /*65a0*/  LDCU.64 UR6, c[0x0][0x388] ;  /* 0x00007100ff0677ac */ /* 0x000e220008000a00 */
[----:B------:R-:W-:Y:S02]  /*65b0*/  SHF.L.U32 R23, R28, 0x2, RZ ;  /* 0x000000021c177819 */ /* 0x000fe400000006ff */
[C---:B------:R-:W-:Y:S01]  /*65c0*/  SHF.L.U64.HI R15, R0.reuse, 0x2, R3 ;  /* 0x00000002000f7819 */ /* 0x040fe20000010203 */
[----:B------:R-:W2:Y:S01]  /*65d0*/  LDCU.64 UR10, c[0x0][0x390] ;  /* 0x00007200ff0a77ac */ /* 0x000ea20008000a00 */
[----:B------:R-:W-:-:S07]  /*65e0*/  SHF.L.U32 R17, R0, 0x2, RZ ;  /* 0x0000000200117819 */ /* 0x000fce00000006ff */
.L_x_254:
[C---:B------:R-:W-:Y:S02]  /*65f0*/  SHF.L.U32 R2, R61.reuse, 0x2, RZ ;  /* 0x000000023d027819 */ /* 0x040fe400000006ff */
[----:B------:R-:W-:Y:S02]  /*6600*/  SHF.L.U64.HI R12, R61, 0x2, R6 ;  /* 0x000000023d0c7819 */ /* 0x000fe40000010206 */
[----:B-1----:R-:W-:-:S04]  /*6610*/  IADD3 R4, P0, PT, R2, UR4, RZ ;  /* 0x0000000402047c10 */ /* 0x002fc8000ff1e0ff */
[----:B---3--:R-:W-:Y:S02]  /*6620*/  IADD3.X R5, PT, PT, R12, UR5, RZ, P0, !PT ;  /* 0x000000050c057c10 */ /* 0x008fe400087fe4ff */
[C---:B------:R-:W-:Y:S02]  /*6630*/  IADD3 R6, P0, PT, R4.reuse, R17, RZ ;  /* 0x0000001104067210 */ /* 0x040fe40007f1e0ff */
[C---:B------:R-:W-:Y:S02]  /*6640*/  IADD3 R10, P2, PT, R4.reuse, R23, RZ ;  /* 0x00000017040a7210 */ /* 0x040fe40007f5e0ff */
[C---:B------:R-:W-:Y:S02]  /*6650*/  IADD3.X R7, PT, PT, R5.reuse, R15, RZ, P0, !PT ;  /* 0x0000000f05077210 */ /* 0x040fe400007fe4ff */
[----:B------:R-:W-:Y:S02]  /*6660*/  IADD3 R8, P1, PT, R4, R19, RZ ;  /* 0x0000001304087210 */ /* 0x000fe40007f3e0ff */
[C---:B------:R-:W-:Y:S01]  /*6670*/  IADD3.X R11, PT, PT, R5.reuse, R21, RZ, P2, !PT ;  /* 0x00000015050b7210 */ /* 0x040fe200017fe4ff */
[----:B------:R1:W3:Y:S01]  /*6680*/  LDG.E R4, desc[UR8][R4.64] ;  /* 0x0000000804047981 */ /* 0x0002e2000c1e1900 */
[----:B------:R-:W-:-:S03]  /*6690*/  IADD3.X R9, PT, PT, R5, R13, RZ, P1, !PT ;  /* 0x0000000d05097210 */ /* 0x000fc60000ffe4ff */
[----:B------:R-:W3:Y:S04]  /*66a0*/  LDG.E R7, desc[UR8][R6.64] ;  /* 0x0000000806077981 */ /* 0x000ee8000c1e1900 */
[----:B------:R-:W4:Y:S04]  /*66b0*/  LDG.E R8, desc[UR8][R8.64] ;  /* 0x0000000808087981 */ /* 0x000f28000c1e1900 */
[----:B------:R-:W4:Y:S01]  /*66c0*/  LDG.E R11, desc[UR8][R10.64] ;  /* 0x000000080a0b7981 */ /* 0x000f22000c1e1900 */
[----:B------:R-:W-:Y:S02]  /*66d0*/  LOP3.LUT R14, R2, 0xfffffffc, RZ, 0xc0, !PT ;  /* 0xfffffffc020e7812 */ /* 0x000fe400078ec0ff */
[----:B------:R-:W-:-:S02]  /*66e0*/  LOP3.LUT R16, R12, 0x1, RZ, 0xc0, !PT ;  /* 0x000000010c107812 */ /* 0x000fc400078ec0ff */
[----:B0-----:R-:W-:Y:S02]  /*66f0*/  IADD3 R24, P0, PT, R14, UR6, RZ ;  /* 0x000000060e187c10 */ /* 0x001fe4000ff1e0ff */
[----:B-1----:R-:W-:Y:S02]  /*6700*/  LOP3.LUT R5, R12, 0x3, RZ, 0xc0, !PT ;  /* 0x000000030c057812 */ /* 0x002fe400078ec0ff */
[----:B------:R-:W-:Y:S02]  /*6710*/  IADD3.X R25, PT, PT, R16, UR7, RZ, P0, !PT ;  /* 0x0000000710197c10 */ /* 0x000fe400087fe4ff */
[----:B--2---:R-:W-:-:S04]  /*6720*/  IADD3 R26, P0, PT, R14, UR10, RZ ;  /* 0x0000000a0e1a7c10 */ /* 0x004fc8000ff1e0ff */
[----:B------:R-:W-:Y:S02]  /*6730*/  IADD3.X R27, PT, PT, R16, UR11, RZ, P0, !PT ;  /* 0x0000000b101b7c10 */ /* 0x000fe400087fe4ff */
[----:B---3--:R-:W-:Y:S02]  /*6740*/  F2FP.BF16.F32.PACK_AB R29, R7, R4 ;  /* 0x00000004071d723e */ /* 0x008fe400000010ff */
[----:B------:R-:W-:-:S04]  /*6750*/  IADD3 R4, P1, PT, R14, UR4, RZ ;  /* 0x000000040e047c10 */ /* 0x000fc8000ff3e0ff */
[----:B------:R-:W-:Y:S02]  /*6760*/  IADD3.X R5, PT, PT, R5, UR5, RZ, P1, !PT ;  /* 0x0000000505057c10 */ /* 0x000fe40008ffe4ff */
[----:B----4-:R-:W-:Y:S02]  /*6770*/  F2FP.BF16.F32.PACK_AB R31, R11, R8 ;  /* 0x000000080b1f723e */ /* 0x010fe400000010ff */
[C---:B------:R-:W-:Y:S02]  /*6780*/  IADD3 R10, P0, PT, R4.reuse, R17, RZ ;  /* 0x00000011040a7210 */ /* 0x040fe40007f1e0ff */
[C---:B------:R-:W-:Y:S02]  /*6790*/  IADD3 R6, P1, PT, R4.reuse, R19, RZ ;  /* 0x0000001304067210 */ /* 0x040fe40007f3e0ff */
[----:B------:R-:W-:Y:S02]  /*67a0*/  IADD3 R8, P2, PT, R4, R23, RZ ;  /* 0x0000001704087210 */ /* 0x000fe40007f5e0ff */
[----:B------:R-:W-:-:S02]  /*67b0*/  IADD3.X R11, PT, PT, R5, R15, RZ, P0, !PT ;  /* 0x0000000f050b7210 */ /* 0x000fc400007fe4ff */
[C---:B------:R-:W-:Y:S02]  /*67c0*/  IADD3.X R7, PT, PT, R5.reuse, R13, RZ, P1, !PT ;  /* 0x0000000d05077210 */ /* 0x040fe40000ffe4ff */
[----:B------:R-:W-:Y:S01]  /*67d0*/  IADD3.X R9, PT, PT, R5, R21, RZ, P2, !PT ;  /* 0x0000001505097210 */ /* 0x000fe200017fe4ff */
[----:B------:R0:W-:Y:S04]  /*67e0*/  STG.E desc[UR8][R24.64], R29 ;  /* 0x0000001d18007986 */ /* 0x0001e8000c101908 */
[----:B------:R1:W-:Y:S04]  /*67f0*/  STG.E desc[UR8][R26.64], R31 ;  /* 0x0000001f1a007986 */ /* 0x0003e8000c101908 */
[----:B------:R-:W2:Y:S04]  /*6800*/  LDG.E R14, desc[UR8][R4.64+0x800] ;  /* 0x00080008040e7981 */ /* 0x000ea8000c1e1900 */
[----:B------:R-:W2:Y:S04]  /*6810*/  LDG.E R33, desc[UR8][R10.64+0x800] ;  /* 0x000800080a217981 */ /* 0x000ea8000c1e1900 */
[----:B------:R-:W3:Y:S04]  /*6820*/  LDG.E R16, desc[UR8][R6.64+0x800] ;  /* 0x0008000806107981 */ /* 0x000ee8000c1e1900 */
[----:B------:R-:W3:Y:S01]  /*6830*/  LDG.E R35, desc[UR8][R8.64+0x800] ;  /* 0x0008000808237981 */ /* 0x000ee2000c1e1900 */
[----:B------:R-:W-:-:S04]  /*6840*/  IADD3 R28, P0, PT, R2, 0x800, RZ ;  /* 0x00000800021c7810 */ /* 0x000fc80007f1e0ff */
[----:B------:R-:W-:Y:S02]  /*6850*/  IADD3.X R18, PT, PT, RZ, R12, RZ, P0, !PT ;  /* 0x0000000cff127210 */ /* 0x000fe400007fe4ff */
[----:B------:R-:W-:Y:S02]  /*6860*/  LOP3.LUT R28, R28, 0xfffffffc, RZ, 0xc0, !PT ;  /* 0xfffffffc1c1c7812 */ /* 0x000fe400078ec0ff */
[----:B------:R-:W-:Y:S02]  /*6870*/  LOP3.LUT R18, R18, 0x1, RZ, 0xc0, !PT ;  /* 0x0000000112127812 */ /* 0x000fe400078ec0ff */
[C---:B0-----:R-:W-:Y:S02]  /*6880*/  IADD3 R24, P0, PT, R28.reuse, UR6, RZ ;  /* 0x000000061c187c10 */ /* 0x041fe4000ff1e0ff */
[----:B------:R-:W-:Y:S02]  /*6890*/  IADD3 R28, P1, PT, R28, UR10, RZ ;  /* 0x0000000a1c1c7c10 */ /* 0x000fe4000ff3e0ff */
[----:B------:R-:W-:-:S02]  /*68a0*/  IADD3.X R25, PT, PT, R18, UR7, RZ, P0, !PT ;  /* 0x0000000712197c10 */ /* 0x000fc400087fe4ff */
[----:B------:R-:W-:Y:S02]  /*68b0*/  IADD3.X R29, PT, PT, R18, UR11, RZ, P1, !PT ;  /* 0x0000000b121d7c10 */ /* 0x000fe40008ffe4ff */
[----:B--2---:R-:W-:Y:S02]  /*68c0*/  F2FP.BF16.F32.PACK_AB R33, R33, R14 ;  /* 0x0000000e2121723e */ /* 0x004fe400000010ff */
[----:B---3--:R-:W-:-:S03]  /*68d0*/  F2FP.BF16.F32.PACK_AB R35, R35, R16 ;  /* 0x000000102323723e */ /* 0x008fc600000010ff */
[----:B------:R0:W-:Y:S04]  /*68e0*/  STG.E desc[UR8][R24.64], R33 ;  /* 0x0000002118007986 */ /* 0x0001e8000c101908 */
[----:B------:R2:W-:Y:S04]  /*68f0*/  STG.E desc[UR8][R28.64], R35 ;  /* 0x000000231c007986 */ /* 0x0005e8000c101908 */
[----:B------:R-:W3:Y:S04]  /*6900*/  LDG.E R14, desc[UR8][R4.64+0x1000] ;  /* 0x00100008040e7981 */ /* 0x000ee8000c1e1900 */
[----:B-1----:R-:W3:Y:S04]  /*6910*/  LDG.E R31, desc[UR8][R10.64+0x1000] ;  /* 0x001000080a1f7981 */ /* 0x002ee8000c1e1900 */
        /* <DEDUP_REMOVED lines=10> */
[----:B---3--:R-:W-:Y:S02]  /*69c0*/  F2FP.BF16.F32.PACK_AB R31, R31, R14 ;  /* 0x0000000e1f1f723e */ /* 0x008fe400000010ff */
[----:B----4-:R-:W-:-:S03]  /*69d0*/  F2FP.BF16.F32.PACK_AB R37, R37, R16 ;  /* 0x000000102525723e */ /* 0x010fc600000010ff */
[----:B------:R0:W-:Y:S04]  /*69e0*/  STG.E desc[UR8][R26.64], R31 ;  /* 0x0000001f1a007986 */ /* 0x0001e8000c101908 */
[----:B------:R3:W-:Y:S04]  /*69f0*/  STG.E desc[UR8][R24.64], R37 ;  /* 0x0000002518007986 */ /* 0x0007e8000c101908 */
[----:B------:R-:W4:Y:S04]  /*6a00*/  LDG.E R4, desc[UR8][R4.64+0x1800] ;  /* 0x0018000804047981 */ /* 0x000f28000c1e1900 */
[----:B------:R-:W4:Y:S04]  /*6a10*/  LDG.E R11, desc[UR8][R10.64+0x1800] ;  /* 0x001800080a0b7981 */ /* 0x000f28000c1e1900 */
[----:B------:R-:W5:Y:S04]  /*6a20*/  LDG.E R6, desc[UR8][R6.64+0x1800] ;  /* 0x0018000806067981 */ /* 0x000f68000c1e1900 */
[----:B------:R-:W5:Y:S01]  /*6a30*/  LDG.E R9, desc[UR8][R8.64+0x1800] ;  /* 0x0018000808097981 */ /* 0x000f62000c1e1900 */
[----:B------:R-:W-:-:S04]  /*6a40*/  IADD3 R2, P0, PT, R2, 0x1800, RZ ;  /* 0x0000180002027810 */ /* 0x000fc80007f1e0ff */
[----:B------:R-:W-:Y:S02]  /*6a50*/  IADD3.X R12, PT, PT, RZ, R12, RZ, P0, !PT ;  /* 0x0000000cff0c7210 */ /* 0x000fe400007fe4ff */
[----:B------:R-:W-:Y:S02]  /*6a60*/  LOP3.LUT R2, R2, 0xfffffffc, RZ, 0xc0, !PT ;  /* 0xfffffffc02027812 */ /* 0x000fe400078ec0ff */
[----:B------:R-:W-:Y:S02]  /*6a70*/  LOP3.LUT R12, R12, 0x1, RZ, 0xc0, !PT ;  /* 0x000000010c0c7812 */ /* 0x000fe400078ec0ff */
[C---:B--2---:R-:W-:Y:S02]  /*6a80*/  IADD3 R28, P0, PT, R2.reuse, UR6, RZ ;  /* 0x00000006021c7c10 */ /* 0x044fe4000ff1e0ff */
[----:B0-----:R-:W-:Y:S02]  /*6a90*/  IADD3 R26, P1, PT, R2, UR10, RZ ;  /* 0x0000000a021a7c10 */ /* 0x001fe4000ff3e0ff */
[----:B------:R-:W-:-:S02]  /*6aa0*/  IADD3.X R29, PT, PT, R12, UR7, RZ, P0, !PT ;  /* 0x000000070c1d7c10 */ /* 0x000fc400087fe4ff */
[----:B------:R-:W-:Y:S02]  /*6ab0*/  IADD3.X R27, PT, PT, R12, UR11, RZ, P1, !PT ;  /* 0x0000000b0c1b7c10 */ /* 0x000fe40008ffe4ff */
[----:B------:R-:W-:-:S04]  /*6ac0*/  IADD3 R61, PT, PT, R61, 0x800, RZ ;  /* 0x000008003d3d7810 */ /* 0x000fc80007ffe0ff */
[----:B------:R-:W-:-:S04]  /*6ad0*/  ISETP.GT.U32.AND P0, PT, R0, R61, PT ;  /* 0x0000003d0000720c */ /* 0x000fc80003f04070 */
[----:B------:R-:W-:Y:S02]  /*6ae0*/  ISETP.GT.AND.EX P0, PT, R3, RZ, PT, P0 ;  /* 0x000000ff0300720c */ /* 0x000fe40003f04300 */
[----:B----4-:R-:W-:Y:S02]  /*6af0*/  F2FP.BF16.F32.PACK_AB R11, R11, R4 ;  /* 0x000000040b0b723e */ /* 0x010fe400000010ff */
[----:B-----5:R-:W-:-:S03]  /*6b00*/  F2FP.BF16.F32.PACK_AB R5, R9, R6 ;  /* 0x000000060905723e */ /* 0x020fc600000010ff */
[----:B------:R3:W-:Y:S04]  /*6b10*/  STG.E desc[UR8][R28.64], R11 ;  /* 0x0000000b1c007986 */ /* 0x0007e8000c101908 */
[----:B------:R3:W-:Y:S01]  /*6b20*/  STG.E desc[UR8][R26.64], R5 ;  /* 0x000000051a007986 */ /* 0x0007e2000c101908 */
[----:B------:R-:W-:Y:S01]  /*6b30*/  HFMA2 R6, -RZ, RZ, 0, 0 ;  /* 0x00000000ff067431 */ /* 0x000fe200000001ff */
[----:B------:R-:W-:Y:S06]  /*6b40*/  @P0 BRA `(.L_x_254) ;  /* 0xfffffff800a80947 */ /* 0x000fec000383ffff */
[----:B------:R-:W-:Y:S05]  /*6b50*/  EXIT ;  /* 0x000000000000794d */ /* 0x000fea0003800000 */
.L_x_255:
        /* <DEDUP_REMOVED lines=10> */
.L_x_4884:


//--------------------- .text._Z35group_norm_nhwc_bwd_one_pass_kernelI11Bf16IOBf16WLi128ELi128ELi512EEv26Group_norm_nhwc_bwd_params --------------------------
	.section	.text._Z35group_norm_nhwc_bwd_one_pass_kernelI11Bf16IOBf16WLi128ELi128ELi512EEv26Group_norm_nhwc_bwd_params,"ax",@progbits
	.align	128
        .global         _Z35group_norm_nhwc_bwd_one_pass_kernelI11Bf16IOBf16WLi128ELi128ELi512EEv26Group_norm_nhwc_bwd_params
        .type           _Z35group_norm_nhwc_bwd_one_pass_kernelI11Bf16IOBf16WLi128ELi128ELi512EEv26Group_norm_nhwc_bwd_params,@function
        .size           _Z35group_norm_nhwc_bwd_one_pass_kernelI11Bf16IOBf16WLi128ELi128ELi512EEv26Group_norm_nhwc_bwd_params,(.L_x_4885 - _Z35group_norm_nhwc_bwd_one_pass_kernelI11Bf16IOBf16WLi128ELi128ELi512EEv26Group_norm_nhwc_bwd_params)
        .other          _Z35group_norm_nhwc_bwd_one_pass_kernelI11Bf16IOBf16WLi128ELi128ELi512EEv26Group_norm_nhwc_bwd_params,@"STO_CUDA_ENTRY STV_DEFAULT"
_Z35group_norm_nhwc_bwd_one_pass_kernelI11Bf16IOBf16WLi128ELi128ELi512EEv26Group_norm_nhwc_bwd_params:
.text._Z35group_norm_nhwc_bwd_one_pass_kernelI11Bf16IOBf16WLi128ELi128ELi512EEv26Group_norm_nhwc_bwd_params:
        /* <DEDUP_REMOVED lines=11> */
.L_x_323:
[----:B------:R-:W1:Y:S01]  /*00b0*/  LDC R11, c[0x0][0x410] ;  /* 0x00010400ff0b7b82 */ /* 0x000e620000000800 */
[----:B0-----:R-:W2:Y:S01]  /*00c0*/  S2R R4, SR_TID.X ;  /* 0x0000000000047919 */ /* 0x001ea20000002100 */
[----:B------:R-:W3:Y:S01]  /*00d0*/  LDCU UR4, c[0x0][0x41c] ;  /* 0x00008380ff0477ac */ /* 0x000ee20008000800 */
[----:B------:R-:W-:Y:S01]  /*00e0*/  ISETP.GE.AND P5, PT, R2, RZ, PT ;  /* 0x000000ff0200720c */ /* 0x000fe20003fa6270 */
[----:B------:R-:W4:Y:S01]  /*00f0*/  LDCU.128 UR8, c[0x0][0x400] ;  /* 0x00008000ff0877ac */ /* 0x000f220008000c00 */
[----:B------:R-:W-:Y:S02]  /*0100*/  CS2R R56, SRZ ;  /* 0x0000000000387805 */ /* 0x000fe4000001ff00 */
[----:B------:R-:W-:Y:S01]  /*0110*/  CS2R R58, SRZ ;  /* 0x00000000003a7805 */ /* 0x000fe2000001ff00 */
[----:B------:R-:W5:Y:S01]  /*0120*/  LDC.64 R64, c[0x0][0x3b8] ;  /* 0x0000ee00ff407b82 */ /* 0x000f620000000a00 */
        /* <DEDUP_REMOVED lines=11> */
[----:B------:R-:W-:Y:S02]  /*01e0*/  IMAD.HI.U32 R7, R7, R5, R6 ;  /* 0x0000000507077227 */ /* 0x000fe400078e0006 */
[----:B------:R-:W3:Y:S04]  /*01f0*/  S2R R5, SR_CTAID.X ;  /* 0x0000000000057919 */ /* 0x000ee80000002500 */
[----:B------:R-:W-:-:S05]  /*0200*/  IMAD.HI.U32 R7, R7, R8, RZ ;  /* 0x0000000807077227 */ /* 0x000fca00078e00ff */
[----:B------:R-:W-:-:S05]  /*0210*/  IADD3 R6, PT, PT, -R7, RZ, RZ ;  /* 0x000000ff07067210 */ /* 0x000fca0007ffe1ff */
[----:B------:R-:W-:Y:S01]  /*0220*/  IMAD R6, R9, R6, R8 ;  /* 0x0000000609067224 */ /* 0x000fe200078e0208 */
[----:B------:R-:W-:-:S04]  /*0230*/  SHF.R.U32.HI R8, RZ, 0x6, R4 ;  /* 0x00000006ff087819 */ /* 0x000fc80000011604 */
[----:B------:R-:W-:Y:S01]  /*0240*/  ISETP.GT.U32.AND P2, PT, R9, R6, PT ;  /* 0x000000060900720c */ /* 0x000fe20003f44070 */
[----:B---3--:R-:W-:-:S12]  /*0250*/  IMAD R25, R5, UR4, R8 ;  /* 0x0000000405197c24 */ /* 0x008fd8000f8e0208 */
[----:B------:R-:W-:Y:S01]  /*0260*/  @!P2 IADD3 R6, PT, PT, R6, -R9, RZ ;  /* 0x800000090606a210 */ /* 0x000fe20007ffe0ff */
[----:B------:R-:W1:Y:S01]  /*0270*/  LDCU.U8 UR4, c[0x0][0x414] ;  /* 0x00008280ff0477ac */ /* 0x000e620008000000 */
[----:B------:R-:W-:Y:S02]  /*0280*/  LOP3.LUT R8, R2, R11, RZ, 0x3c, !PT ;  /* 0x0000000b02087212 */ /* 0x000fe400078e3cff */
[----:B----4-:R-:W-:Y:S02]  /*0290*/  ISETP.GE.U32.AND P3, PT, R25, UR8, PT ;  /* 0x0000000819007c0c */ /* 0x010fe4000bf66070 */
[----:B------:R-:W-:Y:S02]  /*02a0*/  SHF.R.S32.HI R13, RZ, 0x1f, R25 ;  /* 0x0000001fff0d7819 */ /* 0x000fe40000011419 */
[----:B------:R-:W-:Y:S02]  /*02b0*/  ISETP.GE.U32.AND P0, PT, R6, R9, PT ;  /* 0x000000090600720c */ /* 0x000fe40003f06070 */
[----:B------:R-:W-:-:S02]  /*02c0*/  ISETP.GE.AND.EX P3, PT, R13, UR9, PT, P3 ;  /* 0x000000090d007c0c */ /* 0x000fc4000bf66330 */
[-C--:B------:R-:W-:Y:S02]  /*02d0*/  ISETP.GT.U32.AND P4, PT, R9, R6.reuse, PT ;  /* 0x000000060900720c */ /* 0x080fe40003f84070 */
[----:B------:R-:W-:Y:S02]  /*02e0*/  IADD3 R9, PT, PT, R6, -R9, RZ ;  /* 0x8000000906097210 */ /* 0x000fe40007ffe0ff */
[----:B------:R-:W-:Y:S02]  /*02f0*/  ISETP.GE.AND P1, PT, R8, RZ, PT ;  /* 0x000000ff0800720c */ /* 0x000fe40003f26270 */
[----:B------:R-:W-:Y:S02]  /*0300*/  @!P2 IADD3 R7, PT, PT, R7, 0x1, RZ ;  /* 0x000000010707a810 */ /* 0x000fe40007ffe0ff */
[----:B------:R-:W-:Y:S02]  /*0310*/  SEL R6, R9, R6, !P4 ;  /* 0x0000000609067207 */ /* 0x000fe40006000000 */
[----:B------:R-:W-:Y:S01]  /*0320*/  ISETP.NE.AND P2, PT, R11, RZ, PT ;  /* 0x000000ff0b00720c */ /* 0x000fe20003f45270 */
[----:B------:R-:W2:Y:S01]  /*0330*/  @!P3 LDC.64 R16, c[0x0][0x3f8] ;  /* 0x0000fe00ff10bb82 */ /* 0x000ea20000000a00 */
[----:B------:R-:W-:-:S02]  /*0340*/  LOP3.LUT R9, RZ, R11, RZ, 0x33, !PT ;  /* 0x0000000bff097212 */ /* 0x000fc400078e33ff */
[----:B------:R-:W-:Y:S02]  /*0350*/  IADD3 R11, PT, PT, R25, 0x8, RZ ;  /* 0x00000008190b7810 */ /* 0x000fe40007ffe0ff */
[----:B------:R-:W-:Y:S02]  /*0360*/  @P0 IADD3 R7, PT, PT, R7, 0x1, RZ ;  /* 0x0000000107070810 */ /* 0x000fe40007ffe0ff */
[----:B------:R-:W-:Y:S01]  /*0370*/  ISETP.GE.U32.AND P0, PT, R11, UR8, PT ;  /* 0x000000080b007c0c */ /* 0x000fe2000bf06070 */
[----:B------:R-:W3:Y:S01]  /*0380*/  @!P3 LDC.64 R22, c[0x0][0x3a0] ;  /* 0x0000e800ff16bb82 */ /* 0x000ee20000000a00 */
[----:B------:R-:W-:Y:S02]  /*0390*/  SHF.R.S32.HI R19, RZ, 0x1f, R11 ;  /* 0x0000001fff137819 */ /* 0x000fe4000001140b */
[----:B------:R-:W-:Y:S02]  /*03a0*/  @!P5 IADD3 R6, PT, PT, -R6, RZ, RZ ;  /* 0x000000ff0606d210 */ /* 0x000fe40007ffe1ff */
[----:B------:R-:W-:-:S02]  /*03b0*/  @!P1 IADD3 R7, PT, PT, -R7, RZ, RZ ;  /* 0x000000ff07079210 */ /* 0x000fc40007ffe1ff */
[----:B------:R-:W-:Y:S01]  /*03c0*/  ISETP.GE.AND.EX P0, PT, R19, UR9, PT, P0 ;  /* 0x0000000913007c0c */ /* 0x000fe2000bf06300 */
[----:B------:R-:W4:Y:S01]  /*03d0*/  @!P3 LDC.64 R28, c[0x0][0x398] ;  /* 0x0000e600ff1cbb82 */ /* 0x000f220000000a00 */
[C---:B------:R-:W-:Y:S02]  /*03e0*/  SEL R111, R9.reuse, R6, !P2 ;  /* 0x00000006096f7207 */ /* 0x040fe40005000000 */
[----:B------:R-:W-:Y:S02]  /*03f0*/  SEL R7, R9, R7, !P2 ;  /* 0x0000000709077207 */ /* 0x000fe40005000000 */
[----:B------:R-:W-:Y:S02]  /*0400*/  SHF.L.U32 R9, R111, 0x7, RZ ;  /* 0x000000076f097819 */ /* 0x000fe400000006ff */
[----:B------:R-:W-:Y:S02]  /*0410*/  SHF.R.S32.HI R6, RZ, 0x1f, R7 ;  /* 0x0000001fff067819 */ /* 0x000fe40000011407 */
[----:B------:R-:W-:-:S02]  /*0420*/  SHF.R.S32.HI R115, RZ, 0x1f, R9 ;  /* 0x0000001fff737819 */ /* 0x000fc40000011409 */
[----:B------:R-:W-:Y:S01]  /*0430*/  LOP3.LUT R114, R9, R24, RZ, 0xfc, !PT ;  /* 0x0000001809727212 */ /* 0x000fe200078efcff */
[----:B------:R-:W-:Y:S01]  /*0440*/  IMAD R6, R6, UR10, RZ ;  /* 0x0000000a06067c24 */ /* 0x000fe2000f8e02ff */
[----:B------:R-:W0:Y:S01]  /*0450*/  @!P0 LDC.64 R30, c[0x0][0x3f8] ;  /* 0x0000fe00ff1e8b82 */ /* 0x000e220000000a00 */
[----:B------:R-:W-:Y:S02]  /*0460*/  IADD3 R15, PT, PT, R25, 0x10, RZ ;  /* 0x00000010190f7810 */ /* 0x000fe40007ffe0ff */
[----:B------:R-:W-:Y:S02]  /*0470*/  IMAD.WIDE.U32 R114, R7, UR10, R114 ;  /* 0x0000000a07727c25 */ /* 0x000fe4000f8e0072 */
[----:B------:R-:W-:Y:S02]  /*0480*/  ISETP.GE.U32.AND P2, PT, R15, UR8, PT ;  /* 0x000000080f007c0c */ /* 0x000fe4000bf46070 */
[----:B------:R-:W-:Y:S01]  /*0490*/  IMAD R7, R7, UR11, R6 ;  /* 0x0000000b07077c24 */ /* 0x000fe2000f8e0206 */
[----:B------:R-:W-:Y:S01]  /*04a0*/  SHF.R.S32.HI R21, RZ, 0x1f, R15 ;  /* 0x0000001fff157819 */ /* 0x000fe2000001140f */
[----:B--2---:R-:W-:Y:S01]  /*04b0*/  @!P3 IMAD R6, R13, R16, RZ ;  /* 0x000000100d06b224 */ /* 0x004fe200078e02ff */
[----:B------:R-:W-:Y:S01]  /*04c0*/  @!P3 MOV R116, R114 ;  /* 0x000000720074b202 */ /* 0x000fe20000000f00 */
[----:B------:R-:W2:Y:S01]  /*04d0*/  @!P0 LDC.64 R32, c[0x0][0x3a0] ;  /* 0x0000e800ff208b82 */ /* 0x000ea20000000a00 */
[----:B------:R-:W-:Y:S01]  /*04e0*/  ISETP.GE.AND.EX P2, PT, R21, UR9, PT, P2 ;  /* 0x0000000915007c0c */ /* 0x000fe2000bf46320 */
[C---:B------:R-:W-:Y:S01]  /*04f0*/  @!P3 IMAD R9, R25.reuse, R17, R6 ;  /* 0x000000111909b224 */ /* 0x040fe200078e0206 */
[----:B------:R-:W-:-:S02]  /*0500*/  IADD3 R17, PT, PT, R25, 0x18, RZ ;  /* 0x0000001819117810 */ /* 0x000fc40007ffe0ff */
[----:B------:R-:W-:Y:S02]  /*0510*/  IADD3 R117, PT, PT, R115, R7, RZ ;  /* 0x0000000773757210 */ /* 0x000fe40007ffe0ff */
[----:B------:R-:W-:Y:S01]  /*0520*/  ISETP.GE.U32.AND P1, PT, R17, UR8, PT ;  /* 0x0000000811007c0c */ /* 0x000fe2000bf26070 */
[----:B------:R-:W5:Y:S01]  /*0530*/  @!P0 LDC.64 R34, c[0x0][0x398] ;  /* 0x0000e600ff228b82 */ /* 0x000f620000000a00 */
[----:B------:R-:W-:Y:S01]  /*0540*/  SHF.R.S32.HI R27, RZ, 0x1f, R17 ;  /* 0x0000001fff1b7819 */ /* 0x000fe20000011411 */
[----:B------:R-:W-:Y:S01]  /*0550*/  @!P3 IMAD.WIDE.U32 R6, R25, R16, R116 ;  /* 0x000000101906b225 */ /* 0x000fe200078e0074 */
[----:B------:R-:W-:Y:S02]  /*0560*/  @!P0 MOV R13, R117 ;  /* 0x00000075000d8202 */ /* 0x000fe40000000f00 */
[----:B------:R-:W-:Y:S01]  /*0570*/  ISETP.GE.AND.EX P1, PT, R27, UR9, PT, P1 ;  /* 0x000000091b007c0c */ /* 0x000fe2000bf26310 */
[----:B0-----:R-:W-:Y:S01]  /*0580*/  @!P0 IMAD R12, R19, R30, RZ ;  /* 0x0000001e130c8224 */ /* 0x001fe200078e02ff */
[----:B------:R-:W-:Y:S01]  /*0590*/  @!P3 IADD3 R9, PT, PT, R7, R9, RZ ;  /* 0x000000090709b210 */ /* 0x000fe20007ffe0ff */
[----:B------:R-:W0:Y:S01]  /*05a0*/  @!P2 LDC.64 R36, c[0x0][0x3f8] ;  /* 0x0000fe00ff24ab82 */ /* 0x000e220000000a00 */
[----:B------:R-:W-:Y:S01]  /*05b0*/  @!P3 SHF.L.U32 R7, R6, 0x1, RZ ;  /* 0x000000010607b819 */ /* 0x000fe200000006ff */
[----:B------:R-:W-:Y:S01]  /*05c0*/  @!P0 IMAD R19, R11, R31, R12 ;  /* 0x0000001f0b138224 */ /* 0x000fe200078e020c */
[----:B------:R-:W-:-:S02]  /*05d0*/  @!P0 MOV R12, R114 ;  /* 0x00000072000c8202 */ /* 0x000fc40000000f00 */
[----:B------:R-:W-:Y:S02]  /*05e0*/  @!P3 SHF.L.U64.HI R14, R6, 0x1, R9 ;  /* 0x00000001060eb819 */ /* 0x000fe40000010209 */
[----:B---3--:R-:W-:Y:S01]  /*05f0*/  @!P3 IADD3 R8, P4, PT, R7, R22, RZ ;  /* 0x000000160708b210 */ /* 0x008fe20007f9e0ff */
[----:B------:R-:W-:Y:S01]  /*0600*/  @!P0 IMAD.WIDE.U32 R12, R11, R30, R12 ;  /* 0x0000001e0b0c8225 */ /* 0x000fe200078e000c */
[----:B----4-:R-:W-:Y:S01]  /*0610*/  @!P3 IADD3 R10, P5, PT, R7, R28, RZ ;  /* 0x0000001c070ab210 */ /* 0x010fe20007fbe0ff */
[----:B------:R-:W3:Y:S01]  /*0620*/  @!P1 LDC.64 R40, c[0x0][0x3f8] ;  /* 0x0000fe00ff289b82 */ /* 0x000ee20000000a00 */
[----:B------:R-:W-:Y:S02]  /*0630*/  CS2R R6, SRZ ;  /* 0x0000000000067805 */ /* 0x000fe4000001ff00 */
[C---:B------:R-:W-:Y:S02]  /*0640*/  @!P3 IADD3.X R9, PT, PT, R14.reuse, R23, RZ, P4, !PT ;  /* 0x000000170e09b210 */ /* 0x040fe400027fe4ff */
[----:B------:R-:W-:-:S02]  /*0650*/  @!P3 IADD3.X R11, PT, PT, R14, R29, RZ, P5, !PT ;  /* 0x0000001d0e0bb210 */ /* 0x000fc40002ffe4ff */
[----:B------:R-:W-:Y:S01]  /*0660*/  @!P0 IADD3 R19, PT, PT, R13, R19, RZ ;  /* 0x000000130d138210 */ /* 0x000fe20007ffe0ff */
[----:B------:R4:W3:Y:S01]  /*0670*/  @!P3 LDG.E R6, desc[UR6][R8.64] ;  /* 0x000000060806b981 */ /* 0x0008e2000c1e1900 */
[C---:B------:R-:W-:Y:S01]  /*0680*/  @!P0 SHF.L.U32 R13, R12.reuse, 0x1, RZ ;  /* 0x000000010c0d8819 */ /* 0x040fe200000006ff */
[----:B------:R-:W1:Y:S01]  /*0690*/  @!P2 LDC.64 R30, c[0x0][0x3a0] ;  /* 0x0000e800ff1eab82 */ /* 0x000e620000000a00 */
[----:B------:R-:W-:Y:S01]  /*06a0*/  @!P0 SHF.L.U64.HI R16, R12, 0x1, R19 ;  /* 0x000000010c108819 */ /* 0x000fe20000010213 */
[----:B------:R4:W3:Y:S01]  /*06b0*/  @!P3 LDG.E R7, desc[UR6][R10.64] ;  /* 0x000000060a07b981 */ /* 0x0008e2000c1e1900 */
[----:B--2---:R-:W-:Y:S02]  /*06c0*/  @!P0 IADD3 R12, P3, PT, R13, R32, RZ ;  /* 0x000000200d0c8210 */ /* 0x004fe40007f7e0ff */
[----:B------:R-:W-:Y:S01]  /*06d0*/  IADD3 R23, PT, PT, R25, 0x20, RZ ;  /* 0x0000002019177810 */ /* 0x000fe20007ffe0ff */
[----:B0-----:R-:W-:Y:S01]  /*06e0*/  @!P2 IMAD R18, R21, R36, RZ ;  /* 0x000000241512a224 */ /* 0x001fe200078e02ff */
[----:B-----5:R-:W-:Y:S01]  /*06f0*/  @!P0 IADD3 R14, P4, PT, R13, R34, RZ ;  /* 0x000000220d0e8210 */ /* 0x020fe20007f9e0ff */
[----:B------:R-:W0:Y:S01]  /*0700*/  @!P2 LDC.64 R38, c[0x0][0x398] ;  /* 0x0000e600ff26ab82 */ /* 0x000e220000000a00 */
[----:B------:R-:W-:Y:S01]  /*0710*/  @!P0 IADD3.X R13, PT, PT, R16, R33, RZ, P3, !PT ;  /* 0x00000021100d8210 */ /* 0x000fe20001ffe4ff */
[----:B----4-:R-:W-:Y:S01]  /*0720*/  @!P2 IMAD R9, R15, R37, R18 ;  /* 0x000000250f09a224 */ /* 0x010fe200078e0212 */
[----:B------:R-:W-:-:S02]  /*0730*/  ISETP.GE.U32.AND P3, PT, R23, UR8, PT ;  /* 0x0000000817007c0c */ /* 0x000fc4000bf66070 */
[----:B------:R-:W-:Y:S02]  /*0740*/  @!P2 MOV R10, R114 ;  /* 0x00000072000aa202 */ /* 0x000fe40000000f00 */
[----:B------:R-:W-:Y:S02]  /*0750*/  @!P2 MOV R11, R117 ;  /* 0x00000075000ba202 */ /* 0x000fe40000000f00 */
[----:B------:R-:W-:Y:S02]  /*0760*/  SHF.R.S32.HI R29, RZ, 0x1f, R23 ;  /* 0x0000001fff1d7819 */ /* 0x000fe40000011417 */
[----:B------:R-:W-:Y:S01]  /*0770*/  MOV R8, RZ ;  /* 0x000000ff00087202 */ /* 0x000fe20000000f00 */
[----:B------:R-:W-:Y:S01]  /*0780*/  @!P2 IMAD.WIDE.U32 R10, R15, R36, R10 ;  /* 0x000000240f0aa225 */ /* 0x000fe200078e000a */
[----:B------:R-:W-:Y:S01]  /*0790*/  ISETP.GE.AND.EX P3, PT, R29, UR9, PT, P3 ;  /* 0x000000091d007c0c */ /* 0x000fe2000bf66330 */
[----:B------:R-:W2:Y:S01]  /*07a0*/  @!P1 LDC.64 R36, c[0x0][0x398] ;  /* 0x0000e600ff249b82 */ /* 0x000ea20000000a00 */
[----:B------:R-:W-:Y:S01]  /*07b0*/  @!P0 IADD3.X R15, PT, PT, R16, R35, RZ, P4, !PT ;  /* 0x00000023100f8210 */ /* 0x000fe200027fe4ff */
[----:B---3--:R-:W-:Y:S01]  /*07c0*/  @!P1 IMAD R16, R27, R40, RZ ;  /* 0x000000281b109224 */ /* 0x008fe200078e02ff */
[----:B------:R-:W-:Y:S01]  /*07d0*/  IADD3 R27, PT, PT, R25, 0x28, RZ ;  /* 0x00000028191b7810 */ /* 0x000fe20007ffe0ff */
[----:B------:R3:W4:Y:S01]  /*07e0*/  @!P0 LDG.E R8, desc[UR6][R12.64] ;  /* 0x000000060c088981 */ /* 0x000722000c1e1900 */
[----:B------:R-:W-:Y:S01]  /*07f0*/  @!P2 IADD3 R9, PT, PT, R11, R9, RZ ;  /* 0x000000090b09a210 */ /* 0x000fe20007ffe0ff */
[----:B------:R-:W-:Y:S01]  /*0800*/  @!P1 IMAD R21, R17, R41, R16 ;  /* 0x0000002911159224 */ /* 0x000fe200078e0210 */
[----:B------:R-:W-:Y:S01]  /*0810*/  ISETP.GE.U32.AND P4, PT, R27, UR8, PT ;  /* 0x000000081b007c0c */ /* 0x000fe2000bf86070 */
[----:B------:R-:W5:Y:S01]  /*0820*/  @!P1 LDC.64 R34, c[0x0][0x3a0] ;  /* 0x0000e800ff229b82 */ /* 0x000f620000000a00 */
[----:B------:R-:W-:-:S02]  /*0830*/  SHF.R.S32.HI R33, RZ, 0x1f, R27 ;  /* 0x0000001fff217819 */ /* 0x000fc4000001141b */
[C---:B------:R-:W-:Y:S02]  /*0840*/  @!P2 SHF.L.U32 R19, R10.reuse, 0x1, RZ ;  /* 0x000000010a13a819 */ /* 0x040fe400000006ff */
[----:B------:R-:W-:Y:S02]  /*0850*/  ISETP.GE.AND.EX P4, PT, R33, UR9, PT, P4 ;  /* 0x0000000921007c0c */ /* 0x000fe4000bf86340 */
[----:B------:R-:W-:Y:S01]  /*0860*/  @!P2 SHF.L.U64.HI R20, R10, 0x1, R9 ;  /* 0x000000010a14a819 */ /* 0x000fe20000010209 */
[----:B------:R-:W2:Y:S01]  /*0870*/  @!P3 LDC.64 R42, c[0x0][0x3f8] ;  /* 0x0000fe00ff2abb82 */ /* 0x000ea20000000a00 */
[----:B------:R-:W-:Y:S02]  /*0880*/  @!P1 MOV R10, R114 ;  /* 0x00000072000a9202 */ /* 0x000fe40000000f00 */
[----:B------:R-:W-:Y:S02]  /*0890*/  @!P1 MOV R11, R117 ;  /* 0x00000075000b9202 */ /* 0x000fe40000000f00 */
[----:B------:R-:W-:-:S02]  /*08a0*/  MOV R9, RZ ;  /* 0x000000ff00097202 */ /* 0x000fc40000000f00 */
[----:B-1----:R-:W-:Y:S01]  /*08b0*/  @!P2 IADD3 R16, P5, PT, R19, R30, RZ ;  /* 0x0000001e1310a210 */ /* 0x002fe20007fbe0ff */
[----:B------:R-:W-:Y:S01]  /*08c0*/  @!P1 IMAD.WIDE.U32 R10, R17, R40, R10 ;  /* 0x00000028110a9225 */ /* 0x000fe200078e000a */
[----:B0-----:R-:W-:Y:S01]  /*08d0*/  @!P2 IADD3 R18, P6, PT, R19, R38, RZ ;  /* 0x000000261312a210 */ /* 0x001fe20007fde0ff */
[----:B------:R-:W0:Y:S01]  /*08e0*/  @!P4 LDC.64 R46, c[0x0][0x3f8] ;  /* 0x0000fe00ff2ecb82 */ /* 0x000e220000000a00 */
[----:B------:R1:W4:Y:S01]  /*08f0*/  @!P0 LDG.E R9, desc[UR6][R14.64] ;  /* 0x000000060e098981 */ /* 0x000322000c1e1900 */
[----:B------:R-:W-:Y:S02]  /*0900*/  @!P2 IADD3.X R17, PT, PT, R20, R31, RZ, P5, !PT ;  /* 0x0000001f1411a210 */ /* 0x000fe40002ffe4ff */
[----:B------:R-:W-:Y:S02]  /*0910*/  @!P1 IADD3 R11, PT, PT, R11, R21, RZ ;  /* 0x000000150b0b9210 */ /* 0x000fe40007ffe0ff */
[C---:B---3--:R-:W-:Y:S02]  /*0920*/  @!P1 SHF.L.U32 R13, R10.reuse, 0x1, RZ ;  /* 0x000000010a0d9819 */ /* 0x048fe400000006ff */
[----:B------:R-:W-:-:S02]  /*0930*/  @!P1 SHF.L.U64.HI R22, R10, 0x1, R11 ;  /* 0x000000010a169819 */ /* 0x000fc4000001020b */
[----:B------:R-:W-:Y:S02]  /*0940*/  CS2R R10, SRZ ;  /* 0x00000000000a7805 */ /* 0x000fe4000001ff00 */
[----:B------:R-:W-:Y:S01]  /*0950*/  @!P2 IADD3.X R19, PT, PT, R20, R39, RZ, P6, !PT ;  /* 0x000000271413a210 */ /* 0x000fe200037fe4ff */
[----:B------:R-:W3:Y:S01]  /*0960*/  @!P3 LDC.64 R40, c[0x0][0x3a0] ;  /* 0x0000e800ff28bb82 */ /* 0x000ee20000000a00 */
[----:B-----5:R-:W-:Y:S01]  /*0970*/  @!P1 IADD3 R20, P0, PT, R13, R34, RZ ;  /* 0x000000220d149210 */ /* 0x020fe20007f1e0ff */
[----:B--2---:R-:W-:Y:S01]  /*0980*/  @!P3 IMAD R26, R29, R42, RZ ;  /* 0x0000002a1d1ab224 */ /* 0x004fe200078e02ff */
[----:B------:R2:W5:Y:S02]  /*0990*/  @!P2 LDG.E R10, desc[UR6][R16.64] ;  /* 0x00000006100aa981 */ /* 0x000564000c1e1900 */
[----:B------:R-:W-:Y:S02]  /*09a0*/  @!P1 IADD3.X R21, PT, PT, R22, R35, RZ, P0, !PT ;  /* 0x0000002316159210 */ /* 0x000fe400007fe4ff */
[----:B-1----:R-:W-:Y:S01]  /*09b0*/  @!P1 IADD3 R14, P0, PT, R13, R36, RZ ;  /* 0x000000240d0e9210 */ /* 0x002fe20007f1e0ff */
[----:B------:R0:W5:Y:S01]  /*09c0*/  @!P2 LDG.E R11, desc[UR6][R18.64] ;  /* 0x00000006120ba981 */ /* 0x000162000c1e1900 */
[C---:B------:R-:W-:Y:S01]  /*09d0*/  IADD3 R29, PT, PT, R25.reuse, 0x30, RZ ;  /* 0x00000030191d7810 */ /* 0x040fe20007ffe0ff */
[----:B------:R-:W1:Y:S01]  /*09e0*/  @!P3 LDC.64 R44, c[0x0][0x398] ;  /* 0x0000e600ff2cbb82 */ /* 0x000e620000000a00 */
[----:B------:R-:W-:-:S02]  /*09f0*/  IADD3 R31, PT, PT, R25, 0x38, RZ ;  /* 0x00000038191f7810 */ /* 0x000fc40007ffe0ff */
[----:B------:R-:W-:Y:S02]  /*0a00*/  MOV R12, RZ ;  /* 0x000000ff000c7202 */ /* 0x000fe40000000f00 */
[----:B--2---:R-:W-:Y:S02]  /*0a10*/  @!P3 MOV R16, R114 ;  /* 0x000000720010b202 */ /* 0x004fe40000000f00 */
[----:B------:R-:W-:Y:S01]  /*0a20*/  @!P3 MOV R17, R117 ;  /* 0x000000750011b202 */ /* 0x000fe20000000f00 */
[----:B------:R-:W2:Y:S01]  /*0a30*/  @!P4 LDC.64 R48, c[0x0][0x398] ;  /* 0x0000e600ff30cb82 */ /* 0x000ea20000000a00 */
[----:B------:R-:W-:Y:S01]  /*0a40*/  MOV R13, RZ ;  /* 0x000000ff000d7202 */ /* 0x000fe20000000f00 */
[C---:B------:R-:W-:Y:S01]  /*0a50*/  @!P3 IMAD R39, R23.reuse, R43, R26 ;  /* 0x0000002b1727b224 */ /* 0x040fe200078e021a */
[----:B------:R-:W-:Y:S01]  /*0a60*/  @!P1 IADD3.X R15, PT, PT, R22, R37, RZ, P0, !PT ;  /* 0x00000025160f9210 */ /* 0x000fe200007fe4ff */
[----:B------:R-:W-:Y:S01]  /*0a70*/  @!P3 IMAD.WIDE.U32 R16, R23, R42, R16 ;  /* 0x0000002a1710b225 */ /* 0x000fe200078e0010 */
[----:B------:R-:W-:Y:S01]  /*0a80*/  ISETP.GE.U32.AND P0, PT, R29, UR8, PT ;  /* 0x000000081d007c0c */ /* 0x000fe2000bf06070 */
[----:B------:R0:W5:Y:S01]  /*0a90*/  @!P1 LDG.E R12, desc[UR6][R20.64] ;  /* 0x00000006140c9981 */ /* 0x000162000c1e1900 */
[----:B------:R-:W-:Y:S01]  /*0aa0*/  ISETP.GE.U32.AND P2, PT, R31, UR8, PT ;  /* 0x000000081f007c0c */ /* 0x000fe2000bf46070 */
[----:B------:R-:W1:Y:S01]  /*0ab0*/  @!P4 LDC.64 R42, c[0x0][0x3a0] ;  /* 0x0000e800ff2acb82 */ /* 0x000e620000000a00 */
[----:B------:R-:W-:Y:S01]  /*0ac0*/  SHF.R.S32.HI R35, RZ, 0x1f, R29 ;  /* 0x0000001fff237819 */ /* 0x000fe2000001141d */
[----:B------:R3:W5:Y:S01]  /*0ad0*/  @!P1 LDG.E R13, desc[UR6][R14.64] ;  /* 0x000000060e0d9981 */ /* 0x000762000c1e1900 */
[----:B------:R-:W-:-:S02]  /*0ae0*/  SHF.R.S32.HI R37, RZ, 0x1f, R31 ;  /* 0x0000001fff257819 */ /* 0x000fc4000001141f */
[----:B------:R-:W-:Y:S02]  /*0af0*/  ISETP.GE.AND.EX P0, PT, R35, UR9, PT, P0 ;  /* 0x0000000923007c0c */ /* 0x000fe4000bf06300 */
[----:B------:R-:W-:Y:S01]  /*0b00*/  ISETP.GE.AND.EX P1, PT, R37, UR9, PT, P2 ;  /* 0x0000000925007c0c */ /* 0x000fe2000bf26320 */
[----:B0-----:R-:W-:Y:S01]  /*0b10*/  @!P4 IMAD R18, R33, R46, RZ ;  /* 0x0000002e2112c224 */ /* 0x001fe200078e02ff */
[----:B------:R-:W-:Y:S02]  /*0b20*/  @!P4 MOV R22, R114 ;  /* 0x000000720016c202 */ /* 0x000fe40000000f00 */
[----:B------:R-:W-:Y:S02]  /*0b30*/  @!P4 MOV R23, R117 ;  /* 0x000000750017c202 */ /* 0x000fe40000000f00 */
[----:B------:R-:W-:Y:S02]  /*0b40*/  @!P3 IADD3 R17, PT, PT, R17, R39, RZ ;  /* 0x000000271111b210 */ /* 0x000fe40007ffe0ff */
[----:B------:R-:W-:Y:S01]  /*0b50*/  @!P3 SHF.L.U32 R21, R16, 0x1, RZ ;  /* 0x000000011015b819 */ /* 0x000fe200000006ff */
[----:B------:R-:W-:-:S02]  /*0b60*/  @!P4 IMAD R19, R27, R47, R18 ;  /* 0x0000002f1b13c224 */ /* 0x000fc400078e0212 */
[----:B------:R-:W-:Y:S01]  /*0b70*/  @!P4 IMAD.WIDE.U32 R22, R27, R46, R22 ;  /* 0x0000002e1b16c225 */ /* 0x000fe200078e0016 */
[----:B------:R-:W-:Y:S01]  /*0b80*/  @!P3 SHF.L.U64.HI R16, R16, 0x1, R17 ;  /* 0x000000011010b819 */ /* 0x000fe20000010211 */
[----:B------:R-:W0:Y:S01]  /*0b90*/  @!P0 LDC.64 R46, c[0x0][0x3f8] ;  /* 0x0000fe00ff2e8b82 */ /* 0x000e220000000a00 */
[----:B---3--:R-:W-:Y:S02]  /*0ba0*/  @!P3 IADD3 R18, P2, PT, R21, R40, RZ ;  /* 0x000000281512b210 */ /* 0x008fe40007f5e0ff */
[----:B------:R-:W-:Y:S02]  /*0bb0*/  @!P4 IADD3 R15, PT, PT, R23, R19, RZ ;  /* 0x00000013170fc210 */ /* 0x000fe40007ffe0ff */
[----:B------:R-:W-:-:S03]  /*0bc0*/  @!P3 IADD3.X R19, PT, PT, R16, R41, RZ, P2, !PT ;  /* 0x000000291013b210 */ /* 0x000fc600017fe4ff */
[----:B------:R-:W3:Y:S01]  /*0bd0*/  @!P1 LDC.64 R40, c[0x0][0x3f8] ;  /* 0x0000fe00ff289b82 */ /* 0x000ee20000000a00 */
[C---:B------:R-:W-:Y:S02]  /*0be0*/  @!P4 SHF.L.U32 R27, R22.reuse, 0x1, RZ ;  /* 0x00000001161bc819 */ /* 0x040fe400000006ff */
[----:B------:R-:W-:Y:S02]  /*0bf0*/  @!P4 SHF.L.U64.HI R28, R22, 0x1, R15 ;  /* 0x00000001161cc819 */ /* 0x000fe4000001020f */
[----:B-1----:R-:W-:Y:S02]  /*0c00*/  @!P4 IADD3 R22, P2, PT, R27, R42, RZ ;  /* 0x0000002a1b16c210 */ /* 0x002fe40007f5e0ff */
[----:B------:R-:W-:Y:S01]  /*0c10*/  @!P3 IADD3 R20, P5, PT, R21, R44, RZ ;  /* 0x0000002c1514b210 */ /* 0x000fe20007fbe0ff */
[----:B------:R-:W1:Y:S01]  /*0c20*/  @!P1 LDC.64 R50, c[0x0][0x3a0] ;  /* 0x0000e800ff329b82 */ /* 0x000e620000000a00 */
[----:B------:R-:W-:Y:S02]  /*0c30*/  @!P4 IADD3.X R23, PT, PT, R28, R43, RZ, P2, !PT ;  /* 0x0000002b1c17c210 */ /* 0x000fe400017fe4ff */
[----:B--2---:R-:W-:-:S02]  /*0c40*/  @!P4 IADD3 R26, P2, PT, R27, R48, RZ ;  /* 0x000000301b1ac210 */ /* 0x004fc40007f5e0ff */
[----:B------:R-:W-:Y:S02]  /*0c50*/  @!P3 IADD3.X R21, PT, PT, R16, R45, RZ, P5, !PT ;  /* 0x0000002d1015b210 */ /* 0x000fe40002ffe4ff */
[----:B------:R-:W-:Y:S02]  /*0c60*/  CS2R R16, SRZ ;  /* 0x0000000000107805 */ /* 0x000fe4000001ff00 */
[----:B------:R-:W-:Y:S02]  /*0c70*/  IADD3 R33, PT, PT, R25, 0x40, RZ ;  /* 0x0000004019217810 */ /* 0x000fe40007ffe0ff */
[----:B------:R-:W-:Y:S02]  /*0c80*/  CS2R R14, SRZ ;  /* 0x00000000000e7805 */ /* 0x000fe4000001ff00 */
[----:B------:R-:W-:Y:S01]  /*0c90*/  @!P4 IADD3.X R27, PT, PT, R28, R49, RZ, P2, !PT ;  /* 0x000000311c1bc210 */ /* 0x000fe200017fe4ff */
[----:B------:R-:W2:Y:S01]  /*0ca0*/  @!P0 LDC.64 R44, c[0x0][0x3a0] ;  /* 0x0000e800ff2c8b82 */ /* 0x000ea20000000a00 */
[----:B------:R-:W-:Y:S01]  /*0cb0*/  ISETP.GE.U32.AND P2, PT, R33, UR8, PT ;  /* 0x0000000821007c0c */ /* 0x000fe2000bf46070 */
[----:B------:R-:W5:Y:S01]  /*0cc0*/  @!P4 LDG.E R16, desc[UR6][R22.64] ;  /* 0x000000061610c981 */ /* 0x000f62000c1e1900 */
[----:B------:R-:W-:-:S03]  /*0cd0*/  SHF.R.S32.HI R39, RZ, 0x1f, R33 ;  /* 0x0000001fff277819 */ /* 0x000fc60000011421 */
[----:B------:R-:W5:Y:S01]  /*0ce0*/  @!P4 LDG.E R17, desc[UR6][R26.64] ;  /* 0x000000061a11c981 */ /* 0x000f62000c1e1900 */
[----:B------:R-:W-:Y:S01]  /*0cf0*/  ISETP.GE.AND.EX P4, PT, R39, UR9, PT, P2 ;  /* 0x0000000927007c0c */ /* 0x000fe2000bf86320 */
[----:B------:R-:W1:Y:S02]  /*0d00*/  @!P0 LDC.64 R48, c[0x0][0x398] ;  /* 0x0000e600ff308b82 */ /* 0x000e640000000a00 */
[----:B------:R0:W5:Y:S04]  /*0d10*/  @!P3 LDG.E R14, desc[UR6][R18.64] ;  /* 0x00000006120eb981 */ /* 0x000168000c1e1900 */
[----:B------:R3:W5:Y:S01]  /*0d20*/  @!P3 LDG.E R15, desc[UR6][R20.64] ;  /* 0x00000006140fb981 */ /* 0x000762000c1e1900 */
[----:B0-----:R-:W-:Y:S01]  /*0d30*/  @!P0 IMAD R18, R35, R46, RZ ;  /* 0x0000002e23128224 */ /* 0x001fe200078e02ff */
[----:B------:R-:W-:-:S04]  /*0d40*/  IADD3 R35, PT, PT, R25, 0x48, RZ ;  /* 0x0000004819237810 */ /* 0x000fc80007ffe0ff */
[----:B------:R-:W0:Y:S01]  /*0d50*/  @!P4 LDC.64 R52, c[0x0][0x3f8] ;  /* 0x0000fe00ff34cb82 */ /* 0x000e220000000a00 */
[----:B---3--:R-:W-:Y:S01]  /*0d60*/  @!P1 IMAD R20, R37, R40, RZ ;  /* 0x0000002825149224 */ /* 0x008fe200078e02ff */
[----:B------:R-:W-:Y:S01]  /*0d70*/  @!P0 MOV R19, R117 ;  /* 0x0000007500138202 */ /* 0x000fe20000000f00 */
[----:B------:R-:W-:Y:S01]  /*0d80*/  @!P0 IMAD R43, R29, R47, R18 ;  /* 0x0000002f1d2b8224 */ /* 0x000fe200078e0212 */
[----:B------:R-:W-:Y:S01]  /*0d90*/  @!P0 MOV R18, R114 ;  /* 0x0000007200128202 */ /* 0x000fe20000000f00 */
[----:B------:R-:W-:Y:S01]  /*0da0*/  @!P1 IMAD R23, R31, R41, R20 ;  /* 0x000000291f179224 */ /* 0x000fe200078e0214 */
[----:B------:R-:W-:Y:S02]  /*0db0*/  ISETP.GE.U32.AND P3, PT, R35, UR8, PT ;  /* 0x0000000823007c0c */ /* 0x000fe4000bf66070 */
[----:B------:R-:W-:Y:S01]  /*0dc0*/  SHF.R.S32.HI R41, RZ, 0x1f, R35 ;  /* 0x0000001fff297819 */ /* 0x000fe20000011423 */
[----:B------:R-:W-:Y:S01]  /*0dd0*/  @!P0 IMAD.WIDE.U32 R18, R29, R46, R18 ;  /* 0x0000002e1d128225 */ /* 0x000fe200078e0012 */
[----:B------:R-:W-:Y:S01]  /*0de0*/  @!P1 MOV R20, R114 ;  /* 0x0000007200149202 */ /* 0x000fe20000000f00 */
[----:B------:R-:W3:Y:S01]  /*0df0*/  @!P1 LDC.64 R46, c[0x0][0x398] ;  /* 0x0000e600ff2e9b82 */ /* 0x000ee20000000a00 */
[----:B------:R-:W-:-:S02]  /*0e00*/  ISETP.GE.AND.EX P3, PT, R41, UR9, PT, P3 ;  /* 0x0000000929007c0c */ /* 0x000fc4000bf66330 */
[----:B------:R-:W-:Y:S02]  /*0e10*/  @!P1 MOV R21, R117 ;  /* 0x0000007500159202 */ /* 0x000fe40000000f00 */
[----:B------:R-:W-:Y:S02]  /*0e20*/  @!P0 IADD3 R19, PT, PT, R19, R43, RZ ;  /* 0x0000002b13138210 */ /* 0x000fe40007ffe0ff */
[C---:B------:R-:W-:Y:S01]  /*0e30*/  @!P0 SHF.L.U32 R27, R18.reuse, 0x1, RZ ;  /* 0x00000001121b8819 */ /* 0x040fe200000006ff */
[----:B------:R-:W-:Y:S01]  /*0e40*/  @!P1 IMAD.WIDE.U32 R20, R31, R40, R20 ;  /* 0x000000281f149225 */ /* 0x000fe200078e0014 */
[----:B------:R-:W-:Y:S02]  /*0e50*/  @!P0 SHF.L.U64.HI R30, R18, 0x1, R19 ;  /* 0x00000001121e8819 */ /* 0x000fe40000010213 */
[----:B--2---:R-:W-:Y:S02]  /*0e60*/  @!P0 IADD3 R22, P2, PT, R27, R44, RZ ;  /* 0x0000002c1b168210 */ /* 0x004fe40007f5e0ff */
[----:B------:R-:W-:Y:S01]  /*0e70*/  @!P1 IADD3 R19, PT, PT, R21, R23, RZ ;  /* 0x0000001715139210 */ /* 0x000fe20007ffe0ff */
[----:B------:R-:W2:Y:S01]  /*0e80*/  @!P3 LDC.64 R54, c[0x0][0x3f8] ;  /* 0x0000fe00ff36bb82 */ /* 0x000ea20000000a00 */
[----:B------:R-:W-:-:S02]  /*0e90*/  @!P1 SHF.L.U32 R31, R20, 0x1, RZ ;  /* 0x00000001141f9819 */ /* 0x000fc400000006ff */
[----:B------:R-:W-:Y:S02]  /*0ea0*/  @!P0 IADD3.X R23, PT, PT, R30, R45, RZ, P2, !PT ;  /* 0x0000002d1e178210 */ /* 0x000fe400017fe4ff */
[----:B------:R-:W-:Y:S02]  /*0eb0*/  @!P1 SHF.L.U64.HI R32, R20, 0x1, R19 ;  /* 0x0000000114209819 */ /* 0x000fe40000010213 */
[----:B-1----:R-:W-:Y:S01]  /*0ec0*/  @!P1 IADD3 R28, P2, PT, R31, R50, RZ ;  /* 0x000000321f1c9210 */ /* 0x002fe20007f5e0ff */
[----:B------:R-:W1:Y:S01]  /*0ed0*/  @!P4 LDC.64 R44, c[0x0][0x3a0] ;  /* 0x0000e800ff2ccb82 */ /* 0x000e620000000a00 */
[----:B------:R-:W-:Y:S02]  /*0ee0*/  IADD3 R37, PT, PT, R25, 0x50, RZ ;  /* 0x0000005019257810 */ /* 0x000fe40007ffe0ff */
[----:B------:R-:W-:Y:S02]  /*0ef0*/  CS2R R18, SRZ ;  /* 0x0000000000127805 */ /* 0x000fe4000001ff00 */
[----:B------:R-:W-:-:S02]  /*0f00*/  @!P1 IADD3.X R29, PT, PT, R32, R51, RZ, P2, !PT ;  /* 0x00000033201d9210 */ /* 0x000fc400017fe4ff */
[----:B------:R-:W-:Y:S02]  /*0f10*/  ISETP.GE.U32.AND P2, PT, R37, UR8, PT ;  /* 0x0000000825007c0c */ /* 0x000fe4000bf46070 */
[----:B------:R-:W-:Y:S01]  /*0f20*/  SHF.R.S32.HI R43, RZ, 0x1f, R37 ;  /* 0x0000001fff2b7819 */ /* 0x000fe20000011425 */
[----:B------:R0:W5:Y:S03]  /*0f30*/  @!P0 LDG.E R18, desc[UR6][R22.64] ;  /* 0x0000000616128981 */ /* 0x000166000c1e1900 */
[----:B------:R-:W-:Y:S01]  /*0f40*/  ISETP.GE.AND.EX P2, PT, R43, UR9, PT, P2 ;  /* 0x000000092b007c0c */ /* 0x000fe2000bf46320 */
[----:B0-----:R-:W-:Y:S01]  /*0f50*/  @!P4 IMAD R34, R39, R52, RZ ;  /* 0x000000342722c224 */ /* 0x001fe200078e02ff */
[----:B------:R-:W-:Y:S02]  /*0f60*/  @!P0 IADD3 R26, P5, PT, R27, R48, RZ ;  /* 0x000000301b1a8210 */ /* 0x000fe40007fbe0ff */
[----:B------:R-:W-:-:S02]  /*0f70*/  @!P4 MOV R22, R114 ;  /* 0x000000720016c202 */ /* 0x000fc40000000f00 */
[----:B------:R-:W-:Y:S02]  /*0f80*/  @!P4 MOV R23, R117 ;  /* 0x000000750017c202 */ /* 0x000fe40000000f00 */
[----:B------:R-:W-:Y:S02]  /*0f90*/  CS2R R20, SRZ ;  /* 0x0000000000147805 */ /* 0x000fe4000001ff00 */
[----:B------:R-:W-:Y:S01]  /*0fa0*/  @!P0 IADD3.X R27, PT, PT, R30, R49, RZ, P5, !PT ;  /* 0x000000311e1b8210 */ /* 0x000fe20002ffe4ff */
[C---:B------:R-:W-:Y:S01]  /*0fb0*/  @!P4 IMAD R39, R33.reuse, R53, R34 ;  /* 0x000000352127c224 */ /* 0x040fe200078e0222 */
[----:B------:R-:W0:Y:S01]  /*0fc0*/  @!P4 LDC.64 R48, c[0x0][0x398] ;  /* 0x0000e600ff30cb82 */ /* 0x000e220000000a00 */
[----:B------:R-:W-:Y:S02]  /*0fd0*/  @!P4 IMAD.WIDE.U32 R22, R33, R52, R22 ;  /* 0x000000342116c225 */ /* 0x000fe400078e0016 */
[----:B------:R2:W5:Y:S01]  /*0fe0*/  @!P0 LDG.E R19, desc[UR6][R26.64] ;  /* 0x000000061a138981 */ /* 0x000562000c1e1900 */
[----:B---3--:R-:W-:-:S02]  /*0ff0*/  @!P1 IADD3 R30, P0, PT, R31, R46, RZ ;  /* 0x0000002e1f1e9210 */ /* 0x008fc40007f1e0ff */
[----:B------:R-:W-:Y:S01]  /*1000*/  @!P4 IADD3 R23, PT, PT, R23, R39, RZ ;  /* 0x000000271717c210 */ /* 0x000fe20007ffe0ff */
[----:B------:R3:W5:Y:S01]  /*1010*/  @!P1 LDG.E R20, desc[UR6][R28.64] ;  /* 0x000000061c149981 */ /* 0x000762000c1e1900 */
[----:B------:R-:W0:Y:S01]  /*1020*/  @!P2 LDC.64 R50, c[0x0][0x3f8] ;  /* 0x0000fe00ff32ab82 */ /* 0x000e220000000a00 */
[----:B------:R-:W-:Y:S01]  /*1030*/  @!P1 IADD3.X R31, PT, PT, R32, R47, RZ, P0, !PT ;  /* 0x0000002f201f9210 */ /* 0x000fe200007fe4ff */
[----:B--2---:R-:W-:Y:S01]  /*1040*/  @!P3 IMAD R26, R41, R54, RZ ;  /* 0x00000036291ab224 */ /* 0x004fe200078e02ff */
[----:B------:R-:W-:-:S03]  /*1050*/  @!P4 SHF.L.U64.HI R34, R22, 0x1, R23 ;  /* 0x000000011622c819 */ /* 0x000fc60000010217 */
[----:B------:R0:W2:Y:S02]  /*1060*/  @!P1 LDG.E R21, desc[UR6][R30.64] ;  /* 0x000000061e159981 */ /* 0x0000a4000c1e1900 */
[----:B------:R-:W0:Y:S01]  /*1070*/  @!P3 LDC.64 R46, c[0x0][0x3a0] ;  /* 0x0000e800ff2ebb82 */ /* 0x000e220000000a00 */
[----:B---3--:R-:W-:Y:S01]  /*1080*/  @!P4 SHF.L.U32 R29, R22, 0x1, RZ ;  /* 0x00000001161dc819 */ /* 0x008fe200000006ff */
[----:B------:R-:W-:-:S03]  /*1090*/  @!P3 IMAD R23, R35, R55, R26 ;  /* 0x000000372317b224 */ /* 0x000fc600078e021a */
[----:B-1----:R-:W-:Y:S02]  /*10a0*/  @!P4 IADD3 R26, P0, PT, R29, R44, RZ ;  /* 0x0000002c1d1ac210 */ /* 0x002fe40007f1e0ff */
[----:B------:R-:W-:Y:S01]  /*10b0*/  @!P3 MOV R32, R114 ;  /* 0x000000720020b202 */ /* 0x000fe20000000f00 */
[----:B------:R-:W1:Y:S01]  /*10c0*/  @!P2 LDC.64 R52, c[0x0][0x3a0] ;  /* 0x0000e800ff34ab82 */ /* 0x000e620000000a00 */
[----:B------:R-:W-:Y:S02]  /*10d0*/  @!P3 MOV R33, R117 ;  /* 0x000000750021b202 */ /* 0x000fe40000000f00 */
[----:B------:R-:W-:Y:S02]  /*10e0*/  @!P4 IADD3.X R27, PT, PT, R34, R45, RZ, P0, !PT ;  /* 0x0000002d221bc210 */ /* 0x000fe400007fe4ff */
[----:B------:R-:W-:-:S03]  /*10f0*/  IADD3 R39, PT, PT, R25, 0x58, RZ ;  /* 0x0000005819277810 */ /* 0x000fc60007ffe0ff */
[----:B------:R-:W3:Y:S01]  /*1100*/  @!P3 LDC.64 R44, c[0x0][0x398] ;  /* 0x0000e600ff2cbb82 */ /* 0x000ee20000000a00 */
[----:B------:R-:W-:Y:S01]  /*1110*/  @!P3 IMAD.WIDE.U32 R32, R35, R54, R32 ;  /* 0x000000362320b225 */ /* 0x000fe200078e0020 */
[----:B------:R-:W-:Y:S02]  /*1120*/  ISETP.GE.U32.AND P0, PT, R39, UR8, PT ;  /* 0x0000000827007c0c */ /* 0x000fe4000bf06070 */
[----:B------:R-:W-:Y:S02]  /*1130*/  SHF.R.S32.HI R35, RZ, 0x1f, R39 ;  /* 0x0000001fff237819 */ /* 0x000fe40000011427 */
[----:B------:R-:W-:Y:S02]  /*1140*/  @!P3 IADD3 R23, PT, PT, R33, R23, RZ ;  /* 0x000000172117b210 */ /* 0x000fe40007ffe0ff */
[----:B------:R-:W-:Y:S02]  /*1150*/  ISETP.GE.AND.EX P0, PT, R35, UR9, PT, P0 ;  /* 0x0000000923007c0c */ /* 0x000fe4000bf06300 */
[----:B------:R-:W-:-:S02]  /*1160*/  MOV R22, RZ ;  /* 0x000000ff00167202 */ /* 0x000fc40000000f00 */
[C---:B------:R-:W-:Y:S02]  /*1170*/  @!P3 SHF.L.U32 R41, R32.reuse, 0x1, RZ ;  /* 0x000000012029b819 */ /* 0x040fe400000006ff */
[----:B------:R-:W-:Y:S01]  /*1180*/  @!P3 SHF.L.U64.HI R36, R32, 0x1, R23 ;  /* 0x000000012024b819 */ /* 0x000fe20000010217 */
[----:B0-----:R-:W-:Y:S01]  /*1190*/  @!P2 IMAD R30, R43, R50, RZ ;  /* 0x000000322b1ea224 */ /* 0x001fe200078e02ff */
[----:B------:R-:W-:Y:S01]  /*11a0*/  @!P2 MOV R32, R114 ;  /* 0x000000720020a202 */ /* 0x000fe20000000f00 */
[----:B------:R0:W2:Y:S01]  /*11b0*/  @!P4 LDG.E R22, desc[UR6][R26.64] ;  /* 0x000000061a16c981 */ /* 0x0000a2000c1e1900 */
[----:B------:R-:W-:Y:S02]  /*11c0*/  @!P2 MOV R33, R117 ;  /* 0x000000750021a202 */ /* 0x000fe40000000f00 */
[----:B------:R-:W-:Y:S01]  /*11d0*/  @!P4 IADD3 R28, P1, PT, R29, R48, RZ ;  /* 0x000000301d1cc210 */ /* 0x000fe20007f3e0ff */
[C---:B------:R-:W-:Y:S01]  /*11e0*/  @!P2 IMAD R31, R37.reuse, R51, R30 ;  /* 0x00000033251fa224 */ /* 0x040fe200078e021e */
[----:B------:R-:W4:Y:S01]  /*11f0*/  @!P2 LDC.64 R42, c[0x0][0x398] ;  /* 0x0000e600ff2aab82 */ /* 0x000f220000000a00 */
[----:B------:R-:W-:Y:S01]  /*1200*/  @!P2 IMAD.WIDE.U32 R32, R37, R50, R32 ;  /* 0x000000322520a225 */ /* 0x000fe200078e0020 */
[----:B------:R-:W-:-:S02]  /*1210*/  @!P4 IADD3.X R29, PT, PT, R34, R49, RZ, P1, !PT ;  /* 0x00000031221dc210 */ /* 0x000fc40000ffe4ff */
[----:B0-----:R-:W-:Y:S02]  /*1220*/  @!P3 IADD3 R26, P1, PT, R41, R46, RZ ;  /* 0x0000002e291ab210 */ /* 0x001fe40007f3e0ff */
[----:B------:R-:W-:Y:S02]  /*1230*/  @!P2 IADD3 R31, PT, PT, R33, R31, RZ ;  /* 0x0000001f211fa210 */ /* 0x000fe40007ffe0ff */
[----:B------:R-:W0:Y:S01]  /*1240*/  @!P0 LDC.64 R48, c[0x0][0x3f8] ;  /* 0x0000fe00ff308b82 */ /* 0x000e220000000a00 */
[----:B------:R-:W-:Y:S02]  /*1250*/  @!P3 IADD3.X R27, PT, PT, R36, R47, RZ, P1, !PT ;  /* 0x0000002f241bb210 */ /* 0x000fe40000ffe4ff */
[----:B---3--:R-:W-:Y:S02]  /*1260*/  @!P3 IADD3 R30, P1, PT, R41, R44, RZ ;  /* 0x0000002c291eb210 */ /* 0x008fe40007f3e0ff */
[----:B------:R-:W-:Y:S01]  /*1270*/  IADD3 R47, PT, PT, R25, 0x60, RZ ;  /* 0x00000060192f7810 */ /* 0x000fe20007ffe0ff */
[----:B------:R3:W2:Y:S01]  /*1280*/  @!P3 LDG.E R56, desc[UR6][R26.64] ;  /* 0x000000061a38b981 */ /* 0x0006a2000c1e1900 */
[----:B------:R-:W-:Y:S01]  /*1290*/  @!P2 SHF.L.U64.HI R34, R32, 0x1, R31 ;  /* 0x000000012022a819 */ /* 0x000fe2000001021f */
[----:B------:R-:W4:Y:S01]  /*12a0*/  @!P0 LDC.64 R40, c[0x0][0x3a0] ;  /* 0x0000e800ff288b82 */ /* 0x000f220000000a00 */
[----:B------:R-:W-:-:S02]  /*12b0*/  @!P3 IADD3.X R31, PT, PT, R36, R45, RZ, P1, !PT ;  /* 0x0000002d241fb210 */ /* 0x000fc40000ffe4ff */
[----:B------:R-:W-:Y:S02]  /*12c0*/  ISETP.GE.U32.AND P1, PT, R47, UR8, PT ;  /* 0x000000082f007c0c */ /* 0x000fe4000bf26070 */
[----:B------:R-:W-:Y:S01]  /*12d0*/  SHF.R.S32.HI R45, RZ, 0x1f, R47 ;  /* 0x0000001fff2d7819 */ /* 0x000fe2000001142f */
[----:B------:R-:W2:Y:S01]  /*12e0*/  @!P3 LDG.E R57, desc[UR6][R30.64] ;  /* 0x000000061e39b981 */ /* 0x000ea2000c1e1900 */
[----:B------:R-:W-:Y:S01]  /*12f0*/  MOV R23, RZ ;  /* 0x000000ff00177202 */ /* 0x000fe20000000f00 */
[----:B---3--:R-:W3:Y:S01]  /*1300*/  @!P0 LDC.64 R26, c[0x0][0x398] ;  /* 0x0000e600ff1a8b82 */ /* 0x008ee20000000a00 */
[----:B------:R-:W-:Y:S02]  /*1310*/  ISETP.GE.AND.EX P1, PT, R45, UR9, PT, P1 ;  /* 0x000000092d007c0c */ /* 0x000fe4000bf26310 */
[----:B------:R-:W-:Y:S02]  /*1320*/  @!P2 SHF.L.U32 R37, R32, 0x1, RZ ;  /* 0x000000012025a819 */ /* 0x000fe400000006ff */
[----:B------:R4:W2:Y:S02]  /*1330*/  @!P4 LDG.E R23, desc[UR6][R28.64] ;  /* 0x000000061c17c981 */ /* 0x0008a4000c1e1900 */
[----:B-1----:R-:W-:Y:S01]  /*1340*/  @!P2 IADD3 R32, P4, PT, R37, R52, RZ ;  /* 0x000000342520a210 */ /* 0x002fe20007f9e0ff */
[----:B0-----:R-:W-:-:S03]  /*1350*/  @!P0 IMAD R36, R35, R48, RZ ;  /* 0x0000003023248224 */ /* 0x001fc600078e02ff */
[----:B------:R-:W-:-:S03]  /*1360*/  @!P2 IADD3.X R33, PT, PT, R34, R53, RZ, P4, !PT ;  /* 0x000000352221a210 */ /* 0x000fc600027fe4ff */
[----:B------:R-:W0:Y:S01]  /*1370*/  @!P1 LDC.64 R52, c[0x0][0x3f8] ;  /* 0x0000fe00ff349b82 */ /* 0x000e220000000a00 */
[----:B----4-:R-:W-:Y:S01]  /*1380*/  @!P2 IADD3 R28, P3, PT, R37, R42, RZ ;  /* 0x0000002a251ca210 */ /* 0x010fe20007f7e0ff */
[----:B------:R-:W-:Y:S01]  /*1390*/  @!P0 IMAD R37, R39, R49, R36 ;  /* 0x0000003127258224 */ /* 0x000fe200078e0224 */
[----:B------:R-:W-:Y:S01]  /*13a0*/  IADD3 R49, PT, PT, R25, 0x68, RZ ;  /* 0x0000006819317810 */ /* 0x000fe20007ffe0ff */
[----:B------:R-:W4:Y:S01]  /*13b0*/  @!P2 LDG.E R58, desc[UR6][R32.64] ;  /* 0x00000006203aa981 */ /* 0x000f22000c1e1900 */
[----:B------:R-:W-:Y:S02]  /*13c0*/  @!P2 IADD3.X R29, PT, PT, R34, R43, RZ, P3, !PT ;  /* 0x0000002b221da210 */ /* 0x000fe40001ffe4ff */
[----:B------:R-:W-:Y:S02]  /*13d0*/  @!P0 MOV R34, R114 ;  /* 0x0000007200228202 */ /* 0x000fe40000000f00 */
[----:B------:R-:W-:Y:S01]  /*13e0*/  @!P0 MOV R35, R117 ;  /* 0x0000007500238202 */ /* 0x000fe20000000f00 */
[----:B------:R0:W4:Y:S01]  /*13f0*/  @!P2 LDG.E R59, desc[UR6][R28.64] ;  /* 0x000000061c3ba981 */ /* 0x000122000c1e1900 */
[----:B------:R-:W-:-:S02]  /*1400*/  ISETP.GE.U32.AND P3, PT, R49, UR8, PT ;  /* 0x0000000831007c0c */ /* 0x000fc4000bf66070 */
[----:B------:R-:W-:Y:S01]  /*1410*/  SHF.R.S32.HI R55, RZ, 0x1f, R49 ;  /* 0x0000001fff377819 */ /* 0x000fe20000011431 */
[----:B------:R-:W-:-:S03]  /*1420*/  @!P0 IMAD.WIDE.U32 R34, R39, R48, R34 ;  /* 0x0000003027228225 */ /* 0x000fc600078e0022 */
[----:B------:R-:W-:Y:S02]  /*1430*/  ISETP.GE.AND.EX P3, PT, R55, UR9, PT, P3 ;  /* 0x0000000937007c0c */ /* 0x000fe4000bf66330 */
[C---:B------:R-:W-:Y:S02]  /*1440*/  @!P0 SHF.L.U32 R31, R34.reuse, 0x1, RZ ;  /* 0x00000001221f8819 */ /* 0x040fe400000006ff */
[----:B------:R-:W-:Y:S02]  /*1450*/  @!P0 IADD3 R35, PT, PT, R35, R37, RZ ;  /* 0x0000002523238210 */ /* 0x000fe40007ffe0ff */
[----:B------:R-:W-:Y:S02]  /*1460*/  @!P0 IADD3 R40, P2, PT, R31, R40, RZ ;  /* 0x000000281f288210 */ /* 0x000fe40007f5e0ff */
[----:B------:R-:W-:Y:S01]  /*1470*/  ISETP.NE.AND P5, PT, RZ, UR4, PT ;  /* 0x00000004ff007c0c */ /* 0x000fe2000bfa5270 */
[----:B0-----:R-:W-:Y:S01]  /*1480*/  @!P1 IMAD R28, R45, R52, RZ ;  /* 0x000000342d1c9224 */ /* 0x001fe200078e02ff */
[----:B------:R-:W-:Y:S01]  /*1490*/  @!P0 SHF.L.U64.HI R34, R34, 0x1, R35 ;  /* 0x0000000122228819 */ /* 0x000fe20000010223 */
[----:B------:R-:W0:Y:S01]  /*14a0*/  @!P1 LDC.64 R36, c[0x0][0x3a0] ;  /* 0x0000e800ff249b82 */ /* 0x000e220000000a00 */
[----:B---3--:R-:W-:-:S02]  /*14b0*/  @!P0 IADD3 R44, P6, PT, R31, R26, RZ ;  /* 0x0000001a1f2c8210 */ /* 0x008fc40007fde0ff */
[----:B------:R-:W-:Y:S02]  /*14c0*/  IADD3 R51, PT, PT, R25, 0x70, RZ ;  /* 0x0000007019337810 */ /* 0x000fe40007ffe0ff */
[----:B------:R-:W-:-:S03]  /*14d0*/  @!P0 IADD3.X R45, PT, PT, R34, R27, RZ, P6, !PT ;  /* 0x0000001b222d8210 */ /* 0x000fc600037fe4ff */
[----:B------:R-:W1:Y:S01]  /*14e0*/  @!P1 LDC.64 R30, c[0x0][0x398] ;  /* 0x0000e600ff1e9b82 */ /* 0x000e620000000a00 */
[----:B------:R-:W-:Y:S02]  /*14f0*/  @!P0 IADD3.X R41, PT, PT, R34, R41, RZ, P2, !PT ;  /* 0x0000002922298210 */ /* 0x000fe400017fe4ff */
[----:B------:R-:W-:-:S05]  /*1500*/  IADD3 R38, PT, PT, R25, 0x78, RZ ;  /* 0x0000007819267810 */ /* 0x000fca0007ffe0ff */
[----:B------:R-:W3:Y:S01]  /*1510*/  @!P3 LDC.64 R26, c[0x0][0x3f8] ;  /* 0x0000fe00ff1abb82 */ /* 0x000ee20000000a00 */
[----:B------:R-:W-:Y:S01]  /*1520*/  ISETP.GE.U32.AND P2, PT, R51, UR8, PT ;  /* 0x0000000833007c0c */ /* 0x000fe2000bf46070 */
[----:B------:R-:W-:Y:S01]  /*1530*/  @!P1 IMAD R25, R47, R53, R28 ;  /* 0x000000352f199224 */ /* 0x000fe200078e021c */
[----:B------:R-:W-:Y:S02]  /*1540*/  SHF.R.S32.HI R67, RZ, 0x1f, R51 ;  /* 0x0000001fff437819 */ /* 0x000fe40000011433 */
[----:B------:R-:W-:Y:S02]  /*1550*/  @!P1 MOV R28, R114 ;  /* 0x00000072001c9202 */ /* 0x000fe40000000f00 */
[----:B------:R-:W-:Y:S01]  /*1560*/  @!P1 MOV R29, R117 ;  /* 0x00000075001d9202 */ /* 0x000fe20000000f00 */
[----:B------:R-:W3:Y:S01]  /*1570*/  @P5 LDC.64 R42, c[0x0][0x3b0] ;  /* 0x0000ec00ff2a5b82 */ /* 0x000ee20000000a00 */
[----:B------:R-:W-:Y:S01]  /*1580*/  ISETP.GE.AND.EX P2, PT, R67, UR9, PT, P2 ;  /* 0x0000000943007c0c */ /* 0x000fe2000bf46320 */
[----:B------:R-:W-:Y:S01]  /*1590*/  @!P1 IMAD.WIDE.U32 R28, R47, R52, R28 ;  /* 0x000000342f1c9225 */ /* 0x000fe200078e001c */
[----:B------:R-:W-:-:S02]  /*15a0*/  CS2R R60, SRZ ;  /* 0x00000000003c7805 */ /* 0x000fc4000001ff00 */
[----:B------:R-:W-:Y:S01]  /*15b0*/  ISETP.GE.U32.AND P4, PT, R38, UR8, PT ;  /* 0x0000000826007c0c */ /* 0x000fe2000bf86070 */
[----:B------:R-:W-:Y:S01]  /*15c0*/  IMAD.WIDE R64, R2, 0x8, R64 ;  /* 0x0000000802407825 */ /* 0x000fe200078e0240 */
[----:B------:R-:W-:Y:S01]  /*15d0*/  @!P1 IADD3 R25, PT, PT, R29, R25, RZ ;  /* 0x000000191d199210 */ /* 0x000fe20007ffe0ff */
[----:B------:R-:W3:Y:S01]  /*15e0*/  @!P3 LDC.64 R32, c[0x0][0x3a0] ;  /* 0x0000e800ff20bb82 */ /* 0x000ee20000000a00 */
[C---:B------:R-:W-:Y:S01]  /*15f0*/  @!P1 SHF.L.U32 R47, R28.reuse, 0x1, RZ ;  /* 0x000000011c2f9819 */ /* 0x040fe200000006ff */
[----:B------:R-:W4:Y:S01]  /*1600*/  @!P0 LDG.E R60, desc[UR6][R40.64] ;  /* 0x00000006283c8981 */ /* 0x000f22000c1e1900 */
[----:B------:R-:W-:Y:S02]  /*1610*/  SHF.R.S32.HI R69, RZ, 0x1f, R38 ;  /* 0x0000001fff457819 */ /* 0x000fe40000011426 */
[----:B------:R-:W-:Y:S01]  /*1620*/  LEA R53, R111, R24, 0x7 ;  /* 0x000000186f357211 */ /* 0x000fe200078e38ff */
[----:B------:R3:W4:Y:S01]  /*1630*/  @!P0 LDG.E R61, desc[UR6][R44.64] ;  /* 0x000000062c3d8981 */ /* 0x000722000c1e1900 */
[----:B------:R-:W-:Y:S01]  /*1640*/  @!P1 SHF.L.U64.HI R24, R28, 0x1, R25 ;  /* 0x000000011c189819 */ /* 0x000fe20000010219 */
[----:B------:R-:W5:Y:S01]  /*1650*/  @!P3 LDC.64 R34, c[0x0][0x398] ;  /* 0x0000e600ff22bb82 */ /* 0x000f620000000a00 */
[----:B-1----:R-:W-:Y:S01]  /*1660*/  @!P1 IADD3 R46, P6, PT, R47, R30, RZ ;  /* 0x0000001e2f2e9210 */ /* 0x002fe20007fde0ff */
[----:B------:R-:W4:Y:S01]  /*1670*/  LDG.E.64 R64, desc[UR6][R64.64] ;  /* 0x0000000640407981 */ /* 0x000f22000c1e1b00 */
[----:B------:R-:W-:-:S02]  /*1680*/  ISETP.GE.AND.EX P4, PT, R69, UR9, PT, P4 ;  /* 0x0000000945007c0c */ /* 0x000fc4000bf86340 */
[----:B0-----:R-:W-:-:S03]  /*1690*/  @!P1 IADD3 R36, P0, PT, R47, R36, RZ ;  /* 0x000000242f249210 */ /* 0x001fc60007f1e0ff */
[----:B------:R-:W0:Y:S01]  /*16a0*/  @!P2 LDC.64 R28, c[0x0][0x3f8] ;  /* 0x0000fe00ff1cab82 */ /* 0x000e220000000a00 */
[----:B---3--:R-:W-:Y:S01]  /*16b0*/  @!P3 IMAD R44, R55, R26, RZ ;  /* 0x0000001a372cb224 */ /* 0x008fe200078e02ff */
[----:B------:R-:W-:Y:S02]  /*16c0*/  @!P1 IADD3.X R47, PT, PT, R24, R31, RZ, P6, !PT ;  /* 0x0000001f182f9210 */ /* 0x000fe400037fe4ff */
[----:B------:R-:W-:Y:S01]  /*16d0*/  @!P3 MOV R45, R117 ;  /* 0x00000075002db202 */ /* 0x000fe20000000f00 */
[----:B------:R-:W-:-:S03]  /*16e0*/  @!P3 IMAD R27, R49, R27, R44 ;  /* 0x0000001b311bb224 */ /* 0x000fc600078e022c */
[----:B------:R-:W1:Y:S01]  /*16f0*/  LDC.64 R30, c[0x0][0x3a8] ;  /* 0x0000ea00ff1e7b82 */ /* 0x000e620000000a00 */
[----:B------:R-:W-:Y:S01]  /*1700*/  @!P3 MOV R44, R114 ;  /* 0x00000072002cb202 */ /* 0x000fe20000000f00 */
[----:B------:R-:W-:Y:S01]  /*1710*/  @P5 IMAD.WIDE R42, R53, 0x2, R42 ;  /* 0x00000002352a5825 */ /* 0x000fe200078e022a */
[----:B------:R-:W-:-:S03]  /*1720*/  @!P1 IADD3.X R37, PT, PT, R24, R37, RZ, P0, !PT ;  /* 0x0000002518259210 */ /* 0x000fc600007fe4ff */
[----:B------:R-:W-:Y:S01]  /*1730*/  @!P3 IMAD.WIDE.U32 R44, R49, R26, R44 ;  /* 0x0000001a312cb225 */ /* 0x000fe200078e002c */
[----:B------:R-:W-:Y:S01]  /*1740*/  CS2R R62, SRZ ;  /* 0x00000000003e7805 */ /* 0x000fe2000001ff00 */
[----:B------:R-:W3:Y:S01]  /*1750*/  @!P4 LDC.64 R24, c[0x0][0x3f8] ;  /* 0x0000fe00ff18cb82 */ /* 0x000ee20000000a00 */
[----:B------:R-:W4:Y:S01]  /*1760*/  @P5 LDG.E.U16 R39, desc[UR6][R42.64] ;  /* 0x000000062a275981 */ /* 0x000f22000c1e1500 */
[----:B------:R-:W-:-:S03]  /*1770*/  @!P3 SHF.L.U32 R41, R44, 0x1, RZ ;  /* 0x000000012c29b819 */ /* 0x000fc600000006ff */
[----:B------:R0:W4:Y:S01]  /*1780*/  @P5 LDG.E.U16 R40, desc[UR6][R42.64+0x2] ;  /* 0x000002062a285981 */ /* 0x000122000c1e1500 */
[----:B------:R-:W-:-:S03]  /*1790*/  @!P3 IADD3 R32, P0, PT, R41, R32, RZ ;  /* 0x000000202920b210 */ /* 0x000fc60007f1e0ff */
[----:B------:R5:W4:Y:S01]  /*17a0*/  @!P1 LDG.E R62, desc[UR6][R36.64] ;  /* 0x00000006243e9981 */ /* 0x000b22000c1e1900 */
[----:B0-----:R-:W-:-:S03]  /*17b0*/  @!P2 IMAD R48, R67, R28, RZ ;  /* 0x0000001c4330a224 */ /* 0x001fc600078e02ff */
[----:B------:R-:W4:Y:S01]  /*17c0*/  @!P1 LDG.E R63, desc[UR6][R46.64] ;  /* 0x000000062e3f9981 */ /* 0x000f22000c1e1900 */
[----:B------:R-:W-:Y:S02]  /*17d0*/  @!P3 IADD3 R43, PT, PT, R45, R27, RZ ;  /* 0x0000001b2d2bb210 */ /* 0x000fe40007ffe0ff */
[----:B-----5:R-:W-:Y:S01]  /*17e0*/  @!P3 IADD3 R34, P1, PT, R41, R34, RZ ;  /* 0x000000222922b210 */ /* 0x020fe20007f3e0ff */
[----:B------:R-:W0:Y:S01]  /*17f0*/  @!P2 LDC.64 R26, c[0x0][0x3a0] ;  /* 0x0000e800ff1aab82 */ /* 0x000e220000000a00 */
[----:B------:R-:W-:Y:S02]  /*1800*/  @!P3 SHF.L.U64.HI R42, R44, 0x1, R43 ;  /* 0x000000012c2ab819 */ /* 0x000fe4000001022b */
[----:B------:R-:W-:Y:S02]  /*1810*/  @!P2 MOV R44, R114 ;  /* 0x00000072002ca202 */ /* 0x000fe40000000f00 */
[----:B------:R-:W-:Y:S01]  /*1820*/  @!P2 MOV R45, R117 ;  /* 0x00000075002da202 */ /* 0x000fe20000000f00 */
[C---:B------:R-:W-:Y:S01]  /*1830*/  @!P2 IMAD R41, R51.reuse, R29, R48 ;  /* 0x0000001d3329a224 */ /* 0x040fe200078e0230 */
[C---:B------:R-:W-:Y:S01]  /*1840*/  @!P3 IADD3.X R33, PT, PT, R42.reuse, R33, RZ, P0, !PT ;  /* 0x000000212a21b210 */ /* 0x040fe200007fe4ff */
[----:B------:R-:W5:Y:S01]  /*1850*/  @!P4 LDC.64 R36, c[0x0][0x3a0] ;  /* 0x0000e800ff24cb82 */ /* 0x000f620000000a00 */
[----:B------:R-:W-:Y:S01]  /*1860*/  @!P3 IADD3.X R35, PT, PT, R42, R35, RZ, P1, !PT ;  /* 0x000000232a23b210 */ /* 0x000fe20000ffe4ff */
[----:B------:R-:W-:-:S04]  /*1870*/  @!P2 IMAD.WIDE.U32 R44, R51, R28, R44 ;  /* 0x0000001c332ca225 */ /* 0x000fc800078e002c */
[----:B-1----:R-:W-:Y:S02]  /*1880*/  IMAD.WIDE R42, R53, 0x2, R30 ;  /* 0x00000002352a7825 */ /* 0x002fe400078e021e */
[----:B------:R-:W1:Y:S01]  /*1890*/  @!P2 LDC.64 R28, c[0x0][0x398] ;  /* 0x0000e600ff1cab82 */ /* 0x000e620000000a00 */
[----:B------:R-:W-:Y:S01]  /*18a0*/  @!P2 IADD3 R41, PT, PT, R45, R41, RZ ;  /* 0x000000292d29a210 */ /* 0x000fe20007ffe0ff */
[----:B---3--:R-:W-:Y:S01]  /*18b0*/  @!P4 IMAD R69, R69, R24, RZ ;  /* 0x000000184545c224 */ /* 0x008fe200078e02ff */
[----:B------:R-:W3:Y:S05]  /*18c0*/  LDG.E.U16 R76, desc[UR6][R42.64] ;  /* 0x000000062a4c7981 */ /* 0x000eea000c1e1500 */
[----:B------:R-:W5:Y:S01]  /*18d0*/  @!P4 LDC.64 R30, c[0x0][0x398] ;  /* 0x0000e600ff1ecb82 */ /* 0x000f620000000a00 */
[----:B------:R0:W3:Y:S01]  /*18e0*/  LDG.E.U16 R75, desc[UR6][R42.64+0x2] ;  /* 0x000002062a4b7981 */ /* 0x0000e2000c1e1500 */
[----:B------:R-:W-:-:S02]  /*18f0*/  @!P2 SHF.L.U32 R45, R44, 0x1, RZ ;  /* 0x000000012c2da819 */ /* 0x000fc400000006ff */
[----:B------:R-:W-:Y:S01]  /*1900*/  @!P2 SHF.L.U64.HI R44, R44, 0x1, R41 ;  /* 0x000000012c2ca819 */ /* 0x000fe20000010229 */
[C---:B------:R-:W-:Y:S01]  /*1910*/  @!P4 IMAD R41, R38.reuse, R25, R69 ;  /* 0x000000192629c224 */ /* 0x040fe200078e0245 */
[----:B0-----:R-:W-:Y:S02]  /*1920*/  @!P4 MOV R42, R114 ;  /* 0x00000072002ac202 */ /* 0x001fe40000000f00 */
[----:B------:R-:W-:Y:S02]  /*1930*/  @!P4 MOV R43, R117 ;  /* 0x00000075002bc202 */ /* 0x000fe40000000f00 */
[----:B------:R-:W-:Y:S01]  /*1940*/  CS2R R66, SRZ ;  /* 0x0000000000427805 */ /* 0x000fe2000001ff00 */
[----:B------:R-:W-:Y:S01]  /*1950*/  @!P4 IMAD.WIDE.U32 R24, R38, R24, R42 ;  /* 0x000000182618c225 */ /* 0x000fe200078e002a */
[----:B------:R-:W-:-:S04]  /*1960*/  @!P2 IADD3 R26, P0, PT, R45, R26, RZ ;  /* 0x0000001a2d1aa210 */ /* 0x000fc80007f1e0ff */
[----:B------:R-:W3:Y:S01]  /*1970*/  @!P3 LDG.E R66, desc[UR6][R32.64] ;  /* 0x000000062042b981 */ /* 0x000ee2000c1e1900 */
[----:B------:R-:W-:-:S03]  /*1980*/  @!P4 IADD3 R41, PT, PT, R25, R41, RZ ;  /* 0x000000291929c210 */ /* 0x000fc60007ffe0ff */
[----:B------:R-:W3:Y:S01]  /*1990*/  @!P3 LDG.E R67, desc[UR6][R34.64] ;  /* 0x000000062243b981 */ /* 0x000ee2000c1e1900 */
[----:B------:R-:W-:Y:S02]  /*19a0*/  @!P4 SHF.L.U32 R25, R24, 0x1, RZ ;  /* 0x000000011819c819 */ /* 0x000fe400000006ff */
[----:B------:R-:W-:Y:S02]  /*19b0*/  @!P2 IADD3.X R27, PT, PT, R44, R27, RZ, P0, !PT ;  /* 0x0000001b2c1ba210 */ /* 0x000fe400007fe4ff */
[----:B-1----:R-:W-:Y:S02]  /*19c0*/  @!P2 IADD3 R28, P0, PT, R45, R28, RZ ;  /* 0x0000001c2d1ca210 */ /* 0x002fe40007f1e0ff */
[----:B------:R-:W-:Y:S02]  /*19d0*/  @!P4 SHF.L.U64.HI R24, R24, 0x1, R41 ;  /* 0x000000011818c819 */ /* 0x000fe40000010229 */
[C---:B-----5:R-:W-:Y:S02]  /*19e0*/  @!P4 IADD3 R36, P1, PT, R25.reuse, R36, RZ ;  /* 0x000000241924c210 */ /* 0x060fe40007f3e0ff */
[----:B------:R-:W-:-:S02]  /*19f0*/  @!P4 IADD3 R30, P3, PT, R25, R30, RZ ;  /* 0x0000001e191ec210 */ /* 0x000fc40007f7e0ff */
[----:B------:R-:W-:Y:S02]  /*1a00*/  CS2R R68, SRZ ;  /* 0x0000000000447805 */ /* 0x000fe4000001ff00 */
[----:B------:R-:W-:Y:S02]  /*1a10*/  CS2R R72, SRZ ;  /* 0x0000000000487805 */ /* 0x000fe4000001ff00 */
[----:B------:R-:W-:Y:S02]  /*1a20*/  @!P2 IADD3.X R29, PT, PT, R44, R29, RZ, P0, !PT ;  /* 0x0000001d2c1da210 */ /* 0x000fe400007fe4ff */
[C---:B------:R-:W-:Y:S02]  /*1a30*/  @!P4 IADD3.X R37, PT, PT, R24.reuse, R37, RZ, P1, !PT ;  /* 0x000000251825c210 */ /* 0x040fe40000ffe4ff */
[----:B------:R-:W-:Y:S01]  /*1a40*/  @!P4 IADD3.X R31, PT, PT, R24, R31, RZ, P3, !PT ;  /* 0x0000001f181fc210 */ /* 0x000fe20001ffe4ff */
[----:B------:R-:W5:Y:S04]  /*1a50*/  @!P2 LDG.E R68, desc[UR6][R26.64] ;  /* 0x000000061a44a981 */ /* 0x000f68000c1e1900 */
[----:B------:R-:W5:Y:S04]  /*1a60*/  @!P2 LDG.E R69, desc[UR6][R28.64] ;  /* 0x000000061c45a981 */ /* 0x000f68000c1e1900 */
[----:B------:R-:W5:Y:S04]  /*1a70*/  @!P4 LDG.E R72, desc[UR6][R36.64] ;  /* 0x000000062448c981 */ /* 0x000f68000c1e1900 */
[----:B------:R-:W5:Y:S01]  /*1a80*/  @!P4 LDG.E R73, desc[UR6][R30.64] ;  /* 0x000000061e49c981 */ /* 0x000f62000c1e1900 */
[----:B------:R-:W-:Y:S01]  /*1a90*/  MOV R110, 0x3f800000 ;  /* 0x3f800000006e7802 */ /* 0x000fe20000000f00 */
[----:B------:R-:W-:Y:S01]  /*1aa0*/  UISETP.NE.AND UP0, UPT, UR4, URZ, UPT ;  /* 0x000000ff0400728c */ /* 0x000fe2000bf05270 */
[----:B------:R-:W-:-:S02]  /*1ab0*/  MOV R74, RZ ;  /* 0x000000ff004a7202 */ /* 0x000fc40000000f00 */
        /* <DEDUP_REMOVED lines=15> */
[----:B--2---:R-:W-:Y:S02]  /*1bb0*/  PRMT R95, R21, 0x7632, R95 ;  /* 0x00007632155f7816 */ /* 0x004fe4000000005f */
[----:B------:R-:W-:Y:S02]  /*1bc0*/  PRMT R92, R22, 0x7632, R92 ;  /* 0x00007632165c7816 */ /* 0x000fe4000000005c */
[----:B------:R-:W-:-:S02]  /*1bd0*/  PRMT R90, R56, 0x7632, R90 ;  /* 0x00007632385a7816 */ /* 0x000fc4000000005a */
[----:B------:R-:W-:Y:S02]  /*1be0*/  PRMT R91, R57, 0x7632, R91 ;  /* 0x00007632395b7816 */ /* 0x000fe4000000005b */
[----:B------:R-:W-:Y:S02]  /*1bf0*/  PRMT R93, R23, 0x7632, R93 ;  /* 0x00007632175d7816 */ /* 0x000fe4000000005d */
[----:B----4-:R-:W-:Y:S02]  /*1c00*/  PRMT R77, R58, 0x7632, R77 ;  /* 0x000076323a4d7816 */ /* 0x010fe4000000004d */
[----:B------:R-:W-:Y:S01]  /*1c10*/  PRMT R78, R59, 0x7632, R78 ;  /* 0x000076323b4e7816 */ /* 0x000fe2000000004e */
[----:B------:R-:W-:-:S05]  /*1c20*/  FFMA.FTZ R65, -R64, R64, R65 ;  /* 0x0000004040417223 */ /* 0x000fca0000010141 */
[----:B------:R-:W-:-:S13]  /*1c30*/  FSETP.GTU.FTZ.AND P0, PT, R65, RZ, PT ;  /* 0x000000ff4100720b */ /* 0x000fda0003f1c000 */
[----:B------:R-:W0:Y:S01]  /*1c40*/  @P0 LDC R24, c[0x0][0x3c0] ;  /* 0x0000f000ff180b82 */ /* 0x000e220000000800 */
[----:B------:R-:W-:Y:S02]  /*1c50*/  PRMT R79, R60, 0x7632, R79 ;  /* 0x000076323c4f7816 */ /* 0x000fe4000000004f */
[----:B------:R-:W-:Y:S01]  /*1c60*/  PRMT R80, R61, 0x7632, R80 ;  /* 0x000076323d507816 */ /* 0x000fe20000000050 */
[----:B0-----:R-:W-:-:S04]  /*1c70*/  @P0 FADD.FTZ R24, R65, R24 ;  /* 0x0000001841180221 */ /* 0x001fc80000010000 */
[----:B------:R0:W1:Y:S01]  /*1c80*/  @P0 MUFU.RSQ R110, R24 ;  /* 0x00000018006e0308 */ /* 0x0000620000001400 */
[----:B------:R-:W-:Y:S02]  /*1c90*/  MOV R65, RZ ;  /* 0x000000ff00417202 */ /* 0x000fe40000000f00 */
[----:B------:R-:W-:Y:S02]  /*1ca0*/  @P5 SHF.L.U32 R65, R39, 0x10, RZ ;  /* 0x0000001027415819 */ /* 0x000fe400000006ff */
[----:B------:R-:W-:Y:S02]  /*1cb0*/  @P5 SHF.L.U32 R74, R40, 0x10, RZ ;  /* 0x00000010284a5819 */ /* 0x000fe400000006ff */
[----:B------:R-:W-:Y:S02]  /*1cc0*/  PRMT R81, R62, 0x7632, R81 ;  /* 0x000076323e517816 */ /* 0x000fe40000000051 */
[----:B------:R-:W-:Y:S02]  /*1cd0*/  PRMT R82, R63, 0x7632, R82 ;  /* 0x000076323f527816 */ /* 0x000fe40000000052 */
[----:B---3--:R-:W-:-:S02]  /*1ce0*/  SHF.L.U32 R76, R76, 0x10, RZ ;  /* 0x000000104c4c7819 */ /* 0x008fc400000006ff */
[----:B------:R-:W-:Y:S02]  /*1cf0*/  SHF.L.U32 R75, R75, 0x10, RZ ;  /* 0x000000104b4b7819 */ /* 0x000fe400000006ff */
[----:B------:R-:W-:Y:S02]  /*1d00*/  PRMT R83, R66, 0x7632, R83 ;  /* 0x0000763242537816 */ /* 0x000fe40000000053 */
[----:B------:R-:W-:Y:S02]  /*1d10*/  PRMT R84, R67, 0x7632, R84 ;  /* 0x0000763243547816 */ /* 0x000fe40000000054 */
[----:B-----5:R-:W-:Y:S02]  /*1d20*/  PRMT R85, R68, 0x7632, R85 ;  /* 0x0000763244557816 */ /* 0x020fe40000000055 */
[----:B------:R-:W-:Y:S02]  /*1d30*/  PRMT R86, R69, 0x7632, R86 ;  /* 0x0000763245567816 */ /* 0x000fe40000000056 */
[----:B------:R-:W-:-:S02]  /*1d40*/  PRMT R87, R72, 0x7632, R87 ;  /* 0x0000763248577816 */ /* 0x000fc40000000057 */
        /* <DEDUP_REMOVED lines=11> */
[----:B------:R-:W-:Y:S01]  /*1e00*/  FMUL.FTZ R31, R76, R25 ;  /* 0x000000194c1f7220 */ /* 0x000fe20000410000 */
        /* <DEDUP_REMOVED lines=279> */
.L_x_257:
[----:B------:R-:W-:Y:S02]  /*2f80*/  SHF.L.U32 R27, R108, 0x10, RZ ;  /* 0x000000106c1b7819 */ /* 0x000fe400000006ff */
[----:B------:R-:W-:Y:S02]  /*2f90*/  SHF.L.U32 R25, R6, 0x10, RZ ;  /* 0x0000001006197819 */ /* 0x000fe400000006ff */
[----:B------:R-:W-:Y:S01]  /*2fa0*/  SHF.L.U32 R31, R106, 0x10, RZ ;  /* 0x000000106a1f7819 */ /* 0x000fe200000006ff */
[----:B------:R-:W-:Y:S01]  /*2fb0*/  FADD.FTZ R27, -R64, R27 ;  /* 0x0000001b401b7221 */ /* 0x000fe20000010100 */
[----:B------:R-:W-:Y:S01]  /*2fc0*/  SHF.L.U32 R33, R10, 0x10, RZ ;  /* 0x000000100a217819 */ /* 0x000fe200000006ff */
[----:B------:R-:W-:Y:S01]  /*2fd0*/  FADD.FTZ R25, -R64, R25 ;  /* 0x0000001940197221 */ /* 0x000fe20000010100 */
[----:B------:R-:W-:Y:S01]  /*2fe0*/  SHF.L.U32 R29, R8, 0x10, RZ ;  /* 0x00000010081d7819 */ /* 0x000fe200000006ff */
[-C--:B------:R-:W-:Y:S01]  /*2ff0*/  FMUL.FTZ R24, R27, R110.reuse ;  /* 0x0000006e1b187220 */ /* 0x080fe20000410000 */
[C---:B------:R-:W-:Y:S01]  /*3000*/  FADD.FTZ R125, -R64.reuse, R31 ;  /* 0x0000001f407d7221 */ /* 0x040fe20000010100 */
[----:B------:R-:W-:Y:S01]  /*3010*/  FMUL.FTZ R25, R25, R110 ;  /* 0x0000006e19197220 */ /* 0x000fe20000410000 */
[----:B------:R-:W-:Y:S01]  /*3020*/  FADD.FTZ R33, -R64, R33 ;  /* 0x0000002140217221 */ /* 0x000fe20000010100 */
[--C-:B------:R-:W-:Y:S01]  /*3030*/  FFMA.FTZ R35, R75, R24, R74.reuse ;  /* 0x000000184b237223 */ /* 0x100fe2000001004a */
[-C--:B------:R-:W-:Y:S01]  /*3040*/  FMUL.FTZ R125, R125, R110.reuse ;  /* 0x0000006e7d7d7220 */ /* 0x080fe20000410000 */
[--C-:B------:R-:W-:Y:S01]  /*3050*/  FFMA.FTZ R30, R76, R25, R65.reuse ;  /* 0x000000194c1e7223 */ /* 0x100fe20000010041 */
[-C--:B------:R-:W-:Y:S01]  /*3060*/  FMUL.FTZ R113, R33, R110.reuse ;  /* 0x0000006e21717220 */ /* 0x080fe20000410000 */
[----:B------:R-:W-:Y:S01]  /*3070*/  FMUL.FTZ R28, R35, -1.4426950216293334961 ;  /* 0xbfb8aa3b231c7820 */ /* 0x000fe20000410000 */
[--C-:B------:R-:W-:Y:S01]  /*3080*/  FFMA.FTZ R43, R75, R125, R74.reuse ;  /* 0x0000007d4b2b7223 */ /* 0x100fe2000001004a */
[----:B------:R-:W-:Y:S01]  /*3090*/  FMUL.FTZ R26, R30, -1.4426950216293334961 ;  /* 0xbfb8aa3b1e1a7820 */ /* 0x000fe20000410000 */
[----:B------:R-:W-:Y:S01]  /*30a0*/  FFMA.FTZ R41, R76, R113, R65 ;  /* 0x000000714c297223 */ /* 0x000fe20000010041 */
[----:B------:R-:W0:Y:S01]  /*30b0*/  MUFU.EX2 R31, R28 ;  /* 0x0000001c001f7308 */ /* 0x000e220000000800 */
[----:B------:R-:W-:Y:S01]  /*30c0*/  FADD.FTZ R29, -R64, R29 ;  /* 0x0000001d401d7221 */ /* 0x000fe20000010100 */
[----:B------:R-:W-:Y:S01]  /*30d0*/  SHF.L.U32 R39, R12, 0x10, RZ ;  /* 0x000000100c277819 */ /* 0x000fe200000006ff */
[----:B------:R-:W-:Y:S01]  /*30e0*/  FMUL.FTZ R34, R41, -1.4426950216293334961 ;  /* 0xbfb8aa3b29227820 */ /* 0x000fe20000410000 */
[----:B------:R-:W-:Y:S01]  /*30f0*/  SHF.L.U32 R37, R104, 0x10, RZ ;  /* 0x0000001068257819 */ /* 0x000fe200000006ff */
[-C--:B------:R-:W-:Y:S01]  /*3100*/  FMUL.FTZ R55, R29, R110.reuse ;  /* 0x0000006e1d377220 */ /* 0x080fe20000410000 */
[----:B------:R-:W-:Y:S01]  /*3110*/  SHF.L.U32 R47, R102, 0x10, RZ ;  /* 0x00000010662f7819 */ /* 0x000fe200000006ff */
[----:B------:R-:W-:Y:S01]  /*3120*/  FADD.FTZ R89, -R64, R39 ;  /* 0x0000002740597221 */ /* 0x000fe20000010100 */
[----:B------:R1:W2:Y:S01]  /*3130*/  MUFU.EX2 R27, R26 ;  /* 0x0000001a001b7308 */ /* 0x0002a20000000800 */
[----:B------:R-:W-:Y:S01]  /*3140*/  FFMA.FTZ R45, R76, R55, R65 ;  /* 0x000000374c2d7223 */ /* 0x000fe20000010041 */
[C---:B------:R-:W-:Y:S01]  /*3150*/  FADD.FTZ R37, -R64.reuse, R37 ;  /* 0x0000002540257221 */ /* 0x040fe20000010100 */
[-C--:B------:R-:W-:Y:S01]  /*3160*/  FMUL.FTZ R89, R89, R110.reuse ;  /* 0x0000006e59597220 */ /* 0x080fe20000410000 */
[----:B------:R-:W-:Y:S01]  /*3170*/  FADD.FTZ R47, -R64, R47 ;  /* 0x0000002f402f7221 */ /* 0x000fe20000010100 */
[----:B------:R-:W-:Y:S01]  /*3180*/  FMUL.FTZ R29, R45, -1.4426950216293334961 ;  /* 0xbfb8aa3b2d1d7820 */ /* 0x000fe20000410000 */
[-C--:B------:R-:W-:Y:S01]  /*3190*/  FMUL.FTZ R121, R37, R110.reuse ;  /* 0x0000006e25797220 */ /* 0x080fe20000410000 */
[----:B------:R-:W-:Y:S01]  /*31a0*/  FFMA.FTZ R120, R76, R89, R65 ;  /* 0x000000594c787223 */ /* 0x000fe20000010041 */
[----:B------:R0:W-:Y:S01]  /*31b0*/  MUFU.EX2 R36, R34 ;  /* 0x0000002200247308 */ /* 0x0001e20000000800 */
[----:B-1----:R-:W-:Y:S01]  /*31c0*/  FMUL.FTZ R26, R43, -1.4426950216293334961 ;  /* 0xbfb8aa3b2b1a7820 */ /* 0x002fe20000410000 */
[----:B------:R-:W-:Y:S01]  /*31d0*/  FFMA.FTZ R39, R75, R121, R74 ;  /* 0x000000794b277223 */ /* 0x000fe2000001004a */
[----:B------:R-:W-:Y:S01]  /*31e0*/  FMUL.FTZ R48, R47, R110 ;  /* 0x0000006e2f307220 */ /* 0x000fe20000410000 */
[----:B------:R-:W-:Y:S01]  /*31f0*/  FMUL.FTZ R28, R120, -1.4426950216293334961 ;  /* 0xbfb8aa3b781c7820 */ /* 0x000fe20000410000 */
[----:B------:R-:W-:Y:S01]  /*3200*/  SHF.L.U32 R47, R109, 0x10, RZ ;  /* 0x000000106d2f7819 */ /* 0x000fe200000006ff */
[----:B------:R-:W-:Y:S01]  /*3210*/  FMUL.FTZ R37, R39, -1.4426950216293334961 ;  /* 0xbfb8aa3b27257820 */ /* 0x000fe20000410000 */
[----:B------:R-:W-:Y:S01]  /*3220*/  SHF.L.U32 R49, R14, 0x10, RZ ;  /* 0x000000100e317819 */ /* 0x000fe200000006ff */
[----:B------:R-:W1:Y:S01]  /*3230*/  MUFU.EX2 R33, R26 ;  /* 0x0000001a00217308 */ /* 0x000e620000000800 */
[----:B0-----:R-:W-:Y:S01]  /*3240*/  FADD.FTZ R34, R31, 1 ;  /* 0x3f8000001f227421 */ /* 0x001fe20000010000 */
[----:B--2---:R-:W-:Y:S01]  /*3250*/  FADD.FTZ R27, R27, 1 ;  /* 0x3f8000001b1b7421 */ /* 0x004fe20000010000 */
[----:B------:R-:W-:-:S02]  /*3260*/  SHF.L.U32 R38, R7, 0x10, RZ ;  /* 0x0000001007267819 */ /* 0x000fc400000006ff */
[----:B------:R-:W-:Y:S02]  /*3270*/  SHF.L.U32 R54, R11, 0x10, RZ ;  /* 0x000000100b367819 */ /* 0x000fe400000006ff */
[----:B------:R-:W-:Y:S01]  /*3280*/  SHF.L.U32 R51, R100, 0x10, RZ ;  /* 0x0000001064337819 */ /* 0x000fe200000006ff */
[----:B------:R-:W0:Y:S01]  /*3290*/  MUFU.RCP R34, R34 ;  /* 0x0000002200227308 */ /* 0x000e220000001000 */
[----:B------:R-:W-:Y:S02]  /*32a0*/  SHF.L.U32 R70, R107, 0x10, RZ ;  /* 0x000000106b467819 */ /* 0x000fe400000006ff */
[----:B------:R-:W-:Y:S02]  /*32b0*/  SHF.L.U32 R112, R105, 0x10, RZ ;  /* 0x0000001069707819 */ /* 0x000fe400000006ff */
[----:B------:R-:W-:Y:S02]  /*32c0*/  SHF.L.U32 R119, R56, 0x10, RZ ;  /* 0x0000001038777819 */ /* 0x000fe400000006ff */
[----:B------:R-:W-:Y:S01]  /*32d0*/  SHF.L.U32 R122, R95, 0x10, RZ ;  /* 0x000000105f7a7819 */ /* 0x000fe200000006ff */
[----:B------:R2:W3:Y:S01]  /*32e0*/  MUFU.EX2 R32, R29 ;  /* 0x0000001d00207308 */ /* 0x0004e20000000800 */
[----:B-1----:R-:W-:Y:S01]  /*32f0*/  FADD.FTZ R31, R33, 1 ;  /* 0x3f800000211f7421 */ /* 0x002fe20000010000 */
[----:B------:R-:W-:Y:S01]  /*3300*/  FADD.FTZ R33, R36, 1 ;  /* 0x3f80000024217421 */ /* 0x000fe20000010000 */
[----:B------:R-:W-:-:S05]  /*3310*/  FADD.FTZ R119, -R64, R119 ;  /* 0x0000007740777221 */ /* 0x000fca0000010100 */
[----:B------:R-:W1:Y:S01]  /*3320*/  MUFU.RCP R27, R27 ;  /* 0x0000001b001b7308 */ /* 0x000e620000001000 */
[----:B--2---:R-:W-:Y:S01]  /*3330*/  FFMA.FTZ R29, R75, R48, R74 ;  /* 0x000000304b1d7223 */ /* 0x004fe2000001004a */
[----:B0-----:R-:W-:Y:S01]  /*3340*/  FMUL.FTZ R118, R47, R34 ;  /* 0x000000222f767220 */ /* 0x001fe20000410000 */
[----:B------:R-:W-:Y:S01]  /*3350*/  FADD.FTZ R47, -R64, R49 ;  /* 0x00000031402f7221 */ /* 0x000fe20000010100 */
[----:B------:R-:W-:Y:S01]  /*3360*/  FADD.FTZ R36, -R34, 1 ;  /* 0x3f80000022247421 */ /* 0x000fe20000010100 */
[----:B------:R-:W-:Y:S01]  /*3370*/  FMUL.FTZ R26, R29, -1.4426950216293334961 ;  /* 0xbfb8aa3b1d1a7820 */ /* 0x000fe20000410000 */
[----:B------:R-:W-:Y:S01]  /*3380*/  SHF.L.U32 R49, R9, 0x10, RZ ;  /* 0x0000001009317819 */ /* 0x000fe200000006ff */
[----:B------:R-:W-:Y:S01]  /*3390*/  FMUL.FTZ R34, R47, R110 ;  /* 0x0000006e2f227220 */ /* 0x000fe20000410000 */
[----:B------:R-:W0:Y:S01]  /*33a0*/  MUFU.EX2 R28, R28 ;  /* 0x0000001c001c7308 */ /* 0x000e220000000800 */
[----:B---3--:R-:W-:Y:S01]  /*33b0*/  FADD.FTZ R32, R32, 1 ;  /* 0x3f80000020207421 */ /* 0x008fe20000010000 */
[----:B------:R-:W-:Y:S01]  /*33c0*/  FFMA.FTZ R35, R35, R36, 1 ;  /* 0x3f80000023237423 */ /* 0x000fe20000010024 */
[----:B------:R-:W-:-:S03]  /*33d0*/  FFMA.FTZ R36, R76, R34, R65 ;  /* 0x000000224c247223 */ /* 0x000fc60000010041 */
[----:B------:R-:W-:Y:S01]  /*33e0*/  FMUL.FTZ R118, R118, R35 ;  /* 0x0000002376767220 */ /* 0x000fe20000410000 */
[----:B------:R-:W-:Y:S01]  /*33f0*/  FMUL.FTZ R40, R36, -1.4426950216293334961 ;  /* 0xbfb8aa3b24287820 */ /* 0x000fe20000410000 */
[----:B------:R-:W2:Y:S01]  /*3400*/  MUFU.EX2 R37, R37 ;  /* 0x0000002500257308 */ /* 0x000ea20000000800 */
[----:B-1----:R-:W-:Y:S01]  /*3410*/  FMUL.FTZ R71, R38, R27 ;  /* 0x0000001b26477220 */ /* 0x002fe20000410000 */
[----:B------:R-:W-:-:S04]  /*3420*/  FADD.FTZ R27, -R27, 1 ;  /* 0x3f8000001b1b7421 */ /* 0x000fc80000010100 */
[----:B------:R-:W-:Y:S02]  /*3430*/  FFMA.FTZ R30, R30, R27, 1 ;  /* 0x3f8000001e1e7423 */ /* 0x000fe4000001001b */
[----:B------:R-:W1:Y:S01]  /*3440*/  MUFU.RCP R33, R33 ;  /* 0x0000002100217308 */ /* 0x000e620000001000 */
[----:B0-----:R-:W-:Y:S01]  /*3450*/  FADD.FTZ R47, R28, 1 ;  /* 0x3f8000001c2f7421 */ /* 0x001fe20000010000 */
[----:B------:R-:W-:-:S06]  /*3460*/  FMUL.FTZ R71, R71, R30 ;  /* 0x0000001e47477220 */ /* 0x000fcc0000410000 */
[----:B------:R-:W0:Y:S01]  /*3470*/  MUFU.EX2 R26, R26 ;  /* 0x0000001a001a7308 */ /* 0x000e220000000800 */
[----:B--2---:R-:W-:-:S07]  /*3480*/  FADD.FTZ R37, R37, 1 ;  /* 0x3f80000025257421 */ /* 0x004fce0000010000 */
[----:B------:R-:W2:Y:S01]  /*3490*/  MUFU.RCP R31, R31 ;  /* 0x0000001f001f7308 */ /* 0x000ea20000001000 */
[----:B-1----:R-:W-:Y:S01]  /*34a0*/  FADD.FTZ R38, -R33, 1 ;  /* 0x3f80000021267421 */ /* 0x002fe20000010100 */
[----:B------:R-:W-:Y:S01]  /*34b0*/  FMUL.FTZ R54, R54, R33 ;  /* 0x0000002136367220 */ /* 0x000fe20000410000 */
[----:B------:R-:W-:Y:S02]  /*34c0*/  FADD.FTZ R33, -R64, R51 ;  /* 0x0000003340217221 */ /* 0x000fe40000010100 */
[----:B------:R-:W-:Y:S02]  /*34d0*/  FFMA.FTZ R41, R41, R38, 1 ;  /* 0x3f80000029297423 */ /* 0x000fe40000010026 */
[----:B------:R-:W-:Y:S01]  /*34e0*/  FMUL.FTZ R33, R33, R110 ;  /* 0x0000006e21217220 */ /* 0x000fe20000410000 */
[----:B------:R-:W1:Y:S01]  /*34f0*/  MUFU.RCP R32, R32 ;  /* 0x0000002000207308 */ /* 0x000e620000001000 */
[----:B0-----:R-:W-:Y:S01]  /*3500*/  FADD.FTZ R38, R26, 1 ;  /* 0x3f8000001a267421 */ /* 0x001fe20000010000 */
[----:B------:R-:W-:Y:S01]  /*3510*/  FMUL.FTZ R54, R54, R41 ;  /* 0x0000002936367220 */ /* 0x000fe20000410000 */
[----:B------:R-:W-:-:S05]  /*3520*/  FFMA.FTZ R26, R75, R33, R74 ;  /* 0x000000214b1a7223 */ /* 0x000fca000001004a */
[----:B------:R0:W3:Y:S01]  /*3530*/  MUFU.RCP R27, R37 ;  /* 0x00000025001b7308 */ /* 0x0000e20000001000 */
[----:B--2---:R-:W-:Y:S01]  /*3540*/  FMUL.FTZ R70, R70, R31 ;  /* 0x0000001f46467220 */ /* 0x004fe20000410000 */
[----:B------:R-:W-:Y:S01]  /*3550*/  FADD.FTZ R28, -R31, 1 ;  /* 0x3f8000001f1c7421 */ /* 0x000fe20000010100 */
[----:B------:R-:W-:-:S03]  /*3560*/  SHF.L.U32 R31, R16, 0x10, RZ ;  /* 0x00000010101f7819 */ /* 0x000fc600000006ff */
[----:B------:R-:W-:Y:S02]  /*3570*/  FFMA.FTZ R43, R43, R28, 1 ;  /* 0x3f8000002b2b7423 */ /* 0x000fe4000001001c */
[----:B------:R-:W2:Y:S01]  /*3580*/  MUFU.RCP R47, R47 ;  /* 0x0000002f002f7308 */ /* 0x000ea20000001000 */
[----:B0-----:R-:W-:Y:S01]  /*3590*/  SHF.L.U32 R37, R98, 0x10, RZ ;  /* 0x0000001062257819 */ /* 0x001fe200000006ff */
[----:B-1----:R-:W-:Y:S01]  /*35a0*/  FMUL.FTZ R124, R49, R32 ;  /* 0x00000020317c7220 */ /* 0x002fe20000410000 */
[----:B------:R-:W-:Y:S01]  /*35b0*/  FADD.FTZ R32, -R32, 1 ;  /* 0x3f80000020207421 */ /* 0x000fe20000010100 */
[----:B------:R-:W-:Y:S01]  /*35c0*/  FADD.FTZ R31, -R64, R31 ;  /* 0x0000001f401f7221 */ /* 0x000fe20000010100 */
[----:B------:R-:W-:Y:S01]  /*35d0*/  FMUL.FTZ R70, R70, R43 ;  /* 0x0000002b46467220 */ /* 0x000fe20000410000 */
[----:B------:R-:W-:Y:S01]  /*35e0*/  FADD.FTZ R49, -R64, R37 ;  /* 0x0000002540317221 */ /* 0x000fe20000010100 */
[----:B------:R-:W-:Y:S01]  /*35f0*/  FMUL.FTZ R37, R26, -1.4426950216293334961 ;  /* 0xbfb8aa3b1a257820 */ /* 0x000fe20000410000 */
[----:B------:R-:W0:Y:S01]  /*3600*/  MUFU.EX2 R40, R40 ;  /* 0x0000002800287308 */ /* 0x000e220000000800 */
[----:B------:R-:W-:Y:S01]  /*3610*/  FFMA.FTZ R45, R45, R32, 1 ;  /* 0x3f8000002d2d7423 */ /* 0x000fe20000010020 */
[-C--:B------:R-:W-:Y:S01]  /*3620*/  FMUL.FTZ R32, R31, R110.reuse ;  /* 0x0000006e1f207220 */ /* 0x080fe20000410000 */
[----:B---3--:R-:W-:Y:S01]  /*3630*/  FMUL.FTZ R112, R112, R27 ;  /* 0x0000001b70707220 */ /* 0x008fe20000410000 */
[----:B------:R-:W-:Y:S01]  /*3640*/  FADD.FTZ R42, -R27, 1 ;  /* 0x3f8000001b2a7421 */ /* 0x000fe20000010100 */
[----:B------:R-:W-:Y:S01]  /*3650*/  FMUL.FTZ R31, R49, R110 ;  /* 0x0000006e311f7220 */ /* 0x000fe20000410000 */
[----:B------:R-:W-:Y:S01]  /*3660*/  FFMA.FTZ R28, R76, R32, R65 ;  /* 0x000000204c1c7223 */ /* 0x000fe20000010041 */
[----:B------:R-:W-:Y:S01]  /*3670*/  SHF.L.U32 R49, R18, 0x10, RZ ;  /* 0x0000001012317819 */ /* 0x000fe200000006ff */
[----:B------:R-:W1:Y:S01]  /*3680*/  MUFU.RCP R38, R38 ;  /* 0x0000002600267308 */ /* 0x000e620000001000 */
[----:B--2---:R-:W-:Y:S01]  /*3690*/  FADD.FTZ R27, -R47, 1 ;  /* 0x3f8000002f1b7421 */ /* 0x004fe20000010100 */
[----:B------:R-:W-:Y:S01]  /*36a0*/  FFMA.FTZ R39, R39, R42, 1 ;  /* 0x3f80000027277423 */ /* 0x000fe2000001002a */
[----:B------:R-:W-:Y:S01]  /*36b0*/  SHF.L.U32 R42, R13, 0x10, RZ ;  /* 0x000000100d2a7819 */ /* 0x000fe200000006ff */
[----:B------:R-:W-:Y:S01]  /*36c0*/  FADD.FTZ R49, -R64, R49 ;  /* 0x0000003140317221 */ /* 0x000fe20000010100 */
[----:B------:R-:W-:Y:S01]  /*36d0*/  FFMA.FTZ R120, R120, R27, 1 ;  /* 0x3f80000078787423 */ /* 0x000fe2000001001b */
[----:B------:R-:W-:Y:S01]  /*36e0*/  FMUL.FTZ R27, R28, -1.4426950216293334961 ;  /* 0xbfb8aa3b1c1b7820 */ /* 0x000fe20000410000 */
[----:B------:R-:W-:Y:S01]  /*36f0*/  FFMA.FTZ R30, R75, R31, R74 ;  /* 0x0000001f4b1e7223 */ /* 0x000fe2000001004a */
[----:B------:R-:W2:Y:S01]  /*3700*/  MUFU.EX2 R37, R37 ;  /* 0x0000002500257308 */ /* 0x000ea20000000800 */
[----:B0-----:R-:W-:Y:S01]  /*3710*/  FADD.FTZ R40, R40, 1 ;  /* 0x3f80000028287421 */ /* 0x001fe20000010000 */
[----:B------:R-:W-:Y:S01]  /*3720*/  FMUL.FTZ R124, R124, R45 ;  /* 0x0000002d7c7c7220 */ /* 0x000fe20000410000 */
[----:B------:R-:W-:Y:S01]  /*3730*/  SHF.L.U32 R45, R96, 0x10, RZ ;  /* 0x00000010602d7819 */ /* 0x000fe200000006ff */
[----:B------:R-:W-:Y:S01]  /*3740*/  FMUL.FTZ R47, R42, R47 ;  /* 0x0000002f2a2f7220 */ /* 0x000fe20000410000 */
[----:B------:R-:W-:Y:S01]  /*3750*/  FMUL.FTZ R35, R30, -1.4426950216293334961 ;  /* 0xbfb8aa3b1e237820 */ /* 0x000fe20000410000 */
[----:B------:R-:W-:-:S02]  /*3760*/  FMUL.FTZ R112, R112, R39 ;  /* 0x0000002770707220 */ /* 0x000fc40000410000 */
[----:B------:R-:W0:Y:S01]  /*3770*/  MUFU.RCP R43, R40 ;  /* 0x00000028002b7308 */ /* 0x000e220000001000 */
[----:B-1----:R-:W-:Y:S01]  /*3780*/  FADD.FTZ R50, -R38, 1 ;  /* 0x3f80000026327421 */ /* 0x002fe20000010100 */
[----:B------:R-:W-:Y:S01]  /*3790*/  FADD.FTZ R45, -R64, R45 ;  /* 0x0000002d402d7221 */ /* 0x000fe20000010100 */
[----:B------:R-:W-:Y:S02]  /*37a0*/  FMUL.FTZ R120, R47, R120 ;  /* 0x000000782f787220 */ /* 0x000fe40000410000 */
[----:B------:R-:W-:Y:S01]  /*37b0*/  FFMA.FTZ R50, R29, R50, 1 ;  /* 0x3f8000001d327423 */ /* 0x000fe20000010032 */
[-C--:B------:R-:W-:Y:S01]  /*37c0*/  FMUL.FTZ R29, R49, R110.reuse ;  /* 0x0000006e311d7220 */ /* 0x080fe20000410000 */
[----:B------:R-:W-:Y:S01]  /*37d0*/  SHF.L.U32 R49, R103, 0x10, RZ ;  /* 0x0000001067317819 */ /* 0x000fe200000006ff */
[----:B------:R-:W1:Y:S01]  /*37e0*/  MUFU.EX2 R27, R27 ;  /* 0x0000001b001b7308 */ /* 0x000e620000000800 */
[----:B--2---:R-:W-:Y:S01]  /*37f0*/  FADD.FTZ R44, R37, 1 ;  /* 0x3f800000252c7421 */ /* 0x004fe20000010000 */
[----:B------:R-:W-:Y:S01]  /*3800*/  FFMA.FTZ R42, R76, R29, R65 ;  /* 0x0000001d4c2a7223 */ /* 0x000fe20000010041 */
[----:B------:R-:W-:Y:S01]  /*3810*/  FMUL.FTZ R45, R45, R110 ;  /* 0x0000006e2d2d7220 */ /* 0x000fe20000410000 */
[----:B------:R-:W-:-:S02]  /*3820*/  FMUL.FTZ R49, R49, R38 ;  /* 0x0000002631317220 */ /* 0x000fc40000410000 */
[----:B------:R-:W-:Y:S01]  /*3830*/  FMUL.FTZ R41, R42, -1.4426950216293334961 ;  /* 0xbfb8aa3b2a297820 */ /* 0x000fe20000410000 */
[----:B------:R-:W-:Y:S01]  /*3840*/  FFMA.FTZ R37, R75, R45, R74 ;  /* 0x0000002d4b257223 */ /* 0x000fe2000001004a */
[----:B------:R-:W2:Y:S01]  /*3850*/  MUFU.RCP R39, R44 ;  /* 0x0000002c00277308 */ /* 0x000ea20000001000 */
[----:B------:R-:W-:Y:S01]  /*3860*/  FMUL.FTZ R50, R49, R50 ;  /* 0x0000003231327220 */ /* 0x000fe20000410000 */
[----:B0-----:R-:W-:Y:S01]  /*3870*/  FADD.FTZ R47, -R43, 1 ;  /* 0x3f8000002b2f7421 */ /* 0x001fe20000010100 */
[----:B------:R-:W-:Y:S01]  /*3880*/  SHF.L.U32 R49, R20, 0x10, RZ ;  /* 0x0000001014317819 */ /* 0x000fe200000006ff */
[----:B------:R-:W-:Y:S02]  /*3890*/  FMUL.FTZ R38, R37, -1.4426950216293334961 ;  /* 0xbfb8aa3b25267820 */ /* 0x000fe40000410000 */
[----:B------:R-:W-:Y:S01]  /*38a0*/  FFMA.FTZ R46, R36, R47, 1 ;  /* 0x3f800000242e7423 */ /* 0x000fe2000001002f */
[----:B------:R-:W-:Y:S01]  /*38b0*/  SHF.L.U32 R36, R15, 0x10, RZ ;  /* 0x000000100f247819 */ /* 0x000fe200000006ff */
[----:B------:R-:W0:Y:S01]  /*38c0*/  MUFU.EX2 R35, R35 ;  /* 0x0000002300237308 */ /* 0x000e220000000800 */
[----:B------:R-:W-:Y:S01]  /*38d0*/  FADD.FTZ R47, -R64, R49 ;  /* 0x00000031402f7221 */ /* 0x000fe20000010100 */
[----:B-1----:R-:W-:-:S02]  /*38e0*/  FADD.FTZ R49, R27, 1 ;  /* 0x3f8000001b317421 */ /* 0x002fc40000010000 */
[----:B------:R-:W-:Y:S01]  /*38f0*/  FMUL.FTZ R27, R36, R43 ;  /* 0x0000002b241b7220 */ /* 0x000fe20000410000 */
[----:B------:R-:W-:-:S03]  /*3900*/  FMUL.FTZ R40, R47, R110 ;  /* 0x0000006e2f287220 */ /* 0x000fc60000410000 */
[----:B------:R-:W1:Y:S01]  /*3910*/  MUFU.EX2 R41, R41 ;  /* 0x0000002900297308 */ /* 0x000e620000000800 */
[----:B------:R-:W-:Y:S01]  /*3920*/  FFMA.FTZ R36, R76, R40, R65 ;  /* 0x000000284c247223 */ /* 0x000fe20000010041 */
[----:B--2---:R-:W-:Y:S01]  /*3930*/  FADD.FTZ R47, -R39, 1 ;  /* 0x3f800000272f7421 */ /* 0x004fe20000010100 */
[----:B------:R-:W-:Y:S02]  /*3940*/  FMUL.FTZ R27, R27, R46 ;  /* 0x0000002e1b1b7220 */ /* 0x000fe40000410000 */
[----:B------:R-:W-:Y:S01]  /*3950*/  FMUL.FTZ R44, R36, -1.4426950216293334961 ;  /* 0xbfb8aa3b242c7820 */ /* 0x000fe20000410000 */
[----:B------:R-:W-:Y:S01]  /*3960*/  FFMA.FTZ R47, R26, R47, 1 ;  /* 0x3f8000001a2f7423 */ /* 0x000fe2000001002f */
[----:B------:R-:W-:Y:S01]  /*3970*/  SHF.L.U32 R26, R101, 0x10, RZ ;  /* 0x00000010651a7819 */ /* 0x000fe200000006ff */
[----:B------:R-:W2:Y:S01]  /*3980*/  MUFU.RCP R43, R49 ;  /* 0x00000031002b7308 */ /* 0x000ea20000001000 */
[----:B0-----:R-:W-:-:S03]  /*3990*/  FADD.FTZ R35, R35, 1 ;  /* 0x3f80000023237421 */ /* 0x001fc60000010000 */
[----:B------:R-:W-:-:S04]  /*39a0*/  FMUL.FTZ R26, R26, R39 ;  /* 0x000000271a1a7220 */ /* 0x000fc80000410000 */
[----:B------:R-:W0:Y:S01]  /*39b0*/  MUFU.EX2 R38, R38 ;  /* 0x0000002600267308 */ /* 0x000e220000000800 */
[----:B-1----:R-:W-:Y:S01]  /*39c0*/  FADD.FTZ R39, R41, 1 ;  /* 0x3f80000029277421 */ /* 0x002fe20000010000 */
[----:B------:R-:W-:Y:S01]  /*39d0*/  FMUL.FTZ R26, R26, R47 ;  /* 0x0000002f1a1a7220 */ /* 0x000fe20000410000 */
[----:B------:R-:W-:-:S05]  /*39e0*/  SHF.L.U32 R47, R94, 0x10, RZ ;  /* 0x000000105e2f7819 */ /* 0x000fca00000006ff */
[----:B------:R-:W1:Y:S01]  /*39f0*/  MUFU.RCP R35, R35 ;  /* 0x0000002300237308 */ /* 0x000e620000001000 */
[----:B--2---:R-:W-:Y:S01]  /*3a00*/  FADD.FTZ R41, -R43, 1 ;  /* 0x3f8000002b297421 */ /* 0x004fe20000010100 */
[----:B------:R-:W-:-:S03]  /*3a10*/  FADD.FTZ R47, -R64, R47 ;  /* 0x0000002f402f7221 */ /* 0x000fc60000010100 */
[----:B------:R-:W-:Y:S01]  /*3a20*/  FFMA.FTZ R46, R28, R41, 1 ;  /* 0x3f8000001c2e7423 */ /* 0x000fe20000010029 */
[----:B------:R-:W-:Y:S02]  /*3a30*/  FMUL.FTZ R47, R47, R110 ;  /* 0x0000006e2f2f7220 */ /* 0x000fe40000410000 */
[----:B------:R-:W2:Y:S01]  /*3a40*/  MUFU.EX2 R44, R44 ;  /* 0x0000002c002c7308 */ /* 0x000ea20000000800 */
[----:B0-----:R-:W-:Y:S01]  /*3a50*/  FADD.FTZ R28, R38, 1 ;  /* 0x3f800000261c7421 */ /* 0x001fe20000010000 */
[----:B------:R-:W-:-:S05]  /*3a60*/  SHF.L.U32 R38, R17, 0x10, RZ ;  /* 0x0000001011267819 */ /* 0x000fca00000006ff */
[----:B------:R-:W-:Y:S01]  /*3a70*/  FMUL.FTZ R49, R38, R43 ;  /* 0x0000002b26317220 */ /* 0x000fe20000410000 */
[----:B------:R-:W0:Y:S01]  /*3a80*/  MUFU.RCP R39, R39 ;  /* 0x0000002700277308 */ /* 0x000e220000001000 */
[----:B-1----:R-:W-:Y:S02]  /*3a90*/  FADD.FTZ R41, -R35, 1 ;  /* 0x3f80000023297421 */ /* 0x002fe40000010100 */
[----:B------:R-:W-:Y:S01]  /*3aa0*/  FMUL.FTZ R49, R49, R46 ;  /* 0x0000002e31317220 */ /* 0x000fe20000410000 */
[----:B------:R-:W-:Y:S01]  /*3ab0*/  SHF.L.U32 R46, R19, 0x10, RZ ;  /* 0x00000010132e7819 */ /* 0x000fe200000006ff */
[----:B------:R-:W-:-:S03]  /*3ac0*/  FFMA.FTZ R38, R30, R41, 1 ;  /* 0x3f8000001e267423 */ /* 0x000fc60000010029 */
[----:B------:R-:W1:Y:S01]  /*3ad0*/  MUFU.RCP R28, R28 ;  /* 0x0000001c001c7308 */ /* 0x000e620000001000 */
[----:B--2---:R-:W-:Y:S01]  /*3ae0*/  FADD.FTZ R43, R44, 1 ;  /* 0x3f8000002c2b7421 */ /* 0x004fe20000010000 */
[----:B------:R-:W-:-:S05]  /*3af0*/  SHF.L.U32 R44, R99, 0x10, RZ ;  /* 0x00000010632c7819 */ /* 0x000fca00000006ff */
[----:B------:R-:W-:Y:S01]  /*3b00*/  FMUL.FTZ R35, R44, R35 ;  /* 0x000000232c237220 */ /* 0x000fe20000410000 */
[----:B------:R2:W3:Y:S01]  /*3b10*/  MUFU.RCP R30, R43 ;  /* 0x0000002b001e7308 */ /* 0x0004e20000001000 */
[----:B0-----:R-:W-:Y:S01]  /*3b20*/  FADD.FTZ R41, -R39, 1 ;  /* 0x3f80000027297421 */ /* 0x001fe20000010100 */
[----:B------:R-:W-:-:S03]  /*3b30*/  FMUL.FTZ R39, R46, R39 ;  /* 0x000000272e277220 */ /* 0x000fc60000410000 */
[----:B------:R-:W-:Y:S01]  /*3b40*/  FFMA.FTZ R44, R42, R41, 1 ;  /* 0x3f8000002a2c7423 */ /* 0x000fe20000010029 */
[----:B------:R-:W-:Y:S01]  /*3b50*/  SHF.L.U32 R41, R97, 0x10, RZ ;  /* 0x0000001061297819 */ /* 0x000fe200000006ff */
[----:B-1----:R-:W-:Y:S01]  /*3b60*/  FADD.FTZ R42, -R28, 1 ;  /* 0x3f8000001c2a7421 */ /* 0x002fe20000010100 */
[----:B--2---:R-:W-:Y:S01]  /*3b70*/  SHF.L.U32 R43, R22, 0x10, RZ ;  /* 0x00000010162b7819 */ /* 0x004fe200000006ff */
[----:B------:R-:W-:Y:S02]  /*3b80*/  FMUL.FTZ R44, R39, R44 ;  /* 0x0000002c272c7220 */ /* 0x000fe40000410000 */
[----:B------:R-:W-:Y:S01]  /*3b90*/  FFMA.FTZ R37, R37, R42, 1 ;  /* 0x3f80000025257423 */ /* 0x000fe2000001002a */
[----:B------:R-:W-:Y:S01]  /*3ba0*/  FMUL.FTZ R42, R41, R28 ;  /* 0x0000001c292a7220 */ /* 0x000fe20000410000 */
[----:B------:R-:W-:Y:S01]  /*3bb0*/  FMUL.FTZ R28, R35, R38 ;  /* 0x00000026231c7220 */ /* 0x000fe20000410000 */
[----:B------:R-:W-:Y:S01]  /*3bc0*/  SHF.L.U32 R41, R21, 0x10, RZ ;  /* 0x0000001015297819 */ /* 0x000fe200000006ff */
[----:B---3--:R-:W-:Y:S01]  /*3bd0*/  FADD.FTZ R35, -R30, 1 ;  /* 0x3f8000001e237421 */ /* 0x008fe20000010100 */
[----:B------:R-:W-:Y:S01]  /*3be0*/  FFMA.FTZ R38, R75, R47, R74 ;  /* 0x0000002f4b267223 */ /* 0x000fe2000001004a */
[----:B------:R-:W-:-:S02]  /*3bf0*/  FADD.FTZ R43, -R64, R43 ;  /* 0x0000002b402b7221 */ /* 0x000fc40000010100 */
[----:B------:R-:W-:Y:S01]  /*3c00*/  FFMA.FTZ R36, R36, R35, 1 ;  /* 0x3f80000024247423 */ /* 0x000fe20000010023 */
[----:B------:R-:W-:Y:S01]  /*3c10*/  FMUL.FTZ R35, R41, R30 ;  /* 0x0000001e29237220 */ /* 0x000fe20000410000 */
[----:B------:R-:W-:Y:S01]  /*3c20*/  FMUL.FTZ R30, R42, R37 ;  /* 0x000000252a1e7220 */ /* 0x000fe20000410000 */
[----:B------:R-:W-:Y:S01]  /*3c30*/  FMUL.FTZ R46, R43, R110 ;  /* 0x0000006e2b2e7220 */ /* 0x000fe20000410000 */
[----:B------:R-:W-:Y:S01]  /*3c40*/  SHF.L.U32 R37, R92, 0x10, RZ ;  /* 0x000000105c257819 */ /* 0x000fe200000006ff */
[----:B------:R-:W-:Y:S01]  /*3c50*/  FMUL.FTZ R35, R35, R36 ;  /* 0x0000002423237220 */ /* 0x000fe20000410000 */
[----:B------:R-:W-:Y:S01]  /*3c60*/  FMUL.FTZ R36, R38, -1.4426950216293334961 ;  /* 0xbfb8aa3b26247820 */ /* 0x000fe20000410000 */
[----:B------:R-:W-:Y:S01]  /*3c70*/  FFMA.FTZ R41, R76, R46, R65 ;  /* 0x0000002e4c297223 */ /* 0x000fe20000010041 */
[-C--:B------:R-:W-:Y:S01]  /*3c80*/  FMUL.FTZ R42, R119, R110.reuse ;  /* 0x0000006e772a7220 */ /* 0x080fe20000410000 */
[----:B------:R-:W-:Y:S02]  /*3c90*/  FADD.FTZ R37, -R64, R37 ;  /* 0x0000002540257221 */ /* 0x000fe40000010100 */
[----:B------:R-:W-:Y:S01]  /*3ca0*/  FMUL.FTZ R53, R41, -1.4426950216293334961 ;  /* 0xbfb8aa3b29357820 */ /* 0x000fe20000410000 */
[----:B------:R-:W0:Y:S01]  /*3cb0*/  MUFU.EX2 R36, R36 ;  /* 0x0000002400247308 */ /* 0x000e220000000800 */
[----:B------:R-:W-:-:S04]  /*3cc0*/  FMUL.FTZ R43, R37, R110 ;  /* 0x0000006e252b7220 */ /* 0x000fc80000410000 */
[----:B------:R-:W-:-:S03]  /*3cd0*/  FFMA.FTZ R39, R75, R43, R74 ;  /* 0x0000002b4b277223 */ /* 0x000fc6000001004a */
[----:B------:R-:W1:Y:S01]  /*3ce0*/  MUFU.EX2 R53, R53 ;  /* 0x0000003500357308 */ /* 0x000e620000000800 */
[----:B------:R-:W-:-:S07]  /*3cf0*/  FMUL.FTZ R51, R39, -1.4426950216293334961 ;  /* 0xbfb8aa3b27337820 */ /* 0x000fce0000410000 */
[----:B------:R-:W2:Y:S01]  /*3d00*/  MUFU.EX2 R51, R51 ;  /* 0x0000003300337308 */ /* 0x000ea20000000800 */
[----:B0-----:R-:W-:Y:S01]  /*3d10*/  FADD.FTZ R37, R36, 1 ;  /* 0x3f80000024257421 */ /* 0x001fe20000010000 */
[----:B------:R-:W-:-:S06]  /*3d20*/  FFMA.FTZ R36, R76, R42, R65 ;  /* 0x0000002a4c247223 */ /* 0x000fcc0000010041 */
[----:B------:R-:W0:Y:S01]  /*3d30*/  MUFU.RCP R37, R37 ;  /* 0x0000002500257308 */ /* 0x000e220000001000 */
[----:B-1----:R-:W-:Y:S01]  /*3d40*/  FADD.FTZ R52, R53, 1 ;  /* 0x3f80000035347421 */ /* 0x002fe20000010000 */
[----:B------:R-:W-:-:S06]  /*3d50*/  FMUL.FTZ R53, R36, -1.4426950216293334961 ;  /* 0xbfb8aa3b24357820 */ /* 0x000fcc0000410000 */
[----:B------:R-:W1:Y:S01]  /*3d60*/  MUFU.RCP R52, R52 ;  /* 0x0000003400347308 */ /* 0x000e620000001000 */
[----:B--2---:R-:W-:-:S07]  /*3d70*/  FADD.FTZ R119, R51, 1 ;  /* 0x3f80000033777421 */ /* 0x004fce0000010000 */
[----:B------:R-:W2:Y:S01]  /*3d80*/  MUFU.EX2 R53, R53 ;  /* 0x0000003500357308 */ /* 0x000ea20000000800 */
[----:B0-----:R-:W-:Y:S01]  /*3d90*/  FADD.FTZ R51, -R37, 1 ;  /* 0x3f80000025337421 */ /* 0x001fe20000010100 */
[----:B------:R-:W-:-:S03]  /*3da0*/  FMUL.FTZ R37, R122, R37 ;  /* 0x000000257a257220 */ /* 0x000fc60000410000 */
[----:B------:R-:W-:-:S03]  /*3db0*/  FFMA.FTZ R38, R38, R51, 1 ;  /* 0x3f80000026267423 */ /* 0x000fc60000010033 */
[----:B------:R0:W3:Y:S01]  /*3dc0*/  MUFU.RCP R51, R119 ;  /* 0x0000007700337308 */ /* 0x0000e20000001000 */
[----:B-1----:R-:W-:Y:S01]  /*3dd0*/  FADD.FTZ R122, -R52, 1 ;  /* 0x3f800000347a7421 */ /* 0x002fe20000010100 */
[----:B------:R-:W-:-:S03]  /*3de0*/  FMUL.FTZ R38, R37, R38 ;  /* 0x0000002625267220 */ /* 0x000fc60000410000 */
[----:B------:R-:W-:Y:S01]  /*3df0*/  FFMA.FTZ R41, R41, R122, 1 ;  /* 0x3f80000029297423 */ /* 0x000fe2000001007a */
[----:B------:R-:W-:Y:S01]  /*3e00*/  SHF.L.U32 R122, R23, 0x10, RZ ;  /* 0x00000010177a7819 */ /* 0x000fe200000006ff */
[----:B--2---:R-:W-:Y:S01]  /*3e10*/  FADD.FTZ R123, R53, 1 ;  /* 0x3f800000357b7421 */ /* 0x004fe20000010000 */
[----:B0-----:R-:W-:-:S03]  /*3e20*/  FMUL.FTZ R119, R75, R118 ;  /* 0x000000764b777220 */ /* 0x001fc60000410000 */
[----:B------:R-:W-:Y:S01]  /*3e30*/  FMUL.FTZ R52, R122, R52 ;  /* 0x000000347a347220 */ /* 0x000fe20000410000 */
[----:B------:R-:W0:Y:S03]  /*3e40*/  MUFU.RCP R53, R123 ;  /* 0x0000007b00357308 */ /* 0x000e260000001000 */
[----:B------:R-:W-:Y:S01]  /*3e50*/  FMUL.FTZ R41, R52, R41 ;  /* 0x0000002934297220 */ /* 0x000fe20000410000 */
[----:B------:R-:W-:Y:S01]  /*3e60*/  FMUL.FTZ R52, R76, R71 ;  /* 0x000000474c347220 */ /* 0x000fe20000410000 */
[----:B---3--:R-:W-:-:S04]  /*3e70*/  FADD.FTZ R122, -R51, 1 ;  /* 0x3f800000337a7421 */ /* 0x008fc80000010100 */
        /* <DEDUP_REMOVED lines=8> */
[----:B------:R-:W-:Y:S01]  /*3f00*/  SHF.L.U32 R39, R90, 0x10, RZ ;  /* 0x000000105a277819 */ /* 0x000fe200000006ff */
[----:B------:R-:W-:Y:S01]  /*3f10*/  FFMA.FTZ R122, R25, R71, RZ ;  /* 0x00000047197a7223 */ /* 0x000fe200000100ff */
[----:B------:R-:W-:Y:S01]  /*3f20*/  FMUL.FTZ R37, R51, R53 ;  /* 0x0000003533257220 */ /* 0x000fe20000410000 */
[----:B------:R-:W-:Y:S01]  /*3f30*/  FFMA.FTZ R53, R25, R52, RZ ;  /* 0x0000003419357223 */ /* 0x000fe200000100ff */
[----:B------:R-:W-:Y:S01]  /*3f40*/  FADD.FTZ R52, RZ, R52 ;  /* 0x00000034ff347221 */ /* 0x000fe20000010000 */
[----:B------:R-:W-:Y:S01]  /*3f50*/  FADD.FTZ R39, -R64, R39 ;  /* 0x0000002740277221 */ /* 0x000fe20000010100 */
[----:B------:R-:W-:Y:S01]  /*3f60*/  FADD.FTZ R71, RZ, R71 ;  /* 0x00000047ff477221 */ /* 0x000fe20000010000 */
[----:B------:R-:W-:Y:S01]  /*3f70*/  FFMA.FTZ R53, R24, R119, R53 ;  /* 0x0000007718357223 */ /* 0x000fe20000010035 */
[----:B------:R-:W-:Y:S01]  /*3f80*/  FADD.FTZ R119, R119, R52 ;  /* 0x0000003477777221 */ /* 0x000fe20000010000 */
[----:B------:R-:W-:Y:S01]  /*3f90*/  FMUL.FTZ R39, R39, R110 ;  /* 0x0000006e27277220 */ /* 0x000fe20000410000 */
[----:B------:R-:W-:Y:S01]  /*3fa0*/  FADD.FTZ R71, R71, R124 ;  /* 0x0000007c47477221 */ /* 0x000fe20000010000 */
[-C--:B------:R-:W-:Y:S01]  /*3fb0*/  FFMA.FTZ R122, R55, R124.reuse, R122 ;  /* 0x0000007c377a7223 */ /* 0x080fe2000001007a */
[----:B------:R-:W-:Y:S01]  /*3fc0*/  FMUL.FTZ R124, R76, R124 ;  /* 0x0000007c4c7c7220 */ /* 0x000fe20000410000 */
[----:B------:R-:W-:Y:S01]  /*3fd0*/  FFMA.FTZ R51, R75, R39, R74 ;  /* 0x000000274b337223 */ /* 0x000fe2000001004a */
[----:B------:R-:W-:Y:S01]  /*3fe0*/  SHF.L.U32 R25, R91, 0x10, RZ ;  /* 0x000000105b197819 */ /* 0x000fe200000006ff */
[----:B------:R-:W-:Y:S01]  /*3ff0*/  FFMA.FTZ R24, R24, R118, RZ ;  /* 0x0000007618187223 */ /* 0x000fe200000100ff */
[----:B------:R-:W-:Y:S01]  /*4000*/  FFMA.FTZ R55, R55, R124, R53 ;  /* 0x0000007c37377223 */ /* 0x000fe20000010035 */
[----:B------:R-:W-:Y:S01]  /*4010*/  FMUL.FTZ R123, R51, -1.4426950216293334961 ;  /* 0xbfb8aa3b337b7820 */ /* 0x000fe20000410000 */
[----:B------:R-:W-:Y:S01]  /*4020*/  FADD.FTZ R119, R119, R124 ;  /* 0x0000007c77777221 */ /* 0x000fe20000010000 */
[----:B------:R-:W-:Y:S01]  /*4030*/  FADD.FTZ R71, R71, R54 ;  /* 0x0000003647477221 */ /* 0x000fe20000010000 */
[-C--:B------:R-:W-:Y:S01]  /*4040*/  FFMA.FTZ R122, R113, R54.reuse, R122 ;  /* 0x00000036717a7223 */ /* 0x080fe2000001007a */
[----:B------:R-:W-:-:S02]  /*4050*/  FMUL.FTZ R54, R76, R54 ;  /* 0x000000364c367220 */ /* 0x000fc40000410000 */
[----:B------:R-:W0:Y:S02]  /*4060*/  MUFU.EX2 R123, R123 ;  /* 0x0000007b007b7308 */ /* 0x000e240000000800 */
[----:B0-----:R-:W-:Y:S01]  /*4070*/  FADD.FTZ R52, R123, 1 ;  /* 0x3f8000007b347421 */ /* 0x001fe20000010000 */
[----:B------:R-:W-:Y:S01]  /*4080*/  FADD.FTZ R123, RZ, R118 ;  /* 0x00000076ff7b7221 */ /* 0x000fe20000010000 */
[-C--:B------:R-:W-:Y:S01]  /*4090*/  FFMA.FTZ R118, R125, R70.reuse, R24 ;  /* 0x000000467d767223 */ /* 0x080fe20000010018 */
[----:B------:R-:W-:Y:S02]  /*40a0*/  FMUL.FTZ R24, R75, R70 ;  /* 0x000000464b187220 */ /* 0x000fe40000410000 */
[----:B------:R-:W-:Y:S01]  /*40b0*/  FADD.FTZ R123, R123, R70 ;  /* 0x000000467b7b7221 */ /* 0x000fe20000010000 */
[----:B------:R-:W0:Y:S01]  /*40c0*/  MUFU.RCP R52, R52 ;  /* 0x0000003400347308 */ /* 0x000e220000001000 */
[----:B------:R-:W-:Y:S01]  /*40d0*/  SHF.L.U32 R70, R59, 0x10, RZ ;  /* 0x000000103b467819 */ /* 0x000fe200000006ff */
[----:B------:R-:W-:Y:S01]  /*40e0*/  FFMA.FTZ R125, R125, R24, R55 ;  /* 0x000000187d7d7223 */ /* 0x000fe20000010037 */
[----:B------:R-:W-:Y:S01]  /*40f0*/  FADD.FTZ R119, R24, R119 ;  /* 0x0000007718777221 */ /* 0x000fe20000010000 */
[----:B------:R-:W-:-:S02]  /*4100*/  FADD.FTZ R123, R123, R112 ;  /* 0x000000707b7b7221 */ /* 0x000fc40000010000 */
[----:B------:R-:W-:Y:S01]  /*4110*/  FFMA.FTZ R113, R113, R54, R125 ;  /* 0x0000003671717223 */ /* 0x000fe2000001007d */
[----:B------:R-:W-:Y:S01]  /*4120*/  FADD.FTZ R119, R119, R54 ;  /* 0x0000003677777221 */ /* 0x000fe20000010000 */
[----:B------:R-:W-:-:S04]  /*4130*/  FADD.FTZ R123, R123, R50 ;  /* 0x000000327b7b7221 */ /* 0x000fc80000010000 */
[----:B------:R-:W-:-:S04]  /*4140*/  FADD.FTZ R123, R123, R26 ;  /* 0x0000001a7b7b7221 */ /* 0x000fc80000010000 */
[----:B------:R-:W-:Y:S01]  /*4150*/  FADD.FTZ R123, R123, R28 ;  /* 0x0000001c7b7b7221 */ /* 0x000fe20000010000 */
[----:B0-----:R-:W-:Y:S01]  /*4160*/  FADD.FTZ R53, -R52, 1 ;  /* 0x3f80000034357421 */ /* 0x001fe20000010100 */
[----:B------:R-:W-:Y:S02]  /*4170*/  FMUL.FTZ R25, R25, R52 ;  /* 0x0000003419197220 */ /* 0x000fe40000410000 */
[----:B------:R-:W-:Y:S01]  /*4180*/  FADD.FTZ R123, R123, R30 ;  /* 0x0000001e7b7b7221 */ /* 0x000fe20000010000 */
[----:B------:R-:W-:Y:S01]  /*4190*/  FFMA.FTZ R53, R51, R53, 1 ;  /* 0x3f80000033357423 */ /* 0x000fe20000010035 */
[----:B------:R-:W-:Y:S02]  /*41a0*/  SHF.L.U32 R51, R58, 0x10, RZ ;  /* 0x000000103a337819 */ /* 0x000fe400000006ff */
[----:B------:R-:W-:Y:S01]  /*41b0*/  FADD.FTZ R123, R123, R38 ;  /* 0x000000267b7b7221 */ /* 0x000fe20000010000 */
[----:B------:R-:W-:Y:S02]  /*41c0*/  FMUL.FTZ R52, R25, R53 ;  /* 0x0000003519347220 */ /* 0x000fe40000410000 */
[----:B------:R-:W-:Y:S01]  /*41d0*/  FADD.FTZ R51, -R64, R51 ;  /* 0x0000003340337221 */ /* 0x000fe20000010100 */
[----:B------:R-:W-:-:S03]  /*41e0*/  FADD.FTZ R123, R123, R36 ;  /* 0x000000247b7b7221 */ /* 0x000fc60000010000 */
[----:B------:R-:W-:Y:S01]  /*41f0*/  FMUL.FTZ R25, R51, R110 ;  /* 0x0000006e33197220 */ /* 0x000fe20000410000 */
[----:B------:R-:W-:-:S03]  /*4200*/  FADD.FTZ R123, R123, R52 ;  /* 0x000000347b7b7221 */ /* 0x000fc60000010000 */
        /* <DEDUP_REMOVED lines=9> */
[----:B------:R-:W-:Y:S01]  /*42a0*/  FMUL.FTZ R53, R55, R70 ;  /* 0x0000004637357220 */ /* 0x000fe20000410000 */
[----:B------:R-:W-:Y:S01]  /*42b0*/  SHF.L.U32 R70, R78, 0x10, RZ ;  /* 0x000000104e467819 */ /* 0x000fe200000006ff */
[----:B------:R-:W-:-:S04]  /*42c0*/  FADD.FTZ R51, -R64, R51 ;  /* 0x0000003340337221 */ /* 0x000fc80000010100 */
[----:B------:R-:W-:-:S04]  /*42d0*/  FMUL.FTZ R55, R51, R110 ;  /* 0x0000006e33377220 */ /* 0x000fc80000410000 */
        /* <DEDUP_REMOVED lines=8> */
[----:B------:R-:W-:-:S05]  /*4360*/  SHF.L.U32 R24, R60, 0x10, RZ ;  /* 0x000000103c187819 */ /* 0x000fca00000006ff */
[----:B------:R-:W-:Y:S01]  /*4370*/  FADD.FTZ R124, -R64, R24 ;  /* 0x00000018407c7221 */ /* 0x000fe20000010100 */
[----:B------:R-:W-:Y:S01]  /*4380*/  FMUL.FTZ R24, R70, R125 ;  /* 0x0000007d46187220 */ /* 0x000fe20000410000 */
[-C--:B------:R-:W-:Y:S01]  /*4390*/  FFMA.FTZ R125, R121, R112.reuse, R118 ;  /* 0x00000070797d7223 */ /* 0x080fe20000010076 */
[----:B------:R-:W-:Y:S01]  /*43a0*/  FMUL.FTZ R112, R75, R112 ;  /* 0x000000704b707220 */ /* 0x000fe20000410000 */
[----:B------:R-:W-:-:S03]  /*43b0*/  FMUL.FTZ R51, R124, R110 ;  /* 0x0000006e7c337220 */ /* 0x000fc60000410000 */
[----:B------:R-:W-:Y:S01]  /*43c0*/  FFMA.FTZ R121, R121, R112, R113 ;  /* 0x0000007079797223 */ /* 0x000fe20000010071 */
[----:B------:R-:W-:Y:S01]  /*43d0*/  FFMA.FTZ R54, R76, R51, R65 ;  /* 0x000000334c367223 */ /* 0x000fe20000010041 */
[----:B------:R-:W-:Y:S01]  /*43e0*/  SHF.L.U32 R113, R61, 0x10, RZ ;  /* 0x000000103d717819 */ /* 0x000fe200000006ff */
[----:B------:R-:W-:Y:S01]  /*43f0*/  FADD.FTZ R119, R112, R119 ;  /* 0x0000007770777221 */ /* 0x000fe20000010000 */
[----:B------:R-:W-:Y:S01]  /*4400*/  FADD.FTZ R112, R71, R120 ;  /* 0x0000007847707221 */ /* 0x000fe20000010000 */
[----:B------:R-:W-:Y:S01]  /*4410*/  FMUL.FTZ R124, R54, -1.4426950216293334961 ;  /* 0xbfb8aa3b367c7820 */ /* 0x000fe20000410000 */
[CC--:B------:R-:W-:Y:S01]  /*4420*/  FFMA.FTZ R71, R89.reuse, R120.reuse, R122 ;  /* 0x0000007859477223 */ /* 0x0c0fe2000001007a */
[----:B------:R-:W-:Y:S01]  /*4430*/  FMUL.FTZ R120, R76, R120 ;  /* 0x000000784c787220 */ /* 0x000fe20000410000 */
[----:B------:R-:W-:Y:S02]  /*4440*/  FADD.FTZ R112, R112, R27 ;  /* 0x0000001b70707221 */ /* 0x000fe40000010000 */
[----:B------:R-:W-:Y:S01]  /*4450*/  FFMA.FTZ R71, R34, R27, R71 ;  /* 0x0000001b22477223 */ /* 0x000fe20000010047 */
[----:B------:R-:W0:Y:S01]  /*4460*/  MUFU.EX2 R124, R124 ;  /* 0x0000007c007c7308 */ /* 0x000e220000000800 */
[----:B------:R-:W-:Y:S01]  /*4470*/  FFMA.FTZ R89, R89, R120, R121 ;  /* 0x0000007859597223 */ /* 0x000fe20000010079 */
[----:B------:R-:W-:Y:S01]  /*4480*/  SHF.L.U32 R121, R80, 0x10, RZ ;  /* 0x0000001050797819 */ /* 0x000fe200000006ff */
[----:B------:R-:W-:Y:S01]  /*4490*/  FADD.FTZ R119, R119, R120 ;  /* 0x0000007877777221 */ /* 0x000fe20000010000 */
[----:B0-----:R-:W-:-:S06]  /*44a0*/  FADD.FTZ R70, R124, 1 ;  /* 0x3f8000007c467421 */ /* 0x001fcc0000010000 */
[----:B------:R-:W0:Y:S02]  /*44b0*/  MUFU.RCP R70, R70 ;  /* 0x0000004600467308 */ /* 0x000e240000001000 */
[----:B0-----:R-:W-:Y:S01]  /*44c0*/  FADD.FTZ R118, -R70, 1 ;  /* 0x3f80000046767421 */ /* 0x001fe20000010100 */
[----:B------:R-:W-:-:S03]  /*44d0*/  FMUL.FTZ R113, R113, R70 ;  /* 0x0000004671717220 */ /* 0x000fc60000410000 */
[----:B------:R-:W-:Y:S01]  /*44e0*/  FFMA.FTZ R54, R54, R118, 1 ;  /* 0x3f80000036367423 */ /* 0x000fe20000010076 */
[----:B------:R-:W-:-:S03]  /*44f0*/  SHF.L.U32 R118, R79, 0x10, RZ ;  /* 0x000000104f767819 */ /* 0x000fc600000006ff */
[----:B------:R-:W-:Y:S02]  /*4500*/  FMUL.FTZ R54, R113, R54 ;  /* 0x0000003671367220 */ /* 0x000fe40000410000 */
        /* <DEDUP_REMOVED lines=15> */
[----:B------:R-:W-:Y:S02]  /*4600*/  FMUL.FTZ R118, R124, R110 ;  /* 0x0000006e7c767220 */ /* 0x000fe40000410000 */
[----:B------:R-:W-:Y:S01]  /*4610*/  FFMA.FTZ R122, R33, R26, R122 ;  /* 0x0000001a217a7223 */ /* 0x000fe2000001007a */
[----:B------:R-:W-:Y:S01]  /*4620*/  FFMA.FTZ R89, R48, R50, R89 ;  /* 0x0000003230597223 */ /* 0x000fe20000010059 */
[----:B------:R-:W-:Y:S01]  /*4630*/  FFMA.FTZ R120, R76, R118, R65 ;  /* 0x000000764c787223 */ /* 0x000fe20000010041 */
[----:B------:R-:W-:Y:S01]  /*4640*/  SHF.L.U32 R48, R63, 0x10, RZ ;  /* 0x000000103f307819 */ /* 0x000fe200000006ff */
[----:B------:R-:W-:-:S02]  /*4650*/  FFMA.FTZ R122, R31, R28, R122 ;  /* 0x0000001c1f7a7223 */ /* 0x000fc4000001007a */
[----:B------:R-:W-:Y:S02]  /*4660*/  FMUL.FTZ R124, R120, -1.4426950216293334961 ;  /* 0xbfb8aa3b787c7820 */ /* 0x000fe40000410000 */
[----:B------:R-:W-:-:S04]  /*4670*/  FFMA.FTZ R122, R45, R30, R122 ;  /* 0x0000001e2d7a7223 */ /* 0x000fc8000001007a */
[----:B------:R-:W0:Y:S01]  /*4680*/  MUFU.EX2 R124, R124 ;  /* 0x0000007c007c7308 */ /* 0x000e220000000800 */
[----:B------:R-:W-:-:S04]  /*4690*/  FFMA.FTZ R122, R47, R38, R122 ;  /* 0x000000262f7a7223 */ /* 0x000fc8000001007a */
[-C--:B------:R-:W-:Y:S01]  /*46a0*/  FFMA.FTZ R122, R43, R36.reuse, R122 ;  /* 0x000000242b7a7223 */ /* 0x080fe2000001007a */
[----:B------:R-:W-:-:S03]  /*46b0*/  FMUL.FTZ R36, R75, R36 ;  /* 0x000000244b247220 */ /* 0x000fc60000410000 */
[----:B------:R-:W-:Y:S01]  /*46c0*/  FFMA.FTZ R122, R39, R52, R122 ;  /* 0x00000034277a7223 */ /* 0x000fe2000001007a */
[----:B0-----:R-:W-:Y:S01]  /*46d0*/  FADD.FTZ R121, R124, 1 ;  /* 0x3f8000007c797421 */ /* 0x001fe20000010000 */
[----:B------:R-:W-:Y:S01]  /*46e0*/  FMUL.FTZ R124, R76, R27 ;  /* 0x0000001b4c7c7220 */ /* 0x000fe20000410000 */
[----:B------:R-:W-:-:S03]  /*46f0*/  SHF.L.U32 R27, R82, 0x10, RZ ;  /* 0x00000010521b7819 */ /* 0x000fc600000006ff */
[----:B------:R-:W-:Y:S01]  /*4700*/  FFMA.FTZ R34, R34, R124, R89 ;  /* 0x0000007c22227223 */ /* 0x000fe20000010059 */
[----:B------:R-:W0:Y:S02]  /*4710*/  MUFU.RCP R121, R121 ;  /* 0x0000007900797308 */ /* 0x000e240000001000 */
[----:B0-----:R-:W-:Y:S01]  /*4720*/  FADD.FTZ R125, -R121, 1 ;  /* 0x3f800000797d7421 */ /* 0x001fe20000010100 */
[----:B------:R-:W-:-:S03]  /*4730*/  FMUL.FTZ R48, R48, R121 ;  /* 0x0000007930307220 */ /* 0x000fc60000410000 */
[----:B------:R-:W-:Y:S01]  /*4740*/  FFMA.FTZ R125, R120, R125, 1 ;  /* 0x3f800000787d7423 */ /* 0x000fe2000001007d */
[----:B------:R-:W-:-:S03]  /*4750*/  SHF.L.U32 R120, R81, 0x10, RZ ;  /* 0x0000001051787819 */ /* 0x000fc600000006ff */
[----:B------:R-:W-:Y:S02]  /*4760*/  FMUL.FTZ R121, R48, R125 ;  /* 0x0000007d30797220 */ /* 0x000fe40000410000 */
[----:B------:R-:W-:-:S04]  /*4770*/  FADD.FTZ R120, -R64, R120 ;  /* 0x0000007840787221 */ /* 0x000fc80000010100 */
[----:B------:R-:W-:Y:S01]  /*4780*/  FMUL.FTZ R48, R120, R110 ;  /* 0x0000006e78307220 */ /* 0x000fe20000410000 */
[----:B------:R-:W-:-:S03]  /*4790*/  FADD.FTZ R120, R50, R119 ;  /* 0x0000007732787221 */ /* 0x000fc60000010000 */
[----:B------:R-:W-:Y:S01]  /*47a0*/  FFMA.FTZ R119, R75, R48, R74 ;  /* 0x000000304b777223 */ /* 0x000fe2000001004a */
[----:B------:R-:W-:-:S03]  /*47b0*/  FADD.FTZ R120, R120, R124 ;  /* 0x0000007c78787221 */ /* 0x000fc60000010000 */
[----:B------:R-:W-:-:S06]  /*47c0*/  FMUL.FTZ R125, R119, -1.4426950216293334961 ;  /* 0xbfb8aa3b777d7820 */ /* 0x000fcc0000410000 */
[----:B------:R-:W0:Y:S02]  /*47d0*/  MUFU.EX2 R125, R125 ;  /* 0x0000007d007d7308 */ /* 0x000e240000000800 */
[----:B0-----:R-:W-:Y:S01]  /*47e0*/  FADD.FTZ R50, R125, 1 ;  /* 0x3f8000007d327421 */ /* 0x001fe20000010000 */
[----:B------:R-:W-:Y:S01]  /*47f0*/  FMUL.FTZ R125, R75, R26 ;  /* 0x0000001a4b7d7220 */ /* 0x000fe20000410000 */
[----:B------:R-:W-:-:S03]  /*4800*/  SHF.L.U32 R26, R67, 0x10, RZ ;  /* 0x00000010431a7819 */ /* 0x000fc600000006ff */
[----:B------:R-:W-:Y:S01]  /*4810*/  FFMA.FTZ R33, R33, R125, R34 ;  /* 0x0000007d21217223 */ /* 0x000fe20000010022 */
[----:B------:R-:W0:Y:S01]  /*4820*/  MUFU.RCP R50, R50 ;  /* 0x0000003200327308 */ /* 0x000e220000001000 */
[----:B------:R-:W-:Y:S01]  /*4830*/  FADD.FTZ R120, R125, R120 ;  /* 0x000000787d787221 */ /* 0x000fe20000010000 */
[----:B------:R-:W-:Y:S01]  /*4840*/  FADD.FTZ R125, R112, R49 ;  /* 0x00000031707d7221 */ /* 0x000fe20000010000 */
[----:B------:R-:W-:Y:S01]  /*4850*/  FFMA.FTZ R112, R32, R49, R71 ;  /* 0x0000003120707223 */ /* 0x000fe20000010047 */
[----:B------:R-:W-:-:S05]  /*4860*/  SHF.L.U32 R71, R68, 0x10, RZ ;  /* 0x0000001044477819 */ /* 0x000fca00000006ff */
[----:B------:R-:W-:Y:S01]  /*4870*/  FADD.FTZ R71, -R64, R71 ;  /* 0x0000004740477221 */ /* 0x000fe20000010100 */
        /* <DEDUP_REMOVED lines=10> */
[----:B0-----:R-:W-:Y:S01]  /*4920*/  FADD.FTZ R89, R124, 1 ;  /* 0x3f8000007c597421 */ /* 0x001fe20000010000 */
[----:B------:R-:W-:-:S04]  /*4930*/  FMUL.FTZ R124, R76, R49 ;  /* 0x000000314c7c7220 */ /* 0x000fc80000410000 */
[----:B------:R-:W-:Y:S01]  /*4940*/  FFMA.FTZ R32, R32, R124, R33 ;  /* 0x0000007c20207223 */ /* 0x000fe20000010021 */
[----:B------:R-:W0:Y:S01]  /*4950*/  MUFU.RCP R89, R89 ;  /* 0x0000005900597308 */ /* 0x000e220000001000 */
[----:B------:R-:W-:Y:S01]  /*4960*/  SHF.L.U32 R33, R84, 0x10, RZ ;  /* 0x0000001054217819 */ /* 0x000fe200000006ff */
[----:B------:R-:W-:Y:S01]  /*4970*/  FADD.FTZ R120, R120, R124 ;  /* 0x0000007c78787221 */ /* 0x000fe20000010000 */
        /* <DEDUP_REMOVED lines=12> */
[----:B0-----:R-:W-:Y:S01]  /*4a40*/  FMUL.FTZ R33, R33, R34 ;  /* 0x0000002221217220 */ /* 0x001fe20000410000 */
[----:B------:R-:W-:Y:S01]  /*4a50*/  FADD.FTZ R49, -R34, 1 ;  /* 0x3f80000022317421 */ /* 0x000fe20000010100 */
[----:B------:R-:W-:-:S03]  /*4a60*/  FMUL.FTZ R34, R71, R110 ;  /* 0x0000006e47227220 */ /* 0x000fc60000410000 */
[----:B------:R-:W-:Y:S01]  /*4a70*/  FFMA.FTZ R49, R119, R49, 1 ;  /* 0x3f80000077317423 */ /* 0x000fe20000010031 */
[----:B------:R-:W-:Y:S01]  /*4a80*/  FFMA.FTZ R71, R76, R34, R65 ;  /* 0x000000224c477223 */ /* 0x000fe20000010041 */
[----:B------:R-:W-:Y:S01]  /*4a90*/  FMUL.FTZ R119, R75, R28 ;  /* 0x0000001c4b777220 */ /* 0x000fe20000410000 */
[----:B------:R-:W-:Y:S01]  /*4aa0*/  SHF.L.U32 R28, R69, 0x10, RZ ;  /* 0x00000010451c7819 */ /* 0x000fe200000006ff */
[----:B------:R-:W-:Y:S01]  /*4ab0*/  FMUL.FTZ R33, R33, R49 ;  /* 0x0000003121217220 */ /* 0x000fe20000410000 */
[----:B------:R-:W-:Y:S01]  /*4ac0*/  FMUL.FTZ R124, R71, -1.4426950216293334961 ;  /* 0xbfb8aa3b477c7820 */ /* 0x000fe20000410000 */
[----:B------:R-:W-:Y:S01]  /*4ad0*/  FFMA.FTZ R32, R31, R119, R32 ;  /* 0x000000771f207223 */ /* 0x000fe20000010020 */
[----:B------:R-:W-:Y:S01]  /*4ae0*/  FADD.FTZ R120, R119, R120 ;  /* 0x0000007877787221 */ /* 0x000fe20000010000 */
[----:B------:R-:W-:-:S03]  /*4af0*/  FFMA.FTZ R119, R29, R44, R112 ;  /* 0x0000002c1d777223 */ /* 0x000fc60000010070 */
[----:B------:R-:W0:Y:S01]  /*4b00*/  MUFU.EX2 R124, R124 ;  /* 0x0000007c007c7308 */ /* 0x000e220000000800 */
[----:B------:R-:W-:-:S04]  /*4b10*/  FFMA.FTZ R119, R40, R35, R119 ;  /* 0x0000002328777223 */ /* 0x000fc80000010077 */
[----:B------:R-:W-:Y:S01]  /*4b20*/  FFMA.FTZ R119, R46, R41, R119 ;  /* 0x000000292e777223 */ /* 0x000fe20000010077 */
[----:B0-----:R-:W-:Y:S01]  /*4b30*/  FADD.FTZ R49, R124, 1 ;  /* 0x3f8000007c317421 */ /* 0x001fe20000010000 */
[----:B------:R-:W-:Y:S01]  /*4b40*/  FADD.FTZ R124, R125, R44 ;  /* 0x0000002c7d7c7221 */ /* 0x000fe20000010000 */
[----:B------:R-:W-:Y:S01]  /*4b50*/  FMUL.FTZ R125, R76, R44 ;  /* 0x0000002c4c7d7220 */ /* 0x000fe20000410000 */
[----:B------:R-:W-:Y:S02]  /*4b60*/  SHF.L.U32 R44, R86, 0x10, RZ ;  /* 0x00000010562c7819 */ /* 0x000fe400000006ff */
[----:B------:R-:W-:Y:S01]  /*4b70*/  FADD.FTZ R124, R124, R35 ;  /* 0x000000237c7c7221 */ /* 0x000fe20000010000 */
[----:B------:R-:W0:Y:S01]  /*4b80*/  MUFU.RCP R49, R49 ;  /* 0x0000003100317308 */ /* 0x000e220000001000 */
[----:B------:R-:W-:Y:S01]  /*4b90*/  FFMA.FTZ R32, R29, R125, R32 ;  /* 0x0000007d1d207223 */ /* 0x000fe20000010020 */
[----:B------:R-:W-:Y:S01]  /*4ba0*/  FADD.FTZ R120, R120, R125 ;  /* 0x0000007d78787221 */ /* 0x000fe20000010000 */
[----:B------:R-:W-:Y:S01]  /*4bb0*/  FMUL.FTZ R125, R75, R30 ;  /* 0x0000001e4b7d7220 */ /* 0x000fe20000410000 */
[----:B------:R-:W-:Y:S01]  /*4bc0*/  SHF.L.U32 R30, R73, 0x10, RZ ;  /* 0x00000010491e7819 */ /* 0x000fe200000006ff */
[----:B------:R-:W-:-:S02]  /*4bd0*/  FADD.FTZ R124, R124, R41 ;  /* 0x000000297c7c7221 */ /* 0x000fc40000010000 */
[----:B------:R-:W-:Y:S01]  /*4be0*/  FFMA.FTZ R45, R45, R125, R32 ;  /* 0x0000007d2d2d7223 */ /* 0x000fe20000010020 */
[----:B------:R-:W-:Y:S01]  /*4bf0*/  FADD.FTZ R120, R125, R120 ;  /* 0x000000787d787221 */ /* 0x000fe20000010000 */
[----:B------:R-:W-:Y:S01]  /*4c00*/  FADD.FTZ R124, R124, R37 ;  /* 0x000000257c7c7221 */ /* 0x000fe20000010000 */
[----:B0-----:R-:W-:Y:S01]  /*4c10*/  FMUL.FTZ R31, R28, R49 ;  /* 0x000000311c1f7220 */ /* 0x001fe20000410000 */
[----:B------:R-:W-:-:S04]  /*4c20*/  FADD.FTZ R28, -R49, 1 ;  /* 0x3f800000311c7421 */ /* 0x000fc80000010100 */
        /* <DEDUP_REMOVED lines=42> */
[C---:B------:R-:W-:Y:S01]  /*4ed0*/  FMUL.FTZ R35, R75.reuse, R38 ;  /* 0x000000264b237220 */ /* 0x040fe20000410000 */
[----:B------:R-:W-:Y:S01]  /*4ee0*/  FMUL.FTZ R38, R76, R41 ;  /* 0x000000294c267220 */ /* 0x000fe20000410000 */
[----:B------:R-:W-:Y:S02]  /*4ef0*/  FMUL.FTZ R41, R75, R113 ;  /* 0x000000714b297220 */ /* 0x000fe40000410000 */
[----:B------:R-:W-:Y:S01]  /*4f00*/  FFMA.FTZ R47, R47, R35, R40 ;  /* 0x000000232f2f7223 */ /* 0x000fe20000010028 */
[----:B------:R-:W-:Y:S01]  /*4f10*/  FADD.FTZ R120, R35, R120 ;  /* 0x0000007823787221 */ /* 0x000fe20000010000 */
[----:B------:R-:W-:Y:S02]  /*4f20*/  FMUL.FTZ R40, R75, R52 ;  /* 0x000000344b287220 */ /* 0x000fe40000410000 */
[----:B------:R-:W-:Y:S01]  /*4f30*/  FFMA.FTZ R47, R46, R38, R47 ;  /* 0x000000262e2f7223 */ /* 0x000fe2000001002f */
[----:B------:R-:W-:Y:S01]  /*4f40*/  FADD.FTZ R35, R120, R38 ;  /* 0x0000002678237221 */ /* 0x000fe20000010000 */
[----:B------:R-:W-:-:S02]  /*4f50*/  FMUL.FTZ R38, R76, R37 ;  /* 0x000000254c267220 */ /* 0x000fc40000410000 */
[----:B------:R-:W-:Y:S01]  /*4f60*/  FFMA.FTZ R47, R43, R36, R47 ;  /* 0x000000242b2f7223 */ /* 0x000fe2000001002f */
[----:B------:R-:W-:Y:S01]  /*4f70*/  FADD.FTZ R35, R36, R35 ;  /* 0x0000002324237221 */ /* 0x000fe20000010000 */
[----:B------:R-:W-:Y:S01]  /*4f80*/  FFMA.FTZ R36, R42, R37, R119 ;  /* 0x000000252a247223 */ /* 0x000fe20000010077 */
[-C--:B------:R-:W-:Y:S01]  /*4f90*/  FMUL.FTZ R37, R76, R53.reuse ;  /* 0x000000354c257220 */ /* 0x080fe20000410000 */
[----:B------:R-:W-:Y:S01]  /*4fa0*/  FFMA.FTZ R47, R42, R38, R47 ;  /* 0x000000262a2f7223 */ /* 0x000fe2000001002f */
[----:B------:R-:W-:Y:S01]  /*4fb0*/  FADD.FTZ R35, R35, R38 ;  /* 0x0000002623237221 */ /* 0x000fe20000010000 */
[----:B------:R-:W-:Y:S01]  /*4fc0*/  FFMA.FTZ R36, R25, R53, R36 ;  /* 0x0000003519247223 */ /* 0x000fe20000010024 */
[----:B------:R-:W-:Y:S01]  /*4fd0*/  FADD.FTZ R53, R124, R53 ;  /* 0x000000357c357221 */ /* 0x000fe20000010000 */
[----:B------:R-:W-:Y:S01]  /*4fe0*/  FFMA.FTZ R38, R39, R40, R47 ;  /* 0x0000002827267223 */ /* 0x000fe2000001002f */
[----:B------:R-:W-:-:S03]  /*4ff0*/  FADD.FTZ R35, R40, R35 ;  /* 0x0000002328237221 */ /* 0x000fc60000010000 */
[----:B------:R-:W-:Y:S01]  /*5000*/  FFMA.FTZ R39, R25, R37, R38 ;  /* 0x0000002519277223 */ /* 0x000fe20000010026 */
[----:B------:R-:W-:Y:S01]  /*5010*/  FMUL.FTZ R38, R75, R24 ;  /* 0x000000184b267220 */ /* 0x000fe20000410000 */
[----:B------:R-:W-:Y:S01]  /*5020*/  FADD.FTZ R35, R35, R37 ;  /* 0x0000002523237221 */ /* 0x000fe20000010000 */
[----:B------:R-:W-:Y:S01]  /*5030*/  FFMA.FTZ R37, R51, R54, R36 ;  /* 0x0000003633257223 */ /* 0x000fe20000010024 */
[C---:B------:R-:W-:Y:S01]  /*5040*/  FFMA.FTZ R25, R55.reuse, R24, R122 ;  /* 0x0000001837197223 */ /* 0x040fe2000001007a */
[----:B------:R-:W-:Y:S01]  /*5050*/  FFMA.FTZ R40, R55, R38, R39 ;  /* 0x0000002637287223 */ /* 0x000fe20000010027 */
[----:B------:R-:W-:Y:S01]  /*5060*/  FMUL.FTZ R39, R76, R54 ;  /* 0x000000364c277220 */ /* 0x000fe20000410000 */
[----:B------:R-:W-:Y:S01]  /*5070*/  FADD.FTZ R35, R38, R35 ;  /* 0x0000002326237221 */ /* 0x000fe20000010000 */
[-C--:B------:R-:W-:Y:S01]  /*5080*/  FMUL.FTZ R38, R76, R121.reuse ;  /* 0x000000794c267220 */ /* 0x080fe20000410000 */
[----:B------:R-:W-:Y:S01]  /*5090*/  FFMA.FTZ R37, R118, R121, R37 ;  /* 0x0000007976257223 */ /* 0x000fe20000010025 */
[----:B------:R-:W-:Y:S01]  /*50a0*/  FFMA.FTZ R40, R51, R39, R40 ;  /* 0x0000002733287223 */ /* 0x000fe20000010028 */
[----:B------:R-:W-:Y:S01]  /*50b0*/  FADD.FTZ R36, R35, R39 ;  /* 0x0000002723247221 */ /* 0x000fe20000010000 */
[----:B------:R-:W-:Y:S01]  /*50c0*/  FADD.FTZ R24, R123, R24 ;  /* 0x000000187b187221 */ /* 0x000fe20000010000 */
[C---:B------:R-:W-:Y:S01]  /*50d0*/  FFMA.FTZ R25, R70.reuse, R113, R25 ;  /* 0x0000007146197223 */ /* 0x040fe20000010019 */
[----:B------:R-:W-:Y:S01]  /*50e0*/  FFMA.FTZ R35, R70, R41, R40 ;  /* 0x0000002946237223 */ /* 0x000fe20000010028 */
[----:B------:R-:W-:Y:S01]  /*50f0*/  FADD.FTZ R36, R41, R36 ;  /* 0x0000002429247221 */ /* 0x000fe20000010000 */
[----:B------:R-:W-:Y:S01]  /*5100*/  FADD.FTZ R24, R24, R113 ;  /* 0x0000007118187221 */ /* 0x000fe20000010000 */
[----:B------:R-:W-:Y:S01]  /*5110*/  FMUL.FTZ R40, R76, R89 ;  /* 0x000000594c287220 */ /* 0x000fe20000410000 */
[----:B------:R-:W-:Y:S01]  /*5120*/  FFMA.FTZ R118, R118, R38, R35 ;  /* 0x0000002676767223 */ /* 0x000fe20000010023 */
[-C--:B------:R-:W-:Y:S01]  /*5130*/  FMUL.FTZ R35, R75, R27.reuse ;  /* 0x0000001b4b237220 */ /* 0x080fe20000410000 */
[----:B------:R-:W-:Y:S01]  /*5140*/  FADD.FTZ R36, R36, R38 ;  /* 0x0000002624247221 */ /* 0x000fe20000010000 */
[----:B------:R-:W-:Y:S01]  /*5150*/  FFMA.FTZ R25, R48, R27, R25 ;  /* 0x0000001b30197223 */ /* 0x000fe20000010019 */
[----:B------:R-:W-:Y:S01]  /*5160*/  FADD.FTZ R24, R24, R27 ;  /* 0x0000001b18187221 */ /* 0x000fe20000010000 */
[----:B------:R-:W-:Y:S01]  /*5170*/  FFMA.FTZ R39, R48, R35, R118 ;  /* 0x0000002330277223 */ /* 0x000fe20000010076 */
[----:B------:R-:W-:Y:S01]  /*5180*/  FADD.FTZ R36, R35, R36 ;  /* 0x0000002423247221 */ /* 0x000fe20000010000 */
[C---:B------:R-:W-:Y:S01]  /*5190*/  FFMA.FTZ R38, R50.reuse, R89, R37 ;  /* 0x0000005932267223 */ /* 0x040fe20000010025 */
        /* <DEDUP_REMOVED lines=19> */
[-C--:B------:R-:W-:Y:S01]  /*52d0*/  FMUL.FTZ R31, R75, R32.reuse ;  /* 0x000000204b1f7220 */ /* 0x080fe20000410000 */
        /* <DEDUP_REMOVED lines=9> */
[----:B------:R-:W-:-:S07]  /*5370*/  FADD.FTZ R27, R27, R32 ;  /* 0x000000201b1b7221 */ /* 0x000fce0000010000 */
.L_x_258:
        /* <DEDUP_REMOVED lines=45> */
.L_x_260:
[----:B------:R-:W-:Y:S05]  /*5650*/  BSYNC.RECONVERGENT B0 ;  /* 0x0000000000007941 */ /* 0x000fea0003800200 */
.L_x_259:
        /* <DEDUP_REMOVED lines=43> */
.L_x_262:
[----:B------:R-:W-:Y:S05]  /*5910*/  BSYNC.RECONVERGENT B0 ;  /* 0x0000000000007941 */ /* 0x000fea0003800200 */
.L_x_261:
        /* <DEDUP_REMOVED lines=38> */
.L_x_264:
[----:B------:R-:W-:Y:S05]  /*5b80*/  BSYNC.RECONVERGENT B0 ;  /* 0x0000000000007941 */ /* 0x000fea0003800200 */
.L_x_263:
        /* <DEDUP_REMOVED lines=28> */
.L_x_266:
[----:B------:R-:W-:Y:S05]  /*5d50*/  BSYNC.RECONVERGENT B0 ;  /* 0x0000000000007941 */ /* 0x000fea0003800200 */
.L_x_265:
        /* <DEDUP_REMOVED lines=28> */
.L_x_269:
[----:B------:R-:W2:Y:S04]  /*5f20*/  LDG.E.STRONG.GPU R26, desc[UR6][R24.64] ;  /* 0x00000006181a7981 */ /* 0x000ea8000c1ef900 */
[----:B--2---:R-:W-:Y:S01]  /*5f30*/  CCTL.IVALL ;  /* 0x00000000ff00798f */ /* 0x004fe20002000000 */
[----:B------:R-:W-:Y:S05]  /*5f40*/  YIELD ;  /* 0x0000000000007946 */ /* 0x000fea0003800000 */
[----:B------:R-:W-:-:S13]  /*5f50*/  ISETP.NE.AND P0, PT, R26, R31, PT ;  /* 0x0000001f1a00720c */ /* 0x000fda0003f05270 */
[----:B------:R-:W-:Y:S05]  /*5f60*/  @P0 BRA `(.L_x_269) ;  /* 0xfffffffc00ec0947 */ /* 0x000fea000383ffff */
.L_x_268:
        /* <DEDUP_REMOVED lines=16> */
.L_x_271:
        /* <DEDUP_REMOVED lines=61> */
.L_x_270:
        /* <DEDUP_REMOVED lines=38> */
.L_x_272:
        /* <DEDUP_REMOVED lines=19> */
.L_x_273:
        /* <DEDUP_REMOVED lines=9> */
.L_x_274:
[----:B------:R-:W-:Y:S05]  /*6860*/  BSYNC.RECONVERGENT B0 ;  /* 0x0000000000007941 */ /* 0x000fea0003800200 */
.L_x_267:
        /* <DEDUP_REMOVED lines=38> */
.L_x_275:
        /* <DEDUP_REMOVED lines=34> */
.L_x_277:
[----:B------:R-:W-:Y:S05]  /*6cf0*/  BSYNC.RECONVERGENT B0 ;  /* 0x0000000000007941 */ /* 0x000fea0003800200 */
.L_x_276:
        /* <DEDUP_REMOVED lines=25> */
.L_x_278:
        /* <DEDUP_REMOVED lines=21> */
.L_x_280:
[----:B------:R-:W-:Y:S05]  /*6fe0*/  BSYNC.RECONVERGENT B0 ;  /* 0x0000000000007941 */ /* 0x000fea0003800200 */
.L_x_279:
[----:B------:R-:W-:Y:S01]  /*6ff0*/  SHF.L.U32 R35, R96, 0x10, RZ ;  /* 0x0000001060237819 */ /* 0x000fe200000006ff */
[----:B-1----:R-:W-:Y:S01]  /*7000*/  FADD.FTZ R7, -R64, R9 ;  /* 0x0000000940077221 */ /* 0x002fe20000010100 */
[----:B------:R-:W-:Y:S01]  /*7010*/  SHF.L.U32 R37, R20, 0x10, RZ ;  /* 0x0000001014257819 */ /* 0x000fe200000006ff */
[C---:B------:R-:W-:Y:S01]  /*7020*/  FADD.FTZ R31, -R64.reuse, R31 ;  /* 0x0000001f401f7221 */ /* 0x040fe20000010100 */
[----:B------:R-:W-:Y:S01]  /*7030*/  SHF.L.U32 R109, R81, 0x10, RZ ;  /* 0x00000010516d7819 */ /* 0x000fe200000006ff */
[----:B------:R-:W-:Y:S01]  /*7040*/  FADD.FTZ R81, -R64, R35 ;  /* 0x0000002340517221 */ /* 0x000fe20000010100 */
[----:B------:R-:W-:Y:S01]  /*7050*/  SHF.L.U32 R125, R68, 0x10, RZ ;  /* 0x00000010447d7819 */ /* 0x000fe200000006ff */
[-C--:B------:R-:W-:Y:S01]  /*7060*/  FMUL.FTZ R7, R7, R110.reuse ;  /* 0x0000006e07077220 */ /* 0x080fe20000410000 */
[----:B------:R-:W-:Y:S01]  /*7070*/  SHF.L.U32 R41, R79, 0x10, RZ ;  /* 0x000000104f297819 */ /* 0x000fe200000006ff */
[----:B------:R-:W-:Y:S01]  /*7080*/  FADD.FTZ R79, -R64, R37 ;  /* 0x00000025404f7221 */ /* 0x000fe20000010100 */
[----:B------:R-:W-:Y:S01]  /*7090*/  SHF.L.U32 R5, R12, 0x10, RZ ;  /* 0x000000100c057819 */ /* 0x000fe200000006ff */
[----:B------:R-:W-:Y:S01]  /*70a0*/  FADD.FTZ R37, -R64, R109 ;  /* 0x0000006d40257221 */ /* 0x000fe20000010100 */
[----:B------:R-:W-:Y:S01]  /*70b0*/  SHF.L.U32 R107, R16, 0x10, RZ ;  /* 0x00000010106b7819 */ /* 0x000fe200000006ff */
[C---:B------:R-:W-:Y:S01]  /*70c0*/  FADD.FTZ R35, -R64.reuse, R125 ;  /* 0x0000007d40237221 */ /* 0x040fe20000010100 */
[----:B------:R-:W-:Y:S01]  /*70d0*/  SHF.L.U32 R6, R87, 0x10, RZ ;  /* 0x0000001057067819 */ /* 0x000fe200000006ff */
[----:B------:R-:W-:Y:S01]  /*70e0*/  FMUL.FTZ R32, R31, R110 ;  /* 0x0000006e1f207220 */ /* 0x000fe20000410000 */
[C---:B------:R-:W-:Y:S01]  /*70f0*/  IADD3 R125, PT, PT, R27.reuse, 0x10, RZ ;  /* 0x000000101b7d7810 */ /* 0x040fe20007ffe0ff */
[C---:B------:R-:W-:Y:S01]  /*7100*/  FADD.FTZ R5, -R64.reuse, R5 ;  /* 0x0000000540057221 */ /* 0x040fe20000010100 */
[C---:B------:R-:W-:Y:S01]  /*7110*/  IADD3 R109, PT, PT, R27.reuse, 0x18, RZ ;  /* 0x000000181b6d7810 */ /* 0x040fe20007ffe0ff */
[C---:B------:R-:W-:Y:S01]  /*7120*/  FADD.FTZ R107, -R64.reuse, R107 ;  /* 0x0000006b406b7221 */ /* 0x040fe20000010100 */
[C---:B------:R-:W-:Y:S01]  /*7130*/  IADD3 R87, PT, PT, R27.reuse, 0x20, RZ ;  /* 0x000000201b577810 */ /* 0x040fe20007ffe0ff */
[C---:B------:R-:W-:Y:S01]  /*7140*/  FADD.FTZ R41, -R64.reuse, R41 ;  /* 0x0000002940297221 */ /* 0x040fe20000010100 */
[C---:B------:R-:W-:Y:S01]  /*7150*/  IADD3 R20, PT, PT, R27.reuse, 0x28, RZ ;  /* 0x000000281b147810 */ /* 0x040fe20007ffe0ff */
[----:B------:R-:W-:Y:S01]  /*7160*/  FADD.FTZ R31, -R64, R6 ;  /* 0x00000006401f7221 */ /* 0x000fe20000010100 */
[C---:B------:R-:W-:Y:S01]  /*7170*/  IADD3 R16, PT, PT, R27.reuse, 0x30, RZ ;  /* 0x000000301b107810 */ /* 0x040fe20007ffe0ff */
[----:B------:R-:W-:Y:S01]  /*7180*/  FFMA.FTZ R40, R24, R32, R25 ;  /* 0x0000002018287223 */ /* 0x000fe20000010019 */
[----:B------:R-:W-:-:S02]  /*7190*/  IADD3 R12, PT, PT, R27, 0x38, RZ ;  /* 0x000000381b0c7810 */ /* 0x000fc40007ffe0ff */
[----:B------:R-:W-:Y:S02]  /*71a0*/  IADD3 R8, PT, PT, R27, 0x40, RZ ;  /* 0x000000401b087810 */ /* 0x000fe40007ffe0ff */
[----:B------:R-:W-:Y:S02]  /*71b0*/  SHF.L.U32 R33, R18, 0x10, RZ ;  /* 0x0000001012217819 */ /* 0x000fe400000006ff */
[----:B------:R-:W-:Y:S02]  /*71c0*/  SHF.L.U32 R29, R98, 0x10, RZ ;  /* 0x00000010621d7819 */ /* 0x000fe400000006ff */
[----:B------:R-:W-:Y:S02]  /*71d0*/  SHF.L.U32 R39, R92, 0x10, RZ ;  /* 0x000000105c277819 */ /* 0x000fe400000006ff */
[----:B------:R-:W-:Y:S01]  /*71e0*/  SHF.L.U32 R123, R83, 0x10, RZ ;  /* 0x00000010537b7819 */ /* 0x000fe200000006ff */
[C---:B------:R-:W-:Y:S01]  /*71f0*/  FADD.FTZ R83, -R64.reuse, R33 ;  /* 0x0000002140537221 */ /* 0x040fe20000010100 */
        /* <DEDUP_REMOVED lines=35> */
[----:B------:R-:W-:Y:S01]  /*7430*/  FFMA.FTZ R123, R24, R7, R25 ;  /* 0x00000007187b7223 */ /* 0x000fe20000010019 */
[----:B------:R-:W-:-:S02]  /*7440*/  ISETP.GE.U32.AND P3, PT, R16, UR8, PT ;  /* 0x0000000810007c0c */ /* 0x000fc4000bf66070 */
[----:B------:R-:W-:Y:S02]  /*7450*/  ISETP.GE.U32.AND P4, PT, R12, UR8, PT ;  /* 0x000000080c007c0c */ /* 0x000fe4000bf86070 */
[----:B------:R-:W-:Y:S02]  /*7460*/  ISETP.GE.U32.AND P5, PT, R8, UR8, PT ;  /* 0x0000000808007c0c */ /* 0x000fe4000bfa6070 */
[----:B------:R-:W-:Y:S02]  /*7470*/  SHF.R.S32.HI R42, RZ, 0x1f, R125 ;  /* 0x0000001fff2a7819 */ /* 0x000fe4000001147d */
[----:B------:R-:W-:Y:S02]  /*7480*/  SHF.R.S32.HI R28, RZ, 0x1f, R109 ;  /* 0x0000001fff1c7819 */ /* 0x000fe4000001146d */
[----:B------:R-:W-:Y:S02]  /*7490*/  SHF.R.S32.HI R26, RZ, 0x1f, R87 ;  /* 0x0000001fff1a7819 */ /* 0x000fe40000011457 */
[----:B------:R-:W-:-:S02]  /*74a0*/  SHF.R.S32.HI R22, RZ, 0x1f, R20 ;  /* 0x0000001fff167819 */ /* 0x000fc40000011414 */
[----:B------:R-:W-:Y:S02]  /*74b0*/  SHF.R.S32.HI R18, RZ, 0x1f, R16 ;  /* 0x0000001fff127819 */ /* 0x000fe40000011410 */
[----:B------:R-:W-:Y:S02]  /*74c0*/  SHF.R.S32.HI R14, RZ, 0x1f, R12 ;  /* 0x0000001fff0e7819 */ /* 0x000fe4000001140c */
[----:B------:R-:W-:Y:S02]  /*74d0*/  SHF.R.S32.HI R10, RZ, 0x1f, R8 ;  /* 0x0000001fff0a7819 */ /* 0x000fe40000011408 */
[----:B------:R-:W-:Y:S02]  /*74e0*/  ISETP.GE.AND.EX P2, PT, R42, UR9, PT, P2 ;  /* 0x000000092a007c0c */ /* 0x000fe4000bf46320 */
[----:B------:R-:W-:Y:S02]  /*74f0*/  ISETP.GE.AND.EX P1, PT, R28, UR9, PT, P1 ;  /* 0x000000091c007c0c */ /* 0x000fe4000bf26310 */
[----:B------:R-:W-:-:S02]  /*7500*/  ISETP.GE.AND.EX P0, PT, R26, UR9, PT, P0 ;  /* 0x000000091a007c0c */ /* 0x000fc4000bf06300 */
[----:B------:R-:W-:Y:S02]  /*7510*/  ISETP.GE.AND.EX P6, PT, R22, UR9, PT, P6 ;  /* 0x0000000916007c0c */ /* 0x000fe4000bfc6360 */
[----:B------:R-:W-:Y:S02]  /*7520*/  ISETP.GE.AND.EX P3, PT, R18, UR9, PT, P3 ;  /* 0x0000000912007c0c */ /* 0x000fe4000bf66330 */
        /* <DEDUP_REMOVED lines=23> */
.L_x_281:
        /* <DEDUP_REMOVED lines=19> */
.L_x_283:
[----:B------:R-:W-:Y:S05]  /*77d0*/  BSYNC.RECONVERGENT B0 ;  /* 0x0000000000007941 */ /* 0x000fea0003800200 */
.L_x_282:
        /* <DEDUP_REMOVED lines=23> */
.L_x_284:
        /* <DEDUP_REMOVED lines=21> */
.L_x_286:
[----:B------:R-:W-:Y:S05]  /*7aa0*/  BSYNC.RECONVERGENT B0 ;  /* 0x0000000000007941 */ /* 0x000fea0003800200 */
.L_x_285:
        /* <DEDUP_REMOVED lines=23> */
.L_x_287:
        /* <DEDUP_REMOVED lines=19> */
.L_x_289:
[----:B------:R-:W-:Y:S05]  /*7d50*/  BSYNC.RECONVERGENT B0 ;  /* 0x0000000000007941 */ /* 0x000fea0003800200 */
.L_x_288:
        /* <DEDUP_REMOVED lines=23> */
.L_x_290:
        /* <DEDUP_REMOVED lines=21> */
.L_x_292:
[----:B------:R-:W-:Y:S05]  /*8020*/  BSYNC.RECONVERGENT B0 ;  /* 0x0000000000007941 */ /* 0x000fea0003800200 */
.L_x_291:
        /* <DEDUP_REMOVED lines=23> */
.L_x_293:
        /* <DEDUP_REMOVED lines=19> */
.L_x_295:
[----:B------:R-:W-:Y:S05]  /*82d0*/  BSYNC.RECONVERGENT B0 ;  /* 0x0000000000007941 */ /* 0x000fea0003800200 */
.L_x_294:
        /* <DEDUP_REMOVED lines=23> */
.L_x_296:
        /* <DEDUP_REMOVED lines=21> */
.L_x_298:
[----:B------:R-:W-:Y:S05]  /*85a0*/  BSYNC.RECONVERGENT B0 ;  /* 0x0000000000007941 */ /* 0x000fea0003800200 */
.L_x_297:
        /* <DEDUP_REMOVED lines=23> */
.L_x_299:
        /* <DEDUP_REMOVED lines=18> */
.L_x_301:
[----:B------:R-:W-:Y:S05]  /*8840*/  BSYNC.RECONVERGENT B0 ;  /* 0x0000000000007941 */ /* 0x000fea0003800200 */
.L_x_300:
[-C--:B------:R-:W-:Y:S01]  /*8850*/  FMUL.FTZ R52, R47, R110.reuse ;  /* 0x0000006e2f347220 */ /* 0x080fe20000410000 */
[-C--:B0-----:R-:W-:Y:S01]  /*8860*/  FMUL.FTZ R4, R29, R110.reuse ;  /* 0x0000006e1d047220 */ /* 0x081fe20000410000 */
        /* <DEDUP_REMOVED lines=17> */
[----:B------:R-:W-:Y:S01]  /*8980*/  FMUL.FTZ R6, R31, R110 ;  /* 0x0000006e1f067220 */ /* 0x000fe20000410000 */
[----:B------:R-:W-:Y:S01]  /*8990*/  IADD3 R27, PT, PT, R27, 0x78, RZ ;  /* 0x000000781b1b7810 */ /* 0x000fe20007ffe0ff */
[C-C-:B------:R-:W-:Y:S01]  /*89a0*/  FFMA.FTZ R43, R24.reuse, R53, R25.reuse ;  /* 0x00000035182b7223 */ /* 0x140fe20000010019 */
[----:B------:R-:W-:Y:S01]  /*89b0*/  ISETP.GE.U32.AND P2, PT, R47, UR8, PT ;  /* 0x000000082f007c0c */ /* 0x000fe2000bf46070 */
[--C-:B------:R-:W-:Y:S01]  /*89c0*/  FFMA.FTZ R46, R24, R40, R25.reuse ;  /* 0x00000028182e7223 */ /* 0x100fe20000010019 */
[----:B------:R-:W-:Y:S01]  /*89d0*/  ISETP.GE.U32.AND P1, PT, R38, UR8, PT ;  /* 0x0000000826007c0c */ /* 0x000fe2000bf26070 */
[C-C-:B------:R-:W-:Y:S01]  /*89e0*/  FFMA.FTZ R45, R24.reuse, R50, R25.reuse ;  /* 0x00000032182d7223 */ /* 0x140fe20000010019 */
[----:B------:R-:W-:Y:S01]  /*89f0*/  ISETP.GE.U32.AND P0, PT, R29, UR8, PT ;  /* 0x000000081d007c0c */ /* 0x000fe2000bf06070 */
[C-C-:B------:R-:W-:Y:S01]  /*8a00*/  FFMA.FTZ R48, R24.reuse, R52, R25.reuse ;  /* 0x0000003418307223 */ /* 0x140fe20000010019 */
[----:B------:R-:W-:Y:S01]  /*8a10*/  ISETP.GE.U32.AND P6, PT, R19, UR8, PT ;  /* 0x0000000813007c0c */ /* 0x000fe2000bfc6070 */
[C-C-:B------:R-:W-:Y:S01]  /*8a20*/  FFMA.FTZ R31, R24.reuse, R22, R25.reuse ;  /* 0x00000016181f7223 */ /* 0x140fe20000010019 */
[----:B------:R-:W-:Y:S01]  /*8a30*/  ISETP.GE.U32.AND P4, PT, R13, UR8, PT ;  /* 0x000000080d007c0c */ /* 0x000fe2000bf86070 */
[C-C-:B------:R-:W-:Y:S01]  /*8a40*/  FFMA.FTZ R30, R24.reuse, R26, R25.reuse ;  /* 0x0000001a181e7223 */ /* 0x140fe20000010019 */
[----:B------:R-:W-:Y:S01]  /*8a50*/  ISETP.GE.U32.AND P5, PT, R7, UR8, PT ;  /* 0x0000000807007c0c */ /* 0x000fe2000bfa6070 */
[C---:B------:R-:W-:Y:S01]  /*8a60*/  FFMA.FTZ R21, R24.reuse, R16, R25 ;  /* 0x0000001018157223 */ /* 0x040fe20000010019 */
[----:B------:R-:W-:Y:S01]  /*8a70*/  SHF.R.S32.HI R49, RZ, 0x1f, R47 ;  /* 0x0000001fff317819 */ /* 0x000fe2000001142f */
[C-C-:B------:R-:W-:Y:S01]  /*8a80*/  FFMA.FTZ R28, R24.reuse, R18, R25.reuse ;  /* 0x00000012181c7223 */ /* 0x140fe20000010019 */
[----:B------:R-:W-:Y:S01]  /*8a90*/  SHF.R.S32.HI R51, RZ, 0x1f, R38 ;  /* 0x0000001fff337819 */ /* 0x000fe20000011426 */
[C---:B------:R-:W-:Y:S01]  /*8aa0*/  FFMA.FTZ R15, R24.reuse, R12, R25 ;  /* 0x0000000c180f7223 */ /* 0x040fe20000010019 */
[----:B------:R-:W-:Y:S01]  /*8ab0*/  SHF.R.S32.HI R32, RZ, 0x1f, R29 ;  /* 0x0000001fff207819 */ /* 0x000fe2000001141d */
[C---:B------:R-:W-:Y:S01]  /*8ac0*/  FFMA.FTZ R20, R24.reuse, R33, R25 ;  /* 0x0000002118147223 */ /* 0x040fe20000010019 */
[----:B------:R-:W-:Y:S01]  /*8ad0*/  SHF.R.S32.HI R23, RZ, 0x1f, R19 ;  /* 0x0000001fff177819 */ /* 0x000fe20000011413 */
[C---:B------:R-:W-:Y:S01]  /*8ae0*/  FFMA.FTZ R11, R24.reuse, R8, R25 ;  /* 0x00000008180b7223 */ /* 0x040fe20000010019 */
[----:B------:R-:W-:Y:S01]  /*8af0*/  SHF.R.S32.HI R17, RZ, 0x1f, R13 ;  /* 0x0000001fff117819 */ /* 0x000fe2000001140d */
[C---:B------:R-:W-:Y:S01]  /*8b00*/  FFMA.FTZ R14, R24.reuse, R10, R25 ;  /* 0x0000000a180e7223 */ /* 0x040fe20000010019 */
        /* <DEDUP_REMOVED lines=31> */
.L_x_302:
        /* <DEDUP_REMOVED lines=18> */
.L_x_304:
[----:B------:R-:W-:Y:S05]  /*8e20*/  BSYNC.RECONVERGENT B0 ;  /* 0x0000000000007941 */ /* 0x000fea0003800200 */
.L_x_303:
[----:B------:R-:W-:Y:S02]  /*8e30*/  SHF.L.U32 R59, R59, 0x10, RZ ;  /* 0x000000103b3b7819 */ /* 0x000fe400000006ff */
        /* <DEDUP_REMOVED lines=20> */
.L_x_305:
        /* <DEDUP_REMOVED lines=18> */
.L_x_307:
[----:B------:R-:W-:Y:S05]  /*90a0*/  BSYNC.RECONVERGENT B0 ;  /* 0x0000000000007941 */ /* 0x000fea0003800200 */
.L_x_306:
        /* <DEDUP_REMOVED lines=21> */
.L_x_308:
[----:B------:R-:W-:Y:S01]  /*9200*/  BSSY.RECONVERGENT B0, `(.L_x_309) ;  /* 0x0000012000007945 */ /* 0x000fe20003800200 */
[----:B------:R-:W-:Y:S01]  /*9210*/  FFMA.FTZ R61, R76, R61, -R31 ;  /* 0x0000003d4c3d7223 */ /* 0x000fe2000001081f */
[----:B------:R-:W-:Y:S02]  /*9220*/  FFMA.FTZ R37, R75, R80, -R30 ;  /* 0x000000504b257223 */ /* 0x000fe4000001081e */
[----:B------:R-:W-:Y:S05]  /*9230*/  @P0 BRA `(.L_x_310) ;  /* 0x0000000000380947 */ /* 0x000fea0003800000 */
[----:B------:R-:W1:Y:S01]  /*9240*/  LDCU.64 UR4, c[0x0][0x3f8] ;  /* 0x00007f00ff0477ac */ /* 0x000e620008000a00 */
[----:B------:R-:W-:Y:S01]  /*9250*/  MOV R30, R114 ;  /* 0x00000072001e7202 */ /* 0x000fe20000000f00 */
[-C--:B0-----:R-:W-:Y:S01]  /*9260*/  FMUL.FTZ R25, R61, R110.reuse ;  /* 0x0000006e3d197220 */ /* 0x081fe20000410000 */
[----:B------:R-:W-:Y:S01]  /*9270*/  MOV R31, R117 ;  /* 0x00000075001f7202 */ /* 0x000fe20000000f00 */
[----:B------:R-:W0:Y:S01]  /*9280*/  LDCU.64 UR10, c[0x0][0x380] ;  /* 0x00007000ff0a77ac */ /* 0x000e220008000a00 */
[----:B------:R-:W-:-:S05]  /*9290*/  FMUL.FTZ R22, R37, R110 ;  /* 0x0000006e25167220 */ /* 0x000fca0000410000 */
[----:B------:R-:W-:Y:S01]  /*92a0*/  F2FP.BF16.F32.PACK_AB R25, R22, R25 ;  /* 0x000000191619723e */ /* 0x000fe200000010ff */
[----:B-1----:R-:W-:Y:S02]  /*92b0*/  IMAD R32, R32, UR4, RZ ;  /* 0x0000000420207c24 */ /* 0x002fe4000f8e02ff */
[----:B------:R-:W-:-:S04]  /*92c0*/  IMAD.WIDE.U32 R34, R29, UR4, R30 ;  /* 0x000000041d227c25 */ /* 0x000fc8000f8e001e */
[----:B------:R-:W-:Y:S01]  /*92d0*/  IMAD R29, R29, UR5, R32 ;  /* 0x000000051d1d7c24 */ /* 0x000fe2000f8e0220 */
[----:B0-----:R-:W-:-:S04]  /*92e0*/  LEA R30, P0, R34, UR10, 0x1 ;  /* 0x0000000a221e7c11 */ /* 0x001fc8000f8008ff */
[----:B------:R-:W-:-:S04]  /*92f0*/  IADD3 R29, PT, PT, R35, R29, RZ ;  /* 0x0000001d231d7210 */ /* 0x000fc80007ffe0ff */
[----:B------:R-:W-:-:S05]  /*9300*/  LEA.HI.X R31, R34, UR11, R29, 0x1, P0 ;  /* 0x0000000b221f7c11 */ /* 0x000fca00080f0c1d */
[----:B------:R1:W-:Y:S02]  /*9310*/  STG.E desc[UR6][R30.64], R25 ;  /* 0x000000191e007986 */ /* 0x0003e4000c101906 */
.L_x_310:
[----:B------:R-:W-:Y:S05]  /*9320*/  BSYNC.RECONVERGENT B0 ;  /* 0x0000000000007941 */ /* 0x000fea0003800200 */
.L_x_309:
[----:B------:R-:W-:Y:S02]  /*9330*/  SHF.L.U32 R63, R63, 0x10, RZ ;  /* 0x000000103f3f7819 */ /* 0x000fe400000006ff */
[----:B------:R-:W-:Y:S01]  /*9340*/  SHF.L.U32 R82, R82, 0x10, RZ ;  /* 0x0000001052527819 */ /* 0x000fe200000006ff */
[----:B------:R-:W-:Y:S06]  /*9350*/  BRA.U !UP0, `(.L_x_311) ;  /* 0x0000000108487547 */ /* 0x000fec000b800000 */
[----:B------:R-:W-:Y:S01]  /*9360*/  FFMA.FTZ R16, R76, R16, R65 ;  /* 0x000000104c107223 */ /* 0x000fe20000010041 */
[----:B------:R-:W-:-:S03]  /*9370*/  FFMA.FTZ R18, R75, R18, R74 ;  /* 0x000000124b127223 */ /* 0x000fc6000001004a */
[----:B------:R-:W-:Y:S01]  /*9380*/  FMUL.FTZ R22, R16, -1.4426950216293334961 ;  /* 0xbfb8aa3b10167820 */ /* 0x000fe20000410000 */
[----:B------:R-:W-:-:S05]  /*9390*/  FMUL.FTZ R29, R18, -1.4426950216293334961 ;  /* 0xbfb8aa3b121d7820 */ /* 0x000fca0000410000 */
[----:B------:R-:W0:Y:S08]  /*93a0*/  MUFU.EX2 R22, R22 ;  /* 0x0000001600167308 */ /* 0x000e300000000800 */
[----:B------:R-:W2:Y:S01]  /*93b0*/  MUFU.EX2 R29, R29 ;  /* 0x0000001d001d7308 */ /* 0x000ea20000000800 */
[----:B01----:R-:W-:-:S07]  /*93c0*/  FADD.FTZ R25, R22, 1 ;  /* 0x3f80000016197421 */ /* 0x003fce0000010000 */
[----:B------:R-:W0:Y:S01]  /*93d0*/  MUFU.RCP R26, R25 ;  /* 0x00000019001a7308 */ /* 0x000e220000001000 */
[----:B--2---:R-:W-:-:S07]  /*93e0*/  FADD.FTZ R30, R29, 1 ;  /* 0x3f8000001d1e7421 */ /* 0x004fce0000010000 */
        /* <DEDUP_REMOVED lines=9> */
.L_x_311:
[----:B------:R-:W-:Y:S01]  /*9480*/  BSSY.RECONVERGENT B0, `(.L_x_312) ;  /* 0x0000012000007945 */ /* 0x000fe20003800200 */
[----:B------:R-:W-:Y:S01]  /*9490*/  FFMA.FTZ R21, R76, R63, -R21 ;  /* 0x0000003f4c157223 */ /* 0x000fe20000010815 */
[----:B01----:R-:W-:Y:S02]  /*94a0*/  FFMA.FTZ R25, R75, R82, -R28 ;  /* 0x000000524b197223 */ /* 0x003fe4000001081c */
[----:B------:R-:W-:Y:S05]  /*94b0*/  @P6 BRA `(.L_x_313) ;  /* 0x0000000000386947 */ /* 0x000fea0003800000 */
[----:B------:R-:W0:Y:S01]  /*94c0*/  LDCU.64 UR4, c[0x0][0x3f8] ;  /* 0x00007f00ff0477ac */ /* 0x000e220008000a00 */
[----:B------:R-:W-:Y:S01]  /*94d0*/  MOV R22, R114 ;  /* 0x0000007200167202 */ /* 0x000fe20000000f00 */
[----:B------:R-:W-:Y:S01]  /*94e0*/  FMUL.FTZ R21, R21, R110 ;  /* 0x0000006e15157220 */ /* 0x000fe20000410000 */
[----:B------:R-:W1:Y:S01]  /*94f0*/  LDCU.64 UR10, c[0x0][0x380] ;  /* 0x00007000ff0a77ac */ /* 0x000e620008000a00 */
[----:B0-----:R-:W-:Y:S01]  /*9500*/  IMAD R16, R23, UR4, RZ ;  /* 0x0000000417107c24 */ /* 0x001fe2000f8e02ff */
[----:B------:R-:W-:-:S03]  /*9510*/  MOV R23, R117 ;  /* 0x0000007500177202 */ /* 0x000fc60000000f00 */
        /* <DEDUP_REMOVED lines=8> */
.L_x_313:
[----:B------:R-:W-:Y:S05]  /*95a0*/  BSYNC.RECONVERGENT B0 ;  /* 0x0000000000007941 */ /* 0x000fea0003800200 */
.L_x_312:
        /* <DEDUP_REMOVED lines=21> */
.L_x_314:
[----:B------:R-:W-:Y:S01]  /*9700*/  BSSY.RECONVERGENT B0, `(.L_x_315) ;  /* 0x0000012000007945 */ /* 0x000fe20003800200 */
[----:B------:R-:W-:Y:S01]  /*9710*/  FFMA.FTZ R15, R76, R67, -R15 ;  /* 0x000000434c0f7223 */ /* 0x000fe2000001080f */
[----:B0-----:R-:W-:Y:S02]  /*9720*/  FFMA.FTZ R19, R75, R84, -R20 ;  /* 0x000000544b137223 */ /* 0x001fe40000010814 */
[----:B------:R-:W-:Y:S05]  /*9730*/  @P4 BRA `(.L_x_316) ;  /* 0x0000000000384947 */ /* 0x000fea0003800000 */
[----:B------:R-:W0:Y:S01]  /*9740*/  LDCU.64 UR4, c[0x0][0x3f8] ;  /* 0x00007f00ff0477ac */ /* 0x000e220008000a00 */
[----:B------:R-:W-:Y:S01]  /*9750*/  MOV R16, R114 ;  /* 0x0000007200107202 */ /* 0x000fe20000000f00 */
[-C--:B------:R-:W-:Y:S01]  /*9760*/  FMUL.FTZ R18, R15, R110.reuse ;  /* 0x0000006e0f127220 */ /* 0x080fe20000410000 */
[----:B------:R-:W-:Y:S01]  /*9770*/  FMUL.FTZ R15, R19, R110 ;  /* 0x0000006e130f7220 */ /* 0x000fe20000410000 */
[----:B------:R-:W1:Y:S04]  /*9780*/  LDCU.64 UR10, c[0x0][0x380] ;  /* 0x00007000ff0a77ac */ /* 0x000e680008000a00 */
[----:B------:R-:W-:Y:S01]  /*9790*/  F2FP.BF16.F32.PACK_AB R15, R15, R18 ;  /* 0x000000120f0f723e */ /* 0x000fe200000010ff */
[----:B0-----:R-:W-:Y:S01]  /*97a0*/  IMAD R12, R17, UR4, RZ ;  /* 0x00000004110c7c24 */ /* 0x001fe2000f8e02ff */
[----:B------:R-:W-:-:S03]  /*97b0*/  MOV R17, R117 ;  /* 0x0000007500117202 */ /* 0x000fc60000000f00 */
[----:B------:R-:W-:-:S04]  /*97c0*/  IMAD.WIDE.U32 R16, R13, UR4, R16 ;  /* 0x000000040d107c25 */ /* 0x000fc8000f8e0010 */
[----:B------:R-:W-:Y:S01]  /*97d0*/  IMAD R13, R13, UR5, R12 ;  /* 0x000000050d0d7c24 */ /* 0x000fe2000f8e020c */
[----:B-1----:R-:W-:-:S04]  /*97e0*/  LEA R12, P0, R16, UR10, 0x1 ;  /* 0x0000000a100c7c11 */ /* 0x002fc8000f8008ff */
[----:B------:R-:W-:-:S04]  /*97f0*/  IADD3 R13, PT, PT, R17, R13, RZ ;  /* 0x0000000d110d7210 */ /* 0x000fc80007ffe0ff */
[----:B------:R-:W-:-:S05]  /*9800*/  LEA.HI.X R13, R16, UR11, R13, 0x1, P0 ;  /* 0x0000000b100d7c11 */ /* 0x000fca00080f0c0d */
[----:B------:R0:W-:Y:S02]  /*9810*/  STG.E desc[UR6][R12.64], R15 ;  /* 0x0000000f0c007986 */ /* 0x0001e4000c101906 */
.L_x_316:
[----:B------:R-:W-:Y:S05]  /*9820*/  BSYNC.RECONVERGENT B0 ;  /* 0x0000000000007941 */ /* 0x000fea0003800200 */
.L_x_315:
        /* <DEDUP_REMOVED lines=21> */
.L_x_317:
[----:B------:R-:W-:Y:S01]  /*9980*/  BSSY.RECONVERGENT B0, `(.L_x_318) ;  /* 0x0000012000007945 */ /* 0x000fe20003800200 */
[----:B------:R-:W-:Y:S01]  /*9990*/  FFMA.FTZ R69, R76, R69, -R11 ;  /* 0x000000454c457223 */ /* 0x000fe2000001080b */
[----:B0-----:R-:W-:Y:S02]  /*99a0*/  FFMA.FTZ R13, R75, R86, -R14 ;  /* 0x000000564b0d7223 */ /* 0x001fe4000001080e */
[----:B------:R-:W-:Y:S05]  /*99b0*/  @P5 BRA `(.L_x_319) ;  /* 0x0000000000385947 */ /* 0x000fea0003800000 */
[----:B------:R-:W0:Y:S01]  /*99c0*/  LDCU.64 UR4, c[0x0][0x3f8] ;  /* 0x00007f00ff0477ac */ /* 0x000e220008000a00 */
[----:B------:R-:W-:Y:S01]  /*99d0*/  MOV R8, R114 ;  /* 0x0000007200087202 */ /* 0x000fe20000000f00 */
[----:B------:R-:W1:Y:S01]  /*99e0*/  LDCU.64 UR10, c[0x0][0x380] ;  /* 0x00007000ff0a77ac */ /* 0x000e620008000a00 */
[----:B0-----:R-:W-:Y:S01]  /*99f0*/  IMAD R12, R9, UR4, RZ ;  /* 0x00000004090c7c24 */ /* 0x001fe2000f8e02ff */
[----:B------:R-:W-:-:S03]  /*9a00*/  MOV R9, R117 ;  /* 0x0000007500097202 */ /* 0x000fc60000000f00 */
[----:B------:R-:W-:-:S04]  /*9a10*/  IMAD.WIDE.U32 R10, R7, UR4, R8 ;  /* 0x00000004070a7c25 */ /* 0x000fc8000f8e0008 */
[----:B------:R-:W-:Y:S02]  /*9a20*/  IMAD R9, R7, UR5, R12 ;  /* 0x0000000507097c24 */ /* 0x000fe4000f8e020c */
[-C--:B------:R-:W-:Y:S01]  /*9a30*/  FMUL.FTZ R12, R69, R110.reuse ;  /* 0x0000006e450c7220 */ /* 0x080fe20000410000 */
[----:B------:R-:W-:Y:S01]  /*9a40*/  FMUL.FTZ R7, R13, R110 ;  /* 0x0000006e0d077220 */ /* 0x000fe20000410000 */
[C---:B-1----:R-:W-:Y:S02]  /*9a50*/  LEA R8, P0, R10.reuse, UR10, 0x1 ;  /* 0x0000000a0a087c11 */ /* 0x042fe4000f8008ff */
[----:B------:R-:W-:Y:S02]  /*9a60*/  IADD3 R9, PT, PT, R11, R9, RZ ;  /* 0x000000090b097210 */ /* 0x000fe40007ffe0ff */
[----:B------:R-:W-:Y:S02]  /*9a70*/  F2FP.BF16.F32.PACK_AB R7, R7, R12 ;  /* 0x0000000c0707723e */ /* 0x000fe400000010ff */
[----:B------:R-:W-:-:S05]  /*9a80*/  LEA.HI.X R9, R10, UR11, R9, 0x1, P0 ;  /* 0x0000000b0a097c11 */ /* 0x000fca00080f0c09 */
[----:B------:R0:W-:Y:S02]  /*9a90*/  STG.E desc[UR6][R8.64], R7 ;  /* 0x0000000708007986 */ /* 0x0001e4000c101906 */
.L_x_319:
[----:B------:R-:W-:Y:S05]  /*9aa0*/  BSYNC.RECONVERGENT B0 ;  /* 0x0000000000007941 */ /* 0x000fea0003800200 */
.L_x_318:
[----:B------:R-:W-:Y:S02]  /*9ab0*/  SHF.L.U32 R73, R73, 0x10, RZ ;  /* 0x0000001049497819 */ /* 0x000fe400000006ff */
[----:B------:R-:W-:Y:S02]  /*9ac0*/  SHF.R.S32.HI R12, RZ, 0x1f, R27 ;  /* 0x0000001fff0c7819 */ /* 0x000fe4000001141b */
        /* <DEDUP_REMOVED lines=20> */
.L_x_320:
[----:B------:R-:W-:Y:S01]  /*9c10*/  ISETP.GE.AND.EX P3, PT, R12, UR9, PT, P3 ;  /* 0x000000090c007c0c */ /* 0x000fe2000bf66330 */
[----:B------:R-:W-:Y:S01]  /*9c20*/  FFMA.FTZ R5, R76, R73, -R5 ;  /* 0x000000494c057223 */ /* 0x000fe20000010805 */
[----:B------:R-:W-:Y:S01]  /*9c30*/  FFMA.FTZ R75, R75, R88, -R24 ;  /* 0x000000584b4b7223 */ /* 0x000fe20000010818 */
[----:B------:R-:W-:Y:S02]  /*9c40*/  BSSY.RECONVERGENT B0, `(.L_x_321) ;  /* 0x000000f000007945 */ /* 0x000fe40003800200 */
[-C--:B0-----:R-:W-:Y:S01]  /*9c50*/  FMUL.FTZ R7, R5, R110.reuse ;  /* 0x0000006e05077220 */ /* 0x081fe20000410000 */
[----:B------:R-:W-:-:S07]  /*9c60*/  FMUL.FTZ R110, R75, R110 ;  /* 0x0000006e4b6e7220 */ /* 0x000fce0000410000 */
        /* <DEDUP_REMOVED lines=12> */
.L_x_322:
[----:B------:R-:W-:Y:S05]  /*9d30*/  BSYNC.RECONVERGENT B0 ;  /* 0x0000000000007941 */ /* 0x000fea0003800200 */
.L_x_321:
[----:B------:R-:W1:Y:S01]  /*9d40*/  LDCU UR4, c[0x0][0x410] ;  /* 0x00008200ff0477ac */ /* 0x000e620008000800 */
[----:B------:R-:W-:Y:S02]  /*9d50*/  IADD3 R2, PT, PT, R89, R2, RZ ;  /* 0x0000000259027210 */ /* 0x000fe40007ffe0ff */
[----:B------:R-:W-:Y:S01]  /*9d60*/  IADD3 R3, PT, PT, R3, 0x1, RZ ;  /* 0x0000000103037810 */ /* 0x000fe20007ffe0ff */
[----:B------:R-:W1:Y:S02]  /*9d70*/  LDCU UR5, c[0x0][0x3e0] ;  /* 0x00007c00ff0577ac */ /* 0x000e640008000800 */
[----:B-1----:R-:W-:-:S06]  /*9d80*/  UIMAD UR4, UR4, UR5, URZ ;  /* 0x00000005040472a4 */ /* 0x002fcc000f8e02ff */
[----:B------:R-:W-:-:S13]  /*9d90*/  ISETP.GE.AND P0, PT, R2, UR4, PT ;  /* 0x0000000402007c0c */ /* 0x000fda000bf06270 */
[----:B------:R-:W-:Y:S05]  /*9da0*/  @!P0 BRA `(.L_x_323) ;  /* 0xffffff6000c08947 */ /* 0x000fea000383ffff */
.L_x_256:
[----:B------:R-:W1:Y:S01]  /*9db0*/  S2R R6, SR_TID.X ;  /* 0x0000000000067919 */ /* 0x000e620000002100 */
[----:B0-----:R-:W0:Y:S01]  /*9dc0*/  LDC R4, c[0x0][0x370] ;  /* 0x0000dc00ff047b82 */ /* 0x001e220000000800 */
[----:B------:R-:W-:Y:S07]  /*9dd0*/  BSSY.RECONVERGENT B0, `(.L_x_324) ;  /* 0x000000e000007945 */ /* 0x000fee0003800200 */
[----:B------:R-:W2:Y:S08]  /*9de0*/  LDC R7, c[0x0][0x374] ;  /* 0x0000dd00ff077b82 */ /* 0x000eb00000000800 */
[----:B------:R-:W3:Y:S01]  /*9df0*/  LDC.64 R2, c[0x0][0x3c8] ;  /* 0x0000f200ff027b82 */ /* 0x000ee20000000a00 */
[----:B0-----:R-:W-:-:S02]  /*9e00*/  ISETP.NE.AND P0, PT, R4, 0x1, PT ;  /* 0x000000010400780c */ /* 0x001fc40003f05270 */
[----:B-1----:R-:W-:Y:S02]  /*9e10*/  ISETP.NE.AND P1, PT, R6, RZ, PT ;  /* 0x000000ff0600720c */ /* 0x002fe40003f25270 */
        /* <DEDUP_REMOVED lines=9> */
.L_x_325:
[----:B------:R-:W-:Y:S05]  /*9eb0*/  BSYNC.RECONVERGENT B0 ;  /* 0x0000000000007941 */ /* 0x000fea0003800200 */
.L_x_324:
        /* <DEDUP_REMOVED lines=11> */
.L_x_327:
[----:B------:R-:W2:Y:S04]  /*9f70*/  LDG.E.STRONG.GPU R5, desc[UR6][R2.64] ;  /* 0x0000000602057981 */ /* 0x000ea8000c1ef900 */
[----:B--2---:R-:W-:Y:S01]  /*9f80*/  CCTL.IVALL ;  /* 0x00000000ff00798f */ /* 0x004fe20002000000 */
[----:B------:R-:W-:Y:S05]  /*9f90*/  YIELD ;  /* 0x0000000000007946 */ /* 0x000fea0003800000 */
[----:B------:R-:W-:-:S13]  /*9fa0*/  ISETP.NE.AND P0, PT, R5, R0, PT ;  /* 0x000000000500720c */ /* 0x000fda0003f05270 */
[----:B------:R-:W-:Y:S05]  /*9fb0*/  @P0 BRA `(.L_x_327) ;  /* 0xfffffffc00ec0947 */ /* 0x000fea000383ffff */
.L_x_326:
        /* <DEDUP_REMOVED lines=20> */
[----:B------:R-:W-:Y:S02]  /*a100*/  LOP3.LUT R6, RZ, R31, RZ, 0x33, !PT ;  /* 0x0000001fff067212 */ /* 0x000fe400078e33ff */
[----:B------:R-:W-:Y:S01]  /*a110*/  IADD3 R14, P1, PT, R4, R5, RZ ;  /* 0x00000005040e7210 */ /* 0x000fe20007f3e0ff */
[----:B------:R-:W-:Y:S01]  /*a120*/  IMAD.WIDE.U32 R4, R32, 0x3, RZ ;  /* 0x0000000320047825 */ /* 0x000fe200078e00ff */
[----:B------:R-:W-:Y:S02]  /*a130*/  SEL R7, R2, R7, P0 ;  /* 0x0000000702077207 */ /* 0x000fe40000000000 */
        /* <DEDUP_REMOVED lines=13> */
[----:B------:R-:W-:Y:S02]  /*a210*/  SHF.R.U64 R14, R14, 0x9, R7 ;  /* 0x000000090e0e7819 */ /* 0x000fe40000001207 */
[----:B------:R-:W-:Y:S01]  /*a220*/  SHF.L.U32 R18, R0, 0x2, RZ ;  /* 0x0000000200127819 */ /* 0x000fe200000006ff */
        /* <DEDUP_REMOVED lines=8> */
[----:B------:R-:W-:Y:S01]  /*a2b0*/  IADD3 R0, P3, PT, R5, R0, RZ ;  /* 0x0000000005007210 */ /* 0x000fe20007f7e0ff */
[----:B------:R-:W-:Y:S01]  /*a2c0*/  IMAD.WIDE.U32 R4, R32, 0x4, RZ ;  /* 0x0000000420047825 */ /* 0x000fe200078e00ff */
        /* <DEDUP_REMOVED lines=12> */
.L_x_330:
        /* <DEDUP_REMOVED lines=14> */
[----:B------:R-:W-:-:S04]  /*a470*/  IADD3 R14, P1, PT, R14, 0x1, RZ ;  /* 0x000000010e0e7810 */ /* 0x000fc80007f3e0ff */
[----:B------:R-:W-:Y:S02]  /*a480*/  IADD3.X R16, PT, PT, RZ, R16, RZ, P1, !PT ;  /* 0x00000010ff107210 */ /* 0x000fe40000ffe4ff */
[----:B------:R-:W-:-:S04]  /*a490*/  ISETP.NE.U32.AND P1, PT, R14, RZ, PT ;  /* 0x000000ff0e00720c */ /* 0x000fc80003f25070 */
[----:B------:R-:W-:Y:S02]  /*a4a0*/  ISETP.NE.AND.EX P1, PT, R16, RZ, PT, P1 ;  /* 0x000000ff1000720c */ /* 0x000fe40003f25310 */
[----:B------:R-:W-:Y:S02]  /*a4b0*/  IADD3 R22, P2, PT, R22, 0x800, RZ ;  /* 0x0000080016167810 */ /* 0x000fe40007f5e0ff */
[----:B------:R-:W-:Y:S02]  /*a4c0*/  IADD3 R20, P3, PT, R20, 0x800, RZ ;  /* 0x0000080014147810 */ /* 0x000fe40007f7e0ff */
[----:B------:R-:W-:Y:S02]  /*a4d0*/  IADD3.X R23, PT, PT, RZ, R23, RZ, P2, !PT ;  /* 0x00000017ff177210 */ /* 0x000fe400017fe4ff */
[----:B--2---:R-:W-:Y:S02]  /*a4e0*/  F2FP.BF16.F32.PACK_AB R15, R9, R6 ;  /* 0x00000006090f723e */ /* 0x004fe400000010ff */
[----:B------:R-:W-:-:S02]  /*a4f0*/  MOV R6, R18 ;  /* 0x0000001200067202 */ /* 0x000fc40000000f00 */
[-C--:B------:R-:W-:Y:S02]  /*a500*/  MOV R9, R21.reuse ;  /* 0x0000001500097202 */ /* 0x080fe40000000f00 */
[----:B---3--:R-:W-:Y:S01]  /*a510*/  F2FP.BF16.F32.PACK_AB R17, R13, R10 ;  /* 0x0000000a0d11723e */ /* 0x008fe200000010ff */
[----:B------:R0:W-:Y:S04]  /*a520*/  STG.E desc[UR6][R6.64], R15 ;  /* 0x0000000f06007986 */ /* 0x0001e8000c101906 */
[----:B------:R0:W-:Y:S01]  /*a530*/  STG.E desc[UR6][R8.64], R17 ;  /* 0x0000001108007986 */ /* 0x0001e2000c101906 */
[----:B------:R-:W-:Y:S02]  /*a540*/  IADD3 R18, P4, PT, R18, 0x800, RZ ;  /* 0x0000080012127810 */ /* 0x000fe40007f9e0ff */
[----:B------:R-:W-:-:S02]  /*a550*/  IADD3.X R21, PT, PT, RZ, R21, RZ, P3, !PT ;  /* 0x00000015ff157210 */ /* 0x000fc40001ffe4ff */
[----:B------:R-:W-:Y:S01]  /*a560*/  IADD3.X R19, PT, PT, RZ, R19, RZ, P4, !PT ;  /* 0x00000013ff137210 */ /* 0x000fe200027fe4ff */
[----:B------:R-:W-:Y:S08]  /*a570*/  @P1 BRA `(.L_x_330) ;  /* 0xfffffffc00841947 */ /* 0x000ff0000383ffff */
.L_x_329:
[----:B------:R-:W-:Y:S05]  /*a580*/  BSYNC.RECONVERGENT B0 ;  /* 0x0000000000007941 */ /* 0x000fea0003800200 */
.L_x_328:
        /* <DEDUP_REMOVED lines=10> */
.L_x_331:
[C---:B------:R-:W-:Y:S02]  /*a630*/  SHF.L.U32 R24, R0.reuse, 0x2, RZ ;  /* 0x0000000200187819 */ /* 0x040fe400000006ff */
[----:B------:R-:W-:Y:S02]  /*a640*/  SHF.L.U64.HI R26, R0, 0x2, R31 ;  /* 0x00000002001a7819 */ /* 0x000fe4000001021f */
[----:B-1----:R-:W-:-:S04]  /*a650*/  IADD3 R4, P0, PT, R24, UR4, RZ ;  /* 0x0000000418047c10 */ /* 0x002fc8000ff1e0ff */
[----:B----4-:R-:W-:Y:S02]  /*a660*/  IADD3.X R5, PT, PT, R26, UR5, RZ, P0, !PT ;  /* 0x000000051a057c10 */ /* 0x010fe400087fe4ff */
[C---:B0-----:R-:W-:Y:S02]  /*a670*/  IADD3 R6, P0, PT, R4.reuse, R35, RZ ;  /* 0x0000002304067210 */ /* 0x041fe40007f1e0ff */
[C---:B------:R-:W-:Y:S02]  /*a680*/  IADD3 R10, P2, PT, R4.reuse, R39, RZ ;  /* 0x00000027040a7210 */ /* 0x040fe40007f5e0ff */
[C---:B------:R-:W-:Y:S02]  /*a690*/  IADD3.X R7, PT, PT, R5.reuse, R33, RZ, P0, !PT ;  /* 0x0000002105077210 */ /* 0x040fe400007fe4ff */
[----:B------:R-:W-:Y:S02]  /*a6a0*/  IADD3 R8, P1, PT, R4, R27, RZ ;  /* 0x0000001b04087210 */ /* 0x000fe40007f3e0ff */
[----:B------:R-:W4:Y:S01]  /*a6b0*/  LDG.E R4, desc[UR6][R4.64] ;  /* 0x0000000604047981 */ /* 0x000f22000c1e1900 */
[----:B------:R-:W-:-:S02]  /*a6c0*/  IADD3.X R11, PT, PT, R5, R37, RZ, P2, !PT ;  /* 0x00000025050b7210 */ /* 0x000fc400017fe4ff */
[----:B------:R-:W-:Y:S01]  /*a6d0*/  IADD3.X R9, PT, PT, R5, R29, RZ, P1, !PT ;  /* 0x0000001d05097210 */ /* 0x000fe20000ffe4ff */
[----:B------:R-:W4:Y:S04]  /*a6e0*/  LDG.E R7, desc[UR6][R6.64] ;  /* 0x0000000606077981 */ /* 0x000f28000c1e1900 */
[----:B------:R-:W5:Y:S04]  /*a6f0*/  LDG.E R8, desc[UR6][R8.64] ;  /* 0x0000000608087981 */ /* 0x000f68000c1e1900 */
[----:B------:R-:W5:Y:S01]  /*a700*/  LDG.E R11, desc[UR6][R10.64] ;  /* 0x000000060a0b7981 */ /* 0x000f62000c1e1900 */
[----:B------:R-:W-:-:S02]  /*a710*/  LOP3.LUT R16, R24, 0xfffffffc, RZ, 0xc0, !PT ;  /* 0xfffffffc18107812 */ /* 0x000fc400078ec0ff */
[----:B------:R-:W-:Y:S02]  /*a720*/  LOP3.LUT R15, R26, 0x1, RZ, 0xc0, !PT ;  /* 0x000000011a0f7812 */ /* 0x000fe400078ec0ff */
[----:B--2---:R-:W-:-:S04]  /*a730*/  IADD3 R12, P0, PT, R16, UR8, RZ ;  /* 0x00000008100c7c10 */ /* 0x004fc8000ff1e0ff */
[C---:B------:R-:W-:Y:S02]  /*a740*/  IADD3.X R13, PT, PT, R15.reuse, UR9, RZ, P0, !PT ;  /* 0x000000090f0d7c10 */ /* 0x040fe400087fe4ff */
[C---:B---3--:R-:W-:Y:S02]  /*a750*/  IADD3 R14, P0, PT, R16.reuse, UR10, RZ ;  /* 0x0000000a100e7c10 */ /* 0x048fe4000ff1e0ff */
[----:B------:R-:W-:Y:S02]  /*a760*/  IADD3 R16, P1, PT, R16, UR4, RZ ;  /* 0x0000000410107c10 */ /* 0x000fe4000ff3e0ff */
[----:B------:R-:W-:Y:S02]  /*a770*/  IADD3.X R15, PT, PT, R15, UR11, RZ, P0, !PT ;  /* 0x0000000b0f0f7c10 */ /* 0x000fe400087fe4ff */
[----:B----4-:R-:W-:Y:S02]  /*a780*/  F2FP.BF16.F32.PACK_AB R19, R7, R4 ;  /* 0x000000040713723e */ /* 0x010fe400000010ff */
[----:B------:R-:W-:-:S04]  /*a790*/  LOP3.LUT R4, R26, 0x3, RZ, 0xc0, !PT ;  /* 0x000000031a047812 */ /* 0x000fc800078ec0ff */
[----:B------:R-:W-:Y:S02]  /*a7a0*/  IADD3.X R17, PT, PT, R4, UR5, RZ, P1, !PT ;  /* 0x0000000504117c10 */ /* 0x000fe40008ffe4ff */
[----:B-----5:R-:W-:Y:S02]  /*a7b0*/  F2FP.BF16.F32.PACK_AB R21, R11, R8 ;  /* 0x000000080b15723e */ /* 0x020fe400000010ff */
        /* <DEDUP_REMOVED lines=9> */
[----:B0-----:R-:W2:Y:S04]  /*a850*/  LDG.E R19, desc[UR6][R4.64+0x800] ;  /* 0x0008000604137981 */ /* 0x001ea8000c1e1900 */
[----:B------:R-:W3:Y:S04]  /*a860*/  LDG.E R20, desc[UR6][R6.64+0x800] ;  /* 0x0008000606147981 */ /* 0x000ee8000c1e1900 */
[----:B------:R-:W3:Y:S01]  /*a870*/  LDG.E R23, desc[UR6][R8.64+0x800] ;  /* 0x0008000608177981 */ /* 0x000ee2000c1e1900 */
        /* <DEDUP_REMOVED lines=28> */
[----:B------:R-:W3:Y:S04]  /*aa40*/  LDG.E R16, desc[UR6][R16.64+0x1800] ;  /* 0x0018000610107981 */ /* 0x000ee8000c1e1900 */
[----:B------:R-:W3:Y:S04]  /*aa50*/  LDG.E R5, desc[UR6][R4.64+0x1800] ;  /* 0x0018000604057981 */ /* 0x000ee8000c1e1900 */
[----:B------:R-:W5:Y:S04]  /*aa60*/  LDG.E R6, desc[UR6][R6.64+0x1800] ;  /* 0x0018000606067981 */ /* 0x000f68000c1e1900 */
[----:B------:R-:W5:Y:S01]  /*aa70*/  LDG.E R9, desc[UR6][R8.64+0x1800] ;  /* 0x0018000608097981 */ /* 0x000f62000c1e1900 */
[----:B--2---:R-:W-:-:S04]  /*aa80*/  IADD3 R13, P0, PT, R24, 0x1800, RZ ;  /* 0x00001800180d7810 */ /* 0x004fc80007f1e0ff */
        /* <DEDUP_REMOVED lines=11> */
[----:B---3--:R-:W-:Y:S02]  /*ab40*/  F2FP.BF16.F32.PACK_AB R5, R5, R16 ;  /* 0x000000100505723e */ /* 0x008fe400000010ff */
[----:B-----5:R-:W-:-:S03]  /*ab50*/  F2FP.BF16.F32.PACK_AB R7, R9, R6 ;  /* 0x000000060907723e */ /* 0x020fc600000010ff */
[----:B------:R4:W-:Y:S04]  /*ab60*/  STG.E desc[UR6][R12.64], R5 ;  /* 0x000000050c007986 */ /* 0x0009e8000c101906 */
[----:B------:R4:W-:Y:S02]  /*ab70*/  STG.E desc[UR6][R14.64], R7 ;  /* 0x000000070e007986 */ /* 0x0009e4000c101906 */
[----:B------:R-:W-:Y:S05]  /*ab80*/  @P0 BRA `(.L_x_331) ;  /* 0xfffffff800a80947 */ /* 0x000fea000383ffff */
[----:B------:R-:W-:Y:S05]  /*ab90*/  EXIT ;  /* 0x000000000000794d */ /* 0x000fea0003800000 */
.L_x_332:
        /* <DEDUP_REMOVED lines=14> */
.L_x_4885:


//--------------------- .text._Z35group_norm_nhwc_bwd_one_pass_kernelI11Bf16IOBf16WLi256ELi128ELi512EEv26Group_norm_nhwc_bwd_params --------------------------
	.section	.text._Z35group_norm_nhwc_bwd_one_pass_kernelI11Bf16IOBf16WLi256ELi128ELi512EEv26Group_norm_nhwc_bwd_params,"ax",@progbits
	.align	128
        .global         _Z35group_norm_nhwc_bwd_one_pass_kernelI11Bf16IOBf16WLi256ELi128ELi512EEv26Group_norm_nhwc_bwd_params
        .type           _Z35group_norm_nhwc_bwd_one_pass_kernelI11Bf16IOBf16WLi256ELi128ELi512EEv26Group_norm_nhwc_bwd_params,@function
        .size           _Z35group_norm_nhwc_bwd_one_pass_kernelI11Bf16IOBf16WLi256ELi128ELi512EEv26Group_norm_nhwc_bwd_params,(.L_x_4886 - _Z35group_norm_nhwc_bwd_one_pass_kernelI11Bf16IOBf16WLi256ELi128ELi512EEv26Group_norm_nhwc_bwd_params)
        .other          _Z35group_norm_nhwc_bwd_one_pass_kernelI11Bf16IOBf16WLi256ELi128ELi512EEv26Group_norm_nhwc_bwd_params,@"STO_CUDA_ENTRY STV_DEFAULT"
_Z35group_norm_nhwc_bwd_one_pass_kernelI11Bf16IOBf16WLi256ELi128ELi512EEv26Group_norm_nhwc_bwd_params:
.text._Z35group_norm_nhwc_bwd_one_pass_kernelI11Bf16IOBf16WLi256ELi128ELi512EEv26Group_norm_nhwc_bwd_params:
        /* <DEDUP_REMOVED lines=11> */
.L_x_359:
[----:B0-----:R-:W0:Y:S01]  /*00b0*/  LDCU UR14, c[0x0][0x410] ;  /* 0x00008200ff0e77ac */ /* 0x001e220008000800 */
[----:B-----5:R-:W1:Y:S01]  /*00c0*/  S2R R6, SR_TID.X ;  /* 0x0000000000067919 */ /* 0x020e620000002100 */
[----:B------:R-:W-:Y:S01]  /*00d0*/  IABS R5, UR8 ;  /* 0x0000000800057c13 */ /* 0x000fe20008000000 */
[----:B------:R-:W2:Y:S01]  /*00e0*/  S2UR UR20, SR_CTAID.X ;  /* 0x00000000001479c3 */ /* 0x000ea20000002500 */
[----:B------:R-:W3:Y:S01]  /*00f0*/  LDCU UR12, c[0x0][0x41c] ;  /* 0x00008380ff0c77ac */ /* 0x000ee20008000800 */
[----:B------:R-:W-:Y:S01]  /*0100*/  LOP3.LUT R3, R3, 0xfeffffff, RZ, 0xc0, !PT ;  /* 0xfeffffff03037812 */ /* 0x000fe200078ec0ff */
[----:B------:R4:W-:Y:S01]  /*0110*/  STL [R1+0x1f0], R125 ;  /* 0x0001f07d01007387 */ /* 0x0009e20000100800 */
[----:B------:R-:W-:Y:S01]  /*0120*/  R2UR UR9, R5 ;  /* 0x00000000050972ca */ /* 0x000fe200000e0000 */
[----:B------:R-:W-:Y:S01]  /*0130*/  UMOV UR6, URZ ;  /* 0x000000ff00067c82 */ /* 0x000fe20008000000 */
        /* <DEDUP_REMOVED lines=44> */
[----:B------:R-:W-:Y:S01]  /*0400*/  ISETP.GE.U32.AND P0, PT, R23, UR16, PT ;  /* 0x0000001017007c0c */ /* 0x000fe2000bf06070 */
[----:B------:R-:W-:Y:S01]  /*0410*/  UIMAD UR5, UR13, UR5, UR9 ;  /* 0x000000050d0572a4 */ /* 0x000fe2000f8e0209 */
[----:B0-----:R-:W-:Y:S01]  /*0420*/  @!P3 IMAD R6, R7, R12, RZ ;  /* 0x0000000c0706b224 */ /* 0x001fe200078e02ff */
[----:B------:R-:W-:Y:S01]  /*0430*/  ULOP3.LUT UR9, URZ, UR14, URZ, 0x33, !UPT ;  /* 0x0000000eff097292 */ /* 0x000fe2000f8e33ff */
[----:B------:R-:W0:Y:S01]  /*0440*/  @!P3 LDC.64 R24, c[0x0][0x3a0] ;  /* 0x0000e800ff18bb82 */ /* 0x000e220000000a00 */
[----:B------:R-:W-:Y:S01]  /*0450*/  UISETP.GT.U32.AND UP2, UPT, UR13, UR5, UPT ;  /* 0x000000050d00728c */ /* 0x000fe2000bf44070 */
[----:B------:R-:W-:Y:S01]  /*0460*/  @!P3 IMAD R13, R2, R13, R6 ;  /* 0x0000000d020db224 */ /* 0x000fe200078e0206 */
[----:B------:R-:W-:-:S02]  /*0470*/  @P6 LOP3.LUT R3, R3, 0x400000, RZ, 0xfc, !PT ;  /* 0x0040000003036812 */ /* 0x000fc400078efcff */
[----:B------:R-:W-:Y:S02]  /*0480*/  SHF.R.S32.HI R21, RZ, 0x1f, R23 ;  /* 0x0000001fff157819 */ /* 0x000fe40000011417 */
[C---:B------:R-:W-:Y:S01]  /*0490*/  IADD3 R27, PT, PT, R2.reuse, 0x20, RZ ;  /* 0x00000020021b7810 */ /* 0x040fe20007ffe0ff */
[----:B------:R-:W3:Y:S01]  /*04a0*/  @!P6 LDC.64 R32, c[0x0][0x3f8] ;  /* 0x0000fe00ff20eb82 */ /* 0x000ee20000000a00 */
[----:B------:R-:W-:Y:S02]  /*04b0*/  ISETP.GE.AND.EX P5, PT, R21, UR17, PT, P0 ;  /* 0x0000001115007c0c */ /* 0x000fe4000bfa6300 */
[----:B------:R-:W-:Y:S01]  /*04c0*/  ISETP.GE.U32.AND P0, PT, R27, UR16, PT ;  /* 0x000000101b007c0c */ /* 0x000fe2000bf06070 */
[----:B------:R-:W-:Y:S01]  /*04d0*/  @!UP2 UIADD3 UR5, UPT, UPT, UR5, -UR13, URZ ;  /* 0x8000000d0505a290 */ /* 0x000fe2000fffe0ff */
[C---:B------:R-:W-:Y:S01]  /*04e0*/  IADD3 R105, PT, PT, R2.reuse, 0xb8, RZ ;  /* 0x000000b802697810 */ /* 0x040fe20007ffe0ff */
[----:B------:R-:W-:Y:S01]  /*04f0*/  @!UP2 UIADD3 UR7, UPT, UPT, UR7, 0x1, URZ ;  /* 0x000000010707a890 */ /* 0x000fe2000fffe0ff */
[----:B--2---:R-:W-:Y:S01]  /*0500*/  @!P4 IMAD R14, R11, R30, RZ ;  /* 0x0000001e0b0ec224 */ /* 0x004fe200078e02ff */
[----:B------:R-:W-:Y:S01]  /*0510*/  UIADD3 UR6, UPT, UPT, UR5, -UR13, URZ ;  /* 0x8000000d05067290 */ /* 0x000fe2000fffe0ff */
[----:B------:R-:W2:Y:S01]  /*0520*/  @!P4 LDC.64 R34, c[0x0][0x3a0] ;  /* 0x0000e800ff22cb82 */ /* 0x000ea20000000a00 */
[----:B------:R-:W-:Y:S01]  /*0530*/  UISETP.GT.U32.AND UP3, UPT, UR13, UR5, UPT ;  /* 0x000000050d00728c */ /* 0x000fe2000bf64070 */
[C---:B------:R-:W-:Y:S01]  /*0540*/  IADD3 R109, PT, PT, R2.reuse, 0xc0, RZ ;  /* 0x000000c0026d7810 */ /* 0x040fe20007ffe0ff */
[----:B------:R-:W-:Y:S01]  /*0550*/  UISETP.GE.U32.AND UP1, UPT, UR5, UR13, UPT ;  /* 0x0000000d0500728c */ /* 0x000fe2000bf26070 */
[C---:B------:R-:W-:Y:S01]  /*0560*/  IADD3 R115, PT, PT, R2.reuse, 0xc8, RZ ;  /* 0x000000c802737810 */ /* 0x040fe20007ffe0ff */
[----:B------:R-:W-:Y:S01]  /*0570*/  USEL UR5, UR6, UR5, !UP3 ;  /* 0x0000000506057287 */ /* 0x000fe2000d800000 */
[----:B------:R-:W-:-:S02]  /*0580*/  IADD3 R119, PT, PT, R2, 0xd0, RZ ;  /* 0x000000d002777810 */ /* 0x000fc40007ffe0ff */
[----:B------:R-:W4:Y:S01]  /*0590*/  @!P5 LDC.64 R42, c[0x0][0x3f8] ;  /* 0x0000fe00ff2adb82 */ /* 0x000f220000000a00 */
[----:B------:R-:W-:Y:S01]  /*05a0*/  @!UP4 UIADD3 UR5, UPT, UPT, -UR5, URZ, URZ ;  /* 0x000000ff0505c290 */ /* 0x000fe2000fffe1ff */
[----:B------:R-:W-:Y:S02]  /*05b0*/  SHF.R.S32.HI R113, RZ, 0x1f, R115 ;  /* 0x0000001fff717819 */ /* 0x000fe40000011473 */
[C---:B------:R-:W-:Y:S01]  /*05c0*/  IADD3 R123, PT, PT, R2.reuse, 0xd8, RZ ;  /* 0x000000d8027b7810 */ /* 0x040fe20007ffe0ff */
[----:B------:R-:W-:Y:S01]  /*05d0*/  USEL UR13, UR9, UR5, !UP0 ;  /* 0x00000005090d7287 */ /* 0x000fe2000c000000 */
[----:B------:R-:W-:Y:S01]  /*05e0*/  IADD3 R124, PT, PT, R2, 0xe0, RZ ;  /* 0x000000e0027c7810 */ /* 0x000fe20007ffe0ff */
[----:B------:R-:W-:Y:S01]  /*05f0*/  @UP1 UIADD3 UR7, UPT, UPT, UR7, 0x1, URZ ;  /* 0x0000000107071890 */ /* 0x000fe2000fffe0ff */
[----:B------:R-:W2:Y:S01]  /*0600*/  @!P6 LDC.64 R38, c[0x0][0x3a0] ;  /* 0x0000e800ff26eb82 */ /* 0x000ea20000000a00 */
[----:B------:R-:W-:Y:S01]  /*0610*/  USHF.L.U32 UR5, UR13, 0x7, URZ ;  /* 0x000000070d057899 */ /* 0x000fe200080006ff */
[----:B------:R-:W-:Y:S01]  /*0620*/  SHF.R.S32.HI R121, RZ, 0x1f, R123 ;  /* 0x0000001fff797819 */ /* 0x000fe2000001147b */
[----:B------:R-:W-:Y:S01]  /*0630*/  @!UP5 UIADD3 UR7, UPT, UPT, -UR7, URZ, URZ ;  /* 0x000000ff0707d290 */ /* 0x000fe2000fffe1ff */
[----:B------:R-:W-:Y:S01]  /*0640*/  SHF.R.S32.HI R122, RZ, 0x1f, R124 ;  /* 0x0000001fff7a7819 */ /* 0x000fe2000001147c */
[----:B------:R-:W-:-:S02]  /*0650*/  USHF.R.S32.HI UR6, URZ, 0x1f, UR5 ;  /* 0x0000001fff067899 */ /* 0x000fc40008011405 */
[----:B------:R-:W-:Y:S01]  /*0660*/  USEL UR7, UR9, UR7, !UP0 ;  /* 0x0000000709077287 */ /* 0x000fe2000c000000 */
[----:B------:R-:W-:Y:S01]  /*0670*/  LOP3.LUT R4, R4, UR5, RZ, 0xfc, !PT ;  /* 0x0000000504047c12 */ /* 0x000fe2000f8efcff */
[----:B------:R-:W2:Y:S02]  /*0680*/  @!P6 LDC.64 R40, c[0x0][0x398] ;  /* 0x0000e600ff28eb82 */ /* 0x000ea40000000a00 */
[----:B------:R-:W-:Y:S01]  /*0690*/  USHF.R.S32.HI UR5, URZ, 0x1f, UR7 ;  /* 0x0000001fff057899 */ /* 0x000fe20008011407 */
[----:B------:R-:W-:-:S03]  /*06a0*/  MOV R5, UR6 ;  /* 0x0000000600057c02 */ /* 0x000fc60008000f00 */
[----:B------:R-:W-:Y:S01]  /*06b0*/  UIMAD UR5, UR5, UR18, URZ ;  /* 0x00000012050572a4 */ /* 0x000fe2000f8e02ff */
[----:B----4-:R-:W-:Y:S02]  /*06c0*/  @!P5 IMAD R20, R21, R42, RZ ;  /* 0x0000002a1514d224 */ /* 0x010fe400078e02ff */
[----:B------:R-:W-:Y:S01]  /*06d0*/  IMAD.WIDE.U32 R4, R9, UR7, R4 ;  /* 0x0000000709047c25 */ /* 0x000fe2000f8e0004 */
[----:B------:R-:W-:Y:S01]  /*06e0*/  UIMAD UR5, UR7, UR19, UR5 ;  /* 0x00000013070572a4 */ /* 0x000fe2000f8e0205 */
[----:B------:R-:W-:Y:S01]  /*06f0*/  PRMT R125, RZ, 0x7610, R125 ;  /* 0x00007610ff7d7816 */ /* 0x000fe2000000007d */
[----:B------:R-:W4:Y:S01]  /*0700*/  LDCU.64 UR6, c[0x0][0x3b8] ;  /* 0x00007700ff0677ac */ /* 0x000f220008000a00 */
[----:B------:R-:W-:Y:S01]  /*0710*/  @!P3 MOV R6, R4 ;  /* 0x000000040006b202 */ /* 0x000fe20000000f00 */
[----:B------:R-:W-:Y:S02]  /*0720*/  STL.64 [R1+0x1a0], R4 ;  /* 0x0001a00401007387 */ /* 0x000fe40000100a00 */
[----:B------:R-:W-:-:S02]  /*0730*/  IADD3 R7, PT, PT, R5, UR5, RZ ;  /* 0x0000000505077c10 */ /* 0x000fc4000fffe0ff */
[----:B------:R-:W-:Y:S02]  /*0740*/  @!P6 MOV R16, R4 ;  /* 0x000000040010e202 */ /* 0x000fe40000000f00 */
[----:B------:R-:W-:Y:S01]  /*0750*/  @!P5 MOV R21, R7 ;  /* 0x000000070015d202 */ /* 0x000fe20000000f00 */
[----:B------:R-:W-:Y:S01]  /*0760*/  @!P3 IMAD.WIDE.U32 R8, R2, R12, R6 ;  /* 0x0000000c0208b225 */ /* 0x000fe200078e0006 */
[----:B------:R-:W-:Y:S04]  /*0770*/  STL.64 [R1+0x198], R6 ;  /* 0x0001980601007387 */ /* 0x000fe80000100a00 */
[----:B------:R-:W-:Y:S02]  /*0780*/  @!P3 IADD3 R13, PT, PT, R9, R13, RZ ;  /* 0x0000000d090db210 */ /* 0x000fe40007ffe0ff */
[----:B------:R-:W-:-:S02]  /*0790*/  @!P3 SHF.L.U32 R9, R8, 0x1, RZ ;  /* 0x000000010809b819 */ /* 0x000fc400000006ff */
[----:B------:R-:W-:Y:S02]  /*07a0*/  @!P3 SHF.L.U64.HI R12, R8, 0x1, R13 ;  /* 0x00000001080cb819 */ /* 0x000fe4000001020d */
[C---:B-1----:R-:W-:Y:S02]  /*07b0*/  @!P3 IADD3 R10, P2, PT, R9.reuse, R28, RZ ;  /* 0x0000001c090ab210 */ /* 0x042fe40007f5e0ff */
[----:B0-----:R-:W-:Y:S02]  /*07c0*/  @!P3 IADD3 R8, P1, PT, R9, R24, RZ ;  /* 0x000000180908b210 */ /* 0x001fe40007f3e0ff */
[C---:B------:R-:W-:Y:S02]  /*07d0*/  @!P3 IADD3.X R11, PT, PT, R12.reuse, R29, RZ, P2, !PT ;  /* 0x0000001d0c0bb210 */ /* 0x040fe400017fe4ff */
[----:B------:R-:W-:Y:S02]  /*07e0*/  LOP3.LUT P2, RZ, R3, 0x800000, RZ, 0xc0, !PT ;  /* 0x0080000003ff7812 */ /* 0x000fe4000784c0ff */
[----:B------:R-:W-:-:S02]  /*07f0*/  @!P3 IADD3.X R9, PT, PT, R12, R25, RZ, P1, !PT ;  /* 0x000000190c09b210 */ /* 0x000fc40000ffe4ff */
[----:B------:R-:W-:Y:S02]  /*0800*/  SHF.R.S32.HI R25, RZ, 0x1f, R27 ;  /* 0x0000001fff197819 */ /* 0x000fe4000001141b */
[----:B------:R-:W-:Y:S02]  /*0810*/  LOP3.LUT R3, R3, 0xffdfffff, RZ, 0xc0, !PT ;  /* 0xffdfffff03037812 */ /* 0x000fe400078ec0ff */
[----:B------:R-:W-:Y:S02]  /*0820*/  ISETP.GE.AND.EX P4, PT, R25, UR17, PT, P0 ;  /* 0x0000001119007c0c */ /* 0x000fe4000bf86300 */
[----:B------:R-:W-:-:S03]  /*0830*/  @P5 LOP3.LUT R3, R3, 0x200000, RZ, 0xfc, !PT ;  /* 0x0020000003035812 */ /* 0x000fc600078efcff */
[----:B------:R-:W-:Y:S01]  /*0840*/  @!P2 MOV R12, R4 ;  /* 0x00000004000ca202 */ /* 0x000fe20000000f00 */
[----:B------:R-:W0:Y:S01]  /*0850*/  @!P2 LDC.64 R36, c[0x0][0x398] ;  /* 0x0000e600ff24ab82 */ /* 0x000e220000000a00 */
[----:B------:R-:W-:Y:S01]  /*0860*/  @!P2 MOV R13, R7 ;  /* 0x00000007000da202 */ /* 0x000fe20000000f00 */
[----:B------:R-:W-:Y:S01]  /*0870*/  @!P2 IMAD R29, R15, R31, R14 ;  /* 0x0000001f0f1da224 */ /* 0x000fe200078e020e */
[----:B------:R-:W-:Y:S01]  /*0880*/  IADD3 R31, PT, PT, R2, 0x28, RZ ;  /* 0x00000028021f7810 */ /* 0x000fe20007ffe0ff */
[----:B---3--:R-:W-:Y:S01]  /*0890*/  @!P6 IMAD R14, R17, R32, RZ ;  /* 0x00000020110ee224 */ /* 0x008fe200078e02ff */
[----:B------:R-:W-:Y:S01]  /*08a0*/  @!P6 MOV R17, R7 ;  /* 0x000000070011e202 */ /* 0x000fe20000000f00 */
[----:B------:R-:W-:Y:S01]  /*08b0*/  @!P2 IMAD.WIDE.U32 R12, R15, R30, R12 ;  /* 0x0000001e0f0ca225 */ /* 0x000fe200078e000c */
[----:B------:R-:W-:Y:S01]  /*08c0*/  ISETP.GE.U32.AND P1, PT, R31, UR16, PT ;  /* 0x000000101f007c0c */ /* 0x000fe2000bf26070 */
[----:B------:R-:W1:Y:S01]  /*08d0*/  @!P4 LDC.64 R44, c[0x0][0x3f8] ;  /* 0x0000fe00ff2ccb82 */ /* 0x000e620000000a00 */
[----:B------:R-:W-:Y:S01]  /*08e0*/  @!P4 MOV R24, R4 ;  /* 0x000000040018c202 */ /* 0x000fe20000000f00 */
[----:B------:R-:W-:Y:S01]  /*08f0*/  @!P6 IMAD R33, R19, R33, R14 ;  /* 0x000000211321e224 */ /* 0x000fe200078e020e */
[----:B------:R-:W-:Y:S01]  /*0900*/  @!P2 IADD3 R13, PT, PT, R13, R29, RZ ;  /* 0x0000001d0d0da210 */ /* 0x000fe20007ffe0ff */
[----:B------:R-:W-:Y:S01]  /*0910*/  @!P6 IMAD.WIDE.U32 R16, R19, R32, R16 ;  /* 0x000000201310e225 */ /* 0x000fe200078e0010 */
[----:B------:R-:W-:-:S02]  /*0920*/  SHF.R.S32.HI R29, RZ, 0x1f, R31 ;  /* 0x0000001fff1d7819 */ /* 0x000fc4000001141f */
[C---:B------:R-:W-:Y:S02]  /*0930*/  @!P2 SHF.L.U32 R15, R12.reuse, 0x1, RZ ;  /* 0x000000010c0fa819 */ /* 0x040fe400000006ff */
[----:B------:R-:W-:Y:S02]  /*0940*/  ISETP.GE.AND.EX P3, PT, R29, UR17, PT, P1 ;  /* 0x000000111d007c0c */ /* 0x000fe4000bf66310 */
[----:B------:R-:W-:Y:S02]  /*0950*/  @!P2 SHF.L.U64.HI R18, R12, 0x1, R13 ;  /* 0x000000010c12a819 */ /* 0x000fe4000001020d */
[----:B--2---:R-:W-:Y:S02]  /*0960*/  @!P2 IADD3 R12, P0, PT, R15, R34, RZ ;  /* 0x000000220f0ca210 */ /* 0x004fe40007f1e0ff */
[----:B------:R-:W-:Y:S01]  /*0970*/  @!P6 IADD3 R17, PT, PT, R17, R33, RZ ;  /* 0x000000211111e210 */ /* 0x000fe20007ffe0ff */
[----:B------:R-:W-:Y:S01]  /*0980*/  @!P5 IMAD R33, R23, R43, R20 ;  /* 0x0000002b1721d224 */ /* 0x000fe200078e0214 */
[----:B------:R-:W-:-:S02]  /*0990*/  @!P2 IADD3.X R13, PT, PT, R18, R35, RZ, P0, !PT ;  /* 0x00000023120da210 */ /* 0x000fc400007fe4ff */
[----:B0-----:R-:W-:Y:S01]  /*09a0*/  @!P2 IADD3 R14, P0, PT, R15, R36, RZ ;  /* 0x000000240f0ea210 */ /* 0x001fe20007f1e0ff */
[----:B------:R-:W0:Y:S01]  /*09b0*/  @!P5 LDC.64 R34, c[0x0][0x3a0] ;  /* 0x0000e800ff22db82 */ /* 0x000e220000000a00 */
[----:B------:R-:W-:Y:S01]  /*09c0*/  @!P6 SHF.L.U32 R19, R16, 0x1, RZ ;  /* 0x000000011013e819 */ /* 0x000fe200000006ff */
[----:B------:R2:W-:Y:S01]  /*09d0*/  STL [R1+0x1f4], R13 ;  /* 0x0001f40d01007387 */ /* 0x0005e20000100800 */
[----:B------:R-:W-:Y:S02]  /*09e0*/  @!P2 IADD3.X R15, PT, PT, R18, R37, RZ, P0, !PT ;  /* 0x00000025120fa210 */ /* 0x000fe400007fe4ff */
[----:B------:R-:W-:Y:S02]  /*09f0*/  @!P6 SHF.L.U64.HI R22, R16, 0x1, R17 ;  /* 0x000000011016e819 */ /* 0x000fe40000010211 */
[----:B------:R-:W-:Y:S01]  /*0a00*/  @!P6 IADD3 R16, P0, PT, R19, R38, RZ ;  /* 0x000000261310e210 */ /* 0x000fe20007f1e0ff */
[----:B------:R-:W3:Y:S01]  /*0a10*/  @!P3 LDC.64 R46, c[0x0][0x3f8] ;  /* 0x0000fe00ff2ebb82 */ /* 0x000ee20000000a00 */
[----:B------:R-:W-:-:S02]  /*0a20*/  @!P5 MOV R20, R4 ;  /* 0x000000040014d202 */ /* 0x000fc40000000f00 */
[C---:B------:R-:W-:Y:S02]  /*0a30*/  @!P6 IADD3.X R17, PT, PT, R22.reuse, R39, RZ, P0, !PT ;  /* 0x000000271611e210 */ /* 0x040fe400007fe4ff */
[----:B------:R-:W-:Y:S01]  /*0a40*/  @!P6 IADD3 R18, P0, PT, R19, R40, RZ ;  /* 0x000000281312e210 */ /* 0x000fe20007f1e0ff */
[----:B------:R-:W-:Y:S01]  /*0a50*/  @!P5 IMAD.WIDE.U32 R20, R23, R42, R20 ;  /* 0x0000002a1714d225 */ /* 0x000fe200078e0014 */
[----:B------:R-:W-:Y:S01]  /*0a60*/  LOP3.LUT R3, R3, 0xffefffff, RZ, 0xc0, !PT ;  /* 0xffefffff03037812 */ /* 0x000fe200078ec0ff */
[----:B------:R-:W4:Y:S01]  /*0a70*/  @!P5 LDC.64 R36, c[0x0][0x398] ;  /* 0x0000e600ff24db82 */ /* 0x000f220000000a00 */
[----:B------:R-:W-:Y:S01]  /*0a80*/  @!P6 IADD3.X R19, PT, PT, R22, R41, RZ, P0, !PT ;  /* 0x000000291613e210 */ /* 0x000fe200007fe4ff */
[-C--:B-1----:R-:W-:Y:S01]  /*0a90*/  @!P4 IMAD R22, R25, R44.reuse, RZ ;  /* 0x0000002c1916c224 */ /* 0x082fe200078e02ff */
[----:B------:R-:W-:Y:S01]  /*0aa0*/  @!P4 MOV R25, R7 ;  /* 0x000000070019c202 */ /* 0x000fe20000000f00 */
[----:B------:R-:W-:Y:S01]  /*0ab0*/  STL [R1+0x1d8], R17 ;  /* 0x0001d81101007387 */ /* 0x000fe20000100800 */
[----:B------:R-:W-:Y:S01]  /*0ac0*/  @!P5 IADD3 R21, PT, PT, R21, R33, RZ ;  /* 0x000000211515d210 */ /* 0x000fe20007ffe0ff */
[C---:B------:R-:W-:Y:S01]  /*0ad0*/  @!P4 IMAD R33, R27.reuse, R45, R22 ;  /* 0x0000002d1b21c224 */ /* 0x040fe200078e0216 */
[C---:B------:R-:W-:Y:S01]  /*0ae0*/  @!P5 SHF.L.U32 R23, R20.reuse, 0x1, RZ ;  /* 0x000000011417d819 */ /* 0x040fe200000006ff */
[----:B------:R-:W1:Y:S01]  /*0af0*/  @!P4 LDC.64 R38, c[0x0][0x3a0] ;  /* 0x0000e800ff26cb82 */ /* 0x000e620000000a00 */
[----:B------:R-:W-:Y:S01]  /*0b00*/  @!P4 IMAD.WIDE.U32 R24, R27, R44, R24 ;  /* 0x0000002c1b18c225 */ /* 0x000fe200078e0018 */
[----:B------:R-:W-:Y:S01]  /*0b10*/  @!P5 SHF.L.U64.HI R26, R20, 0x1, R21 ;  /* 0x00000001141ad819 */ /* 0x000fe20000010215 */
[----:B------:R2:W-:Y:S01]  /*0b20*/  STL.64 [R1+0x1e0], R18 ;  /* 0x0001e01201007387 */ /* 0x0005e20000100a00 */
[----:B0-----:R-:W-:-:S02]  /*0b30*/  @!P5 IADD3 R20, P0, PT, R23, R34, RZ ;  /* 0x000000221714d210 */ /* 0x001fc40007f1e0ff */
[----:B------:R-:W-:Y:S02]  /*0b40*/  @!P4 IADD3 R25, PT, PT, R25, R33, RZ ;  /* 0x000000211919c210 */ /* 0x000fe40007ffe0ff */
[----:B------:R-:W0:Y:S01]  /*0b50*/  @!P4 LDC.64 R40, c[0x0][0x398] ;  /* 0x0000e600ff28cb82 */ /* 0x000e220000000a00 */
[----:B---3--:R-:W-:Y:S01]  /*0b60*/  @!P3 IMAD R28, R29, R46, RZ ;  /* 0x0000002e1d1cb224 */ /* 0x008fe200078e02ff */
[----:B------:R-:W-:Y:S01]  /*0b70*/  @!P5 IADD3.X R21, PT, PT, R26, R35, RZ, P0, !PT ;  /* 0x000000231a15d210 */ /* 0x000fe200007fe4ff */
[----:B------:R-:W-:Y:S01]  /*0b80*/  STL [R1+0x1d4], R20 ;  /* 0x0001d41401007387 */ /* 0x000fe20000100800 */
[----:B------:R-:W-:Y:S01]  /*0b90*/  @!P3 MOV R29, R7 ;  /* 0x00000007001db202 */ /* 0x000fe20000000f00 */
[----:B------:R-:W-:Y:S01]  /*0ba0*/  @!P3 IMAD R33, R31, R47, R28 ;  /* 0x0000002f1f21b224 */ /* 0x000fe200078e021c */
[----:B------:R-:W-:Y:S01]  /*0bb0*/  @!P3 MOV R28, R4 ;  /* 0x00000004001cb202 */ /* 0x000fe20000000f00 */
[----:B------:R-:W-:Y:S01]  /*0bc0*/  STL.64 [R1+0x1e8], R20 ;  /* 0x0001e81401007387 */ /* 0x000fe20000100a00 */
[----:B------:R-:W3:Y:S01]  /*0bd0*/  @!P3 LDC.64 R42, c[0x0][0x3a0] ;  /* 0x0000e800ff2abb82 */ /* 0x000ee20000000a00 */
[----:B----4-:R-:W-:-:S02]  /*0be0*/  @!P5 IADD3 R22, P0, PT, R23, R36, RZ ;  /* 0x000000241716d210 */ /* 0x010fc40007f1e0ff */
[----:B------:R-:W-:Y:S01]  /*0bf0*/  @!P4 SHF.L.U32 R27, R24, 0x1, RZ ;  /* 0x00000001181bc819 */ /* 0x000fe200000006ff */
[----:B------:R-:W-:Y:S01]  /*0c00*/  @!P3 IMAD.WIDE.U32 R28, R31, R46, R28 ;  /* 0x0000002e1f1cb225 */ /* 0x000fe200078e001c */
[----:B------:R-:W-:Y:S01]  /*0c10*/  @!P5 IADD3.X R23, PT, PT, R26, R37, RZ, P0, !PT ;  /* 0x000000251a17d210 */ /* 0x000fe200007fe4ff */
[----:B------:R-:W-:Y:S01]  /*0c20*/  STL [R1+0x1d0], R21 ;  /* 0x0001d01501007387 */ /* 0x000fe20000100800 */
[----:B------:R-:W-:Y:S01]  /*0c30*/  @!P4 SHF.L.U64.HI R30, R24, 0x1, R25 ;  /* 0x00000001181ec819 */ /* 0x000fe20000010219 */
[----:B------:R-:W4:Y:S01]  /*0c40*/  @!P3 LDC.64 R44, c[0x0][0x398] ;  /* 0x0000e600ff2cbb82 */ /* 0x000f220000000a00 */
[----:B-1----:R-:W-:Y:S02]  /*0c50*/  @!P4 IADD3 R24, P0, PT, R27, R38, RZ ;  /* 0x000000261b18c210 */ /* 0x002fe40007f1e0ff */
[----:B------:R-:W-:Y:S02]  /*0c60*/  @!P3 IADD3 R29, PT, PT, R29, R33, RZ ;  /* 0x000000211d1db210 */ /* 0x000fe40007ffe0ff */
[----:B------:R-:W-:Y:S01]  /*0c70*/  @!P4 IADD3.X R25, PT, PT, R30, R39, RZ, P0, !PT ;  /* 0x000000271e19c210 */ /* 0x000fe200007fe4ff */
[----:B------:R-:W-:Y:S01]  /*0c80*/  STL [R1+0x1cc], R24 ;  /* 0x0001cc1801007387 */ /* 0x000fe20000100800 */
[----:B------:R-:W-:-:S02]  /*0c90*/  @!P3 SHF.L.U32 R31, R28, 0x1, RZ ;  /* 0x000000011c1fb819 */ /* 0x000fc400000006ff */
[----:B0-----:R-:W-:Y:S01]  /*0ca0*/  @!P4 IADD3 R26, P0, PT, R27, R40, RZ ;  /* 0x000000281b1ac210 */ /* 0x001fe20007f1e0ff */
[----:B------:R-:W-:Y:S01]  /*0cb0*/  STL [R1+0x1c8], R25 ;  /* 0x0001c81901007387 */ /* 0x000fe20000100800 */
[----:B------:R-:W-:Y:S02]  /*0cc0*/  @!P3 SHF.L.U64.HI R32, R28, 0x1, R29 ;  /* 0x000000011c20b819 */ /* 0x000fe4000001021d */
[----:B------:R-:W-:Y:S02]  /*0cd0*/  @!P4 IADD3.X R27, PT, PT, R30, R41, RZ, P0, !PT ;  /* 0x000000291e1bc210 */ /* 0x000fe400007fe4ff */
[----:B------:R-:W-:Y:S02]  /*0ce0*/  IADD3 R35, PT, PT, R2, 0x30, RZ ;  /* 0x0000003002237810 */ /* 0x000fe40007ffe0ff */
[----:B---3--:R-:W-:Y:S02]  /*0cf0*/  @!P3 IADD3 R28, P0, PT, R31, R42, RZ ;  /* 0x0000002a1f1cb210 */ /* 0x008fe40007f1e0ff */
[----:B------:R-:W-:-:S02]  /*0d00*/  SHF.R.S32.HI R33, RZ, 0x1f, R35 ;  /* 0x0000001fff217819 */ /* 0x000fc40000011423 */
[C---:B------:R-:W-:Y:S02]  /*0d10*/  @!P3 IADD3.X R29, PT, PT, R32.reuse, R43, RZ, P0, !PT ;  /* 0x0000002b201db210 */ /* 0x040fe400007fe4ff */
[----:B------:R-:W-:Y:S02]  /*0d20*/  @P4 LOP3.LUT R3, R3, 0x100000, RZ, 0xfc, !PT ;  /* 0x0010000003034812 */ /* 0x000fe400078efcff */
[----:B----4-:R-:W-:Y:S02]  /*0d30*/  @!P3 IADD3 R30, P0, PT, R31, R44, RZ ;  /* 0x0000002c1f1eb210 */ /* 0x010fe40007f1e0ff */
[----:B------:R-:W-:Y:S02]  /*0d40*/  LOP3.LUT R3, R3, 0xfff7ffff, RZ, 0xc0, !PT ;  /* 0xfff7ffff03037812 */ /* 0x000fe400078ec0ff */
[----:B------:R-:W-:Y:S02]  /*0d50*/  @!P3 IADD3.X R31, PT, PT, R32, R45, RZ, P0, !PT ;  /* 0x0000002d201fb210 */ /* 0x000fe400007fe4ff */
[----:B------:R-:W-:-:S02]  /*0d60*/  ISETP.GE.U32.AND P0, PT, R35, UR16, PT ;  /* 0x0000001023007c0c */ /* 0x000fc4000bf06070 */
[----:B------:R-:W-:Y:S02]  /*0d70*/  @P3 LOP3.LUT R3, R3, 0x80000, RZ, 0xfc, !PT ;  /* 0x0008000003033812 */ /* 0x000fe400078efcff */
[----:B------:R-:W-:Y:S02]  /*0d80*/  ISETP.GE.AND.EX P1, PT, R33, UR17, PT, P0 ;  /* 0x0000001121007c0c */ /* 0x000fe4000bf26300 */
[----:B------:R-:W-:-:S11]  /*0d90*/  LOP3.LUT R3, R3, 0xfffbffff, RZ, 0xc0, !PT ;  /* 0xfffbffff03037812 */ /* 0x000fd600078ec0ff */
        /* <DEDUP_REMOVED lines=377> */
[----:B------:R-:W-:-:S07]  /*2530*/  @P1 LOP3.LUT R3, R3, 0x1, RZ, 0xfc, !PT ;  /* 0x0000000103031812 */ /* 0x000fce00078efcff */
        /* <DEDUP_REMOVED lines=33> */
[----:B------:R-:W-:Y:S02]  /*2750*/  ISETP.GE.U32.AND P1, PT, R119, UR16, PT ;  /* 0x0000001077007c0c */ /* 0x000fe4000bf26070 */
[----:B------:R-:W-:Y:S02]  /*2760*/  LOP3.LUT P0, RZ, R3, 0x1000000, RZ, 0xc0, !PT ;  /* 0x0100000003ff7812 */ /* 0x000fe4000780c0ff */
[----:B------:R-:W-:Y:S02]  /*2770*/  ISETP.GE.AND.EX P1, PT, R117, UR17, PT, P1 ;  /* 0x0000001175007c0c */ /* 0x000fe4000bf26310 */
[----:B------:R-:W-:-:S11]  /*2780*/  LOP3.LUT R3, R3, 0x7fffffff, RZ, 0xc0, !PT ;  /* 0x7fffffff03037812 */ /* 0x000fd600078ec0ff */
[----:B------:R-:W0:Y:S01]  /*2790*/  @!P1 LDC.64 R114, c[0x0][0x3f8] ;  /* 0x0000fe00ff729b82 */ /* 0x000e220000000a00 */
[----:B------:R-:W-:Y:S02]  /*27a0*/  @P1 LOP3.LUT R3, R3, 0x80000000, RZ, 0xfc, !PT ;  /* 0x8000000003031812 */ /* 0x000fe400078efcff */
[----:B--2---:R-:W-:Y:S02]  /*27b0*/  PRMT R13, RZ, 0x7610, R13 ;  /* 0x00007610ff0d7816 */ /* 0x004fe4000000000d */
        /* <DEDUP_REMOVED lines=35> */
[----:B------:R0:W-:Y:S01]  /*29f0*/  @!P2 STL.64 [R1+0x140], R18 ;  /* 0x000140120100a387 */ /* 0x0001e20000100a00 */
[----:B------:R-:W-:-:S13]  /*2a00*/  ISETP.GE.AND.EX P3, PT, R122, UR17, PT, P3 ;  /* 0x000000117a007c0c */ /* 0x000fda000bf66330 */
[----:B------:R-:W1:Y:S01]  /*2a10*/  @!P3 LDC.64 R120, c[0x0][0x3f8] ;  /* 0x0000fe00ff78bb82 */ /* 0x000e620000000a00 */
[----:B------:R-:W-:Y:S02]  /*2a20*/  @!P3 MOV R123, R7 ;  /* 0x00000007007bb202 */ /* 0x000fe40000000f00 */
[----:B------:R-:W-:-:S05]  /*2a30*/  @P3 LOP3.LUT R3, R3, 0x20000000, RZ, 0xfc, !PT ;  /* 0x2000000003033812 */ /* 0x000fca00078efcff */
[----:B------:R-:W0:Y:S01]  /*2a40*/  @!P3 LDC.64 R118, c[0x0][0x3a0] ;  /* 0x0000e800ff76bb82 */ /* 0x000e220000000a00 */
[----:B-1----:R-:W-:-:S04]  /*2a50*/  @!P3 IMAD R122, R122, R120, RZ ;  /* 0x000000787a7ab224 */ /* 0x002fc800078e02ff */
[----:B------:R-:W-:Y:S01]  /*2a60*/  @!P3 IMAD R121, R124, R121, R122 ;  /* 0x000000797c79b224 */ /* 0x000fe200078e027a */
[----:B------:R-:W-:-:S05]  /*2a70*/  @!P3 MOV R122, R4 ;  /* 0x00000004007ab202 */ /* 0x000fca0000000f00 */
[----:B------:R-:W-:Y:S01]  /*2a80*/  @!P3 IMAD.WIDE.U32 R122, R124, R120, R122 ;  /* 0x000000787c7ab225 */ /* 0x000fe200078e007a */
[----:B------:R-:W-:-:S04]  /*2a90*/  IADD3 R124, PT, PT, R2, 0xe8, RZ ;  /* 0x000000e8027c7810 */ /* 0x000fc80007ffe0ff */
[----:B------:R-:W-:Y:S02]  /*2aa0*/  @!P3 IADD3 R121, PT, PT, R123, R121, RZ ;  /* 0x000000797b79b210 */ /* 0x000fe40007ffe0ff */
[C---:B------:R-:W-:Y:S02]  /*2ab0*/  @!P3 SHF.L.U32 R120, R122.reuse, 0x1, RZ ;  /* 0x000000017a78b819 */ /* 0x040fe400000006ff */
[----:B------:R-:W-:Y:S02]  /*2ac0*/  @!P3 SHF.L.U64.HI R122, R122, 0x1, R121 ;  /* 0x000000017a7ab819 */ /* 0x000fe40000010279 */
[----:B0-----:R-:W-:-:S04]  /*2ad0*/  @!P3 IADD3 R18, P4, PT, R120, R118, RZ ;  /* 0x000000767812b210 */ /* 0x001fc80007f9e0ff */
[----:B------:R-:W-:Y:S02]  /*2ae0*/  @!P3 IADD3.X R19, PT, PT, R122, R119, RZ, P4, !PT ;  /* 0x000000777a13b210 */ /* 0x000fe400027fe4ff */
[----:B------:R-:W0:Y:S03]  /*2af0*/  @!P3 LDC.64 R118, c[0x0][0x398] ;  /* 0x0000e600ff76bb82 */ /* 0x000e260000000a00 */
[----:B------:R0:W-:Y:S02]  /*2b00*/  @!P3 STL.64 [R1+0x128], R18 ;  /* 0x000128120100b387 */ /* 0x0001e40000100a00 */
[----:B0-----:R-:W-:-:S04]  /*2b10*/  @!P3 IADD3 R18, P4, PT, R120, R118, RZ ;  /* 0x000000767812b210 */ /* 0x001fc80007f9e0ff */
[----:B------:R-:W-:Y:S02]  /*2b20*/  @!P3 IADD3.X R19, PT, PT, R122, R119, RZ, P4, !PT ;  /* 0x000000777a13b210 */ /* 0x000fe400027fe4ff */
[----:B------:R-:W-:Y:S02]  /*2b30*/  SHF.R.S32.HI R122, RZ, 0x1f, R124 ;  /* 0x0000001fff7a7819 */ /* 0x000fe4000001147c */
[----:B------:R-:W-:Y:S01]  /*2b40*/  ISETP.GE.U32.AND P4, PT, R124, UR16, PT ;  /* 0x000000107c007c0c */ /* 0x000fe2000bf86070 */
[----:B------:R0:W-:Y:S01]  /*2b50*/  @!P3 STL.64 [R1+0x138], R18 ;  /* 0x000138120100b387 */ /* 0x0001e20000100a00 */
[----:B------:R-:W-:Y:S02]  /*2b60*/  LOP3.LUT P3, RZ, R3, 0x800000, RZ, 0xc0, !PT ;  /* 0x0080000003ff7812 */ /* 0x000fe4000786c0ff */
[----:B------:R-:W-:Y:S02]  /*2b70*/  ISETP.GE.AND.EX P4, PT, R122, UR17, PT, P4 ;  /* 0x000000117a007c0c */ /* 0x000fe4000bf86340 */
[----:B------:R-:W-:-:S02]  /*2b80*/  PRMT R17, RZ, 0x7610, R17 ;  /* 0x00007610ff117816 */ /* 0x000fc40000000011 */
[----:B------:R-:W-:-:S09]  /*2b90*/  LOP3.LUT R3, R3, 0xefffffff, RZ, 0xc0, !PT ;  /* 0xefffffff03037812 */ /* 0x000fd200078ec0ff */
[----:B------:R-:W1:Y:S01]  /*2ba0*/  @!P4 LDC.64 R120, c[0x0][0x3f8] ;  /* 0x0000fe00ff78cb82 */ /* 0x000e620000000a00 */
[----:B------:R-:W-:Y:S02]  /*2bb0*/  @!P4 MOV R123, R7 ;  /* 0x00000007007bc202 */ /* 0x000fe40000000f00 */
[----:B------:R-:W-:-:S04]  /*2bc0*/  @P4 LOP3.LUT R3, R3, 0x10000000, RZ, 0xfc, !PT ;  /* 0x1000000003034812 */ /* 0x000fc800078efcff */
[----:B------:R-:W-:Y:S01]  /*2bd0*/  LOP3.LUT R3, R3, 0xf7ffffff, RZ, 0xc0, !PT ;  /* 0xf7ffffff03037812 */ /* 0x000fe200078ec0ff */
[----:B------:R-:W0:Y:S01]  /*2be0*/  @!P4 LDC.64 R118, c[0x0][0x3a0] ;  /* 0x0000e800ff76cb82 */ /* 0x000e220000000a00 */
[----:B-1----:R-:W-:-:S04]  /*2bf0*/  @!P4 IMAD R122, R122, R120, RZ ;  /* 0x000000787a7ac224 */ /* 0x002fc800078e02ff */
[----:B------:R-:W-:Y:S01]  /*2c00*/  @!P4 IMAD R121, R124, R121, R122 ;  /* 0x000000797c79c224 */ /* 0x000fe200078e027a */
[----:B------:R-:W-:-:S05]  /*2c10*/  @!P4 MOV R122, R4 ;  /* 0x00000004007ac202 */ /* 0x000fca0000000f00 */
[----:B------:R-:W-:Y:S01]  /*2c20*/  @!P4 IMAD.WIDE.U32 R122, R124, R120, R122 ;  /* 0x000000787c7ac225 */ /* 0x000fe200078e007a */
[C---:B------:R-:W-:Y:S02]  /*2c30*/  IADD3 R124, PT, PT, R2.reuse, 0xf0, RZ ;  /* 0x000000f0027c7810 */ /* 0x040fe40007ffe0ff */
[----:B------:R-:W-:Y:S02]  /*2c40*/  IADD3 R2, PT, PT, R2, 0xf8, RZ ;  /* 0x000000f802027810 */ /* 0x000fe40007ffe0ff */
        /* <DEDUP_REMOVED lines=11> */
[----:B------:R0:W-:Y:S03]  /*2d00*/  @!P4 STL.64 [R1+0x130], R18 ;  /* 0x000130120100c387 */ /* 0x0001e60000100a00 */
[----:B------:R-:W-:-:S13]  /*2d10*/  ISETP.GE.AND.EX P5, PT, R122, UR17, PT, P5 ;  /* 0x000000117a007c0c */ /* 0x000fda000bfa6350 */
[----:B------:R-:W1:Y:S01]  /*2d20*/  @!P5 LDC.64 R118, c[0x0][0x3f8] ;  /* 0x0000fe00ff76db82 */ /* 0x000e620000000a00 */
[----:B------:R-:W-:Y:S02]  /*2d30*/  @!P5 MOV R123, R7 ;  /* 0x00000007007bd202 */ /* 0x000fe40000000f00 */
[----:B------:R-:W-:-:S04]  /*2d40*/  @P5 LOP3.LUT R3, R3, 0x8000000, RZ, 0xfc, !PT ;  /* 0x0800000003035812 */ /* 0x000fc800078efcff */
[----:B------:R-:W-:Y:S01]  /*2d50*/  LOP3.LUT P2, RZ, R3, 0x400000, RZ, 0xc0, !PT ;  /* 0x0040000003ff7812 */ /* 0x000fe2000784c0ff */
        /* <DEDUP_REMOVED lines=8> */
[----:B--2---:R-:W-:-:S04]  /*2de0*/  @!P5 IADD3 R20, P6, PT, R118, R120, RZ ;  /* 0x000000787614d210 */ /* 0x004fc80007fde0ff */
[----:B------:R-:W-:Y:S02]  /*2df0*/  @!P5 IADD3.X R21, PT, PT, R122, R121, RZ, P6, !PT ;  /* 0x000000797a15d210 */ /* 0x000fe400037fe4ff */
[----:B------:R-:W0:Y:S02]  /*2e00*/  @!P5 LDC.64 R120, c[0x0][0x398] ;  /* 0x0000e600ff78db82 */ /* 0x000e240000000a00 */
[----:B------:R-:W-:Y:S02]  /*2e10*/  MOV R5, R21 ;  /* 0x0000001500057202 */ /* 0x000fe40000000f00 */
[----:B0-----:R-:W-:-:S04]  /*2e20*/  @!P5 IADD3 R18, P6, PT, R118, R120, RZ ;  /* 0x000000787612d210 */ /* 0x001fc80007fde0ff */
[----:B------:R-:W-:Y:S02]  /*2e30*/  @!P5 IADD3.X R19, PT, PT, R122, R121, RZ, P6, !PT ;  /* 0x000000797a13d210 */ /* 0x000fe400037fe4ff */
[----:B------:R-:W-:Y:S02]  /*2e40*/  SHF.R.S32.HI R122, RZ, 0x1f, R2 ;  /* 0x0000001fff7a7819 */ /* 0x000fe40000011402 */
[----:B------:R-:W-:Y:S02]  /*2e50*/  ISETP.GE.U32.AND P6, PT, R2, UR16, PT ;  /* 0x0000001002007c0c */ /* 0x000fe4000bfc6070 */
[----:B------:R-:W-:Y:S02]  /*2e60*/  MOV R6, R18 ;  /* 0x0000001200067202 */ /* 0x000fe40000000f00 */
[----:B------:R-:W-:-:S13]  /*2e70*/  ISETP.GE.AND.EX P6, PT, R122, UR17, PT, P6 ;  /* 0x000000117a007c0c */ /* 0x000fda000bfc6360 */
[----:B------:R-:W0:Y:S01]  /*2e80*/  @!P6 LDC.64 R120, c[0x0][0x3f8] ;  /* 0x0000fe00ff78eb82 */ /* 0x000e220000000a00 */
[----:B------:R-:W-:Y:S02]  /*2e90*/  @!P6 MOV R123, R7 ;  /* 0x00000007007be202 */ /* 0x000fe40000000f00 */
[----:B------:R-:W-:-:S05]  /*2ea0*/  MOV R7, R19 ;  /* 0x0000001300077202 */ /* 0x000fca0000000f00 */
[----:B------:R-:W1:Y:S01]  /*2eb0*/  @!P6 LDC.64 R118, c[0x0][0x3a0] ;  /* 0x0000e800ff76eb82 */ /* 0x000e620000000a00 */
[----:B0-----:R-:W-:-:S04]  /*2ec0*/  @!P6 IMAD R122, R122, R120, RZ ;  /* 0x000000787a7ae224 */ /* 0x001fc800078e02ff */
[----:B------:R-:W-:Y:S01]  /*2ed0*/  @!P6 IMAD R121, R2, R121, R122 ;  /* 0x000000790279e224 */ /* 0x000fe200078e027a */
[----:B------:R-:W-:Y:S02]  /*2ee0*/  @!P6 MOV R122, R4 ;  /* 0x00000004007ae202 */ /* 0x000fe40000000f00 */
[----:B------:R-:W-:-:S03]  /*2ef0*/  MOV R4, R20 ;  /* 0x0000001400047202 */ /* 0x000fc60000000f00 */
[----:B------:R-:W-:-:S05]  /*2f00*/  @!P6 IMAD.WIDE.U32 R122, R2, R120, R122 ;  /* 0x00000078027ae225 */ /* 0x000fca00078e007a */
[----:B------:R-:W-:Y:S02]  /*2f10*/  @!P6 IADD3 R2, PT, PT, R123, R121, RZ ;  /* 0x000000797b02e210 */ /* 0x000fe40007ffe0ff */
[C---:B------:R-:W-:Y:S02]  /*2f20*/  @!P6 SHF.L.U32 R120, R122.reuse, 0x1, RZ ;  /* 0x000000017a78e819 */ /* 0x040fe400000006ff */
[----:B------:R-:W-:Y:S02]  /*2f30*/  @!P6 SHF.L.U64.HI R2, R122, 0x1, R2 ;  /* 0x000000017a02e819 */ /* 0x000fe40000010202 */
[----:B-1----:R-:W-:-:S04]  /*2f40*/  @!P6 IADD3 R18, P1, PT, R120, R118, RZ ;  /* 0x000000767812e210 */ /* 0x002fc80007f3e0ff */
[----:B------:R-:W-:Y:S02]  /*2f50*/  @!P6 IADD3.X R19, PT, PT, R2, R119, RZ, P1, !PT ;  /* 0x000000770213e210 */ /* 0x000fe40000ffe4ff */
[----:B------:R-:W0:Y:S02]  /*2f60*/  @!P6 LDC.64 R118, c[0x0][0x398] ;  /* 0x0000e600ff76eb82 */ /* 0x000e240000000a00 */
[----:B0-----:R-:W-:Y:S01]  /*2f70*/  @!P6 IADD3 R20, P1, PT, R120, R118, RZ ;  /* 0x000000767814e210 */ /* 0x001fe20007f3e0ff */
[----:B------:R-:W-:-:S03]  /*2f80*/  HFMA2 R118, -RZ, RZ, 0, 0 ;  /* 0x00000000ff767431 */ /* 0x000fc600000001ff */
[----:B------:R-:W-:Y:S02]  /*2f90*/  @!P6 IADD3.X R21, PT, PT, R2, R119, RZ, P1, !PT ;  /* 0x000000770215e210 */ /* 0x000fe40000ffe4ff */
[----:B------:R-:W-:Y:S02]  /*2fa0*/  MOV R2, RZ ;  /* 0x000000ff00027202 */ /* 0x000fe40000000f00 */
[C---:B------:R-:W-:Y:S02]  /*2fb0*/  LOP3.LUT P1, RZ, R3.reuse, 0x200000, RZ, 0xc0, !PT ;  /* 0x0020000003ff7812 */ /* 0x040fe4000782c0ff */
[----:B------:R-:W-:Y:S01]  /*2fc0*/  LOP3.LUT R3, R3, 0xfbffffff, RZ, 0xc0, !PT ;  /* 0xfbffffff03037812 */ /* 0x000fe200078ec0ff */
[----:B------:R0:W2:Y:S01]  /*2fd0*/  @!P0 LDG.E R118, desc[UR10][R8.64] ;  /* 0x0000000a08768981 */ /* 0x0000a2000c1e1900 */
[----:B------:R-:W-:Y:S02]  /*2fe0*/  PRMT R24, RZ, 0x7610, R24 ;  /* 0x00007610ff187816 */ /* 0x000fe40000000018 */
[----:B------:R-:W-:Y:S01]  /*2ff0*/  @P6 LOP3.LUT R3, R3, 0x4000000, RZ, 0xfc, !PT ;  /* 0x0400000003036812 */ /* 0x000fe200078efcff */
[----:B------:R-:W3:Y:S01]  /*3000*/  @!P0 LDG.E R2, desc[UR10][R10.64] ;  /* 0x0000000a0a028981 */ /* 0x000ee2000c1e1900 */
[----:B0-----:R-:W-:-:S02]  /*3010*/  PRMT R8, RZ, 0x7610, R8 ;  /* 0x00007610ff087816 */ /* 0x001fc40000000008 */
[----:B--2---:R-:W-:-:S05]  /*3020*/  @!P0 PRMT R13, R118, 0x7610, R13 ;  /* 0x00007610760d8816 */ /* 0x004fca000000000d */
[----:B------:R0:W-:Y:S04]  /*3030*/  STL.S16 [R1+0x148], R13 ;  /* 0x0001480d01007387 */ /* 0x0001e80000100600 */
[----:B0-----:R-:W2:Y:S01]  /*3040*/  LDL.LU R13, [R1+0x1f4] ;  /* 0x0001f400010d7983 */ /* 0x001ea20000300800 */
[----:B---3--:R-:W-:-:S05]  /*3050*/  @!P0 PRMT R8, R2, 0x7610, R8 ;  /* 0x0000761002088816 */ /* 0x008fca0000000008 */
[----:B------:R0:W-:Y:S02]  /*3060*/  STL.S16 [R1+0x150], R8 ;  /* 0x0001500801007387 */ /* 0x0001e40000100600 */
[----:B0-----:R-:W-:Y:S01]  /*3070*/  HFMA2 R8, -RZ, RZ, 0, 0 ;  /* 0x00000000ff087431 */ /* 0x001fe200000001ff */
[----:B------:R-:W-:-:S04]  /*3080*/  PRMT R9, RZ, 0x7610, R9 ;  /* 0x00007610ff097816 */ /* 0x000fc80000000009 */
[----:B------:R-:W-:Y:S01]  /*3090*/  @!P0 PRMT R9, R2, 0x7632, R9 ;  /* 0x0000763202098816 */ /* 0x000fe20000000009 */
[----:B--2---:R-:W2:Y:S04]  /*30a0*/  @!P3 LDG.E R8, desc[UR10][R12.64] ;  /* 0x0000000a0c08b981 */ /* 0x004ea8000c1e1900 */
[----:B------:R0:W-:Y:S02]  /*30b0*/  STL.S16 [R1+0x154], R9 ;  /* 0x0001540901007387 */ /* 0x0001e40000100600 */
[----:B0-----:R-:W-:-:S06]  /*30c0*/  HFMA2 R9, -RZ, RZ, 0, 0 ;  /* 0x00000000ff097431 */ /* 0x001fcc00000001ff */
[----:B------:R0:W3:Y:S01]  /*30d0*/  @!P3 LDG.E R9, desc[UR10][R14.64] ;  /* 0x0000000a0e09b981 */ /* 0x0000e2000c1e1900 */
[----:B--2---:R-:W-:-:S05]  /*30e0*/  @!P3 PRMT R17, R8, 0x7632, R17 ;  /* 0x000076320811b816 */ /* 0x004fca0000000011 */
[----:B------:R1:W-:Y:S04]  /*30f0*/  STL.S16 [R1+0x160], R17 ;  /* 0x0001601101007387 */ /* 0x0003e80000100600 */
[----:B-1----:R-:W2:Y:S01]  /*3100*/  LDL.LU R17, [R1+0x1d8] ;  /* 0x0001d80001117983 */ /* 0x002ea20000300800 */
[----:B------:R-:W-:Y:S02]  /*3110*/  PRMT R11, RZ, 0x7610, R11 ;  /* 0x00007610ff0b7816 */ /* 0x000fe4000000000b */
[----:B------:R-:W-:Y:S02]  /*3120*/  PRMT R10, RZ, 0x7610, R10 ;  /* 0x00007610ff0a7816 */ /* 0x000fe4000000000a */
[----:B0-----:R-:W-:Y:S02]  /*3130*/  MOV R14, R18 ;  /* 0x00000012000e7202 */ /* 0x001fe40000000f00 */
[----:B------:R-:W-:-:S02]  /*3140*/  MOV R15, R19 ;  /* 0x00000013000f7202 */ /* 0x000fc40000000f00 */
[C---:B---3--:R-:W-:Y:S01]  /*3150*/  @!P3 PRMT R11, R9.reuse, 0x7610, R11 ;  /* 0x00007610090bb816 */ /* 0x048fe2000000000b */
[----:B------:R-:W3:Y:S01]  /*3160*/  LDL.LU.64 R18, [R1+0x1e0] ;  /* 0x0001e00001127983 */ /* 0x000ee20000300a00 */
[----:B------:R-:W-:-:S03]  /*3170*/  @!P3 PRMT R10, R9, 0x7632, R10 ;  /* 0x00007632090ab816 */ /* 0x000fc6000000000a */
[----:B------:R-:W-:Y:S01]  /*3180*/  STL.S16 [R1+0x15c], R11 ;  /* 0x00015c0b01007387 */ /* 0x000fe20000100600 */
[----:B------:R-:W-:-:S03]  /*3190*/  MOV R12, R20 ;  /* 0x00000014000c7202 */ /* 0x000fc60000000f00 */
[----:B------:R0:W-:Y:S01]  /*31a0*/  STL.S16 [R1+0x164], R10 ;  /* 0x0001640a01007387 */ /* 0x0001e20000100600 */
[----:B------:R-:W-:-:S03]  /*31b0*/  MOV R13, R21 ;  /* 0x00000015000d7202 */ /* 0x000fc60000000f00 */
[----:B------:R-:W4:Y:S01]  /*31c0*/  LDL.LU.64 R20, [R1+0x1e8] ;  /* 0x0001e80001147983 */ /* 0x000f220000300a00 */
[----:B0-----:R-:W-:-:S06]  /*31d0*/  CS2R R10, SRZ ;  /* 0x00000000000a7805 */ /* 0x001fcc000001ff00 */
[----:B--2---:R-:W2:Y:S04]  /*31e0*/  @!P2 LDG.E R10, desc[UR10][R16.64] ;  /* 0x0000000a100aa981 */ /* 0x004ea8000c1e1900 */
[----:B---3--:R-:W3:Y:S01]  /*31f0*/  @!P2 LDG.E R11, desc[UR10][R18.64] ;  /* 0x0000000a120ba981 */ /* 0x008ee2000c1e1900 */
[----:B----4-:R-:W-:Y:S02]  /*3200*/  PRMT R20, RZ, 0x7610, R20 ;  /* 0x00007610ff147816 */ /* 0x010fe40000000014 */
[----:B------:R-:W-:Y:S02]  /*3210*/  PRMT R21, RZ, 0x7610, R21 ;  /* 0x00007610ff157816 */ /* 0x000fe40000000015 */
[C---:B--2---:R-:W-:Y:S02]  /*3220*/  @!P2 PRMT R20, R10.reuse, 0x7610, R20 ;  /* 0x000076100a14a816 */ /* 0x044fe40000000014 */
[----:B------:R-:W-:-:S03]  /*3230*/  @!P2 PRMT R21, R10, 0x7632, R21 ;  /* 0x000076320a15a816 */ /* 0x000fc60000000015 */
[----:B------:R0:W-:Y:S04]  /*3240*/  STL.S16 [R1+0x158], R20 ;  /* 0x0001581401007387 */ /* 0x0001e80000100600 */
[----:B------:R1:W-:Y:S04]  /*3250*/  STL.S16 [R1+0x168], R21 ;  /* 0x0001681501007387 */ /* 0x0003e80000100600 */
[----:B0-----:R-:W2:Y:S04]  /*3260*/  LDL.LU R20, [R1+0x1d4] ;  /* 0x0001d40001147983 */ /* 0x001ea80000300800 */
[----:B-1----:R-:W2:Y:S01]  /*3270*/  LDL.LU R21, [R1+0x1d0] ;  /* 0x0001d00001157983 */ /* 0x002ea20000300800 */
[----:B------:R-:W-:-:S02]  /*3280*/  PRMT R17, RZ, 0x7610, R17 ;  /* 0x00007610ff117816 */ /* 0x000fc40000000011 */
[----:B------:R-:W-:Y:S02]  /*3290*/  PRMT R16, RZ, 0x7610, R16 ;  /* 0x00007610ff107816 */ /* 0x000fe40000000010 */
[C---:B---3--:R-:W-:Y:S02]  /*32a0*/  @!P2 PRMT R17, R11.reuse, 0x7610, R17 ;  /* 0x000076100b11a816 */ /* 0x048fe40000000011 */
[----:B------:R-:W-:-:S03]  /*32b0*/  @!P2 PRMT R16, R11, 0x7632, R16 ;  /* 0x000076320b10a816 */ /* 0x000fc60000000010 */
[----:B------:R0:W-:Y:S04]  /*32c0*/  STL.S16 [R1+0x16c], R17 ;  /* 0x00016c1101007387 */ /* 0x0001e80000100600 */
[----:B------:R1:W-:Y:S01]  /*32d0*/  STL.S16 [R1+0x174], R16 ;  /* 0x0001741001007387 */ /* 0x0003e20000100600 */
[----:B0-----:R-:W-:Y:S02]  /*32e0*/  MOV R17, R13 ;  /* 0x0000000d00117202 */ /* 0x001fe40000000f00 */
[----:B-1----:R-:W-:Y:S02]  /*32f0*/  MOV R16, R12 ;  /* 0x0000000c00107202 */ /* 0x002fe40000000f00 */
[----:B------:R-:W-:-:S06]  /*3300*/  CS2R R12, SRZ ;  /* 0x00000000000c7805 */ /* 0x000fcc000001ff00 */
[----:B------:R-:W3:Y:S04]  /*3310*/  @!P1 LDG.E R13, desc[UR10][R22.64] ;  /* 0x0000000a160d9981 */ /* 0x000ee8000c1e1900 */
[----:B--2---:R0:W2:Y:S01]  /*3320*/  @!P1 LDG.E R12, desc[UR10][R20.64] ;  /* 0x0000000a140c9981 */ /* 0x0040a2000c1e1900 */
[----:B------:R-:W-:Y:S02]  /*3330*/  PRMT R25, RZ, 0x7610, R25 ;  /* 0x00007610ff197816 */ /* 0x000fe40000000019 */
[----:B------:R-:W-:Y:S02]  /*3340*/  @!P0 PRMT R125, R118, 0x7632, R125 ;  /* 0x00007632767d8816 */ /* 0x000fe4000000007d */
[----:B------:R-:W-:Y:S02]  /*3350*/  LOP3.LUT P0, RZ, R3, 0x100000, RZ, 0xc0, !PT ;  /* 0x0010000003ff7812 */ /* 0x000fe4000780c0ff */
[----:B0-----:R-:W-:-:S02]  /*3360*/  PRMT R21, RZ, 0x7610, R21 ;  /* 0x00007610ff157816 */ /* 0x001fc40000000015 */
        /* <DEDUP_REMOVED lines=8> */
[----:B------:R-:W3:Y:S01]  /*33f0*/  @!P0 LDG.E R15, desc[UR10][R26.64] ;  /* 0x0000000a1a0f8981 */ /* 0x000ee2000c1e1900 */
        /* <DEDUP_REMOVED lines=8> */
[C---:B------:R-:W-:Y:S02]  /*3480*/  LOP3.LUT P2, RZ, R3.reuse, 0x80000, RZ, 0xc0, !PT ;  /* 0x0008000003ff7812 */ /* 0x040fe4000784c0ff */
[----:B------:R-:W-:Y:S02]  /*3490*/  LOP3.LUT P4, RZ, R3, 0x40000, RZ, 0xc0, !PT ;  /* 0x0004000003ff7812 */ /* 0x000fe4000788c0ff */
[C---:B---3--:R-:W-:Y:S02]  /*34a0*/  @!P0 PRMT R19, R15.reuse, 0x7610, R19 ;  /* 0x000076100f138816 */ /* 0x048fe40000000013 */
[----:B------:R-:W-:-:S03]  /*34b0*/  @!P0 PRMT R18, R15, 0x7632, R18 ;  /* 0x000076320f128816 */ /* 0x000fc60000000012 */
[----:B------:R-:W-:Y:S04]  /*34c0*/  STL.S16 [R1+0x18c], R19 ;  /* 0x00018c1301007387 */ /* 0x000fe80000100600 */
[----:B------:R0:W-:Y:S02]  /*34d0*/  STL.S16 [R1+0x190], R18 ;  /* 0x0001901201007387 */ /* 0x0001e40000100600 */
[----:B0-----:R-:W-:-:S06]  /*34e0*/  CS2R R18, SRZ ;  /* 0x0000000000127805 */ /* 0x001fcc000001ff00 */
[----:B------:R-:W3:Y:S04]  /*34f0*/  @!P4 LDG.E R18, desc[UR10][R32.64] ;  /* 0x0000000a2012c981 */ /* 0x000ee8000c1e1900 */
[----:B------:R0:W-:Y:S01]  /*3500*/  STL.S16 [R1+0x14c], R125 ;  /* 0x00014c7d01007387 */ /* 0x0001e20000100600 */
[----:B------:R-:W-:Y:S02]  /*3510*/  PRMT R23, RZ, 0x7610, R23 ;  /* 0x00007610ff177816 */ /* 0x000fe40000000017 */
[----:B------:R-:W-:Y:S01]  /*3520*/  PRMT R22, RZ, 0x7610, R22 ;  /* 0x00007610ff167816 */ /* 0x000fe20000000016 */
[----:B------:R-:W4:Y:S04]  /*3530*/  @!P4 LDG.E R19, desc[UR10][R34.64] ;  /* 0x0000000a2213c981 */ /* 0x000f28000c1e1900 */
[----:B0-----:R-:W3:Y:S04]  /*3540*/  LDL.LU R125, [R1+0x1f0] ;  /* 0x0001f000017d7983 */ /* 0x001ee80000300800 */
[----:B--2---:R0:W2:Y:S02]  /*3550*/  @!P0 LDG.E R14, desc[UR10][R24.64] ;  /* 0x0000000a180e8981 */ /* 0x0040a4000c1e1900 */
[----:B0-----:R-:W-:-:S02]  /*3560*/  MOV R24, R16 ;  /* 0x0000001000187202 */ /* 0x001fc40000000f00 */
[----:B------:R-:W-:Y:S02]  /*3570*/  MOV R25, R17 ;  /* 0x0000001100197202 */ /* 0x000fe40000000f00 */
[----:B------:R-:W-:-:S06]  /*3580*/  CS2R R16, SRZ ;  /* 0x0000000000107805 */ /* 0x000fcc000001ff00 */
[----:B------:R-:W4:Y:S04]  /*3590*/  @!P2 LDG.E R16, desc[UR10][R28.64] ;  /* 0x0000000a1c10a981 */ /* 0x000f28000c1e1900 */
[----:B------:R0:W4:Y:S01]  /*35a0*/  @!P2 LDG.E R17, desc[UR10][R30.64] ;  /* 0x0000000a1e11a981 */ /* 0x000122000c1e1900 */
[C---:B------:R-:W-:Y:S02]  /*35b0*/  LOP3.LUT P5, RZ, R3.reuse, 0x10000, RZ, 0xc0, !PT ;  /* 0x0001000003ff7812 */ /* 0x040fe400078ac0ff */
[----:B------:R-:W-:Y:S02]  /*35c0*/  PRMT R120, RZ, 0x7610, R120 ;  /* 0x00007610ff787816 */ /* 0x000fe40000000078 */
[----:B------:R-:W-:Y:S02]  /*35d0*/  PRMT R121, RZ, 0x7610, R121 ;  /* 0x00007610ff797816 */ /* 0x000fe40000000079 */
[----:B------:R-:W-:-:S02]  /*35e0*/  LOP3.LUT P6, RZ, R3, 0x20000, RZ, 0xc0, !PT ;  /* 0x0002000003ff7812 */ /* 0x000fc400078cc0ff */
[----:B0-----:R-:W-:Y:S02]  /*35f0*/  CS2R R30, SRZ ;  /* 0x00000000001e7805 */ /* 0x001fe4000001ff00 */
[----:B---3--:R-:W-:-:S04]  /*3600*/  PRMT R125, RZ, 0x7610, R125 ;  /* 0x00007610ff7d7816 */ /* 0x008fc8000000007d */
[----:B------:R-:W-:Y:S02]  /*3610*/  @!P3 PRMT R125, R8, 0x7610, R125 ;  /* 0x00007610087db816 */ /* 0x000fe4000000007d */
[----:B------:R-:W-:-:S13]  /*3620*/  LOP3.LUT P3, RZ, R3, 0x1000, RZ, 0xc0, !PT ;  /* 0x0000100003ff7812 */ /* 0x000fda000786c0ff */
[----:B------:R-:W3:Y:S04]  /*3630*/  @!P3 LDG.E R30, desc[UR10][R56.64] ;  /* 0x0000000a381eb981 */ /* 0x000ee8000c1e1900 */
[----:B------:R-:W3:Y:S01]  /*3640*/  @!P3 LDG.E R31, desc[UR10][R58.64] ;  /* 0x0000000a3a1fb981 */ /* 0x000ee2000c1e1900 */
[C---:B--2---:R-:W-:Y:S02]  /*3650*/  @!P0 PRMT R23, R14.reuse, 0x7610, R23 ;  /* 0x000076100e178816 */ /* 0x044fe40000000017 */
[----:B------:R-:W-:-:S03]  /*3660*/  @!P0 PRMT R22, R14, 0x7632, R22 ;  /* 0x000076320e168816 */ /* 0x000fc60000000016 */
[----:B------:R-:W-:Y:S04]  /*3670*/  STL.S16 [R1+0x180], R23 ;  /* 0x0001801701007387 */ /* 0x000fe80000100600 */
[----:B------:R0:W-:Y:S02]  /*3680*/  STL.S16 [R1+0x188], R22 ;  /* 0x0001881601007387 */ /* 0x0001e40000100600 */
[----:B0-----:R-:W-:Y:S02]  /*3690*/  CS2R R22, SRZ ;  /* 0x0000000000167805 */ /* 0x001fe4000001ff00 */
[----:B----4-:R-:W-:-:S04]  /*36a0*/  @!P2 PRMT R120, R16, 0x7632, R120 ;  /* 0x000076321078a816 */ /* 0x010fc80000000078 */
[----:B------:R0:W2:Y:S01]  /*36b0*/  @!P5 LDG.E R23, desc[UR10][R42.64] ;  /* 0x0000000a2a17d981 */ /* 0x0000a2000c1e1900 */
[----:B------:R-:W-:Y:S02]  /*36c0*/  @!P2 PRMT R121, R17, 0x7610, R121 ;  /* 0x000076101179a816 */ /* 0x000fe40000000079 */
[----:B------:R-:W-:Y:S01]  /*36d0*/  LOP3.LUT P0, RZ, R3, 0x8000, RZ, 0xc0, !PT ;  /* 0x0000800003ff7812 */ /* 0x000fe2000780c0ff */
[----:B------:R1:W4:Y:S01]  /*36e0*/  @!P5 LDG.E R22, desc[UR10][R40.64] ;  /* 0x0000000a2816d981 */ /* 0x000322000c1e1900 */
[----:B0-----:R-:W-:Y:S02]  /*36f0*/  PRMT R42, RZ, 0x7610, R42 ;  /* 0x00007610ff2a7816 */ /* 0x001fe4000000002a */
[----:B------:R-:W-:Y:S02]  /*3700*/  PRMT R43, RZ, 0x7610, R43 ;  /* 0x00007610ff2b7816 */ /* 0x000fe4000000002b */
[C---:B------:R-:W-:Y:S02]  /*3710*/  @!P4 PRMT R42, R18.reuse, 0x7610, R42 ;  /* 0x00007610122ac816 */ /* 0x040fe4000000002a */
[----:B------:R-:W-:Y:S01]  /*3720*/  @!P4 PRMT R43, R18, 0x7632, R43 ;  /* 0x00007632122bc816 */ /* 0x000fe2000000002b */
[----:B------:R0:W-:Y:S04]  /*3730*/  STL.64 [R1+0x1a8], R120 ;  /* 0x0001a87801007387 */ /* 0x0001e80000100a00 */
[----:B------:R1:W-:Y:S01]  /*3740*/  STL.64 [R1+0x1b0], R42 ;  /* 0x0001b02a01007387 */ /* 0x0003e20000100a00 */
[----:B0-----:R-:W-:-:S02]  /*3750*/  MOV R120, R20 ;  /* 0x0000001400787202 */ /* 0x001fc40000000f00 */
[----:B------:R-:W-:Y:S02]  /*3760*/  MOV R121, R21 ;  /* 0x0000001500797202 */ /* 0x000fe40000000f00 */
[----:B------:R-:W-:Y:S02]  /*3770*/  CS2R R20, SRZ ;  /* 0x0000000000147805 */ /* 0x000fe4000001ff00 */
[----:B-1----:R-:W-:Y:S02]  /*3780*/  MOV R42, R24 ;  /* 0x00000018002a7202 */ /* 0x002fe40000000f00 */
[----:B------:R-:W-:Y:S02]  /*3790*/  MOV R43, R25 ;  /* 0x00000019002b7202 */ /* 0x000fe40000000f00 */
[----:B------:R-:W-:Y:S01]  /*37a0*/  CS2R R24, SRZ ;  /* 0x0000000000187805 */ /* 0x000fe2000001ff00 */
[----:B------:R-:W3:Y:S04]  /*37b0*/  @!P6 LDG.E R20, desc[UR10][R36.64] ;  /* 0x0000000a2414e981 */ /* 0x000ee8000c1e1900 */
[----:B------:R-:W3:Y:S04]  /*37c0*/  @!P6 LDG.E R21, desc[UR10][R38.64] ;  /* 0x0000000a2615e981 */ /* 0x000ee8000c1e1900 */
[----:B------:R-:W3:Y:S04]  /*37d0*/  @!P0 LDG.E R24, desc[UR10][R44.64] ;  /* 0x0000000a2c188981 */ /* 0x000ee8000c1e1900 */
[----:B------:R0:W3:Y:S01]  /*37e0*/  @!P0 LDG.E R25, desc[UR10][R46.64] ;  /* 0x0000000a2e198981 */ /* 0x0000e2000c1e1900 */
[----:B------:R-:W-:-:S02]  /*37f0*/  PRMT R119, RZ, 0x7610, R119 ;  /* 0x00007610ff777816 */ /* 0x000fc40000000077 */
[----:B------:R-:W-:Y:S02]  /*3800*/  PRMT R122, RZ, 0x7610, R122 ;  /* 0x00007610ff7a7816 */ /* 0x000fe4000000007a */
[----:B------:R-:W-:Y:S02]  /*3810*/  @!P2 PRMT R119, R16, 0x7610, R119 ;  /* 0x000076101077a816 */ /* 0x000fe40000000077 */
[----:B------:R-:W-:Y:S02]  /*3820*/  @!P2 PRMT R122, R17, 0x7632, R122 ;  /* 0x00007632117aa816 */ /* 0x000fe4000000007a */
[C---:B------:R-:W-:Y:S02]  /*3830*/  LOP3.LUT P2, RZ, R3.reuse, 0x2000, RZ, 0xc0, !PT ;  /* 0x0000200003ff7812 */ /* 0x040fe4000784c0ff */
[----:B------:R-:W-:Y:S02]  /*3840*/  LOP3.LUT R0, R0, 0xffffffef, RZ, 0xc0, !PT ;  /* 0xffffffef00007812 */ /* 0x000fe400078ec0ff */
[----:B------:R-:W-:-:S09]  /*3850*/  LOP3.LUT P1, RZ, R3, 0x4000, RZ, 0xc0, !PT ;  /* 0x0000400003ff7812 */ /* 0x000fd2000782c0ff */
[----:B------:R-:W-:-:S04]  /*3860*/  @P2 LOP3.LUT R0, R0, 0x10, RZ, 0xfc, !PT ;  /* 0x0000001000002812 */ /* 0x000fc800078efcff */
[----:B------:R-:W-:Y:S02]  /*3870*/  LOP3.LUT R0, R0, 0xfffffff7, RZ, 0xc0, !PT ;  /* 0xfffffff700007812 */ /* 0x000fe400078ec0ff */
[----:B------:R-:W-:Y:S02]  /*3880*/  CS2R R26, SRZ ;  /* 0x00000000001a7805 */ /* 0x000fe4000001ff00 */
[----:B------:R-:W-:Y:S02]  /*3890*/  @P3 LOP3.LUT R0, R0, 0x8, RZ, 0xfc, !PT ;  /* 0x0000000800003812 */ /* 0x000fe400078efcff */
[----:B------:R-:W-:Y:S02]  /*38a0*/  LOP3.LUT P3, RZ, R3, 0x10000, RZ, 0xc0, !PT ;  /* 0x0001000003ff7812 */ /* 0x000fe4000786c0ff */
[----:B------:R-:W-:Y:S02]  /*38b0*/  CS2R R28, SRZ ;  /* 0x00000000001c7805 */ /* 0x000fe4000001ff00 */
[----:B------:R-:W-:Y:S01]  /*38c0*/  PRMT R123, RZ, 0x7610, R123 ;  /* 0x00007610ff7b7816 */ /* 0x000fe2000000007b */
[----:B------:R1:W3:Y:S01]  /*38d0*/  @!P1 LDG.E R26, desc[UR10][R48.64] ;  /* 0x0000000a301a9981 */ /* 0x0002e2000c1e1900 */
[----:B------:R-:W-:-:S02]  /*38e0*/  PRMT R124, RZ, 0x7610, R124 ;  /* 0x00007610ff7c7816 */ /* 0x000fc4000000007c */
[C---:B------:R-:W-:Y:S01]  /*38f0*/  @!P4 PRMT R123, R19.reuse, 0x7610, R123 ;  /* 0x00007610137bc816 */ /* 0x040fe2000000007b */
[----:B------:R-:W3:Y:S01]  /*3900*/  @!P1 LDG.E R27, desc[UR10][R50.64] ;  /* 0x0000000a321b9981 */ /* 0x000ee2000c1e1900 */
[----:B------:R-:W-:Y:S02]  /*3910*/  @!P4 PRMT R124, R19, 0x7632, R124 ;  /* 0x00007632137cc816 */ /* 0x000fe4000000007c */
[----:B------:R-:W-:Y:S01]  /*3920*/  LOP3.LUT P4, RZ, R3, 0x800, RZ, 0xc0, !PT ;  /* 0x0000080003ff7812 */ /* 0x000fe2000788c0ff */
[----:B------:R-:W3:Y:S01]  /*3930*/  @!P2 LDG.E R28, desc[UR10][R52.64] ;  /* 0x0000000a341ca981 */ /* 0x000ee2000c1e1900 */
[----:B------:R-:W-:Y:S02]  /*3940*/  PRMT R56, RZ, 0x7610, R56 ;  /* 0x00007610ff387816 */ /* 0x000fe40000000038 */
[----:B------:R-:W-:Y:S01]  /*3950*/  PRMT R57, RZ, 0x7610, R57 ;  /* 0x00007610ff397816 */ /* 0x000fe20000000039 */
[----:B------:R1:W3:Y:S01]  /*3960*/  @!P2 LDG.E R29, desc[UR10][R54.64] ;  /* 0x0000000a361da981 */ /* 0x0002e2000c1e1900 */
[----:B------:R-:W-:Y:S01]  /*3970*/  CS2R R32, SRZ ;  /* 0x0000000000207805 */ /* 0x000fe2000001ff00 */
[----:B------:R-:W-:Y:S01]  /*3980*/  HFMA2 R40, -RZ, RZ, 0, 0 ;  /* 0x00000000ff287431 */ /* 0x000fe200000001ff */
[----:B0-----:R-:W-:Y:S01]  /*3990*/  PRMT R47, RZ, 0x7610, R47 ;  /* 0x00007610ff2f7816 */ /* 0x001fe2000000002f */
[----:B------:R0:W-:Y:S01]  /*39a0*/  STL [R1+0x14], R8 ;  /* 0x0000140801007387 */ /* 0x0001e20000100800 */
[----:B-1----:R-:W-:-:S02]  /*39b0*/  PRMT R48, RZ, 0x7610, R48 ;  /* 0x00007610ff307816 */ /* 0x002fc40000000030 */
[----:B------:R-:W-:Y:S01]  /*39c0*/  PRMT R49, RZ, 0x7610, R49 ;  /* 0x00007610ff317816 */ /* 0x000fe20000000031 */
[----:B------:R1:W3:Y:S01]  /*39d0*/  @!P4 LDG.E R32, desc[UR10][R60.64] ;  /* 0x0000000a3c20c981 */ /* 0x0002e2000c1e1900 */
[----:B------:R-:W-:Y:S02]  /*39e0*/  PRMT R54, RZ, 0x7610, R54 ;  /* 0x00007610ff367816 */ /* 0x000fe40000000036 */
[----:B------:R-:W-:Y:S01]  /*39f0*/  PRMT R55, RZ, 0x7610, R55 ;  /* 0x00007610ff377816 */ /* 0x000fe20000000037 */
[----:B------:R1:W3:Y:S01]  /*3a00*/  @!P4 LDG.E R33, desc[UR10][R62.64] ;  /* 0x0000000a3e21c981 */ /* 0x0002e2000c1e1900 */
[----:B------:R-:W-:Y:S02]  /*3a10*/  PRMT R50, RZ, 0x7610, R50 ;  /* 0x00007610ff327816 */ /* 0x000fe40000000032 */
[----:B0-----:R-:W-:Y:S02]  /*3a20*/  MOV R8, RZ ;  /* 0x000000ff00087202 */ /* 0x001fe40000000f00 */
[----:B------:R-:W-:-:S02]  /*3a30*/  PRMT R59, RZ, 0x7610, R59 ;  /* 0x00007610ff3b7816 */ /* 0x000fc4000000003b */
[----:B-1----:R-:W-:Y:S02]  /*3a40*/  PRMT R60, RZ, 0x7610, R60 ;  /* 0x00007610ff3c7816 */ /* 0x002fe4000000003c */
[----:B------:R-:W-:Y:S02]  /*3a50*/  PRMT R61, RZ, 0x7610, R61 ;  /* 0x00007610ff3d7816 */ /* 0x000fe4000000003d */
[----:B------:R-:W-:Y:S02]  /*3a60*/  PRMT R62, RZ, 0x7610, R62 ;  /* 0x00007610ff3e7816 */ /* 0x000fe4000000003e */
[----:B------:R-:W-:Y:S01]  /*3a70*/  LOP3.LUT P2, RZ, R3, 0x100, RZ, 0xc0, !PT ;  /* 0x0000010003ff7812 */ /* 0x000fe2000784c0ff */
[----:B------:R-:W-:Y:S01]  /*3a80*/  HFMA2 R46, -RZ, RZ, 0, 0 ;  /* 0x00000000ff2e7431 */ /* 0x000fe200000001ff */
[----:B------:R-:W-:Y:S01]  /*3a90*/  CS2R R36, SRZ ;  /* 0x0000000000247805 */ /* 0x000fe2000001ff00 */
[----:B------:R0:W-:Y:S01]  /*3aa0*/  STL [R1+0x18], R10 ;  /* 0x0000180a01007387 */ /* 0x0001e20000100800 */
[----:B------:R-:W-:-:S02]  /*3ab0*/  CS2R R38, SRZ ;  /* 0x0000000000267805 */ /* 0x000fc4000001ff00 */
[----:B0-----:R-:W-:-:S07]  /*3ac0*/  MOV R10, RZ ;  /* 0x000000ff000a7202 */ /* 0x001fce0000000f00 */
[----:B------:R-:W3:Y:S04]  /*3ad0*/  @!P2 LDG.E R38, desc[UR10][R72.64] ;  /* 0x0000000a4826a981 */ /* 0x000ee8000c1e1900 */
[----:B------:R-:W3:Y:S01]  /*3ae0*/  @!P2 LDG.E R39, desc[UR10][R74.64] ;  /* 0x0000000a4a27a981 */ /* 0x000ee2000c1e1900 */
[----:B------:R-:W-:Y:S02]  /*3af0*/  LOP3.LUT P5, RZ, R3, 0x400, RZ, 0xc0, !PT ;  /* 0x0000040003ff7812 */ /* 0x000fe400078ac0ff */
[----:B------:R-:W-:Y:S02]  /*3b00*/  CS2R R34, SRZ ;  /* 0x0000000000227805 */ /* 0x000fe4000001ff00 */
[----:B------:R-:W-:Y:S01]  /*3b10*/  PRMT R51, RZ, 0x7610, R51 ;  /* 0x00007610ff337816 */ /* 0x000fe20000000033 */
[----:B------:R0:W-:Y:S08]  /*3b20*/  STL [R1+0x94], R9 ;  /* 0x0000940901007387 */ /* 0x0001f00000100800 */
[----:B------:R-:W3:Y:S04]  /*3b30*/  @!P5 LDG.E R34, desc[UR10][R64.64] ;  /* 0x0000000a4022d981 */ /* 0x000ee8000c1e1900 */
[----:B------:R-:W3:Y:S01]  /*3b40*/  @!P5 LDG.E R35, desc[UR10][R66.64] ;  /* 0x0000000a4223d981 */ /* 0x000ee2000c1e1900 */
[----:B0-----:R-:W-:-:S02]  /*3b50*/  PRMT R9, RZ, 0x7610, R9 ;  /* 0x00007610ff097816 */ /* 0x001fc40000000009 */
[----:B------:R-:W-:Y:S02]  /*3b60*/  PRMT R52, RZ, 0x7610, R52 ;  /* 0x00007610ff347816 */ /* 0x000fe40000000034 */
[----:B------:R-:W-:Y:S01]  /*3b70*/  PRMT R53, RZ, 0x7610, R53 ;  /* 0x00007610ff357816 */ /* 0x000fe20000000035 */
[----:B------:R0:W-:Y:S02]  /*3b80*/  STL [R1+0x24], R16 ;  /* 0x0000241001007387 */ /* 0x0001e40000100800 */
[----:B0-----:R-:W-:Y:S01]  /*3b90*/  HFMA2 R16, -RZ, RZ, 0, 0 ;  /* 0x00000000ff107431 */ /* 0x001fe200000001ff */
[C---:B--2---:R-:W-:Y:S02]  /*3ba0*/  @!P3 PRMT R56, R23.reuse, 0x7610, R56 ;  /* 0x000076101738b816 */ /* 0x044fe40000000038 */
[----:B------:R-:W-:Y:S02]  /*3bb0*/  @!P3 PRMT R57, R23, 0x7632, R57 ;  /* 0x000076321739b816 */ /* 0x000fe40000000039 */
[----:B----4-:R-:W-:-:S02]  /*3bc0*/  @!P3 PRMT R54, R22, 0x7610, R54 ;  /* 0x000076101636b816 */ /* 0x010fc40000000036 */
[----:B------:R-:W-:Y:S02]  /*3bd0*/  @!P3 PRMT R55, R22, 0x7632, R55 ;  /* 0x000076321637b816 */ /* 0x000fe40000000037 */
[----:B------:R-:W-:-:S13]  /*3be0*/  LOP3.LUT P3, RZ, R3, 0x80, RZ, 0xc0, !PT ;  /* 0x0000008003ff7812 */ /* 0x000fda000786c0ff */
[----:B------:R0:W2:Y:S04]  /*3bf0*/  @!P3 LDG.E R40, desc[UR10][R76.64] ;  /* 0x0000000a4c28b981 */ /* 0x0000a8000c1e1900 */
[----:B------:R-:W4:Y:S01]  /*3c00*/  @!P3 LDG.E R8, desc[UR10][R78.64] ;  /* 0x0000000a4e08b981 */ /* 0x000f22000c1e1900 */
[C---:B---3--:R-:W-:Y:S02]  /*3c10*/  @!P6 PRMT R47, R20.reuse, 0x7610, R47 ;  /* 0x00007610142fe816 */ /* 0x048fe4000000002f */
[----:B------:R-:W-:Y:S02]  /*3c20*/  @!P6 PRMT R48, R20, 0x7632, R48 ;  /* 0x000076321430e816 */ /* 0x000fe40000000030 */
[C---:B------:R-:W-:Y:S02]  /*3c30*/  @!P6 PRMT R49, R21.reuse, 0x7610, R49 ;  /* 0x000076101531e816 */ /* 0x040fe40000000031 */
[----:B------:R-:W-:-:S02]  /*3c40*/  @!P6 PRMT R50, R21, 0x7632, R50 ;  /* 0x000076321532e816 */ /* 0x000fc40000000032 */
[----:B------:R-:W-:Y:S02]  /*3c50*/  LOP3.LUT P6, RZ, R3, 0x200, RZ, 0xc0, !PT ;  /* 0x0000020003ff7812 */ /* 0x000fe400078cc0ff */
[C---:B------:R-:W-:Y:S02]  /*3c60*/  @!P0 PRMT R59, R24.reuse, 0x7610, R59 ;  /* 0x00007610183b8816 */ /* 0x040fe4000000003b */
[----:B------:R-:W-:Y:S02]  /*3c70*/  @!P0 PRMT R60, R24, 0x7632, R60 ;  /* 0x00007632183c8816 */ /* 0x000fe4000000003c */
[C---:B------:R-:W-:Y:S02]  /*3c80*/  @!P0 PRMT R61, R25.reuse, 0x7610, R61 ;  /* 0x00007610193d8816 */ /* 0x040fe4000000003d */
[----:B------:R-:W-:Y:S02]  /*3c90*/  @!P0 PRMT R62, R25, 0x7632, R62 ;  /* 0x00007632193e8816 */ /* 0x000fe4000000003e */
[----:B------:R-:W-:-:S03]  /*3ca0*/  LOP3.LUT P0, RZ, R3, 0x40, RZ, 0xc0, !PT ;  /* 0x0000004003ff7812 */ /* 0x000fc6000780c0ff */
[----:B------:R-:W3:Y:S04]  /*3cb0*/  @!P6 LDG.E R36, desc[UR10][R68.64] ;  /* 0x0000000a4424e981 */ /* 0x000ee8000c1e1900 */
[----:B------:R1:W3:Y:S06]  /*3cc0*/  @!P6 LDG.E R37, desc[UR10][R70.64] ;  /* 0x0000000a4625e981 */ /* 0x0002ec000c1e1900 */
[----:B------:R-:W3:Y:S04]  /*3cd0*/  @!P0 LDG.E R46, desc[UR10][R80.64] ;  /* 0x0000000a502e8981 */ /* 0x000ee8000c1e1900 */
[----:B------:R-:W3:Y:S01]  /*3ce0*/  @!P0 LDG.E R10, desc[UR10][R82.64] ;  /* 0x0000000a520a8981 */ /* 0x000ee2000c1e1900 */
[----:B------:R-:W-:-:S02]  /*3cf0*/  LOP3.LUT P3, RZ, R0, 0x8, RZ, 0xc0, !PT ;  /* 0x0000000800ff7812 */ /* 0x000fc4000786c0ff */
[----:B0-----:R-:W-:-:S11]  /*3d00*/  CS2R R76, SRZ ;  /* 0x00000000004c7805 */ /* 0x001fd6000001ff00 */
[C---:B------:R-:W-:Y:S02]  /*3d10*/  @!P3 PRMT R9, R30.reuse, 0x7610, R9 ;  /* 0x000076101e09b816 */ /* 0x040fe40000000009 */
[----:B------:R-:W-:Y:S02]  /*3d20*/  @!P3 PRMT R51, R30, 0x7632, R51 ;  /* 0x000076321e33b816 */ /* 0x000fe40000000033 */
[C---:B------:R-:W-:Y:S02]  /*3d30*/  @!P3 PRMT R52, R31.reuse, 0x7610, R52 ;  /* 0x000076101f34b816 */ /* 0x040fe40000000034 */
[----:B------:R-:W-:Y:S02]  /*3d40*/  @!P3 PRMT R53, R31, 0x7632, R53 ;  /* 0x000076321f35b816 */ /* 0x000fe40000000035 */
[----:B------:R-:W-:Y:S01]  /*3d50*/  LOP3.LUT P3, RZ, R3, 0x8, RZ, 0xc0, !PT ;  /* 0x0000000803ff7812 */ /* 0x000fe2000786c0ff */
[----:B------:R0:W-:-:S12]  /*3d60*/  STL [R1+0x20], R14 ;  /* 0x0000200e01007387 */ /* 0x0001d80000100800 */
[----:B------:R-:W3:Y:S04]  /*3d70*/  @!P3 LDG.E R77, desc[UR10][R92.64] ;  /* 0x0000000a5c4db981 */ /* 0x000ee8000c1e1900 */
[----:B------:R-:W3:Y:S01]  /*3d80*/  @!P3 LDG.E R16, desc[UR10][R94.64] ;  /* 0x0000000a5e10b981 */ /* 0x000ee2000c1e1900 */
[----:B0-----:R-:W-:-:S03]  /*3d90*/  MOV R14, R120 ;  /* 0x00000078000e7202 */ /* 0x001fc60000000f00 */
[----:B------:R0:W-:Y:S02]  /*3da0*/  STL [R1+0xa0], R15 ;  /* 0x0000a00f01007387 */ /* 0x0001e40000100800 */
[----:B0-----:R-:W-:Y:S02]  /*3db0*/  MOV R15, R121 ;  /* 0x00000079000f7202 */ /* 0x001fe40000000f00 */
[----:B------:R-:W3:Y:S01]  /*3dc0*/  LDL.LU.64 R120, [R1+0x128] ;  /* 0x0001280001787983 */ /* 0x000ee20000300a00 */
[----:B------:R-:W-:Y:S02]  /*3dd0*/  LOP3.LUT P2, RZ, R0, 0x10, RZ, 0xc0, !PT ;  /* 0x0000001000ff7812 */ /* 0x000fe4000784c0ff */
[----:B------:R-:W-:Y:S01]  /*3de0*/  PRMT R64, RZ, 0x7610, R64 ;  /* 0x00007610ff407816 */ /* 0x000fe20000000040 */
[----:B------:R0:W-:Y:S01]  /*3df0*/  STL [R1+0x90], R2 ;  /* 0x0000900201007387 */ /* 0x0001e20000100800 */
[----:B------:R-:W-:Y:S02]  /*3e00*/  PRMT R65, RZ, 0x7610, R65 ;  /* 0x00007610ff417816 */ /* 0x000fe40000000041 */
[----:B------:R-:W-:-:S02]  /*3e10*/  PRMT R66, RZ, 0x7610, R66 ;  /* 0x00007610ff427816 */ /* 0x000fc40000000042 */
[----:B------:R-:W-:Y:S02]  /*3e20*/  PRMT R67, RZ, 0x7610, R67 ;  /* 0x00007610ff437816 */ /* 0x000fe40000000043 */
[----:B------:R-:W-:Y:S02]  /*3e30*/  PRMT R41, RZ, 0x7610, R41 ;  /* 0x00007610ff297816 */ /* 0x000fe40000000029 */
[----:B------:R-:W-:Y:S02]  /*3e40*/  PRMT R44, RZ, 0x7610, R44 ;  /* 0x00007610ff2c7816 */ /* 0x000fe4000000002c */
[----:B0-----:R-:W-:Y:S02]  /*3e50*/  PRMT R2, RZ, 0x7610, R2 ;  /* 0x00007610ff027816 */ /* 0x001fe40000000002 */
[----:B------:R-:W-:Y:S02]  /*3e60*/  PRMT R45, RZ, 0x7610, R45 ;  /* 0x00007610ff2d7816 */ /* 0x000fe4000000002d */
        /* <DEDUP_REMOVED lines=8> */
[C---:B------:R-:W-:Y:S02]  /*3ef0*/  LOP3.LUT P1, RZ, R3.reuse, 0x20, RZ, 0xc0, !PT ;  /* 0x0000002003ff7812 */ /* 0x040fe4000782c0ff */
[----:B------:R-:W-:Y:S02]  /*3f00*/  LOP3.LUT P2, RZ, R3, 0x10, RZ, 0xc0, !PT ;  /* 0x0000001003ff7812 */ /* 0x000fe4000784c0ff */
[----:B------:R-:W-:Y:S02]  /*3f10*/  LOP3.LUT R0, R0, 0xfffffffd, RZ, 0xc0, !PT ;  /* 0xfffffffd00007812 */ /* 0x000fe400078ec0ff */
[----:B-1----:R-:W-:Y:S02]  /*3f20*/  CS2R R70, SRZ ;  /* 0x0000000000467805 */ /* 0x002fe4000001ff00 */
[----:B------:R-:W-:-:S02]  /*3f30*/  @P0 LOP3.LUT R0, R0, 0x2, RZ, 0xfc, !PT ;  /* 0x0000000200000812 */ /* 0x000fc400078efcff */
[----:B------:R-:W-:Y:S01]  /*3f40*/  LOP3.LUT P0, RZ, R3, 0x80, RZ, 0xc0, !PT ;  /* 0x0000008003ff7812 */ /* 0x000fe2000780c0ff */
[----:B------:R-:W-:Y:S01]  /*3f50*/  HFMA2 R58, -RZ, RZ, 0, 0 ;  /* 0x00000000ff3a7431 */ /* 0x000fe200000001ff */
[----:B------:R-:W-:Y:S01]  /*3f60*/  LOP3.LUT R0, R0, 0xfffffffb, RZ, 0xc0, !PT ;  /* 0xfffffffb00007812 */ /* 0x000fe200078ec0ff */
[----:B------:R0:W3:Y:S04]  /*3f70*/  @!P1 LDG.E R70, desc[UR10][R86.64] ;  /* 0x0000000a56469981 */ /* 0x0000e8000c1e1900 */
[----:B------:R1:W3:Y:S01]  /*3f80*/  @!P2 LDG.E R71, desc[UR10][R88.64] ;  /* 0x0000000a5847a981 */ /* 0x0002e2000c1e1900 */
[----:B------:R-:W-:-:S03]  /*3f90*/  @P1 LOP3.LUT R0, R0, 0x4, RZ, 0xfc, !PT ;  /* 0x0000000400001812 */ /* 0x000fc600078efcff */
[----:B------:R1:W-:Y:S01]  /*3fa0*/  STL [R1+0xa8], R19 ;  /* 0x0000a81301007387 */ /* 0x0003e20000100800 */
[----:B0-----:R-:W-:-:S03]  /*3fb0*/  PRMT R87, RZ, 0x7610, R87 ;  /* 0x00007610ff577816 */ /* 0x001fc60000000057 */
[----:B------:R0:W3:Y:S01]  /*3fc0*/  @!P1 LDG.E R58, desc[UR10][R84.64] ;  /* 0x0000000a543a9981 */ /* 0x0000e2000c1e1900 */
[----:B-1----:R-:W-:Y:S02]  /*3fd0*/  PRMT R88, RZ, 0x7610, R88 ;  /* 0x00007610ff587816 */ /* 0x002fe40000000058 */
[----:B------:R-:W-:Y:S01]  /*3fe0*/  PRMT R89, RZ, 0x7610, R89 ;  /* 0x00007610ff597816 */ /* 0x000fe20000000059 */
[----:B------:R1:W3:Y:S01]  /*3ff0*/  @!P2 LDG.E R76, desc[UR10][R90.64] ;  /* 0x0000000a5a4ca981 */ /* 0x0002e2000c1e1900 */
[----:B------:R-:W-:Y:S02]  /*4000*/  PRMT R19, RZ, 0x7610, R19 ;  /* 0x00007610ff137816 */ /* 0x000fe40000000013 */
[----:B------:R-:W-:Y:S01]  /*4010*/  LOP3.LUT P1, RZ, R3, 0x100, RZ, 0xc0, !PT ;  /* 0x0000010003ff7812 */ /* 0x000fe2000782c0ff */
[----:B------:R0:W-:Y:S01]  /*4020*/  STL [R1+0xa4], R17 ;  /* 0x0000a41101007387 */ /* 0x0001e20000100800 */
[----:B------:R-:W-:Y:S02]  /*4030*/  PRMT R78, RZ, 0x7610, R78 ;  /* 0x00007610ff4e7816 */ /* 0x000fe4000000004e */
[----:B------:R-:W-:Y:S01]  /*4040*/  PRMT R79, RZ, 0x7610, R79 ;  /* 0x00007610ff4f7816 */ /* 0x000fe2000000004f */
[----:B------:R1:W-:Y:S01]  /*4050*/  STL [R1+0xac], R21 ;  /* 0x0000ac1501007387 */ /* 0x0003e20000100800 */
[----:B------:R-:W-:-:S02]  /*4060*/  PRMT R80, RZ, 0x7610, R80 ;  /* 0x00007610ff507816 */ /* 0x000fc40000000050 */
[----:B------:R-:W-:Y:S02]  /*4070*/  PRMT R81, RZ, 0x7610, R81 ;  /* 0x00007610ff517816 */ /* 0x000fe40000000051 */
[----:B------:R-:W-:Y:S02]  /*4080*/  PRMT R83, RZ, 0x7610, R83 ;  /* 0x00007610ff537816 */ /* 0x000fe40000000053 */
[----:B0-----:R-:W-:Y:S02]  /*4090*/  PRMT R17, RZ, 0x7610, R17 ;  /* 0x00007610ff117816 */ /* 0x001fe40000000011 */
[----:B------:R-:W-:Y:S02]  /*40a0*/  PRMT R84, RZ, 0x7610, R84 ;  /* 0x00007610ff547816 */ /* 0x000fe40000000054 */
[----:B------:R-:W-:Y:S02]  /*40b0*/  PRMT R85, RZ, 0x7610, R85 ;  /* 0x00007610ff557816 */ /* 0x000fe40000000055 */
[----:B-1----:R-:W-:-:S02]  /*40c0*/  PRMT R21, RZ, 0x7610, R21 ;  /* 0x00007610ff157816 */ /* 0x002fc40000000015 */
[----:B------:R-:W-:Y:S02]  /*40d0*/  PRMT R91, RZ, 0x7610, R91 ;  /* 0x00007610ff5b7816 */ /* 0x000fe4000000005b */
[----:B------:R-:W-:Y:S02]  /*40e0*/  PRMT R92, RZ, 0x7610, R92 ;  /* 0x00007610ff5c7816 */ /* 0x000fe4000000005c */
[----:B------:R-:W-:Y:S02]  /*40f0*/  PRMT R93, RZ, 0x7610, R93 ;  /* 0x00007610ff5d7816 */ /* 0x000fe4000000005d */
[C---:B------:R-:W-:Y:S02]  /*4100*/  @!P1 PRMT R17, R38.reuse, 0x7610, R17 ;  /* 0x0000761026119816 */ /* 0x040fe40000000011 */
[----:B------:R-:W-:Y:S02]  /*4110*/  @!P1 PRMT R83, R38, 0x7632, R83 ;  /* 0x0000763226539816 */ /* 0x000fe40000000053 */
[----:B------:R-:W-:-:S02]  /*4120*/  @!P1 PRMT R84, R39, 0x7610, R84 ;  /* 0x0000761027549816 */ /* 0x000fc40000000054 */
[----:B------:R-:W-:Y:S02]  /*4130*/  @!P1 PRMT R85, R39, 0x7632, R85 ;  /* 0x0000763227559816 */ /* 0x000fe40000000055 */
[----:B------:R-:W-:Y:S02]  /*4140*/  LOP3.LUT P1, RZ, R0, 0x4, RZ, 0xc0, !PT ;  /* 0x0000000400ff7812 */ /* 0x000fe4000782c0ff */
[----:B------:R-:W-:Y:S01]  /*4150*/  MOV R90, RZ ;  /* 0x000000ff005a7202 */ /* 0x000fe20000000f00 */
[----:B------:R0:W-:Y:S04]  /*4160*/  STL [R1+0x34], R24 ;  /* 0x0000341801007387 */ /* 0x0001e80000100800 */
[----:B------:R1:W-:Y:S01]  /*4170*/  STL [R1+0x30], R22 ;  /* 0x0000301601007387 */ /* 0x0003e20000100800 */
[----:B0-----:R-:W-:Y:S01]  /*4180*/  HFMA2 R24, -RZ, RZ, 0, 0 ;  /* 0x00000000ff187431 */ /* 0x001fe200000001ff */
[----:B-1----:R-:W-:-:S02]  /*4190*/  MOV R22, RZ ;  /* 0x000000ff00167202 */ /* 0x002fc40000000f00 */
[C---:B--2---:R-:W-:Y:S02]  /*41a0*/  @!P0 PRMT R19, R40.reuse, 0x7610, R19 ;  /* 0x0000761028138816 */ /* 0x044fe40000000013 */
[----:B------:R-:W-:Y:S02]  /*41b0*/  @!P0 PRMT R87, R40, 0x7632, R87 ;  /* 0x0000763228578816 */ /* 0x000fe40000000057 */
[C---:B----4-:R-:W-:Y:S02]  /*41c0*/  @!P0 PRMT R88, R8.reuse, 0x7610, R88 ;  /* 0x0000761008588816 */ /* 0x050fe40000000058 */
[----:B------:R-:W-:Y:S02]  /*41d0*/  @!P0 PRMT R89, R8, 0x7632, R89 ;  /* 0x0000763208598816 */ /* 0x000fe40000000059 */
[----:B------:R-:W-:Y:S02]  /*41e0*/  LOP3.LUT P0, RZ, R0, 0x2, RZ, 0xc0, !PT ;  /* 0x0000000200ff7812 */ /* 0x000fe4000780c0ff */
[----:B---3--:R-:W-:-:S02]  /*41f0*/  @!P6 PRMT R78, R36, 0x7610, R78 ;  /* 0x00007610244ee816 */ /* 0x008fc4000000004e */
[----:B------:R-:W-:Y:S02]  /*4200*/  @!P6 PRMT R79, R36, 0x7632, R79 ;  /* 0x00007632244fe816 */ /* 0x000fe4000000004f */
[C---:B------:R-:W-:Y:S02]  /*4210*/  @!P6 PRMT R80, R37.reuse, 0x7610, R80 ;  /* 0x000076102550e816 */ /* 0x040fe40000000050 */
[----:B------:R-:W-:Y:S02]  /*4220*/  @!P6 PRMT R81, R37, 0x7632, R81 ;  /* 0x000076322551e816 */ /* 0x000fe40000000051 */
[----:B------:R-:W-:-:S03]  /*4230*/  LOP3.LUT P6, RZ, R3, 0x1, RZ, 0xc0, !PT ;  /* 0x0000000103ff7812 */ /* 0x000fc600078cc0ff */
[C---:B------:R-:W-:Y:S02]  /*4240*/  @!P0 PRMT R21, R46.reuse, 0x7610, R21 ;  /* 0x000076102e158816 */ /* 0x040fe40000000015 */
[----:B------:R-:W-:Y:S02]  /*4250*/  @!P0 PRMT R91, R46, 0x7632, R91 ;  /* 0x000076322e5b8816 */ /* 0x000fe4000000005b */
[C---:B------:R-:W-:Y:S02]  /*4260*/  @!P0 PRMT R92, R10.reuse, 0x7610, R92 ;  /* 0x000076100a5c8816 */ /* 0x040fe4000000005c */
[----:B------:R-:W-:Y:S02]  /*4270*/  @!P0 PRMT R93, R10, 0x7632, R93 ;  /* 0x000076320a5d8816 */ /* 0x000fe4000000005d */
[----:B------:R-:W-:Y:S01]  /*4280*/  LOP3.LUT P0, RZ, R0, 0x1, RZ, 0xc0, !PT ;  /* 0x0000000100ff7812 */ /* 0x000fe2000780c0ff */
[----:B------:R-:W-:Y:S01]  /*4290*/  HFMA2 R0, -RZ, RZ, 0, 0 ;  /* 0x00000000ff007431 */ /* 0x000fe200000001ff */
[----:B------:R0:W2:Y:S05]  /*42a0*/  @!P6 LDG.E R90, desc[UR10][R104.64] ;  /* 0x0000000a685ae981 */ /* 0x0000aa000c1e1900 */
[----:B------:R-:W3:Y:S06]  /*42b0*/  @!P6 LDG.E R0, desc[UR10][R106.64] ;  /* 0x0000000a6a00e981 */ /* 0x000eec000c1e1900 */
[----:B------:R-:W4:Y:S04]  /*42c0*/  @!P0 LDG.E R22, desc[UR10][R108.64] ;  /* 0x0000000a6c168981 */ /* 0x000f28000c1e1900 */
[----:B------:R-:W4:Y:S01]  /*42d0*/  @!P0 LDG.E R24, desc[UR10][R110.64] ;  /* 0x0000000a6e188981 */ /* 0x000f22000c1e1900 */
[----:B------:R-:W-:-:S02]  /*42e0*/  PRMT R63, RZ, 0x7610, R63 ;  /* 0x00007610ff3f7816 */ /* 0x000fc4000000003f */
[----:B------:R-:W-:Y:S01]  /*42f0*/  PRMT R68, RZ, 0x7610, R68 ;  /* 0x00007610ff447816 */ /* 0x000fe20000000044 */
[----:B------:R1:W-:Y:S01]  /*4300*/  STL [R1+0x98], R11 ;  /* 0x0000980b01007387 */ /* 0x0003e20000100800 */
[----:B------:R-:W-:Y:S02]  /*4310*/  PRMT R69, RZ, 0x7610, R69 ;  /* 0x00007610ff457816 */ /* 0x000fe40000000045 */
[----:B------:R-:W-:Y:S02]  /*4320*/  PRMT R72, RZ, 0x7610, R72 ;  /* 0x00007610ff487816 */ /* 0x000fe40000000048 */
[----:B------:R-:W-:Y:S02]  /*4330*/  PRMT R73, RZ, 0x7610, R73 ;  /* 0x00007610ff497816 */ /* 0x000fe40000000049 */
[----:B------:R-:W-:Y:S02]  /*4340*/  PRMT R74, RZ, 0x7610, R74 ;  /* 0x00007610ff4a7816 */ /* 0x000fe4000000004a */
[----:B------:R-:W-:-:S02]  /*4350*/  PRMT R75, RZ, 0x7610, R75 ;  /* 0x00007610ff4b7816 */ /* 0x000fc4000000004b */
[----:B-1----:R-:W-:Y:S02]  /*4360*/  PRMT R11, RZ, 0x7610, R11 ;  /* 0x00007610ff0b7816 */ /* 0x002fe4000000000b */
[C---:B------:R-:W-:Y:S02]  /*4370*/  @!P4 PRMT R63, R32.reuse, 0x7632, R63 ;  /* 0x00007632203fc816 */ /* 0x040fe4000000003f */
[----:B------:R-:W-:Y:S02]  /*4380*/  @!P4 PRMT R11, R32, 0x7610, R11 ;  /* 0x00007610200bc816 */ /* 0x000fe4000000000b */
[C---:B------:R-:W-:Y:S02]  /*4390*/  @!P4 PRMT R68, R33.reuse, 0x7610, R68 ;  /* 0x000076102144c816 */ /* 0x040fe40000000044 */
[----:B------:R-:W-:Y:S02]  /*43a0*/  @!P4 PRMT R69, R33, 0x7632, R69 ;  /* 0x000076322145c816 */ /* 0x000fe40000000045 */
[----:B------:R-:W-:-:S02]  /*43b0*/  @!P5 PRMT R72, R34, 0x7610, R72 ;  /* 0x000076102248d816 */ /* 0x000fc40000000048 */
[----:B------:R-:W-:Y:S02]  /*43c0*/  @!P5 PRMT R73, R34, 0x7632, R73 ;  /* 0x000076322249d816 */ /* 0x000fe40000000049 */
[C---:B------:R-:W-:Y:S02]  /*43d0*/  @!P5 PRMT R74, R35.reuse, 0x7610, R74 ;  /* 0x00007610234ad816 */ /* 0x040fe4000000004a */
[----:B------:R-:W-:Y:S02]  /*43e0*/  @!P5 PRMT R75, R35, 0x7632, R75 ;  /* 0x00007632234bd816 */ /* 0x000fe4000000004b */
[C---:B------:R-:W-:Y:S02]  /*43f0*/  LOP3.LUT P4, RZ, R3.reuse, 0x4, RZ, 0xc0, !PT ;  /* 0x0000000403ff7812 */ /* 0x040fe4000788c0ff */
[----:B------:R-:W-:Y:S01]  /*4400*/  LOP3.LUT P5, RZ, R3, 0x2, RZ, 0xc0, !PT ;  /* 0x0000000203ff7812 */ /* 0x000fe200078ac0ff */
[----:B------:R1:W-:Y:S04]  /*4410*/  STL [R1+0x28], R18 ;  /* 0x0000281201007387 */ /* 0x0003e80000100800 */
[----:B------:R0:W-:Y:S01]  /*4420*/  STL [R1+0x2c], R20 ;  /* 0x00002c1401007387 */ /* 0x0001e20000100800 */
[----:B------:R-:W-:Y:S01]  /*4430*/  MOV R82, RZ ;  /* 0x000000ff00527202 */ /* 0x000fe20000000f00 */
[----:B-1----:R-:W-:Y:S01]  /*4440*/  HFMA2 R18, -RZ, RZ, 0, 0 ;  /* 0x00000000ff127431 */ /* 0x002fe200000001ff */
[----:B------:R-:W-:-:S04]  /*4450*/  MOV R86, RZ ;  /* 0x000000ff00567202 */ /* 0x000fc80000000f00 */
[----:B------:R-:W4:Y:S01]  /*4460*/  @!P4 LDG.E R82, desc[UR10][R96.64] ;  /* 0x0000000a6052c981 */ /* 0x000f22000c1e1900 */
[----:B0-----:R-:W-:-:S03]  /*4470*/  HFMA2 R20, -RZ, RZ, 0, 0 ;  /* 0x00000000ff147431 */ /* 0x001fc600000001ff */
[----:B------:R-:W4:Y:S04]  /*4480*/  @!P5 LDG.E R86, desc[UR10][R100.64] ;  /* 0x0000000a6456d981 */ /* 0x000f28000c1e1900 */
[----:B------:R-:W4:Y:S04]  /*4490*/  @!P4 LDG.E R18, desc[UR10][R98.64] ;  /* 0x0000000a6212c981 */ /* 0x000f28000c1e1900 */
[----:B------:R0:W4:Y:S01]  /*44a0*/  @!P5 LDG.E R20, desc[UR10][R102.64] ;  /* 0x0000000a6614d981 */ /* 0x000122000c1e1900 */
[----:B------:R-:W-:-:S03]  /*44b0*/  PRMT R104, RZ, 0x7610, R104 ;  /* 0x00007610ff687816 */ /* 0x000fc60000000068 */
[----:B------:R1:W-:Y:S01]  /*44c0*/  STL [R1+0xb8], R27 ;  /* 0x0000b81b01007387 */ /* 0x0003e20000100800 */
[----:B------:R-:W-:-:S03]  /*44d0*/  @!P3 PRMT R104, R16, 0x7632, R104 ;  /* 0x000076321068b816 */ /* 0x000fc60000000068 */
[----:B------:R1:W-:Y:S01]  /*44e0*/  STL [R1+0x1c], R12 ;  /* 0x00001c0c01007387 */ /* 0x0003e20000100800 */
[----:B0-----:R-:W-:Y:S02]  /*44f0*/  PRMT R102, RZ, 0x7610, R102 ;  /* 0x00007610ff667816 */ /* 0x001fe40000000066 */
[----:B------:R-:W-:Y:S02]  /*4500*/  PRMT R103, RZ, 0x7610, R103 ;  /* 0x00007610ff677816 */ /* 0x000fe40000000067 */
[----:B-1----:R-:W-:Y:S01]  /*4510*/  PRMT R27, RZ, 0x7610, R27 ;  /* 0x00007610ff1b7816 */ /* 0x002fe2000000001b */
[----:B------:R0:W-:Y:S01]  /*4520*/  STL [R1+0x9c], R13 ;  /* 0x00009c0d01007387 */ /* 0x0001e20000100800 */
[C---:B------:R-:W-:Y:S02]  /*4530*/  @!P3 PRMT R102, R77.reuse, 0x7632, R102 ;  /* 0x000076324d66b816 */ /* 0x040fe40000000066 */
[----:B------:R-:W-:Y:S02]  /*4540*/  MOV R12, R42 ;  /* 0x0000002a000c7202 */ /* 0x000fe40000000f00 */
[----:B------:R-:W-:-:S02]  /*4550*/  @!P3 PRMT R27, R77, 0x7610, R27 ;  /* 0x000076104d1bb816 */ /* 0x000fc4000000001b */
[----:B------:R-:W-:Y:S02]  /*4560*/  @!P3 PRMT R103, R16, 0x7610, R103 ;  /* 0x000076101067b816 */ /* 0x000fe40000000067 */
[----:B0-----:R-:W-:Y:S02]  /*4570*/  MOV R13, R43 ;  /* 0x0000002b000d7202 */ /* 0x001fe40000000f00 */
[----:B------:R-:W4:Y:S01]  /*4580*/  LDL.LU.64 R42, [R1+0x118] ;  /* 0x00011800012a7983 */ /* 0x000f220000300a00 */
[----:B------:R-:W-:-:S03]  /*4590*/  LOP3.LUT P3, RZ, R3, 0x20000000, RZ, 0xc0, !PT ;  /* 0x2000000003ff7812 */ /* 0x000fc6000786c0ff */
[----:B------:R0:W-:Y:S01]  /*45a0*/  STL.64 [R1+0x1c0], R124 ;  /* 0x0001c07c01007387 */ /* 0x0001e20000100a00 */
[----:B------:R-:W-:-:S03]  /*45b0*/  MOV R105, RZ ;  /* 0x000000ff00697202 */ /* 0x000fc60000000f00 */
[----:B------:R1:W-:Y:S06]  /*45c0*/  STL.64 [R1+0x1b8], R122 ;  /* 0x0001b87a01007387 */ /* 0x0003ec0000100a00 */
[----:B------:R-:W4:Y:S04]  /*45d0*/  @!P3 LDG.E R105, desc[UR10][R120.64] ;  /* 0x0000000a7869b981 */ /* 0x000f28000c1e1900 */
[----:B0-----:R-:W4:Y:S04]  /*45e0*/  LDL.LU.64 R124, [R1+0x140] ;  /* 0x00014000017c7983 */ /* 0x001f280000300a00 */
[----:B-1----:R-:W4:Y:S04]  /*45f0*/  LDL.LU.64 R122, [R1+0x138] ;  /* 0x00013800017a7983 */ /* 0x002f280000300a00 */
[----:B------:R-:W4:Y:S01]  /*4600*/  LDL.LU.64 R120, [R1+0x130] ;  /* 0x0001300001787983 */ /* 0x000f220000300a00 */
[----:B------:R-:W-:-:S02]  /*4610*/  PRMT R94, RZ, 0x7610, R94 ;  /* 0x00007610ff5e7816 */ /* 0x000fc4000000005e */
[----:B------:R-:W-:Y:S01]  /*4620*/  PRMT R95, RZ, 0x7610, R95 ;  /* 0x00007610ff5f7816 */ /* 0x000fe2000000005f */
[----:B------:R0:W-:Y:S01]  /*4630*/  STL [R1+0xb0], R23 ;  /* 0x0000b01701007387 */ /* 0x0001e20000100800 */
[----:B------:R-:W-:Y:S02]  /*4640*/  PRMT R96, RZ, 0x7610, R96 ;  /* 0x00007610ff607816 */ /* 0x000fe40000000060 */
[----:B------:R-:W-:Y:S01]  /*4650*/  PRMT R98, RZ, 0x7610, R98 ;  /* 0x00007610ff627816 */ /* 0x000fe20000000062 */
[----:B------:R1:W-:Y:S01]  /*4660*/  STL [R1+0xb4], R25 ;  /* 0x0000b41901007387 */ /* 0x0003e20000100800 */
[----:B------:R-:W-:Y:S02]  /*4670*/  PRMT R99, RZ, 0x7610, R99 ;  /* 0x00007610ff637816 */ /* 0x000fe40000000063 */
[----:B------:R-:W-:Y:S02]  /*4680*/  PRMT R100, RZ, 0x7610, R100 ;  /* 0x00007610ff647816 */ /* 0x000fe40000000064 */
[----:B0-----:R-:W-:-:S02]  /*4690*/  PRMT R23, RZ, 0x7610, R23 ;  /* 0x00007610ff177816 */ /* 0x001fc40000000017 */
        /* <DEDUP_REMOVED lines=11> */
[----:B------:R0:W-:Y:S01]  /*4750*/  STL [R1+0x38], R26 ;  /* 0x0000381a01007387 */ /* 0x0001e20000100800 */
[----:B------:R-:W-:Y:S01]  /*4760*/  MOV R101, RZ ;  /* 0x000000ff00657202 */ /* 0x000fe20000000f00 */
[----:B0-----:R-:W-:-:S02]  /*4770*/  HFMA2 R26, -RZ, RZ, 0, 0 ;  /* 0x00000000ff1a7431 */ /* 0x001fc400000001ff */
[----:B------:R0:W-:Y:S08]  /*4780*/  STL [R1+0xc4], R33 ;  /* 0x0000c42101007387 */ /* 0x0001f00000100800 */
[----:B------:R1:W4:Y:S04]  /*4790*/  @!P2 LDG.E R101, desc[UR10][R116.64] ;  /* 0x0000000a7465a981 */ /* 0x000328000c1e1900 */
[----:B------:R1:W4:Y:S01]  /*47a0*/  @!P1 LDG.E R26, desc[UR10][R114.64] ;  /* 0x0000000a721a9981 */ /* 0x000322000c1e1900 */
[----:B0-----:R-:W-:-:S02]  /*47b0*/  PRMT R33, RZ, 0x7610, R33 ;  /* 0x00007610ff217816 */ /* 0x001fc40000000021 */
[----:B-1----:R-:W-:Y:S02]  /*47c0*/  PRMT R116, RZ, 0x7610, R116 ;  /* 0x00007610ff747816 */ /* 0x002fe40000000074 */
[----:B------:R-:W-:Y:S02]  /*47d0*/  PRMT R114, RZ, 0x7610, R114 ;  /* 0x00007610ff727816 */ /* 0x000fe40000000072 */
[----:B------:R-:W-:Y:S01]  /*47e0*/  PRMT R115, RZ, 0x7610, R115 ;  /* 0x00007610ff737816 */ /* 0x000fe20000000073 */
[----:B------:R-:W-:Y:S01]  /*47f0*/  HFMA2 R117, -RZ, RZ, 0, 0 ;  /* 0x00000000ff757431 */ /* 0x000fe200000001ff */
[----:B------:R-:W-:Y:S01]  /*4800*/  UIMAD.WIDE UR6, UR8, 0x8, UR6 ;  /* 0x00000008080678a5 */ /* 0x000fe2000f8e0206 */
[----:B------:R0:W-:Y:S02]  /*4810*/  STL [R1+0x10], R118 ;  /* 0x0000107601007387 */ /* 0x0001e40000100800 */
[----:B0-----:R-:W0:Y:S01]  /*4820*/  S2R R118, SR_TID.X ;  /* 0x0000000000767919 */ /* 0x001e220000002100 */
[----:B------:R-:W-:Y:S01]  /*4830*/  MOV R97, RZ ;  /* 0x000000ff00617202 */ /* 0x000fe20000000f00 */
[----:B------:R1:W-:Y:S04]  /*4840*/  STL [R1+0xc8], R35 ;  /* 0x0000c82301007387 */ /* 0x0003e80000100800 */
[----:B------:R1:W-:Y:S04]  /*4850*/  STL [R1+0x4c], R36 ;  /* 0x00004c2401007387 */ /* 0x0003e80000100800 */
[----:B------:R1:W-:Y:S02]  /*4860*/  STL [R1+0xcc], R37 ;  /* 0x0000cc2501007387 */ /* 0x0003e40000100800 */
[----:B-1----:R-:W-:-:S02]  /*4870*/  PRMT R35, RZ, 0x7610, R35 ;  /* 0x00007610ff237816 */ /* 0x002fc40000000023 */
[----:B------:R1:W-:Y:S01]  /*4880*/  STL [R1+0x50], R38 ;  /* 0x0000502601007387 */ /* 0x0003e20000100800 */
[----:B------:R-:W-:-:S03]  /*4890*/  PRMT R36, RZ, 0x7610, R36 ;  /* 0x00007610ff247816 */ /* 0x000fc60000000024 */
[----:B------:R0:W-:Y:S01]  /*48a0*/  STL [R1+0x48], R34 ;  /* 0x0000482201007387 */ /* 0x0001e20000100800 */
[----:B------:R-:W-:-:S03]  /*48b0*/  PRMT R37, RZ, 0x7610, R37 ;  /* 0x00007610ff257816 */ /* 0x000fc60000000025 */
[----:B------:R-:W4:Y:S01]  /*48c0*/  @!P1 LDG.E R97, desc[UR10][R112.64] ;  /* 0x0000000a70619981 */ /* 0x000f22000c1e1900 */
[----:B-1----:R-:W-:Y:S02]  /*48d0*/  PRMT R38, RZ, 0x7610, R38 ;  /* 0x00007610ff267816 */ /* 0x002fe40000000026 */
[----:B0-----:R-:W-:Y:S02]  /*48e0*/  MOV R34, RZ ;  /* 0x000000ff00227202 */ /* 0x001fe40000000f00 */
[C---:B--2---:R-:W-:Y:S02]  /*48f0*/  @!P6 PRMT R33, R90.reuse, 0x7610, R33 ;  /* 0x000076105a21e816 */ /* 0x044fe40000000021 */
[----:B------:R-:W-:Y:S02]  /*4900*/  @!P6 PRMT R114, R90, 0x7632, R114 ;  /* 0x000076325a72e816 */ /* 0x000fe40000000072 */
[C---:B---3--:R-:W-:Y:S02]  /*4910*/  @!P6 PRMT R115, R0.reuse, 0x7610, R115 ;  /* 0x000076100073e816 */ /* 0x048fe40000000073 */
[----:B------:R-:W-:-:S02]  /*4920*/  @!P6 PRMT R116, R0, 0x7632, R116 ;  /* 0x000076320074e816 */ /* 0x000fc40000000074 */
[----:B------:R-:W-:-:S13]  /*4930*/  LOP3.LUT P6, RZ, R3, 0x4000000, RZ, 0xc0, !PT ;  /* 0x0400000003ff7812 */ /* 0x000fda00078cc0ff */
[----:B------:R0:W2:Y:S01]  /*4940*/  @!P6 LDG.E R117, desc[UR10][R12.64] ;  /* 0x0000000a0c75e981 */ /* 0x0000a2000c1e1900 */
[C---:B----4-:R-:W-:Y:S02]  /*4950*/  @!P0 PRMT R35, R22.reuse, 0x7610, R35 ;  /* 0x0000761016238816 */ /* 0x050fe40000000023 */
[----:B------:R-:W-:Y:S01]  /*4960*/  @!P0 PRMT R36, R22, 0x7632, R36 ;  /* 0x0000763216248816 */ /* 0x000fe20000000024 */
[----:B------:R1:W3:Y:S01]  /*4970*/  @!P6 LDG.E R34, desc[UR10][R14.64] ;  /* 0x0000000a0e22e981 */ /* 0x0002e2000c1e1900 */
[----:B0-----:R-:W-:Y:S01]  /*4980*/  MOV R12, UR6 ;  /* 0x00000006000c7c02 */ /* 0x001fe20008000f00 */
[----:B------:R-:W0:Y:S01]  /*4990*/  LDCU.U8 UR6, c[0x0][0x414] ;  /* 0x00008280ff0677ac */ /* 0x000e220008000000 */
[----:B------:R-:W-:-:S06]  /*49a0*/  MOV R13, UR7 ;  /* 0x00000007000d7c02 */ /* 0x000fcc0008000f00 */
[----:B------:R-:W4:Y:S01]  /*49b0*/  LDG.E.64 R12, desc[UR10][R12.64] ;  /* 0x0000000a0c0c7981 */ /* 0x000f22000c1e1b00 */
[C---:B------:R-:W-:Y:S02]  /*49c0*/  @!P0 PRMT R37, R24.reuse, 0x7610, R37 ;  /* 0x0000761018258816 */ /* 0x040fe40000000025 */
[----:B------:R-:W-:Y:S02]  /*49d0*/  @!P0 PRMT R38, R24, 0x7632, R38 ;  /* 0x0000763218268816 */ /* 0x000fe40000000026 */
[----:B-1----:R-:W-:Y:S02]  /*49e0*/  SHF.L.U32 R14, R118, 0x1, RZ ;  /* 0x00000001760e7819 */ /* 0x002fe400000006ff */
[----:B0-----:R-:W-:Y:S02]  /*49f0*/  ISETP.NE.AND P0, PT, RZ, UR6, PT ;  /* 0x00000006ff007c0c */ /* 0x001fe4000bf05270 */
[----:B------:R-:W-:Y:S02]  /*4a00*/  LOP3.LUT R14, R14, 0x7e, RZ, 0xc0, !PT ;  /* 0x0000007e0e0e7812 */ /* 0x000fe400078ec0ff */
[----:B------:R-:W-:-:S04]  /*4a10*/  MOV R118, UR13 ;  /* 0x0000000d00767c02 */ /* 0x000fc80008000f00 */
[----:B------:R-:W-:-:S05]  /*4a20*/  LEA R118, R118, R14, 0x7 ;  /* 0x0000000e76767211 */ /* 0x000fca00078e38ff */
[----:B------:R-:W0:Y:S01]  /*4a30*/  @P0 LDC.64 R14, c[0x0][0x3b0] ;  /* 0x0000ec00ff0e0b82 */ /* 0x000e220000000a00 */
[----:B------:R1:W-:Y:S01]  /*4a40*/  STL [R1+0xbc], R29 ;  /* 0x0000bc1d01007387 */ /* 0x0003e20000100800 */
[----:B------:R-:W-:Y:S02]  /*4a50*/  PRMT R106, RZ, 0x7610, R106 ;  /* 0x00007610ff6a7816 */ /* 0x000fe4000000006a */
[----:B------:R-:W-:Y:S01]  /*4a60*/  PRMT R107, RZ, 0x7610, R107 ;  /* 0x00007610ff6b7816 */ /* 0x000fe2000000006b */
[----:B------:R1:W-:Y:S01]  /*4a70*/  STL [R1+0xc0], R31 ;  /* 0x0000c01f01007387 */ /* 0x0003e20000100800 */
[----:B------:R-:W-:Y:S02]  /*4a80*/  PRMT R108, RZ, 0x7610, R108 ;  /* 0x00007610ff6c7816 */ /* 0x000fe4000000006c */
[----:B------:R-:W-:Y:S02]  /*4a90*/  PRMT R110, RZ, 0x7610, R110 ;  /* 0x00007610ff6e7816 */ /* 0x000fe4000000006e */
[----:B------:R-:W-:-:S02]  /*4aa0*/  PRMT R111, RZ, 0x7610, R111 ;  /* 0x00007610ff6f7816 */ /* 0x000fc4000000006f */
[----:B-1----:R-:W-:Y:S02]  /*4ab0*/  PRMT R29, RZ, 0x7610, R29 ;  /* 0x00007610ff1d7816 */ /* 0x002fe4000000001d */
[----:B------:R-:W-:Y:S02]  /*4ac0*/  PRMT R112, RZ, 0x7610, R112 ;  /* 0x00007610ff707816 */ /* 0x000fe40000000070 */
[----:B------:R-:W-:Y:S02]  /*4ad0*/  PRMT R31, RZ, 0x7610, R31 ;  /* 0x00007610ff1f7816 */ /* 0x000fe4000000001f */
[C---:B------:R-:W-:Y:S02]  /*4ae0*/  @!P4 PRMT R29, R82.reuse, 0x7610, R29 ;  /* 0x00007610521dc816 */ /* 0x040fe4000000001d */
[----:B------:R-:W-:Y:S02]  /*4af0*/  @!P4 PRMT R106, R82, 0x7632, R106 ;  /* 0x00007632526ac816 */ /* 0x000fe4000000006a */
[----:B------:R-:W-:Y:S01]  /*4b00*/  @!P4 PRMT R107, R18, 0x7610, R107 ;  /* 0x00007610126bc816 */ /* 0x000fe2000000006b */
[----:B0-----:R-:W-:Y:S01]  /*4b10*/  @P0 IMAD.WIDE R14, R118, 0x2, R14 ;  /* 0x00000002760e0825 */ /* 0x001fe200078e020e */
[----:B------:R-:W-:-:S02]  /*4b20*/  @!P4 PRMT R108, R18, 0x7632, R108 ;  /* 0x00007632126cc816 */ /* 0x000fc4000000006c */
[C---:B------:R-:W-:Y:S02]  /*4b30*/  @!P5 PRMT R31, R86.reuse, 0x7610, R31 ;  /* 0x00007610561fd816 */ /* 0x040fe4000000001f */
[----:B------:R-:W-:Y:S02]  /*4b40*/  @!P5 PRMT R110, R86, 0x7632, R110 ;  /* 0x00007632566ed816 */ /* 0x000fe4000000006e */
[C---:B------:R-:W-:Y:S02]  /*4b50*/  @!P5 PRMT R111, R20.reuse, 0x7610, R111 ;  /* 0x00007610146fd816 */ /* 0x040fe4000000006f */
[----:B------:R-:W-:Y:S01]  /*4b60*/  @!P5 PRMT R112, R20, 0x7632, R112 ;  /* 0x000076321470d816 */ /* 0x000fe20000000070 */
[----:B------:R0:W-:Y:S01]  /*4b70*/  STL [R1+0xd0], R39 ;  /* 0x0000d02701007387 */ /* 0x0001e20000100800 */
[C---:B------:R-:W-:Y:S02]  /*4b80*/  LOP3.LUT P4, RZ, R3.reuse, 0x10000000, RZ, 0xc0, !PT ;  /* 0x1000000003ff7812 */ /* 0x040fe4000788c0ff */
[----:B------:R-:W-:Y:S01]  /*4b90*/  LOP3.LUT P5, RZ, R3, 0x8000000, RZ, 0xc0, !PT ;  /* 0x0800000003ff7812 */ /* 0x000fe200078ac0ff */
[----:B------:R1:W-:Y:S01]  /*4ba0*/  STL [R1+0x54], R40 ;  /* 0x0000542801007387 */ /* 0x0003e20000100800 */
[----:B------:R-:W-:-:S03]  /*4bb0*/  MOV R109, RZ ;  /* 0x000000ff006d7202 */ /* 0x000fc60000000f00 */
[----:B0-----:R-:W3:Y:S04]  /*4bc0*/  @P0 LDG.E.U16 R39, desc[UR10][R14.64] ;  /* 0x0000000a0e270981 */ /* 0x001ee8000c1e1500 */
[----:B-1----:R0:W3:Y:S01]  /*4bd0*/  @P0 LDG.E.U16 R40, desc[UR10][R14.64+0x2] ;  /* 0x0000020a0e280981 */ /* 0x0020e2000c1e1500 */
[----:B------:R-:W-:-:S03]  /*4be0*/  MOV R113, RZ ;  /* 0x000000ff00717202 */ /* 0x000fc60000000f00 */
[----:B------:R1:W-:Y:S01]  /*4bf0*/  STL [R1+0x3c], R28 ;  /* 0x00003c1c01007387 */ /* 0x0003e20000100800 */
[----:B------:R-:W-:-:S03]  /*4c00*/  HFMA2 R3, -RZ, RZ, 0, 0 ;  /* 0x00000000ff037431 */ /* 0x000fc600000001ff */
[----:B------:R1:W-:Y:S01]  /*4c10*/  STL [R1+0x40], R30 ;  /* 0x0000401e01007387 */ /* 0x0003e20000100800 */
[----:B0-----:R-:W0:Y:S03]  /*4c20*/  LDC.64 R14, c[0x0][0x3a8] ;  /* 0x0000ea00ff0e7b82 */ /* 0x001e260000000a00 */
[----:B------:R-:W3:Y:S01]  /*4c30*/  @!P4 LDG.E R109, desc[UR10][R42.64] ;  /* 0x0000000a2a6dc981 */ /* 0x000ee2000c1e1900 */
[----:B-1----:R-:W-:-:S03]  /*4c40*/  HFMA2 R28, -RZ, RZ, 0, 0 ;  /* 0x00000000ff1c7431 */ /* 0x002fc600000001ff */
[----:B------:R-:W3:Y:S01]  /*4c50*/  @!P5 LDG.E R113, desc[UR10][R4.64] ;  /* 0x0000000a0471d981 */ /* 0x000ee2000c1e1900 */
[----:B------:R-:W-:-:S03]  /*4c60*/  HFMA2 R30, -RZ, RZ, 0, 0 ;  /* 0x00000000ff1e7431 */ /* 0x000fc600000001ff */
[----:B------:R1:W-:Y:S04]  /*4c70*/  STL [R1+0x44], R32 ;  /* 0x0000442001007387 */ /* 0x0003e80000100800 */
[----:B------:R-:W3:Y:S04]  /*4c80*/  @!P2 LDG.E R28, desc[UR10][R124.64] ;  /* 0x0000000a7c1ca981 */ /* 0x000ee8000c1e1900 */
[----:B------:R-:W3:Y:S01]  /*4c90*/  @!P3 LDG.E R30, desc[UR10][R122.64] ;  /* 0x0000000a7a1eb981 */ /* 0x000ee2000c1e1900 */
[----:B-1----:R-:W-:-:S03]  /*4ca0*/  HFMA2 R32, -RZ, RZ, 0, 0 ;  /* 0x00000000ff207431 */ /* 0x002fc600000001ff */
[----:B------:R-:W3:Y:S01]  /*4cb0*/  @!P5 LDG.E R3, desc[UR10][R6.64] ;  /* 0x0000000a0603d981 */ /* 0x000ee2000c1e1900 */
[----:B0-----:R-:W-:-:S03]  /*4cc0*/  IMAD.WIDE R14, R118, 0x2, R14 ;  /* 0x00000002760e7825 */ /* 0x001fc600078e020e */
[----:B------:R-:W5:Y:S04]  /*4cd0*/  LDL.LU.64 R124, [R1+0x1c0] ;  /* 0x0001c000017c7983 */ /* 0x000f680000300a00 */
[----:B------:R-:W3:Y:S04]  /*4ce0*/  @!P4 LDG.E R32, desc[UR10][R120.64] ;  /* 0x0000000a7820c981 */ /* 0x000ee8000c1e1900 */
[----:B------:R-:W3:Y:S04]  /*4cf0*/  LDG.E.U16 R118, desc[UR10][R14.64] ;  /* 0x0000000a0e767981 */ /* 0x000ee8000c1e1500 */
[----:B------:R-:W5:Y:S04]  /*4d00*/  LDL.LU.64 R122, [R1+0x1b8] ;  /* 0x0001b800017a7983 */ /* 0x000f680000300a00 */
[----:B------:R-:W5:Y:S04]  /*4d10*/  LDL.LU.64 R42, [R1+0x1b0] ;  /* 0x0001b000012a7983 */ /* 0x000f680000300a00 */
[----:B------:R0:W3:Y:S04]  /*4d20*/  LDG.E.U16 R14, desc[UR10][R14.64+0x2] ;  /* 0x0000020a0e0e7981 */ /* 0x0000e8000c1e1500 */
[----:B------:R1:W5:Y:S04]  /*4d30*/  LDL.LU.64 R120, [R1+0x1a8] ;  /* 0x0001a80001787983 */ /* 0x0003680000300a00 */
[----:B------:R1:W5:Y:S04]  /*4d40*/  LDL.LU.64 R4, [R1+0x1a0] ;  /* 0x0001a00001047983 */ /* 0x0003680000300a00 */
[----:B------:R1:W5:Y:S04]  /*4d50*/  LDL.LU.64 R6, [R1+0x198] ;  /* 0x0001980001067983 */ /* 0x0003680000300a00 */
[----:B------:R-:W-:Y:S04]  /*4d60*/  STL [R1+0x64], R77 ;  /* 0x0000644d01007387 */ /* 0x000fe80000100800 */
[----:B------:R0:W-:Y:S04]  /*4d70*/  STL [R1+0xd4], R8 ;  /* 0x0000d40801007387 */ /* 0x0001e80000100800 */
[----:B------:R1:W-:Y:S04]  /*4d80*/  STL [R1+0xd8], R10 ;  /* 0x0000d80a01007387 */ /* 0x0003e80000100800 */
[----:B------:R1:W-:Y:S01]  /*4d90*/  STL [R1+0xf0], R0 ;  /* 0x0000f00001007387 */ /* 0x0003e20000100800 */
[----:B0-----:R-:W-:-:S02]  /*4da0*/  PRMT R8, RZ, 0x7610, R8 ;  /* 0x00007610ff087816 */ /* 0x001fc40000000008 */
[----:B-1----:R-:W-:Y:S02]  /*4db0*/  PRMT R10, RZ, 0x7610, R10 ;  /* 0x00007610ff0a7816 */ /* 0x002fe4000000000a */
[----:B------:R-:W-:Y:S02]  /*4dc0*/  PRMT R0, RZ, 0x7610, R0 ;  /* 0x00007610ff007816 */ /* 0x000fe40000000000 */
[----:B------:R-:W-:Y:S02]  /*4dd0*/  @!P1 PRMT R10, R26, 0x7610, R10 ;  /* 0x000076101a0a9816 */ /* 0x000fe4000000000a */
[C---:B------:R-:W-:Y:S02]  /*4de0*/  @!P1 PRMT R0, R97.reuse, 0x7610, R0 ;  /* 0x0000761061009816 */ /* 0x040fe40000000000 */
[----:B------:R-:W-:Y:S01]  /*4df0*/  @!P1 PRMT R8, R97, 0x7632, R8 ;  /* 0x0000763261089816 */ /* 0x000fe20000000008 */
[----:B------:R-:W-:Y:S04]  /*4e00*/  STL [R1+0x68], R82 ;  /* 0x0000685201007387 */ /* 0x000fe80000100800 */
[----:B------:R0:W-:Y:S02]  /*4e10*/  STL [R1+0x6c], R86 ;  /* 0x00006c5601007387 */ /* 0x0001e40000100800 */
[----:B0-----:R-:W-:-:S02]  /*4e20*/  PRMT R86, RZ, 0x7610, R86 ;  /* 0x00007610ff567816 */ /* 0x001fc40000000056 */
[----:B------:R0:W-:Y:S04]  /*4e30*/  STL [R1+0xec], R20 ;  /* 0x0000ec1401007387 */ /* 0x0001e80000100800 */
[----:B------:R-:W-:Y:S04]  /*4e40*/  STL [R1+0x70], R90 ;  /* 0x0000705a01007387 */ /* 0x000fe80000100800 */
[----:B------:R1:W-:Y:S01]  /*4e50*/  STL [R1+0x74], R22 ;  /* 0x0000741601007387 */ /* 0x0003e20000100800 */
[----:B0-----:R-:W-:-:S03]  /*4e60*/  PRMT R20, RZ, 0x7610, R20 ;  /* 0x00007610ff147816 */ /* 0x001fc60000000014 */
[----:B------:R-:W-:Y:S01]  /*4e70*/  STL [R1+0x7c], R101 ;  /* 0x00007c6501007387 */ /* 0x000fe20000100800 */
[----:B----4-:R-:W-:Y:S02]  /*4e80*/  R2UR UR16, R12 ;  /* 0x000000000c1072ca */ /* 0x010fe400000e0000 */
[----:B------:R-:W-:-:S11]  /*4e90*/  PRMT R12, RZ, 0x7610, R12 ;  /* 0x00007610ff0c7816 */ /* 0x000fd6000000000c */
[----:B------:R-:W-:-:S05]  /*4ea0*/  MOV R77, UR16 ;  /* 0x00000010004d7c02 */ /* 0x000fca0008000f00 */
[----:B------:R-:W-:Y:S01]  /*4eb0*/  FFMA.FTZ R77, -R77, UR16, R13 ;  /* 0x000000104d4d7c23 */ /* 0x000fe2000801010d */
[----:B------:R-:W-:-:S04]  /*4ec0*/  @!P1 PRMT R12, R26, 0x7632, R12 ;  /* 0x000076321a0c9816 */ /* 0x000fc8000000000c */
[----:B------:R-:W-:-:S13]  /*4ed0*/  FSETP.GTU.FTZ.AND P1, PT, R77, RZ, PT ;  /* 0x000000ff4d00720b */ /* 0x000fda0003f3c000 */
[----:B------:R-:W-:-:S05]  /*4ee0*/  VOTEU.ANY UP0, P1 ;  /* 0x0000000000ff7886 */ /* 0x000fca0000800100 */
[----:B------:R-:W0:Y:S01]  /*4ef0*/  @UP0 LDCU UR5, c[0x0][0x3c0] ;  /* 0x00007800ff0507ac */ /* 0x000e220008000800 */
[----:B------:R-:W-:Y:S02]  /*4f00*/  PLOP3.LUT P1, PT, PT, PT, UP0, 0x80, 0x8 ;  /* 0x000000000008781c */ /* 0x000fe40003f2f008 */
[----:B--2---:R-:W-:Y:S01]  /*4f10*/  @!P6 PRMT R86, R117, 0x7632, R86 ;  /* 0x000076327556e816 */ /* 0x004fe20000000056 */
[----:B------:R-:W-:Y:S10]  /*4f20*/  STL [R1+0x80], R105 ;  /* 0x0000806901007387 */ /* 0x000ff40000100800 */
[----:B0-----:R-:W-:-:S06]  /*4f30*/  @P1 FADD.FTZ R82, R77, UR5 ;  /* 0x000000054d521e21 */ /* 0x001fcc0008010000 */
[----:B------:R-:W0:Y:S01]  /*4f40*/  @P1 MUFU.RSQ R82, R82 ;  /* 0x0000005200521308 */ /* 0x000e220000001400 */
[----:B------:R-:W-:Y:S01]  /*4f50*/  STL [R1+0x10c], R117 ;  /* 0x00010c7501007387 */ /* 0x000fe20000100800 */
[----:B-1----:R-:W-:-:S03]  /*4f60*/  PRMT R22, RZ, 0x7610, R22 ;  /* 0x00007610ff167816 */ /* 0x002fc60000000016 */
[----:B------:R-:W-:Y:S04]  /*4f70*/  STL.S16 [R1+0x110], R86 ;  /* 0x0001105601007387 */ /* 0x000fe80000100600 */
[----:B------:R1:W-:Y:S04]  /*4f80*/  STL [R1+0x58], R46 ;  /* 0x0000582e01007387 */ /* 0x0003e80000100800 */
[----:B------:R2:W-:Y:S04]  /*4f90*/  STL [R1+0x60], R71 ;  /* 0x0000604701007387 */ /* 0x0005e80000100800 */
[----:B---3--:R-:W-:Y:S04]  /*4fa0*/  STL [R1+0x84], R109 ;  /* 0x0000846d01007387 */ /* 0x008fe80000100800 */
[----:B------:R-:W-:Y:S01]  /*4fb0*/  STL [R1+0x88], R113 ;  /* 0x0000887101007387 */ /* 0x000fe20000100800 */
[----:B-1----:R-:W-:-:S02]  /*4fc0*/  PRMT R46, RZ, 0x7610, R46 ;  /* 0x00007610ff2e7816 */ /* 0x002fc4000000002e */
[----:B--2---:R-:W-:Y:S01]  /*4fd0*/  PRMT R71, RZ, 0x7610, R71 ;  /* 0x00007610ff477816 */ /* 0x004fe20000000047 */
[----:B------:R1:W-:Y:S01]  /*4fe0*/  STL [R1+0xe0], R76 ;  /* 0x0000e04c01007387 */ /* 0x0003e20000100800 */
[----:B------:R-:W-:-:S03]  /*4ff0*/  @!P2 PRMT R22, R28, 0x7610, R22 ;  /* 0x000076101c16a816 */ /* 0x000fc60000000016 */
[----:B------:R2:W-:Y:S01]  /*5000*/  STL [R1+0xfc], R28 ;  /* 0x0000fc1c01007387 */ /* 0x0005e20000100800 */
[----:B------:R-:W-:Y:S01]  /*5010*/  @!P2 PRMT R20, R28, 0x7632, R20 ;  /* 0x000076321c14a816 */ /* 0x000fe20000000014 */
[----:B------:R-:W-:Y:S01]  /*5020*/  UISETP.NE.AND UP1, UPT, UR6, URZ, UPT ;  /* 0x000000ff0600728c */ /* 0x000fe2000bf25270 */
[----:B-1----:R-:W-:Y:S01]  /*5030*/  PRMT R76, RZ, 0x7610, R76 ;  /* 0x00007610ff4c7816 */ /* 0x002fe2000000004c */
[----:B------:R1:W-:Y:S01]  /*5040*/  STL [R1+0x5c], R58 ;  /* 0x00005c3a01007387 */ /* 0x0003e20000100800 */
[----:B--2---:R-:W-:-:S03]  /*5050*/  PRMT R28, RZ, 0x7610, R28 ;  /* 0x00007610ff1c7816 */ /* 0x004fc6000000001c */
[----:B------:R2:W-:Y:S01]  /*5060*/  STL [R1+0x100], R30 ;  /* 0x0001001e01007387 */ /* 0x0005e20000100800 */
[C---:B------:R-:W-:Y:S02]  /*5070*/  @!P3 PRMT R46, R30.reuse, 0x7610, R46 ;  /* 0x000076101e2eb816 */ /* 0x040fe4000000002e */
[----:B------:R-:W-:Y:S01]  /*5080*/  @!P3 PRMT R28, R30, 0x7632, R28 ;  /* 0x000076321e1cb816 */ /* 0x000fe2000000001c */
[----:B------:R3:W-:Y:S01]  /*5090*/  STL [R1+0x108], R3 ;  /* 0x0001080301007387 */ /* 0x0007e20000100800 */
[C---:B------:R-:W-:Y:S02]  /*50a0*/  @!P5 PRMT R76, R3.reuse, 0x7610, R76 ;  /* 0x00007610034cd816 */ /* 0x040fe4000000004c */
[----:B------:R-:W-:Y:S02]  /*50b0*/  @!P5 PRMT R71, R3, 0x7632, R71 ;  /* 0x000076320347d816 */ /* 0x000fe40000000047 */
[----:B0-----:R-:W-:Y:S02]  /*50c0*/  @P1 R2UR UR5, R82 ;  /* 0x00000000520512ca */ /* 0x001fe400000e0000 */
[----:B-1----:R-:W-:-:S02]  /*50d0*/  PRMT R58, RZ, 0x7610, R58 ;  /* 0x00007610ff3a7816 */ /* 0x002fc4000000003a */
[----:B--2---:R-:W-:Y:S02]  /*50e0*/  PRMT R30, RZ, 0x7610, R30 ;  /* 0x00007610ff1e7816 */ /* 0x004fe4000000001e */
[----:B------:R-:W-:Y:S02]  /*50f0*/  PRMT R77, RZ, 0x7610, R77 ;  /* 0x00007610ff4d7816 */ /* 0x000fe4000000004d */
[----:B---3--:R-:W-:Y:S02]  /*5100*/  PRMT R3, RZ, 0x7610, R3 ;  /* 0x00007610ff037816 */ /* 0x008fe40000000003 */
[----:B------:R-:W-:Y:S02]  /*5110*/  MOV R82, RZ ;  /* 0x000000ff00527202 */ /* 0x000fe40000000f00 */
[----:B------:R-:W-:Y:S01]  /*5120*/  @P0 SHF.L.U32 R82, R39, 0x10, RZ ;  /* 0x0000001027520819 */ /* 0x000fe200000006ff */
[----:B------:R-:W-:Y:S01]  /*5130*/  HFMA2 R39, -RZ, RZ, 0, 0 ;  /* 0x00000000ff277431 */ /* 0x000fe200000001ff */
[----:B------:R0:W-:Y:S01]  /*5140*/  STL [R1+0xdc], R70 ;  /* 0x0000dc4601007387 */ /* 0x0001e20000100800 */
[----:B------:R-:W-:-:S02]  /*5150*/  @!P4 PRMT R58, R32, 0x7610, R58 ;  /* 0x00007610203ac816 */ /* 0x000fc4000000003a */
[----:B------:R-:W-:Y:S01]  /*5160*/  @!P4 PRMT R30, R32, 0x7632, R30 ;  /* 0x00007632201ec816 */ /* 0x000fe2000000001e */
[----:B------:R1:W-:Y:S01]  /*5170*/  STL [R1+0xe4], R16 ;  /* 0x0000e41001007387 */ /* 0x0003e20000100800 */
[C---:B------:R-:W-:Y:S02]  /*5180*/  @!P6 PRMT R77, R34.reuse, 0x7610, R77 ;  /* 0x00007610224de816 */ /* 0x040fe4000000004d */
[----:B------:R-:W-:Y:S01]  /*5190*/  @!P6 PRMT R3, R34, 0x7632, R3 ;  /* 0x000076322203e816 */ /* 0x000fe20000000003 */
[----:B------:R2:W-:Y:S01]  /*51a0*/  STL [R1+0xe8], R18 ;  /* 0x0000e81201007387 */ /* 0x0005e20000100800 */
[----:B------:R-:W-:Y:S02]  /*51b0*/  PRMT R15, RZ, 0x7610, R15 ;  /* 0x00007610ff0f7816 */ /* 0x000fe4000000000f */
[----:B------:R-:W-:Y:S01]  /*51c0*/  PRMT R13, RZ, 0x7610, R13 ;  /* 0x00007610ff0d7816 */ /* 0x000fe2000000000d */
[----:B------:R3:W-:Y:S01]  /*51d0*/  STL [R1+0xf4], R24 ;  /* 0x0000f41801007387 */ /* 0x0007e20000100800 */
[----:B0-----:R-:W-:-:S02]  /*51e0*/  PRMT R70, RZ, 0x7610, R70 ;  /* 0x00007610ff467816 */ /* 0x001fc40000000046 */
[----:B-1----:R-:W-:Y:S01]  /*51f0*/  PRMT R16, RZ, 0x7610, R16 ;  /* 0x00007610ff107816 */ /* 0x002fe20000000010 */
[----:B------:R0:W-:Y:S01]  /*5200*/  STL [R1+0xf8], R26 ;  /* 0x0000f81a01007387 */ /* 0x0001e20000100800 */
[----:B--2---:R-:W-:-:S03]  /*5210*/  PRMT R18, RZ, 0x7610, R18 ;  /* 0x00007610ff127816 */ /* 0x004fc60000000012 */
[----:B------:R1:W-:Y:S01]  /*5220*/  STL [R1+0x104], R32 ;  /* 0x0001042001007387 */ /* 0x0003e20000100800 */
[----:B---3--:R-:W-:-:S03]  /*5230*/  PRMT R24, RZ, 0x7610, R24 ;  /* 0x00007610ff187816 */ /* 0x008fc60000000018 */
[----:B------:R2:W-:Y:S01]  /*5240*/  STL [R1+0x8c], R34 ;  /* 0x00008c2201007387 */ /* 0x0005e20000100800 */
[----:B0-----:R-:W-:Y:S02]  /*5250*/  PRMT R26, RZ, 0x7610, R26 ;  /* 0x00007610ff1a7816 */ /* 0x001fe4000000001a */
[----:B-1----:R-:W-:Y:S01]  /*5260*/  PRMT R32, RZ, 0x7610, R32 ;  /* 0x00007610ff207816 */ /* 0x002fe20000000020 */
[----:B------:R0:W-:Y:S01]  /*5270*/  STL [R1+0x78], R97 ;  /* 0x0000786101007387 */ /* 0x0001e20000100800 */
[----:B--2---:R-:W-:Y:S02]  /*5280*/  PRMT R34, RZ, 0x7610, R34 ;  /* 0x00007610ff227816 */ /* 0x004fe40000000022 */
        /* <DEDUP_REMOVED lines=9> */
[----:B------:R-:W-:Y:S02]  /*5320*/  @P0 SHF.L.U32 R39, R40, 0x10, RZ ;  /* 0x0000001028270819 */ /* 0x000fe400000006ff */
[----:B0-----:R-:W-:Y:S02]  /*5330*/  SHF.L.U32 R97, R118, 0x10, RZ ;  /* 0x0000001076617819 */ /* 0x001fe400000006ff */
[----:B------:R-:W-:Y:S01]  /*5340*/  SHF.L.U32 R14, R14, 0x10, RZ ;  /* 0x000000100e0e7819 */ /* 0x000fe200000006ff */
[----:B------:R-:W-:Y:S01]  /*5350*/  UMOV UR17, 0x3f800000 ;  /* 0x3f80000000117882 */ /* 0x000fe20000000000 */
[----:B------:R-:W-:Y:S01]  /*5360*/  @UP0 UMOV UR17, UR5 ;  /* 0x0000000500110c82 */ /* 0x000fe20008000000 */
[----:B------:R-:W-:Y:S05]  /*5370*/  BRA.U UP1, `(.L_x_334) ;  /* 0x0000002501547547 */ /* 0x000fea000b800000 */
[----:B------:R-:W2:Y:S04]  /*5380*/  LDL.LU R86, [R1+0x148] ;  /* 0x0001480001567983 */ /* 0x000ea80000300800 */
[----:B------:R-:W3:Y:S04]  /*5390*/  LDL.LU R101, [R1+0x150] ;  /* 0x0001500001657983 */ /* 0x000ee80000300800 */
        /* <DEDUP_REMOVED lines=9> */
[----:B------:R-:W-:Y:S01]  /*5430*/  FMUL.FTZ R101, R97, R40 ;  /* 0x0000002861657220 */ /* 0x000fe20000410000 */
[----:B------:R-:W-:Y:S01]  /*5440*/  SHF.L.U32 R90, R90, 0x10, RZ ;  /* 0x000000105a5a7819 */ /* 0x000fe200000006ff */
[----:B------:R-:W-:Y:S02]  /*5450*/  FADD.FTZ R105, R105, -UR16 ;  /* 0x8000001069697e21 */ /* 0x000fe40008010000 */
[----:B------:R-:W-:Y:S01]  /*5460*/  FADD.FTZ R109, RZ, R101 ;  /* 0x00000065ff6d7221 */ /* 0x000fe20000010000 */
[----:B------:R-:W-:Y:S01]  /*5470*/  FFMA.FTZ R113, R86, R101, RZ ;  /* 0x0000006556717223 */ /* 0x000fe200000100ff */
[----:B------:R-:W-:Y:S01]  /*5480*/  FMUL.FTZ R101, R14, R90 ;  /* 0x0000005a0e657220 */ /* 0x000fe20000410000 */
[----:B------:R-:W-:-:S03]  /*5490*/  FMUL.FTZ R105, R105, UR17 ;  /* 0x0000001169697c20 */ /* 0x000fc60008410000 */
[----:B------:R-:W-:Y:S01]  /*54a0*/  FADD.FTZ R109, R101, R109 ;  /* 0x0000006d656d7221 */ /* 0x000fe20000010000 */
[----:B------:R-:W-:Y:S02]  /*54b0*/  FFMA.FTZ R113, R105, R101, R113 ;  /* 0x0000006569717223 */ /* 0x000fe40000010071 */
[----:B------:R-:W2:Y:S01]  /*54c0*/  LDL.LU R101, [R1+0x15c] ;  /* 0x00015c0001657983 */ /* 0x000ea20000300800 */
[----:B-----5:R-:W-:Y:S01]  /*54d0*/  SHF.L.U32 R125, R125, 0x10, RZ ;  /* 0x000000107d7d7819 */ /* 0x020fe200000006ff */
[----:B------:R-:W-:-:S04]  /*54e0*/  FFMA.FTZ R86, R40, R86, RZ ;  /* 0x0000005628567223 */ /* 0x000fc800000100ff */
[----:B------:R-:W-:Y:S01]  /*54f0*/  FADD.FTZ R125, R125, -UR16 ;  /* 0x800000107d7d7e21 */ /* 0x000fe20008010000 */
[----:B------:R-:W-:-:S03]  /*5500*/  FADD.FTZ R40, RZ, R40 ;  /* 0x00000028ff287221 */ /* 0x000fc60000010000 */
[----:B------:R-:W-:Y:S01]  /*5510*/  FMUL.FTZ R125, R125, UR17 ;  /* 0x000000117d7d7c20 */ /* 0x000fe20008410000 */
[----:B------:R-:W-:Y:S01]  /*5520*/  SHF.L.U32 R117, R117, 0x10, RZ ;  /* 0x0000001075757819 */ /* 0x000fe200000006ff */
[----:B------:R-:W-:Y:S01]  /*5530*/  FFMA.FTZ R105, R90, R105, RZ ;  /* 0x000000695a697223 */ /* 0x000fe200000100ff */
[----:B------:R-:W-:-:S03]  /*5540*/  SHF.L.U32 R118, R118, 0x10, RZ ;  /* 0x0000001076767819 */ /* 0x000fc600000006ff */
[----:B------:R-:W-:Y:S01]  /*5550*/  FADD.FTZ R117, R117, -UR16 ;  /* 0x8000001075757e21 */ /* 0x000fe20008010000 */
[----:B------:R-:W-:-:S03]  /*5560*/  FADD.FTZ R90, RZ, R90 ;  /* 0x0000005aff5a7221 */ /* 0x000fc60000010000 */
[----:B------:R-:W-:Y:S01]  /*5570*/  FMUL.FTZ R117, R117, UR17 ;  /* 0x0000001175757c20 */ /* 0x000fe20008410000 */
[----:B------:R-:W-:-:S03]  /*5580*/  FADD.FTZ R90, R118, R90 ;  /* 0x0000005a765a7221 */ /* 0x000fc60000010000 */
[----:B------:R-:W-:Y:S01]  /*5590*/  FFMA.FTZ R105, R118, R117, R105 ;  /* 0x0000007576697223 */ /* 0x000fe20000010069 */
[----:B------:R-:W-:Y:S01]  /*55a0*/  FMUL.FTZ R118, R14, R118 ;  /* 0x000000760e767220 */ /* 0x000fe20000410000 */
[----:B--2---:R-:W-:-:S05]  /*55b0*/  SHF.L.U32 R101, R101, 0x10, RZ ;  /* 0x0000001065657819 */ /* 0x004fca00000006ff */
[C---:B------:R-:W-:Y:S01]  /*55c0*/  FADD.FTZ R40, R101.reuse, R40 ;  /* 0x0000002865287221 */ /* 0x040fe20000010000 */
[----:B------:R-:W-:Y:S01]  /*55d0*/  FFMA.FTZ R86, R101, R125, R86 ;  /* 0x0000007d65567223 */ /* 0x000fe20000010056 */
[----:B------:R-:W-:-:S04]  /*55e0*/  FMUL.FTZ R101, R97, R101 ;  /* 0x0000006561657220 */ /* 0x000fc80000410000 */
[----:B------:R-:W-:Y:S01]  /*55f0*/  FFMA.FTZ R113, R125, R101, R113 ;  /* 0x000000657d717223 */ /* 0x000fe20000010071 */
[----:B------:R-:W-:Y:S01]  /*5600*/  FADD.FTZ R109, R109, R101 ;  /* 0x000000656d6d7221 */ /* 0x000fe20000010000 */
[----:B------:R-:W2:Y:S04]  /*5610*/  LDL.LU R125, [R1+0x16c] ;  /* 0x00016c00017d7983 */ /* 0x000ea80000300800 */
[----:B------:R-:W3:Y:S01]  /*5620*/  LDL.LU R101, [R1+0x158] ;  /* 0x0001580001657983 */ /* 0x000ee20000300800 */
[----:B------:R-:W-:Y:S01]  /*5630*/  FFMA.FTZ R113, R117, R118, R113 ;  /* 0x0000007675717223 */ /* 0x000fe20000010071 */
[----:B------:R-:W-:Y:S02]  /*5640*/  FADD.FTZ R109, R118, R109 ;  /* 0x0000006d766d7221 */ /* 0x000fe40000010000 */
[----:B------:R-:W4:Y:S01]  /*5650*/  LDL.LU R118, [R1+0x168] ;  /* 0x0001680001767983 */ /* 0x000f220000300800 */
[----:B--2---:R-:W-:-:S02]  /*5660*/  SHF.L.U32 R117, R125, 0x10, RZ ;  /* 0x000000107d757819 */ /* 0x004fc400000006ff */
[----:B---3--:R-:W-:-:S05]  /*5670*/  SHF.L.U32 R101, R101, 0x10, RZ ;  /* 0x0000001065657819 */ /* 0x008fca00000006ff */
[----:B------:R-:W-:Y:S01]  /*5680*/  FADD.FTZ R125, R101, -UR16 ;  /* 0x80000010657d7e21 */ /* 0x000fe20008010000 */
[----:B----4-:R-:W-:-:S03]  /*5690*/  SHF.L.U32 R101, R118, 0x10, RZ ;  /* 0x0000001076657819 */ /* 0x010fc600000006ff */
[----:B------:R-:W-:Y:S01]  /*56a0*/  FMUL.FTZ R125, R125, UR17 ;  /* 0x000000117d7d7c20 */ /* 0x000fe20008410000 */
[----:B------:R-:W-:Y:S01]  /*56b0*/  FMUL.FTZ R118, R97, R117 ;  /* 0x0000007561767220 */ /* 0x000fe20000410000 */
[----:B------:R-:W-:Y:S02]  /*56c0*/  FADD.FTZ R40, R40, R117 ;  /* 0x0000007528287221 */ /* 0x000fe40000010000 */
[----:B------:R-:W-:Y:S02]  /*56d0*/  FFMA.FTZ R86, R117, R125, R86 ;  /* 0x0000007d75567223 */ /* 0x000fe40000010056 */
[----:B------:R-:W2:Y:S01]  /*56e0*/  LDL.LU R117, [R1+0x174] ;  /* 0x0001740001757983 */ /* 0x000ea20000300800 */
[----:B------:R-:W-:Y:S01]  /*56f0*/  FADD.FTZ R101, R101, -UR16 ;  /* 0x8000001065657e21 */ /* 0x000fe20008010000 */
[----:B------:R-:W-:Y:S02]  /*5700*/  FFMA.FTZ R113, R125, R118, R113 ;  /* 0x000000767d717223 */ /* 0x000fe40000010071 */
[----:B------:R-:W3:Y:S01]  /*5710*/  LDL.LU R125, [R1+0x170] ;  /* 0x00017000017d7983 */ /* 0x000ee20000300800 */
[----:B------:R-:W-:Y:S01]  /*5720*/  FMUL.FTZ R101, R101, UR17 ;  /* 0x0000001165657c20 */ /* 0x000fe20008410000 */
[----:B------:R-:W-:-:S02]  /*5730*/  FADD.FTZ R109, R109, R118 ;  /* 0x000000766d6d7221 */ /* 0x000fc40000010000 */
        /* <DEDUP_REMOVED lines=11> */
[----:B------:R-:W-:-:S04]  /*57f0*/  FADD.FTZ R125, R125, -UR16 ;  /* 0x800000107d7d7e21 */ /* 0x000fc80008010000 */
[----:B------:R-:W-:Y:S01]  /*5800*/  FMUL.FTZ R125, R125, UR17 ;  /* 0x000000117d7d7c20 */ /* 0x000fe20008410000 */
[----:B------:R-:W-:-:S04]  /*5810*/  FADD.FTZ R118, R118, -UR16 ;  /* 0x8000001076767e21 */ /* 0x000fc80008010000 */
[----:B------:R-:W-:Y:S01]  /*5820*/  FMUL.FTZ R118, R118, UR17 ;  /* 0x0000001176767c20 */ /* 0x000fe20008410000 */
[----:B--2---:R-:W-:-:S05]  /*5830*/  SHF.L.U32 R101, R101, 0x10, RZ ;  /* 0x0000001065657819 */ /* 0x004fca00000006ff */
[----:B------:R-:W-:Y:S01]  /*5840*/  FADD.FTZ R40, R40, R101 ;  /* 0x0000006528287221 */ /* 0x000fe20000010000 */
[----:B------:R-:W-:Y:S01]  /*5850*/  FFMA.FTZ R86, R101, R125, R86 ;  /* 0x0000007d65567223 */ /* 0x000fe20000010056 */
[----:B------:R-:W-:Y:S01]  /*5860*/  FMUL.FTZ R101, R97, R101 ;  /* 0x0000006561657220 */ /* 0x000fe20000410000 */
[----:B------:R-:W-:-:S03]  /*5870*/  SHF.L.U32 R117, R117, 0x10, RZ ;  /* 0x0000001075757819 */ /* 0x000fc600000006ff */
[----:B------:R-:W-:Y:S01]  /*5880*/  FFMA.FTZ R113, R125, R101, R113 ;  /* 0x000000657d717223 */ /* 0x000fe20000010071 */
[----:B------:R-:W-:Y:S01]  /*5890*/  FADD.FTZ R109, R109, R101 ;  /* 0x000000656d6d7221 */ /* 0x000fe20000010000 */
[----:B------:R-:W-:Y:S01]  /*58a0*/  FADD.FTZ R90, R90, R117 ;  /* 0x000000755a5a7221 */ /* 0x000fe20000010000 */
[----:B------:R-:W2:Y:S01]  /*58b0*/  LDL.LU R101, [R1+0x180] ;  /* 0x0001800001657983 */ /* 0x000ea20000300800 */
[----:B------:R-:W-:Y:S01]  /*58c0*/  FFMA.FTZ R105, R117, R118, R105 ;  /* 0x0000007675697223 */ /* 0x000fe20000010069 */
[----:B------:R-:W-:Y:S02]  /*58d0*/  FMUL.FTZ R117, R14, R117 ;  /* 0x000000750e757220 */ /* 0x000fe40000410000 */
[----:B------:R-:W3:Y:S02]  /*58e0*/  LDL.LU R125, [R1+0x190] ;  /* 0x00019000017d7983 */ /* 0x000ee40000300800 */
[----:B------:R-:W-:Y:S01]  /*58f0*/  FFMA.FTZ R113, R118, R117, R113 ;  /* 0x0000007576717223 */ /* 0x000fe20000010071 */
[----:B------:R-:W-:Y:S01]  /*5900*/  FADD.FTZ R109, R117, R109 ;  /* 0x0000006d756d7221 */ /* 0x000fe20000010000 */
[----:B------:R-:W4:Y:S04]  /*5910*/  LDL.LU R118, [R1+0x188] ;  /* 0x0001880001767983 */ /* 0x000f280000300800 */
[----:B------:R-:W3:Y:S01]  /*5920*/  LDL.LU R117, [R1+0x18c] ;  /* 0x00018c0001757983 */ /* 0x000ee20000300800 */
[----:B------:R-:W-:-:S02]  /*5930*/  SHF.L.U32 R119, R119, 0x10, RZ ;  /* 0x0000001077777819 */ /* 0x000fc400000006ff */
[----:B------:R-:W-:Y:S02]  /*5940*/  SHF.L.U32 R121, R121, 0x10, RZ ;  /* 0x0000001079797819 */ /* 0x000fe400000006ff */
[----:B------:R-:W-:Y:S01]  /*5950*/  SHF.L.U32 R120, R120, 0x10, RZ ;  /* 0x0000001078787819 */ /* 0x000fe200000006ff */
[----:B------:R-:W-:Y:S01]  /*5960*/  FADD.FTZ R119, R119, -UR16 ;  /* 0x8000001077777e21 */ /* 0x000fe20008010000 */
[----:B------:R-:W-:-:S03]  /*5970*/  SHF.L.U32 R42, R42, 0x10, RZ ;  /* 0x000000102a2a7819 */ /* 0x000fc600000006ff */
[----:B------:R-:W-:Y:S01]  /*5980*/  FADD.FTZ R120, R120, -UR16 ;  /* 0x8000001078787e21 */ /* 0x000fe20008010000 */
[----:B------:R-:W-:Y:S02]  /*5990*/  SHF.L.U32 R122, R122, 0x10, RZ ;  /* 0x000000107a7a7819 */ /* 0x000fe400000006ff */
[----:B------:R-:W-:Y:S02]  /*59a0*/  SHF.L.U32 R43, R43, 0x10, RZ ;  /* 0x000000102b2b7819 */ /* 0x000fe400000006ff */
[----:B------:R-:W-:Y:S02]  /*59b0*/  SHF.L.U32 R123, R123, 0x10, RZ ;  /* 0x000000107b7b7819 */ /* 0x000fe400000006ff */
[----:B------:R-:W-:Y:S01]  /*59c0*/  SHF.L.U32 R124, R124, 0x10, RZ ;  /* 0x000000107c7c7819 */ /* 0x000fe200000006ff */
[----:B------:R-:W-:Y:S01]  /*59d0*/  FADD.FTZ R43, R43, -UR16 ;  /* 0x800000102b2b7e21 */ /* 0x000fe20008010000 */
[----:B------:R-:W-:-:S03]  /*59e0*/  SHF.L.U32 R47, R47, 0x10, RZ ;  /* 0x000000102f2f7819 */ /* 0x000fc600000006ff */
[----:B------:R-:W-:Y:S02]  /*59f0*/  FMUL.FTZ R43, R43, UR17 ;  /* 0x000000112b2b7c20 */ /* 0x000fe40008410000 */
[----:B------:R-:W-:Y:S01]  /*5a00*/  FADD.FTZ R47, R47, -UR16 ;  /* 0x800000102f2f7e21 */ /* 0x000fe20008010000 */
[----:B------:R-:W-:Y:S02]  /*5a10*/  SHF.L.U32 R49, R49, 0x10, RZ ;  /* 0x0000001031317819 */ /* 0x000fe400000006ff */
[----:B------:R-:W-:Y:S02]  /*5a20*/  SHF.L.U32 R48, R48, 0x10, RZ ;  /* 0x0000001030307819 */ /* 0x000fe400000006ff */
[----:B------:R-:W-:Y:S02]  /*5a30*/  SHF.L.U32 R50, R50, 0x10, RZ ;  /* 0x0000001032327819 */ /* 0x000fe400000006ff */
[----:B------:R-:W-:Y:S01]  /*5a40*/  SHF.L.U32 R54, R54, 0x10, RZ ;  /* 0x0000001036367819 */ /* 0x000fe200000006ff */
[----:B------:R-:W-:Y:S01]  /*5a50*/  FADD.FTZ R48, R48, -UR16 ;  /* 0x8000001030307e21 */ /* 0x000fe20008010000 */
[----:B------:R-:W-:-:S03]  /*5a60*/  SHF.L.U32 R55, R55, 0x10, RZ ;  /* 0x0000001037377819 */ /* 0x000fc600000006ff */
[----:B------:R-:W-:Y:S01]  /*5a70*/  FMUL.FTZ R48, R48, UR17 ;  /* 0x0000001130307c20 */ /* 0x000fe20008410000 */
[----:B------:R-:W-:Y:S01]  /*5a80*/  FADD.FTZ R54, R54, -UR16 ;  /* 0x8000001036367e21 */ /* 0x000fe20008010000 */
[----:B------:R-:W-:Y:S01]  /*5a90*/  SHF.L.U32 R59, R59, 0x10, RZ ;  /* 0x000000103b3b7819 */ /* 0x000fe200000006ff */
[----:B------:R-:W-:Y:S02]  /*5aa0*/  FADD.FTZ R55, R55, -UR16 ;  /* 0x8000001037377e21 */ /* 0x000fe40008010000 */
[----:B------:R-:W-:Y:S01]  /*5ab0*/  FMUL.FTZ R54, R54, UR17 ;  /* 0x0000001136367c20 */ /* 0x000fe20008410000 */
[----:B------:R-:W-:Y:S01]  /*5ac0*/  SHF.L.U32 R60, R60, 0x10, RZ ;  /* 0x000000103c3c7819 */ /* 0x000fe200000006ff */
[----:B------:R-:W-:Y:S01]  /*5ad0*/  FADD.FTZ R59, R59, -UR16 ;  /* 0x800000103b3b7e21 */ /* 0x000fe20008010000 */
[----:B------:R-:W-:Y:S01]  /*5ae0*/  SHF.L.U32 R61, R61, 0x10, RZ ;  /* 0x000000103d3d7819 */ /* 0x000fe200000006ff */
[----:B------:R-:W-:Y:S01]  /*5af0*/  FMUL.FTZ R55, R55, UR17 ;  /* 0x0000001137377c20 */ /* 0x000fe20008410000 */
[----:B------:R-:W-:Y:S01]  /*5b00*/  SHF.L.U32 R62, R62, 0x10, RZ ;  /* 0x000000103e3e7819 */ /* 0x000fe200000006ff */
[----:B------:R-:W-:Y:S01]  /*5b10*/  FMUL.FTZ R59, R59, UR17 ;  /* 0x000000113b3b7c20 */ /* 0x000fe20008410000 */
        /* <DEDUP_REMOVED lines=8> */
[----:B------:R-:W-:Y:S02]  /*5ba0*/  FMUL.FTZ R65, R65, UR17 ;  /* 0x0000001141417c20 */ /* 0x000fe40008410000 */
[----:B------:R-:W-:Y:S01]  /*5bb0*/  FADD.FTZ R2, R2, -UR16 ;  /* 0x8000001002027e21 */ /* 0x000fe20008010000 */
[----:B------:R-:W-:Y:S02]  /*5bc0*/  SHF.L.U32 R41, R41, 0x10, RZ ;  /* 0x0000001029297819 */ /* 0x000fe400000006ff */
[----:B------:R-:W-:-:S03]  /*5bd0*/  SHF.L.U32 R9, R9, 0x10, RZ ;  /* 0x0000001009097819 */ /* 0x000fc600000006ff */
[----:B------:R-:W-:-:S04]  /*5be0*/  FADD.FTZ R41, R41, -UR16 ;  /* 0x8000001029297e21 */ /* 0x000fc80008010000 */
[----:B------:R-:W-:Y:S01]  /*5bf0*/  FMUL.FTZ R41, R41, UR17 ;  /* 0x0000001129297c20 */ /* 0x000fe20008410000 */
[----:B------:R-:W-:Y:S02]  /*5c00*/  SHF.L.U32 R51, R51, 0x10, RZ ;  /* 0x0000001033337819 */ /* 0x000fe400000006ff */
[----:B------:R-:W-:Y:S02]  /*5c10*/  SHF.L.U32 R11, R11, 0x10, RZ ;  /* 0x000000100b0b7819 */ /* 0x000fe400000006ff */
[----:B------:R-:W-:Y:S01]  /*5c20*/  SHF.L.U32 R63, R63, 0x10, RZ ;  /* 0x000000103f3f7819 */ /* 0x000fe200000006ff */
[----:B------:R-:W-:Y:S02]  /*5c30*/  FADD.FTZ R51, R51, -UR16 ;  /* 0x8000001033337e21 */ /* 0x000fe40008010000 */
[----:B------:R-:W-:Y:S02]  /*5c40*/  FADD.FTZ R11, R11, -UR16 ;  /* 0x800000100b0b7e21 */ /* 0x000fe40008010000 */
[----:B------:R-:W-:Y:S01]  /*5c50*/  FMUL.FTZ R51, R51, UR17 ;  /* 0x0000001133337c20 */ /* 0x000fe20008410000 */
[----:B------:R-:W-:Y:S01]  /*5c60*/  FADD.FTZ R63, R63, -UR16 ;  /* 0x800000103f3f7e21 */ /* 0x000fe20008010000 */
[----:B------:R-:W-:Y:S01]  /*5c70*/  FMUL.FTZ R11, R11, UR17 ;  /* 0x000000110b0b7c20 */ /* 0x000fe20008410000 */
[----:B------:R-:W-:-:S02]  /*5c80*/  SHF.L.U32 R72, R72, 0x10, RZ ;  /* 0x0000001048487819 */ /* 0x000fc400000006ff */
[----:B------:R-:W-:Y:S01]  /*5c90*/  FMUL.FTZ R63, R63, UR17 ;  /* 0x000000113f3f7c20 */ /* 0x000fe20008410000 */
[----:B------:R-:W-:Y:S02]  /*5ca0*/  SHF.L.U32 R73, R73, 0x10, RZ ;  /* 0x0000001049497819 */ /* 0x000fe400000006ff */
[----:B------:R-:W-:-:S03]  /*5cb0*/  FADD.FTZ R72, R72, -UR16 ;  /* 0x8000001048487e21 */ /* 0x000fc60008010000 */
[----:B------:R-:W-:Y:S01]  /*5cc0*/  FADD.FTZ R73, R73, -UR16 ;  /* 0x8000001049497e21 */ /* 0x000fe20008010000 */
[----:B------:R-:W-:-:S03]  /*5cd0*/  SHF.L.U32 R78, R78, 0x10, RZ ;  /* 0x000000104e4e7819 */ /* 0x000fc600000006ff */
[----:B------:R-:W-:Y:S01]  /*5ce0*/  FMUL.FTZ R73, R73, UR17 ;  /* 0x0000001149497c20 */ /* 0x000fe20008410000 */
[----:B------:R-:W-:Y:S01]  /*5cf0*/  SHF.L.U32 R79, R79, 0x10, RZ ;  /* 0x000000104f4f7819 */ /* 0x000fe200000006ff */
[----:B------:R-:W-:Y:S01]  /*5d00*/  FADD.FTZ R78, R78, -UR16 ;  /* 0x800000104e4e7e21 */ /* 0x000fe20008010000 */
        /* <DEDUP_REMOVED lines=10> */
[----:B------:R-:W-:Y:S01]  /*5db0*/  FADD.FTZ R19, R19, -UR16 ;  /* 0x8000001013137e21 */ /* 0x000fe20008010000 */
[----:B--2---:R-:W-:-:S05]  /*5dc0*/  SHF.L.U32 R101, R101, 0x10, RZ ;  /* 0x0000001065657819 */ /* 0x004fca00000006ff */
[----:B------:R-:W-:Y:S01]  /*5dd0*/  FADD.FTZ R101, R101, -UR16 ;  /* 0x8000001065657e21 */ /* 0x000fe20008010000 */
[----:B----4-:R-:W-:-:S03]  /*5de0*/  SHF.L.U32 R118, R118, 0x10, RZ ;  /* 0x0000001076767819 */ /* 0x010fc600000006ff */
[----:B------:R-:W-:Y:S01]  /*5df0*/  FMUL.FTZ R101, R101, UR17 ;  /* 0x0000001165657c20 */ /* 0x000fe20008410000 */
[----:B---3--:R-:W-:Y:S01]  /*5e00*/  SHF.L.U32 R117, R117, 0x10, RZ ;  /* 0x0000001075757819 */ /* 0x008fe200000006ff */
[----:B------:R-:W-:-:S04]  /*5e10*/  FADD.FTZ R118, R118, -UR16 ;  /* 0x8000001076767e21 */ /* 0x000fc80008010000 */
[----:B------:R-:W-:Y:S01]  /*5e20*/  FADD.FTZ R40, R40, R117 ;  /* 0x0000007528287221 */ /* 0x000fe20000010000 */
[----:B------:R-:W-:Y:S01]  /*5e30*/  FFMA.FTZ R86, R117, R101, R86 ;  /* 0x0000006575567223 */ /* 0x000fe20000010056 */
[----:B------:R-:W-:Y:S01]  /*5e40*/  FMUL.FTZ R117, R97, R117 ;  /* 0x0000007561757220 */ /* 0x000fe20000410000 */
[----:B------:R-:W-:Y:S01]  /*5e50*/  SHF.L.U32 R125, R125, 0x10, RZ ;  /* 0x000000107d7d7819 */ /* 0x000fe200000006ff */
[----:B------:R-:W-:Y:S02]  /*5e60*/  FMUL.FTZ R118, R118, UR17 ;  /* 0x0000001176767c20 */ /* 0x000fe40008410000 */
[----:B------:R-:W-:Y:S01]  /*5e70*/  FADD.FTZ R109, R109, R117 ;  /* 0x000000756d6d7221 */ /* 0x000fe20000010000 */
[----:B------:R-:W-:Y:S02]  /*5e80*/  FFMA.FTZ R113, R101, R117, R113 ;  /* 0x0000007565717223 */ /* 0x000fe40000010071 */
[----:B------:R-:W2:Y:S01]  /*5e90*/  LDL.LU R117, [R1+0x110] ;  /* 0x0001100001757983 */ /* 0x000ea20000300800 */
[----:B------:R-:W-:Y:S01]  /*5ea0*/  FADD.FTZ R90, R90, R125 ;  /* 0x0000007d5a5a7221 */ /* 0x000fe20000010000 */
[----:B------:R-:W-:Y:S01]  /*5eb0*/  FFMA.FTZ R105, R125, R118, R105 ;  /* 0x000000767d697223 */ /* 0x000fe20000010069 */
[----:B------:R-:W-:Y:S01]  /*5ec0*/  FMUL.FTZ R125, R14, R125 ;  /* 0x0000007d0e7d7220 */ /* 0x000fe20000410000 */
[----:B------:R-:W-:-:S03]  /*5ed0*/  FMUL.FTZ R101, R97, R121 ;  /* 0x0000007961657220 */ /* 0x000fc60000410000 */
[----:B------:R-:W-:Y:S01]  /*5ee0*/  FFMA.FTZ R113, R118, R125, R113 ;  /* 0x0000007d76717223 */ /* 0x000fe20000010071 */
[----:B------:R-:W-:Y:S01]  /*5ef0*/  FADD.FTZ R109, R125, R109 ;  /* 0x0000006d7d6d7221 */ /* 0x000fe20000010000 */
[----:B------:R-:W-:-:S03]  /*5f00*/  FMUL.FTZ R118, R119, UR17 ;  /* 0x0000001177767c20 */ /* 0x000fc60008410000 */
[----:B------:R-:W-:Y:S01]  /*5f10*/  FADD.FTZ R109, R109, R101 ;  /* 0x000000656d6d7221 */ /* 0x000fe20000010000 */
[----:B------:R-:W-:Y:S01]  /*5f20*/  FFMA.FTZ R113, R118, R101, R113 ;  /* 0x0000006576717223 */ /* 0x000fe20000010071 */
[----:B------:R-:W-:Y:S01]  /*5f30*/  FADD.FTZ R101, R42, -UR16 ;  /* 0x800000102a657e21 */ /* 0x000fe20008010000 */
[----:B------:R-:W-:Y:S01]  /*5f40*/  FMUL.FTZ R42, R120, UR17 ;  /* 0x00000011782a7c20 */ /* 0x000fe20008410000 */
[----:B------:R-:W-:-:S03]  /*5f50*/  FADD.FTZ R90, R90, R122 ;  /* 0x0000007a5a5a7221 */ /* 0x000fc60000010000 */
[----:B------:R-:W-:Y:S01]  /*5f60*/  FFMA.FTZ R105, R122, R42, R105 ;  /* 0x0000002a7a697223 */ /* 0x000fe20000010069 */
[----:B------:R-:W-:Y:S01]  /*5f70*/  FMUL.FTZ R122, R14, R122 ;  /* 0x0000007a0e7a7220 */ /* 0x000fe20000410000 */
[----:B------:R-:W-:Y:S01]  /*5f80*/  FFMA.FTZ R86, R121, R118, R86 ;  /* 0x0000007679567223 */ /* 0x000fe20000010056 */
[----:B------:R-:W-:Y:S01]  /*5f90*/  FMUL.FTZ R101, R101, UR17 ;  /* 0x0000001165657c20 */ /* 0x000fe20008410000 */
[----:B------:R-:W-:Y:S01]  /*5fa0*/  FMUL.FTZ R118, R97, R123 ;  /* 0x0000007b61767220 */ /* 0x000fe20000410000 */
[----:B------:R-:W-:Y:S01]  /*5fb0*/  FADD.FTZ R109, R122, R109 ;  /* 0x0000006d7a6d7221 */ /* 0x000fe20000010000 */
[----:B------:R-:W-:Y:S01]  /*5fc0*/  FFMA.FTZ R42, R42, R122, R113 ;  /* 0x0000007a2a2a7223 */ /* 0x000fe20000010071 */
[----:B------:R-:W-:Y:S02]  /*5fd0*/  FADD.FTZ R40, R40, R121 ;  /* 0x0000007928287221 */ /* 0x000fe40000010000 */
[----:B------:R-:W-:Y:S01]  /*5fe0*/  FADD.FTZ R109, R109, R118 ;  /* 0x000000766d6d7221 */ /* 0x000fe20000010000 */
[----:B------:R-:W-:Y:S01]  /*5ff0*/  FFMA.FTZ R120, R101, R118, R42 ;  /* 0x0000007665787223 */ /* 0x000fe2000001002a */
[----:B------:R-:W-:Y:S01]  /*6000*/  FMUL.FTZ R118, R14, R124 ;  /* 0x0000007c0e767220 */ /* 0x000fe20000410000 */
[----:B------:R-:W-:Y:S01]  /*6010*/  FFMA.FTZ R105, R124, R43, R105 ;  /* 0x0000002b7c697223 */ /* 0x000fe20000010069 */
[----:B------:R-:W-:Y:S01]  /*6020*/  FADD.FTZ R40, R40, R123 ;  /* 0x0000007b28287221 */ /* 0x000fe20000010000 */
[----:B------:R-:W-:Y:S01]  /*6030*/  FFMA.FTZ R86, R123, R101, R86 ;  /* 0x000000657b567223 */ /* 0x000fe20000010056 */
[----:B------:R-:W-:Y:S01]  /*6040*/  FADD.FTZ R42, R118, R109 ;  /* 0x0000006d762a7221 */ /* 0x000fe20000010000 */
[----:B------:R-:W-:Y:S01]  /*6050*/  FFMA.FTZ R43, R43, R118, R120 ;  /* 0x000000762b2b7223 */ /* 0x000fe20000010078 */
[----:B------:R-:W-:Y:S01]  /*6060*/  FMUL.FTZ R118, R47, UR17 ;  /* 0x000000112f767c20 */ /* 0x000fe20008410000 */
[----:B------:R-:W-:-:S03]  /*6070*/  FADD.FTZ R40, R40, R49 ;  /* 0x0000003128287221 */ /* 0x000fc60000010000 */
[----:B------:R-:W-:Y:S01]  /*6080*/  FFMA.FTZ R86, R49, R118, R86 ;  /* 0x0000007631567223 */ /* 0x000fe20000010056 */
[----:B------:R-:W-:Y:S01]  /*6090*/  FMUL.FTZ R49, R97, R49 ;  /* 0x0000003161317220 */ /* 0x000fe20000410000 */
[----:B------:R-:W-:-:S03]  /*60a0*/  FMUL.FTZ R47, R14, R50 ;  /* 0x000000320e2f7220 */ /* 0x000fc60000410000 */
[----:B------:R-:W-:Y:S01]  /*60b0*/  FADD.FTZ R42, R42, R49 ;  /* 0x000000312a2a7221 */ /* 0x000fe20000010000 */
[----:B------:R-:W-:Y:S01]  /*60c0*/  FFMA.FTZ R43, R118, R49, R43 ;  /* 0x00000031762b7223 */ /* 0x000fe2000001002b */
[----:B------:R-:W-:Y:S02]  /*60d0*/  SHF.L.U32 R49, R56, 0x10, RZ ;  /* 0x0000001038317819 */ /* 0x000fe400000006ff */
[----:B------:R-:W-:Y:S01]  /*60e0*/  FADD.FTZ R42, R47, R42 ;  /* 0x0000002a2f2a7221 */ /* 0x000fe20000010000 */
[----:B------:R-:W-:Y:S02]  /*60f0*/  FFMA.FTZ R43, R48, R47, R43 ;  /* 0x0000002f302b7223 */ /* 0x000fe4000001002b */
[----:B------:R-:W-:Y:S01]  /*6100*/  FADD.FTZ R47, R40, R49 ;  /* 0x00000031282f7221 */ /* 0x000fe20000010000 */
[----:B------:R-:W-:Y:S01]  /*6110*/  SHF.L.U32 R40, R57, 0x10, RZ ;  /* 0x0000001039287819 */ /* 0x000fe200000006ff */
[----:B------:R-:W-:Y:S01]  /*6120*/  FMUL.FTZ R101, R97, R49 ;  /* 0x0000003161657220 */ /* 0x000fe20000410000 */
[----:B------:R-:W-:Y:S01]  /*6130*/  FADD.FTZ R90, R90, R124 ;  /* 0x0000007c5a5a7221 */ /* 0x000fe20000010000 */
[----:B------:R-:W-:Y:S01]  /*6140*/  FFMA.FTZ R105, R50, R48, R105 ;  /* 0x0000003032697223 */ /* 0x000fe20000010069 */
[----:B------:R-:W-:Y:S01]  /*6150*/  FFMA.FTZ R86, R49, R54, R86 ;  /* 0x0000003631567223 */ /* 0x000fe20000010056 */
[----:B------:R-:W-:Y:S01]  /*6160*/  FADD.FTZ R49, R42, R101 ;  /* 0x000000652a317221 */ /* 0x000fe20000010000 */
[----:B------:R-:W-:Y:S01]  /*6170*/  FFMA.FTZ R54, R54, R101, R43 ;  /* 0x0000006536367223 */ /* 0x000fe2000001002b */
[----:B------:R-:W-:Y:S01]  /*6180*/  FMUL.FTZ R48, R14, R40 ;  /* 0x000000280e307220 */ /* 0x000fe20000410000 */
[----:B------:R-:W-:Y:S01]  /*6190*/  FADD.FTZ R90, R90, R50 ;  /* 0x000000325a5a7221 */ /* 0x000fe20000010000 */
[----:B------:R-:W-:-:S02]  /*61a0*/  FMUL.FTZ R50, R97, R61 ;  /* 0x0000003d61327220 */ /* 0x000fc40000410000 */
[----:B------:R-:W-:Y:S01]  /*61b0*/  FADD.FTZ R49, R48, R49 ;  /* 0x0000003130317221 */ /* 0x000fe20000010000 */
[----:B------:R-:W-:Y:S01]  /*61c0*/  FFMA.FTZ R54, R55, R48, R54 ;  /* 0x0000003037367223 */ /* 0x000fe20000010036 */
        /* <DEDUP_REMOVED lines=8> */
[----:B------:R-:W-:Y:S01]  /*6250*/  SHF.L.U32 R43, R66, 0x10, RZ ;  /* 0x00000010422b7819 */ /* 0x000fe200000006ff */
[----:B------:R-:W-:Y:S01]  /*6260*/  FADD.FTZ R40, R47, R61 ;  /* 0x0000003d2f287221 */ /* 0x000fe20000010000 */
[----:B------:R-:W-:Y:S01]  /*6270*/  SHF.L.U32 R50, R67, 0x10, RZ ;  /* 0x0000001043327819 */ /* 0x000fe200000006ff */
[----:B------:R-:W-:-:S02]  /*6280*/  FADD.FTZ R90, R90, R62 ;  /* 0x0000003e5a5a7221 */ /* 0x000fc40000010000 */
[----:B------:R-:W-:Y:S01]  /*6290*/  FADD.FTZ R40, R40, R43 ;  /* 0x0000002b28287221 */ /* 0x000fe20000010000 */
[----:B------:R-:W-:Y:S01]  /*62a0*/  FFMA.FTZ R42, R43, R64, R42 ;  /* 0x000000402b2a7223 */ /* 0x000fe2000001002a */
[----:B------:R-:W-:Y:S01]  /*62b0*/  FMUL.FTZ R43, R97, R43 ;  /* 0x0000002b612b7220 */ /* 0x000fe20000410000 */
[----:B------:R-:W-:Y:S01]  /*62c0*/  FFMA.FTZ R105, R62, R60, R105 ;  /* 0x0000003c3e697223 */ /* 0x000fe20000010069 */
[----:B------:R-:W-:Y:S02]  /*62d0*/  FADD.FTZ R90, R90, R50 ;  /* 0x000000325a5a7221 */ /* 0x000fe40000010000 */
[----:B------:R-:W-:Y:S01]  /*62e0*/  FADD.FTZ R47, R48, R43 ;  /* 0x0000002b302f7221 */ /* 0x000fe20000010000 */
[----:B------:R-:W-:Y:S01]  /*62f0*/  FFMA.FTZ R64, R64, R43, R59 ;  /* 0x0000002b40407223 */ /* 0x000fe2000001003b */
[----:B------:R-:W-:Y:S01]  /*6300*/  FFMA.FTZ R105, R50, R65, R105 ;  /* 0x0000004132697223 */ /* 0x000fe20000010069 */
[----:B------:R-:W-:Y:S01]  /*6310*/  SHF.L.U32 R43, R44, 0x10, RZ ;  /* 0x000000102c2b7819 */ /* 0x000fe200000006ff */
[----:B------:R-:W-:Y:S01]  /*6320*/  FMUL.FTZ R50, R14, R50 ;  /* 0x000000320e327220 */ /* 0x000fe20000410000 */
[----:B------:R-:W-:-:S03]  /*6330*/  FMUL.FTZ R49, R2, UR17 ;  /* 0x0000001102317c20 */ /* 0x000fc60008410000 */
[----:B------:R-:W-:Y:S01]  /*6340*/  FADD.FTZ R47, R50, R47 ;  /* 0x0000002f322f7221 */ /* 0x000fe20000010000 */
[----:B------:R-:W-:Y:S01]  /*6350*/  FFMA.FTZ R64, R65, R50, R64 ;  /* 0x0000003241407223 */ /* 0x000fe20000010040 */
[----:B------:R-:W-:-:S04]  /*6360*/  FMUL.FTZ R2, R97, R43 ;  /* 0x0000002b61027220 */ /* 0x000fc80000410000 */
[----:B------:R-:W-:Y:S01]  /*6370*/  FADD.FTZ R47, R47, R2 ;  /* 0x000000022f2f7221 */ /* 0x000fe20000010000 */
[----:B------:R-:W-:Y:S01]  /*6380*/  FFMA.FTZ R64, R49, R2, R64 ;  /* 0x0000000231407223 */ /* 0x000fe20000010040 */
[----:B------:R-:W-:Y:S01]  /*6390*/  SHF.L.U32 R2, R45, 0x10, RZ ;  /* 0x000000102d027819 */ /* 0x000fe200000006ff */
[----:B------:R-:W-:Y:S01]  /*63a0*/  FADD.FTZ R40, R40, R43 ;  /* 0x0000002b28287221 */ /* 0x000fe20000010000 */
[----:B------:R-:W-:Y:S01]  /*63b0*/  FFMA.FTZ R42, R43, R49, R42 ;  /* 0x000000312b2a7223 */ /* 0x000fe2000001002a */
[----:B------:R-:W-:Y:S01]  /*63c0*/  FADD.FTZ R43, R9, -UR16 ;  /* 0x80000010092b7e21 */ /* 0x000fe20008010000 */
[----:B------:R-:W-:Y:S01]  /*63d0*/  SHF.L.U32 R9, R52, 0x10, RZ ;  /* 0x0000001034097819 */ /* 0x000fe200000006ff */
[----:B------:R-:W-:Y:S01]  /*63e0*/  FADD.FTZ R90, R90, R2 ;  /* 0x000000025a5a7221 */ /* 0x000fe20000010000 */
[----:B------:R-:W-:Y:S01]  /*63f0*/  FFMA.FTZ R105, R2, R41, R105 ;  /* 0x0000002902697223 */ /* 0x000fe20000010069 */
[----:B------:R-:W-:Y:S01]  /*6400*/  FMUL.FTZ R2, R14, R2 ;  /* 0x000000020e027220 */ /* 0x000fe20000410000 */
[----:B------:R-:W-:Y:S01]  /*6410*/  FMUL.FTZ R43, R43, UR17 ;  /* 0x000000112b2b7c20 */ /* 0x000fe20008410000 */
[----:B------:R-:W-:-:S02]  /*6420*/  FMUL.FTZ R44, R97, R9 ;  /* 0x00000009612c7220 */ /* 0x000fc40000410000 */
[----:B------:R-:W-:Y:S01]  /*6430*/  FADD.FTZ R47, R2, R47 ;  /* 0x0000002f022f7221 */ /* 0x000fe20000010000 */
[----:B------:R-:W-:Y:S01]  /*6440*/  FFMA.FTZ R64, R41, R2, R64 ;  /* 0x0000000229407223 */ /* 0x000fe20000010040 */
[----:B------:R-:W-:Y:S01]  /*6450*/  SHF.L.U32 R2, R53, 0x10, RZ ;  /* 0x0000001035027819 */ /* 0x000fe200000006ff */
[----:B------:R-:W-:Y:S01]  /*6460*/  FADD.FTZ R40, R40, R9 ;  /* 0x0000000928287221 */ /* 0x000fe20000010000 */
[----:B------:R-:W-:Y:S01]  /*6470*/  FFMA.FTZ R42, R9, R43, R42 ;  /* 0x0000002b092a7223 */ /* 0x000fe2000001002a */
[----:B------:R-:W-:Y:S01]  /*6480*/  FADD.FTZ R47, R47, R44 ;  /* 0x0000002c2f2f7221 */ /* 0x000fe20000010000 */
[----:B------:R-:W-:Y:S01]  /*6490*/  FFMA.FTZ R64, R43, R44, R64 ;  /* 0x0000002c2b407223 */ /* 0x000fe20000010040 */
[----:B------:R-:W-:Y:S01]  /*64a0*/  FMUL.FTZ R44, R14, R2 ;  /* 0x000000020e2c7220 */ /* 0x000fe20000410000 */
[----:B------:R-:W-:Y:S01]  /*64b0*/  SHF.L.U32 R9, R68, 0x10, RZ ;  /* 0x0000001044097819 */ /* 0x000fe200000006ff */
[----:B------:R-:W-:Y:S01]  /*64c0*/  FADD.FTZ R90, R90, R2 ;  /* 0x000000025a5a7221 */ /* 0x000fe20000010000 */
[----:B------:R-:W-:Y:S01]  /*64d0*/  FFMA.FTZ R105, R2, R51, R105 ;  /* 0x0000003302697223 */ /* 0x000fe20000010069 */
[----:B------:R-:W-:Y:S01]  /*64e0*/  SHF.L.U32 R2, R69, 0x10, RZ ;  /* 0x0000001045027819 */ /* 0x000fe200000006ff */
[----:B------:R-:W-:Y:S01]  /*64f0*/  FADD.FTZ R47, R44, R47 ;  /* 0x0000002f2c2f7221 */ /* 0x000fe20000010000 */
[----:B------:R-:W-:Y:S01]  /*6500*/  FFMA.FTZ R64, R51, R44, R64 ;  /* 0x0000002c33407223 */ /* 0x000fe20000010040 */
        /* <DEDUP_REMOVED lines=9> */
[----:B------:R-:W-:Y:S01]  /*65a0*/  FMUL.FTZ R11, R72, UR17 ;  /* 0x00000011480b7c20 */ /* 0x000fe20008410000 */
[----:B------:R-:W-:Y:S01]  /*65b0*/  FADD.FTZ R47, R2, R47 ;  /* 0x0000002f022f7221 */ /* 0x000fe20000010000 */
[----:B------:R-:W-:-:S02]  /*65c0*/  FFMA.FTZ R64, R63, R2, R64 ;  /* 0x000000023f407223 */ /* 0x000fc40000010040 */
[----:B------:R-:W-:-:S04]  /*65d0*/  FMUL.FTZ R2, R97, R9 ;  /* 0x0000000961027220 */ /* 0x000fc80000410000 */
[----:B------:R-:W-:Y:S01]  /*65e0*/  FADD.FTZ R47, R47, R2 ;  /* 0x000000022f2f7221 */ /* 0x000fe20000010000 */
[----:B------:R-:W-:Y:S01]  /*65f0*/  FFMA.FTZ R64, R11, R2, R64 ;  /* 0x000000020b407223 */ /* 0x000fe20000010040 */
[----:B------:R-:W-:Y:S01]  /*6600*/  SHF.L.U32 R2, R75, 0x10, RZ ;  /* 0x000000104b027819 */ /* 0x000fe200000006ff */
[----:B------:R-:W-:Y:S01]  /*6610*/  FADD.FTZ R40, R40, R9 ;  /* 0x0000000928287221 */ /* 0x000fe20000010000 */
[----:B------:R-:W-:Y:S01]  /*6620*/  FFMA.FTZ R42, R9, R11, R42 ;  /* 0x0000000b092a7223 */ /* 0x000fe2000001002a */
[----:B------:R-:W-:Y:S02]  /*6630*/  SHF.L.U32 R9, R80, 0x10, RZ ;  /* 0x0000001050097819 */ /* 0x000fe400000006ff */
        /* <DEDUP_REMOVED lines=31> */
[----:B------:R-:W-:Y:S01]  /*6830*/  FMUL.FTZ R2, R97, R9 ;  /* 0x0000000961027220 */ /* 0x000fe20000410000 */
[----:B------:R-:W-:-:S03]  /*6840*/  FADD.FTZ R87, R87, -UR16 ;  /* 0x8000001057577e21 */ /* 0x000fc60008010000 */
[----:B------:R-:W-:Y:S01]  /*6850*/  FADD.FTZ R47, R47, R2 ;  /* 0x000000022f2f7221 */ /* 0x000fe20000010000 */
[----:B------:R-:W-:Y:S01]  /*6860*/  FFMA.FTZ R64, R19, R2, R64 ;  /* 0x0000000213407223 */ /* 0x000fe20000010040 */
[----:B------:R-:W-:Y:S01]  /*6870*/  SHF.L.U32 R2, R89, 0x10, RZ ;  /* 0x0000001059027819 */ /* 0x000fe200000006ff */
[----:B------:R-:W-:Y:S01]  /*6880*/  FMUL.FTZ R87, R87, UR17 ;  /* 0x0000001157577c20 */ /* 0x000fe20008410000 */
[----:B------:R-:W-:Y:S01]  /*6890*/  SHF.L.U32 R21, R21, 0x10, RZ ;  /* 0x0000001015157819 */ /* 0x000fe200000006ff */
[----:B------:R-:W-:Y:S01]  /*68a0*/  FADD.FTZ R40, R40, R9 ;  /* 0x0000000928287221 */ /* 0x000fe20000010000 */
[----:B------:R-:W-:Y:S01]  /*68b0*/  FFMA.FTZ R42, R9, R19, R42 ;  /* 0x00000013092a7223 */ /* 0x000fe2000001002a */
[----:B------:R-:W-:Y:S01]  /*68c0*/  FADD.FTZ R90, R90, R2 ;  /* 0x000000025a5a7221 */ /* 0x000fe20000010000 */
[----:B------:R-:W-:Y:S01]  /*68d0*/  FFMA.FTZ R105, R2, R87, R105 ;  /* 0x0000005702697223 */ /* 0x000fe20000010069 */
[----:B------:R-:W-:Y:S01]  /*68e0*/  SHF.L.U32 R91, R91, 0x10, RZ ;  /* 0x000000105b5b7819 */ /* 0x000fe200000006ff */
[----:B------:R-:W-:Y:S01]  /*68f0*/  FMUL.FTZ R2, R14, R2 ;  /* 0x000000020e027220 */ /* 0x000fe20000410000 */
        /* <DEDUP_REMOVED lines=8> */
[----:B------:R-:W-:Y:S01]  /*6980*/  SHF.L.U32 R2, R93, 0x10, RZ ;  /* 0x000000105d027819 */ /* 0x000fe200000006ff */
[----:B------:R-:W-:Y:S01]  /*6990*/  FADD.FTZ R23, R23, -UR16 ;  /* 0x8000001017177e21 */ /* 0x000fe20008010000 */
[----:B------:R-:W-:Y:S01]  /*69a0*/  FADD.FTZ R47, R47, R44 ;  /* 0x0000002c2f2f7221 */ /* 0x000fe20000010000 */
[----:B------:R-:W-:Y:S01]  /*69b0*/  FFMA.FTZ R64, R21, R44, R64 ;  /* 0x0000002c15407223 */ /* 0x000fe20000010040 */
[----:B------:R-:W-:Y:S01]  /*69c0*/  FMUL.FTZ R91, R91, UR17 ;  /* 0x000000115b5b7c20 */ /* 0x000fe20008410000 */
[----:B------:R-:W-:Y:S01]  /*69d0*/  SHF.L.U32 R94, R94, 0x10, RZ ;  /* 0x000000105e5e7819 */ /* 0x000fe200000006ff */
[----:B------:R-:W-:Y:S01]  /*69e0*/  FMUL.FTZ R44, R14, R2 ;  /* 0x000000020e2c7220 */ /* 0x000fe20000410000 */
[----:B------:R-:W-:Y:S01]  /*69f0*/  SHF.L.U32 R95, R95, 0x10, RZ ;  /* 0x000000105f5f7819 */ /* 0x000fe200000006ff */
[----:B------:R-:W-:Y:S01]  /*6a00*/  FFMA.FTZ R42, R9, R21, R42 ;  /* 0x00000015092a7223 */ /* 0x000fe2000001002a */
[----:B------:R-:W-:Y:S01]  /*6a10*/  FADD.FTZ R90, R90, R2 ;  /* 0x000000025a5a7221 */ /* 0x000fe20000010000 */
[----:B------:R-:W-:Y:S01]  /*6a20*/  FFMA.FTZ R105, R2, R91, R105 ;  /* 0x0000005b02697223 */ /* 0x000fe20000010069 */
[----:B------:R-:W-:Y:S01]  /*6a30*/  SHF.L.U32 R96, R96, 0x10, RZ ;  /* 0x0000001060607819 */ /* 0x000fe200000006ff */
[----:B------:R-:W-:Y:S01]  /*6a40*/  FMUL.FTZ R23, R23, UR17 ;  /* 0x0000001117177c20 */ /* 0x000fe20008410000 */
[----:B------:R-:W-:Y:S01]  /*6a50*/  FADD.FTZ R47, R44, R47 ;  /* 0x0000002f2c2f7221 */ /* 0x000fe20000010000 */
[----:B------:R-:W-:Y:S01]  /*6a60*/  FFMA.FTZ R64, R91, R44, R64 ;  /* 0x0000002c5b407223 */ /* 0x000fe20000010040 */
        /* <DEDUP_REMOVED lines=38> */
[----:B------:R-:W-:Y:S01]  /*6cd0*/  FADD.FTZ R102, R102, -UR16 ;  /* 0x8000001066667e21 */ /* 0x000fe20008010000 */
[----:B------:R-:W-:Y:S01]  /*6ce0*/  FFMA.FTZ R23, R2, R103, R23 ;  /* 0x0000006702177223 */ /* 0x000fe20000010017 */
[----:B------:R-:W-:Y:S01]  /*6cf0*/  SHF.L.U32 R107, R107, 0x10, RZ ;  /* 0x000000106b6b7819 */ /* 0x000fe200000006ff */
[----:B------:R-:W-:Y:S01]  /*6d00*/  FMUL.FTZ R2, R29, UR17 ;  /* 0x000000111d027c20 */ /* 0x000fe20008410000 */
[----:B------:R-:W-:Y:S01]  /*6d10*/  SHF.L.U32 R106, R106, 0x10, RZ ;  /* 0x000000106a6a7819 */ /* 0x000fe200000006ff */
        /* <DEDUP_REMOVED lines=9> */
[----:B------:R-:W-:Y:S01]  /*6db0*/  SHF.L.U32 R31, R31, 0x10, RZ ;  /* 0x000000101f1f7819 */ /* 0x000fe200000006ff */
[----:B------:R-:W-:Y:S01]  /*6dc0*/  FMUL.FTZ R107, R97, R107 ;  /* 0x0000006b616b7220 */ /* 0x000fe20000410000 */
[----:B------:R-:W-:Y:S01]  /*6dd0*/  FMUL.FTZ R9, R14, R108 ;  /* 0x0000006c0e097220 */ /* 0x000fe20000410000 */
[----:B------:R-:W-:Y:S01]  /*6de0*/  FMUL.FTZ R106, R106, UR17 ;  /* 0x000000116a6a7c20 */ /* 0x000fe20008410000 */
[----:B------:R-:W-:Y:S01]  /*6df0*/  SHF.L.U32 R111, R111, 0x10, RZ ;  /* 0x000000106f6f7819 */ /* 0x000fe200000006ff */
[----:B------:R-:W-:Y:S01]  /*6e00*/  FADD.FTZ R44, R44, R107 ;  /* 0x0000006b2c2c7221 */ /* 0x000fe20000010000 */
        /* <DEDUP_REMOVED lines=38> */
[----:B------:R-:W-:Y:S01]  /*7070*/  SHF.L.U32 R0, R0, 0x10, RZ ;  /* 0x0000001000007819 */ /* 0x000fe200000006ff */
        /* <DEDUP_REMOVED lines=13> */
[----:B------:R-:W-:Y:S01]  /*7150*/  FADD.FTZ R90, R90, R100 ;  /* 0x000000645a5a7221 */ /* 0x000fe20000010000 */
[----:B------:R-:W-:Y:S01]  /*7160*/  SHF.L.U32 R15, R15, 0x10, RZ ;  /* 0x000000100f0f7819 */ /* 0x000fe200000006ff */
        /* <DEDUP_REMOVED lines=10> */
[----:B------:R-:W-:Y:S01]  /*7210*/  FADD.FTZ R8, R8, -UR16 ;  /* 0x8000001008087e21 */ /* 0x000fe20008010000 */
[----:B------:R-:W-:Y:S01]  /*7220*/  FADD.FTZ R40, R40, R11 ;  /* 0x0000000b28287221 */ /* 0x000fe20000010000 */
[----:B------:R-:W-:Y:S01]  /*7230*/  FFMA.FTZ R42, R11, R0, R42 ;  /* 0x000000000b2a7223 */ /* 0x000fe2000001002a */
[----:B------:R-:W-:Y:S01]  /*7240*/  FFMA.FTZ R23, R0, R9, R23 ;  /* 0x0000000900177223 */ /* 0x000fe20000010017 */
[----:B------:R-:W-:Y:S01]  /*7250*/  SHF.L.U32 R11, R22, 0x10, RZ ;  /* 0x00000010160b7819 */ /* 0x000fe200000006ff */
[----:B------:R-:W-:Y:S01]  /*7260*/  FADD.FTZ R90, R90, R108 ;  /* 0x0000006c5a5a7221 */ /* 0x000fe20000010000 */
[----:B------:R-:W-:Y:S01]  /*7270*/  FFMA.FTZ R105, R108, R106, R105 ;  /* 0x0000006a6c697223 */ /* 0x000fe20000010069 */
[----:B------:R-:W-:Y:S01]  /*7280*/  FADD.FTZ R44, R44, R9 ;  /* 0x000000092c2c7221 */ /* 0x000fe20000010000 */
[----:B------:R-:W-:Y:S01]  /*7290*/  SHF.L.U32 R16, R16, 0x10, RZ ;  /* 0x0000001010107819 */ /* 0x000fe200000006ff */
[----:B------:R-:W-:Y:S01]  /*72a0*/  FMUL.FTZ R0, R15, UR17 ;  /* 0x000000110f007c20 */ /* 0x000fe20008410000 */
[----:B------:R-:W-:Y:S01]  /*72b0*/  FMUL.FTZ R8, R8, UR17 ;  /* 0x0000001108087c20 */ /* 0x000fe20008410000 */
[----:B------:R-:W-:Y:S01]  /*72c0*/  FMUL.FTZ R9, R14, R12 ;  /* 0x0000000c0e097220 */ /* 0x000fe20000410000 */
[----:B------:R-:W-:Y:S01]  /*72d0*/  FADD.FTZ R90, R90, R112 ;  /* 0x000000705a5a7221 */ /* 0x000fe20000010000 */
[----:B------:R-:W-:Y:S01]  /*72e0*/  FFMA.FTZ R105, R112, R110, R105 ;  /* 0x0000006e70697223 */ /* 0x000fe20000010069 */
[----:B------:R-:W-:Y:S01]  /*72f0*/  FADD.FTZ R40, R40, R11 ;  /* 0x0000000b28287221 */ /* 0x000fe20000010000 */
[----:B------:R-:W-:Y:S01]  /*7300*/  FFMA.FTZ R42, R11, R0, R42 ;  /* 0x000000000b2a7223 */ /* 0x000fe2000001002a */
[----:B------:R-:W-:Y:S01]  /*7310*/  SHF.L.U32 R20, R20, 0x10, RZ ;  /* 0x0000001014147819 */ /* 0x000fe200000006ff */
[----:B------:R-:W-:Y:S01]  /*7320*/  FMUL.FTZ R11, R97, R11 ;  /* 0x0000000b610b7220 */ /* 0x000fe20000410000 */
[----:B------:R-:W-:Y:S01]  /*7330*/  FADD.FTZ R44, R9, R44 ;  /* 0x0000002c092c7221 */ /* 0x000fe20000010000 */
[----:B------:R-:W-:Y:S01]  /*7340*/  FFMA.FTZ R23, R8, R9, R23 ;  /* 0x0000000908177223 */ /* 0x000fe20000010017 */
[----:B------:R-:W-:Y:S01]  /*7350*/  FADD.FTZ R16, R16, -UR16 ;  /* 0x8000001010107e21 */ /* 0x000fe20008010000 */
[----:B------:R-:W-:Y:S01]  /*7360*/  SHF.L.U32 R18, R18, 0x10, RZ ;  /* 0x0000001012127819 */ /* 0x000fe200000006ff */
[----:B------:R-:W-:Y:S01]  /*7370*/  FADD.FTZ R90, R90, R116 ;  /* 0x000000745a5a7221 */ /* 0x000fe20000010000 */
[----:B------:R-:W-:Y:S01]  /*7380*/  FFMA.FTZ R105, R116, R114, R105 ;  /* 0x0000007274697223 */ /* 0x000fe20000010069 */
[----:B------:R-:W-:Y:S01]  /*7390*/  FADD.FTZ R44, R44, R11 ;  /* 0x0000000b2c2c7221 */ /* 0x000fe20000010000 */
[----:B------:R-:W-:Y:S01]  /*73a0*/  FFMA.FTZ R23, R0, R11, R23 ;  /* 0x0000000b00177223 */ /* 0x000fe20000010017 */
[----:B------:R-:W-:Y:S01]  /*73b0*/  FMUL.FTZ R16, R16, UR17 ;  /* 0x0000001110107c20 */ /* 0x000fe20008410000 */
[----:B------:R-:W-:Y:S01]  /*73c0*/  FMUL.FTZ R9, R14, R20 ;  /* 0x000000140e097220 */ /* 0x000fe20000410000 */
[----:B------:R-:W-:Y:S01]  /*73d0*/  SHF.L.U32 R13, R13, 0x10, RZ ;  /* 0x000000100d0d7819 */ /* 0x000fe200000006ff */
[----:B------:R-:W-:Y:S01]  /*73e0*/  FADD.FTZ R18, R18, -UR16 ;  /* 0x8000001012127e21 */ /* 0x000fe20008010000 */
[----:B------:R-:W-:Y:S01]  /*73f0*/  FADD.FTZ R90, R90, R38 ;  /* 0x000000265a5a7221 */ /* 0x000fe20000010000 */
        /* <DEDUP_REMOVED lines=77> */
.L_x_334:
[----:B------:R-:W2:Y:S04]  /*78d0*/  LDL.LU R40, [R1+0x148] ;  /* 0x0001480001287983 */ /* 0x000ea80000300800 */
[----:B------:R-:W3:Y:S04]  /*78e0*/  LDL.LU R101, [R1+0x150] ;  /* 0x0001500001657983 */ /* 0x000ee80000300800 */
[----:B------:R-:W4:Y:S04]  /*78f0*/  LDL.LU R105, [R1+0x14c] ;  /* 0x00014c0001697983 */ /* 0x000f280000300800 */
[----:B------:R-:W4:Y:S04]  /*7900*/  LDL.LU R109, [R1+0x154] ;  /* 0x00015400016d7983 */ /* 0x000f280000300800 */
[----:B-----5:R0:W-:Y:S04]  /*7910*/  STL [R1+0x198], R5 ;  /* 0x0001980501007387 */ /* 0x0201e80000100800 */
[----:B------:R1:W-:Y:S04]  /*7920*/  STL [R1+0x19c], R6 ;  /* 0x00019c0601007387 */ /* 0x0003e80000100800 */
[----:B------:R1:W-:Y:S04]  /*7930*/  STL [R1+0x1a0], R7 ;  /* 0x0001a00701007387 */ /* 0x0003e80000100800 */
[----:B0-----:R-:W4:Y:S04]  /*7940*/  LDL.LU R5, [R1+0x15c] ;  /* 0x00015c0001057983 */ /* 0x001f280000300800 */
[----:B-1----:R-:W4:Y:S04]  /*7950*/  LDL.LU R6, [R1+0x160] ;  /* 0x0001600001067983 */ /* 0x002f280000300800 */
[----:B------:R-:W4:Y:S01]  /*7960*/  LDL.LU R7, [R1+0x164] ;  /* 0x0001640001077983 */ /* 0x000f220000300800 */
[----:B------:R-:W-:-:S03]  /*7970*/  SHF.L.U32 R113, R125, 0x10, RZ ;  /* 0x000000107d717819 */ /* 0x000fc600000006ff */
[----:B------:R0:W-:Y:S02]  /*7980*/  STL [R1+0x194], R4 ;  /* 0x0001940401007387 */ /* 0x0001e40000100800 */
[----:B------:R-:W-:-:S04]  /*7990*/  FADD.FTZ R113, R113, -UR16 ;  /* 0x8000001071717e21 */ /* 0x000fc80008010000 */
[----:B------:R-:W-:-:S04]  /*79a0*/  FMUL.FTZ R113, R113, UR17 ;  /* 0x0000001171717c20 */ /* 0x000fc80008410000 */
[----:B------:R-:W-:Y:S01]  /*79b0*/  FFMA.FTZ R118, R97, R113, R82 ;  /* 0x0000007161767223 */ /* 0x000fe20000010052 */
[----:B0-----:R-:W4:Y:S01]  /*79c0*/  LDL.LU R4, [R1+0x16c] ;  /* 0x00016c0001047983 */ /* 0x001f220000300800 */
[----:B--2---:R-:W-:Y:S02]  /*79d0*/  SHF.L.U32 R40, R40, 0x10, RZ ;  /* 0x0000001028287819 */ /* 0x004fe400000006ff */
[----:B---3--:R-:W-:-:S03]  /*79e0*/  SHF.L.U32 R101, R101, 0x10, RZ ;  /* 0x0000001065657819 */ /* 0x008fc600000006ff */
[----:B------:R-:W-:Y:S01]  /*79f0*/  FADD.FTZ R40, R40, -UR16 ;  /* 0x8000001028287e21 */ /* 0x000fe20008010000 */
[----:B----4-:R-:W-:-:S03]  /*7a00*/  SHF.L.U32 R105, R105, 0x10, RZ ;  /* 0x0000001069697819 */ /* 0x010fc600000006ff */
[----:B------:R-:W-:-:S04]  /*7a10*/  FMUL.FTZ R40, R40, UR17 ;  /* 0x0000001128287c20 */ /* 0x000fc80008410000 */
[----:B------:R-:W-:-:S04]  /*7a20*/  FFMA.FTZ R90, R97, R40, R82 ;  /* 0x00000028615a7223 */ /* 0x000fc80000010052 */
[----:B------:R-:W-:-:S06]  /*7a30*/  FMUL.FTZ R86, R90, -1.4426950216293334961 ;  /* 0xbfb8aa3b5a567820 */ /* 0x000fcc0000410000 */
[----:B------:R-:W0:Y:S02]  /*7a40*/  MUFU.EX2 R86, R86 ;  /* 0x0000005600567308 */ /* 0x000e240000000800 */
[----:B0-----:R-:W-:-:S06]  /*7a50*/  FADD.FTZ R86, R86, 1 ;  /* 0x3f80000056567421 */ /* 0x001fcc0000010000 */
[----:B------:R-:W0:Y:S01]  /*7a60*/  MUFU.RCP R86, R86 ;  /* 0x0000005600567308 */ /* 0x000e220000001000 */
        /* <DEDUP_REMOVED lines=11> */
[----:B------:R-:W-:-:S05]  /*7b20*/  SHF.L.U32 R109, R109, 0x10, RZ ;  /* 0x000000106d6d7819 */ /* 0x000fca00000006ff */
[----:B0-----:R-:W-:Y:S01]  /*7b30*/  FMUL.FTZ R109, R109, R105 ;  /* 0x000000696d6d7220 */ /* 0x001fe20000410000 */
[----:B------:R-:W-:-:S04]  /*7b40*/  FADD.FTZ R105, -R105, 1 ;  /* 0x3f80000069697421 */ /* 0x000fc80000010100 */
[----:B------:R-:W-:-:S04]  /*7b50*/  FFMA.FTZ R101, R101, R105, 1 ;  /* 0x3f80000065657423 */ /* 0x000fc80000010069 */
[----:B------:R-:W-:Y:S01]  /*7b60*/  FMUL.FTZ R101, R109, R101 ;  /* 0x000000656d657220 */ /* 0x000fe20000410000 */
[----:B------:R-:W-:-:S03]  /*7b70*/  FMUL.FTZ R109, R97, R90 ;  /* 0x0000005a616d7220 */ /* 0x000fc60000410000 */
[----:B------:R-:W-:Y:S01]  /*7b80*/  FMUL.FTZ R117, R14, R101 ;  /* 0x000000650e757220 */ /* 0x000fe20000410000 */
[----:B------:R-:W-:Y:S01]  /*7b90*/  FFMA.FTZ R105, R40, R109, RZ ;  /* 0x0000006d28697223 */ /* 0x000fe200000100ff */
[----:B------:R-:W-:-:S03]  /*7ba0*/  FADD.FTZ R109, RZ, R109 ;  /* 0x0000006dff6d7221 */ /* 0x000fc60000010000 */
[----:B------:R-:W-:Y:S01]  /*7bb0*/  FFMA.FTZ R105, R86, R117, R105 ;  /* 0x0000007556697223 */ /* 0x000fe20000010069 */
[----:B------:R-:W-:Y:S01]  /*7bc0*/  FADD.FTZ R109, R117, R109 ;  /* 0x0000006d756d7221 */ /* 0x000fe20000010000 */
[----:B------:R-:W-:-:S06]  /*7bd0*/  FMUL.FTZ R117, R118, -1.4426950216293334961 ;  /* 0xbfb8aa3b76757820 */ /* 0x000fcc0000410000 */
[----:B------:R-:W0:Y:S02]  /*7be0*/  MUFU.EX2 R117, R117 ;  /* 0x0000007500757308 */ /* 0x000e240000000800 */
[----:B0-----:R-:W-:-:S06]  /*7bf0*/  FADD.FTZ R117, R117, 1 ;  /* 0x3f80000075757421 */ /* 0x001fcc0000010000 */
[----:B------:R-:W0:Y:S01]  /*7c00*/  MUFU.RCP R117, R117 ;  /* 0x0000007500757308 */ /* 0x000e220000001000 */
[----:B------:R-:W-:-:S05]  /*7c10*/  SHF.L.U32 R125, R5, 0x10, RZ ;  /* 0x00000010057d7819 */ /* 0x000fca00000006ff */
[----:B0-----:R-:W-:Y:S01]  /*7c20*/  FMUL.FTZ R125, R125, R117 ;  /* 0x000000757d7d7220 */ /* 0x001fe20000410000 */
[----:B------:R-:W-:-:S04]  /*7c30*/  FADD.FTZ R117, -R117, 1 ;  /* 0x3f80000075757421 */ /* 0x000fc80000010100 */
[----:B------:R-:W-:Y:S01]  /*7c40*/  FFMA.FTZ R117, R118, R117, 1 ;  /* 0x3f80000076757423 */ /* 0x000fe20000010075 */
[----:B------:R-:W-:Y:S02]  /*7c50*/  SHF.L.U32 R118, R6, 0x10, RZ ;  /* 0x0000001006767819 */ /* 0x000fe400000006ff */
[----:B------:R-:W2:Y:S03]  /*7c60*/  LDL.LU R6, [R1+0x168] ;  /* 0x0001680001067983 */ /* 0x000ea60000300800 */
[----:B------:R-:W-:Y:S01]  /*7c70*/  FADD.FTZ R118, R118, -UR16 ;  /* 0x8000001076767e21 */ /* 0x000fe20008010000 */
[----:B------:R-:W-:Y:S01]  /*7c80*/  FMUL.FTZ R117, R125, R117 ;  /* 0x000000757d757220 */ /* 0x000fe20000410000 */
[----:B------:R-:W-:Y:S02]  /*7c90*/  FFMA.FTZ R40, R40, R90, RZ ;  /* 0x0000005a28287223 */ /* 0x000fe400000100ff */
[----:B------:R-:W-:Y:S01]  /*7ca0*/  FMUL.FTZ R118, R118, UR17 ;  /* 0x0000001176767c20 */ /* 0x000fe20008410000 */
[----:B------:R-:W-:Y:S01]  /*7cb0*/  FADD.FTZ R90, RZ, R90 ;  /* 0x0000005aff5a7221 */ /* 0x000fe20000010000 */
[----:B------:R-:W-:-:S02]  /*7cc0*/  FFMA.FTZ R125, R113, R117, R40 ;  /* 0x00000075717d7223 */ /* 0x000fc40000010028 */
[----:B------:R-:W-:Y:S01]  /*7cd0*/  FFMA.FTZ R40, R14, R118, R39 ;  /* 0x000000760e287223 */ /* 0x000fe20000010027 */
[----:B------:R-:W-:-:S03]  /*7ce0*/  FADD.FTZ R5, R90, R117 ;  /* 0x000000755a057221 */ /* 0x000fc60000010000 */
[----:B------:R-:W-:-:S06]  /*7cf0*/  FMUL.FTZ R90, R40, -1.4426950216293334961 ;  /* 0xbfb8aa3b285a7820 */ /* 0x000fcc0000410000 */
[----:B------:R-:W0:Y:S01]  /*7d00*/  MUFU.EX2 R90, R90 ;  /* 0x0000005a005a7308 */ /* 0x000e220000000800 */
[----:B------:R-:W-:Y:S01]  /*7d10*/  FMUL.FTZ R117, R97, R117 ;  /* 0x0000007561757220 */ /* 0x000fe20000410000 */
[----:B0-----:R-:W-:-:S06]  /*7d20*/  FADD.FTZ R90, R90, 1 ;  /* 0x3f8000005a5a7421 */ /* 0x001fcc0000010000 */
[----:B------:R-:W0:Y:S01]  /*7d30*/  MUFU.RCP R90, R90 ;  /* 0x0000005a005a7308 */ /* 0x000e220000001000 */
[----:B------:R-:W-:Y:S01]  /*7d40*/  FFMA.FTZ R105, R113, R117, R105 ;  /* 0x0000007571697223 */ /* 0x000fe20000010069 */
[----:B------:R-:W-:Y:S01]  /*7d50*/  SHF.L.U32 R113, R7, 0x10, RZ ;  /* 0x0000001007717819 */ /* 0x000fe200000006ff */
[----:B------:R1:W-:Y:S04]  /*7d60*/  STL [R1+0x13c], R5 ;  /* 0x00013c0501007387 */ /* 0x0003e80000100800 */
[----:B------:R-:W3:Y:S04]  /*7d70*/  LDL.LU R7, [R1+0x170] ;  /* 0x0001700001077983 */ /* 0x000ee80000300800 */
[----:B-1----:R-:W4:Y:S01]  /*7d80*/  LDL.LU R5, [R1+0x174] ;  /* 0x0001740001057983 */ /* 0x002f220000300800 */
[----:B0-----:R-:W-:Y:S01]  /*7d90*/  FMUL.FTZ R113, R113, R90 ;  /* 0x0000005a71717220 */ /* 0x001fe20000410000 */
[----:B------:R-:W-:-:S04]  /*7da0*/  FADD.FTZ R90, -R90, 1 ;  /* 0x3f8000005a5a7421 */ /* 0x000fc80000010100 */
[----:B------:R-:W-:Y:S02]  /*7db0*/  FFMA.FTZ R90, R40, R90, 1 ;  /* 0x3f800000285a7423 */ /* 0x000fe4000001005a */
[----:B------:R-:W3:Y:S01]  /*7dc0*/  LDL.LU R40, [R1+0x158] ;  /* 0x0001580001287983 */ /* 0x000ee20000300800 */
[----:B------:R-:W-:Y:S01]  /*7dd0*/  FADD.FTZ R109, R109, R117 ;  /* 0x000000756d6d7221 */ /* 0x000fe20000010000 */
[----:B------:R-:W-:Y:S01]  /*7de0*/  FFMA.FTZ R86, R86, R101, RZ ;  /* 0x0000006556567223 */ /* 0x000fe200000100ff */
[----:B------:R-:W-:Y:S01]  /*7df0*/  FMUL.FTZ R90, R113, R90 ;  /* 0x0000005a715a7220 */ /* 0x000fe20000410000 */
[----:B------:R-:W-:Y:S01]  /*7e00*/  FADD.FTZ R101, RZ, R101 ;  /* 0x00000065ff657221 */ /* 0x000fe20000010000 */
[----:B------:R-:W4:Y:S04]  /*7e10*/  LDL.LU R117, [R1+0x17c] ;  /* 0x00017c0001757983 */ /* 0x000f280000300800 */
[----:B------:R0:W-:Y:S01]  /*7e20*/  STL [R1+0x138], R109 ;  /* 0x0001386d01007387 */ /* 0x0001e20000100800 */
[----:B------:R-:W-:-:S03]  /*7e30*/  FFMA.FTZ R86, R118, R90, R86 ;  /* 0x0000005a76567223 */ /* 0x000fc60000010056 */
[----:B------:R-:W4:Y:S01]  /*7e40*/  LDL.LU R113, [R1+0x184] ;  /* 0x0001840001717983 */ /* 0x000f220000300800 */
[----:B0-----:R-:W-:Y:S01]  /*7e50*/  FADD.FTZ R109, R101, R90 ;  /* 0x0000005a656d7221 */ /* 0x001fe20000010000 */
[----:B------:R-:W-:-:S04]  /*7e60*/  FMUL.FTZ R101, R14, R90 ;  /* 0x0000005a0e657220 */ /* 0x000fc80000410000 */
[----:B------:R-:W-:Y:S01]  /*7e70*/  FFMA.FTZ R90, R118, R101, R105 ;  /* 0x00000065765a7223 */ /* 0x000fe20000010069 */
[----:B------:R-:W-:Y:S04]  /*7e80*/  STL [R1+0x128], R101 ;  /* 0x0001286501007387 */ /* 0x000fe80000100800 */
[----:B------:R-:W-:Y:S04]  /*7e90*/  STL [R1+0x130], R86 ;  /* 0x0001305601007387 */ /* 0x000fe80000100800 */
[----:B------:R0:W-:Y:S02]  /*7ea0*/  STL [R1+0x12c], R90 ;  /* 0x00012c5a01007387 */ /* 0x0001e40000100800 */
[----:B0-----:R-:W-:-:S02]  /*7eb0*/  SHF.L.U32 R90, R4, 0x10, RZ ;  /* 0x00000010045a7819 */ /* 0x001fc400000006ff */
[----:B--2---:R-:W-:Y:S02]  /*7ec0*/  SHF.L.U32 R101, R6, 0x10, RZ ;  /* 0x0000001006657819 */ /* 0x004fe400000006ff */
[----:B------:R-:W2:Y:S01]  /*7ed0*/  LDL.LU R6, [R1+0x178] ;  /* 0x0001780001067983 */ /* 0x000ea20000300800 */
[----:B---3--:R-:W-:-:S05]  /*7ee0*/  SHF.L.U32 R40, R40, 0x10, RZ ;  /* 0x0000001028287819 */ /* 0x008fca00000006ff */
[----:B------:R-:W-:-:S04]  /*7ef0*/  FADD.FTZ R40, R40, -UR16 ;  /* 0x8000001028287e21 */ /* 0x000fc80008010000 */
[----:B------:R-:W-:-:S04]  /*7f00*/  FMUL.FTZ R40, R40, UR17 ;  /* 0x0000001128287c20 */ /* 0x000fc80008410000 */
[----:B------:R-:W-:Y:S01]  /*7f10*/  FFMA.FTZ R86, R97, R40, R82 ;  /* 0x0000002861567223 */ /* 0x000fe20000010052 */
[----:B------:R0:W-:Y:S03]  /*7f20*/  STL [R1+0x124], R40 ;  /* 0x0001242801007387 */ /* 0x0001e60000100800 */
[----:B0-----:R-:W-:-:S06]  /*7f30*/  FMUL.FTZ R40, R86, -1.4426950216293334961 ;  /* 0xbfb8aa3b56287820 */ /* 0x001fcc0000410000 */
        /* <DEDUP_REMOVED lines=8> */
[----:B------:R0:W-:Y:S03]  /*7fc0*/  STL [R1+0x120], R4 ;  /* 0x0001200401007387 */ /* 0x0001e60000100800 */
[----:B------:R-:W-:Y:S01]  /*7fd0*/  FMUL.FTZ R40, R90, R40 ;  /* 0x000000285a287220 */ /* 0x000fe20000410000 */
[----:B------:R-:W-:-:S04]  /*7fe0*/  FFMA.FTZ R90, R14, R4, R39 ;  /* 0x000000040e5a7223 */ /* 0x000fc80000010027 */
[----:B------:R-:W-:Y:S01]  /*7ff0*/  FMUL.FTZ R86, R90, -1.4426950216293334961 ;  /* 0xbfb8aa3b5a567820 */ /* 0x000fe20000410000 */
[----:B0-----:R-:W3:Y:S05]  /*8000*/  LDL.LU R4, [R1+0x180] ;  /* 0x0001800001047983 */ /* 0x001eea0000300800 */
[----:B------:R-:W0:Y:S02]  /*8010*/  MUFU.EX2 R86, R86 ;  /* 0x0000005600567308 */ /* 0x000e240000000800 */
[----:B0-----:R-:W-:-:S06]  /*8020*/  FADD.FTZ R86, R86, 1 ;  /* 0x3f80000056567421 */ /* 0x001fcc0000010000 */
[----:B------:R-:W0:Y:S01]  /*8030*/  MUFU.RCP R86, R86 ;  /* 0x0000005600567308 */ /* 0x000e220000001000 */
[----:B----4-:R-:W-:Y:S02]  /*8040*/  SHF.L.U32 R101, R5, 0x10, RZ ;  /* 0x0000001005657819 */ /* 0x010fe400000006ff */
[----:B------:R-:W-:Y:S02]  /*8050*/  SHF.L.U32 R105, R7, 0x10, RZ ;  /* 0x0000001007697819 */ /* 0x000fe400000006ff */
[----:B------:R-:W4:Y:S03]  /*8060*/  LDL.LU R7, [R1+0x188] ;  /* 0x0001880001077983 */ /* 0x000f260000300800 */
        /* <DEDUP_REMOVED lines=10> */
[----:B------:R-:W0:Y:S01]  /*8110*/  MUFU.EX2 R86, R86 ;  /* 0x0000005600567308 */ /* 0x000e220000000800 */
[----:B------:R2:W-:Y:S01]  /*8120*/  STL [R1+0x134], R109 ;  /* 0x0001346d01007387 */ /* 0x0005e20000100800 */
[----:B0-----:R-:W-:-:S06]  /*8130*/  FADD.FTZ R86, R86, 1 ;  /* 0x3f80000056567421 */ /* 0x001fcc0000010000 */
[----:B------:R-:W0:Y:S01]  /*8140*/  MUFU.RCP R86, R86 ;  /* 0x0000005600567308 */ /* 0x000e220000001000 */
[----:B------:R-:W-:-:S05]  /*8150*/  SHF.L.U32 R105, R117, 0x10, RZ ;  /* 0x0000001075697819 */ /* 0x000fca00000006ff */
[----:B0-----:R-:W-:Y:S01]  /*8160*/  FMUL.FTZ R105, R105, R86 ;  /* 0x0000005669697220 */ /* 0x001fe20000410000 */
[----:B------:R-:W-:-:S04]  /*8170*/  FADD.FTZ R86, -R86, 1 ;  /* 0x3f80000056567421 */ /* 0x000fc80000010100 */
[----:B------:R-:W-:Y:S01]  /*8180*/  FFMA.FTZ R86, R101, R86, 1 ;  /* 0x3f80000065567423 */ /* 0x000fe20000010056 */
[----:B--2---:R-:W-:-:S05]  /*8190*/  SHF.L.U32 R109, R6, 0x10, RZ ;  /* 0x00000010066d7819 */ /* 0x004fca00000006ff */
[----:B------:R-:W-:-:S04]  /*81a0*/  FADD.FTZ R109, R109, -UR16 ;  /* 0x800000106d6d7e21 */ /* 0x000fc80008010000 */
[----:B------:R-:W-:-:S04]  /*81b0*/  FMUL.FTZ R6, R109, UR17 ;  /* 0x000000116d067c20 */ /* 0x000fc80008410000 */
[----:B------:R-:W-:Y:S01]  /*81c0*/  FFMA.FTZ R101, R14, R6, R39 ;  /* 0x000000060e657223 */ /* 0x000fe20000010027 */
[----:B------:R0:W-:Y:S04]  /*81d0*/  STL [R1+0x118], R6 ;  /* 0x0001180601007387 */ /* 0x0001e80000100800 */
[----:B0-----:R-:W2:Y:S01]  /*81e0*/  LDL.LU R6, [R1+0x190] ;  /* 0x0001900001067983 */ /* 0x001ea20000300800 */
[----:B------:R-:W-:Y:S01]  /*81f0*/  FMUL.FTZ R105, R105, R86 ;  /* 0x0000005669697220 */ /* 0x000fe20000410000 */
        /* <DEDUP_REMOVED lines=17> */
[----:B----4-:R-:W-:-:S05]  /*8310*/  SHF.L.U32 R117, R7, 0x10, RZ ;  /* 0x0000001007757819 */ /* 0x010fca00000006ff */
[----:B------:R-:W-:Y:S01]  /*8320*/  FADD.FTZ R117, R117, -UR16 ;  /* 0x8000001075757e21 */ /* 0x000fe20008010000 */
[----:B------:R-:W-:-:S05]  /*8330*/  SHF.L.U32 R113, R5, 0x10, RZ ;  /* 0x0000001005717819 */ /* 0x000fca00000006ff */
[----:B0-----:R-:W-:Y:S01]  /*8340*/  FMUL.FTZ R113, R113, R101 ;  /* 0x0000006571717220 */ /* 0x001fe20000410000 */
[----:B------:R-:W-:Y:S01]  /*8350*/  FADD.FTZ R101, -R101, 1 ;  /* 0x3f80000065657421 */ /* 0x000fe20000010100 */
[----:B------:R-:W-:-:S03]  /*8360*/  FMUL.FTZ R7, R117, UR17 ;  /* 0x0000001175077c20 */ /* 0x000fc60008410000 */
[----:B------:R-:W-:-:S04]  /*8370*/  FFMA.FTZ R101, R109, R101, 1 ;  /* 0x3f8000006d657423 */ /* 0x000fc80000010065 */
[----:B------:R-:W-:Y:S01]  /*8380*/  FMUL.FTZ R101, R113, R101 ;  /* 0x0000006571657220 */ /* 0x000fe20000410000 */
[----:B------:R-:W-:-:S04]  /*8390*/  FFMA.FTZ R113, R14, R7, R39 ;  /* 0x000000070e717223 */ /* 0x000fc80000010027 */
[----:B------:R-:W-:-:S06]  /*83a0*/  FMUL.FTZ R109, R113, -1.4426950216293334961 ;  /* 0xbfb8aa3b716d7820 */ /* 0x000fcc0000410000 */
[----:B------:R-:W0:Y:S02]  /*83b0*/  MUFU.EX2 R109, R109 ;  /* 0x0000006d006d7308 */ /* 0x000e240000000800 */
[----:B0-----:R-:W-:-:S06]  /*83c0*/  FADD.FTZ R109, R109, 1 ;  /* 0x3f8000006d6d7421 */ /* 0x001fcc0000010000 */
[----:B------:R-:W0:Y:S01]  /*83d0*/  MUFU.RCP R109, R109 ;  /* 0x0000006d006d7308 */ /* 0x000e220000001000 */
[----:B------:R-:W-:-:S05]  /*83e0*/  SHF.L.U32 R119, R119, 0x10, RZ ;  /* 0x0000001077777819 */ /* 0x000fca00000006ff */
[----:B------:R-:W-:Y:S01]  /*83f0*/  FADD.FTZ R119, R119, -UR16 ;  /* 0x8000001077777e21 */ /* 0x000fe20008010000 */
[----:B------:R-:W-:Y:S02]  /*8400*/  SHF.L.U32 R120, R120, 0x10, RZ ;  /* 0x0000001078787819 */ /* 0x000fe400000006ff */
[----:B--2---:R-:W-:-:S05]  /*8410*/  SHF.L.U32 R117, R6, 0x10, RZ ;  /* 0x0000001006757819 */ /* 0x004fca00000006ff */
        /* <DEDUP_REMOVED lines=10> */
[----:B------:R-:W-:Y:S01]  /*84c0*/  FADD.FTZ R120, R120, -UR16 ;  /* 0x8000001078787e21 */ /* 0x000fe20008010000 */
[----:B------:R-:W-:-:S03]  /*84d0*/  SHF.L.U32 R121, R121, 0x10, RZ ;  /* 0x0000001079797819 */ /* 0x000fc600000006ff */
[----:B------:R-:W-:-:S04]  /*84e0*/  FMUL.FTZ R5, R120, UR17 ;  /* 0x0000001178057c20 */ /* 0x000fc80008410000 */
[----:B------:R-:W-:Y:S01]  /*84f0*/  FFMA.FTZ R118, R14, R5, R39 ;  /* 0x000000050e767223 */ /* 0x000fe20000010027 */
[----:B0-----:R-:W-:Y:S01]  /*8500*/  FMUL.FTZ R121, R121, R113 ;  /* 0x0000007179797220 */ /* 0x001fe20000410000 */
[----:B------:R-:W-:-:S04]  /*8510*/  FADD.FTZ R113, -R113, 1 ;  /* 0x3f80000071717421 */ /* 0x000fc80000010100 */
[----:B------:R-:W-:Y:S01]  /*8520*/  FFMA.FTZ R113, R117, R113, 1 ;  /* 0x3f80000075717423 */ /* 0x000fe20000010071 */
[----:B------:R-:W-:-:S06]  /*8530*/  FMUL.FTZ R117, R118, -1.4426950216293334961 ;  /* 0xbfb8aa3b76757820 */ /* 0x000fcc0000410000 */
[----:B------:R-:W0:Y:S01]  /*8540*/  MUFU.EX2 R117, R117 ;  /* 0x0000007500757308 */ /* 0x000e220000000800 */
[----:B------:R-:W-:Y:S01]  /*8550*/  SHF.L.U32 R42, R42, 0x10, RZ ;  /* 0x000000102a2a7819 */ /* 0x000fe200000006ff */
[----:B0-----:R-:W-:-:S06]  /*8560*/  FADD.FTZ R117, R117, 1 ;  /* 0x3f80000075757421 */ /* 0x001fcc0000010000 */
[----:B------:R-:W0:Y:S01]  /*8570*/  MUFU.RCP R117, R117 ;  /* 0x0000007500757308 */ /* 0x000e220000001000 */
[----:B------:R-:W-:Y:S01]  /*8580*/  SHF.L.U32 R122, R122, 0x10, RZ ;  /* 0x000000107a7a7819 */ /* 0x000fe200000006ff */
[----:B------:R-:W-:Y:S01]  /*8590*/  FADD.FTZ R42, R42, -UR16 ;  /* 0x800000102a2a7e21 */ /* 0x000fe20008010000 */
[----:B------:R1:W-:Y:S03]  /*85a0*/  STL [R1+0x114], R4 ;  /* 0x0001140401007387 */ /* 0x0003e60000100800 */
[----:B-1----:R-:W-:Y:S01]  /*85b0*/  FMUL.FTZ R4, R42, UR17 ;  /* 0x000000112a047c20 */ /* 0x002fe20008410000 */
[----:B0-----:R-:W-:Y:S01]  /*85c0*/  FMUL.FTZ R122, R122, R117 ;  /* 0x000000757a7a7220 */ /* 0x001fe20000410000 */
[----:B------:R-:W-:-:S04]  /*85d0*/  FADD.FTZ R117, -R117, 1 ;  /* 0x3f80000075757421 */ /* 0x000fc80000010100 */
[----:B------:R-:W-:Y:S01]  /*85e0*/  FFMA.FTZ R117, R118, R117, 1 ;  /* 0x3f80000076757423 */ /* 0x000fe20000010075 */
[----:B------:R-:W-:-:S03]  /*85f0*/  FFMA.FTZ R118, R97, R4, R82 ;  /* 0x0000000461767223 */ /* 0x000fc60000010052 */
[----:B------:R-:W-:Y:S01]  /*8600*/  FMUL.FTZ R42, R122, R117 ;  /* 0x000000757a2a7220 */ /* 0x000fe20000410000 */
[----:B------:R-:W-:Y:S01]  /*8610*/  FMUL.FTZ R117, R118, -1.4426950216293334961 ;  /* 0xbfb8aa3b76757820 */ /* 0x000fe20000410000 */
[----:B------:R-:W-:Y:S02]  /*8620*/  SHF.L.U32 R123, R123, 0x10, RZ ;  /* 0x000000107b7b7819 */ /* 0x000fe400000006ff */
[----:B------:R-:W-:Y:S02]  /*8630*/  SHF.L.U32 R43, R43, 0x10, RZ ;  /* 0x000000102b2b7819 */ /* 0x000fe400000006ff */
[----:B------:R-:W-:Y:S01]  /*8640*/  SHF.L.U32 R124, R124, 0x10, RZ ;  /* 0x000000107c7c7819 */ /* 0x000fe200000006ff */
[----:B------:R-:W0:Y:S01]  /*8650*/  MUFU.EX2 R117, R117 ;  /* 0x0000007500757308 */ /* 0x000e220000000800 */
[----:B------:R-:W-:Y:S02]  /*8660*/  SHF.L.U32 R47, R47, 0x10, RZ ;  /* 0x000000102f2f7819 */ /* 0x000fe400000006ff */
[----:B------:R-:W-:-:S02]  /*8670*/  SHF.L.U32 R48, R48, 0x10, RZ ;  /* 0x0000001030307819 */ /* 0x000fc400000006ff */
[----:B------:R-:W-:Y:S01]  /*8680*/  SHF.L.U32 R49, R49, 0x10, RZ ;  /* 0x0000001031317819 */ /* 0x000fe200000006ff */
[----:B------:R-:W-:Y:S01]  /*8690*/  FMUL.FTZ R113, R121, R113 ;  /* 0x0000007179717220 */ /* 0x000fe20000410000 */
[----:B------:R-:W-:Y:S02]  /*86a0*/  SHF.L.U32 R54, R54, 0x10, RZ ;  /* 0x0000001036367819 */ /* 0x000fe400000006ff */
[----:B------:R-:W-:Y:S02]  /*86b0*/  SHF.L.U32 R50, R50, 0x10, RZ ;  /* 0x0000001032327819 */ /* 0x000fe400000006ff */
[----:B------:R-:W-:Y:S02]  /*86c0*/  SHF.L.U32 R55, R55, 0x10, RZ ;  /* 0x0000001037377819 */ /* 0x000fe400000006ff */
[----:B------:R-:W-:Y:S02]  /*86d0*/  SHF.L.U32 R56, R56, 0x10, RZ ;  /* 0x0000001038387819 */ /* 0x000fe400000006ff */
[----:B------:R-:W-:-:S02]  /*86e0*/  SHF.L.U32 R59, R59, 0x10, RZ ;  /* 0x000000103b3b7819 */ /* 0x000fc400000006ff */
[----:B------:R-:W-:Y:S01]  /*86f0*/  SHF.L.U32 R57, R57, 0x10, RZ ;  /* 0x0000001039397819 */ /* 0x000fe200000006ff */
[----:B0-----:R-:W-:Y:S01]  /*8700*/  FADD.FTZ R117, R117, 1 ;  /* 0x3f80000075757421 */ /* 0x001fe20000010000 */
[----:B------:R-:W-:Y:S02]  /*8710*/  SHF.L.U32 R60, R60, 0x10, RZ ;  /* 0x000000103c3c7819 */ /* 0x000fe400000006ff */
[----:B------:R-:W-:Y:S02]  /*8720*/  SHF.L.U32 R61, R61, 0x10, RZ ;  /* 0x000000103d3d7819 */ /* 0x000fe400000006ff */
[----:B------:R-:W-:Y:S01]  /*8730*/  SHF.L.U32 R64, R64, 0x10, RZ ;  /* 0x0000001040407819 */ /* 0x000fe200000006ff */
[----:B------:R-:W0:Y:S01]  /*8740*/  MUFU.RCP R117, R117 ;  /* 0x0000007500757308 */ /* 0x000e220000001000 */
[----:B------:R-:W-:Y:S01]  /*8750*/  FADD.FTZ R43, R43, -UR16 ;  /* 0x800000102b2b7e21 */ /* 0x000fe20008010000 */
[----:B------:R-:W-:Y:S02]  /*8760*/  SHF.L.U32 R62, R62, 0x10, RZ ;  /* 0x000000103e3e7819 */ /* 0x000fe400000006ff */
[----:B------:R-:W-:-:S02]  /*8770*/  SHF.L.U32 R65, R65, 0x10, RZ ;  /* 0x0000001041417819 */ /* 0x000fc400000006ff */
[----:B------:R-:W-:Y:S02]  /*8780*/  SHF.L.U32 R66, R66, 0x10, RZ ;  /* 0x0000001042427819 */ /* 0x000fe400000006ff */
[----:B------:R-:W-:Y:S02]  /*8790*/  SHF.L.U32 R2, R2, 0x10, RZ ;  /* 0x0000001002027819 */ /* 0x000fe400000006ff */
[----:B------:R-:W-:Y:S02]  /*87a0*/  SHF.L.U32 R67, R67, 0x10, RZ ;  /* 0x0000001043437819 */ /* 0x000fe400000006ff */
[----:B------:R-:W-:Y:S02]  /*87b0*/  SHF.L.U32 R41, R41, 0x10, RZ ;  /* 0x0000001029297819 */ /* 0x000fe400000006ff */
[----:B------:R-:W-:Y:S02]  /*87c0*/  SHF.L.U32 R44, R44, 0x10, RZ ;  /* 0x000000102c2c7819 */ /* 0x000fe400000006ff */
[----:B------:R-:W-:Y:S01]  /*87d0*/  SHF.L.U32 R9, R9, 0x10, RZ ;  /* 0x0000001009097819 */ /* 0x000fe200000006ff */
[----:B0-----:R-:W-:Y:S01]  /*87e0*/  FMUL.FTZ R123, R123, R117 ;  /* 0x000000757b7b7220 */ /* 0x001fe20000410000 */
[----:B------:R-:W-:Y:S01]  /*87f0*/  FADD.FTZ R117, -R117, 1 ;  /* 0x3f80000075757421 */ /* 0x000fe20000010100 */
[----:B------:R-:W-:-:S02]  /*8800*/  SHF.L.U32 R45, R45, 0x10, RZ ;  /* 0x000000102d2d7819 */ /* 0x000fc400000006ff */
[----:B------:R-:W-:Y:S01]  /*8810*/  SHF.L.U32 R51, R51, 0x10, RZ ;  /* 0x0000001033337819 */ /* 0x000fe200000006ff */
[----:B------:R-:W-:Y:S01]  /*8820*/  FFMA.FTZ R118, R118, R117, 1 ;  /* 0x3f80000076767423 */ /* 0x000fe20000010075 */
[----:B------:R-:W-:Y:S01]  /*8830*/  FMUL.FTZ R117, R43, UR17 ;  /* 0x000000112b757c20 */ /* 0x000fe20008410000 */
[----:B------:R-:W-:Y:S02]  /*8840*/  SHF.L.U32 R52, R52, 0x10, RZ ;  /* 0x0000001034347819 */ /* 0x000fe400000006ff */
[----:B------:R-:W-:Y:S01]  /*8850*/  SHF.L.U32 R11, R11, 0x10, RZ ;  /* 0x000000100b0b7819 */ /* 0x000fe200000006ff */
        /* <DEDUP_REMOVED lines=10> */
[----:B------:R-:W0:Y:S01]  /*8900*/  MUFU.EX2 R118, R118 ;  /* 0x0000007600767308 */ /* 0x000e220000000800 */
[----:B------:R-:W-:Y:S01]  /*8910*/  FADD.FTZ R65, R65, -UR16 ;  /* 0x8000001041417e21 */ /* 0x000fe20008010000 */
[----:B------:R-:W-:Y:S01]  /*8920*/  FADD.FTZ R2, R2, -UR16 ;  /* 0x8000001002027e21 */ /* 0x000fe20008010000 */
[----:B------:R-:W-:Y:S01]  /*8930*/  FADD.FTZ R41, R41, -UR16 ;  /* 0x8000001029297e21 */ /* 0x000fe20008010000 */
[----:B------:R-:W-:Y:S01]  /*8940*/  FADD.FTZ R9, R9, -UR16 ;  /* 0x8000001009097e21 */ /* 0x000fe20008010000 */
[----:B------:R-:W-:Y:S01]  /*8950*/  FADD.FTZ R51, R51, -UR16 ;  /* 0x8000001033337e21 */ /* 0x000fe20008010000 */
[----:B------:R-:W-:Y:S01]  /*8960*/  SHF.L.U32 R53, R53, 0x10, RZ ;  /* 0x0000001035357819 */ /* 0x000fe200000006ff */
[----:B------:R-:W-:Y:S01]  /*8970*/  FADD.FTZ R11, R11, -UR16 ;  /* 0x800000100b0b7e21 */ /* 0x000fe20008010000 */
[----:B------:R-:W-:Y:S01]  /*8980*/  SHF.L.U32 R63, R63, 0x10, RZ ;  /* 0x000000103f3f7819 */ /* 0x000fe200000006ff */
[----:B------:R-:W2:Y:S01]  /*8990*/  LDL.LU R123, [R1+0x124] ;  /* 0x00012400017b7983 */ /* 0x000ea20000300800 */
[----:B------:R-:W-:-:S02]  /*89a0*/  SHF.L.U32 R68, R68, 0x10, RZ ;  /* 0x0000001044447819 */ /* 0x000fc400000006ff */
[----:B------:R-:W-:Y:S02]  /*89b0*/  SHF.L.U32 R72, R72, 0x10, RZ ;  /* 0x0000001048487819 */ /* 0x000fe400000006ff */
[----:B------:R-:W-:Y:S02]  /*89c0*/  SHF.L.U32 R69, R69, 0x10, RZ ;  /* 0x0000001045457819 */ /* 0x000fe400000006ff */
[----:B------:R-:W-:Y:S01]  /*89d0*/  SHF.L.U32 R73, R73, 0x10, RZ ;  /* 0x0000001049497819 */ /* 0x000fe200000006ff */
[----:B0-----:R-:W-:Y:S01]  /*89e0*/  FADD.FTZ R118, R118, 1 ;  /* 0x3f80000076767421 */ /* 0x001fe20000010000 */
[----:B------:R-:W-:Y:S02]  /*89f0*/  SHF.L.U32 R74, R74, 0x10, RZ ;  /* 0x000000104a4a7819 */ /* 0x000fe400000006ff */
[----:B------:R-:W-:Y:S02]  /*8a00*/  SHF.L.U32 R78, R78, 0x10, RZ ;  /* 0x000000104e4e7819 */ /* 0x000fe400000006ff */
[----:B------:R-:W-:Y:S01]  /*8a10*/  SHF.L.U32 R75, R75, 0x10, RZ ;  /* 0x000000104b4b7819 */ /* 0x000fe200000006ff */
[----:B------:R-:W0:Y:S01]  /*8a20*/  MUFU.RCP R118, R118 ;  /* 0x0000007600767308 */ /* 0x000e220000001000 */
[----:B------:R-:W-:-:S02]  /*8a30*/  SHF.L.U32 R79, R79, 0x10, RZ ;  /* 0x000000104f4f7819 */ /* 0x000fc400000006ff */
[----:B------:R-:W-:Y:S02]  /*8a40*/  SHF.L.U32 R80, R80, 0x10, RZ ;  /* 0x0000001050507819 */ /* 0x000fe400000006ff */
[----:B------:R-:W-:Y:S02]  /*8a50*/  SHF.L.U32 R17, R17, 0x10, RZ ;  /* 0x0000001011117819 */ /* 0x000fe400000006ff */
[----:B------:R-:W-:Y:S02]  /*8a60*/  SHF.L.U32 R81, R81, 0x10, RZ ;  /* 0x0000001051517819 */ /* 0x000fe400000006ff */
[----:B------:R-:W-:Y:S02]  /*8a70*/  SHF.L.U32 R83, R83, 0x10, RZ ;  /* 0x0000001053537819 */ /* 0x000fe400000006ff */
[----:B------:R-:W-:Y:S02]  /*8a80*/  SHF.L.U32 R84, R84, 0x10, RZ ;  /* 0x0000001054547819 */ /* 0x000fe400000006ff */
[----:B------:R-:W-:-:S02]  /*8a90*/  SHF.L.U32 R19, R19, 0x10, RZ ;  /* 0x0000001013137819 */ /* 0x000fc400000006ff */
[----:B------:R-:W-:Y:S02]  /*8aa0*/  SHF.L.U32 R85, R85, 0x10, RZ ;  /* 0x0000001055557819 */ /* 0x000fe400000006ff */
[----:B------:R-:W-:Y:S01]  /*8ab0*/  SHF.L.U32 R87, R87, 0x10, RZ ;  /* 0x0000001057577819 */ /* 0x000fe200000006ff */
[----:B0-----:R-:W-:Y:S01]  /*8ac0*/  FMUL.FTZ R124, R124, R118 ;  /* 0x000000767c7c7220 */ /* 0x001fe20000410000 */
[----:B------:R-:W-:Y:S01]  /*8ad0*/  FADD.FTZ R118, -R118, 1 ;  /* 0x3f80000076767421 */ /* 0x000fe20000010100 */
[----:B------:R-:W-:Y:S02]  /*8ae0*/  SHF.L.U32 R88, R88, 0x10, RZ ;  /* 0x0000001058587819 */ /* 0x000fe400000006ff */
[----:B------:R-:W-:Y:S01]  /*8af0*/  SHF.L.U32 R21, R21, 0x10, RZ ;  /* 0x0000001015157819 */ /* 0x000fe200000006ff */
[----:B------:R-:W-:Y:S01]  /*8b00*/  FFMA.FTZ R119, R119, R118, 1 ;  /* 0x3f80000077777423 */ /* 0x000fe20000010076 */
[----:B------:R-:W-:Y:S01]  /*8b10*/  FMUL.FTZ R118, R47, UR17 ;  /* 0x000000112f767c20 */ /* 0x000fe20008410000 */
[----:B------:R-:W-:-:S02]  /*8b20*/  SHF.L.U32 R89, R89, 0x10, RZ ;  /* 0x0000001059597819 */ /* 0x000fc400000006ff */
[----:B------:R-:W-:Y:S01]  /*8b30*/  SHF.L.U32 R91, R91, 0x10, RZ ;  /* 0x000000105b5b7819 */ /* 0x000fe200000006ff */
[----:B------:R-:W-:Y:S01]  /*8b40*/  FFMA.FTZ R120, R97, R118, R82 ;  /* 0x0000007661787223 */ /* 0x000fe20000010052 */
[----:B------:R-:W-:Y:S01]  /*8b50*/  FMUL.FTZ R47, R124, R119 ;  /* 0x000000777c2f7220 */ /* 0x000fe20000410000 */
[----:B------:R-:W-:Y:S01]  /*8b60*/  FMUL.FTZ R54, R54, UR17 ;  /* 0x0000001136367c20 */ /* 0x000fe20008410000 */
[----:B------:R-:W-:Y:S01]  /*8b70*/  FMUL.FTZ R59, R59, UR17 ;  /* 0x000000113b3b7c20 */ /* 0x000fe20008410000 */
[----:B------:R-:W-:Y:S01]  /*8b80*/  FMUL.FTZ R119, R120, -1.4426950216293334961 ;  /* 0xbfb8aa3b78777820 */ /* 0x000fe20000410000 */
[----:B------:R-:W-:Y:S01]  /*8b90*/  FMUL.FTZ R64, R64, UR17 ;  /* 0x0000001140407c20 */ /* 0x000fe20008410000 */
        /* <DEDUP_REMOVED lines=10> */
[----:B------:R-:W-:Y:S01]  /*8c40*/  FADD.FTZ R21, R21, -UR16 ;  /* 0x8000001015157e21 */ /* 0x000fe20008010000 */
[----:B------:R-:W-:Y:S01]  /*8c50*/  SHF.L.U32 R92, R92, 0x10, RZ ;  /* 0x000000105c5c7819 */ /* 0x000fe200000006ff */
[----:B------:R-:W-:Y:S01]  /*8c60*/  FADD.FTZ R91, R91, -UR16 ;  /* 0x800000105b5b7e21 */ /* 0x000fe20008010000 */
[----:B------:R-:W-:-:S02]  /*8c70*/  SHF.L.U32 R23, R23, 0x10, RZ ;  /* 0x0000001017177819 */ /* 0x000fc400000006ff */
[----:B------:R-:W-:Y:S02]  /*8c80*/  SHF.L.U32 R93, R93, 0x10, RZ ;  /* 0x000000105d5d7819 */ /* 0x000fe400000006ff */
[----:B------:R-:W-:Y:S02]  /*8c90*/  SHF.L.U32 R94, R94, 0x10, RZ ;  /* 0x000000105e5e7819 */ /* 0x000fe400000006ff */
[----:B------:R-:W-:Y:S02]  /*8ca0*/  SHF.L.U32 R95, R95, 0x10, RZ ;  /* 0x000000105f5f7819 */ /* 0x000fe400000006ff */
[----:B------:R-:W-:Y:S01]  /*8cb0*/  SHF.L.U32 R25, R25, 0x10, RZ ;  /* 0x0000001019197819 */ /* 0x000fe200000006ff */
[----:B0-----:R-:W-:Y:S01]  /*8cc0*/  FADD.FTZ R119, R119, 1 ;  /* 0x3f80000077777421 */ /* 0x001fe20000010000 */
[----:B------:R-:W-:Y:S02]  /*8cd0*/  SHF.L.U32 R96, R96, 0x10, RZ ;  /* 0x0000001060607819 */ /* 0x000fe400000006ff */
[----:B------:R-:W-:-:S02]  /*8ce0*/  SHF.L.U32 R98, R98, 0x10, RZ ;  /* 0x0000001062627819 */ /* 0x000fc400000006ff */
[----:B------:R-:W-:Y:S01]  /*8cf0*/  SHF.L.U32 R99, R99, 0x10, RZ ;  /* 0x0000001063637819 */ /* 0x000fe200000006ff */
[----:B------:R-:W0:Y:S01]  /*8d00*/  MUFU.RCP R119, R119 ;  /* 0x0000007700777308 */ /* 0x000e220000001000 */
[----:B------:R-:W-:Y:S02]  /*8d10*/  SHF.L.U32 R27, R27, 0x10, RZ ;  /* 0x000000101b1b7819 */ /* 0x000fe400000006ff */
        /* <DEDUP_REMOVED lines=10> */
[----:B------:R-:W-:Y:S01]  /*8dc0*/  FMUL.FTZ R49, R48, UR17 ;  /* 0x0000001130317c20 */ /* 0x000fe20008410000 */
[----:B------:R-:W-:-:S02]  /*8dd0*/  SHF.L.U32 R108, R108, 0x10, RZ ;  /* 0x000000106c6c7819 */ /* 0x000fc400000006ff */
[----:B------:R-:W-:Y:S01]  /*8de0*/  SHF.L.U32 R110, R110, 0x10, RZ ;  /* 0x000000106e6e7819 */ /* 0x000fe200000006ff */
[----:B------:R-:W-:Y:S01]  /*8df0*/  FFMA.FTZ R119, R120, R119, 1 ;  /* 0x3f80000078777423 */ /* 0x000fe20000010077 */
[----:B------:R-:W-:Y:S01]  /*8e00*/  FFMA.FTZ R120, R14, R49, R39 ;  /* 0x000000310e787223 */ /* 0x000fe20000010027 */
[----:B------:R-:W-:Y:S02]  /*8e10*/  SHF.L.U32 R111, R111, 0x10, RZ ;  /* 0x000000106f6f7819 */ /* 0x000fe400000006ff */
[----:B------:R-:W-:Y:S01]  /*8e20*/  SHF.L.U32 R33, R33, 0x10, RZ ;  /* 0x0000001021217819 */ /* 0x000fe200000006ff */
[----:B------:R-:W-:Y:S01]  /*8e30*/  FMUL.FTZ R48, R121, R119 ;  /* 0x0000007779307220 */ /* 0x000fe20000410000 */
[----:B------:R-:W-:Y:S01]  /*8e40*/  FMUL.FTZ R119, R120, -1.4426950216293334961 ;  /* 0xbfb8aa3b78777820 */ /* 0x000fe20000410000 */
[----:B------:R-:W-:Y:S02]  /*8e50*/  SHF.L.U32 R112, R112, 0x10, RZ ;  /* 0x0000001070707819 */ /* 0x000fe400000006ff */
[----:B------:R-:W-:-:S02]  /*8e60*/  SHF.L.U32 R114, R114, 0x10, RZ ;  /* 0x0000001072727819 */ /* 0x000fc400000006ff */
[----:B------:R-:W-:Y:S01]  /*8e70*/  SHF.L.U32 R115, R115, 0x10, RZ ;  /* 0x0000001073737819 */ /* 0x000fe200000006ff */
[----:B------:R-:W0:Y:S01]  /*8e80*/  MUFU.EX2 R119, R119 ;  /* 0x0000007700777308 */ /* 0x000e220000000800 */
        /* <DEDUP_REMOVED lines=25> */
[----:B------:R-:W-:Y:S02]  /*9020*/  SHF.L.U32 R30, R30, 0x10, RZ ;  /* 0x000000101e1e7819 */ /* 0x000fe400000006ff */
[----:B------:R-:W-:Y:S01]  /*9030*/  SHF.L.U32 R76, R76, 0x10, RZ ;  /* 0x000000104c4c7819 */ /* 0x000fe200000006ff */
[----:B------:R-:W-:Y:S01]  /*9040*/  FFMA.FTZ R119, R120, R119, 1 ;  /* 0x3f80000078777423 */ /* 0x000fe20000010077 */
[----:B------:R-:W-:Y:S01]  /*9050*/  FFMA.FTZ R120, R97, R54, R82 ;  /* 0x0000003661787223 */ /* 0x000fe20000010052 */
[----:B------:R-:W-:-:S02]  /*9060*/  SHF.L.U32 R32, R32, 0x10, RZ ;  /* 0x0000001020207819 */ /* 0x000fc400000006ff */
[----:B------:R-:W-:Y:S01]  /*9070*/  SHF.L.U32 R77, R77, 0x10, RZ ;  /* 0x000000104d4d7819 */ /* 0x000fe200000006ff */
[----:B------:R-:W-:Y:S01]  /*9080*/  FMUL.FTZ R50, R50, R119 ;  /* 0x0000007732327220 */ /* 0x000fe20000410000 */
[----:B------:R-:W-:Y:S01]  /*9090*/  FMUL.FTZ R119, R120, -1.4426950216293334961 ;  /* 0xbfb8aa3b78777820 */ /* 0x000fe20000410000 */
[----:B------:R-:W-:Y:S02]  /*90a0*/  SHF.L.U32 R71, R71, 0x10, RZ ;  /* 0x0000001047477819 */ /* 0x000fe400000006ff */
[----:B------:R-:W-:Y:S02]  /*90b0*/  SHF.L.U32 R34, R34, 0x10, RZ ;  /* 0x0000001022227819 */ /* 0x000fe400000006ff */
[----:B------:R-:W-:Y:S01]  /*90c0*/  SHF.L.U32 R3, R3, 0x10, RZ ;  /* 0x0000001003037819 */ /* 0x000fe200000006ff */
[----:B------:R-:W0:Y:S01]  /*90d0*/  MUFU.EX2 R119, R119 ;  /* 0x0000007700777308 */ /* 0x000e220000000800 */
[----:B------:R1:W-:Y:S01]  /*90e0*/  STL [R1+0x1ac], R90 ;  /* 0x0001ac5a01007387 */ /* 0x0003e20000100800 */
[----:B------:R-:W-:Y:S01]  /*90f0*/  FMUL.FTZ R72, R72, UR17 ;  /* 0x0000001148487c20 */ /* 0x000fe20008410000 */
[----:B------:R-:W-:Y:S01]  /*9100*/  FMUL.FTZ R78, R78, UR17 ;  /* 0x000000114e4e7c20 */ /* 0x000fe20008410000 */
[----:B------:R-:W-:Y:S01]  /*9110*/  FADD.FTZ R23, R23, -UR16 ;  /* 0x8000001017177e21 */ /* 0x000fe20008010000 */
        /* <DEDUP_REMOVED lines=12> */
[----:B0-----:R-:W-:Y:S01]  /*91e0*/  FADD.FTZ R119, R119, 1 ;  /* 0x3f80000077777421 */ /* 0x001fe20000010000 */
[----:B------:R-:W-:Y:S01]  /*91f0*/  FADD.FTZ R36, R36, -UR16 ;  /* 0x8000001024247e21 */ /* 0x000fe20008010000 */
[----:B------:R-:W-:Y:S01]  /*9200*/  FADD.FTZ R0, R0, -UR16 ;  /* 0x8000001000007e21 */ /* 0x000fe20008010000 */
[----:B------:R-:W-:Y:S01]  /*9210*/  FADD.FTZ R8, R8, -UR16 ;  /* 0x8000001008087e21 */ /* 0x000fe20008010000 */
[----:B------:R-:W-:Y:S01]  /*9220*/  FADD.FTZ R15, R15, -UR16 ;  /* 0x800000100f0f7e21 */ /* 0x000fe20008010000 */
[----:B------:R-:W-:Y:S01]  /*9230*/  FADD.FTZ R16, R16, -UR16 ;  /* 0x8000001010107e21 */ /* 0x000fe20008010000 */
[----:B------:R-:W0:Y:S01]  /*9240*/  MUFU.RCP R119, R119 ;  /* 0x0000007700777308 */ /* 0x000e220000001000 */
        /* <DEDUP_REMOVED lines=8> */
[----:B-1----:R-:W3:Y:S04]  /*92d0*/  LDL.LU R90, [R1+0x12c] ;  /* 0x00012c00015a7983 */ /* 0x002ee80000300800 */
[----:B------:R1:W-:Y:S01]  /*92e0*/  STL [R1+0x1a8], R105 ;  /* 0x0001a86901007387 */ /* 0x0003e20000100800 */
[----:B0-----:R-:W-:Y:S01]  /*92f0*/  FMUL.FTZ R121, R56, R119 ;  /* 0x0000007738797220 */ /* 0x001fe20000410000 */
[----:B------:R-:W-:Y:S01]  /*9300*/  FADD.FTZ R119, -R119, 1 ;  /* 0x3f80000077777421 */ /* 0x000fe20000010100 */
[----:B------:R-:W-:Y:S01]  /*9310*/  FMUL.FTZ R56, R55, UR17 ;  /* 0x0000001137387c20 */ /* 0x000fe20008410000 */
[----:B------:R-:W4:Y:S02]  /*9320*/  LDL.LU R122, [R1+0x130] ;  /* 0x00013000017a7983 */ /* 0x000f240000300800 */
[----:B------:R-:W-:Y:S01]  /*9330*/  FFMA.FTZ R119, R120, R119, 1 ;  /* 0x3f80000078777423 */ /* 0x000fe20000010077 */
[----:B------:R-:W-:Y:S01]  /*9340*/  FFMA.FTZ R120, R14, R56, R39 ;  /* 0x000000380e787223 */ /* 0x000fe20000010027 */
[----:B------:R-:W-:Y:S01]  /*9350*/  FMUL.FTZ R15, R15, UR17 ;  /* 0x000000110f0f7c20 */ /* 0x000fe20008410000 */
[----:B------:R-:W-:Y:S01]  /*9360*/  FMUL.FTZ R70, R70, UR17 ;  /* 0x0000001146467c20 */ /* 0x000fe20008410000 */
[----:B------:R-:W-:Y:S01]  /*9370*/  FMUL.FTZ R55, R121, R119 ;  /* 0x0000007779377220 */ /* 0x000fe20000410000 */
[----:B------:R-:W-:Y:S01]  /*9380*/  FMUL.FTZ R119, R120, -1.4426950216293334961 ;  /* 0xbfb8aa3b78777820 */ /* 0x000fe20000410000 */
[----:B------:R-:W-:Y:S01]  /*9390*/  FMUL.FTZ R77, R77, UR17 ;  /* 0x000000114d4d7c20 */ /* 0x000fe20008410000 */
[----:B-1----:R-:W4:Y:S04]  /*93a0*/  LDL.LU R105, [R1+0x120] ;  /* 0x0001200001697983 */ /* 0x002f280000300800 */
[----:B------:R-:W0:Y:S01]  /*93b0*/  MUFU.EX2 R119, R119 ;  /* 0x0000007700777308 */ /* 0x000e220000000800 */
[----:B------:R1:W-:Y:S04]  /*93c0*/  STL [R1+0x1b0], R101 ;  /* 0x0001b06501007387 */ /* 0x0003e80000100800 */
[----:B------:R-:W4:Y:S04]  /*93d0*/  LDL.LU R124, [R1+0x128] ;  /* 0x00012800017c7983 */ /* 0x000f280000300800 */
[----:B------:R0:W-:Y:S04]  /*93e0*/  STL [R1+0x1a4], R86 ;  /* 0x0001a45601007387 */ /* 0x0001e80000100800 */
[----:B-1----:R-:W4:Y:S01]  /*93f0*/  LDL.LU R101, [R1+0x138] ;  /* 0x0001380001657983 */ /* 0x002f220000300800 */
[----:B0-----:R-:W-:-:S03]  /*9400*/  FADD.FTZ R119, R119, 1 ;  /* 0x3f80000077777421 */ /* 0x001fc60000010000 */
[----:B------:R-:W4:Y:S03]  /*9410*/  LDL.LU R86, [R1+0x11c] ;  /* 0x00011c0001567983 */ /* 0x000f260000300800 */
        /* <DEDUP_REMOVED lines=462> */
[-C--:B------:R-:W-:Y:S01]  /*b100*/  FFMA.FTZ R120, R123, R40.reuse, R125 ;  /* 0x000000287b787223 */ /* 0x080fe2000001007d */
        /* <DEDUP_REMOVED lines=21> */
[----:B---3--:R-:W-:Y:S01]  /*b260*/  FFMA.FTZ R120, R125, R101, R120 ;  /* 0x000000657d787223 */ /* 0x008fe20000010078 */
[----:B------:R-:W-:-:S03]  /*b270*/  FADD.FTZ R121, R121, R101 ;  /* 0x0000006579797221 */ /* 0x000fc60000010000 */
[----:B------:R-:W-:Y:S01]  /*b280*/  FFMA.FTZ R120, R6, R113, R120 ;  /* 0x0000007106787223 */ /* 0x000fe20000010078 */
[----:B--2---:R-:W-:Y:S01]  /*b290*/  FADD.FTZ R40, R40, R86 ;  /* 0x0000005628287221 */ /* 0x004fe20000010000 */
[-C--:B----4-:R-:W-:Y:S01]  /*b2a0*/  FFMA.FTZ R122, R90, R86.reuse, R122 ;  /* 0x000000565a7a7223 */ /* 0x090fe2000001007a */
[----:B------:R-:W-:-:S04]  /*b2b0*/  FMUL.FTZ R86, R14, R86 ;  /* 0x000000560e567220 */ /* 0x000fc80000410000 */
[----:B------:R-:W-:Y:S01]  /*b2c0*/  FFMA.FTZ R123, R90, R86, R123 ;  /* 0x000000565a7b7223 */ /* 0x000fe2000001007b */
[----:B------:R-:W-:Y:S01]  /*b2d0*/  FMUL.FTZ R90, R97, R101 ;  /* 0x00000065615a7220 */ /* 0x000fe20000410000 */
[----:B------:R-:W-:Y:S01]  /*b2e0*/  FADD.FTZ R124, R86, R124 ;  /* 0x0000007c567c7221 */ /* 0x000fe20000010000 */
[----:B------:R-:W-:Y:S02]  /*b2f0*/  FMUL.FTZ R86, R14, R109 ;  /* 0x0000006d0e567220 */ /* 0x000fe40000410000 */
[----:B------:R-:W-:Y:S01]  /*b300*/  FFMA.FTZ R123, R125, R90, R123 ;  /* 0x0000005a7d7b7223 */ /* 0x000fe2000001007b */
[----:B------:R-:W-:Y:S01]  /*b310*/  FADD.FTZ R101, R124, R90 ;  /* 0x0000005a7c657221 */ /* 0x000fe20000010000 */
[----:B------:R-:W-:Y:S02]  /*b320*/  FMUL.FTZ R90, R97, R113 ;  /* 0x00000071615a7220 */ /* 0x000fe40000410000 */
[C---:B------:R-:W-:Y:S01]  /*b330*/  FFMA.FTZ R123, R7.reuse, R86, R123 ;  /* 0x00000056077b7223 */ /* 0x040fe2000001007b */
[----:B------:R-:W-:Y:S01]  /*b340*/  FFMA.FTZ R105, R7, R109, R122 ;  /* 0x0000006d07697223 */ /* 0x000fe2000001007a */
[----:B------:R-:W-:Y:S01]  /*b350*/  FADD.FTZ R109, R40, R109 ;  /* 0x0000006d286d7221 */ /* 0x000fe20000010000 */
[----:B------:R-:W-:Y:S01]  /*b360*/  FADD.FTZ R101, R86, R101 ;  /* 0x0000006556657221 */ /* 0x000fe20000010000 */
        /* <DEDUP_REMOVED lines=10> */
[----:B------:R0:W5:Y:S04]  /*b410*/  LDL.LU R7, [R1+0x1a0] ;  /* 0x0001a00001077983 */ /* 0x0001680000300800 */
[----:B------:R0:W5:Y:S04]  /*b420*/  LDL.LU R6, [R1+0x19c] ;  /* 0x00019c0001067983 */ /* 0x0001680000300800 */
[----:B------:R0:W5:Y:S04]  /*b430*/  LDL.LU R5, [R1+0x198] ;  /* 0x0001980001057983 */ /* 0x0001680000300800 */
[----:B------:R0:W5:Y:S01]  /*b440*/  LDL.LU R4, [R1+0x194] ;  /* 0x0001940001047983 */ /* 0x0001620000300800 */
[----:B------:R-:W-:Y:S01]  /*b450*/  FADD.FTZ R40, R40, R113 ;  /* 0x0000007128287221 */ /* 0x000fe20000010000 */
[----:B------:R-:W-:-:S03]  /*b460*/  FMUL.FTZ R120, R14, R47 ;  /* 0x0000002f0e787220 */ /* 0x000fc60000410000 */
        /* <DEDUP_REMOVED lines=8> */
[----:B------:R-:W-:Y:S01]  /*b4f0*/  FADD.FTZ R43, R86, R43 ;  /* 0x0000002b562b7221 */ /* 0x000fe20000010000 */
[----:B------:R-:W-:Y:S01]  /*b500*/  FADD.FTZ R101, R101, R40 ;  /* 0x0000002865657221 */ /* 0x000fe20000010000 */
[----:B------:R-:W-:Y:S01]  /*b510*/  FFMA.FTZ R105, R118, R48, R105 ;  /* 0x0000003076697223 */ /* 0x000fe20000010069 */
[----:B------:R-:W-:Y:S01]  /*b520*/  FFMA.FTZ R109, R49, R42, R109 ;  /* 0x0000002a316d7223 */ /* 0x000fe2000001006d */
[-C--:B------:R-:W-:Y:S01]  /*b530*/  FMUL.FTZ R86, R97, R55.reuse ;  /* 0x0000003761567220 */ /* 0x080fe20000410000 */
[----:B------:R-:W-:Y:S01]  /*b540*/  FADD.FTZ R48, R43, R48 ;  /* 0x000000302b307221 */ /* 0x000fe20000010000 */
[----:B------:R-:W-:Y:S01]  /*b550*/  FFMA.FTZ R43, R49, R50, R90 ;  /* 0x00000032312b7223 */ /* 0x000fe2000001005a */
[----:B------:R-:W-:Y:S01]  /*b560*/  FADD.FTZ R101, R42, R101 ;  /* 0x000000652a657221 */ /* 0x000fe20000010000 */
[----:B------:R-:W-:Y:S01]  /*b570*/  FADD.FTZ R50, R47, R50 ;  /* 0x000000322f327221 */ /* 0x000fe20000010000 */
[C---:B------:R-:W-:Y:S01]  /*b580*/  FFMA.FTZ R40, R54.reuse, R55, R105 ;  /* 0x0000003736287223 */ /* 0x040fe20000010069 */
[----:B------:R-:W-:Y:S01]  /*b590*/  FFMA.FTZ R54, R54, R86, R109 ;  /* 0x0000005636367223 */ /* 0x000fe2000001006d */
[----:B------:R-:W-:Y:S01]  /*b5a0*/  FMUL.FTZ R47, R14, R57 ;  /* 0x000000390e2f7220 */ /* 0x000fe20000410000 */
[----:B------:R-:W-:Y:S01]  /*b5b0*/  FADD.FTZ R86, R101, R86 ;  /* 0x0000005665567221 */ /* 0x000fe20000010000 */
[----:B------:R-:W-:-:S02]  /*b5c0*/  FMUL.FTZ R49, R97, R60 ;  /* 0x0000003c61317220 */ /* 0x000fc40000410000 */
[C---:B------:R-:W-:Y:S01]  /*b5d0*/  FFMA.FTZ R54, R56.reuse, R47, R54 ;  /* 0x0000002f38367223 */ /* 0x040fe20000010036 */
[----:B------:R-:W-:Y:S01]  /*b5e0*/  FFMA.FTZ R42, R56, R57, R43 ;  /* 0x00000039382a7223 */ /* 0x000fe2000001002b */
[----:B------:R-:W-:Y:S01]  /*b5f0*/  FADD.FTZ R86, R47, R86 ;  /* 0x000000562f567221 */ /* 0x000fe20000010000 */
[C---:B------:R-:W-:Y:S01]  /*b600*/  FFMA.FTZ R43, R59.reuse, R60, R40 ;  /* 0x0000003c3b2b7223 */ /* 0x040fe20000010028 */
[----:B------:R-:W-:Y:S01]  /*b610*/  FFMA.FTZ R59, R59, R49, R54 ;  /* 0x000000313b3b7223 */ /* 0x000fe20000010036 */
[-C--:B------:R-:W-:Y:S01]  /*b620*/  FMUL.FTZ R40, R14, R62.reuse ;  /* 0x0000003e0e287220 */ /* 0x080fe20000410000 */
[----:B------:R-:W-:Y:S01]  /*b630*/  FADD.FTZ R49, R86, R49 ;  /* 0x0000003156317221 */ /* 0x000fe20000010000 */
[----:B------:R-:W-:Y:S01]  /*b640*/  FFMA.FTZ R47, R61, R62, R42 ;  /* 0x0000003e3d2f7223 */ /* 0x000fe2000001002a */
[-C--:B------:R-:W-:Y:S01]  /*b650*/  FMUL.FTZ R42, R97, R65.reuse ;  /* 0x00000041612a7220 */ /* 0x080fe20000410000 */
[----:B------:R-:W-:Y:S01]  /*b660*/  FFMA.FTZ R59, R61, R40, R59 ;  /* 0x000000283d3b7223 */ /* 0x000fe2000001003b */
        /* <DEDUP_REMOVED lines=19> */
[----:B------:R-:W-:Y:S01]  /*b7a0*/  FADD.FTZ R60, R60, R41 ;  /* 0x000000293c3c7221 */ /* 0x000fe20000010000 */
[C---:B------:R-:W-:Y:S01]  /*b7b0*/  FFMA.FTZ R64, R44.reuse, R43, R64 ;  /* 0x0000002b2c407223 */ /* 0x040fe20000010040 */
[----:B------:R-:W-:Y:S01]  /*b7c0*/  FMUL.FTZ R41, R97, R51 ;  /* 0x0000003361297220 */ /* 0x000fe20000410000 */
[----:B------:R-:W-:Y:S01]  /*b7d0*/  FADD.FTZ R42, R43, R42 ;  /* 0x0000002a2b2a7221 */ /* 0x000fe20000010000 */
[----:B------:R-:W-:Y:S01]  /*b7e0*/  FFMA.FTZ R47, R44, R9, R47 ;  /* 0x000000092c2f7223 */ /* 0x000fe2000001002f */
[----:B------:R-:W-:Y:S01]  /*b7f0*/  FADD.FTZ R2, R2, R9 ;  /* 0x0000000902027221 */ /* 0x000fe20000010000 */
[----:B------:R-:W-:Y:S01]  /*b800*/  FFMA.FTZ R64, R45, R41, R64 ;  /* 0x000000292d407223 */ /* 0x000fe20000010040 */
[----:B------:R-:W-:Y:S01]  /*b810*/  FMUL.FTZ R9, R14, R11 ;  /* 0x0000000b0e097220 */ /* 0x000fe20000410000 */
[----:B------:R-:W-:Y:S01]  /*b820*/  FADD.FTZ R42, R42, R41 ;  /* 0x000000292a2a7221 */ /* 0x000fe20000010000 */
[----:B------:R-:W-:-:S02]  /*b830*/  FMUL.FTZ R41, R97, R63 ;  /* 0x0000003f61297220 */ /* 0x000fc40000410000 */
[C---:B------:R-:W-:Y:S01]  /*b840*/  FFMA.FTZ R64, R52.reuse, R9, R64 ;  /* 0x0000000934407223 */ /* 0x040fe20000010040 */
[----:B------:R-:W-:Y:S01]  /*b850*/  FADD.FTZ R42, R9, R42 ;  /* 0x0000002a092a7221 */ /* 0x000fe20000010000 */
[----:B------:R-:W-:Y:S01]  /*b860*/  FFMA.FTZ R40, R45, R51, R40 ;  /* 0x000000332d287223 */ /* 0x000fe20000010028 */
[----:B------:R-:W-:Y:S01]  /*b870*/  FFMA.FTZ R47, R52, R11, R47 ;  /* 0x0000000b342f7223 */ /* 0x000fe2000001002f */
[----:B------:R-:W-:Y:S01]  /*b880*/  FADD.FTZ R2, R2, R11 ;  /* 0x0000000b02027221 */ /* 0x000fe20000010000 */
[C---:B------:R-:W-:Y:S01]  /*b890*/  FFMA.FTZ R64, R53.reuse, R41, R64 ;  /* 0x0000002935407223 */ /* 0x040fe20000010040 */
[----:B------:R-:W-:Y:S01]  /*b8a0*/  FMUL.FTZ R11, R14, R69 ;  /* 0x000000450e0b7220 */ /* 0x000fe20000410000 */
        /* <DEDUP_REMOVED lines=9> */
[----:B------:R-:W-:-:S02]  /*b940*/  FMUL.FTZ R44, R97, R79 ;  /* 0x0000004f612c7220 */ /* 0x000fc40000410000 */
[----:B------:R-:W-:Y:S01]  /*b950*/  FFMA.FTZ R41, R74, R11, R72 ;  /* 0x0000000b4a297223 */ /* 0x000fe20000010048 */
[----:B------:R-:W-:Y:S01]  /*b960*/  FADD.FTZ R42, R11, R42 ;  /* 0x0000002a0b2a7221 */ /* 0x000fe20000010000 */
[----:B------:R-:W-:Y:S01]  /*b970*/  FFMA.FTZ R40, R78, R79, R9 ;  /* 0x0000004f4e287223 */ /* 0x000fe20000010009 */
[----:B------:R-:W-:Y:S01]  /*b980*/  FMUL.FTZ R9, R14, R17 ;  /* 0x000000110e097220 */ /* 0x000fe20000410000 */
        /* <DEDUP_REMOVED lines=20> */
[C---:B------:R-:W-:Y:S01]  /*bad0*/  FFMA.FTZ R78, R89.reuse, R11, R78 ;  /* 0x0000000b594e7223 */ /* 0x040fe2000001004e */
        /* <DEDUP_REMOVED lines=99> */
[----:B------:R-:W-:Y:S01]  /*c110*/  FFMA.FTZ R38, R10, R9, R38 ;  /* 0x000000090a267223 */ /* 0x000fe20000010026 */
[----:B------:R-:W-:Y:S01]  /*c120*/  FADD.FTZ R36, R9, R36 ;  /* 0x0000002409247221 */ /* 0x000fe20000010000 */
[C---:B------:R-:W-:Y:S02]  /*c130*/  FFMA.FTZ R9, R15.reuse, R16, R0 ;  /* 0x000000100f097223 */ /* 0x040fe40000010000 */
[----:B------:R-:W-:Y:S01]  /*c140*/  FFMA.FTZ R38, R15, R17, R38 ;  /* 0x000000110f267223 */ /* 0x000fe20000010026 */
[----:B------:R-:W-:Y:S01]  /*c150*/  FMUL.FTZ R15, R14, R18 ;  /* 0x000000120e0f7220 */ /* 0x000fe20000410000 */
        /* <DEDUP_REMOVED lines=37> */
[----:B------:R-:W-:Y:S01]  /*c3b0*/  FMUL.FTZ R12, R14, R34 ;  /* 0x000000220e0c7220 */ /* 0x000fe20000410000 */
[----:B------:R-:W-:Y:S01]  /*c3c0*/  FFMA.FTZ R0, R77, R9, R0 ;  /* 0x000000094d007223 */ /* 0x000fe20000010000 */
[----:B------:R-:W-:Y:S01]  /*c3d0*/  FADD.FTZ R9, R36, R9 ;  /* 0x0000000924097221 */ /* 0x000fe20000010000 */
        /* <DEDUP_REMOVED lines=8> */
[----:B0-----:R-:W-:-:S07]  /*c460*/  FADD.FTZ R11, R11, R34 ;  /* 0x000000220b0b7221 */ /* 0x001fce0000010000 */
.L_x_335:
[----:B------:R-:W0:Y:S01]  /*c470*/  S2R R18, SR_LANEID ;  /* 0x0000000000127919 */ /* 0x000e220000000000 */
[----:B------:R-:W-:Y:S01]  /*c480*/  MOV R35, R0 ;  /* 0x0000000000237202 */ /* 0x000fe20000000f00 */
[----:B------:R-:W1:Y:S01]  /*c490*/  S2UR UR7, SR_CgaCtaId ;  /* 0x00000000000779c3 */ /* 0x000e620000008800 */
[----:B------:R-:W-:Y:S01]  /*c4a0*/  MOV R13, R2 ;  /* 0x00000002000d7202 */ /* 0x000fe20000000f00 */
[----:B------:R-:W-:Y:S01]  /*c4b0*/  UMOV UR6, 0x400 ;  /* 0x0000040000067882 */ /* 0x000fe20000000000 */
[----:B------:R-:W2:Y:S01]  /*c4c0*/  LDCU UR9, c[0x0][0x374] ;  /* 0x00006e80ff0977ac */ /* 0x000ea20008000800 */
[----:B------:R-:W3:Y:S01]  /*c4d0*/  SHFL.DOWN PT, R2, R35, 0x1, 0x1f ;  /* 0x08201f0023027f89 */ /* 0x000ee200000e0000 */
[----:B------:R-:W-:Y:S01]  /*c4e0*/  BSSY.RECONVERGENT B0, `(.L_x_336) ;  /* 0x000002b000007945 */ /* 0x000fe20003800200 */
[----:B------:R-:W-:Y:S01]  /*c4f0*/  MOV R17, UR13 ;  /* 0x0000000d00117c02 */ /* 0x000fe20008000f00 */
[----:B------:R-:W-:Y:S01]  /*c500*/  UIADD3 UR5, UPT, UPT, UR6, 0xa0, URZ ;  /* 0x000000a006057890 */ /* 0x000fe2000fffe0ff */
[----:B------:R-:W4:Y:S01]  /*c510*/  SHFL.DOWN PT, R0, R13, 0x1, 0x1f ;  /* 0x08201f000d007f89 */ /* 0x000f2200000e0000 */
[----:B------:R-:W0:Y:S02]  /*c520*/  LDCU UR12, c[0x0][0x370] ;  /* 0x00006e00ff0c77ac */ /* 0x000e240008000800 */
[----:B-1----:R-:W-:Y:S01]  /*c530*/  ULEA UR5, UR7, UR5, 0x18 ;  /* 0x0000000507057291 */ /* 0x002fe2000f8ec0ff */
[----:B0-----:R-:W-:-:S02]  /*c540*/  ISETP.GT.AND P0, PT, R18, 0x1e, PT ;  /* 0x0000001e1200780c */ /* 0x001fc40003f04270 */
[C---:B------:R-:W-:Y:S02]  /*c550*/  ISETP.GT.AND P2, PT, R18.reuse, 0xf, PT ;  /* 0x0000000f1200780c */ /* 0x040fe40003f44270 */
[----:B------:R-:W-:-:S09]  /*c560*/  ISETP.GT.AND P1, PT, R18, 0x17, PT ;  /* 0x000000171200780c */ /* 0x000fd20003f24270 */
[----:B---3--:R-:W-:Y:S01]  /*c570*/  @!P0 FADD.FTZ R35, R2, R35 ;  /* 0x0000002302238221 */ /* 0x008fe20000010000 */
        /* <DEDUP_REMOVED lines=9> */
[----:B------:R-:W3:Y:S08]  /*c610*/  SHFL.DOWN PT, R0, R13, 0x4, 0x1f ;  /* 0x08801f000d007f89 */ /* 0x000ef000000e0000 */
[----:B-1----:R-:W-:Y:S01]  /*c620*/  @!P0 FADD.FTZ R35, R35, R3 ;  /* 0x0000000323238221 */ /* 0x002fe20000010000 */
[----:B---3--:R-:W-:-:S04]  /*c630*/  @!P0 FADD.FTZ R13, R13, R0 ;  /* 0x000000000d0d8221 */ /* 0x008fc80000010000 */
[----:B------:R-:W1:Y:S01]  /*c640*/  SHFL.DOWN PT, R3, R35, 0x8, 0x1f ;  /* 0x09001f0023037f89 */ /* 0x000e6200000e0000 */
[C---:B0-----:R-:W-:Y:S02]  /*c650*/  ISETP.NE.AND P0, PT, R2.reuse, RZ, PT ;  /* 0x000000ff0200720c */ /* 0x041fe40003f05270 */
[C---:B------:R-:W-:Y:S01]  /*c660*/  ISETP.GT.U32.AND P3, PT, R2.reuse, 0x3f, PT ;  /* 0x0000003f0200780c */ /* 0x040fe20003f64070 */
        /* <DEDUP_REMOVED lines=8> */
[----:B------:R0:W3:Y:S01]  /*c6f0*/  SHFL.DOWN PT, R13, R34, 0x10, 0x1f ;  /* 0x0a001f00220d7f89 */ /* 0x0000e200000e0000 */
[----:B--2---:R-:W-:Y:S05]  /*c700*/  @P2 BRA `(.L_x_337) ;  /* 0x0000000000202947 */ /* 0x004fea0003800000 */
[----:B------:R-:W-:Y:S01]  /*c710*/  ISETP.NE.AND P1, PT, R18, RZ, PT ;  /* 0x000000ff1200720c */ /* 0x000fe20003f25270 */
[----:B0--3--:R-:W-:Y:S01]  /*c720*/  FADD.FTZ R34, R12, R13 ;  /* 0x0000000d0c227221 */ /* 0x009fe20000010000 */
[----:B-1----:R-:W-:-:S11]  /*c730*/  FADD.FTZ R35, R16, R15 ;  /* 0x0000000f10237221 */ /* 0x002fd60000010000 */
[----:B------:R-:W-:Y:S01]  /*c740*/  VOTEU.ALL UP0, P1 ;  /* 0x0000000000ff7886 */ /* 0x000fe20000800000 */
[----:B------:R-:W-:-:S04]  /*c750*/  @!P1 SHF.R.U32.HI R0, RZ, 0x2, R2 ;  /* 0x00000002ff009819 */ /* 0x000fc80000011602 */
[----:B------:R-:W-:Y:S01]  /*c760*/  @!UP0 ULEA UR5, UR7, UR6, 0x18 ;  /* 0x0000000607058291 */ /* 0x000fe2000f8ec0ff */
[----:B------:R-:W-:-:S08]  /*c770*/  @!P1 LOP3.LUT R0, R0, 0xf8, RZ, 0xc0, !PT ;  /* 0x000000f800009812 */ /* 0x000fd000078ec0ff */
[----:B------:R2:W-:Y:S03]  /*c780*/  @!P1 STS.64 [R0+UR5+0x10], R34 ;  /* 0x0000102200009988 */ /* 0x0005e60008000a05 */
.L_x_337:
[----:B------:R-:W-:Y:S05]  /*c790*/  BSYNC.RECONVERGENT B0 ;  /* 0x0000000000007941 */ /* 0x000fea0003800200 */
.L_x_336:
[----:B------:R-:W-:Y:S01]  /*c7a0*/  BAR.SYNC.DEFER_BLOCKING 0x0 ;  /* 0x0000000000007b1d */ /* 0x000fe20000010000 */
[----:B--2---:R-:W-:-:S05]  /*c7b0*/  LEA R0, R17, R2, 0x6 ;  /* 0x0000000211007211 */ /* 0x004fca00078e30ff */
[----:B------:R-:W-:Y:S04]  /*c7c0*/  BSSY.RECONVERGENT B0, `(.L_x_338) ;  /* 0x0000029000007945 */ /* 0x000fe80003800200 */
[----:B------:R-:W-:Y:S05]  /*c7d0*/  @P0 BRA `(.L_x_339) ;  /* 0x00000000009c0947 */ /* 0x000fea0003800000 */
[----:B------:R-:W-:-:S09]  /*c7e0*/  ULEA UR5, UR7, UR6, 0x18 ;  /* 0x0000000607057291 */ /* 0x000fd2000f8ec0ff */
[----:B---3--:R-:W1:Y:S04]  /*c7f0*/  LDS.64 R12, [UR5+0x18] ;  /* 0x00001805ff0c7984 */ /* 0x008e680008000a00 */
        /* <DEDUP_REMOVED lines=37> */
.L_x_339:
[----:B------:R-:W-:Y:S05]  /*ca50*/  BSYNC.RECONVERGENT B0 ;  /* 0x0000000000007941 */ /* 0x000fea0003800200 */
.L_x_338:
[----:B------:R-:W-:Y:S06]  /*ca60*/  BAR.SYNC.DEFER_BLOCKING 0x0 ;  /* 0x0000000000007b1d */ /* 0x000fec0000010000 */
[----:B------:R-:W-:Y:S04]  /*ca70*/  BSSY.RECONVERGENT B0, `(.L_x_340) ;  /* 0x0000025000007945 */ /* 0x000fe80003800200 */
[----:B------:R-:W-:Y:S05]  /*ca80*/  @P3 BRA `(.L_x_341) ;  /* 0x00000000008c3947 */ /* 0x000fea0003800000 */
[----:B------:R-:W3:Y:S04]  /*ca90*/  LDS.128 R40, [R3+0x400] ;  /* 0x0004000003287984 */ /* 0x000ee80000000c00 */
[----:B------:R-:W2:Y:S04]  /*caa0*/  LDS.128 R44, [R3+0x800] ;  /* 0x00080000032c7984 */ /* 0x000ea80000000c00 */
[----:B------:R-:W4:Y:S04]  /*cab0*/  LDS.128 R48, [R3+0xc00] ;  /* 0x000c000003307984 */ /* 0x000f280000000c00 */
[----:B------:R-:W1:Y:S04]  /*cac0*/  LDS.128 R24, [R3+0x1000] ;  /* 0x0010000003187984 */ /* 0x000e680000000c00 */
[----:B------:R-:W1:Y:S04]  /*cad0*/  LDS.128 R20, [R3+0x1400] ;  /* 0x0014000003147984 */ /* 0x000e680000000c00 */
[----:B------:R-:W1:Y:S04]  /*cae0*/  LDS.128 R16, [R3+0x1800] ;  /* 0x0018000003107984 */ /* 0x000e680000000c00 */
[----:B------:R1:W1:Y:S01]  /*caf0*/  LDS.128 R28, [R3+0x1c00] ;  /* 0x001c0000031c7984 */ /* 0x0002620000000c00 */
[----:B---3--:R-:W-:Y:S01]  /*cb00*/  FADD.FTZ R13, R8, R40 ;  /* 0x00000028080d7221 */ /* 0x008fe20000010000 */
[----:B0-----:R-:W-:Y:S01]  /*cb10*/  FADD.FTZ R8, R9, R41 ;  /* 0x0000002909087221 */ /* 0x001fe20000010000 */
[----:B------:R-:W-:Y:S01]  /*cb20*/  FADD.FTZ R9, R10, R42 ;  /* 0x0000002a0a097221 */ /* 0x000fe20000010000 */
[----:B------:R-:W-:Y:S01]  /*cb30*/  FADD.FTZ R10, R11, R43 ;  /* 0x0000002b0b0a7221 */ /* 0x000fe20000010000 */
[----:B--2---:R-:W-:Y:S01]  /*cb40*/  FADD.FTZ R13, R13, R44 ;  /* 0x0000002c0d0d7221 */ /* 0x004fe20000010000 */
[----:B------:R-:W-:Y:S01]  /*cb50*/  FADD.FTZ R8, R8, R45 ;  /* 0x0000002d08087221 */ /* 0x000fe20000010000 */
[----:B------:R-:W-:Y:S01]  /*cb60*/  FADD.FTZ R9, R9, R46 ;  /* 0x0000002e09097221 */ /* 0x000fe20000010000 */
[----:B------:R-:W-:Y:S01]  /*cb70*/  FADD.FTZ R10, R10, R47 ;  /* 0x0000002f0a0a7221 */ /* 0x000fe20000010000 */
[----:B----4-:R-:W-:Y:S01]  /*cb80*/  FADD.FTZ R13, R13, R48 ;  /* 0x000000300d0d7221 */ /* 0x010fe20000010000 */
[----:B------:R-:W-:Y:S01]  /*cb90*/  FADD.FTZ R8, R8, R49 ;  /* 0x0000003108087221 */ /* 0x000fe20000010000 */
[----:B------:R-:W-:Y:S01]  /*cba0*/  FADD.FTZ R9, R9, R50 ;  /* 0x0000003209097221 */ /* 0x000fe20000010000 */
[----:B------:R-:W-:Y:S01]  /*cbb0*/  FADD.FTZ R10, R10, R51 ;  /* 0x000000330a0a7221 */ /* 0x000fe20000010000 */
[----:B-1----:R-:W-:Y:S01]  /*cbc0*/  FADD.FTZ R13, R13, R24 ;  /* 0x000000180d0d7221 */ /* 0x002fe20000010000 */
        /* <DEDUP_REMOVED lines=15> */
.L_x_341:
[----:B------:R-:W-:Y:S05]  /*ccc0*/  BSYNC.RECONVERGENT B0 ;  /* 0x0000000000007941 */ /* 0x000fea0003800200 */
.L_x_340:
[----:B------:R-:W-:Y:S04]  /*ccd0*/  BSSY.RECONVERGENT B0, `(.L_x_342) ;  /* 0x000001c000007945 */ /* 0x000fe80003800200 */
[----:B------:R-:W-:Y:S05]  /*cce0*/  @P3 BRA `(.L_x_343) ;  /* 0x0000000000683947 */ /* 0x000fea0003800000 */
[----:B------:R-:W2:Y:S08]  /*ccf0*/  LDC.64 R24, c[0x0][0x3f8] ;  /* 0x0000fe00ff187b82 */ /* 0x000eb00000000a00 */
[----:B---3--:R-:W3:Y:S01]  /*cd00*/  LDC.64 R12, c[0x0][0x3d8] ;  /* 0x0000f600ff0c7b82 */ /* 0x008ee20000000a00 */
[----:B--2---:R-:W-:Y:S01]  /*cd10*/  IMAD.WIDE.U32 R16, R24, 0x3, RZ ;  /* 0x0000000318107825 */ /* 0x004fe200078e00ff */
[----:B-1----:R-:W-:-:S02]  /*cd20*/  LEA R15, R25, R25, 0x1 ;  /* 0x00000019190f7211 */ /* 0x002fc400078e08ff */
[----:B------:R-:W-:Y:S02]  /*cd30*/  LEA.HI R23, P1, R25, R24, RZ, 0x1 ;  /* 0x0000001819177211 */ /* 0x000fe400078308ff */
[----:B------:R-:W-:Y:S02]  /*cd40*/  IADD3 R15, PT, PT, R17, R15, RZ ;  /* 0x0000000f110f7210 */ /* 0x000fe40007ffe0ff */
[----:B------:R-:W-:Y:S01]  /*cd50*/  SHF.L.U32 R17, R23, 0x1, RZ ;  /* 0x0000000117117819 */ /* 0x000fe200000006ff */
[----:B---3--:R-:W-:Y:S01]  /*cd60*/  IMAD.WIDE R12, R0, 0x4, R12 ;  /* 0x00000004000c7825 */ /* 0x008fe200078e020c */
[----:B------:R-:W-:Y:S02]  /*cd70*/  IADD3.X R0, PT, PT, RZ, R25, RZ, P1, !PT ;  /* 0x00000019ff007210 */ /* 0x000fe40000ffe4ff */
[----:B0-----:R-:W-:Y:S02]  /*cd80*/  LEA.HI R3, P1, R15, R16, RZ, 0x1 ;  /* 0x000000100f037211 */ /* 0x001fe400078308ff */
        /* <DEDUP_REMOVED lines=16> */
.L_x_343:
[----:B------:R-:W-:Y:S05]  /*ce90*/  BSYNC.RECONVERGENT B0 ;  /* 0x0000000000007941 */ /* 0x000fea0003800200 */
.L_x_342:
[----:B------:R-:W-:-:S09]  /*cea0*/  UISETP.GE.U32.AND UP0, UPT, UR12, 0x2, UPT ;  /* 0x000000020c00788c */ /* 0x000fd2000bf06070 */
[----:B------:R-:W-:Y:S05]  /*ceb0*/  BRA.U !UP0, `(.L_x_344) ;  /* 0x0000000d08847547 */ /* 0x000fea000b800000 */
[----:B0-2---:R-:W0:Y:S01]  /*cec0*/  LDC.64 R8, c[0x0][0x3d0] ;  /* 0x0000f400ff087b82 */ /* 0x005e220000000a00 */
[----:B------:R-:W-:Y:S01]  /*ced0*/  ULOP3.LUT UR5, UR4, 0x1, URZ, 0xc0, !UPT ;  /* 0x0000000104057892 */ /* 0x000fe2000f8ec0ff */
[----:B------:R-:W-:Y:S03]  /*cee0*/  BSSY.RECONVERGENT B0, `(.L_x_345) ;  /* 0x0000022000007945 */ /* 0x000fe60003800200 */
[----:B------:R-:W-:-:S03]  /*cef0*/  UIMAD UR6, UR5, UR9, URZ ;  /* 0x00000009050672a4 */ /* 0x000fc6000f8e02ff */
[----:B------:R-:W2:Y:S01]  /*cf00*/  S2UR UR14, SR_CTAID.Y ;  /* 0x00000000000e79c3 */ /* 0x000ea20000002600 */
[----:B------:R-:W-:-:S04]  /*cf10*/  UIMAD UR5, UR6, UR12, URZ ;  /* 0x0000000c060572a4 */ /* 0x000fc8000f8e02ff */
[----:B------:R-:W-:-:S06]  /*cf20*/  USHF.L.U32 UR5, UR5, 0x1, URZ ;  /* 0x0000000105057899 */ /* 0x000fcc00080006ff */
[----:B------:R-:W-:-:S05]  /*cf30*/  MOV R3, UR5 ;  /* 0x0000000500037c02 */ /* 0x000fca0008000f00 */
[----:B0-----:R-:W-:Y:S01]  /*cf40*/  IMAD.WIDE R8, R3, 0x4, R8 ;  /* 0x0000000403087825 */ /* 0x001fe200078e0208 */
[----:B--2---:R-:W-:Y:S06]  /*cf50*/  @P0 BRA `(.L_x_346) ;  /* 0x0000000000680947 */ /* 0x004fec0003800000 */
[----:B------:R-:W0:Y:S01]  /*cf60*/  LDC.64 R10, c[0x0][0x3c8] ;  /* 0x0000f200ff0a7b82 */ /* 0x000e220000000a00 */
[----:B------:R-:W-:Y:S02]  /*cf70*/  UIADD3 UR7, UPT, UPT, UR6, UR14, URZ ;  /* 0x0000000e06077290 */ /* 0x000fe4000fffe0ff */
[----:B------:R-:W-:Y:S02]  /*cf80*/  UIMAD UR13, UR20, UR9, UR14 ;  /* 0x00000009140d72a4 */ /* 0x000fe4000f8e020e */
[----:B------:R-:W-:Y:S02]  /*cf90*/  ULOP3.LUT UP0, UR5, UR4, 0x2, URZ, 0xc0, !UPT ;  /* 0x0000000204057892 */ /* 0x000fe4000f80c0ff */
[----:B---3--:R-:W-:Y:S02]  /*cfa0*/  MOV R13, UR7 ;  /* 0x00000007000d7c02 */ /* 0x008fe40008000f00 */
        /* <DEDUP_REMOVED lines=16> */
.L_x_347:
[----:B------:R-:W2:Y:S04]  /*d0b0*/  LDG.E.STRONG.GPU R0, desc[UR10][R12.64] ;  /* 0x0000000a0c007981 */ /* 0x000ea8000c1ef900 */
[----:B--2---:R-:W-:Y:S04]  /*d0c0*/  CCTL.IVALL ;  /* 0x00000000ff00798f */ /* 0x004fe80002000000 */
[----:B------:R0:W-:Y:S01]  /*d0d0*/  STL [R1], R0 ;  /* 0x0000000001007387 */ /* 0x0001e20000100800 */
[----:B------:R-:W-:-:S13]  /*d0e0*/  ISETP.NE.AND P0, PT, R0, UR5, PT ;  /* 0x0000000500007c0c */ /* 0x000fda000bf05270 */
[----:B0-----:R-:W-:Y:S05]  /*d0f0*/  @P0 BRA `(.L_x_347) ;  /* 0xfffffffc00ec0947 */ /* 0x001fea000383ffff */
.L_x_346:
[----:B------:R-:W-:Y:S05]  /*d100*/  BSYNC.RECONVERGENT B0 ;  /* 0x0000000000007941 */ /* 0x000fea0003800200 */
.L_x_345:
        /* <DEDUP_REMOVED lines=15> */
.L_x_349:
[----:B------:R-:W-:Y:S02]  /*d200*/  ISETP.NE.AND P1, PT, RZ, UR24, PT ;  /* 0x00000018ff007c0c */ /* 0x000fe4000bf25270 */
[----:B------:R-:W-:Y:S02]  /*d210*/  MOV R11, UR6 ;  /* 0x00000006000b7c02 */ /* 0x000fe40008000f00 */
[----:B------:R-:W-:-:S13]  /*d220*/  ISETP.NE.OR P1, PT, R2, RZ, !P1 ;  /* 0x000000ff0200720c */ /* 0x000fda0004f25670 */
[----:B------:R-:W-:-:S06]  /*d230*/  @!P1 IMAD.WIDE.U32 R10, R11, 0x8, R8 ;  /* 0x000000080b0a9825 */ /* 0x000fcc00078e0008 */
[----:B------:R-:W2:Y:S01]  /*d240*/  @!P1 LDG.E.64 R10, desc[UR10][R10.64] ;  /* 0x0000000a0a0a9981 */ /* 0x000ea2000c1e1b00 */
[----:B------:R-:W-:Y:S01]  /*d250*/  UIADD3 UR26, UPT, UPT, UR5, 0x1, URZ ;  /* 0x00000001051a7890 */ /* 0x000fe2000fffe0ff */
[----:B---3--:R-:W-:Y:S01]  /*d260*/  MOV R13, UR19 ;  /* 0x00000013000d7c02 */ /* 0x008fe20008000f00 */
        /* <DEDUP_REMOVED lines=35> */
[----:B-1----:R-:W-:Y:S01]  /*d4a0*/  MOV R15, UR22 ;  /* 0x00000016000f7c02 */ /* 0x002fe20008000f00 */
        /* <DEDUP_REMOVED lines=40> */
.L_x_348:
        /* <DEDUP_REMOVED lines=30> */
[----:B---3--:R-:W-:Y:S01]  /*d910*/  MOV R13, UR6 ;  /* 0x00000006000d7c02 */ /* 0x008fe20008000f00 */
        /* <DEDUP_REMOVED lines=20> */
.L_x_350:
        /* <DEDUP_REMOVED lines=12> */
[----:B---3--:R-:W-:Y:S01]  /*db20*/  MOV R13, UR5 ;  /* 0x00000005000d7c02 */ /* 0x008fe20008000f00 */
        /* <DEDUP_REMOVED lines=11> */
.L_x_351:
        /* <DEDUP_REMOVED lines=14> */
.L_x_352:
[----:B------:R-:W-:Y:S05]  /*dcc0*/  BSYNC.RECONVERGENT B0 ;  /* 0x0000000000007941 */ /* 0x000fea0003800200 */
.L_x_344:
[----:B------:R-:W4:Y:S01]  /*dcd0*/  S2UR UR6, SR_CgaCtaId ;  /* 0x00000000000679c3 */ /* 0x000f220000008800 */
[----:B------:R-:W-:Y:S01]  /*dce0*/  ISETP.NE.AND P0, PT, R2, RZ, PT ;  /* 0x000000ff0200720c */ /* 0x000fe20003f05270 */
[----:B------:R-:W-:Y:S01]  /*dcf0*/  UMOV UR5, 0x400 ;  /* 0x0000040000057882 */ /* 0x000fe20000000000 */
[----:B------:R-:W0:Y:S01]  /*dd00*/  LDCU.U8 UR12, c[0x0][0x414] ;  /* 0x00008280ff0c77ac */ /* 0x000e220008000000 */
[----:B-1----:R-:W-:Y:S01]  /*dd10*/  HFMA2 R15, -RZ, RZ, 0, 0 ;  /* 0x00000000ff0f7431 */ /* 0x002fe200000001ff */
        /* <DEDUP_REMOVED lines=9> */
[----:B--2---:R-:W2:Y:S01]  /*ddb0*/  LDS.64 R8, [UR5+0x98] ;  /* 0x00009805ff087984 */ /* 0x004ea20008000a00 */
[----:B------:R-:W2:Y:S02]  /*ddc0*/  LDCU UR5, c[0x0][0x42c] ;  /* 0x00008580ff0577ac */ /* 0x000ea40008000800 */
[----:B--2---:R-:W-:Y:S01]  /*ddd0*/  FMUL.FTZ R0, R8, UR5 ;  /* 0x0000000508007c20 */ /* 0x004fe20008410000 */
[----:B01----:R-:W-:-:S07]  /*dde0*/  FMUL.FTZ R3, R9, UR5 ;  /* 0x0000000509037c20 */ /* 0x003fce0008410000 */
.L_x_358:
[----:B------:R-:W-:-:S05]  /*ddf0*/  LEA R17, R15, UR15, 0x2 ;  /* 0x0000000f0f117c11 */ /* 0x000fca000f8e10ff */
[----:B0-----:R-:W2:Y:S04]  /*de00*/  LDL.64 R10, [R17+0x10] ;  /* 0x00001000110a7983 */ /* 0x001ea80000100a00 */
[----:B------:R-:W4:Y:S01]  /*de10*/  LDL.64 R8, [R17+0x90] ;  /* 0x0000900011087983 */ /* 0x000f220000100a00 */
[----:B------:R-:W-:Y:S01]  /*de20*/  SHF.R.U32.HI R24, RZ, 0x6, R2 ;  /* 0x00000006ff187819 */ /* 0x000fe20000011602 */
[----:B------:R-:W-:Y:S01]  /*de30*/  BSSY.RECONVERGENT B0, `(.L_x_353) ;  /* 0x0000038000007945 */ /* 0x000fe20003800200 */
[----:B------:R-:W-:-:S05]  /*de40*/  MOV R25, UR13 ;  /* 0x0000000d00197c02 */ /* 0x000fca0008000f00 */
[----:B------:R-:W-:-:S05]  /*de50*/  IMAD R24, R25, UR20, R24 ;  /* 0x0000001419187c24 */ /* 0x000fca000f8e0218 */
[----:B------:R-:W-:-:S04]  /*de60*/  LEA R25, R15, R24, 0x3 ;  /* 0x000000180f197211 */ /* 0x000fc800078e18ff */
[----:B------:R-:W-:Y:S02]  /*de70*/  ISETP.GE.U32.AND P0, PT, R25, UR18, PT ;  /* 0x0000001219007c0c */ /* 0x000fe4000bf06070 */
[C---:B--2---:R-:W-:Y:S02]  /*de80*/  SHF.L.U32 R12, R10.reuse, 0x10, RZ ;  /* 0x000000100a0c7819 */ /* 0x044fe400000006ff */
[----:B------:R-:W-:-:S03]  /*de90*/  PRMT R10, R10, 0x7632, R10 ;  /* 0x000076320a0a7816 */ /* 0x000fc6000000000a */
[----:B------:R-:W-:Y:S01]  /*dea0*/  FADD.FTZ R12, R12, -UR16 ;  /* 0x800000100c0c7e21 */ /* 0x000fe20008010000 */
[----:B------:R-:W-:-:S03]  /*deb0*/  SHF.L.U32 R10, R10, 0x10, RZ ;  /* 0x000000100a0a7819 */ /* 0x000fc600000006ff */
[----:B------:R-:W-:Y:S02]  /*dec0*/  FMUL.FTZ R22, R12, UR17 ;  /* 0x000000110c167c20 */ /* 0x000fe40008410000 */
[----:B------:R-:W-:Y:S02]  /*ded0*/  FADD.FTZ R10, R10, -UR16 ;  /* 0x800000100a0a7e21 */ /* 0x000fe40008010000 */
[----:B------:R-:W-:Y:S02]  /*dee0*/  @P1 FFMA.FTZ R12, R97, R22, R82 ;  /* 0x00000016610c1223 */ /* 0x000fe40000010052 */
[----:B------:R-:W-:Y:S01]  /*def0*/  FMUL.FTZ R23, R10, UR17 ;  /* 0x000000110a177c20 */ /* 0x000fe20008410000 */
[----:B----4-:R-:W-:Y:S01]  /*df00*/  SHF.L.U32 R10, R8, 0x10, RZ ;  /* 0x00000010080a7819 */ /* 0x010fe200000006ff */
[----:B---3--:R-:W-:Y:S01]  /*df10*/  @P1 FMUL.FTZ R13, R12, -1.4426950216293334961 ;  /* 0xbfb8aa3b0c0d1820 */ /* 0x008fe20000410000 */
[----:B------:R-:W-:Y:S01]  /*df20*/  PRMT R8, R8, 0x7632, R8 ;  /* 0x0000763208087816 */ /* 0x000fe20000000008 */
[----:B------:R-:W-:-:S04]  /*df30*/  @P1 FFMA.FTZ R16, R14, R23, R39 ;  /* 0x000000170e101223 */ /* 0x000fc80000010027 */
[----:B------:R-:W0:Y:S01]  /*df40*/  @P1 MUFU.EX2 R13, R13 ;  /* 0x0000000d000d1308 */ /* 0x000e220000000800 */
[----:B------:R-:W-:-:S07]  /*df50*/  @P1 FMUL.FTZ R18, R16, -1.4426950216293334961 ;  /* 0xbfb8aa3b10121820 */ /* 0x000fce0000410000 */
[----:B------:R-:W1:Y:S01]  /*df60*/  @P1 MUFU.EX2 R18, R18 ;  /* 0x0000001200121308 */ /* 0x000e620000000800 */
[----:B0-----:R-:W-:Y:S01]  /*df70*/  @P1 FADD.FTZ R17, R13, 1 ;  /* 0x3f8000000d111421 */ /* 0x001fe20000010000 */
[----:B------:R-:W-:Y:S01]  /*df80*/  SHF.L.U32 R13, R8, 0x10, RZ ;  /* 0x00000010080d7819 */ /* 0x000fe200000006ff */
[----:B------:R-:W-:-:S05]  /*df90*/  FFMA.FTZ R8, R0, R22, R3 ;  /* 0x0000001600087223 */ /* 0x000fca0000010003 */
[----:B------:R-:W0:Y:S01]  /*dfa0*/  @P1 MUFU.RCP R17, R17 ;  /* 0x0000001100111308 */ /* 0x000e220000001000 */
[----:B-1----:R-:W-:-:S07]  /*dfb0*/  @P1 FADD.FTZ R19, R18, 1 ;  /* 0x3f80000012131421 */ /* 0x002fce0000010000 */
[----:B------:R-:W1:Y:S01]  /*dfc0*/  @P1 MUFU.RCP R20, R19 ;  /* 0x0000001300141308 */ /* 0x000e620000001000 */
[----:B0-----:R-:W-:Y:S01]  /*dfd0*/  @P1 FADD.FTZ R21, -R17, 1 ;  /* 0x3f80000011151421 */ /* 0x001fe20000010100 */
[----:B------:R-:W-:-:S03]  /*dfe0*/  @P1 FMUL.FTZ R17, R10, R17 ;  /* 0x000000110a111220 */ /* 0x000fc60000410000 */
[----:B------:R-:W-:-:S04]  /*dff0*/  @P1 FFMA.FTZ R12, R12, R21, 1 ;  /* 0x3f8000000c0c1423 */ /* 0x000fc80000010015 */
[----:B------:R-:W-:Y:S01]  /*e000*/  @P1 FMUL.FTZ R10, R17, R12 ;  /* 0x0000000c110a1220 */ /* 0x000fe20000410000 */
[----:B------:R-:W-:Y:S01]  /*e010*/  SHF.R.S32.HI R12, RZ, 0x1f, R25 ;  /* 0x0000001fff0c7819 */ /* 0x000fe20000011419 */
[----:B-1----:R-:W-:Y:S01]  /*e020*/  @P1 FADD.FTZ R21, -R20, 1 ;  /* 0x3f80000014151421 */ /* 0x002fe20000010100 */
[----:B------:R-:W-:Y:S01]  /*e030*/  @P1 FMUL.FTZ R20, R13, R20 ;  /* 0x000000140d141220 */ /* 0x000fe20000410000 */
[----:B------:R-:W-:Y:S01]  /*e040*/  FFMA.FTZ R8, R97, R10, -R8 ;  /* 0x0000000a61087223 */ /* 0x000fe20000010808 */
[----:B------:R-:W-:Y:S01]  /*e050*/  ISETP.GE.AND.EX P0, PT, R12, UR19, PT, P0 ;  /* 0x000000130c007c0c */ /* 0x000fe2000bf06300 */
[----:B------:R-:W-:Y:S01]  /*e060*/  @P1 FFMA.FTZ R21, R16, R21, 1 ;  /* 0x3f80000010151423 */ /* 0x000fe20000010015 */
[C---:B------:R-:W-:Y:S01]  /*e070*/  PRMT R10, R11.reuse, 0x7632, R10 ;  /* 0x000076320b0a7816 */ /* 0x040fe2000000000a */
[----:B------:R-:W-:Y:S01]  /*e080*/  FFMA.FTZ R17, R0, R23, R3 ;  /* 0x0000001700117223 */ /* 0x000fe20000010003 */
[----:B------:R-:W-:Y:S01]  /*e090*/  SHF.L.U32 R16, R11, 0x10, RZ ;  /* 0x000000100b107819 */ /* 0x000fe200000006ff */
[----:B------:R-:W-:Y:S01]  /*e0a0*/  @P1 FMUL.FTZ R13, R20, R21 ;  /* 0x00000015140d1220 */ /* 0x000fe20000410000 */
[----:B------:R-:W-:-:S02]  /*e0b0*/  IADD3 R23, PT, PT, R25, 0x8, RZ ;  /* 0x0000000819177810 */ /* 0x000fc40007ffe0ff */
[----:B------:R-:W-:Y:S01]  /*e0c0*/  SHF.L.U32 R18, R10, 0x10, RZ ;  /* 0x000000100a127819 */ /* 0x000fe200000006ff */
[----:B------:R-:W-:-:S04]  /*e0d0*/  FFMA.FTZ R19, R14, R13, -R17 ;  /* 0x0000000d0e137223 */ /* 0x000fc80000010811 */
        /* <DEDUP_REMOVED lines=13> */
.L_x_354:
[----:B------:R-:W-:Y:S05]  /*e1b0*/  BSYNC.RECONVERGENT B0 ;  /* 0x0000000000007941 */ /* 0x000fea0003800200 */
.L_x_353:
[----:B------:R-:W-:Y:S01]  /*e1c0*/  ISETP.NE.AND P1, PT, RZ, UR12, PT ;  /* 0x0000000cff007c0c */ /* 0x000fe2000bf25270 */
[----:B------:R-:W-:Y:S01]  /*e1d0*/  FADD.FTZ R16, R16, -UR16 ;  /* 0x8000001010107e21 */ /* 0x000fe20008010000 */
[----:B------:R-:W-:Y:S01]  /*e1e0*/  FADD.FTZ R18, R18, -UR16 ;  /* 0x8000001012127e21 */ /* 0x000fe20008010000 */
[----:B------:R-:W-:Y:S02]  /*e1f0*/  ISETP.GE.U32.AND P0, PT, R23, UR18, PT ;  /* 0x0000001217007c0c */ /* 0x000fe4000bf06070 */
[----:B------:R-:W-:Y:S01]  /*e200*/  SHF.R.S32.HI R24, RZ, 0x1f, R23 ;  /* 0x0000001fff187819 */ /* 0x000fe20000011417 */
[----:B------:R-:W-:Y:S01]  /*e210*/  FMUL.FTZ R16, R16, UR17 ;  /* 0x0000001110107c20 */ /* 0x000fe20008410000 */
[----:B------:R-:W-:Y:S01]  /*e220*/  FMUL.FTZ R18, R18, UR17 ;  /* 0x0000001112127c20 */ /* 0x000fe20008410000 */
[C---:B------:R-:W-:Y:S02]  /*e230*/  PRMT R8, R9.reuse, 0x7632, R8 ;  /* 0x0000763209087816 */ /* 0x040fe40000000008 */
[----:B------:R-:W-:Y:S01]  /*e240*/  SHF.L.U32 R10, R9, 0x10, RZ ;  /* 0x00000010090a7819 */ /* 0x000fe200000006ff */
[--C-:B------:R-:W-:Y:S01]  /*e250*/  FFMA.FTZ R22, R0, R16, R3.reuse ;  /* 0x0000001000167223 */ /* 0x100fe20000010003 */
[----:B------:R-:W-:Y:S01]  /*e260*/  ISETP.GE.AND.EX P0, PT, R24, UR19, PT, P0 ;  /* 0x0000001318007c0c */ /* 0x000fe2000bf06300 */
[----:B------:R-:W-:Y:S01]  /*e270*/  FFMA.FTZ R21, R0, R18, R3 ;  /* 0x0000001200157223 */ /* 0x000fe20000010003 */
[----:B------:R-:W-:Y:S01]  /*e280*/  SHF.L.U32 R9, R8, 0x10, RZ ;  /* 0x0000001008097819 */ /* 0x000fe200000006ff */
[----:B------:R-:W-:Y:S10]  /*e290*/  @!P1 BRA `(.L_x_355) ;  /* 0x0000000000489947 */ /* 0x000ff40003800000 */
        /* <DEDUP_REMOVED lines=18> */
.L_x_355:
[----:B------:R-:W-:Y:S01]  /*e3c0*/  BSSY.RECONVERGENT B0, `(.L_x_356) ;  /* 0x0000010000007945 */ /* 0x000fe20003800200 */
[----:B------:R-:W-:Y:S01]  /*e3d0*/  FFMA.FTZ R22, R97, R10, -R22 ;  /* 0x0000000a61167223 */ /* 0x000fe20000010816 */
[----:B0-----:R-:W-:Y:S02]  /*e3e0*/  FFMA.FTZ R12, R14, R9, -R21 ;  /* 0x000000090e0c7223 */ /* 0x001fe40000010815 */
        /* <DEDUP_REMOVED lines=13> */
.L_x_357:
[----:B------:R-:W-:Y:S05]  /*e4c0*/  BSYNC.RECONVERGENT B0 ;  /* 0x0000000000007941 */ /* 0x000fea0003800200 */
.L_x_356:
        /* <DEDUP_REMOVED lines=10> */
.L_x_333:
[----:B-----5:R-:W1:Y:S01]  /*e570*/  S2R R6, SR_TID.X ;  /* 0x0000000000067919 */ /* 0x020e620000002100 */
[----:B------:R-:W2:Y:S01]  /*e580*/  LDC R4, c[0x0][0x370] ;  /* 0x0000dc00ff047b82 */ /* 0x000ea20000000800 */
[----:B------:R-:W-:Y:S07]  /*e590*/  BSSY.RECONVERGENT B0, `(.L_x_360) ;  /* 0x000000e000007945 */ /* 0x000fee0003800200 */
[----:B------:R-:W3:Y:S08]  /*e5a0*/  LDC R7, c[0x0][0x374] ;  /* 0x0000dd00ff077b82 */ /* 0x000ef00000000800 */
[----:B------:R-:W4:Y:S01]  /*e5b0*/  LDC.64 R2, c[0x0][0x3c8] ;  /* 0x0000f200ff027b82 */ /* 0x000f220000000a00 */
[----:B--2---:R-:W-:-:S02]  /*e5c0*/  ISETP.NE.AND P0, PT, R4, 0x1, PT ;  /* 0x000000010400780c */ /* 0x004fc40003f05270 */
[----:B-1----:R-:W-:Y:S02]  /*e5d0*/  ISETP.NE.AND P1, PT, R6, RZ, PT ;  /* 0x000000ff0600720c */ /* 0x002fe40003f25270 */
        /* <DEDUP_REMOVED lines=9> */
.L_x_361:
[----:B------:R-:W-:Y:S05]  /*e670*/  BSYNC.RECONVERGENT B0 ;  /* 0x0000000000007941 */ /* 0x000fea0003800200 */
.L_x_360:
        /* <DEDUP_REMOVED lines=11> */
.L_x_363:
[----:B------:R-:W2:Y:S04]  /*e730*/  LDG.E.STRONG.GPU R5, desc[UR10][R2.64] ;  /* 0x0000000a02057981 */ /* 0x000ea8000c1ef900 */
[----:B--2---:R-:W-:Y:S01]  /*e740*/  CCTL.IVALL ;  /* 0x00000000ff00798f */ /* 0x004fe20002000000 */
[----:B------:R-:W-:Y:S05]  /*e750*/  YIELD ;  /* 0x0000000000007946 */ /* 0x000fea0003800000 */
[----:B------:R-:W-:-:S13]  /*e760*/  ISETP.NE.AND P0, PT, R5, R0, PT ;  /* 0x000000000500720c */ /* 0x000fda0003f05270 */
[----:B------:R-:W-:Y:S05]  /*e770*/  @P0 BRA `(.L_x_363) ;  /* 0xfffffffc00ec0947 */ /* 0x000fea000383ffff */
.L_x_362:
        /* <DEDUP_REMOVED lines=13> */
[----:B0-----:R-:W-:Y:S02]  /*e850*/  LEA R9, R33, R33, 0x1 ;  /* 0x0000002121097211 */ /* 0x001fe400078e08ff */
        /* <DEDUP_REMOVED lines=47> */
.L_x_366:
        /* <DEDUP_REMOVED lines=31> */
.L_x_365:
[----:B------:R-:W-:Y:S05]  /*ed40*/  BSYNC.RECONVERGENT B0 ;  /* 0x0000000000007941 */ /* 0x000fea0003800200 */
.L_x_364:
        /* <DEDUP_REMOVED lines=10> */
.L_x_367:
        /* <DEDUP_REMOVED lines=87> */
.L_x_368:
        /* <DEDUP_REMOVED lines=10> */
.L_x_4886:


//--------------------- .text._Z35group_norm_nhwc_bwd_one_pass_kernelI11Bf16IOBf16WLi512ELi128ELi512EEv26Group_norm_nhwc_bwd_params --------------------------
	.section	.text._Z35group_norm_nhwc_bwd_one_pass_kernelI11Bf16IOBf16WLi512ELi128ELi512EEv26Group_norm_nhwc_bwd_params,"ax",@progbits
	.align	128
        .global         _Z35group_norm_nhwc_bwd_one_pass_kernelI11Bf16IOBf16WLi512ELi128ELi512EEv26Group_norm_nhwc_bwd_params
        .type           _Z35group_norm_nhwc_bwd_one_pass_kernelI11Bf16IOBf16WLi512ELi128ELi512EEv26Group_norm_nhwc_bwd_params,@function
        .size           _Z35group_norm_nhwc_bwd_one_pass_kernelI11Bf16IOBf16WLi512ELi128ELi512EEv26Group_norm_nhwc_bwd_params,(.L_x_4887 - _Z35group_norm_nhwc_bwd_one_pass_kernelI11Bf16IOBf16WLi512ELi128ELi512EEv26Group_norm_nhwc_bwd_params)
        .other          _Z35group_norm_nhwc_bwd_one_pass_kernelI11Bf16IOBf16WLi512ELi128ELi512EEv26Group_norm_nhwc_bwd_params,@"STO_CUDA_ENTRY STV_DEFAULT"
_Z35group_norm_nhwc_bwd_one_pass_kernelI11Bf16IOBf16WLi512ELi128ELi512EEv26Group_norm_nhwc_bwd_params:
.text._Z35group_norm_nhwc_bwd_one_pass_kernelI11Bf16IOBf16WLi512ELi128ELi512EEv26Group_norm_nhwc_bwd_params:
        /* <DEDUP_REMOVED lines=11> */
.L_x_395:
        /* <DEDUP_REMOVED lines=9> */
[----:B------:R-:W-:-:S02]  /*0140*/  LOP3.LUT R57, R57, 0x7fffffff, RZ, 0xc0, !PT ;  /* 0x7fffffff39397812 */ /* 0x000fc400078ec0ff */
        /* <DEDUP_REMOVED lines=8> */
[----:B----45:R-:W-:Y:S01]  /*01d0*/  MOV R9, UR18 ;  /* 0x0000001200097c02 */ /* 0x030fe20008000f00 */
        /* <DEDUP_REMOVED lines=43> */
[----:B------:R-:W-:Y:S01]  /*0490*/  IADD3 R14, PT, PT, R0, 0x20, RZ ;  /* 0x00000020000e7810 */ /* 0x000fe20007ffe0ff */
[----:B------:R-:W3:Y:S01]  /*04a0*/  @!P4 LDC.64 R48, c[0x0][0x3a0] ;  /* 0x0000e800ff30cb82 */ /* 0x000ee20000000a00 */
[----:B------:R-:W-:Y:S02]  /*04b0*/  ISETP.GE.AND.EX P5, PT, R27, UR17, PT, P0 ;  /* 0x000000111b007c0c */ /* 0x000fe4000bfa6300 */
[----:B------:R-:W-:Y:S01]  /*04c0*/  ISETP.GE.U32.AND P0, PT, R14, UR16, PT ;  /* 0x000000100e007c0c */ /* 0x000fe2000bf06070 */
[----:B------:R-:W-:Y:S01]  /*04d0*/  @!UP2 UIADD3 UR5, UPT, UPT, UR5, -UR13, URZ ;  /* 0x8000000d0505a290 */ /* 0x000fe2000fffe0ff */
[C---:B------:R-:W-:Y:S01]  /*04e0*/  IADD3 R55, PT, PT, R0.reuse, 0x50, RZ ;  /* 0x0000005000377810 */ /* 0x040fe20007ffe0ff */
[----:B------:R-:W-:Y:S01]  /*04f0*/  @!UP2 UIADD3 UR7, UPT, UPT, UR7, 0x1, URZ ;  /* 0x000000010707a890 */ /* 0x000fe2000fffe0ff */
[C---:B------:R-:W-:Y:S01]  /*0500*/  IADD3 R59, PT, PT, R0.reuse, 0x58, RZ ;  /* 0x00000058003b7810 */ /* 0x040fe20007ffe0ff */
[----:B------:R-:W-:Y:S01]  /*0510*/  UIADD3 UR6, UPT, UPT, UR5, -UR13, URZ ;  /* 0x8000000d05067290 */ /* 0x000fe2000fffe0ff */
[----:B------:R-:W4:Y:S01]  /*0520*/  @!P6 LDC.64 R44, c[0x0][0x398] ;  /* 0x0000e600ff2ceb82 */ /* 0x000f220000000a00 */
[----:B------:R-:W-:Y:S01]  /*0530*/  UISETP.GT.U32.AND UP3, UPT, UR13, UR5, UPT ;  /* 0x000000050d00728c */ /* 0x000fe2000bf64070 */
[----:B------:R-:W-:Y:S01]  /*0540*/  IADD3 R58, PT, PT, R0, 0x1a0, RZ ;  /* 0x000001a0003a7810 */ /* 0x000fe20007ffe0ff */
[----:B------:R-:W-:-:S02]  /*0550*/  UISETP.GE.U32.AND UP1, UPT, UR5, UR13, UPT ;  /* 0x0000000d0500728c */ /* 0x000fc4000bf26070 */
[----:B------:R-:W-:-:S03]  /*0560*/  USEL UR5, UR6, UR5, !UP3 ;  /* 0x0000000506057287 */ /* 0x000fc6000d800000 */
[----:B------:R-:W4:Y:S01]  /*0570*/  @!P5 LDC.64 R42, c[0x0][0x3a0] ;  /* 0x0000e800ff2adb82 */ /* 0x000f220000000a00 */
[----:B------:R-:W-:-:S04]  /*0580*/  @!UP4 UIADD3 UR5, UPT, UPT, -UR5, URZ, URZ ;  /* 0x000000ff0505c290 */ /* 0x000fc8000fffe1ff */
[----:B------:R-:W-:Y:S02]  /*0590*/  USEL UR13, UR9, UR5, !UP0 ;  /* 0x00000005090d7287 */ /* 0x000fe4000c000000 */
[----:B------:R-:W-:Y:S02]  /*05a0*/  @UP1 UIADD3 UR7, UPT, UPT, UR7, 0x1, URZ ;  /* 0x0000000107071890 */ /* 0x000fe4000fffe0ff */
[----:B------:R-:W-:Y:S02]  /*05b0*/  USHF.L.U32 UR5, UR13, 0x7, URZ ;  /* 0x000000070d057899 */ /* 0x000fe400080006ff */
[----:B------:R-:W-:Y:S02]  /*05c0*/  @!UP5 UIADD3 UR7, UPT, UPT, -UR7, URZ, URZ ;  /* 0x000000ff0707d290 */ /* 0x000fe4000fffe1ff */
[----:B------:R-:W-:Y:S02]  /*05d0*/  USHF.R.S32.HI UR6, URZ, 0x1f, UR5 ;  /* 0x0000001fff067899 */ /* 0x000fe40008011405 */
[----:B------:R-:W-:Y:S01]  /*05e0*/  USEL UR7, UR9, UR7, !UP0 ;  /* 0x0000000709077287 */ /* 0x000fe2000c000000 */
[----:B------:R-:W-:-:S03]  /*05f0*/  LOP3.LUT R6, R2, UR5, RZ, 0xfc, !PT ;  /* 0x0000000502067c12 */ /* 0x000fc6000f8efcff */
[----:B------:R-:W-:Y:S01]  /*0600*/  USHF.R.S32.HI UR5, URZ, 0x1f, UR7 ;  /* 0x0000001fff057899 */ /* 0x000fe20008011407 */
[----:B------:R-:W-:-:S03]  /*0610*/  MOV R7, UR6 ;  /* 0x0000000600077c02 */ /* 0x000fc60008000f00 */
[----:B------:R-:W-:Y:S01]  /*0620*/  UIMAD UR5, UR5, UR18, URZ ;  /* 0x00000012050572a4 */ /* 0x000fe2000f8e02ff */
[----:B------:R-:W-:-:S03]  /*0630*/  IMAD.WIDE.U32 R6, R9, UR7, R6 ;  /* 0x0000000709067c25 */ /* 0x000fc6000f8e0006 */
[----:B------:R-:W-:Y:S01]  /*0640*/  UIMAD UR5, UR7, UR19, UR5 ;  /* 0x00000013070572a4 */ /* 0x000fe2000f8e0205 */
[----:B------:R-:W4:Y:S01]  /*0650*/  LDCU.64 UR6, c[0x0][0x3b8] ;  /* 0x00007700ff0677ac */ /* 0x000f220008000a00 */
[-C--:B------:R-:W-:Y:S01]  /*0660*/  @!P3 MOV R8, R6.reuse ;  /* 0x000000060008b202 */ /* 0x080fe20000000f00 */
[----:B------:R-:W-:Y:S01]  /*0670*/  STL [R1+0x74c], R6 ;  /* 0x00074c0601007387 */ /* 0x000fe20000100800 */
[----:B------:R-:W-:Y:S02]  /*0680*/  @!P5 MOV R26, R6 ;  /* 0x00000006001ad202 */ /* 0x000fe40000000f00 */
[----:B------:R-:W-:Y:S01]  /*0690*/  IADD3 R9, PT, PT, R7, UR5, RZ ;  /* 0x0000000507097c10 */ /* 0x000fe2000fffe0ff */
[----:B------:R-:W-:Y:S02]  /*06a0*/  STL [R1+0x754], R6 ;  /* 0x0007540601007387 */ /* 0x000fe40000100800 */
[----:B------:R-:W-:Y:S02]  /*06b0*/  @!P3 IMAD.WIDE.U32 R10, R0, R10, R8 ;  /* 0x0000000a000ab225 */ /* 0x000fe400078e0008 */
[----:B------:R-:W-:Y:S03]  /*06c0*/  STL [R1+0x758], R6 ;  /* 0x0007580601007387 */ /* 0x000fe60000100800 */
[----:B------:R-:W-:Y:S01]  /*06d0*/  @!P3 IADD3 R11, PT, PT, R11, R3, RZ ;  /* 0x000000030b0bb210 */ /* 0x000fe20007ffe0ff */
[----:B------:R-:W-:Y:S01]  /*06e0*/  STL [R1+0x760], R6 ;  /* 0x0007600601007387 */ /* 0x000fe20000100800 */
[C---:B------:R-:W-:Y:S01]  /*06f0*/  @!P3 SHF.L.U32 R17, R10.reuse, 0x1, RZ ;  /* 0x000000010a11b819 */ /* 0x040fe200000006ff */
[----:B------:R-:W3:Y:S01]  /*0700*/  @!P6 LDC.64 R2, c[0x0][0x3f8] ;  /* 0x0000fe00ff02eb82 */ /* 0x000ee20000000a00 */
[----:B------:R-:W-:Y:S01]  /*0710*/  @!P3 SHF.L.U64.HI R18, R10, 0x1, R11 ;  /* 0x000000010a12b819 */ /* 0x000fe2000001020b */
[----:B------:R-:W-:Y:S01]  /*0720*/  STL.64 [R1+0x768], R6 ;  /* 0x0007680601007387 */ /* 0x000fe20000100a00 */
[----:B-1----:R-:W-:-:S02]  /*0730*/  @!P3 IADD3 R16, P2, PT, R17, R24, RZ ;  /* 0x000000181110b210 */ /* 0x002fc40007f5e0ff */
[----:B--2---:R-:W-:Y:S01]  /*0740*/  @!P3 IADD3 R10, P1, PT, R17, R20, RZ ;  /* 0x00000014110ab210 */ /* 0x004fe20007f3e0ff */
[----:B0-----:R-:W-:Y:S01]  /*0750*/  @!P4 IMAD R20, R15, R12, RZ ;  /* 0x0000000c0f14c224 */ /* 0x001fe200078e02ff */
[C---:B------:R-:W-:Y:S01]  /*0760*/  @!P3 IADD3.X R17, PT, PT, R18.reuse, R25, RZ, P2, !PT ;  /* 0x000000191211b210 */ /* 0x040fe200017fe4ff */
[----:B------:R-:W-:Y:S01]  /*0770*/  STL [R1+0x748], R7 ;  /* 0x0007480701007387 */ /* 0x000fe20000100800 */
[----:B------:R-:W-:Y:S02]  /*0780*/  LOP3.LUT P2, RZ, R53, 0x800000, RZ, 0xc0, !PT ;  /* 0x0080000035ff7812 */ /* 0x000fe4000784c0ff */
[----:B------:R-:W-:Y:S01]  /*0790*/  @!P3 IADD3.X R11, PT, PT, R18, R21, RZ, P1, !PT ;  /* 0x00000015120bb210 */ /* 0x000fe20000ffe4ff */
[----:B------:R-:W-:Y:S01]  /*07a0*/  STL.64 [R1+0x9c8], R16 ;  /* 0x0009c81001007387 */ /* 0x000fe20000100a00 */
[----:B------:R-:W-:Y:S01]  /*07b0*/  SHF.R.S32.HI R25, RZ, 0x1f, R14 ;  /* 0x0000001fff197819 */ /* 0x000fe2000001140e */
[----:B------:R-:W0:Y:S01]  /*07c0*/  @!P5 LDC.64 R18, c[0x0][0x3f8] ;  /* 0x0000fe00ff12db82 */ /* 0x000e220000000a00 */
[----:B------:R-:W-:Y:S01]  /*07d0*/  IADD3 R15, PT, PT, R0, 0x28, RZ ;  /* 0x00000028000f7810 */ /* 0x000fe20007ffe0ff */
[----:B------:R1:W-:Y:S01]  /*07e0*/  STL.64 [R1+0x9c0], R10 ;  /* 0x0009c00a01007387 */ /* 0x0003e20000100a00 */
[----:B------:R-:W-:-:S02]  /*07f0*/  ISETP.GE.AND.EX P4, PT, R25, UR17, PT, P0 ;  /* 0x0000001119007c0c */ /* 0x000fc4000bf86300 */
[----:B------:R-:W-:Y:S01]  /*0800*/  ISETP.GE.U32.AND P1, PT, R15, UR16, PT ;  /* 0x000000100f007c0c */ /* 0x000fe2000bf26070 */
[----:B------:R-:W-:Y:S01]  /*0810*/  STL [R1+0x750], R7 ;  /* 0x0007500701007387 */ /* 0x000fe20000100800 */
[----:B------:R-:W-:Y:S01]  /*0820*/  LOP3.LUT R53, R53, 0xffdfffff, RZ, 0xc0, !PT ;  /* 0xffdfffff35357812 */ /* 0x000fe200078ec0ff */
[----:B------:R-:W-:Y:S01]  /*0830*/  @!P2 IMAD R29, R5, R13, R20 ;  /* 0x0000000d051da224 */ /* 0x000fe200078e0214 */
[----:B------:R-:W-:Y:S01]  /*0840*/  @!P2 MOV R20, R6 ;  /* 0x000000060014a202 */ /* 0x000fe20000000f00 */
[----:B------:R-:W2:Y:S01]  /*0850*/  @!P2 LDC.64 R46, c[0x0][0x398] ;  /* 0x0000e600ff2eab82 */ /* 0x000ea20000000a00 */
[----:B------:R-:W-:Y:S01]  /*0860*/  @!P2 MOV R21, R9 ;  /* 0x000000090015a202 */ /* 0x000fe20000000f00 */
[----:B---3--:R-:W-:Y:S01]  /*0870*/  @!P6 IMAD R23, R23, R2, RZ ;  /* 0x000000021717e224 */ /* 0x008fe200078e02ff */
[----:B------:R-:W-:Y:S01]  /*0880*/  @P5 LOP3.LUT R53, R53, 0x200000, RZ, 0xfc, !PT ;  /* 0x0020000035355812 */ /* 0x000fe200078efcff */
[----:B------:R-:W-:Y:S01]  /*0890*/  STL [R1+0x75c], R7 ;  /* 0x00075c0701007387 */ /* 0x000fe20000100800 */
[----:B------:R-:W-:-:S02]  /*08a0*/  @!P2 IMAD.WIDE.U32 R20, R5, R12, R20 ;  /* 0x0000000c0514a225 */ /* 0x000fc400078e0014 */
[----:B------:R-:W-:Y:S01]  /*08b0*/  LOP3.LUT R53, R53, 0xffefffff, RZ, 0xc0, !PT ;  /* 0xffefffff35357812 */ /* 0x000fe200078ec0ff */
[----:B------:R-:W3:Y:S01]  /*08c0*/  @!P6 LDC.64 R12, c[0x0][0x3a0] ;  /* 0x0000e800ff0ceb82 */ /* 0x000ee20000000a00 */
[----:B------:R-:W-:Y:S01]  /*08d0*/  STL [R1+0x764], R7 ;  /* 0x0007640701007387 */ /* 0x000fe20000100800 */
[----:B------:R-:W-:Y:S01]  /*08e0*/  @!P6 IMAD R31, R4, R3, R23 ;  /* 0x00000003041fe224 */ /* 0x000fe200078e0217 */
[----:B------:R-:W-:Y:S02]  /*08f0*/  @!P2 IADD3 R5, PT, PT, R21, R29, RZ ;  /* 0x0000001d1505a210 */ /* 0x000fe40007ffe0ff */
[C---:B------:R-:W-:Y:S01]  /*0900*/  @!P2 SHF.L.U32 R29, R20.reuse, 0x1, RZ ;  /* 0x00000001141da819 */ /* 0x040fe200000006ff */
[----:B0-----:R-:W-:Y:S01]  /*0910*/  @!P5 IMAD R27, R27, R18, RZ ;  /* 0x000000121b1bd224 */ /* 0x001fe200078e02ff */
[----:B------:R-:W-:Y:S02]  /*0920*/  @!P2 SHF.L.U64.HI R24, R20, 0x1, R5 ;  /* 0x000000011418a819 */ /* 0x000fe40000010205 */
[----:B------:R-:W-:-:S02]  /*0930*/  @!P6 MOV R20, R6 ;  /* 0x000000060014e202 */ /* 0x000fc40000000f00 */
[----:B------:R-:W-:Y:S02]  /*0940*/  @!P6 MOV R21, R9 ;  /* 0x000000090015e202 */ /* 0x000fe40000000f00 */
[----:B------:R-:W-:Y:S02]  /*0950*/  @!P2 IADD3 R48, P0, PT, R29, R48, RZ ;  /* 0x000000301d30a210 */ /* 0x000fe40007f1e0ff */
[----:B------:R-:W-:Y:S01]  /*0960*/  SHF.R.S32.HI R23, RZ, 0x1f, R15 ;  /* 0x0000001fff177819 */ /* 0x000fe2000001140f */
[----:B------:R-:W-:Y:S01]  /*0970*/  @!P6 IMAD.WIDE.U32 R2, R4, R2, R20 ;  /* 0x000000020402e225 */ /* 0x000fe200078e0014 */
[----:B------:R-:W-:Y:S01]  /*0980*/  @!P2 IADD3.X R49, PT, PT, R24, R49, RZ, P0, !PT ;  /* 0x000000311831a210 */ /* 0x000fe200007fe4ff */
[----:B------:R-:W0:Y:S01]  /*0990*/  @!P4 LDC.64 R4, c[0x0][0x3f8] ;  /* 0x0000fe00ff04cb82 */ /* 0x000e220000000a00 */
[----:B------:R-:W-:Y:S01]  /*09a0*/  ISETP.GE.AND.EX P3, PT, R23, UR17, PT, P1 ;  /* 0x0000001117007c0c */ /* 0x000fe2000bf66310 */
[----:B------:R-:W-:Y:S01]  /*09b0*/  STL [R1+0x9b0], R48 ;  /* 0x0009b03001007387 */ /* 0x000fe20000100800 */
[----:B--2---:R-:W-:-:S02]  /*09c0*/  @!P2 IADD3 R46, P0, PT, R29, R46, RZ ;  /* 0x0000002e1d2ea210 */ /* 0x004fc40007f1e0ff */
[----:B------:R-:W-:Y:S01]  /*09d0*/  @!P6 IADD3 R3, PT, PT, R3, R31, RZ ;  /* 0x0000001f0303e210 */ /* 0x000fe20007ffe0ff */
[----:B------:R-:W-:Y:S01]  /*09e0*/  STL.64 [R1+0x9d0], R48 ;  /* 0x0009d03001007387 */ /* 0x000fe20000100a00 */
[----:B------:R-:W-:Y:S01]  /*09f0*/  @!P6 SHF.L.U32 R29, R2, 0x1, RZ ;  /* 0x00000001021de819 */ /* 0x000fe200000006ff */
[----:B------:R-:W2:Y:S01]  /*0a00*/  @!P5 LDC.64 R20, c[0x0][0x398] ;  /* 0x0000e600ff14db82 */ /* 0x000ea20000000a00 */
[----:B------:R-:W-:Y:S01]  /*0a10*/  @!P2 IADD3.X R47, PT, PT, R24, R47, RZ, P0, !PT ;  /* 0x0000002f182fa210 */ /* 0x000fe200007fe4ff */
[----:B------:R-:W-:Y:S01]  /*0a20*/  STL [R1+0x9ac], R49 ;  /* 0x0009ac3101007387 */ /* 0x000fe20000100800 */
[----:B------:R-:W-:Y:S02]  /*0a30*/  @!P6 SHF.L.U64.HI R24, R2, 0x1, R3 ;  /* 0x000000010218e819 */ /* 0x000fe40000010203 */
[----:B---3--:R-:W-:Y:S01]  /*0a40*/  @!P6 IADD3 R12, P0, PT, R29, R12, RZ ;  /* 0x0000000c1d0ce210 */ /* 0x008fe20007f1e0ff */
[----:B------:R-:W-:Y:S01]  /*0a50*/  STL.64 [R1+0x9b8], R46 ;  /* 0x0009b82e01007387 */ /* 0x000fe20000100a00 */
[----:B------:R-:W-:Y:S01]  /*0a60*/  @P4 LOP3.LUT R53, R53, 0x100000, RZ, 0xfc, !PT ;  /* 0x0010000035354812 */ /* 0x000fe200078efcff */
[----:B------:R-:W3:Y:S01]  /*0a70*/  @!P3 LDC.64 R2, c[0x0][0x3f8] ;  /* 0x0000fe00ff02bb82 */ /* 0x000ee20000000a00 */
[----:B------:R-:W-:Y:S01]  /*0a80*/  @!P6 IADD3.X R13, PT, PT, R24, R13, RZ, P0, !PT ;  /* 0x0000000d180de210 */ /* 0x000fe200007fe4ff */
[----:B------:R-:W-:Y:S01]  /*0a90*/  STL [R1+0x744], R8 ;  /* 0x0007440801007387 */ /* 0x000fe20000100800 */
[----:B----4-:R-:W-:Y:S01]  /*0aa0*/  @!P6 IADD3 R44, P0, PT, R29, R44, RZ ;  /* 0x0000002c1d2ce210 */ /* 0x010fe20007f1e0ff */
[----:B------:R-:W-:Y:S01]  /*0ab0*/  @!P5 IMAD R29, R22, R19, R27 ;  /* 0x00000013161dd224 */ /* 0x000fe200078e021b */
[----:B------:R-:W-:Y:S01]  /*0ac0*/  @!P5 MOV R27, R9 ;  /* 0x00000009001bd202 */ /* 0x000fe20000000f00 */
[----:B------:R-:W-:Y:S01]  /*0ad0*/  STL.64 [R1+0x770], R8 ;  /* 0x0007700801007387 */ /* 0x000fe20000100a00 */
[----:B------:R-:W-:Y:S01]  /*0ae0*/  @!P6 IADD3.X R45, PT, PT, R24, R45, RZ, P0, !PT ;  /* 0x0000002d182de210 */ /* 0x000fe200007fe4ff */
[----:B0-----:R-:W-:Y:S01]  /*0af0*/  @!P4 IMAD R28, R25, R4, RZ ;  /* 0x00000004191cc224 */ /* 0x001fe200078e02ff */
[----:B------:R-:W0:Y:S01]  /*0b00*/  @!P3 LDC.64 R40, c[0x0][0x3a0] ;  /* 0x0000e800ff28bb82 */ /* 0x000e220000000a00 */
[----:B------:R-:W-:Y:S01]  /*0b10*/  @!P5 IMAD.WIDE.U32 R26, R22, R18, R26 ;  /* 0x00000012161ad225 */ /* 0x000fe200078e001a */
[----:B------:R-:W-:Y:S01]  /*0b20*/  LOP3.LUT R53, R53, 0xfff7ffff, RZ, 0xc0, !PT ;  /* 0xfff7ffff35357812 */ /* 0x000fe200078ec0ff */
[----:B------:R-:W-:Y:S02]  /*0b30*/  STL [R1+0x740], R9 ;  /* 0x0007400901007387 */ /* 0x000fe40000100800 */
[----:B------:R-:W-:Y:S01]  /*0b40*/  @!P4 IMAD R31, R14, R5, R28 ;  /* 0x000000050e1fc224 */ /* 0x000fe200078e021c */
[----:B------:R-:W-:Y:S01]  /*0b50*/  @!P5 IADD3 R27, PT, PT, R27, R29, RZ ;  /* 0x0000001d1b1bd210 */ /* 0x000fe20007ffe0ff */
[----:B------:R-:W-:Y:S01]  /*0b60*/  STL [R1+0x9a4], R12 ;  /* 0x0009a40c01007387 */ /* 0x000fe20000100800 */
[----:B------:R-:W4:Y:S01]  /*0b70*/  @!P4 LDC.64 R18, c[0x0][0x3a0] ;  /* 0x0000e800ff12cb82 */ /* 0x000f220000000a00 */
[----:B------:R-:W-:-:S02]  /*0b80*/  @!P5 SHF.L.U32 R29, R26, 0x1, RZ ;  /* 0x000000011a1dd819 */ /* 0x000fc400000006ff */
[----:B------:R-:W-:Y:S01]  /*0b90*/  @!P5 SHF.L.U64.HI R22, R26, 0x1, R27 ;  /* 0x000000011a16d819 */ /* 0x000fe2000001021b */
[----:B------:R-:W-:Y:S01]  /*0ba0*/  STL [R1+0x9a8], R12 ;  /* 0x0009a80c01007387 */ /* 0x000fe20000100800 */
[----:B------:R-:W-:Y:S02]  /*0bb0*/  @!P4 MOV R26, R6 ;  /* 0x00000006001ac202 */ /* 0x000fe40000000f00 */
[----:B------:R-:W-:Y:S01]  /*0bc0*/  @!P4 MOV R27, R9 ;  /* 0x00000009001bc202 */ /* 0x000fe20000000f00 */
[----:B------:R-:W1:Y:S01]  /*0bd0*/  @!P4 LDC.64 R24, c[0x0][0x398] ;  /* 0x0000e600ff18cb82 */ /* 0x000e620000000a00 */
[----:B------:R-:W-:Y:S01]  /*0be0*/  @!P5 IADD3 R42, P0, PT, R29, R42, RZ ;  /* 0x0000002a1d2ad210 */ /* 0x000fe20007f1e0ff */
[----:B------:R-:W-:Y:S01]  /*0bf0*/  STL [R1+0x9a0], R13 ;  /* 0x0009a00d01007387 */ /* 0x000fe20000100800 */
[----:B------:R-:W-:Y:S01]  /*0c00*/  @P3 LOP3.LUT R53, R53, 0x80000, RZ, 0xfc, !PT ;  /* 0x0008000035353812 */ /* 0x000fe200078efcff */
[----:B------:R-:W-:Y:S01]  /*0c10*/  @!P4 IMAD.WIDE.U32 R26, R14, R4, R26 ;  /* 0x000000040e1ac225 */ /* 0x000fe200078e001a */
[C---:B------:R-:W-:Y:S01]  /*0c20*/  @!P5 IADD3.X R43, PT, PT, R22.reuse, R43, RZ, P0, !PT ;  /* 0x0000002b162bd210 */ /* 0x040fe200007fe4ff */
[----:B------:R-:W-:Y:S01]  /*0c30*/  STL [R1+0x99c], R42 ;  /* 0x00099c2a01007387 */ /* 0x000fe20000100800 */
[----:B--2---:R-:W-:Y:S01]  /*0c40*/  @!P5 IADD3 R20, P0, PT, R29, R20, RZ ;  /* 0x000000141d14d210 */ /* 0x004fe20007f1e0ff */
[----:B------:R-:W2:Y:S01]  /*0c50*/  @!P3 LDC.64 R4, c[0x0][0x398] ;  /* 0x0000e600ff04bb82 */ /* 0x000ea20000000a00 */
[----:B------:R-:W-:Y:S01]  /*0c60*/  @!P4 IADD3 R29, PT, PT, R27, R31, RZ ;  /* 0x0000001f1b1dc210 */ /* 0x000fe20007ffe0ff */
[----:B---3--:R-:W-:Y:S01]  /*0c70*/  @!P3 IMAD R14, R23, R2, RZ ;  /* 0x00000002170eb224 */ /* 0x008fe200078e02ff */
[----:B------:R-:W-:Y:S01]  /*0c80*/  @!P5 IADD3.X R21, PT, PT, R22, R21, RZ, P0, !PT ;  /* 0x000000151615d210 */ /* 0x000fe200007fe4ff */
[----:B------:R-:W-:Y:S01]  /*0c90*/  STL [R1+0x998], R43 ;  /* 0x0009982b01007387 */ /* 0x000fe20000100800 */
[----:B------:R-:W-:-:S02]  /*0ca0*/  @!P3 MOV R22, R6 ;  /* 0x000000060016b202 */ /* 0x000fc40000000f00 */
[----:B------:R-:W-:Y:S02]  /*0cb0*/  @!P3 MOV R23, R9 ;  /* 0x000000090017b202 */ /* 0x000fe40000000f00 */
[C---:B------:R-:W-:Y:S02]  /*0cc0*/  @!P4 SHF.L.U32 R27, R26.reuse, 0x1, RZ ;  /* 0x000000011a1bc819 */ /* 0x040fe400000006ff */
[----:B------:R-:W-:Y:S01]  /*0cd0*/  @!P4 SHF.L.U64.HI R26, R26, 0x1, R29 ;  /* 0x000000011a1ac819 */ /* 0x000fe2000001021d */
[----:B------:R-:W-:Y:S01]  /*0ce0*/  @!P3 IMAD R29, R15, R3, R14 ;  /* 0x000000030f1db224 */ /* 0x000fe200078e020e */
[----:B----4-:R-:W-:Y:S01]  /*0cf0*/  @!P4 IADD3 R14, P0, PT, R27, R18, RZ ;  /* 0x000000121b0ec210 */ /* 0x010fe20007f1e0ff */
[----:B------:R-:W-:Y:S01]  /*0d00*/  @!P3 IMAD.WIDE.U32 R2, R15, R2, R22 ;  /* 0x000000020f02b225 */ /* 0x000fe200078e0016 */
[----:B------:R-:W-:Y:S02]  /*0d10*/  LOP3.LUT R53, R53, 0xfffbffff, RZ, 0xc0, !PT ;  /* 0xfffbffff35357812 */ /* 0x000fe400078ec0ff */
[----:B------:R-:W-:-:S02]  /*0d20*/  @!P4 IADD3.X R15, PT, PT, R26, R19, RZ, P0, !PT ;  /* 0x000000131a0fc210 */ /* 0x000fc400007fe4ff */
[----:B-1----:R-:W-:Y:S02]  /*0d30*/  @!P4 IADD3 R22, P0, PT, R27, R24, RZ ;  /* 0x000000181b16c210 */ /* 0x002fe40007f1e0ff */
[----:B------:R-:W-:Y:S02]  /*0d40*/  @!P3 IADD3 R19, PT, PT, R3, R29, RZ ;  /* 0x0000001d0313b210 */ /* 0x000fe40007ffe0ff */
[----:B------:R-:W-:Y:S02]  /*0d50*/  @!P3 SHF.L.U32 R3, R2, 0x1, RZ ;  /* 0x000000010203b819 */ /* 0x000fe400000006ff */
[----:B------:R-:W-:Y:S02]  /*0d60*/  @!P4 IADD3.X R23, PT, PT, R26, R25, RZ, P0, !PT ;  /* 0x000000191a17c210 */ /* 0x000fe400007fe4ff */
[----:B------:R-:W-:Y:S02]  /*0d70*/  @!P3 SHF.L.U64.HI R2, R2, 0x1, R19 ;  /* 0x000000010202b819 */ /* 0x000fe40000010213 */
[----:B0-----:R-:W-:-:S02]  /*0d80*/  @!P3 IADD3 R40, P0, PT, R3, R40, RZ ;  /* 0x000000280328b210 */ /* 0x001fc40007f1e0ff */
[----:B------:R-:W-:Y:S02]  /*0d90*/  IADD3 R19, PT, PT, R0, 0x30, RZ ;  /* 0x0000003000137810 */ /* 0x000fe40007ffe0ff */
[C---:B------:R-:W-:Y:S02]  /*0da0*/  @!P3 IADD3.X R41, PT, PT, R2.reuse, R41, RZ, P0, !PT ;  /* 0x000000290229b210 */ /* 0x040fe400007fe4ff */
[----:B--2---:R-:W-:Y:S02]  /*0db0*/  @!P3 IADD3 R24, P0, PT, R3, R4, RZ ;  /* 0x000000040318b210 */ /* 0x004fe40007f1e0ff */
        /* <DEDUP_REMOVED lines=60> */
[----:B------:R-:W-:Y:S02]  /*1180*/  IADD3 R19, PT, PT, R0, 0x48, RZ ;  /* 0x0000004800137810 */ /* 0x000fe40007ffe0ff */
        /* <DEDUP_REMOVED lines=29> */
[----:B------:R-:W1:Y:S08]  /*1360*/  @!P1 LDC.64 R2, c[0x0][0x3a0] ;  /* 0x0000e800ff029b82 */ /* 0x000e700000000a00 */
[----:B------:R-:W2:Y:S01]  /*1370*/  @!P1 LDC.64 R60, c[0x0][0x398] ;  /* 0x0000e600ff3c9b82 */ /* 0x000ea20000000a00 */
[----:B0-----:R-:W-:Y:S01]  /*1380*/  @!P1 IMAD R50, R51, R18, RZ ;  /* 0x0000001233329224 */ /* 0x001fe200078e02ff */
[----:B------:R-:W-:-:S03]  /*1390*/  @!P1 MOV R51, R9 ;  /* 0x0000000900339202 */ /* 0x000fc60000000f00 */
[----:B------:R-:W-:Y:S01]  /*13a0*/  @!P1 IMAD R19, R55, R19, R50 ;  /* 0x0000001337139224 */ /* 0x000fe200078e0232 */
[----:B------:R-:W-:-:S05]  /*13b0*/  @!P1 MOV R50, R6 ;  /* 0x0000000600329202 */ /* 0x000fca0000000f00 */
[----:B------:R-:W-:Y:S01]  /*13c0*/  @!P1 IMAD.WIDE.U32 R50, R55, R18, R50 ;  /* 0x0000001237329225 */ /* 0x000fe200078e0032 */
[----:B------:R-:W-:-:S04]  /*13d0*/  SHF.R.S32.HI R55, RZ, 0x1f, R59 ;  /* 0x0000001fff377819 */ /* 0x000fc8000001143b */
[----:B------:R-:W-:Y:S02]  /*13e0*/  @!P1 IADD3 R51, PT, PT, R51, R19, RZ ;  /* 0x0000001333339210 */ /* 0x000fe40007ffe0ff */
[C---:B------:R-:W-:Y:S02]  /*13f0*/  @!P1 SHF.L.U32 R19, R50.reuse, 0x1, RZ ;  /* 0x0000000132139819 */ /* 0x040fe400000006ff */
[----:B------:R-:W-:Y:S02]  /*1400*/  @!P1 SHF.L.U64.HI R50, R50, 0x1, R51 ;  /* 0x0000000132329819 */ /* 0x000fe40000010233 */
[----:B-1----:R-:W-:-:S04]  /*1410*/  @!P1 IADD3 R2, P0, PT, R19, R2, RZ ;  /* 0x0000000213029210 */ /* 0x002fc80007f1e0ff */
[----:B------:R-:W-:Y:S02]  /*1420*/  @!P1 IADD3.X R3, PT, PT, R50, R3, RZ, P0, !PT ;  /* 0x0000000332039210 */ /* 0x000fe400007fe4ff */
[----:B--2---:R-:W-:-:S04]  /*1430*/  @!P1 IADD3 R60, P0, PT, R19, R60, RZ ;  /* 0x0000003c133c9210 */ /* 0x004fc80007f1e0ff */
        /* <DEDUP_REMOVED lines=15> */
[----:B------:R-:W0:Y:S01]  /*1530*/  @!P1 LDC.64 R18, c[0x0][0x398] ;  /* 0x0000e600ff129b82 */ /* 0x000e220000000a00 */
[----:B-1----:R-:W-:-:S04]  /*1540*/  @!P1 IADD3 R10, P0, PT, R52, R50, RZ ;  /* 0x00000032340a9210 */ /* 0x002fc80007f1e0ff */
        /* <DEDUP_REMOVED lines=17> */
[----:B------:R-:W-:-:S05]  /*1660*/  @!P1 IMAD.WIDE.U32 R54, R52, R18, R54 ;  /* 0x0000001234369225 */ /* 0x000fca00078e0036 */
[----:B------:R-:W-:Y:S02]  /*1670*/  @!P1 IADD3 R19, PT, PT, R55, R19, RZ ;  /* 0x0000001337139210 */ /* 0x000fe40007ffe0ff */
[C---:B------:R-:W-:Y:S02]  /*1680*/  @!P1 SHF.L.U32 R52, R54.reuse, 0x1, RZ ;  /* 0x0000000136349819 */ /* 0x040fe400000006ff */
[----:B------:R-:W-:Y:S02]  /*1690*/  @!P1 SHF.L.U64.HI R54, R54, 0x1, R19 ;  /* 0x0000000136369819 */ /* 0x000fe40000010213 */
[----:B------:R-:W1:Y:S01]  /*16a0*/  @!P1 LDC.64 R18, c[0x0][0x398] ;  /* 0x0000e600ff129b82 */ /* 0x000e620000000a00 */
[----:B0-----:R-:W-:-:S04]  /*16b0*/  @!P1 IADD3 R10, P0, PT, R52, R50, RZ ;  /* 0x00000032340a9210 */ /* 0x001fc80007f1e0ff */
[----:B------:R-:W-:-:S05]  /*16c0*/  @!P1 IADD3.X R11, PT, PT, R54, R51, RZ, P0, !PT ;  /* 0x00000033360b9210 */ /* 0x000fca00007fe4ff */
[----:B------:R1:W-:Y:S02]  /*16d0*/  @!P1 STL.64 [R1+0x220], R10 ;  /* 0x0002200a01009387 */ /* 0x0003e40000100a00 */
[----:B-1----:R-:W-:Y:S02]  /*16e0*/  @!P1 IADD3 R10, P0, PT, R52, R18, RZ ;  /* 0x00000012340a9210 */ /* 0x002fe40007f1e0ff */
        /* <DEDUP_REMOVED lines=21> */
[----:B------:R0:W-:Y:S01]  /*1840*/  @!P1 STL.64 [R1+0x5d0], R10 ;  /* 0x0005d00a01009387 */ /* 0x0001e20000100a00 */
[----:B-1----:R-:W-:Y:S02]  /*1850*/  @!P1 IADD3 R46, P0, PT, R52, R18, RZ ;  /* 0x00000012342e9210 */ /* 0x002fe40007f1e0ff */
[----:B------:R-:W-:Y:S02]  /*1860*/  IADD3 R52, PT, PT, R0, 0x70, RZ ;  /* 0x0000007000347810 */ /* 0x000fe40007ffe0ff */
[----:B------:R-:W-:Y:S02]  /*1870*/  @!P1 IADD3.X R47, PT, PT, R54, R19, RZ, P0, !PT ;  /* 0x00000013362f9210 */ /* 0x000fe400007fe4ff */
        /* <DEDUP_REMOVED lines=39> */
[----:B------:R-:W-:Y:S02]  /*1af0*/  @!P1 IADD3.X R11, PT, PT, R54, R51, RZ, P0, !PT ;  /* 0x00000033360b9210 */ /* 0x000fe400007fe4ff */
        /* <DEDUP_REMOVED lines=193> */
[----:B------:R-:W-:Y:S02]  /*2710*/  @P1 LOP3.LUT R53, R53, 0x1, RZ, 0xfc, !PT ;  /* 0x0000000135351812 */ /* 0x000fe400078efcff */
[----:B------:R-:W-:Y:S02]  /*2720*/  MOV R8, R16 ;  /* 0x0000001000087202 */ /* 0x000fe40000000f00 */
        /* <DEDUP_REMOVED lines=635> */
[----:B------:R-:W-:Y:S02]  /*4ee0*/  SHF.R.S32.HI R52, RZ, 0x1f, R58 ;  /* 0x0000001fff347819 */ /* 0x000fe4000001143a */
[----:B------:R-:W-:Y:S02]  /*4ef0*/  @!P1 IADD3.X R49, PT, PT, R54, R19, RZ, P0, !PT ;  /* 0x0000001336319210 */ /* 0x000fe400007fe4ff */
[----:B------:R-:W-:-:S03]  /*4f00*/  ISETP.GE.U32.AND P0, PT, R58, UR16, PT ;  /* 0x000000103a007c0c */ /* 0x000fc6000bf06070 */
[----:B------:R0:W-:Y:S01]  /*4f10*/  @!P1 STL.64 [R1+0x390], R48 ;  /* 0x0003903001009387 */ /* 0x0001e20000100a00 */
[----:B------:R-:W-:-:S13]  /*4f20*/  ISETP.GE.AND.EX P1, PT, R52, UR17, PT, P0 ;  /* 0x0000001134007c0c */ /* 0x000fda000bf26300 */
[----:B------:R-:W1:Y:S01]  /*4f30*/  @!P1 LDC.64 R50, c[0x0][0x3f8] ;  /* 0x0000fe00ff329b82 */ /* 0x000e620000000a00 */
[----:B------:R-:W-:Y:S02]  /*4f40*/  @!P1 MOV R54, R6 ;  /* 0x0000000600369202 */ /* 0x000fe40000000f00 */
[----:B------:R-:W-:Y:S02]  /*4f50*/  @!P1 MOV R55, R9 ;  /* 0x0000000900379202 */ /* 0x000fe40000000f00 */
[----:B------:R-:W-:-:S03]  /*4f60*/  @P1 LOP3.LUT R57, R57, 0x10, RZ, 0xfc, !PT ;  /* 0x0000001039391812 */ /* 0x000fc600078efcff */
[----:B------:R-:W0:Y:S01]  /*4f70*/  @!P1 LDC.64 R18, c[0x0][0x3a0] ;  /* 0x0000e800ff129b82 */ /* 0x000e220000000a00 */
[----:B------:R-:W-:Y:S01]  /*4f80*/  LOP3.LUT R57, R57, 0xfffffff7, RZ, 0xc0, !PT ;  /* 0xfffffff739397812 */ /* 0x000fe200078ec0ff */
[----:B-1----:R-:W-:-:S04]  /*4f90*/  @!P1 IMAD R52, R52, R50, RZ ;  /* 0x0000003234349224 */ /* 0x002fc800078e02ff */
[C---:B------:R-:W-:Y:S02]  /*4fa0*/  @!P1 IMAD R52, R58.reuse, R51, R52 ;  /* 0x000000333a349224 */ /* 0x040fe400078e0234 */
[----:B------:R-:W-:Y:S01]  /*4fb0*/  @!P1 IMAD.WIDE.U32 R50, R58, R50, R54 ;  /* 0x000000323a329225 */ /* 0x000fe200078e0036 */
[----:B------:R-:W-:-:S04]  /*4fc0*/  IADD3 R58, PT, PT, R0, 0x1a8, RZ ;  /* 0x000001a8003a7810 */ /* 0x000fc80007ffe0ff */
[----:B------:R-:W-:Y:S02]  /*4fd0*/  @!P1 IADD3 R52, PT, PT, R51, R52, RZ ;  /* 0x0000003433349210 */ /* 0x000fe40007ffe0ff */
[C---:B------:R-:W-:Y:S02]  /*4fe0*/  @!P1 SHF.L.U32 R51, R50.reuse, 0x1, RZ ;  /* 0x0000000132339819 */ /* 0x040fe400000006ff */
[----:B------:R-:W-:Y:S02]  /*4ff0*/  @!P1 SHF.L.U64.HI R50, R50, 0x1, R52 ;  /* 0x0000000132329819 */ /* 0x000fe40000010234 */
[----:B0-----:R-:W-:Y:S02]  /*5000*/  @!P1 IADD3 R48, P0, PT, R51, R18, RZ ;  /* 0x0000001233309210 */ /* 0x001fe40007f1e0ff */
[----:B------:R-:W-:Y:S02]  /*5010*/  SHF.R.S32.HI R52, RZ, 0x1f, R58 ;  /* 0x0000001fff347819 */ /* 0x000fe4000001143a */
[----:B------:R-:W-:-:S02]  /*5020*/  @!P1 IADD3.X R49, PT, PT, R50, R19, RZ, P0, !PT ;  /* 0x0000001332319210 */ /* 0x000fc400007fe4ff */
[----:B------:R-:W0:Y:S03]  /*5030*/  @!P1 LDC.64 R18, c[0x0][0x398] ;  /* 0x0000e600ff129b82 */ /* 0x000e260000000a00 */
[----:B------:R0:W-:Y:S02]  /*5040*/  @!P1 STL.64 [R1+0x370], R48 ;  /* 0x0003703001009387 */ /* 0x0001e40000100a00 */
[----:B0-----:R-:W-:-:S04]  /*5050*/  @!P1 IADD3 R48, P0, PT, R51, R18, RZ ;  /* 0x0000001233309210 */ /* 0x001fc80007f1e0ff */
        /* <DEDUP_REMOVED lines=78> */
[----:B------:R-:W-:Y:S01]  /*5540*/  PRMT R12, RZ, 0x7610, R12 ;  /* 0x00007610ff0c7816 */ /* 0x000fe2000000000c */
[----:B------:R-:W-:Y:S01]  /*5550*/  STL [R1+0x948], R57 ;  /* 0x0009483901007387 */ /* 0x000fe20000100800 */
[----:B------:R-:W-:Y:S02]  /*5560*/  PRMT R13, RZ, 0x7610, R13 ;  /* 0x00007610ff0d7816 */ /* 0x000fe4000000000d */
[----:B------:R-:W-:Y:S01]  /*5570*/  PRMT R42, RZ, 0x7610, R42 ;  /* 0x00007610ff2a7816 */ /* 0x000fe2000000002a */
[----:B------:R-:W-:Y:S01]  /*5580*/  STL [R1+0x960], R57 ;  /* 0x0009603901007387 */ /* 0x000fe20000100800 */
        /* <DEDUP_REMOVED lines=83> */
[----:B------:R-:W-:Y:S02]  /*5ac0*/  ISETP.GE.AND.EX P3, PT, R52, UR17, PT, P3 ;  /* 0x0000001134007c0c */ /* 0x000fe4000bf66330 */
[C---:B------:R-:W-:Y:S02]  /*5ad0*/  LOP3.LUT P2, RZ, R53.reuse, 0x800000, RZ, 0xc0, !PT ;  /* 0x0080000035ff7812 */ /* 0x040fe4000784c0ff */
[----:B------:R-:W-:-:S09]  /*5ae0*/  LOP3.LUT R53, R53, 0xdfffffff, RZ, 0xc0, !PT ;  /* 0xdfffffff35357812 */ /* 0x000fd200078ec0ff */
        /* <DEDUP_REMOVED lines=33> */
[C---:B------:R-:W-:Y:S02]  /*5d00*/  IADD3 R58, PT, PT, R0.reuse, 0x1f0, RZ ;  /* 0x000001f0003a7810 */ /* 0x040fe40007ffe0ff */
[----:B------:R-:W-:Y:S02]  /*5d10*/  IADD3 R0, PT, PT, R0, 0x1f8, RZ ;  /* 0x000001f800007810 */ /* 0x000fe40007ffe0ff */
[----:B------:R-:W-:Y:S01]  /*5d20*/  @!P4 IADD3 R52, PT, PT, R51, R52, RZ ;  /* 0x000000343334c210 */ /* 0x000fe20007ffe0ff */
[----:B------:R-:W-:Y:S01]  /*5d30*/  STL.64 [R1+0x8e8], R58 ;  /* 0x0008e83a01007387 */ /* 0x000fe20000100a00 */
[C---:B------:R-:W-:Y:S02]  /*5d40*/  @!P4 SHF.L.U32 R51, R50.reuse, 0x1, RZ ;  /* 0x000000013233c819 */ /* 0x040fe400000006ff */
[----:B------:R-:W-:-:S02]  /*5d50*/  @!P4 SHF.L.U64.HI R50, R50, 0x1, R52 ;  /* 0x000000013232c819 */ /* 0x000fc40000010234 */
[C---:B0-----:R-:W-:Y:S02]  /*5d60*/  @!P4 IADD3 R48, P5, PT, R51.reuse, R18, RZ ;  /* 0x000000123330c210 */ /* 0x041fe40007fbe0ff */
[----:B------:R-:W-:Y:S02]  /*5d70*/  SHF.R.S32.HI R52, RZ, 0x1f, R58 ;  /* 0x0000001fff347819 */ /* 0x000fe4000001143a */
[----:B------:R-:W-:Y:S02]  /*5d80*/  @!P4 IADD3.X R49, PT, PT, R50, R19, RZ, P5, !PT ;  /* 0x000000133231c210 */ /* 0x000fe40002ffe4ff */
[----:B------:R-:W0:Y:S03]  /*5d90*/  @!P4 LDC.64 R18, c[0x0][0x398] ;  /* 0x0000e600ff12cb82 */ /* 0x000e260000000a00 */
        /* <DEDUP_REMOVED lines=11> */
[----:B0-----:R-:W-:-:S04]  /*5e50*/  @!P5 IMAD R52, R52, R50, RZ ;  /* 0x000000323434d224 */ /* 0x001fc800078e02ff */
[C---:B------:R-:W-:Y:S02]  /*5e60*/  @!P5 IMAD R52, R58.reuse, R51, R52 ;  /* 0x000000333a34d224 */ /* 0x040fe400078e0234 */
[----:B------:R-:W-:Y:S01]  /*5e70*/  @!P5 IMAD.WIDE.U32 R50, R58, R50, R54 ;  /* 0x000000323a32d225 */ /* 0x000fe200078e0036 */
[----:B------:R-:W-:-:S04]  /*5e80*/  MOV R58, R48 ;  /* 0x00000030003a7202 */ /* 0x000fc80000000f00 */
[----:B------:R-:W-:Y:S02]  /*5e90*/  @!P5 IADD3 R52, PT, PT, R51, R52, RZ ;  /* 0x000000343334d210 */ /* 0x000fe40007ffe0ff */
[C---:B------:R-:W-:Y:S02]  /*5ea0*/  @!P5 SHF.L.U32 R51, R50.reuse, 0x1, RZ ;  /* 0x000000013233d819 */ /* 0x040fe400000006ff */
[----:B------:R-:W-:Y:S02]  /*5eb0*/  @!P5 SHF.L.U64.HI R50, R50, 0x1, R52 ;  /* 0x000000013232d819 */ /* 0x000fe40000010234 */
[----:B-1----:R-:W-:Y:S02]  /*5ec0*/  @!P5 IADD3 R54, P6, PT, R51, R18, RZ ;  /* 0x000000123336d210 */ /* 0x002fe40007fde0ff */
[----:B------:R-:W-:Y:S02]  /*5ed0*/  SHF.R.S32.HI R52, RZ, 0x1f, R0 ;  /* 0x0000001fff347819 */ /* 0x000fe40000011400 */
[----:B------:R-:W-:-:S02]  /*5ee0*/  @!P5 IADD3.X R55, PT, PT, R50, R19, RZ, P6, !PT ;  /* 0x000000133237d210 */ /* 0x000fc400037fe4ff */
[----:B------:R-:W0:Y:S03]  /*5ef0*/  @!P5 LDC.64 R18, c[0x0][0x398] ;  /* 0x0000e600ff12db82 */ /* 0x000e260000000a00 */
[----:B------:R1:W-:Y:S01]  /*5f00*/  @!P5 STL.64 [R1+0x290], R54 ;  /* 0x000290360100d387 */ /* 0x0003e20000100a00 */
[----:B0-----:R-:W-:-:S04]  /*5f10*/  @!P5 IADD3 R48, P6, PT, R51, R18, RZ ;  /* 0x000000123330d210 */ /* 0x001fc80007fde0ff */
[----:B------:R-:W-:Y:S02]  /*5f20*/  @!P5 IADD3.X R49, PT, PT, R50, R19, RZ, P6, !PT ;  /* 0x000000133231d210 */ /* 0x000fe400037fe4ff */
[----:B------:R-:W-:Y:S02]  /*5f30*/  ISETP.GE.U32.AND P6, PT, R0, UR16, PT ;  /* 0x0000001000007c0c */ /* 0x000fe4000bfc6070 */
[----:B------:R-:W-:Y:S02]  /*5f40*/  MOV R7, R49 ;  /* 0x0000003100077202 */ /* 0x000fe40000000f00 */
[----:B------:R-:W-:-:S13]  /*5f50*/  ISETP.GE.AND.EX P6, PT, R52, UR17, PT, P6 ;  /* 0x0000001134007c0c */ /* 0x000fda000bfc6360 */
[----:B------:R-:W0:Y:S01]  /*5f60*/  @!P6 LDC.64 R50, c[0x0][0x3f8] ;  /* 0x0000fe00ff32eb82 */ /* 0x000e220000000a00 */
[----:B-1----:R-:W-:Y:S02]  /*5f70*/  @!P6 MOV R54, R6 ;  /* 0x000000060036e202 */ /* 0x002fe40000000f00 */
[----:B------:R-:W-:-:S05]  /*5f80*/  @!P6 MOV R55, R9 ;  /* 0x000000090037e202 */ /* 0x000fca0000000f00 */
[----:B------:R-:W1:Y:S01]  /*5f90*/  @!P6 LDC.64 R18, c[0x0][0x3a0] ;  /* 0x0000e800ff12eb82 */ /* 0x000e620000000a00 */
[----:B------:R-:W-:Y:S02]  /*5fa0*/  MOV R9, R17 ;  /* 0x0000001100097202 */ /* 0x000fe40000000f00 */
[----:B------:R-:W-:Y:S01]  /*5fb0*/  MOV R6, R48 ;  /* 0x0000003000067202 */ /* 0x000fe20000000f00 */
[----:B------:R-:W2:Y:S04]  /*5fc0*/  LDL.LU.64 R16, [R1+0x9c8] ;  /* 0x0009c80001107983 */ /* 0x000ea80000300a00 */
[----:B------:R-:W3:Y:S01]  /*5fd0*/  LDL.LU.64 R48, [R1+0x9d0] ;  /* 0x0009d00001307983 */ /* 0x000ee20000300a00 */
[-C--:B0-----:R-:W-:Y:S02]  /*5fe0*/  @!P6 IMAD R52, R52, R50.reuse, RZ ;  /* 0x000000323434e224 */ /* 0x081fe400078e02ff */
[----:B------:R-:W-:Y:S01]  /*5ff0*/  @!P6 IMAD.WIDE.U32 R54, R0, R50, R54 ;  /* 0x000000320036e225 */ /* 0x000fe200078e0036 */
[----:B------:R-:W-:-:S02]  /*6000*/  PRMT R43, RZ, 0x7610, R43 ;  /* 0x00007610ff2b7816 */ /* 0x000fc4000000002b */
[----:B------:R-:W-:Y:S01]  /*6010*/  LOP3.LUT R56, R56, 0xffffefff, RZ, 0xc0, !PT ;  /* 0xffffefff38387812 */ /* 0x000fe200078ec0ff */
[----:B------:R-:W-:Y:S01]  /*6020*/  @!P6 IMAD R51, R0, R51, R52 ;  /* 0x000000330033e224 */ /* 0x000fe200078e0234 */
[C---:B------:R-:W-:Y:S01]  /*6030*/  @!P6 SHF.L.U32 R50, R54.reuse, 0x1, RZ ;  /* 0x000000013632e819 */ /* 0x040fe200000006ff */
[----:B------:R-:W-:Y:S03]  /*6040*/  STL [R1+0x938], R52 ;  /* 0x0009383401007387 */ /* 0x000fe60000100800 */
[----:B------:R-:W-:Y:S01]  /*6050*/  @!P6 IADD3 R0, PT, PT, R55, R51, RZ ;  /* 0x000000333700e210 */ /* 0x000fe20007ffe0ff */
[----:B------:R0:W-:Y:S03]  /*6060*/  STL.64 [R1+0x978], R54 ;  /* 0x0009783601007387 */ /* 0x0001e60000100a00 */
[----:B------:R-:W-:Y:S01]  /*6070*/  @!P6 SHF.L.U64.HI R0, R54, 0x1, R0 ;  /* 0x000000013600e819 */ /* 0x000fe20000010200 */
[----:B------:R-:W-:Y:S01]  /*6080*/  STL [R1+0x964], R52 ;  /* 0x0009643401007387 */ /* 0x000fe20000100800 */
[----:B0-----:R-:W-:-:S02]  /*6090*/  MOV R54, R8 ;  /* 0x0000000800367202 */ /* 0x001fc40000000f00 */
[----:B-1----:R-:W-:Y:S02]  /*60a0*/  @!P6 IADD3 R8, P0, PT, R50, R18, RZ ;  /* 0x000000123208e210 */ /* 0x002fe40007f1e0ff */
[----:B------:R-:W-:Y:S02]  /*60b0*/  MOV R55, R9 ;  /* 0x0000000900377202 */ /* 0x000fe40000000f00 */
[----:B------:R-:W-:Y:S02]  /*60c0*/  @!P6 IADD3.X R9, PT, PT, R0, R19, RZ, P0, !PT ;  /* 0x000000130009e210 */ /* 0x000fe400007fe4ff */
[----:B------:R-:W0:Y:S01]  /*60d0*/  @!P6 LDC.64 R18, c[0x0][0x398] ;  /* 0x0000e600ff12eb82 */ /* 0x000e220000000a00 */
[----:B------:R-:W-:Y:S04]  /*60e0*/  STL [R1+0x77c], R8 ;  /* 0x00077c0801007387 */ /* 0x000fe80000100800 */
[----:B------:R-:W-:Y:S04]  /*60f0*/  STL [R1+0x780], R8 ;  /* 0x0007800801007387 */ /* 0x000fe80000100800 */
[----:B------:R-:W-:Y:S04]  /*6100*/  STL.64 [R1+0x788], R8 ;  /* 0x0007880801007387 */ /* 0x000fe80000100a00 */
[----:B------:R-:W-:Y:S04]  /*6110*/  STL [R1+0x7e4], R8 ;  /* 0x0007e40801007387 */ /* 0x000fe80000100800 */
[----:B------:R1:W-:Y:S04]  /*6120*/  STL [R1+0x830], R8 ;  /* 0x0008300801007387 */ /* 0x0003e80000100800 */
[----:B------:R4:W-:Y:S01]  /*6130*/  STL.64 [R1+0x918], R50 ;  /* 0x0009183201007387 */ /* 0x0009e20000100a00 */
[----:B-1----:R-:W-:-:S02]  /*6140*/  MOV R8, R6 ;  /* 0x0000000600087202 */ /* 0x002fc40000000f00 */
[----:B0-----:R-:W-:Y:S02]  /*6150*/  @!P6 IADD3 R6, P1, PT, R50, R18, RZ ;  /* 0x000000123206e210 */ /* 0x001fe40007f3e0ff */
[----:B----4-:R-:W-:Y:S02]  /*6160*/  MOV R50, R10 ;  /* 0x0000000a00327202 */ /* 0x010fe40000000f00 */
[----:B------:R-:W-:Y:S02]  /*6170*/  MOV R51, R11 ;  /* 0x0000000b00337202 */ /* 0x000fe40000000f00 */
[----:B------:R-:W4:Y:S01]  /*6180*/  LDL.LU.64 R10, [R1+0x9c0] ;  /* 0x0009c000010a7983 */ /* 0x000f220000300a00 */
[----:B------:R-:W-:-:S06]  /*6190*/  HFMA2 R18, -RZ, RZ, 0, 0 ;  /* 0x00000000ff127431 */ /* 0x000fcc00000001ff */
[----:B----4-:R0:W4:Y:S02]  /*61a0*/  @!P3 LDG.E R18, desc[UR10][R10.64] ;  /* 0x0000000a0a12b981 */ /* 0x010124000c1e1900 */
[----:B0-----:R-:W-:-:S06]  /*61b0*/  MOV R10, RZ ;  /* 0x000000ff000a7202 */ /* 0x001fcc0000000f00 */
[----:B--2---:R0:W2:Y:S01]  /*61c0*/  @!P3 LDG.E R10, desc[UR10][R16.64] ;  /* 0x0000000a100ab981 */ /* 0x0040a2000c1e1900 */
[----:B---3--:R-:W-:Y:S02]  /*61d0*/  PRMT R48, RZ, 0x7610, R48 ;  /* 0x00007610ff307816 */ /* 0x008fe40000000030 */
[----:B------:R-:W-:Y:S02]  /*61e0*/  PRMT R49, RZ, 0x7610, R49 ;  /* 0x00007610ff317816 */ /* 0x000fe40000000031 */
[C---:B----4-:R-:W-:Y:S02]  /*61f0*/  @!P3 PRMT R48, R18.reuse, 0x7610, R48 ;  /* 0x000076101230b816 */ /* 0x050fe40000000030 */
[----:B------:R-:W-:-:S03]  /*6200*/  @!P3 PRMT R49, R18, 0x7632, R49 ;  /* 0x000076321231b816 */ /* 0x000fc60000000031 */
[----:B------:R1:W-:Y:S04]  /*6210*/  STL.S16 [R1+0x278], R48 ;  /* 0x0002783001007387 */ /* 0x0003e80000100600 */
[----:B------:R3:W-:Y:S04]  /*6220*/  STL.S16 [R1+0x27c], R49 ;  /* 0x00027c3101007387 */ /* 0x0007e80000100600 */
[----:B-1----:R-:W4:Y:S04]  /*6230*/  LDL.LU R48, [R1+0x9b0] ;  /* 0x0009b00001307983 */ /* 0x002f280000300800 */
[----:B---3--:R-:W4:Y:S01]  /*6240*/  LDL.LU R49, [R1+0x9ac] ;  /* 0x0009ac0001317983 */ /* 0x008f220000300800 */
[----:B0-----:R-:W-:-:S04]  /*6250*/  PRMT R16, RZ, 0x7610, R16 ;  /* 0x00007610ff107816 */ /* 0x001fc80000000010 */
[----:B--2---:R-:W-:-:S05]  /*6260*/  @!P3 PRMT R16, R10, 0x7610, R16 ;  /* 0x000076100a10b816 */ /* 0x004fca0000000010 */
[----:B------:R0:W-:Y:S02]  /*6270*/  STL.S16 [R1+0x280], R16 ;  /* 0x0002801001007387 */ /* 0x0001e40000100600 */
[----:B0-----:R-:W-:Y:S02]  /*6280*/  HFMA2 R16, -RZ, RZ, 0, 0 ;  /* 0x00000000ff107431 */ /* 0x001fe400000001ff */
[----:B------:R0:W-:Y:S04]  /*6290*/  STL [R1+0x778], R9 ;  /* 0x0007780901007387 */ /* 0x0001e80000100800 */
[----:B------:R-:W-:Y:S01]  /*62a0*/  STL [R1+0x94c], R6 ;  /* 0x00094c0601007387 */ /* 0x000fe20000100800 */
[----:B0-----:R-:W-:Y:S02]  /*62b0*/  MOV R9, R7 ;  /* 0x0000000700097202 */ /* 0x001fe40000000f00 */
[----:B------:R-:W-:-:S05]  /*62c0*/  @!P6 IADD3.X R7, PT, PT, R0, R19, RZ, P1, !PT ;  /* 0x000000130007e210 */ /* 0x000fca0000ffe4ff */
[----:B------:R-:W-:Y:S04]  /*62d0*/  STL.64 [R1+0x790], R6 ;  /* 0x0007900601007387 */ /* 0x000fe80000100a00 */
[----:B------:R-:W-:Y:S04]  /*62e0*/  STL.64 [R1+0x920], R6 ;  /* 0x0009200601007387 */ /* 0x000fe80000100a00 */
[----:B------:R-:W-:Y:S04]  /*62f0*/  STL.64 [R1+0x958], R6 ;  /* 0x0009580601007387 */ /* 0x000fe80000100a00 */
[----:B------:R-:W-:Y:S04]  /*6300*/  STL.64 [R1+0x968], R6 ;  /* 0x0009680601007387 */ /* 0x000fe80000100a00 */
[----:B------:R0:W-:Y:S02]  /*6310*/  STL.64 [R1+0x980], R6 ;  /* 0x0009800601007387 */ /* 0x0001e40000100a00 */
[----:B0-----:R-:W-:-:S02]  /*6320*/  MOV R6, R46 ;  /* 0x0000002e00067202 */ /* 0x001fc40000000f00 */
[----:B------:R-:W-:Y:S02]  /*6330*/  MOV R7, R47 ;  /* 0x0000002f00077202 */ /* 0x000fe40000000f00 */
[----:B------:R-:W2:Y:S04]  /*6340*/  LDL.LU.64 R46, [R1+0x9b8] ;  /* 0x0009b800012e7983 */ /* 0x000ea80000300a00 */
[----:B----4-:R-:W3:Y:S01]  /*6350*/  @!P2 LDG.E R16, desc[UR10][R48.64] ;  /* 0x0000000a3010a981 */ /* 0x010ee2000c1e1900 */
[----:B------:R-:W-:-:S04]  /*6360*/  PRMT R11, RZ, 0x7610, R11 ;  /* 0x00007610ff0b7816 */ /* 0x000fc8000000000b */
[----:B------:R-:W-:-:S05]  /*6370*/  @!P3 PRMT R11, R10, 0x7632, R11 ;  /* 0x000076320a0bb816 */ /* 0x000fca000000000b */
[----:B------:R0:W-:Y:S02]  /*6380*/  STL.S16 [R1+0x284], R11 ;  /* 0x0002840b01007387 */ /* 0x0001e40000100600 */
[----:B0-----:R-:W-:-:S06]  /*6390*/  MOV R11, RZ ;  /* 0x000000ff000b7202 */ /* 0x001fcc0000000f00 */
[----:B--2---:R-:W2:Y:S01]  /*63a0*/  @!P2 LDG.E R11, desc[UR10][R46.64] ;  /* 0x0000000a2e0ba981 */ /* 0x004ea2000c1e1900 */
[----:B---3--:R-:W-:-:S05]  /*63b0*/  @!P2 PRMT R12, R16, 0x7610, R12 ;  /* 0x00007610100ca816 */ /* 0x008fca000000000c */
[----:B------:R0:W-:Y:S04]  /*63c0*/  STL.S16 [R1+0x238], R12 ;  /* 0x0002380c01007387 */ /* 0x0001e80000100600 */
[----:B0-----:R-:W3:Y:S01]  /*63d0*/  LDL.LU R12, [R1+0x9a8] ;  /* 0x0009a800010c7983 */ /* 0x001ee20000300800 */
[----:B--2---:R-:W-:-:S05]  /*63e0*/  @!P2 PRMT R13, R11, 0x7610, R13 ;  /* 0x000076100b0da816 */ /* 0x004fca000000000d */
[----:B------:R0:W-:Y:S04]  /*63f0*/  STL.S16 [R1+0x288], R13 ;  /* 0x0002880d01007387 */ /* 0x0001e80000100600 */
[----:B0-----:R-:W2:Y:S01]  /*6400*/  LDL.LU R13, [R1+0x9a0] ;  /* 0x0009a000010d7983 */ /* 0x001ea20000300800 */
[----:B---3--:R-:W-:-:S04]  /*6410*/  PRMT R12, RZ, 0x7610, R12 ;  /* 0x00007610ff0c7816 */ /* 0x008fc8000000000c */
[----:B------:R-:W-:-:S05]  /*6420*/  @!P2 PRMT R12, R16, 0x7632, R12 ;  /* 0x00007632100ca816 */ /* 0x000fca000000000c */
[----:B------:R0:W-:Y:S04]  /*6430*/  STL.S16 [R1+0x23c], R12 ;  /* 0x00023c0c01007387 */ /* 0x0001e80000100600 */
[----:B0-----:R-:W2:Y:S01]  /*6440*/  LDL.LU R12, [R1+0x9a4] ;  /* 0x0009a400010c7983 */ /* 0x001ea20000300800 */
[----:B------:R-:W-:-:S04]  /*6450*/  PRMT R17, RZ, 0x7610, R17 ;  /* 0x00007610ff117816 */ /* 0x000fc80000000011 */
[----:B------:R-:W-:Y:S02]  /*6460*/  @!P2 PRMT R17, R11, 0x7632, R17 ;  /* 0x000076320b11a816 */ /* 0x000fe40000000011 */
[----:B------:R-:W-:-:S03]  /*6470*/  LOP3.LUT P0, RZ, R53, 0x400000, RZ, 0xc0, !PT ;  /* 0x0040000035ff7812 */ /* 0x000fc6000780c0ff */
[----:B------:R0:W-:Y:S02]  /*6480*/  STL.S16 [R1+0x28c], R17 ;  /* 0x00028c1101007387 */ /* 0x0001e40000100600 */
[----:B0-----:R-:W-:-:S08]  /*6490*/  HFMA2 R17, -RZ, RZ, 0, 0 ;  /* 0x00000000ff117431 */ /* 0x001fd000000001ff */
[----:B--2---:R0:W2:Y:S02]  /*64a0*/  @!P0 LDG.E R17, desc[UR10][R12.64] ;  /* 0x0000000a0c118981 */ /* 0x0040a4000c1e1900 */
[----:B0-----:R-:W-:-:S06]  /*64b0*/  MOV R12, RZ ;  /* 0x000000ff000c7202 */ /* 0x001fcc0000000f00 */
[----:B------:R-:W3:Y:S01]  /*64c0*/  @!P0 LDG.E R12, desc[UR10][R44.64] ;  /* 0x0000000a2c0c8981 */ /* 0x000ee2000c1e1900 */
[----:B------:R-:W-:Y:S02]  /*64d0*/  PRMT R13, RZ, 0x7610, R13 ;  /* 0x00007610ff0d7816 */ /* 0x000fe4000000000d */
[----:B------:R-:W-:Y:S02]  /*64e0*/  LOP3.LUT P1, RZ, R53, 0x200000, RZ, 0xc0, !PT ;  /* 0x0020000035ff7812 */ /* 0x000fe4000782c0ff */
[----:B---3--:R-:W-:-:S05]  /*64f0*/  @!P0 PRMT R13, R12, 0x7632, R13 ;  /* 0x000076320c0d8816 */ /* 0x008fca000000000d */
[----:B------:R0:W-:Y:S02]  /*6500*/  STL.S16 [R1+0x2ec], R13 ;  /* 0x0002ec0d01007387 */ /* 0x0001e40000100600 */
[----:B0-----:R-:W-:-:S06]  /*6510*/  MOV R13, RZ ;  /* 0x000000ff000d7202 */ /* 0x001fcc0000000f00 */
[----:B------:R0:W3:Y:S01]  /*6520*/  @!P1 LDG.E R13, desc[UR10][R20.64] ;  /* 0x0000000a140d9981 */ /* 0x0000e2000c1e1900 */
[----:B------:R-:W-:-:S04]  /*6530*/  LOP3.LUT R53, R53, 0xfbffffff, RZ, 0xc0, !PT ;  /* 0xfbffffff35357812 */ /* 0x000fc800078ec0ff */
[----:B------:R-:W-:Y:S02]  /*6540*/  @P6 LOP3.LUT R53, R53, 0x4000000, RZ, 0xfc, !PT ;  /* 0x0400000035356812 */ /* 0x000fe400078efcff */
[----:B0-----:R-:W-:Y:S02]  /*6550*/  PRMT R21, RZ, 0x7610, R21 ;  /* 0x00007610ff157816 */ /* 0x001fe40000000015 */
[----:B------:R-:W-:Y:S02]  /*6560*/  LOP3.LUT P4, RZ, R53, 0x100000, RZ, 0xc0, !PT ;  /* 0x0010000035ff7812 */ /* 0x000fe4000788c0ff */
[C---:B--2---:R-:W-:Y:S02]  /*6570*/  @!P0 PRMT R42, R17.reuse, 0x7610, R42 ;  /* 0x00007610112a8816 */ /* 0x044fe4000000002a */
[----:B------:R-:W-:-:S03]  /*6580*/  @!P0 PRMT R43, R17, 0x7632, R43 ;  /* 0x00007632112b8816 */ /* 0x000fc6000000002b */
[----:B------:R0:W-:Y:S04]  /*6590*/  STL.S16 [R1+0x234], R42 ;  /* 0x0002342a01007387 */ /* 0x0001e80000100600 */
[----:B------:R1:W-:Y:S04]  /*65a0*/  STL.S16 [R1+0x2e8], R43 ;  /* 0x0002e82b01007387 */ /* 0x0003e80000100600 */
[----:B0-----:R-:W2:Y:S04]  /*65b0*/  LDL.LU R42, [R1+0x99c] ;  /* 0x00099c00012a7983 */ /* 0x001ea80000300800 */
[----:B-1----:R-:W2:Y:S01]  /*65c0*/  LDL.LU R43, [R1+0x998] ;  /* 0x00099800012b7983 */ /* 0x002ea20000300800 */
[----:B---3--:R-:W-:-:S05]  /*65d0*/  @!P1 PRMT R21, R13, 0x7632, R21 ;  /* 0x000076320d159816 */ /* 0x008fca0000000015 */
[----:B------:R0:W-:Y:S02]  /*65e0*/  STL.S16 [R1+0x31c], R21 ;  /* 0x00031c1501007387 */ /* 0x0001e40000100600 */
[----:B0-----:R-:W-:-:S06]  /*65f0*/  HFMA2 R21, -RZ, RZ, 0, 0 ;  /* 0x00000000ff157431 */ /* 0x001fcc00000001ff */
[----:B------:R0:W3:Y:S02]  /*6600*/  @!P4 LDG.E R21, desc[UR10][R14.64] ;  /* 0x0000000a0e15c981 */ /* 0x0000e4000c1e1900 */
[----:B0-----:R-:W-:-:S06]  /*6610*/  MOV R14, RZ ;  /* 0x000000ff000e7202 */ /* 0x001fcc0000000f00 */
[----:B------:R0:W4:Y:S01]  /*6620*/  @!P4 LDG.E R14, desc[UR10][R22.64] ;  /* 0x0000000a160ec981 */ /* 0x000122000c1e1900 */
[----:B------:R-:W-:Y:S02]  /*6630*/  LOP3.LUT P2, RZ, R53, 0x80000, RZ, 0xc0, !PT ;  /* 0x0008000035ff7812 */ /* 0x000fe4000784c0ff */
[----:B0-----:R-:W-:Y:S02]  /*6640*/  PRMT R23, RZ, 0x7610, R23 ;  /* 0x00007610ff177816 */ /* 0x001fe40000000017 */
[----:B------:R-:W-:-:S04]  /*6650*/  PRMT R19, RZ, 0x7610, R19 ;  /* 0x00007610ff137816 */ /* 0x000fc80000000013 */
[----:B------:R-:W-:-:S05]  /*6660*/  @!P0 PRMT R19, R12, 0x7610, R19 ;  /* 0x000076100c138816 */ /* 0x000fca0000000013 */
[----:B------:R0:W-:Y:S02]  /*6670*/  STL.S16 [R1+0x2d0], R19 ;  /* 0x0002d01301007387 */ /* 0x0001e40000100600 */
[----:B0-----:R-:W-:-:S06]  /*6680*/  HFMA2 R19, -RZ, RZ, 0, 0 ;  /* 0x00000000ff137431 */ /* 0x001fcc00000001ff */
[----:B--2---:R-:W2:Y:S01]  /*6690*/  @!P1 LDG.E R19, desc[UR10][R42.64] ;  /* 0x0000000a2a139981 */ /* 0x004ea2000c1e1900 */
[----:B----4-:R-:W-:-:S05]  /*66a0*/  @!P4 PRMT R23, R14, 0x7610, R23 ;  /* 0x000076100e17c816 */ /* 0x010fca0000000017 */
[----:B------:R0:W-:Y:S02]  /*66b0*/  STL.S16 [R1+0x344], R23 ;  /* 0x0003441701007387 */ /* 0x0001e40000100600 */
[----:B0-----:R-:W-:-:S06]  /*66c0*/  HFMA2 R23, -RZ, RZ, 0, 0 ;  /* 0x00000000ff177431 */ /* 0x001fcc00000001ff */
[----:B------:R0:W4:Y:S02]  /*66d0*/  @!P2 LDG.E R23, desc[UR10][R40.64] ;  /* 0x0000000a2817a981 */ /* 0x000124000c1e1900 */
[----:B0-----:R-:W-:-:S06]  /*66e0*/  MOV R41, RZ ;  /* 0x000000ff00297202 */ /* 0x001fcc0000000f00 */
[----:B------:R-:W4:Y:S01]  /*66f0*/  @!P2 LDG.E R41, desc[UR10][R24.64] ;  /* 0x0000000a1829a981 */ /* 0x000f22000c1e1900 */
[----:B------:R-:W-:Y:S02]  /*6700*/  PRMT R15, RZ, 0x7610, R15 ;  /* 0x00007610ff0f7816 */ /* 0x000fe4000000000f */
[----:B------:R-:W-:Y:S02]  /*6710*/  LOP3.LUT P0, RZ, R53, 0x40000, RZ, 0xc0, !PT ;  /* 0x0004000035ff7812 */ /* 0x000fe4000780c0ff */
[----:B------:R-:W-:-:S05]  /*6720*/  @!P4 PRMT R15, R14, 0x7632, R15 ;  /* 0x000076320e0fc816 */ /* 0x000fca000000000f */
[----:B------:R0:W-:Y:S02]  /*6730*/  STL.S16 [R1+0x378], R15 ;  /* 0x0003780f01007387 */ /* 0x0001e40000100600 */
[----:B0-----:R-:W-:Y:S02]  /*6740*/  MOV R15, RZ ;  /* 0x000000ff000f7202 */ /* 0x001fe40000000f00 */
[----:B------:R0:W-:Y:S04]  /*6750*/  STL.64 [R1+0x928], R48 ;  /* 0x0009283001007387 */ /* 0x0001e80000100a00 */
[----:B------:R1:W4:Y:S01]  /*6760*/  @!P0 LDG.E R15, desc[UR10][R26.64] ;  /* 0x0000000a1a0f8981 */ /* 0x000322000c1e1900 */
[----:B------:R-:W-:-:S03]  /*6770*/  PRMT R44, RZ, 0x7610, R44 ;  /* 0x00007610ff2c7816 */ /* 0x000fc6000000002c */
[----:B------:R-:W-:Y:S01]  /*6780*/  STL [R1+0x93c], R48 ;  /* 0x00093c3001007387 */ /* 0x000fe20000100800 */
[----:B0-----:R-:W-:-:S03]  /*6790*/  PRMT R49, RZ, 0x7610, R49 ;  /* 0x00007610ff317816 */ /* 0x001fc60000000031 */
[----:B------:R0:W-:Y:S01]  /*67a0*/  STL [R1+0x970], R48 ;  /* 0x0009703001007387 */ /* 0x0001e20000100800 */
[----:B-1----:R-:W-:-:S03]  /*67b0*/  PRMT R27, RZ, 0x7610, R27 ;  /* 0x00007610ff1b7816 */ /* 0x002fc6000000001b */
[----:B------:R-:W-:Y:S04]  /*67c0*/  STL.64 [R1+0x930], R46 ;  /* 0x0009302e01007387 */ /* 0x000fe80000100a00 */
[----:B------:R-:W-:Y:S01]  /*67d0*/  STL.64 [R1+0x940], R46 ;  /* 0x0009402e01007387 */ /* 0x000fe20000100a00 */
[----:B0-----:R-:W-:-:S03]  /*67e0*/  PRMT R48, RZ, 0x7610, R48 ;  /* 0x00007610ff307816 */ /* 0x001fc60000000030 */
[----:B------:R0:W-:Y:S01]  /*67f0*/  STL.64 [R1+0x950], R46 ;  /* 0x0009502e01007387 */ /* 0x0001e20000100a00 */
[C---:B--2---:R-:W-:Y:S02]  /*6800*/  @!P1 PRMT R49, R19.reuse, 0x7610, R49 ;  /* 0x0000761013319816 */ /* 0x044fe40000000031 */
[----:B------:R-:W-:Y:S02]  /*6810*/  @!P1 PRMT R48, R19, 0x7632, R48 ;  /* 0x0000763213309816 */ /* 0x000fe40000000030 */
[----:B---3--:R-:W-:Y:S02]  /*6820*/  @!P4 PRMT R44, R21, 0x7632, R44 ;  /* 0x00007632152cc816 */ /* 0x008fe4000000002c */
[----:B0-----:R-:W-:-:S04]  /*6830*/  PRMT R47, RZ, 0x7610, R47 ;  /* 0x00007610ff2f7816 */ /* 0x001fc8000000002f */
[----:B------:R-:W-:Y:S02]  /*6840*/  @!P1 PRMT R47, R13, 0x7610, R47 ;  /* 0x000076100d2f9816 */ /* 0x000fe4000000002f */
[----:B------:R-:W-:Y:S01]  /*6850*/  LOP3.LUT P1, RZ, R53, 0x20000, RZ, 0xc0, !PT ;  /* 0x0002000035ff7812 */ /* 0x000fe2000782c0ff */
[----:B------:R0:W-:Y:S02]  /*6860*/  STL.S16 [R1+0x358], R44 ;  /* 0x0003582c01007387 */ /* 0x0001e40000100600 */
[----:B0-----:R-:W-:-:S10]  /*6870*/  MOV R44, RZ ;  /* 0x000000ff002c7202 */ /* 0x001fd40000000f00 */
[----:B------:R-:W2:Y:S01]  /*6880*/  @!P1 LDG.E R44, desc[UR10][R34.64] ;  /* 0x0000000a222c9981 */ /* 0x000ea2000c1e1900 */
[----:B----4-:R-:W-:-:S05]  /*6890*/  @!P2 PRMT R27, R41, 0x7632, R27 ;  /* 0x00007632291ba816 */ /* 0x010fca000000001b */
[----:B------:R0:W-:Y:S02]  /*68a0*/  STL.S16 [R1+0x3a8], R27 ;  /* 0x0003a81b01007387 */ /* 0x0001e40000100600 */
[----:B0-----:R-:W-:-:S06]  /*68b0*/  HFMA2 R27, -RZ, RZ, 0, 0 ;  /* 0x00000000ff1b7431 */ /* 0x001fcc00000001ff */
[----:B------:R0:W3:Y:S01]  /*68c0*/  @!P1 LDG.E R27, desc[UR10][R36.64] ;  /* 0x0000000a241b9981 */ /* 0x0000e2000c1e1900 */
[----:B------:R-:W-:Y:S01]  /*68d0*/  HFMA2 R25, -RZ, RZ, 0, 0 ;  /* 0x00000000ff197431 */ /* 0x000fe200000001ff */
[----:B------:R-:W-:-:S05]  /*68e0*/  LOP3.LUT P5, RZ, R53, 0x4000, RZ, 0xc0, !PT ;  /* 0x0000400035ff7812 */ /* 0x000fca00078ac0ff */
[----:B------:R1:W4:Y:S01]  /*68f0*/  @!P0 LDG.E R25, desc[UR10][R38.64] ;  /* 0x0000000a26198981 */ /* 0x000322000c1e1900 */
[----:B0-----:R-:W-:Y:S02]  /*6900*/  CS2R R36, SRZ ;  /* 0x0000000000247805 */ /* 0x001fe4000001ff00 */
[----:B------:R-:W-:-:S05]  /*6910*/  PRMT R46, RZ, 0x7610, R46 ;  /* 0x00007610ff2e7816 */ /* 0x000fca000000002e */
[----:B------:R-:W4:Y:S01]  /*6920*/  @!P5 LDG.E R37, desc[UR10][R2.64] ;  /* 0x0000000a0225d981 */ /* 0x000f22000c1e1900 */
[----:B------:R-:W-:Y:S02]  /*6930*/  @!P4 PRMT R46, R21, 0x7610, R46 ;  /* 0x00007610152ec816 */ /* 0x000fe4000000002e */
[----:B------:R-:W-:Y:S01]  /*6940*/  PRMT R42, RZ, 0x7610, R42 ;  /* 0x00007610ff2a7816 */ /* 0x000fe2000000002a */
[----:B------:R-:W-:Y:S01]  /*6950*/  STL.S16 [R1+0x2d4], R49 ;  /* 0x0002d43101007387 */ /* 0x000fe20000100600 */
[----:B------:R-:W-:-:S03]  /*6960*/  PRMT R40, RZ, 0x7610, R40 ;  /* 0x00007610ff287816 */ /* 0x000fc60000000028 */
[----:B------:R0:W-:Y:S04]  /*6970*/  STL.S16 [R1+0x318], R48 ;  /* 0x0003183001007387 */ /* 0x0001e80000100600 */
[----:B------:R-:W4:Y:S01]  /*6980*/  LDL.LU.64 R2, [R1+0x5e0] ;  /* 0x0005e00001027983 */ /* 0x000f220000300a00 */
[----:B------:R-:W-:-:S03]  /*6990*/  LOP3.LUT P3, RZ, R53, 0x10000, RZ, 0xc0, !PT ;  /* 0x0001000035ff7812 */ /* 0x000fc6000786c0ff */
[----:B------:R-:W-:Y:S01]  /*69a0*/  STL.S16 [R1+0x300], R47 ;  /* 0x0003002f01007387 */ /* 0x000fe20000100600 */
[----:B------:R-:W-:-:S03]  /*69b0*/  @!P2 PRMT R42, R23, 0x7610, R42 ;  /* 0x00007610172aa816 */ /* 0x000fc6000000002a */
[----:B------:R1:W-:Y:S01]  /*69c0*/  STL.S16 [R1+0x304], R46 ;  /* 0x0003042e01007387 */ /* 0x0003e20000100600 */
[----:B------:R-:W-:-:S03]  /*69d0*/  @!P2 PRMT R40, R23, 0x7632, R40 ;  /* 0x000076321728a816 */ /* 0x000fc60000000028 */
[----:B0-----:R-:W4:Y:S04]  /*69e0*/  LDL.LU.64 R48, [R1+0x218] ;  /* 0x0002180001307983 */ /* 0x001f280000300a00 */
[----:B------:R-:W-:Y:S04]  /*69f0*/  STL.64 [R1+0x988], R10 ;  /* 0x0009880a01007387 */ /* 0x000fe80000100a00 */
[----:B-1----:R-:W4:Y:S04]  /*6a00*/  LDL.LU.64 R46, [R1+0x220] ;  /* 0x00022000012e7983 */ /* 0x002f280000300a00 */
[----:B------:R0:W-:Y:S04]  /*6a10*/  STL.S16 [R1+0x340], R42 ;  /* 0x0003402a01007387 */ /* 0x0001e80000100600 */
[----:B------:R1:W-:Y:S01]  /*6a20*/  STL.S16 [R1+0x388], R40 ;  /* 0x0003882801007387 */ /* 0x0003e20000100600 */
[----:B------:R-:W-:-:S02]  /*6a30*/  PRMT R39, RZ, 0x7610, R39 ;  /* 0x00007610ff277816 */ /* 0x000fc40000000027 */
[----:B------:R-:W-:Y:S01]  /*6a40*/  PRMT R38, RZ, 0x7610, R38 ;  /* 0x00007610ff267816 */ /* 0x000fe20000000026 */
[----:B------:R-:W-:Y:S01]  /*6a50*/  STL.64 [R1+0x990], R16 ;  /* 0x0009901001007387 */ /* 0x000fe20000100a00 */
[----:B0-----:R-:W-:Y:S01]  /*6a60*/  HFMA2 R42, -RZ, RZ, 0, 0 ;  /* 0x00000000ff2a7431 */ /* 0x001fe200000001ff */
[----:B------:R-:W-:Y:S01]  /*6a70*/  LOP3.LUT P6, RZ, R53, 0x2000, RZ, 0xc0, !PT ;  /* 0x0000200035ff7812 */ /* 0x000fe200078cc0ff */
[----:B------:R-:W-:Y:S01]  /*6a80*/  HFMA2 R35, -RZ, RZ, 0, 0 ;  /* 0x00000000ff237431 */ /* 0x000fe200000001ff */
[----:B------:R-:W-:Y:S01]  /*6a90*/  PRMT R34, RZ, 0x7610, R34 ;  /* 0x00007610ff227816 */ /* 0x000fe20000000022 */
[----:B------:R-:W4:Y:S01]  /*6aa0*/  @!P5 LDG.E R36, desc[UR10][R60.64] ;  /* 0x0000000a3c24d981 */ /* 0x000f22000c1e1900 */
[----:B-1----:R-:W-:Y:S02]  /*6ab0*/  MOV R40, RZ ;  /* 0x000000ff00287202 */ /* 0x002fe40000000f00 */
[----:B------:R-:W-:Y:S01]  /*6ac0*/  PRMT R11, RZ, 0x7610, R11 ;  /* 0x00007610ff0b7816 */ /* 0x000fe2000000000b */
[----:B------:R0:W4:Y:S04]  /*6ad0*/  @!P3 LDG.E R42, desc[UR10][R32.64] ;  /* 0x0000000a202ab981 */ /* 0x000128000c1e1900 */
[----:B------:R-:W4:Y:S01]  /*6ae0*/  @!P3 LDG.E R40, desc[UR10][R30.64] ;  /* 0x0000000a1e28b981 */ /* 0x000f22000c1e1900 */
[----:B------:R-:W-:-:S04]  /*6af0*/  PRMT R10, RZ, 0x7610, R10 ;  /* 0x00007610ff0a7816 */ /* 0x000fc8000000000a */
[----:B--2---:R-:W-:-:S05]  /*6b00*/  @!P1 PRMT R10, R44, 0x7610, R10 ;  /* 0x000076102c0a9816 */ /* 0x004fca000000000a */
[----:B------:R-:W-:Y:S01]  /*6b10*/  STL.S16 [R1+0x3c4], R10 ;  /* 0x0003c40a01007387 */ /* 0x000fe20000100600 */
[----:B---3--:R-:W-:-:S05]  /*6b20*/  @!P1 PRMT R11, R27, 0x7632, R11 ;  /* 0x000076321b0b9816 */ /* 0x008fca000000000b */
[----:B------:R1:W-:Y:S04]  /*6b30*/  STL.S16 [R1+0x230], R11 ;  /* 0x0002300b01007387 */ /* 0x0003e80000100600 */
[----:B-1----:R-:W2:Y:S01]  /*6b40*/  LDL.LU.64 R10, [R1+0x5d0] ;  /* 0x0005d000010a7983 */ /* 0x002ea20000300a00 */
[----:B------:R-:W-:Y:S02]  /*6b50*/  LOP3.LUT P4, RZ, R53, 0x8000, RZ, 0xc0, !PT ;  /* 0x0000800035ff7812 */ /* 0x000fe4000788c0ff */
[----:B------:R-:W-:Y:S02]  /*6b60*/  @!P2 PRMT R39, R41, 0x7610, R39 ;  /* 0x000076102927a816 */ /* 0x000fe40000000027 */
[----:B----4-:R-:W-:-:S03]  /*6b70*/  @!P0 PRMT R38, R25, 0x7610, R38 ;  /* 0x0000761019268816 */ /* 0x010fc60000000026 */
[----:B------:R-:W-:Y:S01]  /*6b80*/  STL.S16 [R1+0x37c], R39 ;  /* 0x00037c2701007387 */ /* 0x000fe20000100600 */
[----:B0-----:R-:W-:-:S03]  /*6b90*/  PRMT R33, RZ, 0x7610, R33 ;  /* 0x00007610ff217816 */ /* 0x001fc60000000021 */
[----:B------:R0:W-:Y:S01]  /*6ba0*/  STL.S16 [R1+0x35c], R38 ;  /* 0x00035c2601007387 */ /* 0x0001e20000100600 */
[----:B------:R-:W-:Y:S02]  /*6bb0*/  PRMT R17, RZ, 0x7610, R17 ;  /* 0x00007610ff117816 */ /* 0x000fe40000000011 */
[----:B------:R-:W-:Y:S01]  /*6bc0*/  PRMT R16, RZ, 0x7610, R16 ;  /* 0x00007610ff107816 */ /* 0x000fe20000000010 */
[----:B------:R1:W3:Y:S01]  /*6bd0*/  @!P6 LDG.E R35, desc[UR10][R2.64] ;  /* 0x0000000a0223e981 */ /* 0x0002e2000c1e1900 */
[----:B0-----:R-:W-:Y:S02]  /*6be0*/  CS2R R38, SRZ ;  /* 0x0000000000267805 */ /* 0x001fe4000001ff00 */
[----:B------:R-:W-:Y:S02]  /*6bf0*/  @!P0 PRMT R33, R25, 0x7632, R33 ;  /* 0x0000763219218816 */ /* 0x000fe40000000021 */
[C---:B------:R-:W-:Y:S02]  /*6c00*/  @!P0 PRMT R17, R15.reuse, 0x7610, R17 ;  /* 0x000076100f118816 */ /* 0x040fe40000000011 */
[----:B------:R-:W-:Y:S01]  /*6c10*/  @!P0 PRMT R16, R15, 0x7632, R16 ;  /* 0x000076320f108816 */ /* 0x000fe20000000010 */
[----:B------:R0:W4:Y:S01]  /*6c20*/  @!P4 LDG.E R38, desc[UR10][R4.64] ;  /* 0x0000000a0426c981 */ /* 0x000122000c1e1900 */
[----:B------:R-:W-:-:S02]  /*6c30*/  LOP3.LUT P0, RZ, R53, 0x400, RZ, 0xc0, !PT ;  /* 0x0000040035ff7812 */ /* 0x000fc4000780c0ff */
[----:B------:R-:W-:Y:S02]  /*6c40*/  @P3 LOP3.LUT R56, R56, 0x1000, RZ, 0xfc, !PT ;  /* 0x0000100038383812 */ /* 0x000fe400078efcff */
[----:B-1----:R-:W-:Y:S02]  /*6c50*/  CS2R R2, SRZ ;  /* 0x0000000000027805 */ /* 0x002fe4000001ff00 */
[----:B------:R-:W-:Y:S01]  /*6c60*/  LOP3.LUT P3, RZ, R53, 0x1000, RZ, 0xc0, !PT ;  /* 0x0000100035ff7812 */ /* 0x000fe2000786c0ff */
[----:B------:R-:W3:Y:S01]  /*6c70*/  @!P4 LDG.E R39, desc[UR10][R28.64] ;  /* 0x0000000a1c27c981 */ /* 0x000ee2000c1e1900 */
[----:B0-----:R-:W-:-:S04]  /*6c80*/  PRMT R5, RZ, 0x7610, R5 ;  /* 0x00007610ff057816 */ /* 0x001fc80000000005 */
[----:B------:R-:W-:Y:S02]  /*6c90*/  @!P1 PRMT R5, R44, 0x7632, R5 ;  /* 0x000076322c059816 */ /* 0x000fe40000000005 */
[----:B------:R-:W-:-:S05]  /*6ca0*/  LOP3.LUT R56, R56, 0xfffff7ff, RZ, 0xc0, !PT ;  /* 0xfffff7ff38387812 */ /* 0x000fca00078ec0ff */
[----:B------:R-:W4:Y:S04]  /*6cb0*/  @!P3 LDG.E R2, desc[UR10][R46.64] ;  /* 0x0000000a2e02b981 */ /* 0x000f28000c1e1900 */
[----:B------:R0:W-:Y:S01]  /*6cc0*/  STL.S16 [R1+0x3e0], R5 ;  /* 0x0003e00501007387 */ /* 0x0001e20000100600 */
[----:B------:R-:W-:Y:S02]  /*6cd0*/  @P0 LOP3.LUT R56, R56, 0x800, RZ, 0xfc, !PT ;  /* 0x0000080038380812 */ /* 0x000fe400078efcff */
[----:B------:R-:W-:Y:S02]  /*6ce0*/  PRMT R4, RZ, 0x7610, R4 ;  /* 0x00007610ff047816 */ /* 0x000fe40000000004 */
[----:B------:R-:W-:Y:S01]  /*6cf0*/  PRMT R32, RZ, 0x7610, R32 ;  /* 0x00007610ff207816 */ /* 0x000fe20000000020 */
[----:B------:R-:W-:Y:S01]  /*6d00*/  STL.S16 [R1+0x38c], R33 ;  /* 0x00038c2101007387 */ /* 0x000fe20000100600 */
[----:B0-----:R-:W-:-:S02]  /*6d10*/  MOV R5, RZ ;  /* 0x000000ff00057202 */ /* 0x001fc40000000f00 */
[----:B------:R-:W-:Y:S01]  /*6d20*/  PRMT R31, RZ, 0x7610, R31 ;  /* 0x00007610ff1f7816 */ /* 0x000fe2000000001f */
[----:B------:R-:W-:Y:S04]  /*6d30*/  STL.S16 [R1+0x3ac], R17 ;  /* 0x0003ac1101007387 */ /* 0x000fe80000100600 */
[----:B------:R-:W4:Y:S01]  /*6d40*/  @!P3 LDG.E R5, desc[UR10][R48.64] ;  /* 0x0000000a3005b981 */ /* 0x000f22000c1e1900 */
[----:B------:R-:W-:Y:S02]  /*6d50*/  LOP3.LUT P3, RZ, R56, 0x1000, RZ, 0xc0, !PT ;  /* 0x0000100038ff7812 */ /* 0x000fe4000786c0ff */
[----:B------:R-:W-:Y:S01]  /*6d60*/  LOP3.LUT P0, RZ, R53, 0x800, RZ, 0xc0, !PT ;  /* 0x0000080035ff7812 */ /* 0x000fe2000780c0ff */
[----:B------:R0:W-:Y:S01]  /*6d70*/  STL.S16 [R1+0x3c0], R16 ;  /* 0x0003c01001007387 */ /* 0x0001e20000100600 */
[----:B------:R-:W-:-:S03]  /*6d80*/  @!P1 PRMT R32, R27, 0x7610, R32 ;  /* 0x000076101b209816 */ /* 0x000fc60000000020 */
[----:B------:R-:W4:Y:S06]  /*6d90*/  LDL.LU.64 R46, [R1+0x4f8] ;  /* 0x0004f800012e7983 */ /* 0x000f2c0000300a00 */
[----:B------:R-:W-:Y:S01]  /*6da0*/  @!P3 PRMT R4, R40, 0x7632, R4 ;  /* 0x000076322804b816 */ /* 0x000fe20000000004 */
[----:B0-----:R-:W3:Y:S01]  /*6db0*/  LDL.LU.64 R16, [R1+0x5d8] ;  /* 0x0005d80001107983 */ /* 0x001ee20000300a00 */
[----:B------:R-:W-:-:S03]  /*6dc0*/  @!P3 PRMT R34, R42, 0x7610, R34 ;  /* 0x000076102a22b816 */ /* 0x000fc60000000022 */
[----:B------:R0:W-:Y:S01]  /*6dd0*/  STL.S16 [R1+0x228], R4 ;  /* 0x0002280401007387 */ /* 0x0001e20000100600 */
[----:B------:R-:W-:-:S03]  /*6de0*/  MOV R33, R7 ;  /* 0x0000000700217202 */ /* 0x000fc60000000f00 */
[----:B------:R1:W-:Y:S01]  /*6df0*/  STL.S16 [R1+0x21c], R34 ;  /* 0x00021c2201007387 */ /* 0x0003e20000100600 */
[----:B0-----:R-:W-:-:S03]  /*6e00*/  HFMA2 R4, -RZ, RZ, 0, 0 ;  /* 0x00000000ff047431 */ /* 0x001fc600000001ff */
[----:B------:R0:W-:Y:S01]  /*6e10*/  STL.S16 [R1+0x22c], R32 ;  /* 0x00022c2001007387 */ /* 0x0001e20000100600 */
[----:B-1----:R-:W-:Y:S02]  /*6e20*/  MOV R34, RZ ;  /* 0x000000ff00227202 */ /* 0x002fe40000000f00 */
[----:B0-----:R-:W-:-:S05]  /*6e30*/  MOV R32, R6 ;  /* 0x0000000600207202 */ /* 0x001fca0000000f00 */
[----:B------:R0:W4:Y:S01]  /*6e40*/  @!P0 LDG.E R34, desc[UR10][R32.64] ;  /* 0x0000000a20228981 */ /* 0x000122000c1e1900 */
[----:B------:R-:W-:Y:S02]  /*6e50*/  MOV R6, R54 ;  /* 0x0000003600067202 */ /* 0x000fe40000000f00 */
[----:B------:R-:W-:Y:S02]  /*6e60*/  MOV R7, R55 ;  /* 0x0000003700077202 */ /* 0x000fe40000000f00 */
[----:B------:R-:W4:Y:S01]  /*6e70*/  LDL.LU.64 R54, [R1+0x210] ;  /* 0x0002100001367983 */ /* 0x000f220000300a00 */
[----:B0-----:R-:W-:-:S03]  /*6e80*/  CS2R R32, SRZ ;  /* 0x0000000000207805 */ /* 0x001fc6000001ff00 */
[----:B--2---:R-:W2:Y:S01]  /*6e90*/  @!P0 LDG.E R4, desc[UR10][R10.64] ;  /* 0x0000000a0a048981 */ /* 0x004ea2000c1e1900 */
[----:B------:R-:W-:Y:S02]  /*6ea0*/  LOP3.LUT P0, RZ, R56, 0x800, RZ, 0xc0, !PT ;  /* 0x0000080038ff7812 */ /* 0x000fe4000780c0ff */
[----:B------:R-:W-:Y:S02]  /*6eb0*/  @!P3 PRMT R31, R42, 0x7632, R31 ;  /* 0x000076322a1fb816 */ /* 0x000fe4000000001f */
[----:B------:R-:W-:Y:S02]  /*6ec0*/  LOP3.LUT P1, RZ, R53, 0x200, RZ, 0xc0, !PT ;  /* 0x0000020035ff7812 */ /* 0x000fe4000782c0ff */
[----:B------:R-:W-:Y:S02]  /*6ed0*/  MOV R48, R50 ;  /* 0x0000003200307202 */ /* 0x000fe40000000f00 */
[----:B------:R-:W-:Y:S01]  /*6ee0*/  MOV R49, R51 ;  /* 0x0000003300317202 */ /* 0x000fe20000000f00 */
[----:B------:R-:W-:Y:S04]  /*6ef0*/  STL [R1+0x8f0], R60 ;  /* 0x0008f03c01007387 */ /* 0x000fe80000100800 */
[----:B------:R0:W2:Y:S04]  /*6f00*/  @!P0 LDG.E R33, desc[UR10][R6.64] ;  /* 0x0000000a06218981 */ /* 0x0000a8000c1e1900 */
[----:B------:R1:W-:Y:S04]  /*6f10*/  STL.S16 [R1+0x220], R31 ;  /* 0x0002201f01007387 */ /* 0x0003e80000100600 */
[----:B------:R-:W2:Y:S04]  /*6f20*/  LDL.LU.64 R50, [R1+0x4b8] ;  /* 0x0004b80001327983 */ /* 0x000ea80000300a00 */
[----:B------:R-:W0:Y:S01]  /*6f30*/  LDL.LU.64 R6, [R1+0x980] ;  /* 0x0009800001067983 */ /* 0x000e220000300a00 */
[----:B-1----:R-:W-:Y:S01]  /*6f40*/  HFMA2 R31, -RZ, RZ, 0, 0 ;  /* 0x00000000ff1f7431 */ /* 0x002fe200000001ff */
[----:B------:R-:W-:-:S02]  /*6f50*/  PRMT R0, RZ, 0x7610, R0 ;  /* 0x00007610ff007816 */ /* 0x000fc40000000000 */
[----:B------:R-:W2:Y:S04]  /*6f60*/  LDL.LU.64 R10, [R1+0x988] ;  /* 0x00098800010a7983 */ /* 0x000ea80000300a00 */
[----:B------:R1:W2:Y:S04]  /*6f70*/  @!P1 LDG.E R31, desc[UR10][R48.64] ;  /* 0x0000000a301f9981 */ /* 0x0002a8000c1e1900 */
[----:B------:R-:W1:Y:S01]  /*6f80*/  LDL.LU R48, [R1+0x970] ;  /* 0x0009700001307983 */ /* 0x000e620000300800 */
[----:B------:R-:W-:Y:S02]  /*6f90*/  PRMT R28, RZ, 0x7610, R28 ;  /* 0x00007610ff1c7816 */ /* 0x000fe4000000001c */
[----:B------:R-:W-:-:S02]  /*6fa0*/  LOP3.LUT P2, RZ, R53, 0x100, RZ, 0xc0, !PT ;  /* 0x0000010035ff7812 */ /* 0x000fc4000784c0ff */
[----:B------:R-:W-:Y:S01]  /*6fb0*/  PRMT R30, RZ, 0x7610, R30 ;  /* 0x00007610ff1e7816 */ /* 0x000fe2000000001e */
[----:B---3--:R-:W3:Y:S04]  /*6fc0*/  @!P6 LDG.E R3, desc[UR10][R16.64] ;  /* 0x0000000a1003e981 */ /* 0x008ee8000c1e1900 */
[----:B----4-:R4:W3:Y:S01]  /*6fd0*/  @!P0 LDG.E R32, desc[UR10][R54.64] ;  /* 0x0000000a36208981 */ /* 0x0108e2000c1e1900 */
[----:B0-----:R-:W-:-:S03]  /*6fe0*/  PRMT R7, RZ, 0x7610, R7 ;  /* 0x00007610ff077816 */ /* 0x001fc60000000007 */
[----:B------:R-:W4:Y:S01]  /*6ff0*/  LDL.LU.64 R54, [R1+0x978] ;  /* 0x0009780001367983 */ /* 0x000f220000300a00 */
[----:B------:R-:W-:Y:S02]  /*7000*/  PRMT R6, RZ, 0x7610, R6 ;  /* 0x00007610ff067816 */ /* 0x000fe40000000006 */
[----:B------:R-:W-:Y:S01]  /*7010*/  @!P4 PRMT R7, R39, 0x7632, R7 ;  /* 0x000076322707c816 */ /* 0x000fe20000000007 */
[----:B------:R-:W3:Y:S01]  /*7020*/  LDL.LU.64 R16, [R1+0x990] ;  /* 0x0009900001107983 */ /* 0x000ee20000300a00 */
[----:B------:R-:W-:-:S03]  /*7030*/  @!P4 PRMT R6, R38, 0x7610, R6 ;  /* 0x000076102606c816 */ /* 0x000fc60000000006 */
[----:B------:R-:W-:Y:S04]  /*7040*/  STL.S16 [R1+0x210], R7 ;  /* 0x0002100701007387 */ /* 0x000fe80000100600 */
[----:B------:R0:W-:Y:S04]  /*7050*/  STL.S16 [R1+0x214], R6 ;  /* 0x0002140601007387 */ /* 0x0001e80000100600 */
[----:B0-----:R-:W3:Y:S01]  /*7060*/  LDL.LU.64 R6, [R1+0x518] ;  /* 0x0005180001067983 */ /* 0x001ee20000300a00 */
[----:B------:R-:W-:Y:S02]  /*7070*/  @!P4 PRMT R0, R38, 0x7632, R0 ;  /* 0x000076322600c816 */ /* 0x000fe40000000000 */
[----:B------:R-:W-:-:S03]  /*7080*/  @!P3 PRMT R28, R40, 0x7610, R28 ;  /* 0x00007610281cb816 */ /* 0x000fc6000000001c */
[----:B------:R0:W-:Y:S01]  /*7090*/  STL.S16 [R1+0x218], R0 ;  /* 0x0002180001007387 */ /* 0x0001e20000100600 */
[----:B-1----:R-:W-:-:S03]  /*70a0*/  PRMT R48, RZ, 0x7610, R48 ;  /* 0x00007610ff307816 */ /* 0x002fc60000000030 */
[----:B------:R1:W-:Y:S01]  /*70b0*/  STL.S16 [R1+0x224], R28 ;  /* 0x0002241c01007387 */ /* 0x0003e20000100600 */
[----:B0-----:R-:W-:Y:S01]  /*70c0*/  HFMA2 R0, -RZ, RZ, 0, 0 ;  /* 0x00000000ff007431 */ /* 0x001fe200000001ff */
[----:B------:R-:W-:Y:S02]  /*70d0*/  @!P5 PRMT R48, R37, 0x7632, R48 ;  /* 0x000076322530d816 */ /* 0x000fe40000000030 */
[----:B-1----:R-:W-:Y:S02]  /*70e0*/  MOV R28, RZ ;  /* 0x000000ff001c7202 */ /* 0x002fe40000000f00 */
[----:B------:R-:W-:-:S04]  /*70f0*/  @!P5 PRMT R30, R36, 0x7610, R30 ;  /* 0x00007610241ed816 */ /* 0x000fc8000000001e */
[----:B------:R-:W3:Y:S04]  /*7100*/  @!P1 LDG.E R28, desc[UR10][R46.64] ;  /* 0x0000000a2e1c9981 */ /* 0x000ee8000c1e1900 */
[----:B--2---:R-:W2:Y:S04]  /*7110*/  @!P2 LDG.E R0, desc[UR10][R50.64] ;  /* 0x0000000a3200a981 */ /* 0x004ea8000c1e1900 */
[----:B------:R-:W2:Y:S04]  /*7120*/  LDL.LU.64 R46, [R1+0x4e0] ;  /* 0x0004e000012e7983 */ /* 0x000ea80000300a00 */
[----:B------:R-:W2:Y:S01]  /*7130*/  LDL.LU.64 R50, [R1+0x558] ;  /* 0x0005580001327983 */ /* 0x000ea20000300a00 */
[----:B----4-:R-:W-:-:S02]  /*7140*/  PRMT R54, RZ, 0x7610, R54 ;  /* 0x00007610ff367816 */ /* 0x010fc40000000036 */
[----:B------:R-:W-:Y:S02]  /*7150*/  PRMT R55, RZ, 0x7610, R55 ;  /* 0x00007610ff377816 */ /* 0x000fe40000000037 */
[----:B------:R-:W-:Y:S02]  /*7160*/  @!P4 PRMT R54, R39, 0x7610, R54 ;  /* 0x000076102736c816 */ /* 0x000fe40000000036 */
[----:B------:R-:W-:-:S03]  /*7170*/  @!P5 PRMT R55, R37, 0x7610, R55 ;  /* 0x000076102537d816 */ /* 0x000fc60000000037 */
[----:B------:R-:W-:Y:S04]  /*7180*/  STL [R1+0x798], R54 ;  /* 0x0007983601007387 */ /* 0x000fe80000100800 */
[----:B------:R-:W-:Y:S04]  /*7190*/  STL [R1+0x7a0], R54 ;  /* 0x0007a03601007387 */ /* 0x000fe80000100800 */
[----:B------:R-:W-:Y:S04]  /*71a0*/  STL [R1+0x79c], R55 ;  /* 0x00079c3701007387 */ /* 0x000fe80000100800 */
[----:B------:R-:W-:Y:S04]  /*71b0*/  STL.64 [R1+0x7a8], R54 ;  /* 0x0007a83601007387 */ /* 0x000fe80000100a00 */
[----:B------:R-:W-:Y:S04]  /*71c0*/  STL [R1+0x7f0], R54 ;  /* 0x0007f03601007387 */ /* 0x000fe80000100800 */
[----:B------:R-:W-:Y:S04]  /*71d0*/  STL [R1+0x824], R54 ;  /* 0x0008243601007387 */ /* 0x000fe80000100800 */
[----:B------:R-:W-:Y:S04]  /*71e0*/  STL [R1+0x870], R54 ;  /* 0x0008703601007387 */ /* 0x000fe80000100800 */
[----:B------:R-:W-:Y:S04]  /*71f0*/  STL.64 [R1+0x898], R54 ;  /* 0x0008983601007387 */ /* 0x000fe80000100a00 */
[----:B------:R-:W-:Y:S04]  /*7200*/  STL [R1+0x8b8], R54 ;  /* 0x0008b83601007387 */ /* 0x000fe80000100800 */
[----:B------:R-:W-:Y:S04]  /*7210*/  STL [R1+0x8e0], R54 ;  /* 0x0008e03601007387 */ /* 0x000fe80000100800 */
[----:B------:R-:W-:Y:S04]  /*7220*/  STL [R1+0x90c], R54 ;  /* 0x00090c3601007387 */ /* 0x000fe80000100800 */
[----:B------:R0:W-:Y:S04]  /*7230*/  STL.S16 [R1+0x4bc], R48 ;  /* 0x0004bc3001007387 */ /* 0x0001e80000100600 */
[----:B------:R1:W-:Y:S01]  /*7240*/  STL.S16 [R1+0x4b8], R30 ;  /* 0x0004b81e01007387 */ /* 0x0003e20000100600 */
[----:B------:R-:W-:-:S02]  /*7250*/  PRMT R29, RZ, 0x7610, R29 ;  /* 0x00007610ff1d7816 */ /* 0x000fc4000000001d */
[----:B------:R-:W-:Y:S01]  /*7260*/  LOP3.LUT P3, RZ, R53, 0x80, RZ, 0xc0, !PT ;  /* 0x0000008035ff7812 */ /* 0x000fe2000786c0ff */
[----:B0-----:R-:W4:Y:S01]  /*7270*/  LDL.LU.64 R48, [R1+0x538] ;  /* 0x0005380001307983 */ /* 0x001f220000300a00 */
[----:B-1----:R-:W-:-:S06]  /*7280*/  MOV R30, RZ ;  /* 0x000000ff001e7202 */ /* 0x002fcc0000000f00 */
[----:B---3--:R0:W3:Y:S04]  /*7290*/  @!P2 LDG.E R30, desc[UR10][R6.64] ;  /* 0x0000000a061ea981 */ /* 0x0080e8000c1e1900 */
[----:B------:R-:W0:Y:S01]  /*72a0*/  LDL.LU.64 R6, [R1+0x968] ;  /* 0x0009680001067983 */ /* 0x000e220000300a00 */
[----:B------:R-:W-:-:S05]  /*72b0*/  @!P5 PRMT R29, R36, 0x7632, R29 ;  /* 0x00007632241dd816 */ /* 0x000fca000000001d */
[----:B------:R1:W-:Y:S02]  /*72c0*/  STL.S16 [R1+0x4f8], R29 ;  /* 0x0004f81d01007387 */ /* 0x0003e40000100600 */
[----:B-1----:R-:W-:-:S06]  /*72d0*/  HFMA2 R29, -RZ, RZ, 0, 0 ;  /* 0x00000000ff1d7431 */ /* 0x002fcc00000001ff */
[----:B--2---:R-:W2:Y:S04]  /*72e0*/  @!P3 LDG.E R29, desc[UR10][R46.64] ;  /* 0x0000000a2e1db981 */ /* 0x004ea8000c1e1900 */
[----:B------:R-:W4:Y:S01]  /*72f0*/  LDL.LU.64 R46, [R1+0x5a8] ;  /* 0x0005a800012e7983 */ /* 0x000f220000300a00 */
[----:B0-----:R-:W-:Y:S02]  /*7300*/  PRMT R7, RZ, 0x7610, R7 ;  /* 0x00007610ff077816 */ /* 0x001fe40000000007 */
[----:B------:R-:W-:Y:S02]  /*7310*/  PRMT R6, RZ, 0x7610, R6 ;  /* 0x00007610ff067816 */ /* 0x000fe40000000006 */
[C---:B------:R-:W-:Y:S02]  /*7320*/  @!P6 PRMT R7, R3.reuse, 0x7610, R7 ;  /* 0x000076100307e816 */ /* 0x040fe40000000007 */
[----:B------:R-:W-:-:S03]  /*7330*/  @!P6 PRMT R6, R3, 0x7632, R6 ;  /* 0x000076320306e816 */ /* 0x000fc60000000006 */
[----:B------:R-:W-:Y:S04]  /*7340*/  STL.S16 [R1+0x4e4], R7 ;  /* 0x0004e40701007387 */ /* 0x000fe80000100600 */
[----:B------:R0:W-:Y:S04]  /*7350*/  STL.S16 [R1+0x518], R6 ;  /* 0x0005180601007387 */ /* 0x0001e80000100600 */
[----:B0-----:R-:W3:Y:S01]  /*7360*/  LDL.LU.64 R6, [R1+0x5b0] ;  /* 0x0005b00001067983 */ /* 0x001ee20000300a00 */
[----:B------:R-:W-:-:S03]  /*7370*/  LOP3.LUT P5, RZ, R53, 0x20, RZ, 0xc0, !PT ;  /* 0x0000002035ff7812 */ /* 0x000fc600078ac0ff */
[----:B------:R0:W-:Y:S01]  /*7380*/  STL [R1+0x10], R18 ;  /* 0x0000101201007387 */ /* 0x0001e20000100800 */
[----:B------:R-:W-:-:S03]  /*7390*/  LOP3.LUT P4, RZ, R53, 0x40, RZ, 0xc0, !PT ;  /* 0x0000004035ff7812 */ /* 0x000fc6000788c0ff */
[----:B------:R1:W-:Y:S01]  /*73a0*/  STL [R1+0x1c], R19 ;  /* 0x00001c1301007387 */ /* 0x0003e20000100800 */
[----:B0-----:R-:W-:-:S04]  /*73b0*/  PRMT R18, RZ, 0x7610, R18 ;  /* 0x00007610ff127816 */ /* 0x001fc80000000012 */
[----:B------:R-:W-:Y:S02]  /*73c0*/  @!P6 PRMT R18, R35, 0x7632, R18 ;  /* 0x000076322312e816 */ /* 0x000fe40000000012 */
[----:B-1----:R-:W-:-:S03]  /*73d0*/  MOV R19, RZ ;  /* 0x000000ff00137202 */ /* 0x002fc60000000f00 */
[----:B------:R0:W-:Y:S04]  /*73e0*/  STL.S16 [R1+0x4e0], R18 ;  /* 0x0004e01201007387 */ /* 0x0001e80000100600 */
[----:B----4-:R1:W4:Y:S01]  /*73f0*/  @!P5 LDG.E R19, desc[UR10][R46.64] ;  /* 0x0000000a2e13d981 */ /* 0x010322000c1e1900 */
[----:B0-----:R-:W-:-:S03]  /*7400*/  HFMA2 R18, -RZ, RZ, 0, 0 ;  /* 0x00000000ff127431 */ /* 0x001fc600000001ff */
[----:B------:R-:W1:Y:S04]  /*7410*/  LDL.LU.64 R46, [R1+0x950] ;  /* 0x00095000012e7983 */ /* 0x000e680000300a00 */
[----:B------:R0:W-:Y:S04]  /*7420*/  STL [R1+0x18], R17 ;  /* 0x0000181101007387 */ /* 0x0001e80000100800 */
[----:B------:R-:W2:Y:S01]  /*7430*/  @!P4 LDG.E R18, desc[UR10][R48.64] ;  /* 0x0000000a3012c981 */ /* 0x000ea2000c1e1900 */
[----:B0-----:R-:W-:-:S03]  /*7440*/  MOV R17, RZ ;  /* 0x000000ff00117202 */ /* 0x001fc60000000f00 */
[----:B------:R-:W4:Y:S04]  /*7450*/  LDL.LU.64 R48, [R1+0x598] ;  /* 0x0005980001307983 */ /* 0x000f280000300a00 */
[----:B------:R0:W-:Y:S02]  /*7460*/  STL [R1+0x14], R16 ;  /* 0x0000141001007387 */ /* 0x0001e40000100800 */
[----:B0-----:R-:W-:-:S06]  /*7470*/  MOV R16, RZ ;  /* 0x000000ff00107202 */ /* 0x001fcc0000000f00 */
[----:B------:R-:W2:Y:S04]  /*7480*/  @!P3 LDG.E R16, desc[UR10][R50.64] ;  /* 0x0000000a3210b981 */ /* 0x000ea8000c1e1900 */
[----:B------:R-:W2:Y:S04]  /*7490*/  LDL.LU.64 R50, [R1+0x588] ;  /* 0x0005880001327983 */ /* 0x000ea80000300a00 */
[----:B---3--:R0:W3:Y:S04]  /*74a0*/  @!P4 LDG.E R17, desc[UR10][R6.64] ;  /* 0x0000000a0611c981 */ /* 0x0080e8000c1e1900 */
[----:B------:R-:W0:Y:S01]  /*74b0*/  LDL.LU.64 R6, [R1+0x958] ;  /* 0x0009580001067983 */ /* 0x000e220000300a00 */
[----:B------:R-:W-:-:S04]  /*74c0*/  LOP3.LUT R56, R56, 0xfffffbff, RZ, 0xc0, !PT ;  /* 0xfffffbff38387812 */ /* 0x000fc800078ec0ff */
[----:B------:R-:W-:-:S04]  /*74d0*/  @P2 LOP3.LUT R56, R56, 0x400, RZ, 0xfc, !PT ;  /* 0x0000040038382812 */ /* 0x000fc800078efcff */
[----:B------:R-:W-:-:S04]  /*74e0*/  LOP3.LUT R56, R56, 0xfffffdff, RZ, 0xc0, !PT ;  /* 0xfffffdff38387812 */ /* 0x000fc800078ec0ff */
[----:B------:R-:W-:Y:S02]  /*74f0*/  @P3 LOP3.LUT R56, R56, 0x200, RZ, 0xfc, !PT ;  /* 0x0000020038383812 */ /* 0x000fe400078efcff */
[----:B------:R-:W-:Y:S01]  /*7500*/  LOP3.LUT P3, RZ, R53, 0x800, RZ, 0xc0, !PT ;  /* 0x0000080035ff7812 */ /* 0x000fe2000786c0ff */
[----:B------:R1:W-:Y:S01]  /*7510*/  STL [R1+0x110], R10 ;  /* 0x0001100a01007387 */ /* 0x0003e20000100800 */
[----:B------:R-:W-:Y:S02]  /*7520*/  PRMT R22, RZ, 0x7610, R22 ;  /* 0x00007610ff167816 */ /* 0x000fe40000000016 */
[----:B-1----:R-:W-:-:S09]  /*7530*/  PRMT R10, RZ, 0x7610, R10 ;  /* 0x00007610ff0a7816 */ /* 0x002fd2000000000a */
[----:B------:R-:W-:Y:S02]  /*7540*/  @!P3 PRMT R22, R34, 0x7632, R22 ;  /* 0x000076322216b816 */ /* 0x000fe40000000016 */
[----:B------:R-:W-:Y:S02]  /*7550*/  @!P6 PRMT R10, R35, 0x7610, R10 ;  /* 0x00007610230ae816 */ /* 0x000fe4000000000a */
[----:B------:R-:W-:Y:S01]  /*7560*/  LOP3.LUT P6, RZ, R53, 0x10, RZ, 0xc0, !PT ;  /* 0x0000001035ff7812 */ /* 0x000fe200078cc0ff */
[----:B------:R1:W-:Y:S01]  /*7570*/  STL.S16 [R1+0x5b0], R22 ;  /* 0x0005b01601007387 */ /* 0x0003e20000100600 */
[----:B------:R-:W-:Y:S02]  /*7580*/  PRMT R47, RZ, 0x7610, R47 ;  /* 0x00007610ff2f7816 */ /* 0x000fe4000000002f */
[----:B------:R-:W-:Y:S01]  /*7590*/  PRMT R46, RZ, 0x7610, R46 ;  /* 0x00007610ff2e7816 */ /* 0x000fe2000000002e */
[----:B-1----:R-:W-:Y:S01]  /*75a0*/  HFMA2 R22, -RZ, RZ, 0, 0 ;  /* 0x00000000ff167431 */ /* 0x002fe200000001ff */
[----:B------:R-:W-:-:S02]  /*75b0*/  @!P0 PRMT R47, R33, 0x7632, R47 ;  /* 0x00007632212f8816 */ /* 0x000fc4000000002f */
[----:B------:R-:W-:Y:S02]  /*75c0*/  @!P0 PRMT R46, R32, 0x7610, R46 ;  /* 0x00007610202e8816 */ /* 0x000fe4000000002e */
[----:B------:R-:W-:Y:S01]  /*75d0*/  LOP3.LUT P2, RZ, R53, 0x1000, RZ, 0xc0, !PT ;  /* 0x0000100035ff7812 */ /* 0x000fe2000784c0ff */
[----:B------:R-:W-:Y:S04]  /*75e0*/  STL.S16 [R1+0x51c], R47 ;  /* 0x00051c2f01007387 */ /* 0x000fe80000100600 */
[----:B----4-:R-:W4:Y:S04]  /*75f0*/  @!P6 LDG.E R22, desc[UR10][R48.64] ;  /* 0x0000000a3016e981 */ /* 0x010f28000c1e1900 */
[----:B------:R1:W-:Y:S04]  /*7600*/  STL.S16 [R1+0x58c], R46 ;  /* 0x00058c2e01007387 */ /* 0x0003e80000100600 */
[----:B------:R-:W3:Y:S04]  /*7610*/  LDL.LU.64 R48, [R1+0x270] ;  /* 0x0002700001307983 */ /* 0x000ee80000300a00 */
[----:B-1----:R-:W4:Y:S01]  /*7620*/  LDL.LU.64 R46, [R1+0x590] ;  /* 0x00059000012e7983 */ /* 0x002f220000300a00 */
[----:B------:R-:W-:-:S04]  /*7630*/  PRMT R20, RZ, 0x7610, R20 ;  /* 0x00007610ff147816 */ /* 0x000fc80000000014 */
[----:B------:R-:W-:-:S05]  /*7640*/  @!P2 PRMT R20, R5, 0x7632, R20 ;  /* 0x000076320514a816 */ /* 0x000fca0000000014 */
[----:B------:R1:W-:Y:S02]  /*7650*/  STL.S16 [R1+0x558], R20 ;  /* 0x0005581401007387 */ /* 0x0003e40000100600 */
[----:B-1----:R-:W-:-:S06]  /*7660*/  HFMA2 R20, -RZ, RZ, 0, 0 ;  /* 0x00000000ff147431 */ /* 0x002fcc00000001ff */
[----:B--2---:R-:W2:Y:S04]  /*7670*/  @!P5 LDG.E R20, desc[UR10][R50.64] ;  /* 0x0000000a3214d981 */ /* 0x004ea8000c1e1900 */
[----:B------:R-:W2:Y:S01]  /*7680*/  LDL.LU.64 R50, [R1+0x480] ;  /* 0x0004800001327983 */ /* 0x000ea20000300a00 */
[----:B0-----:R-:W-:Y:S02]  /*7690*/  PRMT R7, RZ, 0x7610, R7 ;  /* 0x00007610ff077816 */ /* 0x001fe40000000007 */
[----:B------:R-:W-:Y:S02]  /*76a0*/  PRMT R6, RZ, 0x7610, R6 ;  /* 0x00007610ff067816 */ /* 0x000fe40000000006 */
[----:B------:R-:W-:Y:S02]  /*76b0*/  @!P3 PRMT R7, R4, 0x7632, R7 ;  /* 0x000076320407b816 */ /* 0x000fe40000000007 */
[----:B------:R-:W-:-:S03]  /*76c0*/  @!P3 PRMT R6, R34, 0x7610, R6 ;  /* 0x000076102206b816 */ /* 0x000fc60000000006 */
[----:B------:R-:W-:Y:S04]  /*76d0*/  STL.S16 [R1+0x55c], R7 ;  /* 0x00055c0701007387 */ /* 0x000fe80000100600 */
[----:B------:R0:W-:Y:S04]  /*76e0*/  STL.S16 [R1+0x588], R6 ;  /* 0x0005880601007387 */ /* 0x0001e80000100600 */
[----:B0-----:R-:W2:Y:S01]  /*76f0*/  LDL.LU.64 R6, [R1+0x5a0] ;  /* 0x0005a00001067983 */ /* 0x001ea20000300a00 */
[----:B------:R-:W-:-:S03]  /*7700*/  PRMT R26, RZ, 0x7610, R26 ;  /* 0x00007610ff1a7816 */ /* 0x000fc6000000001a */
[----:B------:R0:W-:Y:S01]  /*7710*/  STL [R1+0x118], R12 ;  /* 0x0001180c01007387 */ /* 0x0001e20000100800 */
[----:B------:R-:W-:Y:S02]  /*7720*/  PRMT R52, RZ, 0x7610, R52 ;  /* 0x00007610ff347816 */ /* 0x000fe40000000034 */
[----:B------:R-:W-:Y:S01]  /*7730*/  PRMT R57, RZ, 0x7610, R57 ;  /* 0x00007610ff397816 */ /* 0x000fe20000000039 */
[----:B------:R1:W-:Y:S01]  /*7740*/  STL [R1+0x114], R11 ;  /* 0x0001140b01007387 */ /* 0x0003e20000100800 */
[----:B------:R-:W-:Y:S02]  /*7750*/  @!P1 PRMT R26, R28, 0x7632, R26 ;  /* 0x000076321c1a9816 */ /* 0x000fe4000000001a */
[----:B0-----:R-:W-:Y:S02]  /*7760*/  PRMT R12, RZ, 0x7610, R12 ;  /* 0x00007610ff0c7816 */ /* 0x001fe4000000000c */
[----:B-1----:R-:W-:Y:S02]  /*7770*/  PRMT R11, RZ, 0x7610, R11 ;  /* 0x00007610ff0b7816 */ /* 0x002fe4000000000b */
[----:B------:R-:W-:-:S02]  /*7780*/  @!P3 PRMT R12, R4, 0x7610, R12 ;  /* 0x00007610040cb816 */ /* 0x000fc4000000000c */
[----:B------:R-:W-:Y:S01]  /*7790*/  LOP3.LUT P3, RZ, R53, 0x4, RZ, 0xc0, !PT ;  /* 0x0000000435ff7812 */ /* 0x000fe2000786c0ff */
[----:B------:R0:W-:Y:S01]  /*77a0*/  STL.S16 [R1+0x5a0], R26 ;  /* 0x0005a01a01007387 */ /* 0x0001e20000100600 */
[C---:B------:R-:W-:Y:S02]  /*77b0*/  @!P2 PRMT R11, R2.reuse, 0x7610, R11 ;  /* 0x00007610020ba816 */ /* 0x040fe4000000000b */
[----:B------:R-:W-:Y:S02]  /*77c0*/  @!P2 PRMT R52, R2, 0x7632, R52 ;  /* 0x000076320234a816 */ /* 0x000fe40000000034 */
[----:B------:R-:W-:Y:S02]  /*77d0*/  @!P2 PRMT R57, R5, 0x7610, R57 ;  /* 0x000076100539a816 */ /* 0x000fe40000000039 */
[----:B------:R-:W-:Y:S01]  /*77e0*/  LOP3.LUT P2, RZ, R53, 0x8, RZ, 0xc0, !PT ;  /* 0x0000000835ff7812 */ /* 0x000fe2000784c0ff */
[----:B0-----:R-:W-:Y:S01]  /*77f0*/  HFMA2 R26, -RZ, RZ, 0, 0 ;  /* 0x00000000ff1a7431 */ /* 0x001fe200000001ff */
[----:B------:R0:W-:Y:S05]  /*7800*/  STL [R1+0x24], R23 ;  /* 0x0000241701007387 */ /* 0x0001ea0000100800 */
[----:B---3--:R1:W3:Y:S01]  /*7810*/  @!P3 LDG.E R26, desc[UR10][R48.64] ;  /* 0x0000000a301ab981 */ /* 0x0082e2000c1e1900 */
[----:B0-----:R-:W-:-:S06]  /*7820*/  MOV R23, RZ ;  /* 0x000000ff00177202 */ /* 0x001fcc0000000f00 */
[----:B----4-:R0:W4:Y:S04]  /*7830*/  @!P2 LDG.E R23, desc[UR10][R46.64] ;  /* 0x0000000a2e17a981 */ /* 0x010128000c1e1900 */
[----:B------:R-:W1:Y:S04]  /*7840*/  LDL.LU R48, [R1+0x93c] ;  /* 0x00093c0001307983 */ /* 0x000e680000300800 */
[----:B------:R-:W0:Y:S04]  /*7850*/  LDL.LU.64 R46, [R1+0x940] ;  /* 0x00094000012e7983 */ /* 0x000e280000300a00 */
[----:B------:R2:W-:Y:S01]  /*7860*/  STL [R1+0x20], R21 ;  /* 0x0000201501007387 */ /* 0x0005e20000100800 */
[----:B------:R-:W-:-:S02]  /*7870*/  PRMT R24, RZ, 0x7610, R24 ;  /* 0x00007610ff187816 */ /* 0x000fc40000000018 */
[----:B--2---:R-:W-:Y:S02]  /*7880*/  MOV R21, RZ ;  /* 0x000000ff00157202 */ /* 0x004fe40000000f00 */
[----:B------:R-:W-:-:S05]  /*7890*/  @!P0 PRMT R24, R32, 0x7632, R24 ;  /* 0x0000763220188816 */ /* 0x000fca0000000018 */
[----:B------:R2:W-:Y:S02]  /*78a0*/  STL.S16 [R1+0x59c], R24 ;  /* 0x00059c1801007387 */ /* 0x0005e40000100600 */
[----:B--2---:R-:W-:-:S06]  /*78b0*/  HFMA2 R24, -RZ, RZ, 0, 0 ;  /* 0x00000000ff187431 */ /* 0x004fcc00000001ff */
[----:B------:R-:W2:Y:S04]  /*78c0*/  @!P2 LDG.E R24, desc[UR10][R50.64] ;  /* 0x0000000a3218a981 */ /* 0x000ea8000c1e1900 */
[----:B------:R-:W3:Y:S04]  /*78d0*/  LDL.LU.64 R50, [R1+0x580] ;  /* 0x0005800001327983 */ /* 0x000ee80000300a00 */
[----:B------:R4:W2:Y:S04]  /*78e0*/  @!P6 LDG.E R21, desc[UR10][R6.64] ;  /* 0x0000000a0615e981 */ /* 0x0008a8000c1e1900 */
[----:B------:R-:W4:Y:S01]  /*78f0*/  LDL.LU R6, [R1+0x94c] ;  /* 0x00094c0001067983 */ /* 0x000f220000300800 */
[----:B------:R-:W-:-:S03]  /*7900*/  LOP3.LUT P2, RZ, R56, 0x400, RZ, 0xc0, !PT ;  /* 0x0000040038ff7812 */ /* 0x000fc6000784c0ff */
[----:B------:R1:W-:Y:S04]  /*7910*/  STL.S16 [R1+0x53c], R57 ;  /* 0x00053c3901007387 */ /* 0x0003e80000100600 */
[----:B-1----:R-:W2:Y:S04]  /*7920*/  LDL.LU R57, [R1+0x960] ;  /* 0x0009600001397983 */ /* 0x002ea80000300800 */
[----:B------:R-:W-:Y:S01]  /*7930*/  STL [R1+0x28], R25 ;  /* 0x0000281901007387 */ /* 0x000fe20000100800 */
[----:B------:R-:W-:-:S04]  /*7940*/  PRMT R48, RZ, 0x7610, R48 ;  /* 0x00007610ff307816 */ /* 0x000fc80000000030 */
[C---:B------:R-:W-:Y:S02]  /*7950*/  @!P2 PRMT R48, R0.reuse, 0x7610, R48 ;  /* 0x000076100030a816 */ /* 0x040fe40000000030 */
[----:B0-----:R-:W-:Y:S02]  /*7960*/  PRMT R47, RZ, 0x7610, R47 ;  /* 0x00007610ff2f7816 */ /* 0x001fe4000000002f */
[----:B------:R-:W-:Y:S02]  /*7970*/  PRMT R46, RZ, 0x7610, R46 ;  /* 0x00007610ff2e7816 */ /* 0x000fe4000000002e */
[----:B------:R-:W-:Y:S02]  /*7980*/  @!P2 PRMT R47, R0, 0x7632, R47 ;  /* 0x00007632002fa816 */ /* 0x000fe4000000002f */
[----:B------:R-:W-:Y:S01]  /*7990*/  @!P2 PRMT R46, R30, 0x7610, R46 ;  /* 0x000076101e2ea816 */ /* 0x000fe2000000002e */
[----:B------:R0:W-:Y:S04]  /*79a0*/  STL.S16 [R1+0x274], R48 ;  /* 0x0002743001007387 */ /* 0x0001e80000100600 */
[----:B------:R-:W-:Y:S04]  /*79b0*/  STL.S16 [R1+0x484], R47 ;  /* 0x0004842f01007387 */ /* 0x000fe80000100600 */
[----:B------:R1:W-:Y:S04]  /*79c0*/  STL.S16 [R1+0x590], R46 ;  /* 0x0005902e01007387 */ /* 0x0003e80000100600 */
[----:B0-----:R-:W2:Y:S04]  /*79d0*/  LDL.LU.64 R48, [R1+0x568] ;  /* 0x0005680001307983 */ /* 0x001ea80000300a00 */
[----:B-1----:R-:W2:Y:S01]  /*79e0*/  LDL.LU.64 R46, [R1+0x578] ;  /* 0x00057800012e7983 */ /* 0x002ea20000300a00 */
[----:B------:R-:W-:-:S06]  /*79f0*/  MOV R25, RZ ;  /* 0x000000ff00197202 */ /* 0x000fcc0000000f00 */
[----:B---3--:R-:W3:Y:S04]  /*7a00*/  @!P3 LDG.E R25, desc[UR10][R50.64] ;  /* 0x0000000a3219b981 */ /* 0x008ee8000c1e1900 */
[----:B------:R-:W3:Y:S01]  /*7a10*/  LDL.LU.64 R50, [R1+0x468] ;  /* 0x0004680001327983 */ /* 0x000ee20000300a00 */
[----:B----4-:R-:W-:-:S04]  /*7a20*/  PRMT R6, RZ, 0x7610, R6 ;  /* 0x00007610ff067816 */ /* 0x010fc80000000006 */
[----:B------:R-:W-:-:S05]  /*7a30*/  @!P1 PRMT R6, R31, 0x7632, R6 ;  /* 0x000076321f069816 */ /* 0x000fca0000000006 */
[----:B------:R0:W-:Y:S04]  /*7a40*/  STL.S16 [R1+0x4fc], R6 ;  /* 0x0004fc0601007387 */ /* 0x0001e80000100600 */
[----:B0-----:R-:W4:Y:S01]  /*7a50*/  LDL.LU.64 R6, [R1+0x570] ;  /* 0x0005700001067983 */ /* 0x001f220000300a00 */
[----:B--2---:R-:W-:-:S03]  /*7a60*/  PRMT R57, RZ, 0x7610, R57 ;  /* 0x00007610ff397816 */ /* 0x004fc60000000039 */
[----:B------:R0:W-:Y:S01]  /*7a70*/  STL [R1+0x120], R14 ;  /* 0x0001200e01007387 */ /* 0x0001e20000100800 */
[----:B------:R-:W-:-:S03]  /*7a80*/  PRMT R45, RZ, 0x7610, R45 ;  /* 0x00007610ff2d7816 */ /* 0x000fc6000000002d */
[----:B------:R1:W-:Y:S01]  /*7a90*/  STL [R1+0x11c], R13 ;  /* 0x00011c0d01007387 */ /* 0x0003e20000100800 */
[----:B------:R-:W-:Y:S02]  /*7aa0*/  @!P1 PRMT R57, R28, 0x7610, R57 ;  /* 0x000076101c399816 */ /* 0x000fe40000000039 */
[----:B0-----:R-:W-:Y:S01]  /*7ab0*/  PRMT R14, RZ, 0x7610, R14 ;  /* 0x00007610ff0e7816 */ /* 0x001fe2000000000e */
[----:B------:R0:W-:Y:S01]  /*7ac0*/  STL.S16 [R1+0x538], R52 ;  /* 0x0005383401007387 */ /* 0x0001e20000100600 */
[----:B-1----:R-:W-:Y:S02]  /*7ad0*/  PRMT R13, RZ, 0x7610, R13 ;  /* 0x00007610ff0d7816 */ /* 0x002fe4000000000d */
[----:B------:R-:W-:Y:S02]  /*7ae0*/  @!P1 PRMT R14, R31, 0x7610, R14 ;  /* 0x000076101f0e9816 */ /* 0x000fe4000000000e */
[----:B------:R-:W-:Y:S02]  /*7af0*/  LOP3.LUT P1, RZ, R53, 0x1, RZ, 0xc0, !PT ;  /* 0x0000000135ff7812 */ /* 0x000fe4000782c0ff */
[----:B------:R-:W-:Y:S01]  /*7b00*/  @!P0 PRMT R13, R33, 0x7610, R13 ;  /* 0x00007610210d8816 */ /* 0x000fe2000000000d */
[----:B0-----:R-:W2:Y:S01]  /*7b10*/  LDL.LU R52, [R1+0x964] ;  /* 0x0009640001347983 */ /* 0x001ea20000300800 */
[----:B------:R-:W-:-:S02]  /*7b20*/  @!P4 PRMT R45, R17, 0x7632, R45 ;  /* 0x00007632112dc816 */ /* 0x000fc4000000002d */
[----:B------:R-:W-:Y:S01]  /*7b30*/  LOP3.LUT P0, RZ, R53, 0x2, RZ, 0xc0, !PT ;  /* 0x0000000235ff7812 */ /* 0x000fe2000780c0ff */
[----:B------:R0:W-:Y:S01]  /*7b40*/  STL [R1+0x124], R41 ;  /* 0x0001242901007387 */ /* 0x0001e20000100800 */
[----:B------:R-:W-:-:S03]  /*7b50*/  LOP3.LUT P3, RZ, R56, 0x200, RZ, 0xc0, !PT ;  /* 0x0000020038ff7812 */ /* 0x000fc6000786c0ff */
[----:B------:R1:W-:Y:S04]  /*7b60*/  STL.S16 [R1+0x578], R45 ;  /* 0x0005782d01007387 */ /* 0x0003e80000100600 */
[----:B------:R1:W-:Y:S01]  /*7b70*/  STL [R1+0x2c], R27 ;  /* 0x00002c1b01007387 */ /* 0x0003e20000100800 */
[----:B0-----:R-:W-:Y:S02]  /*7b80*/  PRMT R41, RZ, 0x7610, R41 ;  /* 0x00007610ff297816 */ /* 0x001fe40000000029 */
[----:B-1----:R-:W-:Y:S02]  /*7b90*/  MOV R45, RZ ;  /* 0x000000ff002d7202 */ /* 0x002fe40000000f00 */
[----:B------:R-:W-:Y:S02]  /*7ba0*/  @!P2 PRMT R41, R30, 0x7632, R41 ;  /* 0x000076321e29a816 */ /* 0x000fe40000000029 */
[----:B------:R-:W-:-:S02]  /*7bb0*/  MOV R27, RZ ;  /* 0x000000ff001b7202 */ /* 0x000fc40000000f00 */
[----:B------:R0:W2:Y:S01]  /*7bc0*/  @!P1 LDG.E R45, desc[UR10][R48.64] ;  /* 0x0000000a302d9981 */ /* 0x0000a2000c1e1900 */
[----:B------:R-:W-:-:S03]  /*7bd0*/  PRMT R43, RZ, 0x7610, R43 ;  /* 0x00007610ff2b7816 */ /* 0x000fc6000000002b */
[----:B------:R1:W-:Y:S04]  /*7be0*/  STL.S16 [R1+0x598], R57 ;  /* 0x0005983901007387 */ /* 0x0003e80000100600 */
[----:B------:R0:W2:Y:S04]  /*7bf0*/  @!P0 LDG.E R27, desc[UR10][R46.64] ;  /* 0x0000000a2e1b8981 */ /* 0x0000a8000c1e1900 */
[----:B------:R-:W0:Y:S04]  /*7c00*/  LDL.LU.64 R48, [R1+0x928] ;  /* 0x0009280001307983 */ /* 0x000e280000300a00 */
[----:B------:R1:W-:Y:S04]  /*7c10*/  STL.S16 [R1+0x594], R41 ;  /* 0x0005942901007387 */ /* 0x0003e80000100600 */
[----:B------:R-:W2:Y:S01]  /*7c20*/  LDL.LU.64 R46, [R1+0x930] ;  /* 0x00093000012e7983 */ /* 0x000ea20000300a00 */
[----:B------:R-:W-:-:S03]  /*7c30*/  @!P3 PRMT R43, R16, 0x7632, R43 ;  /* 0x00007632102bb816 */ /* 0x000fc6000000002b */
[----:B-1----:R-:W2:Y:S01]  /*7c40*/  LDL.LU R57, [R1+0x948] ;  /* 0x0009480001397983 */ /* 0x002ea20000300800 */
[----:B------:R-:W-:Y:S01]  /*7c50*/  HFMA2 R41, -RZ, RZ, 0, 0 ;  /* 0x00000000ff297431 */ /* 0x000fe200000001ff */
[----:B------:R-:W-:Y:S02]  /*7c60*/  PRMT R61, RZ, 0x7610, R61 ;  /* 0x00007610ff3d7816 */ /* 0x000fe4000000003d */
[----:B------:R-:W-:Y:S01]  /*7c70*/  PRMT R60, RZ, 0x7610, R60 ;  /* 0x00007610ff3c7816 */ /* 0x000fe2000000003c */
[----:B------:R1:W-:Y:S01]  /*7c80*/  STL.S16 [R1+0x580], R43 ;  /* 0x0005802b01007387 */ /* 0x0003e20000100600 */
[----:B------:R-:W-:Y:S02]  /*7c90*/  @!P4 PRMT R61, R18, 0x7632, R61 ;  /* 0x00007632123dc816 */ /* 0x000fe4000000003d */
[----:B------:R-:W-:-:S03]  /*7ca0*/  @!P5 PRMT R60, R20, 0x7610, R60 ;  /* 0x00007610143cd816 */ /* 0x000fc6000000003c */
[----:B------:R-:W-:Y:S01]  /*7cb0*/  STL.S16 [R1+0x46c], R61 ;  /* 0x00046c3d01007387 */ /* 0x000fe20000100600 */
[----:B-1----:R-:W-:Y:S01]  /*7cc0*/  HFMA2 R43, -RZ, RZ, 0, 0 ;  /* 0x00000000ff2b7431 */ /* 0x002fe200000001ff */
[----:B------:R-:W-:Y:S02]  /*7cd0*/  PRMT R55, RZ, 0x7610, R55 ;  /* 0x00007610ff377816 */ /* 0x000fe40000000037 */
[----:B------:R-:W-:-:S03]  /*7ce0*/  PRMT R54, RZ, 0x7610, R54 ;  /* 0x00007610ff367816 */ /* 0x000fc60000000036 */
[----:B---3--:R-:W3:Y:S04]  /*7cf0*/  @!P1 LDG.E R43, desc[UR10][R50.64] ;  /* 0x0000000a322b9981 */ /* 0x008ee8000c1e1900 */
[----:B------:R-:W3:Y:S01]  /*7d00*/  LDL.LU.64 R50, [R1+0x560] ;  /* 0x0005600001327983 */ /* 0x000ee20000300a00 */
[----:B------:R-:W-:Y:S02]  /*7d10*/  @!P3 PRMT R55, R16, 0x7610, R55 ;  /* 0x000076101037b816 */ /* 0x000fe40000000037 */
[----:B------:R-:W-:-:S03]  /*7d20*/  @!P4 PRMT R54, R18, 0x7610, R54 ;  /* 0x000076101236c816 */ /* 0x000fc60000000036 */
[----:B------:R-:W-:Y:S04]  /*7d30*/  STL.S16 [R1+0x570], R55 ;  /* 0x0005703701007387 */ /* 0x000fe80000100600 */
[----:B------:R1:W-:Y:S04]  /*7d40*/  STL.S16 [R1+0x270], R54 ;  /* 0x0002703601007387 */ /* 0x0003e80000100600 */
[----:B-1----:R-:W3:Y:S04]  /*7d50*/  LDL.LU.64 R54, [R1+0x448] ;  /* 0x0004480001367983 */ /* 0x002ee80000300a00 */
[----:B----4-:R-:W4:Y:S04]  /*7d60*/  @!P0 LDG.E R41, desc[UR10][R6.64] ;  /* 0x0000000a06298981 */ /* 0x010f28000c1e1900 */
[----:B------:R-:W4:Y:S04]  /*7d70*/  LDL.LU.64 R6, [R1+0x268] ;  /* 0x0002680001067983 */ /* 0x000f280000300a00 */
[----:B------:R1:W-:Y:S04]  /*7d80*/  STL.S16 [R1+0x26c], R60 ;  /* 0x00026c3c01007387 */ /* 0x0003e80000100600 */
[----:B-1----:R-:W4:Y:S01]  /*7d90*/  LDL.LU.64 R60, [R1+0x550] ;  /* 0x00055000013c7983 */ /* 0x002f220000300a00 */
[----:B--2---:R-:W-:-:S04]  /*7da0*/  PRMT R52, RZ, 0x7610, R52 ;  /* 0x00007610ff347816 */ /* 0x004fc80000000034 */
[----:B------:R-:W-:Y:S01]  /*7db0*/  @!P3 PRMT R52, R29, 0x7632, R52 ;  /* 0x000076321d34b816 */ /* 0x000fe20000000034 */
[----:B------:R1:W-:Y:S04]  /*7dc0*/  STL [R1+0x128], R15 ;  /* 0x0001280f01007387 */ /* 0x0003e80000100800 */
[----:B------:R2:W-:Y:S01]  /*7dd0*/  STL.S16 [R1+0x480], R52 ;  /* 0x0004803401007387 */ /* 0x0005e20000100600 */
[----:B-1----:R-:W-:-:S03]  /*7de0*/  PRMT R15, RZ, 0x7610, R15 ;  /* 0x00007610ff0f7816 */ /* 0x002fc6000000000f */
[----:B--2---:R-:W2:Y:S01]  /*7df0*/  LDL.LU R52, [R1+0x938] ;  /* 0x0009380001347983 */ /* 0x004ea20000300800 */
[----:B------:R-:W-:Y:S02]  /*7e00*/  @!P3 PRMT R15, R29, 0x7610, R15 ;  /* 0x000076101d0fb816 */ /* 0x000fe4000000000f */
[----:B0-----:R-:W-:-:S04]  /*7e10*/  PRMT R49, RZ, 0x7610, R49 ;  /* 0x00007610ff317816 */ /* 0x001fc80000000031 */
[----:B------:R-:W-:Y:S02]  /*7e20*/  @!P6 PRMT R49, R21, 0x7610, R49 ;  /* 0x000076101531e816 */ /* 0x000fe40000000031 */
[----:B------:R-:W-:Y:S02]  /*7e30*/  PRMT R46, RZ, 0x7610, R46 ;  /* 0x00007610ff2e7816 */ /* 0x000fe4000000002e */
[----:B------:R-:W-:Y:S02]  /*7e40*/  LOP3.LUT P3, RZ, R57, 0x40000000, RZ, 0xc0, !PT ;  /* 0x4000000039ff7812 */ /* 0x000fe4000786c0ff */
[----:B------:R-:W-:Y:S02]  /*7e50*/  @!P4 PRMT R46, R17, 0x7610, R46 ;  /* 0x00007610112ec816 */ /* 0x000fe4000000002e */
[----:B------:R-:W-:Y:S01]  /*7e60*/  PRMT R47, RZ, 0x7610, R47 ;  /* 0x00007610ff2f7816 */ /* 0x000fe2000000002f */
[----:B------:R0:W-:Y:S01]  /*7e70*/  STL.S16 [R1+0x560], R49 ;  /* 0x0005603101007387 */ /* 0x0001e20000100600 */
[----:B------:R-:W-:-:S02]  /*7e80*/  LOP3.LUT P2, RZ, R57, 0x80000000, RZ, 0xc0, !PT ;  /* 0x8000000039ff7812 */ /* 0x000fc4000784c0ff */
[----:B------:R-:W-:Y:S01]  /*7e90*/  @!P5 PRMT R47, R19, 0x7610, R47 ;  /* 0x00007610132fd816 */ /* 0x000fe2000000002f */
[----:B------:R1:W-:Y:S01]  /*7ea0*/  STL.S16 [R1+0x574], R46 ;  /* 0x0005742e01007387 */ /* 0x0003e20000100600 */
[----:B0-----:R-:W-:Y:S01]  /*7eb0*/  MOV R49, RZ ;  /* 0x000000ff00317202 */ /* 0x001fe20000000f00 */
[----:B-1----:R-:W-:Y:S02]  /*7ec0*/  HFMA2 R46, -RZ, RZ, 0, 0 ;  /* 0x00000000ff2e7431 */ /* 0x002fe400000001ff */
[----:B------:R0:W-:Y:S01]  /*7ed0*/  STL.S16 [R1+0x568], R47 ;  /* 0x0005682f01007387 */ /* 0x0001e20000100600 */
[----:B------:R-:W-:Y:S02]  /*7ee0*/  PRMT R48, RZ, 0x7610, R48 ;  /* 0x00007610ff307816 */ /* 0x000fe40000000030 */
[----:B0-----:R-:W-:Y:S02]  /*7ef0*/  MOV R47, RZ ;  /* 0x000000ff002f7202 */ /* 0x001fe40000000f00 */
[----:B------:R-:W-:-:S04]  /*7f00*/  @!P5 PRMT R48, R20, 0x7632, R48 ;  /* 0x000076321430d816 */ /* 0x000fc80000000030 */
[----:B---3--:R0:W3:Y:S04]  /*7f10*/  @!P2 LDG.E R47, desc[UR10][R50.64] ;  /* 0x0000000a322fa981 */ /* 0x0080e8000c1e1900 */
[----:B------:R1:W-:Y:S04]  /*7f20*/  STL.S16 [R1+0x468], R48 ;  /* 0x0004683001007387 */ /* 0x0003e80000100600 */
[----:B------:R-:W0:Y:S01]  /*7f30*/  LDL.LU.64 R50, [R1+0x918] ;  /* 0x0009180001327983 */ /* 0x000e220000300a00 */
[----:B-1----:R-:W-:-:S06]  /*7f40*/  HFMA2 R48, -RZ, RZ, 0, 0 ;  /* 0x00000000ff307431 */ /* 0x002fcc00000001ff */
[----:B------:R-:W3:Y:S04]  /*7f50*/  @!P3 LDG.E R48, desc[UR10][R54.64] ;  /* 0x0000000a3630b981 */ /* 0x000ee8000c1e1900 */
[----:B------:R-:W3:Y:S04]  /*7f60*/  LDL.LU.64 R54, [R1+0x548] ;  /* 0x0005480001367983 */ /* 0x000ee80000300a00 */
[----:B----4-:R1:W4:Y:S04]  /*7f70*/  @!P2 LDG.E R46, desc[UR10][R6.64] ;  /* 0x0000000a062ea981 */ /* 0x010328000c1e1900 */
[----:B------:R-:W1:Y:S04]  /*7f80*/  LDL.LU.64 R6, [R1+0x920] ;  /* 0x0009200001067983 */ /* 0x000e680000300a00 */
[----:B------:R-:W4:Y:S04]  /*7f90*/  @!P3 LDG.E R49, desc[UR10][R60.64] ;  /* 0x0000000a3c31b981 */ /* 0x000f28000c1e1900 */
[----:B------:R-:W4:Y:S01]  /*7fa0*/  LDL.LU.64 R60, [R1+0x418] ;  /* 0x00041800013c7983 */ /* 0x000f220000300a00 */
[----:B------:R-:W-:-:S04]  /*7fb0*/  LOP3.LUT R56, R56, 0xfffffeff, RZ, 0xc0, !PT ;  /* 0xfffffeff38387812 */ /* 0x000fc800078ec0ff */
[----:B------:R-:W-:Y:S02]  /*7fc0*/  @P2 LOP3.LUT R56, R56, 0x100, RZ, 0xfc, !PT ;  /* 0x0000010038382812 */ /* 0x000fe400078efcff */
[----:B------:R-:W-:Y:S01]  /*7fd0*/  LOP3.LUT P2, RZ, R53, 0x8, RZ, 0xc0, !PT ;  /* 0x0000000835ff7812 */ /* 0x000fe2000784c0ff */
[----:B------:R-:W-:Y:S01]  /*7fe0*/  STL.64 [R1+0x7b0], R10 ;  /* 0x0007b00a01007387 */ /* 0x000fe20000100a00 */
[----:B--2---:R-:W-:-:S03]  /*7ff0*/  PRMT R52, RZ, 0x7610, R52 ;  /* 0x00007610ff347816 */ /* 0x004fc60000000034 */
[----:B------:R-:W-:Y:S04]  /*8000*/  STL.64 [R1+0x8c8], R10 ;  /* 0x0008c80a01007387 */ /* 0x000fe80000100a00 */
[----:B------:R-:W-:Y:S04]  /*8010*/  STL [R1+0x8f4], R11 ;  /* 0x0008f40b01007387 */ /* 0x000fe80000100800 */
[----:B------:R2:W-:Y:S01]  /*8020*/  STL.64 [R1+0x900], R10 ;  /* 0x0009000a01007387 */ /* 0x0005e20000100a00 */
[----:B------:R-:W-:Y:S02]  /*8030*/  @!P2 PRMT R52, R23, 0x7610, R52 ;  /* 0x000076101734a816 */ /* 0x000fe40000000034 */
[----:B--2---:R-:W-:-:S03]  /*8040*/  PRMT R11, RZ, 0x7610, R11 ;  /* 0x00007610ff0b7816 */ /* 0x004fc6000000000b */
[----:B------:R2:W-:Y:S01]  /*8050*/  STL.S16 [R1+0x550], R52 ;  /* 0x0005503401007387 */ /* 0x0005e20000100600 */
[----:B------:R-:W-:Y:S02]  /*8060*/  @!P5 PRMT R11, R19, 0x7632, R11 ;  /* 0x00007632130bd816 */ /* 0x000fe4000000000b */
[C---:B------:R-:W-:Y:S01]  /*8070*/  LOP3.LUT P5, RZ, R57.reuse, 0x10000000, RZ, 0xc0, !PT ;  /* 0x1000000039ff7812 */ /* 0x040fe200078ac0ff */
[----:B--2---:R-:W-:Y:S01]  /*8080*/  HFMA2 R52, -RZ, RZ, 0, 0 ;  /* 0x00000000ff347431 */ /* 0x004fe200000001ff */
[----:B------:R-:W-:Y:S04]  /*8090*/  STL [R1+0x840], R10 ;  /* 0x0008400a01007387 */ /* 0x000fe80000100800 */
[----:B------:R-:W-:Y:S04]  /*80a0*/  STL [R1+0x864], R10 ;  /* 0x0008640a01007387 */ /* 0x000fe80000100800 */
[----:B------:R-:W-:Y:S04]  /*80b0*/  STL [R1+0x894], R10 ;  /* 0x0008940a01007387 */ /* 0x000fe80000100800 */
[----:B------:R2:W-:Y:S01]  /*80c0*/  STL [R1+0x8f8], R10 ;  /* 0x0008f80a01007387 */ /* 0x0005e20000100800 */
[----:B------:R-:W-:-:S02]  /*80d0*/  LOP3.LUT P4, RZ, R57, 0x20000000, RZ, 0xc0, !PT ;  /* 0x2000000039ff7812 */ /* 0x000fc4000788c0ff */
[----:B--2---:R-:W-:-:S04]  /*80e0*/  PRMT R10, RZ, 0x7610, R10 ;  /* 0x00007610ff0a7816 */ /* 0x004fc8000000000a */
[----:B------:R-:W-:Y:S01]  /*80f0*/  @!P6 PRMT R10, R22, 0x7610, R10 ;  /* 0x00007610160ae816 */ /* 0x000fe2000000000a */
[----:B------:R-:W-:Y:S04]  /*8100*/  STL.S16 [R1+0x56c], R11 ;  /* 0x00056c0b01007387 */ /* 0x000fe80000100600 */
[----:B------:R2:W-:Y:S04]  /*8110*/  STL.S16 [R1+0x268], R10 ;  /* 0x0002680a01007387 */ /* 0x0005e80000100600 */
[----:B--2---:R-:W2:Y:S01]  /*8120*/  LDL.LU.64 R10, [R1+0x260] ;  /* 0x00026000010a7983 */ /* 0x004ea20000300a00 */
[----:B0-----:R-:W-:-:S04]  /*8130*/  PRMT R51, RZ, 0x7610, R51 ;  /* 0x00007610ff337816 */ /* 0x001fc80000000033 */
[----:B------:R-:W-:-:S05]  /*8140*/  @!P2 PRMT R51, R23, 0x7632, R51 ;  /* 0x000076321733a816 */ /* 0x000fca0000000033 */
[----:B------:R0:W-:Y:S02]  /*8150*/  STL.S16 [R1+0x554], R51 ;  /* 0x0005543301007387 */ /* 0x0001e40000100600 */
[----:B0-----:R-:W-:-:S06]  /*8160*/  MOV R51, RZ ;  /* 0x000000ff00337202 */ /* 0x001fcc0000000f00 */
[----:B---3--:R0:W3:Y:S04]  /*8170*/  @!P4 LDG.E R51, desc[UR10][R54.64] ;  /* 0x0000000a3633c981 */ /* 0x0080e8000c1e1900 */
[----:B------:R-:W0:Y:S01]  /*8180*/  LDL.LU R54, [R1+0x90c] ;  /* 0x00090c0001367983 */ /* 0x000e220000300800 */
[----:B-1----:R-:W-:Y:S02]  /*8190*/  PRMT R7, RZ, 0x7610, R7 ;  /* 0x00007610ff077816 */ /* 0x002fe40000000007 */
[----:B------:R-:W-:Y:S02]  /*81a0*/  PRMT R6, RZ, 0x7610, R6 ;  /* 0x00007610ff067816 */ /* 0x000fe40000000006 */
[----:B------:R-:W-:Y:S01]  /*81b0*/  @!P6 PRMT R7, R21, 0x7632, R7 ;  /* 0x000076321507e816 */ /* 0x000fe20000000007 */
[----:B----4-:R-:W4:Y:S01]  /*81c0*/  @!P5 LDG.E R52, desc[UR10][R60.64] ;  /* 0x0000000a3c34d981 */ /* 0x010f22000c1e1900 */
[----:B------:R-:W-:-:S03]  /*81d0*/  @!P2 PRMT R6, R24, 0x7610, R6 ;  /* 0x000076101806a816 */ /* 0x000fc60000000006 */
[----:B------:R-:W2:Y:S04]  /*81e0*/  LDL.LU.64 R60, [R1+0x530] ;  /* 0x00053000013c7983 */ /* 0x000ea80000300a00 */
[----:B------:R-:W-:Y:S04]  /*81f0*/  STL.S16 [R1+0x564], R7 ;  /* 0x0005640701007387 */ /* 0x000fe80000100600 */
[----:B------:R1:W-:Y:S04]  /*8200*/  STL.S16 [R1+0x264], R6 ;  /* 0x0002640601007387 */ /* 0x0003e80000100600 */
[----:B-1----:R-:W3:Y:S01]  /*8210*/  LDL.LU.64 R6, [R1+0x258] ;  /* 0x0002580001067983 */ /* 0x002ee20000300a00 */
[----:B------:R-:W-:-:S02]  /*8220*/  LOP3.LUT R56, R56, 0xffffff7f, RZ, 0xc0, !PT ;  /* 0xffffff7f38387812 */ /* 0x000fc400078ec0ff */
[----:B------:R-:W-:Y:S02]  /*8230*/  PRMT R50, RZ, 0x7610, R50 ;  /* 0x00007610ff327816 */ /* 0x000fe40000000032 */
[----:B------:R-:W-:Y:S02]  /*8240*/  @P3 LOP3.LUT R56, R56, 0x80, RZ, 0xfc, !PT ;  /* 0x0000008038383812 */ /* 0x000fe400078efcff */
[----:B------:R-:W-:Y:S02]  /*8250*/  @!P6 PRMT R50, R22, 0x7632, R50 ;  /* 0x000076321632e816 */ /* 0x000fe40000000032 */
[----:B------:R-:W-:Y:S02]  /*8260*/  LOP3.LUT P3, RZ, R53, 0x4, RZ, 0xc0, !PT ;  /* 0x0000000435ff7812 */ /* 0x000fe4000786c0ff */
[----:B------:R-:W-:Y:S01]  /*8270*/  LOP3.LUT P6, RZ, R57, 0x8000000, RZ, 0xc0, !PT ;  /* 0x0800000039ff7812 */ /* 0x000fe200078cc0ff */
[----:B------:R1:W-:Y:S04]  /*8280*/  STL [R1+0x44], R4 ;  /* 0x0000440401007387 */ /* 0x0003e80000100800 */
[----:B------:R1:W-:Y:S02]  /*8290*/  STL [R1+0x13c], R3 ;  /* 0x00013c0301007387 */ /* 0x0003e40000100800 */
[----:B-1----:R-:W-:Y:S01]  /*82a0*/  HFMA2 R4, -RZ, RZ, 0, 0 ;  /* 0x00000000ff047431 */ /* 0x002fe200000001ff */
[----:B------:R-:W-:-:S04]  /*82b0*/  PRMT R3, RZ, 0x7610, R3 ;  /* 0x00007610ff037816 */ /* 0x000fc80000000003 */
[----:B------:R-:W-:-:S05]  /*82c0*/  @!P3 PRMT R3, R25, 0x7632, R3 ;  /* 0x000076321903b816 */ /* 0x000fca0000000003 */
[----:B------:R1:W-:Y:S02]  /*82d0*/  STL.S16 [R1+0x54c], R3 ;  /* 0x00054c0301007387 */ /* 0x0003e40000100600 */
[----:B-1----:R-:W-:Y:S01]  /*82e0*/  HFMA2 R3, -RZ, RZ, 0, 0 ;  /* 0x00000000ff037431 */ /* 0x002fe200000001ff */
[----:B0-----:R-:W-:-:S04]  /*82f0*/  PRMT R54, RZ, 0x7610, R54 ;  /* 0x00007610ff367816 */ /* 0x001fc80000000036 */
[----:B------:R-:W-:-:S05]  /*8300*/  @!P3 PRMT R54, R26, 0x7610, R54 ;  /* 0x000076101a36b816 */ /* 0x000fca0000000036 */
[----:B------:R0:W-:Y:S04]  /*8310*/  STL.S16 [R1+0x260], R54 ;  /* 0x0002603601007387 */ /* 0x0001e80000100600 */
[----:B0-----:R-:W4:Y:S04]  /*8320*/  LDL.LU.64 R54, [R1+0x400] ;  /* 0x0004000001367983 */ /* 0x001f280000300a00 */
[----:B--2---:R-:W2:Y:S04]  /*8330*/  @!P6 LDG.E R4, desc[UR10][R60.64] ;  /* 0x0000000a3c04e981 */ /* 0x004ea8000c1e1900 */
[----:B------:R-:W2:Y:S04]  /*8340*/  LDL.LU R60, [R1+0x8f0] ;  /* 0x0008f000013c7983 */ /* 0x000ea80000300800 */
[----:B---3--:R0:W3:Y:S02]  /*8350*/  @!P6 LDG.E R3, desc[UR10][R6.64] ;  /* 0x0000000a0603e981 */ /* 0x0080e4000c1e1900 */
[----:B0-----:R-:W-:-:S02]  /*8360*/  MOV R6, R58 ;  /* 0x0000003a00067202 */ /* 0x001fc40000000f00 */
[----:B------:R-:W-:Y:S02]  /*8370*/  MOV R7, R59 ;  /* 0x0000003b00077202 */ /* 0x000fe40000000f00 */
[----:B------:R-:W3:Y:S04]  /*8380*/  LDL.LU.64 R58, [R1+0x528] ;  /* 0x00052800013a7983 */ /* 0x000ee80000300a00 */
[----:B------:R0:W-:Y:S04]  /*8390*/  STL [R1+0x908], R2 ;  /* 0x0009080201007387 */ /* 0x0001e80000100800 */
[----:B------:R1:W-:Y:S01]  /*83a0*/  STL.S16 [R1+0x44c], R50 ;  /* 0x00044c3201007387 */ /* 0x0003e20000100600 */
[----:B0-----:R-:W-:-:S04]  /*83b0*/  PRMT R2, RZ, 0x7610, R2 ;  /* 0x00007610ff027816 */ /* 0x001fc80000000002 */
[----:B------:R-:W-:Y:S01]  /*83c0*/  @!P3 PRMT R2, R26, 0x7632, R2 ;  /* 0x000076321a02b816 */ /* 0x000fe20000000002 */
[----:B-1----:R-:W-:-:S04]  /*83d0*/  HFMA2 R50, -RZ, RZ, 0, 0 ;  /* 0x00000000ff327431 */ /* 0x002fc800000001ff */
[----:B------:R0:W-:Y:S04]  /*83e0*/  STL.S16 [R1+0x41c], R2 ;  /* 0x00041c0201007387 */ /* 0x0001e80000100600 */
[----:B------:R-:W3:Y:S04]  /*83f0*/  @!P4 LDG.E R50, desc[UR10][R10.64] ;  /* 0x0000000a0a32c981 */ /* 0x000ee8000c1e1900 */
[----:B0-----:R-:W3:Y:S04]  /*8400*/  LDL.LU R2, [R1+0x908] ;  /* 0x0009080001027983 */ /* 0x001ee80000300800 */
[----:B------:R-:W3:Y:S04]  /*8410*/  LDL.LU.64 R10, [R1+0x540] ;  /* 0x00054000010a7983 */ /* 0x000ee80000300a00 */
[----:B------:R0:W-:Y:S02]  /*8420*/  STL [R1+0x910], R35 ;  /* 0x0009102301007387 */ /* 0x0001e40000100800 */
[----:B0-----:R-:W-:-:S04]  /*8430*/  PRMT R35, RZ, 0x7610, R35 ;  /* 0x00007610ff237816 */ /* 0x001fc80000000023 */
[----:B------:R-:W-:Y:S02]  /*8440*/  @!P2 PRMT R35, R24, 0x7632, R35 ;  /* 0x000076321823a816 */ /* 0x000fe40000000023 */
[----:B------:R-:W-:Y:S01]  /*8450*/  LOP3.LUT P2, RZ, R57, 0x4000000, RZ, 0xc0, !PT ;  /* 0x0400000039ff7812 */ /* 0x000fe2000784c0ff */
[----:B------:R0:W-:Y:S04]  /*8460*/  STL [R1+0x140], R5 ;  /* 0x0001400501007387 */ /* 0x0001e80000100800 */
[----:B------:R-:W-:Y:S01]  /*8470*/  STL [R1+0x7d0], R14 ;  /* 0x0007d00e01007387 */ /* 0x000fe20000100800 */
[----:B0-----:R-:W-:-:S03]  /*8480*/  PRMT R5, RZ, 0x7610, R5 ;  /* 0x00007610ff057816 */ /* 0x001fc60000000005 */
        /* <DEDUP_REMOVED lines=14> */
[----:B------:R-:W-:Y:S04]  /*8570*/  STL [R1+0x888], R14 ;  /* 0x0008880e01007387 */ /* 0x000fe80000100800 */
[----:B------:R-:W-:Y:S04]  /*8580*/  STL [R1+0x8a0], R14 ;  /* 0x0008a00e01007387 */ /* 0x000fe80000100800 */
[----:B------:R0:W-:Y:S04]  /*8590*/  STL.64 [R1+0x8d0], R14 ;  /* 0x0008d00e01007387 */ /* 0x0001e80000100a00 */
[----:B------:R1:W-:Y:S01]  /*85a0*/  STL.S16 [R1+0x544], R5 ;  /* 0x0005440501007387 */ /* 0x0003e20000100600 */
[----:B0-----:R-:W-:-:S02]  /*85b0*/  PRMT R15, RZ, 0x7610, R15 ;  /* 0x00007610ff0f7816 */ /* 0x001fc4000000000f */
[----:B------:R-:W-:Y:S02]  /*85c0*/  PRMT R14, RZ, 0x7610, R14 ;  /* 0x00007610ff0e7816 */ /* 0x000fe4000000000e */
[----:B-1----:R-:W-:Y:S02]  /*85d0*/  MOV R5, RZ ;  /* 0x000000ff00057202 */ /* 0x002fe40000000f00 */
[----:B------:R-:W-:Y:S02]  /*85e0*/  @!P3 PRMT R15, R25, 0x7610, R15 ;  /* 0x00007610190fb816 */ /* 0x000fe4000000000f */
[----:B------:R-:W-:Y:S02]  /*85f0*/  @!P0 PRMT R14, R41, 0x7610, R14 ;  /* 0x00007610290e8816 */ /* 0x000fe4000000000e */
[----:B----4-:R-:W4:Y:S04]  /*8600*/  @!P2 LDG.E R5, desc[UR10][R54.64] ;  /* 0x0000000a3605a981 */ /* 0x010f28000c1e1900 */
[----:B------:R-:W-:Y:S04]  /*8610*/  STL.S16 [R1+0x548], R15 ;  /* 0x0005480f01007387 */ /* 0x000fe80000100600 */
[----:B------:R0:W-:Y:S04]  /*8620*/  STL.S16 [R1+0x25c], R14 ;  /* 0x00025c0e01007387 */ /* 0x0001e80000100600 */
[----:B------:R-:W4:Y:S04]  /*8630*/  LDL.LU.64 R54, [R1+0x520] ;  /* 0x0005200001367983 */ /* 0x000f280000300a00 */
[----:B0-----:R-:W4:Y:S01]  /*8640*/  LDL.LU.64 R14, [R1+0x250] ;  /* 0x00025000010e7983 */ /* 0x001f220000300a00 */
[----:B--2---:R-:W-:-:S04]  /*8650*/  PRMT R60, RZ, 0x7610, R60 ;  /* 0x00007610ff3c7816 */ /* 0x004fc8000000003c */
[----:B------:R-:W-:-:S05]  /*8660*/  @!P1 PRMT R60, R45, 0x7610, R60 ;  /* 0x000076102d3c9816 */ /* 0x000fca000000003c */
[----:B------:R0:W-:Y:S02]  /*8670*/  STL.S16 [R1+0x530], R60 ;  /* 0x0005303c01007387 */ /* 0x0001e40000100600 */
[----:B0-----:R-:W-:-:S06]  /*8680*/  CS2R R60, SRZ ;  /* 0x00000000003c7805 */ /* 0x001fcc000001ff00 */
[----:B---3--:R0:W2:Y:S04]  /*8690*/  @!P2 LDG.E R60, desc[UR10][R58.64] ;  /* 0x0000000a3a3ca981 */ /* 0x0080a8000c1e1900 */
[----:B------:R-:W0:Y:S04]  /*86a0*/  LDL.LU.64 R58, [R1+0x8e8] ;  /* 0x0008e800013a7983 */ /* 0x000e280000300a00 */
[----:B------:R1:W-:Y:S02]  /*86b0*/  STL [R1+0x40], R2 ;  /* 0x0000400201007387 */ /* 0x0003e40000100800 */
[----:B-1----:R-:W-:-:S06]  /*86c0*/  MOV R2, RZ ;  /* 0x000000ff00027202 */ /* 0x002fcc0000000f00 */
[----:B------:R1:W3:Y:S04]  /*86d0*/  @!P5 LDG.E R2, desc[UR10][R10.64] ;  /* 0x0000000a0a02d981 */ /* 0x0002e8000c1e1900 */
[----:B------:R-:W1:Y:S01]  /*86e0*/  LDL.LU.64 R10, [R1+0x900] ;  /* 0x00090000010a7983 */ /* 0x000e620000300a00 */
[----:B------:R-:W-:Y:S02]  /*86f0*/  LOP3.LUT P2, RZ, R56, 0x100, RZ, 0xc0, !PT ;  /* 0x0000010038ff7812 */ /* 0x000fe4000784c0ff */
[----:B------:R-:W-:Y:S01]  /*8700*/  LOP3.LUT P3, RZ, R57, 0x2000000, RZ, 0xc0, !PT ;  /* 0x0200000039ff7812 */ /* 0x000fe2000786c0ff */
[----:B------:R4:W-:Y:S02]  /*8710*/  STL [R1+0x8d8], R0 ;  /* 0x0008d80001007387 */ /* 0x0009e40000100800 */
[----:B----4-:R-:W-:-:S10]  /*8720*/  PRMT R0, RZ, 0x7610, R0 ;  /* 0x00007610ff007816 */ /* 0x010fd40000000000 */
[----:B------:R-:W4:Y:S04]  /*8730*/  @!P3 LDG.E R61, desc[UR10][R14.64] ;  /* 0x0000000a0e3db981 */ /* 0x000f28000c1e1900 */
[----:B------:R-:W2:Y:S01]  /*8740*/  LDL.LU.64 R14, [R1+0x510] ;  /* 0x00051000010e7983 */ /* 0x000ea20000300a00 */
[----:B0-----:R-:W-:Y:S02]  /*8750*/  PRMT R59, RZ, 0x7610, R59 ;  /* 0x00007610ff3b7816 */ /* 0x001fe4000000003b */
[----:B------:R-:W-:Y:S02]  /*8760*/  PRMT R58, RZ, 0x7610, R58 ;  /* 0x00007610ff3a7816 */ /* 0x000fe4000000003a */
[C---:B------:R-:W-:Y:S02]  /*8770*/  @!P2 PRMT R59, R47.reuse, 0x7610, R59 ;  /* 0x000076102f3ba816 */ /* 0x040fe4000000003b */
[----:B------:R-:W-:-:S03]  /*8780*/  @!P2 PRMT R58, R47, 0x7632, R58 ;  /* 0x000076322f3aa816 */ /* 0x000fc6000000003a */
[----:B------:R-:W-:Y:S04]  /*8790*/  STL.S16 [R1+0x400], R59 ;  /* 0x0004003b01007387 */ /* 0x000fe80000100600 */
[----:B------:R0:W-:Y:S02]  /*87a0*/  STL.S16 [R1+0x528], R58 ;  /* 0x0005283a01007387 */ /* 0x0001e40000100600 */
[----:B0-----:R-:W-:-:S06]  /*87b0*/  CS2R R58, SRZ ;  /* 0x00000000003a7805 */ /* 0x001fcc000001ff00 */
[----:B------:R0:W4:Y:S01]  /*87c0*/  @!P3 LDG.E R58, desc[UR10][R54.64] ;  /* 0x0000000a363ab981 */ /* 0x000122000c1e1900 */
[----:B------:R-:W-:-:S03]  /*87d0*/  LOP3.LUT P3, RZ, R56, 0x80, RZ, 0xc0, !PT ;  /* 0x0000008038ff7812 */ /* 0x000fc6000786c0ff */
[----:B------:R-:W-:Y:S04]  /*87e0*/  STL [R1+0x7b8], R12 ;  /* 0x0007b80c01007387 */ /* 0x000fe80000100800 */
[----:B------:R-:W-:Y:S04]  /*87f0*/  STL [R1+0x7c0], R12 ;  /* 0x0007c00c01007387 */ /* 0x000fe80000100800 */
[----:B------:R-:W-:Y:S02]  /*8800*/  STL [R1+0x7bc], R13 ;  /* 0x0007bc0d01007387 */ /* 0x000fe40000100800 */
[----:B------:R-:W-:-:S02]  /*8810*/  @!P3 PRMT R0, R49, 0x7610, R0 ;  /* 0x000076103100b816 */ /* 0x000fc40000000000 */
[----:B------:R-:W-:Y:S04]  /*8820*/  STL.64 [R1+0x7c8], R12 ;  /* 0x0007c80c01007387 */ /* 0x000fe80000100a00 */
[----:B------:R3:W-:Y:S01]  /*8830*/  STL.S16 [R1+0x520], R0 ;  /* 0x0005200001007387 */ /* 0x0007e20000100600 */
[----:B-1----:R-:W-:Y:S02]  /*8840*/  PRMT R10, RZ, 0x7610, R10 ;  /* 0x00007610ff0a7816 */ /* 0x002fe4000000000a */
[----:B------:R-:W-:Y:S01]  /*8850*/  PRMT R11, RZ, 0x7610, R11 ;  /* 0x00007610ff0b7816 */ /* 0x000fe2000000000b */
[----:B------:R-:W-:Y:S04]  /*8860*/  STL [R1+0x7f8], R12 ;  /* 0x0007f80c01007387 */ /* 0x000fe80000100800 */
[----:B------:R-:W-:Y:S04]  /*8870*/  STL.64 [R1+0x848], R12 ;  /* 0x0008480c01007387 */ /* 0x000fe80000100a00 */
[----:B---3--:R-:W3:Y:S01]  /*8880*/  LDL.LU R0, [R1+0x8d8] ;  /* 0x0008d80001007983 */ /* 0x008ee20000300800 */
[----:B------:R-:W-:-:S02]  /*8890*/  @!P0 PRMT R10, R41, 0x7632, R10 ;  /* 0x00007632290a8816 */ /* 0x000fc4000000000a */
[----:B------:R-:W-:Y:S01]  /*88a0*/  @!P0 PRMT R11, R27, 0x7610, R11 ;  /* 0x000076101b0b8816 */ /* 0x000fe2000000000b */
[----:B------:R-:W-:Y:S04]  /*88b0*/  STL [R1+0x87c], R12 ;  /* 0x00087c0c01007387 */ /* 0x000fe80000100800 */
[----:B------:R1:W-:Y:S04]  /*88c0*/  STL.S16 [R1+0x418], R10 ;  /* 0x0004180a01007387 */ /* 0x0003e80000100600 */
[----:B------:R0:W-:Y:S04]  /*88d0*/  STL.S16 [R1+0x540], R11 ;  /* 0x0005400b01007387 */ /* 0x0001e80000100600 */
[----:B------:R0:W-:Y:S04]  /*88e0*/  STL [R1+0x8ac], R12 ;  /* 0x0008ac0c01007387 */ /* 0x0001e80000100800 */
[----:B-1----:R-:W4:Y:S04]  /*88f0*/  LDL.LU R10, [R1+0x8f8] ;  /* 0x0008f800010a7983 */ /* 0x002f280000300800 */
[----:B0-----:R-:W4:Y:S01]  /*8900*/  LDL.LU R11, [R1+0x8f4] ;  /* 0x0008f400010b7983 */ /* 0x001f220000300800 */
[----:B------:R-:W-:-:S02]  /*8910*/  PRMT R13, RZ, 0x7610, R13 ;  /* 0x00007610ff0d7816 */ /* 0x000fc4000000000d */
[----:B------:R-:W-:Y:S01]  /*8920*/  PRMT R12, RZ, 0x7610, R12 ;  /* 0x00007610ff0c7816 */ /* 0x000fe2000000000c */
[----:B------:R-:W4:Y:S01]  /*8930*/  LDL.LU R54, [R1+0x8e0] ;  /* 0x0008e00001367983 */ /* 0x000f220000300800 */
[C---:B------:R-:W-:Y:S02]  /*8940*/  @!P1 PRMT R13, R43.reuse, 0x7610, R13 ;  /* 0x000076102b0d9816 */ /* 0x040fe4000000000d */
[----:B------:R-:W-:-:S03]  /*8950*/  @!P1 PRMT R12, R43, 0x7632, R12 ;  /* 0x000076322b0c9816 */ /* 0x000fc6000000000c */
[----:B------:R-:W-:Y:S04]  /*8960*/  STL.S16 [R1+0x258], R13 ;  /* 0x0002580d01007387 */ /* 0x000fe80000100600 */
[----:B------:R0:W-:Y:S04]  /*8970*/  STL.S16 [R1+0x404], R12 ;  /* 0x0004040c01007387 */ /* 0x0001e80000100600 */
[----:B0-----:R-:W4:Y:S01]  /*8980*/  LDL.LU.64 R12, [R1+0x248] ;  /* 0x00024800010c7983 */ /* 0x001f220000300a00 */
[----:B------:R-:W-:-:S03]  /*8990*/  LOP3.LUT P0, RZ, R57, 0x1000000, RZ, 0xc0, !PT ;  /* 0x0100000039ff7812 */ /* 0x000fc6000780c0ff */
[----:B------:R0:W-:Y:S02]  /*89a0*/  STL [R1+0x8dc], R30 ;  /* 0x0008dc1e01007387 */ /* 0x0001e40000100800 */
[----:B0-----:R-:W-:Y:S02]  /*89b0*/  PRMT R30, RZ, 0x7610, R30 ;  /* 0x00007610ff1e7816 */ /* 0x001fe4000000001e */
[----:B---3--:R0:W-:Y:S02]  /*89c0*/  STL [R1+0x50], R0 ;  /* 0x0000500001007387 */ /* 0x0081e40000100800 */
[----:B0-----:R-:W-:-:S06]  /*89d0*/  HFMA2 R0, -RZ, RZ, 0, 0 ;  /* 0x00000000ff007431 */ /* 0x001fcc00000001ff */
[----:B--2---:R0:W2:Y:S04]  /*89e0*/  @!P0 LDG.E R0, desc[UR10][R14.64] ;  /* 0x0000000a0e008981 */ /* 0x0040a8000c1e1900 */
[----:B------:R-:W0:Y:S01]  /*89f0*/  LDL.LU.64 R14, [R1+0x8d0] ;  /* 0x0008d000010e7983 */ /* 0x000e220000300a00 */
[----:B------:R-:W-:Y:S02]  /*8a00*/  @!P3 PRMT R30, R48, 0x7632, R30 ;  /* 0x00007632301eb816 */ /* 0x000fe4000000001e */
[----:B----4-:R-:W-:Y:S02]  /*8a10*/  PRMT R11, RZ, 0x7610, R11 ;  /* 0x00007610ff0b7816 */ /* 0x010fe4000000000b */
[----:B------:R-:W-:Y:S01]  /*8a20*/  PRMT R10, RZ, 0x7610, R10 ;  /* 0x00007610ff0a7816 */ /* 0x000fe2000000000a */
[----:B------:R1:W-:Y:S01]  /*8a30*/  STL.S16 [R1+0x250], R30 ;  /* 0x0002501e01007387 */ /* 0x0003e20000100600 */
[----:B------:R-:W-:-:S02]  /*8a40*/  @!P1 PRMT R11, R45, 0x7632, R11 ;  /* 0x000076322d0b9816 */ /* 0x000fc4000000000b */
[----:B------:R-:W-:Y:S01]  /*8a50*/  @!P2 PRMT R10, R46, 0x7610, R10 ;  /* 0x000076102e0aa816 */ /* 0x000fe2000000000a */
[----:B-1----:R-:W3:Y:S01]  /*8a60*/  LDL.LU R30, [R1+0x8dc] ;  /* 0x0008dc00011e7983 */ /* 0x002ee20000300800 */
[----:B------:R-:W-:-:S03]  /*8a70*/  PRMT R54, RZ, 0x7610, R54 ;  /* 0x00007610ff367816 */ /* 0x000fc60000000036 */
[----:B------:R-:W-:Y:S04]  /*8a80*/  STL.S16 [R1+0x534], R11 ;  /* 0x0005340b01007387 */ /* 0x000fe80000100600 */
[----:B------:R1:W-:Y:S01]  /*8a90*/  STL.S16 [R1+0x254], R10 ;  /* 0x0002540a01007387 */ /* 0x0003e20000100600 */
[----:B------:R-:W-:-:S03]  /*8aa0*/  @!P3 PRMT R54, R48, 0x7610, R54 ;  /* 0x000076103036b816 */ /* 0x000fc60000000036 */
[----:B------:R-:W4:Y:S04]  /*8ab0*/  @!P0 LDG.E R59, desc[UR10][R12.64] ;  /* 0x0000000a0c3b8981 */ /* 0x000f28000c1e1900 */
[----:B-1----:R-:W2:Y:S04]  /*8ac0*/  LDL.LU.64 R10, [R1+0x240] ;  /* 0x00024000010a7983 */ /* 0x002ea80000300a00 */
[----:B------:R1:W-:Y:S04]  /*8ad0*/  STL.S16 [R1+0x24c], R54 ;  /* 0x00024c3601007387 */ /* 0x0003e80000100600 */
[----:B------:R-:W4:Y:S04]  /*8ae0*/  LDL.LU.64 R12, [R1+0x508] ;  /* 0x00050800010c7983 */ /* 0x000f280000300a00 */
[----:B-1----:R-:W4:Y:S04]  /*8af0*/  LDL.LU.64 R54, [R1+0x4f0] ;  /* 0x0004f00001367983 */ /* 0x002f280000300a00 */
[----:B------:R1:W-:Y:S02]  /*8b00*/  STL [R1+0x8e4], R31 ;  /* 0x0008e41f01007387 */ /* 0x0003e40000100800 */
[----:B-1----:R-:W-:-:S04]  /*8b10*/  PRMT R31, RZ, 0x7610, R31 ;  /* 0x00007610ff1f7816 */ /* 0x002fc8000000001f */
[----:B------:R-:W-:-:S05]  /*8b20*/  @!P2 PRMT R31, R46, 0x7632, R31 ;  /* 0x000076322e1fa816 */ /* 0x000fca000000001f */
[----:B------:R1:W-:Y:S04]  /*8b30*/  STL.S16 [R1+0x3e4], R31 ;  /* 0x0003e41f01007387 */ /* 0x0003e80000100600 */
[----:B-1----:R-:W4:Y:S01]  /*8b40*/  LDL.LU R31, [R1+0x8e4] ;  /* 0x0008e400011f7983 */ /* 0x002f220000300800 */
[----:B0-----:R-:W-:Y:S02]  /*8b50*/  PRMT R15, RZ, 0x7610, R15 ;  /* 0x00007610ff0f7816 */ /* 0x001fe4000000000f */
[----:B------:R-:W-:Y:S02]  /*8b60*/  PRMT R14, RZ, 0x7610, R14 ;  /* 0x00007610ff0e7816 */ /* 0x000fe4000000000e */
[C---:B------:R-:W-:Y:S02]  /*8b70*/  @!P4 PRMT R15, R51.reuse, 0x7610, R15 ;  /* 0x00007610330fc816 */ /* 0x040fe4000000000f */
[----:B------:R-:W-:-:S03]  /*8b80*/  @!P4 PRMT R14, R51, 0x7632, R14 ;  /* 0x00007632330ec816 */ /* 0x000fc6000000000e */
[----:B------:R-:W-:Y:S04]  /*8b90*/  STL.S16 [R1+0x510], R15 ;  /* 0x0005100f01007387 */ /* 0x000fe80000100600 */
[----:B------:R0:W-:Y:S04]  /*8ba0*/  STL.S16 [R1+0x514], R14 ;  /* 0x0005140e01007387 */ /* 0x0001e80000100600 */
[----:B0-----:R-:W4:Y:S04]  /*8bb0*/  LDL.LU.64 R14, [R1+0x500] ;  /* 0x00050000010e7983 */ /* 0x001f280000300a00 */
[----:B------:R0:W-:Y:S01]  /*8bc0*/  STL [R1+0x14c], R28 ;  /* 0x00014c1c01007387 */ /* 0x0001e20000100800 */
[----:B------:R-:W-:-:S02]  /*8bd0*/  LOP3.LUT P1, RZ, R57, 0x800000, RZ, 0xc0, !PT ;  /* 0x0080000039ff7812 */ /* 0x000fc4000782c0ff */
[----:B0-----:R-:W-:-:S04]  /*8be0*/  PRMT R28, RZ, 0x7610, R28 ;  /* 0x00007610ff1c7816 */ /* 0x001fc8000000001c */
[----:B------:R-:W-:Y:S01]  /*8bf0*/  @!P3 PRMT R28, R49, 0x7632, R28 ;  /* 0x00007632311cb816 */ /* 0x000fe2000000001c */
[----:B---3--:R0:W-:Y:S01]  /*8c00*/  STL [R1+0x150], R30 ;  /* 0x0001501e01007387 */ /* 0x0081e20000100800 */
[----:B------:R-:W-:-:S03]  /*8c10*/  LOP3.LUT P2, RZ, R57, 0x400000, RZ, 0xc0, !PT ;  /* 0x0040000039ff7812 */ /* 0x000fc6000784c0ff */
[----:B------:R1:W-:Y:S01]  /*8c20*/  STL.S16 [R1+0x524], R28 ;  /* 0x0005241c01007387 */ /* 0x0003e20000100600 */
[----:B0-----:R-:W-:Y:S02]  /*8c30*/  PRMT R30, RZ, 0x7610, R30 ;  /* 0x00007610ff1e7816 */ /* 0x001fe4000000001e */
[----:B-1----:R-:W-:Y:S02]  /*8c40*/  MOV R28, RZ ;  /* 0x000000ff001c7202 */ /* 0x002fe40000000f00 */
[----:B------:R-:W-:Y:S01]  /*8c50*/  @!P4 PRMT R30, R50, 0x7632, R30 ;  /* 0x00007632321ec816 */ /* 0x000fe2000000001e */
[----:B------:R0:W-:Y:S04]  /*8c60*/  STL [R1+0x54], R29 ;  /* 0x0000541d01007387 */ /* 0x0001e80000100800 */
[----:B--2---:R1:W2:Y:S04]  /*8c70*/  @!P1 LDG.E R28, desc[UR10][R10.64] ;  /* 0x0000000a0a1c9981 */ /* 0x0042a8000c1e1900 */
[----:B------:R3:W-:Y:S01]  /*8c80*/  STL.S16 [R1+0x248], R30 ;  /* 0x0002481e01007387 */ /* 0x0007e20000100600 */
[----:B0-----:R-:W-:-:S03]  /*8c90*/  HFMA2 R29, -RZ, RZ, 0, 0 ;  /* 0x00000000ff1d7431 */ /* 0x001fc600000001ff */
[----:B------:R-:W1:Y:S01]  /*8ca0*/  LDL.LU.64 R10, [R1+0x8c8] ;  /* 0x0008c800010a7983 */ /* 0x000e620000300a00 */
[----:B---3--:R-:W-:-:S03]  /*8cb0*/  MOV R30, RZ ;  /* 0x000000ff001e7202 */ /* 0x008fc60000000f00 */
[----:B----4-:R-:W3:Y:S04]  /*8cc0*/  @!P1 LDG.E R29, desc[UR10][R12.64] ;  /* 0x0000000a0c1d9981 */ /* 0x010ee8000c1e1900 */
[----:B------:R-:W4:Y:S04]  /*8cd0*/  @!P2 LDG.E R30, desc[UR10][R54.64] ;  /* 0x0000000a361ea981 */ /* 0x000f28000c1e1900 */
[----:B------:R-:W2:Y:S04]  /*8ce0*/  LDL.LU.64 R12, [R1+0x4e8] ;  /* 0x0004e800010c7983 */ /* 0x000ea80000300a00 */
[----:B------:R-:W3:Y:S04]  /*8cf0*/  LDL.LU.64 R54, [R1+0x4d8] ;  /* 0x0004d80001367983 */ /* 0x000ee80000300a00 */
[----:B------:R0:W-:Y:S04]  /*8d00*/  STL.S16 [R1+0x448], R35 ;  /* 0x0004482301007387 */ /* 0x0001e80000100600 */
[----:B------:R0:W-:Y:S04]  /*8d10*/  STL [R1+0x4c], R31 ;  /* 0x00004c1f01007387 */ /* 0x0001e80000100800 */
[----:B0-----:R-:W4:Y:S01]  /*8d20*/  LDL.LU R35, [R1+0x910] ;  /* 0x0009100001237983 */ /* 0x001f220000300800 */
[----:B------:R-:W-:-:S04]  /*8d30*/  PRMT R31, RZ, 0x7610, R31 ;  /* 0x00007610ff1f7816 */ /* 0x000fc8000000001f */
[----:B------:R-:W-:-:S05]  /*8d40*/  @!P5 PRMT R31, R52, 0x7632, R31 ;  /* 0x00007632341fd816 */ /* 0x000fca000000001f */
[----:B------:R0:W-:Y:S02]  /*8d50*/  STL.S16 [R1+0x240], R31 ;  /* 0x0002401f01007387 */ /* 0x0001e40000100600 */
[----:B0-----:R-:W-:-:S06]  /*8d60*/  HFMA2 R31, -RZ, RZ, 0, 0 ;  /* 0x00000000ff1f7431 */ /* 0x001fcc00000001ff */
[----:B------:R-:W4:Y:S04]  /*8d70*/  @!P2 LDG.E R31, desc[UR10][R14.64] ;  /* 0x0000000a0e1fa981 */ /* 0x000f28000c1e1900 */
[----:B------:R-:W4:Y:S04]  /*8d80*/  LDL.LU.64 R14, [R1+0x4d0] ;  /* 0x0004d000010e7983 */ /* 0x000f280000300a00 */
[----:B------:R0:W-:Y:S04]  /*8d90*/  STL [R1+0x48], R33 ;  /* 0x0000482101007387 */ /* 0x0001e80000100800 */
[----:B------:R0:W-:Y:S02]  /*8da0*/  STL [R1+0x148], R32 ;  /* 0x0001482001007387 */ /* 0x0001e40000100800 */
[----:B0-----:R-:W-:-:S02]  /*8db0*/  PRMT R33, RZ, 0x7610, R33 ;  /* 0x00007610ff217816 */ /* 0x001fc40000000021 */
[----:B------:R-:W-:Y:S02]  /*8dc0*/  PRMT R32, RZ, 0x7610, R32 ;  /* 0x00007610ff207816 */ /* 0x000fe40000000020 */
[----:B------:R-:W-:Y:S02]  /*8dd0*/  @!P6 PRMT R33, R4, 0x7632, R33 ;  /* 0x000076320421e816 */ /* 0x000fe40000000021 */
[----:B------:R-:W-:Y:S02]  /*8de0*/  LOP3.LUT P3, RZ, R57, 0x200000, RZ, 0xc0, !PT ;  /* 0x0020000039ff7812 */ /* 0x000fe4000786c0ff */
[----:B------:R-:W-:Y:S01]  /*8df0*/  @!P4 PRMT R32, R50, 0x7610, R32 ;  /* 0x000076103220c816 */ /* 0x000fe20000000020 */
[----:B------:R0:W-:Y:S04]  /*8e00*/  STL.S16 [R1+0x4dc], R33 ;  /* 0x0004dc2101007387 */ /* 0x0001e80000100600 */
[----:B------:R1:W-:Y:S01]  /*8e10*/  STL.S16 [R1+0x244], R32 ;  /* 0x0002442001007387 */ /* 0x0003e20000100600 */
[----:B0-----:R-:W-:Y:S01]  /*8e20*/  HFMA2 R33, -RZ, RZ, 0, 0 ;  /* 0x00000000ff217431 */ /* 0x001fe200000001ff */
[----:B-1----:R-:W-:-:S02]  /*8e30*/  PRMT R11, RZ, 0x7610, R11 ;  /* 0x00007610ff0b7816 */ /* 0x002fc4000000000b */
[----:B------:R-:W-:Y:S02]  /*8e40*/  PRMT R10, RZ, 0x7610, R10 ;  /* 0x00007610ff0a7816 */ /* 0x000fe4000000000a */
[----:B------:R-:W-:Y:S02]  /*8e50*/  MOV R32, RZ ;  /* 0x000000ff00207202 */ /* 0x000fe40000000f00 */
[C---:B------:R-:W-:Y:S02]  /*8e60*/  @!P5 PRMT R11, R2.reuse, 0x7610, R11 ;  /* 0x00007610020bd816 */ /* 0x040fe4000000000b */
[----:B------:R-:W-:-:S03]  /*8e70*/  @!P5 PRMT R10, R2, 0x7632, R10 ;  /* 0x00007632020ad816 */ /* 0x000fc6000000000a */
[----:B------:R-:W-:Y:S04]  /*8e80*/  STL.S16 [R1+0x4f0], R11 ;  /* 0x0004f00b01007387 */ /* 0x000fe80000100600 */
[----:B------:R0:W-:Y:S04]  /*8e90*/  STL.S16 [R1+0x4f4], R10 ;  /* 0x0004f40a01007387 */ /* 0x0001e80000100600 */
[----:B--2---:R-:W2:Y:S04]  /*8ea0*/  @!P3 LDG.E R33, desc[UR10][R12.64] ;  /* 0x0000000a0c21b981 */ /* 0x004ea8000c1e1900 */
[----:B---3--:R-:W3:Y:S04]  /*8eb0*/  @!P3 LDG.E R32, desc[UR10][R54.64] ;  /* 0x0000000a3620b981 */ /* 0x008ee8000c1e1900 */
[----:B0-----:R-:W2:Y:S04]  /*8ec0*/  LDL.LU.64 R10, [R1+0x4c8] ;  /* 0x0004c800010a7983 */ /* 0x001ea80000300a00 */
[----:B------:R-:W3:Y:S04]  /*8ed0*/  LDL.LU.64 R12, [R1+0x4c0] ;  /* 0x0004c000010c7983 */ /* 0x000ee80000300a00 */
[----:B------:R-:W3:Y:S01]  /*8ee0*/  LDL.LU.64 R54, [R1+0x4b0] ;  /* 0x0004b00001367983 */ /* 0x000ee20000300a00 */
[----:B------:R-:W-:-:S04]  /*8ef0*/  LOP3.LUT R56, R56, 0xffffffbf, RZ, 0xc0, !PT ;  /* 0xffffffbf38387812 */ /* 0x000fc800078ec0ff */
[----:B------:R-:W-:Y:S02]  /*8f00*/  @P2 LOP3.LUT R56, R56, 0x40, RZ, 0xfc, !PT ;  /* 0x0000004038382812 */ /* 0x000fe400078efcff */
[C---:B------:R-:W-:Y:S01]  /*8f10*/  LOP3.LUT P2, RZ, R57.reuse, 0x4000000, RZ, 0xc0, !PT ;  /* 0x0400000039ff7812 */ /* 0x040fe2000784c0ff */
[----:B----4-:R0:W-:Y:S01]  /*8f20*/  STL [R1+0x3c], R35 ;  /* 0x00003c2301007387 */ /* 0x0101e20000100800 */
[----:B------:R-:W-:Y:S02]  /*8f30*/  LOP3.LUT P4, RZ, R57, 0x100000, RZ, 0xc0, !PT ;  /* 0x0010000039ff7812 */ /* 0x000fe4000788c0ff */
[----:B0-----:R-:W-:-:S09]  /*8f40*/  PRMT R35, RZ, 0x7610, R35 ;  /* 0x00007610ff237816 */ /* 0x001fd20000000023 */
[----:B------:R-:W-:-:S05]  /*8f50*/  @!P2 PRMT R35, R60, 0x7632, R35 ;  /* 0x000076323c23a816 */ /* 0x000fca0000000023 */
[----:B------:R0:W-:Y:S02]  /*8f60*/  STL.S16 [R1+0x4cc], R35 ;  /* 0x0004cc2301007387 */ /* 0x0001e40000100600 */
[----:B0-----:R-:W-:-:S06]  /*8f70*/  HFMA2 R35, -RZ, RZ, 0, 0 ;  /* 0x00000000ff237431 */ /* 0x001fcc00000001ff */
[----:B------:R-:W4:Y:S04]  /*8f80*/  @!P4 LDG.E R35, desc[UR10][R14.64] ;  /* 0x0000000a0e23c981 */ /* 0x000f28000c1e1900 */
[----:B------:R-:W4:Y:S01]  /*8f90*/  LDL.LU.64 R14, [R1+0x4a8] ;  /* 0x0004a800010e7983 */ /* 0x000f220000300a00 */
[----:B------:R-:W-:-:S04]  /*8fa0*/  LOP3.LUT R56, R56, 0xffffffdf, RZ, 0xc0, !PT ;  /* 0xffffffdf38387812 */ /* 0x000fc800078ec0ff */
[----:B------:R-:W-:Y:S02]  /*8fb0*/  @P3 LOP3.LUT R56, R56, 0x20, RZ, 0xfc, !PT ;  /* 0x0000002038383812 */ /* 0x000fe400078efcff */
[----:B------:R-:W-:Y:S01]  /*8fc0*/  LOP3.LUT P3, RZ, R57, 0x2000000, RZ, 0xc0, !PT ;  /* 0x0200000039ff7812 */ /* 0x000fe2000786c0ff */
[----:B------:R0:W-:Y:S04]  /*8fd0*/  STL [R1+0x38], R37 ;  /* 0x0000382501007387 */ /* 0x0001e80000100800 */
[----:B------:R1:W-:Y:S04]  /*8fe0*/  STL [R1+0x154], R16 ;  /* 0x0001541001007387 */ /* 0x0003e80000100800 */
[----:B------:R1:W-:Y:S01]  /*8ff0*/  STL [R1+0x138], R36 ;  /* 0x0001382401007387 */ /* 0x0003e20000100800 */
[----:B0-----:R-:W-:-:S03]  /*9000*/  PRMT R37, RZ, 0x7610, R37 ;  /* 0x00007610ff257816 */ /* 0x001fc60000000025 */
[----:B------:R0:W-:Y:S01]  /*9010*/  STL [R1+0x144], R34 ;  /* 0x0001442201007387 */ /* 0x0001e20000100800 */
[----:B-1----:R-:W-:Y:S02]  /*9020*/  PRMT R16, RZ, 0x7610, R16 ;  /* 0x00007610ff107816 */ /* 0x002fe40000000010 */
[----:B------:R-:W-:Y:S02]  /*9030*/  @!P3 PRMT R37, R58, 0x7632, R37 ;  /* 0x000076323a25b816 */ /* 0x000fe40000000025 */
[----:B------:R-:W-:Y:S02]  /*9040*/  PRMT R36, RZ, 0x7610, R36 ;  /* 0x00007610ff247816 */ /* 0x000fe40000000024 */
[----:B------:R-:W-:Y:S02]  /*9050*/  @!P5 PRMT R16, R52, 0x7610, R16 ;  /* 0x000076103410d816 */ /* 0x000fe40000000010 */
[----:B0-----:R-:W-:Y:S02]  /*9060*/  PRMT R34, RZ, 0x7610, R34 ;  /* 0x00007610ff227816 */ /* 0x001fe40000000022 */
[----:B------:R-:W-:-:S02]  /*9070*/  LOP3.LUT P5, RZ, R57, 0x80000, RZ, 0xc0, !PT ;  /* 0x0008000039ff7812 */ /* 0x000fc400078ac0ff */
[----:B------:R-:W-:Y:S02]  /*9080*/  @!P6 PRMT R34, R4, 0x7610, R34 ;  /* 0x000076100422e816 */ /* 0x000fe40000000022 */
[----:B------:R-:W-:Y:S01]  /*9090*/  @!P2 PRMT R36, R60, 0x7610, R36 ;  /* 0x000076103c24a816 */ /* 0x000fe20000000024 */
[----:B------:R0:W-:Y:S04]  /*90a0*/  STL.S16 [R1+0x4b4], R37 ;  /* 0x0004b42501007387 */ /* 0x0001e80000100600 */
[----:B------:R1:W-:Y:S04]  /*90b0*/  STL [R1+0x134], R38 ;  /* 0x0001342601007387 */ /* 0x0003e80000100800 */
[----:B------:R2:W-:Y:S01]  /*90c0*/  STL.S16 [R1+0x4d8], R34 ;  /* 0x0004d82201007387 */ /* 0x0005e20000100600 */
[----:B0-----:R-:W-:-:S03]  /*90d0*/  HFMA2 R37, -RZ, RZ, 0, 0 ;  /* 0x00000000ff257431 */ /* 0x001fc600000001ff */
[----:B------:R0:W-:Y:S01]  /*90e0*/  STL.S16 [R1+0x4c8], R36 ;  /* 0x0004c82401007387 */ /* 0x0001e20000100600 */
[----:B-1----:R-:W-:Y:S02]  /*90f0*/  PRMT R38, RZ, 0x7610, R38 ;  /* 0x00007610ff267816 */ /* 0x002fe40000000026 */
[----:B--2---:R-:W-:Y:S02]  /*9100*/  MOV R34, RZ ;  /* 0x000000ff00227202 */ /* 0x004fe40000000f00 */
[----:B------:R-:W-:Y:S02]  /*9110*/  @!P3 PRMT R38, R58, 0x7610, R38 ;  /* 0x000076103a26b816 */ /* 0x000fe40000000026 */
[----:B0-----:R-:W-:Y:S01]  /*9120*/  MOV R36, RZ ;  /* 0x000000ff00247202 */ /* 0x001fe20000000f00 */
[----:B------:R-:W-:Y:S04]  /*9130*/  STL [R1+0x8c4], R44 ;  /* 0x0008c42c01007387 */ /* 0x000fe80000100800 */
[----:B------:R-:W2:Y:S04]  /*9140*/  @!P4 LDG.E R34, desc[UR10][R10.64] ;  /* 0x0000000a0a22c981 */ /* 0x000ea8000c1e1900 */
[----:B---3--:R-:W3:Y:S04]  /*9150*/  @!P5 LDG.E R36, desc[UR10][R54.64] ;  /* 0x0000000a3624d981 */ /* 0x008ee8000c1e1900 */
        /* <DEDUP_REMOVED lines=26> */
[----:B------:R-:W2:Y:S04]  /*9300*/  LDL.LU.64 R10, [R1+0x4a0] ;  /* 0x0004a000010a7983 */ /* 0x000ea80000300a00 */
[----:B------:R-:W3:Y:S04]  /*9310*/  LDL.LU.64 R54, [R1+0x490] ;  /* 0x0004900001367983 */ /* 0x000ee80000300a00 */
[----:B------:R-:W-:Y:S04]  /*9320*/  STL.S16 [R1+0x4b0], R38 ;  /* 0x0004b02601007387 */ /* 0x000fe80000100600 */
[----:B------:R-:W3:Y:S04]  /*9330*/  @!P5 LDG.E R37, desc[UR10][R12.64] ;  /* 0x0000000a0c25d981 */ /* 0x000ee8000c1e1900 */
[----:B------:R-:W3:Y:S04]  /*9340*/  LDL.LU.64 R12, [R1+0x498] ;  /* 0x00049800010c7983 */ /* 0x000ee80000300a00 */
[----:B------:R0:W-:Y:S04]  /*9350*/  STL [R1+0x12c], R44 ;  /* 0x00012c2c01007387 */ /* 0x0001e80000100800 */
[----:B------:R1:W-:Y:S01]  /*9360*/  STL [R1+0x34], R39 ;  /* 0x0000342701007387 */ /* 0x0003e20000100800 */
[----:B0-----:R-:W-:-:S03]  /*9370*/  PRMT R44, RZ, 0x7610, R44 ;  /* 0x00007610ff2c7816 */ /* 0x001fc6000000002c */
[----:B------:R0:W-:Y:S01]  /*9380*/  STL [R1+0x58], R18 ;  /* 0x0000581201007387 */ /* 0x0001e20000100800 */
[----:B------:R-:W-:-:S03]  /*9390*/  @!P1 PRMT R44, R29, 0x7610, R44 ;  /* 0x000076101d2c9816 */ /* 0x000fc6000000002c */
[----:B------:R0:W-:Y:S01]  /*93a0*/  STL [R1+0x158], R17 ;  /* 0x0001581101007387 */ /* 0x0001e20000100800 */
[----:B-1----:R-:W-:-:S03]  /*93b0*/  PRMT R39, RZ, 0x7610, R39 ;  /* 0x00007610ff277816 */ /* 0x002fc60000000027 */
[----:B------:R1:W-:Y:S01]  /*93c0*/  STL.S16 [R1+0x490], R44 ;  /* 0x0004902c01007387 */ /* 0x0003e20000100600 */
[----:B0-----:R-:W-:Y:S02]  /*93d0*/  PRMT R18, RZ, 0x7610, R18 ;  /* 0x00007610ff127816 */ /* 0x001fe40000000012 */
[----:B------:R-:W-:Y:S02]  /*93e0*/  @!P0 PRMT R39, R0, 0x7632, R39 ;  /* 0x0000763200278816 */ /* 0x000fe40000000027 */
[----:B------:R-:W-:Y:S02]  /*93f0*/  PRMT R17, RZ, 0x7610, R17 ;  /* 0x00007610ff117816 */ /* 0x000fe40000000011 */
[C---:B------:R-:W-:Y:S01]  /*9400*/  @!P6 PRMT R18, R3.reuse, 0x7632, R18 ;  /* 0x000076320312e816 */ /* 0x040fe20000000012 */
[----:B-1----:R-:W3:Y:S01]  /*9410*/  LDL.LU R44, [R1+0x8c4] ;  /* 0x0008c400012c7983 */ /* 0x002ee20000300800 */
[----:B------:R-:W-:Y:S02]  /*9420*/  @!P6 PRMT R17, R3, 0x7610, R17 ;  /* 0x000076100311e816 */ /* 0x000fe40000000011 */
[----:B------:R-:W-:Y:S01]  /*9430*/  LOP3.LUT P6, RZ, R57, 0x40000, RZ, 0xc0, !PT ;  /* 0x0004000039ff7812 */ /* 0x000fe200078cc0ff */
[----:B------:R0:W-:Y:S02]  /*9440*/  STL.S16 [R1+0x4a4], R39 ;  /* 0x0004a42701007387 */ /* 0x0001e40000100600 */
[----:B0-----:R-:W-:-:S10]  /*9450*/  HFMA2 R39, -RZ, RZ, 0, 0 ;  /* 0x00000000ff277431 */ /* 0x001fd400000001ff */
[----:B----4-:R-:W4:Y:S04]  /*9460*/  @!P6 LDG.E R39, desc[UR10][R14.64] ;  /* 0x0000000a0e27e981 */ /* 0x010f28000c1e1900 */
[----:B------:R-:W4:Y:S04]  /*9470*/  LDL.LU.64 R14, [R1+0x470] ;  /* 0x00047000010e7983 */ /* 0x000f280000300a00 */
[----:B------:R0:W-:Y:S04]  /*9480*/  STL [R1+0x5c], R20 ;  /* 0x00005c1401007387 */ /* 0x0001e80000100800 */
[----:B------:R1:W-:Y:S04]  /*9490*/  STL [R1+0x15c], R19 ;  /* 0x00015c1301007387 */ /* 0x0003e80000100800 */
[----:B------:R1:W-:Y:S01]  /*94a0*/  STL [R1+0x130], R40 ;  /* 0x0001302801007387 */ /* 0x0003e20000100800 */
[----:B0-----:R-:W-:-:S02]  /*94b0*/  PRMT R20, RZ, 0x7610, R20 ;  /* 0x00007610ff147816 */ /* 0x001fc40000000014 */
[----:B-1----:R-:W-:Y:S02]  /*94c0*/  PRMT R19, RZ, 0x7610, R19 ;  /* 0x00007610ff137816 */ /* 0x002fe40000000013 */
[C---:B------:R-:W-:Y:S02]  /*94d0*/  @!P2 PRMT R20, R5.reuse, 0x7632, R20 ;  /* 0x000076320514a816 */ /* 0x040fe40000000014 */
[----:B------:R-:W-:Y:S02]  /*94e0*/  PRMT R40, RZ, 0x7610, R40 ;  /* 0x00007610ff287816 */ /* 0x000fe40000000028 */
[----:B------:R-:W-:Y:S02]  /*94f0*/  @!P2 PRMT R19, R5, 0x7610, R19 ;  /* 0x000076100513a816 */ /* 0x000fe40000000013 */
[----:B------:R-:W-:Y:S01]  /*9500*/  LOP3.LUT P2, RZ, R57, 0x20000, RZ, 0xc0, !PT ;  /* 0x0002000039ff7812 */ /* 0x000fe2000784c0ff */
[----:B------:R0:W-:Y:S01]  /*9510*/  STL [R1+0x6c], R41 ;  /* 0x00006c2901007387 */ /* 0x0001e20000100800 */
[----:B------:R-:W-:-:S05]  /*9520*/  @!P0 PRMT R40, R0, 0x7610, R40 ;  /* 0x0000761000288816 */ /* 0x000fca0000000028 */
[----:B------:R1:W-:Y:S01]  /*9530*/  STL.S16 [R1+0x4a0], R40 ;  /* 0x0004a02801007387 */ /* 0x0003e20000100600 */
[----:B0-----:R-:W-:Y:S01]  /*9540*/  HFMA2 R41, -RZ, RZ, 0, 0 ;  /* 0x00000000ff297431 */ /* 0x001fe200000001ff */
[----:B-1----:R-:W-:Y:S02]  /*9550*/  MOV R40, RZ ;  /* 0x000000ff00287202 */ /* 0x002fe40000000f00 */
[----:B------:R-:W-:Y:S02]  /*9560*/  PRMT R43, RZ, 0x7610, R43 ;  /* 0x00007610ff2b7816 */ /* 0x000fe4000000002b */
[----:B------:R-:W-:Y:S01]  /*9570*/  MOV R38, RZ ;  /* 0x000000ff00267202 */ /* 0x000fe20000000f00 */
[----:B------:R0:W-:Y:S04]  /*9580*/  STL [R1+0x64], R24 ;  /* 0x0000641801007387 */ /* 0x0001e80000100800 */
[----:B------:R1:W-:Y:S01]  /*9590*/  STL [R1+0x164], R23 ;  /* 0x0001641701007387 */ /* 0x0003e20000100800 */
[----:B0-----:R-:W-:-:S02]  /*95a0*/  PRMT R24, RZ, 0x7610, R24 ;  /* 0x00007610ff187816 */ /* 0x001fc40000000018 */
[----:B-1----:R-:W-:Y:S02]  /*95b0*/  PRMT R23, RZ, 0x7610, R23 ;  /* 0x00007610ff177816 */ /* 0x002fe40000000017 */
[C---:B------:R-:W-:Y:S02]  /*95c0*/  @!P0 PRMT R24, R59.reuse, 0x7632, R24 ;  /* 0x000076323b188816 */ /* 0x040fe40000000018 */
[----:B------:R-:W-:Y:S02]  /*95d0*/  @!P0 PRMT R23, R59, 0x7610, R23 ;  /* 0x000076103b178816 */ /* 0x000fe40000000017 */
[----:B------:R-:W-:Y:S01]  /*95e0*/  LOP3.LUT P0, RZ, R57, 0x8000, RZ, 0xc0, !PT ;  /* 0x0000800039ff7812 */ /* 0x000fe2000780c0ff */
[----:B--2---:R-:W2:Y:S04]  /*95f0*/  @!P6 LDG.E R38, desc[UR10][R10.64] ;  /* 0x0000000a0a26e981 */ /* 0x004ea8000c1e1900 */
[----:B---3--:R-:W3:Y:S04]  /*9600*/  @!P2 LDG.E R40, desc[UR10][R54.64] ;  /* 0x0000000a3628a981 */ /* 0x008ee8000c1e1900 */
[----:B------:R-:W2:Y:S04]  /*9610*/  LDL.LU.64 R10, [R1+0x488] ;  /* 0x00048800010a7983 */ /* 0x000ea80000300a00 */
[----:B------:R-:W3:Y:S04]  /*9620*/  LDL.LU.64 R54, [R1+0x478] ;  /* 0x0004780001367983 */ /* 0x000ee80000300a00 */
[----:B------:R-:W2:Y:S01]  /*9630*/  @!P2 LDG.E R41, desc[UR10][R12.64] ;  /* 0x0000000a0c29a981 */ /* 0x000ea2000c1e1900 */
[----:B------:R-:W-:-:S02]  /*9640*/  LOP3.LUT P2, RZ, R56, 0x40, RZ, 0xc0, !PT ;  /* 0x0000004038ff7812 */ /* 0x000fc4000784c0ff */
[----:B------:R-:W-:Y:S01]  /*9650*/  PRMT R53, RZ, 0x7610, R53 ;  /* 0x00007610ff357816 */ /* 0x000fe20000000035 */
[----:B------:R-:W-:Y:S04]  /*9660*/  STL [R1+0x60], R22 ;  /* 0x0000601601007387 */ /* 0x000fe80000100800 */
[----:B------:R-:W-:Y:S04]  /*9670*/  STL [R1+0x160], R21 ;  /* 0x0001601501007387 */ /* 0x000fe80000100800 */
[----:B------:R-:W-:Y:S02]  /*9680*/  STL [R1+0x174], R47 ;  /* 0x0001742f01007387 */ /* 0x000fe40000100800 */
[----:B------:R-:W-:-:S02]  /*9690*/  @!P2 PRMT R43, R30, 0x7632, R43 ;  /* 0x000076321e2ba816 */ /* 0x000fc4000000002b */
[----:B------:R-:W2:Y:S04]  /*96a0*/  LDL.LU.64 R12, [R1+0x460] ;  /* 0x00046000010c7983 */ /* 0x000ea80000300a00 */
[----:B------:R0:W-:Y:S04]  /*96b0*/  STL.S16 [R1+0x48c], R43 ;  /* 0x00048c2b01007387 */ /* 0x0001e80000100600 */
[----:B0-----:R-:W3:Y:S01]  /*96c0*/  LDL.LU R43, [R1+0x8c0] ;  /* 0x0008c000012b7983 */ /* 0x001ee20000300800 */
[----:B------:R-:W-:-:S04]  /*96d0*/  PRMT R44, RZ, 0x7610, R44 ;  /* 0x00007610ff2c7816 */ /* 0x000fc8000000002c */
[----:B------:R-:W-:-:S05]  /*96e0*/  @!P2 PRMT R44, R31, 0x7632, R44 ;  /* 0x000076321f2ca816 */ /* 0x000fca000000002c */
[----:B------:R0:W-:Y:S02]  /*96f0*/  STL.S16 [R1+0x498], R44 ;  /* 0x0004982c01007387 */ /* 0x0001e40000100600 */
[----:B0-----:R-:W-:-:S06]  /*9700*/  MOV R44, RZ ;  /* 0x000000ff002c7202 */ /* 0x001fcc0000000f00 */
[----:B----4-:R-:W4:Y:S04]  /*9710*/  @!P0 LDG.E R44, desc[UR10][R14.64] ;  /* 0x0000000a0e2c8981 */ /* 0x010f28000c1e1900 */
[----:B------:R-:W2:Y:S01]  /*9720*/  LDL.LU.64 R14, [R1+0x450] ;  /* 0x00045000010e7983 */ /* 0x000ea20000300a00 */
[----:B------:R-:W-:Y:S02]  /*9730*/  PRMT R21, RZ, 0x7610, R21 ;  /* 0x00007610ff157816 */ /* 0x000fe40000000015 */
[----:B------:R-:W-:Y:S02]  /*9740*/  PRMT R22, RZ, 0x7610, R22 ;  /* 0x00007610ff167816 */ /* 0x000fe40000000016 */
[----:B------:R-:W-:Y:S02]  /*9750*/  @!P2 PRMT R53, R31, 0x7610, R53 ;  /* 0x000076101f35a816 */ /* 0x000fe40000000035 */
[----:B------:R-:W-:-:S02]  /*9760*/  @!P3 PRMT R21, R61, 0x7610, R21 ;  /* 0x000076103d15b816 */ /* 0x000fc40000000015 */
[----:B------:R-:W-:Y:S02]  /*9770*/  @!P3 PRMT R22, R61, 0x7632, R22 ;  /* 0x000076323d16b816 */ /* 0x000fe40000000016 */
[----:B------:R-:W-:Y:S01]  /*9780*/  LOP3.LUT P3, RZ, R57, 0x10000, RZ, 0xc0, !PT ;  /* 0x0001000039ff7812 */ /* 0x000fe2000786c0ff */
[----:B------:R0:W-:Y:S04]  /*9790*/  STL.S16 [R1+0x488], R53 ;  /* 0x0004883501007387 */ /* 0x0001e80000100600 */
[----:B0-----:R-:W4:Y:S01]  /*97a0*/  LDL.LU R53, [R1+0x8bc] ;  /* 0x0008bc0001357983 */ /* 0x001f220000300800 */
[----:B------:R-:W-:-:S03]  /*97b0*/  PRMT R47, RZ, 0x7610, R47 ;  /* 0x00007610ff2f7816 */ /* 0x000fc6000000002f */
[----:B------:R0:W-:Y:S01]  /*97c0*/  STL [R1+0x30], R42 ;  /* 0x0000302a01007387 */ /* 0x0001e20000100800 */
[----:B------:R-:W-:-:S03]  /*97d0*/  @!P4 PRMT R47, R35, 0x7632, R47 ;  /* 0x00007632232fc816 */ /* 0x000fc6000000002f */
[----:B------:R1:W-:Y:S04]  /*97e0*/  STL [R1+0x68], R26 ;  /* 0x0000681a01007387 */ /* 0x0003e80000100800 */
[----:B------:R1:W-:Y:S01]  /*97f0*/  STL [R1+0x168], R25 ;  /* 0x0001681901007387 */ /* 0x0003e20000100800 */
[----:B0-----:R-:W-:Y:S02]  /*9800*/  PRMT R42, RZ, 0x7610, R42 ;  /* 0x00007610ff2a7816 */ /* 0x001fe4000000002a */
[----:B-1----:R-:W-:Y:S02]  /*9810*/  PRMT R26, RZ, 0x7610, R26 ;  /* 0x00007610ff1a7816 */ /* 0x002fe4000000001a */
[----:B------:R-:W-:Y:S02]  /*9820*/  PRMT R25, RZ, 0x7610, R25 ;  /* 0x00007610ff197816 */ /* 0x000fe40000000019 */
[----:B------:R-:W-:-:S02]  /*9830*/  @!P1 PRMT R26, R28, 0x7632, R26 ;  /* 0x000076321c1a9816 */ /* 0x000fc4000000001a */
[----:B------:R-:W-:Y:S02]  /*9840*/  @!P1 PRMT R25, R28, 0x7610, R25 ;  /* 0x000076101c199816 */ /* 0x000fe40000000019 */
[----:B------:R-:W-:Y:S02]  /*9850*/  @!P1 PRMT R42, R29, 0x7632, R42 ;  /* 0x000076321d2a9816 */ /* 0x000fe4000000002a */
[----:B------:R-:W-:Y:S01]  /*9860*/  LOP3.LUT P1, RZ, R57, 0x4000, RZ, 0xc0, !PT ;  /* 0x0000400039ff7812 */ /* 0x000fe2000782c0ff */
[----:B------:R0:W-:Y:S02]  /*9870*/  STL.S16 [R1+0x4a8], R47 ;  /* 0x0004a82f01007387 */ /* 0x0001e40000100600 */
[----:B0-----:R-:W-:Y:S02]  /*9880*/  HFMA2 R47, -RZ, RZ, 0, 0 ;  /* 0x00000000ff2f7431 */ /* 0x001fe400000001ff */
[----:B---3--:R0:W-:Y:S02]  /*9890*/  STL [R1+0x70], R43 ;  /* 0x0000702b01007387 */ /* 0x0081e40000100800 */
[----:B0-----:R-:W-:-:S06]  /*98a0*/  HFMA2 R43, -RZ, RZ, 0, 0 ;  /* 0x00000000ff2b7431 */ /* 0x001fcc00000001ff */
[----:B------:R0:W3:Y:S04]  /*98b0*/  @!P3 LDG.E R43, desc[UR10][R54.64] ;  /* 0x0000000a362bb981 */ /* 0x0000e8000c1e1900 */
[----:B------:R-:W0:Y:S04]  /*98c0*/  LDL.LU R54, [R1+0x8b8] ;  /* 0x0008b80001367983 */ /* 0x000e280000300800 */
[----:B--2---:R1:W2:Y:S04]  /*98d0*/  @!P1 LDG.E R47, desc[UR10][R14.64] ;  /* 0x0000000a0e2f9981 */ /* 0x0042a8000c1e1900 */
[----:B------:R-:W1:Y:S04]  /*98e0*/  LDL.LU R14, [R1+0x8a0] ;  /* 0x0008a000010e7983 */ /* 0x000e680000300800 */
[----:B------:R4:W-:Y:S02]  /*98f0*/  STL.S16 [R1+0x494], R42 ;  /* 0x0004942a01007387 */ /* 0x0009e40000100600 */
[----:B----4-:R-:W-:-:S06]  /*9900*/  MOV R42, RZ ;  /* 0x000000ff002a7202 */ /* 0x010fcc0000000f00 */
[----:B------:R-:W4:Y:S01]  /*9910*/  @!P3 LDG.E R42, desc[UR10][R10.64] ;  /* 0x0000000a0a2ab981 */ /* 0x000f22000c1e1900 */
[----:B------:R-:W-:-:S03]  /*9920*/  LOP3.LUT P3, RZ, R56, 0x20, RZ, 0xc0, !PT ;  /* 0x0000002038ff7812 */ /* 0x000fc6000786c0ff */
[----:B------:R3:W-:Y:S01]  /*9930*/  STL [R1+0x170], R45 ;  /* 0x0001702d01007387 */ /* 0x0007e20000100800 */
[----:B------:R-:W-:Y:S02]  /*9940*/  PRMT R53, RZ, 0x7610, R53 ;  /* 0x00007610ff357816 */ /* 0x000fe40000000035 */
[----:B------:R-:W-:Y:S02]  /*9950*/  PRMT R46, RZ, 0x7610, R46 ;  /* 0x00007610ff2e7816 */ /* 0x000fe4000000002e */
[----:B------:R-:W-:Y:S01]  /*9960*/  PRMT R48, RZ, 0x7610, R48 ;  /* 0x00007610ff307816 */ /* 0x000fe20000000030 */
[----:B------:R-:W2:Y:S01]  /*9970*/  LDL.LU.64 R10, [R1+0x458] ;  /* 0x00045800010a7983 */ /* 0x000ea20000300a00 */
[----:B---3--:R-:W-:-:S03]  /*9980*/  PRMT R45, RZ, 0x7610, R45 ;  /* 0x00007610ff2d7816 */ /* 0x008fc6000000002d */
[C---:B------:R-:W-:Y:S02]  /*9990*/  @!P3 PRMT R53, R33.reuse, 0x7610, R53 ;  /* 0x000076102135b816 */ /* 0x040fe40000000035 */
[----:B------:R-:W-:Y:S02]  /*99a0*/  @!P3 PRMT R45, R33, 0x7632, R45 ;  /* 0x00007632212db816 */ /* 0x000fe4000000002d */
[----:B------:R-:W-:Y:S02]  /*99b0*/  @!P3 PRMT R46, R32, 0x7632, R46 ;  /* 0x00007632202eb816 */ /* 0x000fe4000000002e */
[----:B------:R-:W-:Y:S01]  /*99c0*/  @!P4 PRMT R48, R34, 0x7632, R48 ;  /* 0x000076322230c816 */ /* 0x000fe20000000030 */
[----:B------:R3:W-:Y:S04]  /*99d0*/  STL.S16 [R1+0x47c], R45 ;  /* 0x00047c2d01007387 */ /* 0x0007e80000100600 */
[----:B------:R3:W-:Y:S04]  /*99e0*/  STL.S16 [R1+0x474], R53 ;  /* 0x0004743501007387 */ /* 0x0007e80000100600 */
[----:B------:R3:W-:Y:S02]  /*99f0*/  STL.S16 [R1+0x478], R46 ;  /* 0x0004782e01007387 */ /* 0x0007e40000100600 */
[----:B---3--:R-:W-:-:S02]  /*9a00*/  HFMA2 R45, -RZ, RZ, 0, 0 ;  /* 0x00000000ff2d7431 */ /* 0x008fc400000001ff */
[----:B------:R3:W-:Y:S04]  /*9a10*/  STL.S16 [R1+0x460], R48 ;  /* 0x0004603001007387 */ /* 0x0007e80000100600 */
[----:B------:R-:W4:Y:S04]  /*9a20*/  LDL.LU R53, [R1+0x8b0] ;  /* 0x0008b00001357983 */ /* 0x000f280000300800 */
[----:B------:R-:W2:Y:S04]  /*9a30*/  LDL.LU R46, [R1+0x8b4] ;  /* 0x0008b400012e7983 */ /* 0x000ea80000300800 */
[----:B---3--:R-:W3:Y:S04]  /*9a40*/  LDL.LU R48, [R1+0x8a8] ;  /* 0x0008a80001307983 */ /* 0x008ee80000300800 */
[----:B------:R3:W3:Y:S04]  /*9a50*/  @!P0 LDG.E R45, desc[UR10][R12.64] ;  /* 0x0000000a0c2d8981 */ /* 0x0006e8000c1e1900 */
[----:B------:R-:W3:Y:S01]  /*9a60*/  LDL.LU R12, [R1+0x8ac] ;  /* 0x0008ac00010c7983 */ /* 0x000ee20000300800 */
[----:B0-----:R-:W-:-:S04]  /*9a70*/  PRMT R54, RZ, 0x7610, R54 ;  /* 0x00007610ff367816 */ /* 0x001fc80000000036 */
[----:B------:R-:W-:-:S05]  /*9a80*/  @!P3 PRMT R54, R32, 0x7610, R54 ;  /* 0x000076102036b816 */ /* 0x000fca0000000036 */
[----:B------:R0:W-:Y:S04]  /*9a90*/  STL.S16 [R1+0x470], R54 ;  /* 0x0004703601007387 */ /* 0x0001e80000100600 */
[----:B0-----:R-:W3:Y:S01]  /*9aa0*/  LDL.LU.64 R54, [R1+0x440] ;  /* 0x0004400001367983 */ /* 0x001ee20000300a00 */
[----:B-1----:R-:W-:-:S04]  /*9ab0*/  PRMT R14, RZ, 0x7610, R14 ;  /* 0x00007610ff0e7816 */ /* 0x002fc8000000000e */
[----:B------:R-:W-:-:S05]  /*9ac0*/  @!P5 PRMT R14, R36, 0x7610, R14 ;  /* 0x00007610240ed816 */ /* 0x000fca000000000e */
[----:B------:R0:W-:Y:S04]  /*9ad0*/  STL.S16 [R1+0x49c], R14 ;  /* 0x00049c0e01007387 */ /* 0x0001e80000100600 */
[----:B0-----:R-:W3:Y:S04]  /*9ae0*/  LDL.LU.64 R14, [R1+0x428] ;  /* 0x00042800010e7983 */ /* 0x001ee80000300a00 */
[----:B------:R0:W-:Y:S02]  /*9af0*/  STL [R1+0x16c], R27 ;  /* 0x00016c1b01007387 */ /* 0x0001e40000100800 */
[----:B0-----:R-:W-:-:S04]  /*9b00*/  PRMT R27, RZ, 0x7610, R27 ;  /* 0x00007610ff1b7816 */ /* 0x001fc8000000001b */
[----:B------:R-:W-:Y:S02]  /*9b10*/  @!P2 PRMT R27, R30, 0x7610, R27 ;  /* 0x000076101e1ba816 */ /* 0x000fe4000000001b */
[----:B------:R-:W-:Y:S01]  /*9b20*/  LOP3.LUT P2, RZ, R57, 0x2000, RZ, 0xc0, !PT ;  /* 0x0000200039ff7812 */ /* 0x000fe2000784c0ff */
[----:B------:R-:W-:Y:S01]  /*9b30*/  STL [R1+0x17c], R51 ;  /* 0x00017c3301007387 */ /* 0x000fe20000100800 */
[----:B----4-:R-:W-:-:S03]  /*9b40*/  PRMT R53, RZ, 0x7610, R53 ;  /* 0x00007610ff357816 */ /* 0x010fc60000000035 */
[----:B--2---:R0:W-:Y:S01]  /*9b50*/  STL [R1+0x74], R46 ;  /* 0x0000742e01007387 */ /* 0x0041e20000100800 */
[----:B------:R-:W-:-:S03]  /*9b60*/  @!P4 PRMT R53, R35, 0x7610, R53 ;  /* 0x000076102335c816 */ /* 0x000fc60000000035 */
[----:B---3--:R1:W-:Y:S01]  /*9b70*/  STL [R1+0x78], R48 ;  /* 0x0000783001007387 */ /* 0x0083e20000100800 */
[----:B0-----:R-:W-:Y:S02]  /*9b80*/  MOV R46, RZ ;  /* 0x000000ff002e7202 */ /* 0x001fe40000000f00 */
[----:B-1----:R-:W-:Y:S01]  /*9b90*/  MOV R48, RZ ;  /* 0x000000ff00307202 */ /* 0x002fe20000000f00 */
[----:B------:R0:W-:Y:S01]  /*9ba0*/  STL.S16 [R1+0x45c], R53 ;  /* 0x00045c3501007387 */ /* 0x0001e20000100600 */
[----:B------:R-:W-:-:S03]  /*9bb0*/  PRMT R12, RZ, 0x7610, R12 ;  /* 0x00007610ff0c7816 */ /* 0x000fc6000000000c */
[----:B------:R-:W2:Y:S04]  /*9bc0*/  @!P1 LDG.E R46, desc[UR10][R10.64] ;  /* 0x0000000a0a2e9981 */ /* 0x000ea8000c1e1900 */
[----:B0-----:R-:W3:Y:S04]  /*9bd0*/  LDL.LU R53, [R1+0x8a4] ;  /* 0x0008a40001357983 */ /* 0x001ee80000300800 */
[----:B------:R-:W4:Y:S01]  /*9be0*/  LDL.LU.64 R10, [R1+0x438] ;  /* 0x00043800010a7983 */ /* 0x000f220000300a00 */
[----:B------:R-:W-:Y:S02]  /*9bf0*/  @!P4 PRMT R12, R34, 0x7610, R12 ;  /* 0x00007610220cc816 */ /* 0x000fe4000000000c */
[----:B------:R-:W-:-:S03]  /*9c00*/  PRMT R51, RZ, 0x7610, R51 ;  /* 0x00007610ff337816 */ /* 0x000fc60000000033 */
[----:B------:R0:W-:Y:S01]  /*9c10*/  STL.S16 [R1+0x458], R12 ;  /* 0x0004580c01007387 */ /* 0x0001e20000100600 */
[----:B------:R-:W-:Y:S02]  /*9c20*/  @!P6 PRMT R51, R39, 0x7632, R51 ;  /* 0x000076322733e816 */ /* 0x000fe40000000033 */
[----:B------:R-:W-:Y:S01]  /*9c30*/  LOP3.LUT P3, RZ, R57, 0x1000, RZ, 0xc0, !PT ;  /* 0x0000100039ff7812 */ /* 0x000fe2000786c0ff */
[----:B0-----:R-:W2:Y:S04]  /*9c40*/  LDL.LU.64 R12, [R1+0x430] ;  /* 0x00043000010c7983 */ /* 0x001ea80000300a00 */
[----:B------:R0:W-:Y:S02]  /*9c50*/  STL.S16 [R1+0x500], R51 ;  /* 0x0005003301007387 */ /* 0x0001e40000100600 */
[----:B0-----:R-:W-:-:S02]  /*9c60*/  HFMA2 R51, -RZ, RZ, 0, 0 ;  /* 0x00000000ff337431 */ /* 0x001fc400000001ff */
[----:B------:R0:W2:Y:S04]  /*9c70*/  @!P2 LDG.E R48, desc[UR10][R54.64] ;  /* 0x0000000a3630a981 */ /* 0x0000a8000c1e1900 */
[----:B------:R-:W0:Y:S04]  /*9c80*/  LDL.LU.64 R54, [R1+0x898] ;  /* 0x0008980001367983 */ /* 0x000e280000300a00 */
[----:B------:R1:W2:Y:S04]  /*9c90*/  @!P3 LDG.E R51, desc[UR10][R14.64] ;  /* 0x0000000a0e33b981 */ /* 0x0002a8000c1e1900 */
[----:B------:R-:W1:Y:S04]  /*9ca0*/  LDL.LU R14, [R1+0x888] ;  /* 0x00088800010e7983 */ /* 0x000e680000300800 */
[----:B------:R3:W-:Y:S02]  /*9cb0*/  STL [R1+0x178], R49 ;  /* 0x0001783101007387 */ /* 0x0007e40000100800 */
[----:B---3--:R-:W-:-:S04]  /*9cc0*/  PRMT R49, RZ, 0x7610, R49 ;  /* 0x00007610ff317816 */ /* 0x008fc80000000031 */
[----:B------:R-:W-:-:S05]  /*9cd0*/  @!P5 PRMT R49, R37, 0x7632, R49 ;  /* 0x000076322531d816 */ /* 0x000fca0000000031 */
[----:B------:R3:W-:Y:S02]  /*9ce0*/  STL.S16 [R1+0x4d0], R49 ;  /* 0x0004d03101007387 */ /* 0x0007e40000100600 */
[----:B---3--:R-:W-:Y:S02]  /*9cf0*/  HFMA2 R49, -RZ, RZ, 0, 0 ;  /* 0x00000000ff317431 */ /* 0x008fe400000001ff */
[----:B------:R3:W-:Y:S02]  /*9d00*/  STL [R1+0x7c], R50 ;  /* 0x00007c3201007387 */ /* 0x0007e40000100800 */
[----:B---3--:R-:W-:Y:S02]  /*9d10*/  MOV R50, RZ ;  /* 0x000000ff00327202 */ /* 0x008fe40000000f00 */
[----:B------:R-:W-:Y:S01]  /*9d20*/  PRMT R53, RZ, 0x7610, R53 ;  /* 0x00007610ff357816 */ /* 0x000fe20000000035 */
[----:B----4-:R3:W4:Y:S03]  /*9d30*/  @!P2 LDG.E R49, desc[UR10][R10.64] ;  /* 0x0000000a0a31a981 */ /* 0x010726000c1e1900 */
[----:B------:R-:W-:Y:S01]  /*9d40*/  @!P6 PRMT R53, R39, 0x7610, R53 ;  /* 0x000076102735e816 */ /* 0x000fe20000000035 */
[----:B------:R-:W3:Y:S04]  /*9d50*/  LDL.LU R10, [R1+0x894] ;  /* 0x00089400010a7983 */ /* 0x000ee80000300800 */
[----:B------:R2:W-:Y:S04]  /*9d60*/  STL.S16 [R1+0x4d4], R53 ;  /* 0x0004d43501007387 */ /* 0x0005e80000100600 */
[----:B--2---:R-:W2:Y:S04]  /*9d70*/  @!P3 LDG.E R50, desc[UR10][R12.64] ;  /* 0x0000000a0c32b981 */ /* 0x004ea8000c1e1900 */
[----:B------:R-:W4:Y:S04]  /*9d80*/  LDL.LU R53, [R1+0x88c] ;  /* 0x00088c0001357983 */ /* 0x000f280000300800 */
[----:B------:R-:W2:Y:S01]  /*9d90*/  LDL.LU.64 R12, [R1+0x410] ;  /* 0x00041000010c7983 */ /* 0x000ea20000300a00 */
[----:B------:R-:W-:-:S04]  /*9da0*/  LOP3.LUT R56, R56, 0xffffffef, RZ, 0xc0, !PT ;  /* 0xffffffef38387812 */ /* 0x000fc800078ec0ff */
[----:B------:R-:W-:Y:S02]  /*9db0*/  @P2 LOP3.LUT R56, R56, 0x10, RZ, 0xfc, !PT ;  /* 0x0000001038382812 */ /* 0x000fe400078efcff */
[----:B------:R-:W-:Y:S02]  /*9dc0*/  LOP3.LUT P2, RZ, R57, 0x20000, RZ, 0xc0, !PT ;  /* 0x0002000039ff7812 */ /* 0x000fe4000784c0ff */
[----:B0-----:R-:W-:Y:S02]  /*9dd0*/  PRMT R55, RZ, 0x7610, R55 ;  /* 0x00007610ff377816 */ /* 0x001fe40000000037 */
[----:B------:R-:W-:Y:S02]  /*9de0*/  PRMT R54, RZ, 0x7610, R54 ;  /* 0x00007610ff367816 */ /* 0x000fe40000000036 */
[----:B------:R-:W-:Y:S02]  /*9df0*/  @!P5 PRMT R55, R36, 0x7632, R55 ;  /* 0x000076322437d816 */ /* 0x000fe40000000037 */
[----:B------:R-:W-:-:S03]  /*9e00*/  @!P5 PRMT R54, R37, 0x7610, R54 ;  /* 0x000076102536d816 */ /* 0x000fc60000000036 */
[----:B------:R-:W-:Y:S04]  /*9e10*/  STL.S16 [R1+0x4c0], R55 ;  /* 0x0004c03701007387 */ /* 0x000fe80000100600 */
[----:B------:R0:W-:Y:S04]  /*9e20*/  STL.S16 [R1+0x4ac], R54 ;  /* 0x0004ac3601007387 */ /* 0x0001e80000100600 */
[----:B0-----:R-:W2:Y:S01]  /*9e30*/  LDL.LU.64 R54, [R1+0x420] ;  /* 0x0004200001367983 */ /* 0x001ea20000300a00 */
[----:B-1----:R-:W-:-:S04]  /*9e40*/  PRMT R14, RZ, 0x7610, R14 ;  /* 0x00007610ff0e7816 */ /* 0x002fc8000000000e */
[----:B------:R-:W-:-:S05]  /*9e50*/  @!P2 PRMT R14, R40, 0x7610, R14 ;  /* 0x00007610280ea816 */ /* 0x000fca000000000e */
[----:B------:R0:W-:Y:S04]  /*9e60*/  STL.S16 [R1+0x4ec], R14 ;  /* 0x0004ec0e01007387 */ /* 0x0001e80000100600 */
[----:B0-----:R-:W2:Y:S04]  /*9e70*/  LDL.LU.64 R14, [R1+0x3f0] ;  /* 0x0003f000010e7983 */ /* 0x001ea80000300a00 */
[----:B------:R0:W-:Y:S01]  /*9e80*/  STL [R1+0x180], R2 ;  /* 0x0001800201007387 */ /* 0x0001e20000100800 */
[----:B------:R-:W-:Y:S02]  /*9e90*/  LOP3.LUT P4, RZ, R57, 0x800, RZ, 0xc0, !PT ;  /* 0x0000080039ff7812 */ /* 0x000fe4000788c0ff */
[----:B0-----:R-:W-:-:S04]  /*9ea0*/  PRMT R2, RZ, 0x7610, R2 ;  /* 0x00007610ff027816 */ /* 0x001fc80000000002 */
[----:B------:R-:W-:Y:S01]  /*9eb0*/  @!P2 PRMT R2, R41, 0x7632, R2 ;  /* 0x000076322902a816 */ /* 0x000fe20000000002 */
[----:B------:R0:W-:Y:S01]  /*9ec0*/  STL [R1+0x80], R52 ;  /* 0x0000803401007387 */ /* 0x0001e20000100800 */
[----:B------:R-:W-:-:S03]  /*9ed0*/  PRMT R16, RZ, 0x7610, R16 ;  /* 0x00007610ff107816 */ /* 0x000fc60000000010 */
[----:B------:R-:W-:Y:S04]  /*9ee0*/  STL [R1+0x84], R3 ;  /* 0x0000840301007387 */ /* 0x000fe80000100800 */
[----:B------:R1:W-:Y:S01]  /*9ef0*/  STL.S16 [R1+0x52c], R2 ;  /* 0x00052c0201007387 */ /* 0x0003e20000100600 */
[----:B0-----:R-:W-:Y:S02]  /*9f00*/  MOV R52, RZ ;  /* 0x000000ff00347202 */ /* 0x001fe40000000f00 */
[----:B------:R-:W-:Y:S02]  /*9f10*/  @!P6 PRMT R16, R38, 0x7632, R16 ;  /* 0x000076322610e816 */ /* 0x000fe40000000010 */
[----:B-1----:R-:W-:Y:S02]  /*9f20*/  CS2R R2, SRZ ;  /* 0x0000000000027805 */ /* 0x002fe4000001ff00 */
[----:B------:R-:W-:Y:S01]  /*9f30*/  LOP3.LUT R56, R56, 0xfffffff7, RZ, 0xc0, !PT ;  /* 0xfffffff738387812 */ /* 0x000fe200078ec0ff */
[----:B------:R0:W-:Y:S01]  /*9f40*/  STL.S16 [R1+0x4e8], R16 ;  /* 0x0004e81001007387 */ /* 0x0001e20000100600 */
[----:B---3--:R-:W-:-:S03]  /*9f50*/  PRMT R10, RZ, 0x7610, R10 ;  /* 0x00007610ff0a7816 */ /* 0x008fc6000000000a */
[----:B0-----:R-:W3:Y:S01]  /*9f60*/  LDL.LU R16, [R1+0x890] ;  /* 0x0008900001107983 */ /* 0x001ee20000300800 */
[----:B------:R-:W-:-:S05]  /*9f70*/  @!P6 PRMT R10, R38, 0x7610, R10 ;  /* 0x00007610260ae816 */ /* 0x000fca000000000a */
[----:B------:R0:W-:Y:S01]  /*9f80*/  STL.S16 [R1+0x4c4], R10 ;  /* 0x0004c40a01007387 */ /* 0x0001e20000100600 */
[----:B----4-:R-:W-:-:S03]  /*9f90*/  PRMT R53, RZ, 0x7610, R53 ;  /* 0x00007610ff357816 */ /* 0x010fc60000000035 */
[----:B--2---:R1:W2:Y:S01]  /*9fa0*/  @!P4 LDG.E R2, desc[UR10][R12.64] ;  /* 0x0000000a0c02c981 */ /* 0x0042a2000c1e1900 */
[----:B------:R-:W-:-:S03]  /*9fb0*/  @!P2 PRMT R53, R41, 0x7610, R53 ;  /* 0x000076102935a816 */ /* 0x000fc60000000035 */
[----:B0-----:R-:W4:Y:S01]  /*9fc0*/  LDL.LU.64 R10, [R1+0x408] ;  /* 0x00040800010a7983 */ /* 0x001f220000300a00 */
[----:B------:R-:W-:-:S03]  /*9fd0*/  @P3 LOP3.LUT R56, R56, 0x8, RZ, 0xfc, !PT ;  /* 0x0000000838383812 */ /* 0x000fc600078efcff */
[----:B------:R-:W1:Y:S01]  /*9fe0*/  LDL.LU R12, [R1+0x87c] ;  /* 0x00087c00010c7983 */ /* 0x000e620000300800 */
[----:B------:R-:W-:-:S03]  /*9ff0*/  LOP3.LUT P3, RZ, R57, 0x10000, RZ, 0xc0, !PT ;  /* 0x0001000039ff7812 */ /* 0x000fc6000786c0ff */
[----:B------:R0:W-:Y:S04]  /*a000*/  STL.S16 [R1+0x504], R53 ;  /* 0x0005043501007387 */ /* 0x0001e80000100600 */
[----:B------:R0:W-:Y:S04]  /*a010*/  STL [R1+0x184], R4 ;  /* 0x0001840401007387 */ /* 0x0001e80000100800 */
[----:B0-----:R-:W2:Y:S01]  /*a020*/  LDL.LU R53, [R1+0x880] ;  /* 0x0008800001357983 */ /* 0x001ea20000300800 */
[----:B------:R-:W-:Y:S02]  /*a030*/  LOP3.LUT P6, RZ, R57, 0x200, RZ, 0xc0, !PT ;  /* 0x0000020039ff7812 */ /* 0x000fe400078cc0ff */
[----:B------:R-:W-:-:S04]  /*a040*/  PRMT R4, RZ, 0x7610, R4 ;  /* 0x00007610ff047816 */ /* 0x000fc80000000004 */
[----:B------:R-:W-:Y:S01]  /*a050*/  @!P3 PRMT R4, R43, 0x7632, R4 ;  /* 0x000076322b04b816 */ /* 0x000fe20000000004 */
[----:B------:R-:W-:Y:S04]  /*a060*/  STL [R1+0x88], R5 ;  /* 0x0000880501007387 */ /* 0x000fe80000100800 */
[----:B------:R0:W-:Y:S02]  /*a070*/  STL.S16 [R1+0x5a8], R4 ;  /* 0x0005a80401007387 */ /* 0x0001e40000100600 */
[----:B0-----:R-:W-:Y:S02]  /*a080*/  CS2R R4, SRZ ;  /* 0x0000000000047805 */ /* 0x001fe4000001ff00 */
[----:B------:R-:W2:Y:S04]  /*a090*/  @!P4 LDG.E R52, desc[UR10][R54.64] ;  /* 0x0000000a3634c981 */ /* 0x000ea8000c1e1900 */
[----:B------:R-:W2:Y:S04]  /*a0a0*/  LDL.LU.64 R54, [R1+0x3f8] ;  /* 0x0003f80001367983 */ /* 0x000ea80000300a00 */
[----:B------:R-:W2:Y:S04]  /*a0b0*/  @!P6 LDG.E R5, desc[UR10][R14.64] ;  /* 0x0000000a0e05e981 */ /* 0x000ea8000c1e1900 */
[----:B------:R-:W2:Y:S01]  /*a0c0*/  LDL.LU.64 R14, [R1+0x3d0] ;  /* 0x0003d000010e7983 */ /* 0x000ea20000300a00 */
[----:B------:R-:W-:-:S03]  /*a0d0*/  LOP3.LUT P5, RZ, R57, 0x400, RZ, 0xc0, !PT ;  /* 0x0000040039ff7812 */ /* 0x000fc600078ac0ff */
[----:B------:R0:W-:Y:S02]  /*a0e0*/  STL [R1+0x18c], R58 ;  /* 0x00018c3a01007387 */ /* 0x0001e40000100800 */
[----:B0-----:R-:W-:-:S04]  /*a0f0*/  PRMT R58, RZ, 0x7610, R58 ;  /* 0x00007610ff3a7816 */ /* 0x001fc8000000003a */
[----:B------:R-:W-:Y:S01]  /*a100*/  @!P1 PRMT R58, R47, 0x7632, R58 ;  /* 0x000076322f3a9816 */ /* 0x000fe2000000003a */
[----:B------:R-:W-:Y:S04]  /*a110*/  STL [R1+0x90], R59 ;  /* 0x0000903b01007387 */ /* 0x000fe80000100800 */
[----:B------:R-:W-:Y:S01]  /*a120*/  STL.S16 [R1+0x5cc], R58 ;  /* 0x0005cc3a01007387 */ /* 0x000fe20000100600 */
[----:B---3--:R-:W-:-:S04]  /*a130*/  PRMT R16, RZ, 0x7610, R16 ;  /* 0x00007610ff107816 */ /* 0x008fc80000000010 */
[----:B------:R-:W-:Y:S01]  /*a140*/  @!P2 PRMT R16, R40, 0x7632, R16 ;  /* 0x000076322810a816 */ /* 0x000fe20000000010 */
[----:B----4-:R-:W3:Y:S01]  /*a150*/  @!P5 LDG.E R3, desc[UR10][R10.64] ;  /* 0x0000000a0a03d981 */ /* 0x010ee2000c1e1900 */
[----:B-1----:R-:W-:-:S03]  /*a160*/  PRMT R12, RZ, 0x7610, R12 ;  /* 0x00007610ff0c7816 */ /* 0x002fc6000000000c */
[----:B------:R-:W4:Y:S01]  /*a170*/  LDL.LU.64 R10, [R1+0x3e8] ;  /* 0x0003e800010a7983 */ /* 0x000f220000300a00 */
[----:B------:R-:W-:-:S05]  /*a180*/  @!P3 PRMT R12, R42, 0x7610, R12 ;  /* 0x000076102a0cb816 */ /* 0x000fca000000000c */
[----:B------:R0:W-:Y:S01]  /*a190*/  STL.S16 [R1+0x50c], R12 ;  /* 0x00050c0c01007387 */ /* 0x0001e20000100600 */
[----:B--2---:R-:W-:-:S03]  /*a1a0*/  PRMT R53, RZ, 0x7610, R53 ;  /* 0x00007610ff357816 */ /* 0x004fc60000000035 */
[----:B------:R1:W-:Y:S01]  /*a1b0*/  STL.S16 [R1+0x508], R16 ;  /* 0x0005081001007387 */ /* 0x0003e20000100600 */
[----:B------:R-:W-:-:S03]  /*a1c0*/  @!P3 PRMT R53, R43, 0x7610, R53 ;  /* 0x000076102b35b816 */ /* 0x000fc60000000035 */
[----:B0-----:R-:W2:Y:S01]  /*a1d0*/  LDL.LU.64 R12, [R1+0x3d8] ;  /* 0x0003d800010c7983 */ /* 0x001ea20000300a00 */
[----:B------:R-:W-:-:S03]  /*a1e0*/  LOP3.LUT P2, RZ, R57, 0x100, RZ, 0xc0, !PT ;  /* 0x0000010039ff7812 */ /* 0x000fc6000784c0ff */
[----:B-1----:R-:W3:Y:S04]  /*a1f0*/  LDL.LU R16, [R1+0x884] ;  /* 0x0008840001107983 */ /* 0x002ee80000300800 */
[----:B------:R0:W-:Y:S01]  /*a200*/  STL.S16 [R1+0x57c], R53 ;  /* 0x00057c3501007387 */ /* 0x0001e20000100600 */
[----:B------:R-:W-:-:S03]  /*a210*/  CS2R R58, SRZ ;  /* 0x00000000003a7805 */ /* 0x000fc6000001ff00 */
[----:B0-----:R-:W3:Y:S04]  /*a220*/  LDL.LU R53, [R1+0x874] ;  /* 0x0008740001357983 */ /* 0x001ee80000300800 */
[----:B------:R0:W3:Y:S04]  /*a230*/  @!P5 LDG.E R4, desc[UR10][R54.64] ;  /* 0x0000000a3604d981 */ /* 0x0000e8000c1e1900 */
[----:B------:R-:W0:Y:S04]  /*a240*/  LDL.LU R54, [R1+0x870] ;  /* 0x0008700001367983 */ /* 0x000e280000300800 */
[----:B------:R1:W3:Y:S04]  /*a250*/  @!P2 LDG.E R58, desc[UR10][R14.64] ;  /* 0x0000000a0e3aa981 */ /* 0x0002e8000c1e1900 */
[----:B------:R-:W1:Y:S04]  /*a260*/  LDL.LU R14, [R1+0x858] ;  /* 0x00085800010e7983 */ /* 0x000e680000300800 */
[----:B------:R4:W-:Y:S02]  /*a270*/  STL [R1+0x188], R60 ;  /* 0x0001883c01007387 */ /* 0x0009e40000100800 */
[----:B----4-:R-:W-:-:S04]  /*a280*/  PRMT R60, RZ, 0x7610, R60 ;  /* 0x00007610ff3c7816 */ /* 0x010fc8000000003c */
[----:B------:R-:W-:Y:S01]  /*a290*/  @!P0 PRMT R60, R45, 0x7632, R60 ;  /* 0x000076322d3c8816 */ /* 0x000fe2000000003c */
[----:B------:R-:W-:Y:S04]  /*a2a0*/  STL [R1+0x8c], R61 ;  /* 0x00008c3d01007387 */ /* 0x000fe80000100800 */
[----:B------:R4:W-:Y:S02]  /*a2b0*/  STL.S16 [R1+0x5bc], R60 ;  /* 0x0005bc3c01007387 */ /* 0x0009e40000100600 */
[----:B----4-:R-:W-:-:S06]  /*a2c0*/  CS2R R60, SRZ ;  /* 0x00000000003c7805 */ /* 0x010fcc000001ff00 */
[----:B------:R4:W4:Y:S04]  /*a2d0*/  @!P6 LDG.E R60, desc[UR10][R10.64] ;  /* 0x0000000a0a3ce981 */ /* 0x000928000c1e1900 */
[----:B------:R-:W4:Y:S04]  /*a2e0*/  LDL.LU R10, [R1+0x864] ;  /* 0x00086400010a7983 */ /* 0x000f280000300800 */
[----:B--2---:R-:W2:Y:S01]  /*a2f0*/  @!P2 LDG.E R61, desc[UR10][R12.64] ;  /* 0x0000000a0c3da981 */ /* 0x004ea2000c1e1900 */
[----:B---3--:R-:W-:-:S03]  /*a300*/  PRMT R16, RZ, 0x7610, R16 ;  /* 0x00007610ff107816 */ /* 0x008fc60000000010 */
[----:B------:R-:W3:Y:S01]  /*a310*/  LDL.LU.64 R12, [R1+0x3b8] ;  /* 0x0003b800010c7983 */ /* 0x000ee20000300a00 */
[----:B------:R-:W-:Y:S02]  /*a320*/  @!P3 PRMT R16, R42, 0x7632, R16 ;  /* 0x000076322a10b816 */ /* 0x000fe40000000010 */
[----:B------:R-:W-:Y:S02]  /*a330*/  LOP3.LUT P2, RZ, R56, 0x10, RZ, 0xc0, !PT ;  /* 0x0000001038ff7812 */ /* 0x000fe4000784c0ff */
[----:B------:R-:W-:Y:S01]  /*a340*/  PRMT R53, RZ, 0x7610, R53 ;  /* 0x00007610ff357816 */ /* 0x000fe20000000035 */
[----:B------:R0:W-:Y:S03]  /*a350*/  STL.S16 [R1+0x584], R16 ;  /* 0x0005841001007387 */ /* 0x0001e60000100600 */
[----:B------:R-:W-:Y:S01]  /*a360*/  @!P0 PRMT R53, R45, 0x7610, R53 ;  /* 0x000076102d358816 */ /* 0x000fe20000000035 */
[----:B0-----:R-:W2:Y:S04]  /*a370*/  LDL.LU R16, [R1+0x878] ;  /* 0x0008780001107983 */ /* 0x001ea80000300800 */
[----:B------:R0:W-:Y:S04]  /*a380*/  STL.S16 [R1+0x5ac], R53 ;  /* 0x0005ac3501007387 */ /* 0x0001e80000100600 */
[----:B0-----:R-:W2:Y:S01]  /*a390*/  LDL.LU R53, [R1+0x868] ;  /* 0x0008680001357983 */ /* 0x001ea20000300800 */
[----:B------:R-:W-:-:S04]  /*a3a0*/  PRMT R54, RZ, 0x7610, R54 ;  /* 0x00007610ff367816 */ /* 0x000fc80000000036 */
[----:B------:R-:W-:-:S05]  /*a3b0*/  @!P0 PRMT R54, R44, 0x7610, R54 ;  /* 0x000076102c368816 */ /* 0x000fca0000000036 */
        /* <DEDUP_REMOVED lines=9> */
[----:B------:R-:W-:-:S05]  /*a450*/  @!P2 PRMT R0, R49, 0x7632, R0 ;  /* 0x000076323100a816 */ /* 0x000fca0000000000 */
[----:B------:R0:W-:Y:S02]  /*a460*/  STL.S16 [R1+0x5d8], R0 ;  /* 0x0005d80001007387 */ /* 0x0001e40000100600 */
[----:B0-----:R-:W-:Y:S02]  /*a470*/  HFMA2 R0, -RZ, RZ, 0, 0 ;  /* 0x00000000ff007431 */ /* 0x001fe400000001ff */
[----:B------:R-:W-:Y:S01]  /*a480*/  STL [R1+0x194], R29 ;  /* 0x0001941d01007387 */ /* 0x000fe20000100800 */
[----:B----4-:R-:W-:-:S04]  /*a490*/  PRMT R10, RZ, 0x7610, R10 ;  /* 0x00007610ff0a7816 */ /* 0x010fc8000000000a */
[----:B------:R-:W-:-:S05]  /*a4a0*/  @!P1 PRMT R10, R46, 0x7610, R10 ;  /* 0x000076102e0a9816 */ /* 0x000fca000000000a */
[----:B------:R0:W-:Y:S04]  /*a4b0*/  STL.S16 [R1+0x5b8], R10 ;  /* 0x0005b80a01007387 */ /* 0x0001e80000100600 */
[----:B---3--:R-:W3:Y:S04]  /*a4c0*/  @!P3 LDG.E R0, desc[UR10][R12.64] ;  /* 0x0000000a0c00b981 */ /* 0x008ee8000c1e1900 */
[----:B0-----:R-:W4:Y:S01]  /*a4d0*/  LDL.LU.64 R10, [R1+0x3b0] ;  /* 0x0003b000010a7983 */ /* 0x001f220000300a00 */
[----:B------:R-:W-:-:S03]  /*a4e0*/  PRMT R29, RZ, 0x7610, R29 ;  /* 0x00007610ff1d7816 */ /* 0x000fc6000000001d */
[----:B------:R-:W-:Y:S04]  /*a4f0*/  STL [R1+0x94], R28 ;  /* 0x0000941c01007387 */ /* 0x000fe80000100800 */
[----:B------:R-:W3:Y:S01]  /*a500*/  LDL.LU.64 R12, [R1+0x848] ;  /* 0x00084800010c7983 */ /* 0x000ee20000300a00 */
[----:B--2---:R-:W-:-:S04]  /*a510*/  PRMT R16, RZ, 0x7610, R16 ;  /* 0x00007610ff107816 */ /* 0x004fc80000000010 */
[----:B------:R-:W-:Y:S02]  /*a520*/  @!P0 PRMT R16, R44, 0x7632, R16 ;  /* 0x000076322c108816 */ /* 0x000fe40000000010 */
[----:B------:R-:W-:Y:S02]  /*a530*/  LOP3.LUT P0, RZ, R57, 0x40, RZ, 0xc0, !PT ;  /* 0x0000004039ff7812 */ /* 0x000fe4000780c0ff */
[----:B------:R-:W-:-:S04]  /*a540*/  PRMT R53, RZ, 0x7610, R53 ;  /* 0x00007610ff357816 */ /* 0x000fc80000000035 */
[----:B------:R-:W-:-:S05]  /*a550*/  @!P1 PRMT R53, R47, 0x7610, R53 ;  /* 0x000076102f359816 */ /* 0x000fca0000000035 */
[----:B------:R0:W-:Y:S04]  /*a560*/  STL.S16 [R1+0x5c0], R53 ;  /* 0x0005c03501007387 */ /* 0x0001e80000100600 */
[----:B0-----:R-:W2:Y:S04]  /*a570*/  LDL.LU R53, [R1+0x85c] ;  /* 0x00085c0001357983 */ /* 0x001ea80000300800 */
[----:B------:R-:W3:Y:S01]  /*a580*/  @!P3 LDG.E R59, desc[UR10][R54.64] ;  /* 0x0000000a363bb981 */ /* 0x000ee2000c1e1900 */
[----:B------:R-:W-:Y:S02]  /*a590*/  LOP3.LUT P3, RZ, R56, 0x8, RZ, 0xc0, !PT ;  /* 0x0000000838ff7812 */ /* 0x000fe4000786c0ff */
[----:B------:R-:W-:Y:S01]  /*a5a0*/  MOV R28, RZ ;  /* 0x000000ff001c7202 */ /* 0x000fe20000000f00 */
[----:B------:R0:W-:Y:S04]  /*a5b0*/  STL.S16 [R1+0x5b4], R16 ;  /* 0x0005b41001007387 */ /* 0x0001e80000100600 */
[----:B------:R-:W3:Y:S06]  /*a5c0*/  LDL.LU.64 R54, [R1+0x398] ;  /* 0x0003980001367983 */ /* 0x000eec0000300a00 */
[----:B------:R-:W-:Y:S01]  /*a5d0*/  @!P3 PRMT R29, R51, 0x7632, R29 ;  /* 0x00007632331db816 */ /* 0x000fe2000000001d */
[----:B0-----:R-:W3:Y:S04]  /*a5e0*/  LDL.LU R16, [R1+0x86c] ;  /* 0x00086c0001107983 */ /* 0x001ee80000300800 */
[----:B------:R0:W-:Y:S02]  /*a5f0*/  STL.S16 [R1+0x5e4], R29 ;  /* 0x0005e41d01007387 */ /* 0x0001e40000100600 */
[----:B0-----:R-:W-:-:S06]  /*a600*/  HFMA2 R29, -RZ, RZ, 0, 0 ;  /* 0x00000000ff1d7431 */ /* 0x001fcc00000001ff */
[----:B------:R0:W3:Y:S04]  /*a610*/  @!P0 LDG.E R29, desc[UR10][R14.64] ;  /* 0x0000000a0e1d8981 */ /* 0x0000e8000c1e1900 */
[----:B------:R-:W0:Y:S04]  /*a620*/  LDL.LU.64 R14, [R1+0x838] ;  /* 0x00083800010e7983 */ /* 0x000e280000300a00 */
[----:B----4-:R1:W4:Y:S04]  /*a630*/  @!P0 LDG.E R28, desc[UR10][R10.64] ;  /* 0x0000000a0a1c8981 */ /* 0x010328000c1e1900 */
[----:B------:R-:W4:Y:S01]  /*a640*/  LDL.LU R10, [R1+0x840] ;  /* 0x00084000010a7983 */ /* 0x000f220000300800 */
[----:B--2---:R-:W-:-:S04]  /*a650*/  PRMT R53, RZ, 0x7610, R53 ;  /* 0x00007610ff357816 */ /* 0x004fc80000000035 */
[----:B------:R-:W-:-:S05]  /*a660*/  @!P2 PRMT R53, R49, 0x7610, R53 ;  /* 0x000076103135a816 */ /* 0x000fca0000000035 */
[----:B------:R2:W-:Y:S04]  /*a670*/  STL.S16 [R1+0x5d0], R53 ;  /* 0x0005d03501007387 */ /* 0x0005e80000100600 */
[----:B--2---:R-:W2:Y:S01]  /*a680*/  LDL.LU R53, [R1+0x850] ;  /* 0x0008500001357983 */ /* 0x004ea20000300800 */
[----:B0-----:R-:W-:Y:S02]  /*a690*/  PRMT R15, RZ, 0x7610, R15 ;  /* 0x00007610ff0f7816 */ /* 0x001fe4000000000f */
[----:B------:R-:W-:Y:S02]  /*a6a0*/  PRMT R14, RZ, 0x7610, R14 ;  /* 0x00007610ff0e7816 */ /* 0x000fe4000000000e */
[C---:B------:R-:W-:Y:S02]  /*a6b0*/  @!P4 PRMT R15, R52.reuse, 0x7610, R15 ;  /* 0x00007610340fc816 */ /* 0x040fe4000000000f */
[----:B------:R-:W-:-:S03]  /*a6c0*/  @!P4 PRMT R14, R52, 0x7632, R14 ;  /* 0x00007632340ec816 */ /* 0x000fc6000000000e */
[----:B------:R-:W-:Y:S04]  /*a6d0*/  STL.S16 [R1+0x398], R15 ;  /* 0x0003980f01007387 */ /* 0x000fe80000100600 */
[----:B------:R0:W-:Y:S04]  /*a6e0*/  STL.S16 [R1+0x3a0], R14 ;  /* 0x0003a00e01007387 */ /* 0x0001e80000100600 */
[----:B0-----:R-:W2:Y:S01]  /*a6f0*/  LDL.LU.64 R14, [R1+0x360] ;  /* 0x00036000010e7983 */ /* 0x001ea20000300a00 */
[----:B-1----:R-:W-:Y:S02]  /*a700*/  MOV R11, R9 ;  /* 0x00000009000b7202 */ /* 0x002fe40000000f00 */
[----:B---3--:R-:W-:-:S02]  /*a710*/  PRMT R13, RZ, 0x7610, R13 ;  /* 0x00007610ff0d7816 */ /* 0x008fc4000000000d */
[----:B------:R-:W-:Y:S02]  /*a720*/  PRMT R12, RZ, 0x7610, R12 ;  /* 0x00007610ff0c7816 */ /* 0x000fe4000000000c */
[----:B------:R-:W-:Y:S02]  /*a730*/  @!P3 PRMT R13, R50, 0x7632, R13 ;  /* 0x00007632320db816 */ /* 0x000fe4000000000d */
[----:B------:R-:W-:Y:S01]  /*a740*/  @!P3 PRMT R12, R51, 0x7610, R12 ;  /* 0x00007610330cb816 */ /* 0x000fe2000000000c */
[----:B------:R0:W-:Y:S01]  /*a750*/  STL [R1+0xa0], R34 ;  /* 0x0000a02201007387 */ /* 0x0001e20000100800 */
[----:B------:R-:W-:Y:S02]  /*a760*/  PRMT R16, RZ, 0x7610, R16 ;  /* 0x00007610ff107816 */ /* 0x000fe40000000010 */
[----:B0-----:R-:W-:Y:S02]  /*a770*/  MOV R34, RZ ;  /* 0x000000ff00227202 */ /* 0x001fe40000000f00 */
[----:B----4-:R-:W-:-:S04]  /*a780*/  PRMT R10, RZ, 0x7610, R10 ;  /* 0x00007610ff0a7816 */ /* 0x010fc8000000000a */
[----:B------:R-:W-:-:S05]  /*a790*/  @!P3 PRMT R10, R50, 0x7610, R10 ;  /* 0x00007610320ab816 */ /* 0x000fca000000000a */
[----:B------:R0:W-:Y:S02]  /*a7a0*/  STL.S16 [R1+0x3b0], R10 ;  /* 0x0003b00a01007387 */ /* 0x0001e40000100600 */
[----:B0-----:R-:W-:Y:S02]  /*a7b0*/  MOV R10, R8 ;  /* 0x00000008000a7202 */ /* 0x001fe40000000f00 */
[----:B------:R-:W3:Y:S01]  /*a7c0*/  LDL.LU.64 R8, [R1+0x390] ;  /* 0x0003900001087983 */ /* 0x000ee20000300a00 */
[----:B------:R-:W-:Y:S02]  /*a7d0*/  LOP3.LUT P3, RZ, R57, 0x8, RZ, 0xc0, !PT ;  /* 0x0000000839ff7812 */ /* 0x000fe4000786c0ff */
[----:B------:R-:W-:-:S05]  /*a7e0*/  @!P1 PRMT R16, R46, 0x7632, R16 ;  /* 0x000076322e109816 */ /* 0x000fca0000000010 */
[----:B------:R0:W-:Y:S01]  /*a7f0*/  STL.S16 [R1+0x5c4], R16 ;  /* 0x0005c41001007387 */ /* 0x0001e20000100600 */
[----:B------:R-:W-:-:S03]  /*a800*/  LOP3.LUT P1, RZ, R57, 0x20, RZ, 0xc0, !PT ;  /* 0x0000002039ff7812 */ /* 0x000fc6000782c0ff */
[----:B0-----:R-:W4:Y:S01]  /*a810*/  LDL.LU R16, [R1+0x860] ;  /* 0x0008600001107983 */ /* 0x001f220000300800 */
[----:B--2---:R-:W-:-:S04]  /*a820*/  PRMT R53, RZ, 0x7610, R53 ;  /* 0x00007610ff357816 */ /* 0x004fc80000000035 */
[----:B------:R-:W-:-:S05]  /*a830*/  @!P4 PRMT R53, R2, 0x7610, R53 ;  /* 0x000076100235c816 */ /* 0x000fca0000000035 */
[----:B------:R0:W-:Y:S04]  /*a840*/  STL.S16 [R1+0x39c], R53 ;  /* 0x00039c3501007387 */ /* 0x0001e80000100600 */
[----:B0-----:R-:W2:Y:S04]  /*a850*/  LDL.LU R53, [R1+0x834] ;  /* 0x0008340001357983 */ /* 0x001ea80000300800 */
[----:B------:R0:W-:Y:S02]  /*a860*/  STL [R1+0x98], R30 ;  /* 0x0000981e01007387 */ /* 0x0001e40000100800 */
[----:B0-----:R-:W-:-:S06]  /*a870*/  MOV R30, RZ ;  /* 0x000000ff001e7202 */ /* 0x001fcc0000000f00 */
[----:B------:R-:W2:Y:S04]  /*a880*/  @!P1 LDG.E R30, desc[UR10][R54.64] ;  /* 0x0000000a361e9981 */ /* 0x000ea8000c1e1900 */
[----:B------:R-:W2:Y:S04]  /*a890*/  LDL.LU.64 R54, [R1+0x380] ;  /* 0x0003800001367983 */ /* 0x000ea80000300a00 */
[----:B------:R-:W-:Y:S04]  /*a8a0*/  STL.S16 [R1+0x5dc], R12 ;  /* 0x0005dc0c01007387 */ /* 0x000fe80000100600 */
[----:B------:R0:W-:Y:S04]  /*a8b0*/  STL.S16 [R1+0x5e0], R13 ;  /* 0x0005e00d01007387 */ /* 0x0001e80000100600 */
[----:B0-----:R-:W2:Y:S04]  /*a8c0*/  LDL.LU.64 R12, [R1+0x370] ;  /* 0x00037000010c7983 */ /* 0x001ea80000300a00 */
[----:B------:R-:W2:Y:S04]  /*a8d0*/  @!P3 LDG.E R34, desc[UR10][R14.64] ;  /* 0x0000000a0e22b981 */ /* 0x000ea8000c1e1900 */
[----:B------:R-:W2:Y:S04]  /*a8e0*/  LDL.LU.64 R14, [R1+0x350] ;  /* 0x00035000010e7983 */ /* 0x000ea80000300a00 */
[----:B------:R0:W-:Y:S01]  /*a8f0*/  STL [R1+0x198], R31 ;  /* 0x0001981f01007387 */ /* 0x0001e20000100800 */
[----:B------:R-:W-:-:S02]  /*a900*/  LOP3.LUT R56, R56, 0xfffffffd, RZ, 0xc0, !PT ;  /* 0xfffffffd38387812 */ /* 0x000fc400078ec0ff */
[----:B0-----:R-:W-:-:S04]  /*a910*/  PRMT R31, RZ, 0x7610, R31 ;  /* 0x00007610ff1f7816 */ /* 0x001fc8000000001f */
[----:B------:R-:W-:Y:S02]  /*a920*/  @!P4 PRMT R31, R2, 0x7632, R31 ;  /* 0x00007632021fc816 */ /* 0x000fe4000000001f */
[----:B------:R-:W-:-:S03]  /*a930*/  @P0 LOP3.LUT R56, R56, 0x2, RZ, 0xfc, !PT ;  /* 0x0000000238380812 */ /* 0x000fc600078efcff */
[----:B------:R0:W-:Y:S01]  /*a940*/  STL.S16 [R1+0x5f0], R31 ;  /* 0x0005f01f01007387 */ /* 0x0001e20000100600 */
[----:B------:R-:W-:Y:S01]  /*a950*/  LOP3.LUT R56, R56, 0xfffffffb, RZ, 0xc0, !PT ;  /* 0xfffffffb38387812 */ /* 0x000fe200078ec0ff */
[----:B0-----:R-:W-:-:S03]  /*a960*/  HFMA2 R31, -RZ, RZ, 0, 0 ;  /* 0x00000000ff1f7431 */ /* 0x001fc600000001ff */
[----:B------:R-:W-:Y:S01]  /*a970*/  @P1 LOP3.LUT R56, R56, 0x4, RZ, 0xfc, !PT ;  /* 0x0000000438381812 */ /* 0x000fe200078efcff */
[----:B------:R0:W-:Y:S01]  /*a980*/  STL [R1+0x1a4], R37 ;  /* 0x0001a42501007387 */ /* 0x0001e20000100800 */
[C---:B------:R-:W-:Y:S02]  /*a990*/  LOP3.LUT P4, RZ, R57.reuse, 0x4, RZ, 0xc0, !PT ;  /* 0x0000000439ff7812 */ /* 0x040fe4000788c0ff */
[----:B0-----:R-:W-:Y:S01]  /*a9a0*/  PRMT R37, RZ, 0x7610, R37 ;  /* 0x00007610ff257816 */ /* 0x001fe20000000025 */
[----:B---3--:R0:W3:Y:S01]  /*a9b0*/  @!P1 LDG.E R31, desc[UR10][R8.64] ;  /* 0x0000000a081f9981 */ /* 0x0080e2000c1e1900 */
[----:B------:R-:W-:-:S03]  /*a9c0*/  LOP3.LUT P1, RZ, R57, 0x100, RZ, 0xc0, !PT ;  /* 0x0000010039ff7812 */ /* 0x000fc6000782c0ff */
[----:B------:R-:W-:Y:S04]  /*a9d0*/  STL [R1+0x19c], R33 ;  /* 0x00019c2101007387 */ /* 0x000fe80000100800 */
[----:B------:R-:W0:Y:S06]  /*a9e0*/  LDL.LU R8, [R1+0x830] ;  /* 0x0008300001087983 */ /* 0x000e2c0000300800 */
[----:B------:R-:W-:-:S05]  /*a9f0*/  @!P1 PRMT R37, R58, 0x7632, R37 ;  /* 0x000076323a259816 */ /* 0x000fca0000000025 */
[----:B------:R1:W-:Y:S02]  /*aa00*/  STL.S16 [R1+0x624], R37 ;  /* 0x0006242501007387 */ /* 0x0003e40000100600 */
[----:B-1----:R-:W-:Y:S01]  /*aa10*/  HFMA2 R37, -RZ, RZ, 0, 0 ;  /* 0x00000000ff257431 */ /* 0x002fe200000001ff */
[----:B------:R-:W-:Y:S02]  /*aa20*/  PRMT R33, RZ, 0x7610, R33 ;  /* 0x00007610ff217816 */ /* 0x000fe40000000021 */
[----:B----4-:R-:W-:Y:S02]  /*aa30*/  PRMT R16, RZ, 0x7610, R16 ;  /* 0x00007610ff107816 */ /* 0x010fe40000000010 */
[----:B------:R-:W-:Y:S02]  /*aa40*/  @!P5 PRMT R33, R4, 0x7632, R33 ;  /* 0x000076320421d816 */ /* 0x000fe40000000021 */
[----:B------:R-:W-:Y:S02]  /*aa50*/  @!P2 PRMT R16, R48, 0x7632, R16 ;  /* 0x000076323010a816 */ /* 0x000fe40000000010 */
[----:B------:R-:W-:Y:S01]  /*aa60*/  LOP3.LUT P2, RZ, R57, 0x10, RZ, 0xc0, !PT ;  /* 0x0000001039ff7812 */ /* 0x000fe2000784c0ff */
[----:B------:R1:W-:Y:S01]  /*aa70*/  STL.S16 [R1+0x604], R33 ;  /* 0x0006042101007387 */ /* 0x0003e20000100600 */
[----:B--2---:R-:W-:-:S04]  /*aa80*/  PRMT R53, RZ, 0x7610, R53 ;  /* 0x00007610ff357816 */ /* 0x004fc80000000035 */
[----:B------:R-:W-:Y:S01]  /*aa90*/  @!P5 PRMT R53, R4, 0x7610, R53 ;  /* 0x000076100435d816 */ /* 0x000fe20000000035 */
[----:B-1----:R-:W-:-:S04]  /*aaa0*/  HFMA2 R33, -RZ, RZ, 0, 0 ;  /* 0x00000000ff217431 */ /* 0x002fc800000001ff */
[----:B------:R1:W-:Y:S04]  /*aab0*/  STL.S16 [R1+0x374], R53 ;  /* 0x0003743501007387 */ /* 0x0003e80000100600 */
[----:B-1----:R-:W2:Y:S04]  /*aac0*/  LDL.LU R53, [R1+0x828] ;  /* 0x0008280001357983 */ /* 0x002ea80000300800 */
[----:B------:R1:W4:Y:S04]  /*aad0*/  @!P2 LDG.E R33, desc[UR10][R54.64] ;  /* 0x0000000a3621a981 */ /* 0x000328000c1e1900 */
[----:B------:R-:W1:Y:S04]  /*aae0*/  LDL.LU R54, [R1+0x824] ;  /* 0x0008240001367983 */ /* 0x000e680000300800 */
[----:B------:R3:W-:Y:S02]  /*aaf0*/  STL [R1+0x9c], R32 ;  /* 0x00009c2001007387 */ /* 0x0007e40000100800 */
[----:B---3--:R-:W-:-:S06]  /*ab00*/  MOV R32, RZ ;  /* 0x000000ff00207202 */ /* 0x008fcc0000000f00 */
[----:B------:R-:W3:Y:S04]  /*ab10*/  @!P2 LDG.E R32, desc[UR10][R12.64] ;  /* 0x0000000a0c20a981 */ /* 0x000ee8000c1e1900 */
[----:B------:R-:W4:Y:S04]  /*ab20*/  LDL.LU.64 R12, [R1+0x368] ;  /* 0x00036800010c7983 */ /* 0x000f280000300a00 */
[----:B------:R4:W3:Y:S04]  /*ab30*/  @!P4 LDG.E R37, desc[UR10][R14.64] ;  /* 0x0000000a0e25c981 */ /* 0x0008e8000c1e1900 */
[----:B------:R-:W3:Y:S04]  /*ab40*/  LDL.LU.64 R14, [R1+0x808] ;  /* 0x00080800010e7983 */ /* 0x000ee80000300a00 */
[----:B------:R0:W-:Y:S01]  /*ab50*/  STL.S16 [R1+0x5d4], R16 ;  /* 0x0005d41001007387 */ /* 0x0001e20000100600 */
[----:B------:R-:W-:-:S03]  /*ab60*/  LOP3.LUT P0, RZ, R57, 0x80, RZ, 0xc0, !PT ;  /* 0x0000008039ff7812 */ /* 0x000fc6000780c0ff */
[----:B0-----:R-:W3:Y:S04]  /*ab70*/  LDL.LU R16, [R1+0x854] ;  /* 0x0008540001107983 */ /* 0x001ee80000300800 */
[----:B------:R0:W-:Y:S02]  /*ab80*/  STL [R1+0x1a0], R35 ;  /* 0x0001a02301007387 */ /* 0x0001e40000100800 */
[----:B0-----:R-:W-:-:S04]  /*ab90*/  PRMT R35, RZ, 0x7610, R35 ;  /* 0x00007610ff237816 */ /* 0x001fc80000000023 */
[----:B------:R-:W-:-:S05]  /*aba0*/  @!P6 PRMT R35, R60, 0x7632, R35 ;  /* 0x000076323c23e816 */ /* 0x000fca0000000023 */
[----:B------:R0:W-:Y:S02]  /*abb0*/  STL.S16 [R1+0x384], R35 ;  /* 0x0003842301007387 */ /* 0x0001e40000100600 */
[----:B0-----:R-:W-:Y:S01]  /*abc0*/  HFMA2 R35, -RZ, RZ, 0, 0 ;  /* 0x00000000ff237431 */ /* 0x001fe200000001ff */
[----:B------:R-:W-:-:S04]  /*abd0*/  PRMT R8, RZ, 0x7610, R8 ;  /* 0x00007610ff087816 */ /* 0x000fc80000000008 */
[----:B------:R-:W-:-:S05]  /*abe0*/  @!P5 PRMT R8, R3, 0x7610, R8 ;  /* 0x000076100308d816 */ /* 0x000fca0000000008 */
[----:B------:R0:W-:Y:S04]  /*abf0*/  STL.S16 [R1+0x370], R8 ;  /* 0x0003700801007387 */ /* 0x0001e80000100600 */
[----:B0-----:R-:W3:Y:S01]  /*ac00*/  LDL.LU.64 R8, [R1+0x348] ;  /* 0x0003480001087983 */ /* 0x001ee20000300a00 */
[----:B--2---:R-:W-:-:S04]  /*ac10*/  PRMT R53, RZ, 0x7610, R53 ;  /* 0x00007610ff357816 */ /* 0x004fc80000000035 */
[----:B------:R-:W-:-:S05]  /*ac20*/  @!P6 PRMT R53, R60, 0x7610, R53 ;  /* 0x000076103c35e816 */ /* 0x000fca0000000035 */
[----:B------:R0:W-:Y:S04]  /*ac30*/  STL.S16 [R1+0x364], R53 ;  /* 0x0003643501007387 */ /* 0x0001e80000100600 */
[----:B0-----:R-:W2:Y:S01]  /*ac40*/  LDL.LU R53, [R1+0x81c] ;  /* 0x00081c0001357983 */ /* 0x001ea20000300800 */
[----:B-1----:R-:W-:-:S04]  /*ac50*/  PRMT R54, RZ, 0x7610, R54 ;  /* 0x00007610ff367816 */ /* 0x002fc80000000036 */
[----:B------:R-:W-:-:S05]  /*ac60*/  @!P6 PRMT R54, R5, 0x7610, R54 ;  /* 0x000076100536e816 */ /* 0x000fca0000000036 */
[----:B------:R0:W-:Y:S04]  /*ac70*/  STL.S16 [R1+0x360], R54 ;  /* 0x0003603601007387 */ /* 0x0001e80000100600 */
[----:B0-----:R-:W2:Y:S04]  /*ac80*/  LDL.LU.64 R54, [R1+0x330] ;  /* 0x0003300001367983 */ /* 0x001ea80000300a00 */
[----:B----4-:R-:W4:Y:S04]  /*ac90*/  @!P3 LDG.E R35, desc[UR10][R12.64] ;  /* 0x0000000a0c23b981 */ /* 0x010f28000c1e1900 */
[----:B------:R-:W4:Y:S01]  /*aca0*/  LDL.LU.64 R12, [R1+0x338] ;  /* 0x00033800010c7983 */ /* 0x000f220000300a00 */
[----:B---3--:R-:W-:-:S04]  /*acb0*/  PRMT R14, RZ, 0x7610, R14 ;  /* 0x00007610ff0e7816 */ /* 0x008fc8000000000e */
[----:B------:R-:W-:-:S05]  /*acc0*/  @!P0 PRMT R14, R59, 0x7610, R14 ;  /* 0x000076103b0e8816 */ /* 0x000fca000000000e */
[----:B------:R0:W-:Y:S04]  /*acd0*/  STL.S16 [R1+0x620], R14 ;  /* 0x0006200e01007387 */ /* 0x0001e80000100600 */
[----:B0-----:R-:W3:Y:S01]  /*ace0*/  LDL.LU R14, [R1+0x804] ;  /* 0x00080400010e7983 */ /* 0x001ee20000300800 */
[----:B------:R-:W-:-:S04]  /*acf0*/  PRMT R16, RZ, 0x7610, R16 ;  /* 0x00007610ff107816 */ /* 0x000fc80000000010 */
[----:B------:R-:W-:-:S05]  /*ad00*/  @!P5 PRMT R16, R3, 0x7632, R16 ;  /* 0x000076320310d816 */ /* 0x000fca0000000010 */
[----:B------:R0:W-:Y:S04]  /*ad10*/  STL.S16 [R1+0x394], R16 ;  /* 0x0003941001007387 */ /* 0x0001e80000100600 */
[----:B0-----:R-:W3:Y:S01]  /*ad20*/  LDL.LU R16, [R1+0x82c] ;  /* 0x00082c0001107983 */ /* 0x001ee20000300800 */
[----:B------:R-:W-:-:S03]  /*ad30*/  LOP3.LUT P5, RZ, R57, 0x2, RZ, 0xc0, !PT ;  /* 0x0000000239ff7812 */ /* 0x000fc600078ac0ff */
[----:B------:R0:W-:Y:S04]  /*ad40*/  STL [R1+0x1a8], R39 ;  /* 0x0001a82701007387 */ /* 0x0001e80000100800 */
[----:B------:R1:W-:Y:S01]  /*ad50*/  STL [R1+0xa4], R36 ;  /* 0x0000a42401007387 */ /* 0x0003e20000100800 */
[----:B0-----:R-:W-:-:S03]  /*ad60*/  PRMT R39, RZ, 0x7610, R39 ;  /* 0x00007610ff277816 */ /* 0x001fc60000000027 */
[----:B------:R0:W-:Y:S01]  /*ad70*/  STL [R1+0xa8], R38 ;  /* 0x0000a82601007387 */ /* 0x0001e20000100800 */
[----:B------:R-:W-:Y:S02]  /*ad80*/  @!P0 PRMT R39, R0, 0x7632, R39 ;  /* 0x0000763200278816 */ /* 0x000fe40000000027 */
[----:B-1----:R-:W-:Y:S02]  /*ad90*/  MOV R36, RZ ;  /* 0x000000ff00247202 */ /* 0x002fe40000000f00 */
[----:B0-----:R-:W-:Y:S01]  /*ada0*/  MOV R38, RZ ;  /* 0x000000ff00267202 */ /* 0x001fe20000000f00 */
[----:B------:R0:W-:Y:S02]  /*adb0*/  STL.S16 [R1+0x640], R39 ;  /* 0x0006402701007387 */ /* 0x0001e40000100600 */
[----:B0-----:R-:W-:Y:S02]  /*adc0*/  HFMA2 R39, -RZ, RZ, 0, 0 ;  /* 0x00000000ff277431 */ /* 0x001fe400000001ff */
[----:B------:R-:W3:Y:S04]  /*add0*/  @!P4 LDG.E R36, desc[UR10][R8.64] ;  /* 0x0000000a0824c981 */ /* 0x000ee8000c1e1900 */
[----:B------:R-:W3:Y:S01]  /*ade0*/  LDL.LU.64 R8, [R1+0x320] ;  /* 0x0003200001087983 */ /* 0x000ee20000300a00 */
[----:B--2---:R-:W-:-:S04]  /*adf0*/  PRMT R53, RZ, 0x7610, R53 ;  /* 0x00007610ff357816 */ /* 0x004fc80000000035 */
[----:B------:R-:W-:-:S05]  /*ae00*/  @!P1 PRMT R53, R61, 0x7610, R53 ;  /* 0x000076103d359816 */ /* 0x000fca0000000035 */
[----:B------:R0:W-:Y:S04]  /*ae10*/  STL.S16 [R1+0x34c], R53 ;  /* 0x00034c3501007387 */ /* 0x0001e80000100600 */
[----:B0-----:R-:W2:Y:S04]  /*ae20*/  LDL.LU R53, [R1+0x818] ;  /* 0x0008180001357983 */ /* 0x001ea80000300800 */
[----:B------:R-:W2:Y:S04]  /*ae30*/  @!P5 LDG.E R38, desc[UR10][R54.64] ;  /* 0x0000000a3626d981 */ /* 0x000ea8000c1e1900 */
[----:B------:R-:W2:Y:S04]  /*ae40*/  LDL.LU.64 R54, [R1+0x328] ;  /* 0x0003280001367983 */ /* 0x000ea80000300a00 */
[----:B----4-:R0:W4:Y:S04]  /*ae50*/  @!P5 LDG.E R39, desc[UR10][R12.64] ;  /* 0x0000000a0c27d981 */ /* 0x010128000c1e1900 */
[----:B------:R-:W0:Y:S01]  /*ae60*/  LDL.LU R12, [R1+0x7f8] ;  /* 0x0007f800010c7983 */ /* 0x000e220000300800 */
[----:B---3--:R-:W-:-:S04]  /*ae70*/  PRMT R14, RZ, 0x7610, R14 ;  /* 0x00007610ff0e7816 */ /* 0x008fc8000000000e */
[----:B------:R-:W-:-:S05]  /*ae80*/  @!P0 PRMT R14, R0, 0x7610, R14 ;  /* 0x00007610000e8816 */ /* 0x000fca000000000e */
[----:B------:R1:W-:Y:S04]  /*ae90*/  STL.S16 [R1+0x630], R14 ;  /* 0x0006300e01007387 */ /* 0x0003e80000100600 */
[----:B-1----:R-:W3:Y:S01]  /*aea0*/  LDL.LU R14, [R1+0x7fc] ;  /* 0x0007fc00010e7983 */ /* 0x002ee20000300800 */
[----:B------:R-:W-:-:S04]  /*aeb0*/  PRMT R16, RZ, 0x7610, R16 ;  /* 0x00007610ff107816 */ /* 0x000fc80000000010 */
[----:B------:R-:W-:Y:S02]  /*aec0*/  @!P6 PRMT R16, R5, 0x7632, R16 ;  /* 0x000076320510e816 */ /* 0x000fe40000000010 */
[----:B------:R-:W-:-:S03]  /*aed0*/  PRMT R15, RZ, 0x7610, R15 ;  /* 0x00007610ff0f7816 */ /* 0x000fc6000000000f */
[----:B------:R1:W-:Y:S01]  /*aee0*/  STL.S16 [R1+0x380], R16 ;  /* 0x0003801001007387 */ /* 0x0003e20000100600 */
[----:B------:R-:W-:Y:S02]  /*aef0*/  @!P0 PRMT R15, R59, 0x7632, R15 ;  /* 0x000076323b0f8816 */ /* 0x000fe4000000000f */
[----:B------:R-:W-:Y:S01]  /*af00*/  LOP3.LUT P0, RZ, R56, 0x2, RZ, 0xc0, !PT ;  /* 0x0000000238ff7812 */ /* 0x000fe2000780c0ff */
[----:B-1----:R-:W4:Y:S04]  /*af10*/  LDL.LU R16, [R1+0x820] ;  /* 0x0008200001107983 */ /* 0x002f280000300800 */
[----:B------:R1:W-:Y:S01]  /*af20*/  STL [R1+0x1ac], R41 ;  /* 0x0001ac2901007387 */ /* 0x0003e20000100800 */
[----:B------:R-:W-:Y:S02]  /*af30*/  LOP3.LUT P6, RZ, R57, 0x1, RZ, 0xc0, !PT ;  /* 0x0000000139ff7812 */ /* 0x000fe400078cc0ff */
[----:B-1----:R-:W-:-:S05]  /*af40*/  PRMT R41, RZ, 0x7610, R41 ;  /* 0x00007610ff297816 */ /* 0x002fca0000000029 */
[----:B------:R-:W-:Y:S01]  /*af50*/  @!P0 PRMT R41, R29, 0x7632, R41 ;  /* 0x000076321d298816 */ /* 0x000fe20000000029 */
[----:B------:R1:W-:Y:S04]  /*af60*/  STL.S16 [R1+0x634], R15 ;  /* 0x0006340f01007387 */ /* 0x0003e80000100600 */
[----:B------:R1:W-:Y:S04]  /*af70*/  STL.S16 [R1+0x658], R41 ;  /* 0x0006582901007387 */ /* 0x0003e80000100600 */
[----:B------:R1:W-:Y:S04]  /*af80*/  STL [R1+0xac], R40 ;  /* 0x0000ac2801007387 */ /* 0x0003e80000100800 */
[----:B-1----:R-:W4:Y:S01]  /*af90*/  LDL.LU R15, [R1+0x800] ;  /* 0x00080000010f7983 */ /* 0x002f220000300800 */
[----:B------:R-:W-:Y:S01]  /*afa0*/  HFMA2 R41, -RZ, RZ, 0, 0 ;  /* 0x00000000ff297431 */ /* 0x000fe200000001ff */
[----:B------:R-:W-:-:S06]  /*afb0*/  MOV R40, RZ ;  /* 0x000000ff00287202 */ /* 0x000fcc0000000f00 */
[----:B------:R-:W4:Y:S04]  /*afc0*/  @!P6 LDG.E R40, desc[UR10][R8.64] ;  /* 0x0000000a0828e981 */ /* 0x000f28000c1e1900 */
[----:B------:R-:W4:Y:S01]  /*afd0*/  LDL.LU.64 R8, [R1+0x310] ;  /* 0x0003100001087983 */ /* 0x000f220000300a00 */
[----:B--2---:R-:W-:-:S04]  /*afe0*/  PRMT R53, RZ, 0x7610, R53 ;  /* 0x00007610ff357816 */ /* 0x004fc80000000035 */
[----:B------:R-:W-:-:S05]  /*aff0*/  @!P1 PRMT R53, R58, 0x7610, R53 ;  /* 0x000076103a359816 */ /* 0x000fca0000000035 */
[----:B------:R1:W-:Y:S04]  /*b000*/  STL.S16 [R1+0x368], R53 ;  /* 0x0003683501007387 */ /* 0x0003e80000100600 */
[----:B------:R2:W2:Y:S04]  /*b010*/  @!P6 LDG.E R41, desc[UR10][R54.64] ;  /* 0x0000000a3629e981 */ /* 0x0004a8000c1e1900 */
[----:B-1----:R-:W2:Y:S04]  /*b020*/  LDL.LU R53, [R1+0x810] ;  /* 0x0008100001357983 */ /* 0x002ea80000300800 */
[----:B------:R-:W2:Y:S01]  /*b030*/  LDL.LU R54, [R1+0x7f0] ;  /* 0x0007f00001367983 */ /* 0x000ea20000300800 */
[----:B0-----:R-:W-:-:S04]  /*b040*/  PRMT R12, RZ, 0x7610, R12 ;  /* 0x00007610ff0c7816 */ /* 0x001fc8000000000c */
[----:B------:R-:W-:-:S05]  /*b050*/  @!P0 PRMT R12, R28, 0x7610, R12 ;  /* 0x000076101c0c8816 */ /* 0x000fca000000000c */
[----:B------:R0:W-:Y:S04]  /*b060*/  STL.S16 [R1+0x338], R12 ;  /* 0x0003380c01007387 */ /* 0x0001e80000100600 */
[----:B0-----:R-:W2:Y:S01]  /*b070*/  LDL.LU.64 R12, [R1+0x2f0] ;  /* 0x0002f000010c7983 */ /* 0x001ea20000300a00 */
[----:B---3--:R-:W-:-:S04]  /*b080*/  PRMT R14, RZ, 0x7610, R14 ;  /* 0x00007610ff0e7816 */ /* 0x008fc8000000000e */
[----:B------:R-:W-:-:S05]  /*b090*/  @!P0 PRMT R14, R28, 0x7632, R14 ;  /* 0x000076321c0e8816 */ /* 0x000fca000000000e */
[----:B------:R0:W-:Y:S04]  /*b0a0*/  STL.S16 [R1+0x64c], R14 ;  /* 0x00064c0e01007387 */ /* 0x0001e80000100600 */
[----:B0-----:R-:W3:Y:S01]  /*b0b0*/  LDL.LU R14, [R1+0x7f4] ;  /* 0x0007f400010e7983 */ /* 0x001ee20000300800 */
[----:B----4-:R-:W-:-:S04]  /*b0c0*/  PRMT R16, RZ, 0x7610, R16 ;  /* 0x00007610ff107816 */ /* 0x010fc80000000010 */
[----:B------:R-:W-:Y:S02]  /*b0d0*/  @!P1 PRMT R16, R61, 0x7632, R16 ;  /* 0x000076323d109816 */ /* 0x000fe40000000010 */
[----:B------:R-:W-:Y:S01]  /*b0e0*/  LOP3.LUT P1, RZ, R56, 0x4, RZ, 0xc0, !PT ;  /* 0x0000000438ff7812 */ /* 0x000fe2000782c0ff */
[----:B------:R0:W-:Y:S01]  /*b0f0*/  STL [R1+0x1b0], R43 ;  /* 0x0001b02b01007387 */ /* 0x0001e20000100800 */
[----:B------:R-:W-:Y:S02]  /*b100*/  PRMT R57, RZ, 0x7610, R57 ;  /* 0x00007610ff397816 */ /* 0x000fe40000000039 */
[----:B0-----:R-:W-:Y:S02]  /*b110*/  PRMT R43, RZ, 0x7610, R43 ;  /* 0x00007610ff2b7816 */ /* 0x001fe4000000002b */
[----:B------:R-:W-:-:S07]  /*b120*/  @!P0 PRMT R57, R29, 0x7610, R57 ;  /* 0x000076101d398816 */ /* 0x000fce0000000039 */
[----:B------:R-:W-:Y:S02]  /*b130*/  @!P1 PRMT R43, R31, 0x7632, R43 ;  /* 0x000076321f2b9816 */ /* 0x000fe4000000002b */
[----:B------:R-:W-:-:S03]  /*b140*/  LOP3.LUT P0, RZ, R56, 0x1, RZ, 0xc0, !PT ;  /* 0x0000000138ff7812 */ /* 0x000fc6000780c0ff */
[----:B------:R0:W-:Y:S01]  /*b150*/  STL.S16 [R1+0x670], R43 ;  /* 0x0006702b01007387 */ /* 0x0001e20000100600 */
[----:B------:R-:W-:Y:S01]  /*b160*/  PRMT R15, RZ, 0x7610, R15 ;  /* 0x00007610ff0f7816 */ /* 0x000fe2000000000f */
[----:B0-----:R-:W-:-:S03]  /*b170*/  HFMA2 R43, -RZ, RZ, 0, 0 ;  /* 0x00000000ff2b7431 */ /* 0x001fc600000001ff */
[----:B------:R-:W-:-:S05]  /*b180*/  @!P1 PRMT R15, R30, 0x7632, R15 ;  /* 0x000076321e0f9816 */ /* 0x000fca000000000f */
[----:B------:R0:W-:Y:S04]  /*b190*/  STL.S16 [R1+0x664], R15 ;  /* 0x0006640f01007387 */ /* 0x0001e80000100600 */
[----:B0-----:R-:W4:Y:S04]  /*b1a0*/  LDL.LU R15, [R1+0x7ec] ;  /* 0x0007ec00010f7983 */ /* 0x001f280000300800 */
[----:B------:R0:W4:Y:S04]  /*b1b0*/  @!P0 LDG.E R43, desc[UR10][R8.64] ;  /* 0x0000000a082b8981 */ /* 0x000128000c1e1900 */
[----:B------:R-:W0:Y:S04]  /*b1c0*/  LDL.LU R8, [R1+0x7e4] ;  /* 0x0007e40001087983 */ /* 0x000e280000300800 */
[----:B------:R1:W-:Y:S02]  /*b1d0*/  STL [R1+0xb4], R44 ;  /* 0x0000b42c01007387 */ /* 0x0003e40000100800 */
[----:B-1----:R-:W-:-:S02]  /*b1e0*/  MOV R44, RZ ;  /* 0x000000ff002c7202 */ /* 0x002fc40000000f00 */
[----:B--2---:R-:W-:-:S04]  /*b1f0*/  PRMT R54, RZ, 0x7610, R54 ;  /* 0x00007610ff367816 */ /* 0x004fc80000000036 */
[----:B------:R-:W-:Y:S02]  /*b200*/  @!P1 PRMT R54, R30, 0x7610, R54 ;  /* 0x000076101e369816 */ /* 0x000fe40000000036 */
[----:B---3--:R-:W-:-:S04]  /*b210*/  PRMT R14, RZ, 0x7610, R14 ;  /* 0x00007610ff0e7816 */ /* 0x008fc8000000000e */
[----:B------:R-:W-:-:S05]  /*b220*/  @!P1 PRMT R14, R31, 0x7610, R14 ;  /* 0x000076101f0e9816 */ /* 0x000fca000000000e */
[----:B------:R1:W-:Y:S01]  /*b230*/  STL.S16 [R1+0x660], R14 ;  /* 0x0006600e01007387 */ /* 0x0003e20000100600 */
[----:B------:R-:W-:-:S03]  /*b240*/  LOP3.LUT P1, RZ, R53, 0x80000000, RZ, 0xc0, !PT ;  /* 0x8000000035ff7812 */ /* 0x000fc6000782c0ff */
[----:B-1----:R-:W2:Y:S10]  /*b250*/  LDL.LU R14, [R1+0x7e8] ;  /* 0x0007e800010e7983 */ /* 0x002eb40000300800 */
[----:B------:R-:W3:Y:S04]  /*b260*/  @!P1 LDG.E R44, desc[UR10][R12.64] ;  /* 0x0000000a0c2c9981 */ /* 0x000ee8000c1e1900 */
[----:B------:R-:W3:Y:S04]  /*b270*/  LDL.LU.64 R12, [R1+0x2e0] ;  /* 0x0002e000010c7983 */ /* 0x000ee80000300a00 */
[----:B------:R1:W-:Y:S04]  /*b280*/  STL [R1+0x1b4], R45 ;  /* 0x0001b42d01007387 */ /* 0x0003e80000100800 */
[----:B------:R4:W-:Y:S01]  /*b290*/  STL [R1+0x1b8], R47 ;  /* 0x0001b82f01007387 */ /* 0x0009e20000100800 */
[----:B-1----:R-:W-:-:S02]  /*b2a0*/  PRMT R45, RZ, 0x7610, R45 ;  /* 0x00007610ff2d7816 */ /* 0x002fc4000000002d */
[----:B----4-:R-:W-:Y:S02]  /*b2b0*/  PRMT R47, RZ, 0x7610, R47 ;  /* 0x00007610ff2f7816 */ /* 0x010fe4000000002f */
[----:B------:R-:W-:Y:S02]  /*b2c0*/  PRMT R15, RZ, 0x7610, R15 ;  /* 0x00007610ff0f7816 */ /* 0x000fe4000000000f */
[----:B------:R-:W-:Y:S02]  /*b2d0*/  @!P2 PRMT R45, R33, 0x7632, R45 ;  /* 0x00007632212da816 */ /* 0x000fe4000000002d */
[----:B------:R-:W-:Y:S02]  /*b2e0*/  @!P2 PRMT R15, R32, 0x7632, R15 ;  /* 0x00007632200fa816 */ /* 0x000fe4000000000f */
[----:B------:R-:W-:Y:S02]  /*b2f0*/  @!P3 PRMT R47, R35, 0x7632, R47 ;  /* 0x00007632232fb816 */ /* 0x000fe4000000002f */
[----:B0-----:R-:W-:-:S04]  /*b300*/  PRMT R8, RZ, 0x7610, R8 ;  /* 0x00007610ff087816 */ /* 0x001fc80000000008 */
[----:B------:R-:W-:Y:S01]  /*b310*/  @!P2 PRMT R8, R32, 0x7610, R8 ;  /* 0x000076102008a816 */ /* 0x000fe20000000008 */
[----:B------:R0:W-:Y:S02]  /*b320*/  STL.S16 [R1+0x6a0], R47 ;  /* 0x0006a02f01007387 */ /* 0x0001e40000100600 */
[----:B0-----:R-:W-:Y:S02]  /*b330*/  MOV R47, RZ ;  /* 0x000000ff002f7202 */ /* 0x001fe40000000f00 */
[----:B------:R0:W-:Y:S04]  /*b340*/  STL.S16 [R1+0x328], R54 ;  /* 0x0003283601007387 */ /* 0x0001e80000100600 */
[----:B0-----:R-:W4:Y:S01]  /*b350*/  LDL.LU.64 R54, [R1+0x2d8] ;  /* 0x0002d80001367983 */ /* 0x001f220000300a00 */
[----:B--2---:R-:W-:-:S04]  /*b360*/  PRMT R14, RZ, 0x7610, R14 ;  /* 0x00007610ff0e7816 */ /* 0x004fc8000000000e */
[----:B------:R-:W-:Y:S02]  /*b370*/  @!P2 PRMT R14, R33, 0x7610, R14 ;  /* 0x00007610210ea816 */ /* 0x000fe4000000000e */
[----:B------:R-:W-:-:S13]  /*b380*/  LOP3.LUT P2, RZ, R53, 0x40000000, RZ, 0xc0, !PT ;  /* 0x4000000035ff7812 */ /* 0x000fda000784c0ff */
[----:B---3--:R0:W2:Y:S04]  /*b390*/  @!P2 LDG.E R47, desc[UR10][R12.64] ;  /* 0x0000000a0c2fa981 */ /* 0x0080a8000c1e1900 */
[----:B------:R-:W0:Y:S04]  /*b3a0*/  LDL.LU.64 R12, [R1+0x7c8] ;  /* 0x0007c800010c7983 */ /* 0x000e280000300a00 */
[----:B------:R1:W-:Y:S02]  /*b3b0*/  STL [R1+0xb8], R46 ;  /* 0x0000b82e01007387 */ /* 0x0003e40000100800 */
[----:B-1----:R-:W-:-:S02]  /*b3c0*/  HFMA2 R46, -RZ, RZ, 0, 0 ;  /* 0x00000000ff2e7431 */ /* 0x002fc400000001ff */
[----:B------:R1:W-:Y:S04]  /*b3d0*/  STL.S16 [R1+0x67c], R14 ;  /* 0x00067c0e01007387 */ /* 0x0003e80000100600 */
[----:B-1----:R-:W3:Y:S04]  /*b3e0*/  LDL.LU R14, [R1+0x7dc] ;  /* 0x0007dc00010e7983 */ /* 0x002ee80000300800 */
[----:B----4-:R-:W4:Y:S04]  /*b3f0*/  @!P2 LDG.E R46, desc[UR10][R54.64] ;  /* 0x0000000a362ea981 */ /* 0x010f28000c1e1900 */
[----:B------:R-:W2:Y:S04]  /*b400*/  LDL.LU.64 R54, [R1+0x2b0] ;  /* 0x0002b00001367983 */ /* 0x000ea80000300a00 */
[----:B------:R1:W-:Y:S04]  /*b410*/  STL.S16 [R1+0x648], R57 ;  /* 0x0006483901007387 */ /* 0x0003e80000100600 */
[----:B-1----:R-:W4:Y:S01]  /*b420*/  LDL.LU.64 R56, [R1+0x308] ;  /* 0x0003080001387983 */ /* 0x002f220000300a00 */
[----:B0-----:R-:W-:-:S04]  /*b430*/  PRMT R12, RZ, 0x7610, R12 ;  /* 0x00007610ff0c7816 */ /* 0x001fc8000000000c */
[----:B------:R-:W-:-:S05]  /*b440*/  @!P4 PRMT R12, R36, 0x7610, R12 ;  /* 0x00007610240cc816 */ /* 0x000fca000000000c */
[----:B------:R0:W-:Y:S04]  /*b450*/  STL.S16 [R1+0x69c], R12 ;  /* 0x00069c0c01007387 */ /* 0x0001e80000100600 */
[----:B0-----:R-:W2:Y:S01]  /*b460*/  LDL.LU R12, [R1+0x7c0] ;  /* 0x0007c000010c7983 */ /* 0x001ea20000300800 */
[----:B------:R-:W-:-:S03]  /*b470*/  PRMT R13, RZ, 0x7610, R13 ;  /* 0x00007610ff0d7816 */ /* 0x000fc6000000000d */
[----:B------:R0:W-:Y:S01]  /*b480*/  STL [R1+0x1bc], R49 ;  /* 0x0001bc3101007387 */ /* 0x0001e20000100800 */
[----:B------:R-:W-:Y:S02]  /*b490*/  @!P4 PRMT R13, R36, 0x7632, R13 ;  /* 0x00007632240dc816 */ /* 0x000fe4000000000d */
[----:B0-----:R-:W-:Y:S01]  /*b4a0*/  PRMT R49, RZ, 0x7610, R49 ;  /* 0x00007610ff317816 */ /* 0x001fe20000000031 */
[----:B------:R0:W-:Y:S03]  /*b4b0*/  STL [R1+0xc0], R50 ;  /* 0x0000c03201007387 */ /* 0x0001e60000100800 */
[----:B------:R-:W-:Y:S01]  /*b4c0*/  @!P4 PRMT R49, R37, 0x7632, R49 ;  /* 0x000076322531c816 */ /* 0x000fe20000000031 */
[----:B0-----:R-:W-:Y:S01]  /*b4d0*/  HFMA2 R50, -RZ, RZ, 0, 0 ;  /* 0x00000000ff327431 */ /* 0x001fe200000001ff */
[----:B---3--:R-:W-:-:S04]  /*b4e0*/  PRMT R14, RZ, 0x7610, R14 ;  /* 0x00007610ff0e7816 */ /* 0x008fc8000000000e */
[----:B------:R-:W-:Y:S01]  /*b4f0*/  @!P3 PRMT R14, R34, 0x7610, R14 ;  /* 0x00007610220eb816 */ /* 0x000fe2000000000e */
[----:B------:R0:W-:Y:S04]  /*b500*/  STL.S16 [R1+0x680], R15 ;  /* 0x0006800f01007387 */ /* 0x0001e80000100600 */
[----:B------:R1:W-:Y:S04]  /*b510*/  STL.S16 [R1+0x2d8], R14 ;  /* 0x0002d80e01007387 */ /* 0x0003e80000100600 */
[----:B0-----:R-:W3:Y:S04]  /*b520*/  LDL.LU R15, [R1+0x7e0] ;  /* 0x0007e000010f7983 */ /* 0x001ee80000300800 */
[----:B-1----:R-:W3:Y:S04]  /*b530*/  LDL.LU R14, [R1+0x7d8] ;  /* 0x0007d800010e7983 */ /* 0x002ee80000300800 */
[----:B------:R0:W-:Y:S02]  /*b540*/  STL [R1+0xb0], R42 ;  /* 0x0000b02a01007387 */ /* 0x0001e40000100800 */
[----:B0-----:R-:W-:-:S02]  /*b550*/  MOV R42, RZ ;  /* 0x000000ff002a7202 */ /* 0x001fc40000000f00 */
[----:B------:R0:W-:Y:S04]  /*b560*/  STL.S16 [R1+0x314], R8 ;  /* 0x0003140801007387 */ /* 0x0001e80000100600 */
[----:B----4-:R-:W4:Y:S04]  /*b570*/  @!P0 LDG.E R42, desc[UR10][R56.64] ;  /* 0x0000000a382a8981 */ /* 0x010f28000c1e1900 */
[----:B0-----:R-:W4:Y:S04]  /*b580*/  LDL.LU.64 R8, [R1+0x2c0] ;  /* 0x0002c00001087983 */ /* 0x001f280000300a00 */
[----:B------:R-:W4:Y:S01]  /*b590*/  LDL.LU.64 R56, [R1+0x2f8] ;  /* 0x0002f80001387983 */ /* 0x000f220000300a00 */
[----:B--2---:R-:W-:-:S04]  /*b5a0*/  PRMT R12, RZ, 0x7610, R12 ;  /* 0x00007610ff0c7816 */ /* 0x004fc8000000000c */
[----:B------:R-:W-:Y:S02]  /*b5b0*/  @!P4 PRMT R12, R37, 0x7610, R12 ;  /* 0x00007610250cc816 */ /* 0x000fe4000000000c */
[----:B------:R-:W-:-:S13]  /*b5c0*/  LOP3.LUT P4, RZ, R53, 0x10000000, RZ, 0xc0, !PT ;  /* 0x1000000035ff7812 */ /* 0x000fda000788c0ff */
[----:B------:R-:W2:Y:S04]  /*b5d0*/  @!P4 LDG.E R50, desc[UR10][R54.64] ;  /* 0x0000000a3632c981 */ /* 0x000ea8000c1e1900 */
[----:B------:R-:W2:Y:S04]  /*b5e0*/  LDL.LU.64 R54, [R1+0x7a8] ;  /* 0x0007a80001367983 */ /* 0x000ea80000300a00 */
[----:B------:R0:W-:Y:S01]  /*b5f0*/  STL.S16 [R1+0x68c], R45 ;  /* 0x00068c2d01007387 */ /* 0x0001e20000100600 */
[----:B---3--:R-:W-:Y:S02]  /*b600*/  PRMT R15, RZ, 0x7610, R15 ;  /* 0x00007610ff0f7816 */ /* 0x008fe4000000000f */
[----:B------:R-:W-:Y:S01]  /*b610*/  PRMT R14, RZ, 0x7610, R14 ;  /* 0x00007610ff0e7816 */ /* 0x000fe2000000000e */
[----:B0-----:R-:W-:Y:S01]  /*b620*/  HFMA2 R45, -RZ, RZ, 0, 0 ;  /* 0x00000000ff2d7431 */ /* 0x001fe200000001ff */
[----:B------:R-:W-:-:S02]  /*b630*/  @!P3 PRMT R15, R34, 0x7632, R15 ;  /* 0x00007632220fb816 */ /* 0x000fc4000000000f */
[----:B------:R-:W-:Y:S02]  /*b640*/  @!P3 PRMT R14, R35, 0x7610, R14 ;  /* 0x00007610230eb816 */ /* 0x000fe4000000000e */
[----:B------:R-:W-:Y:S01]  /*b650*/  LOP3.LUT P3, RZ, R53, 0x20000000, RZ, 0xc0, !PT ;  /* 0x2000000035ff7812 */ /* 0x000fe2000786c0ff */
[----:B------:R0:W-:Y:S02]  /*b660*/  STL [R1+0xbc], R48 ;  /* 0x0000bc3001007387 */ /* 0x0001e40000100800 */
[----:B0-----:R-:W-:-:S10]  /*b670*/  HFMA2 R48, -RZ, RZ, 0, 0 ;  /* 0x00000000ff307431 */ /* 0x001fd400000001ff */
[----:B----4-:R-:W3:Y:S04]  /*b680*/  @!P3 LDG.E R48, desc[UR10][R8.64] ;  /* 0x0000000a0830b981 */ /* 0x010ee8000c1e1900 */
[----:B------:R0:W4:Y:S04]  /*b690*/  @!P1 LDG.E R45, desc[UR10][R56.64] ;  /* 0x0000000a382d9981 */ /* 0x000128000c1e1900 */
[----:B------:R-:W3:Y:S01]  /*b6a0*/  LDL.LU.64 R8, [R1+0x290] ;  /* 0x0002900001087983 */ /* 0x000ee20000300a00 */
[----:B0-----:R-:W-:Y:S02]  /*b6b0*/  MOV R56, R10 ;  /* 0x0000000a00387202 */ /* 0x001fe40000000f00 */
[----:B------:R-:W-:-:S02]  /*b6c0*/  MOV R57, R11 ;  /* 0x0000000b00397202 */ /* 0x000fc40000000f00 */
[----:B------:R-:W4:Y:S01]  /*b6d0*/  LDL.LU.64 R10, [R1+0x2c8] ;  /* 0x0002c800010a7983 */ /* 0x000f220000300a00 */
[----:B--2---:R-:W-:-:S04]  /*b6e0*/  PRMT R54, RZ, 0x7610, R54 ;  /* 0x00007610ff367816 */ /* 0x004fc80000000036 */
        /* <DEDUP_REMOVED lines=9> */
[----:B------:R1:W-:Y:S01]  /*b780*/  STL.S16 [R1+0x6ac], R49 ;  /* 0x0006ac3101007387 */ /* 0x0003e20000100600 */
[----:B0-----:R-:W-:Y:S01]  /*b790*/  HFMA2 R52, -RZ, RZ, 0, 0 ;  /* 0x00000000ff347431 */ /* 0x001fe200000001ff */
[----:B-1----:R-:W-:-:S02]  /*b7a0*/  MOV R49, RZ ;  /* 0x000000ff00317202 */ /* 0x002fc40000000f00 */
[----:B------:R0:W-:Y:S04]  /*b7b0*/  STL.S16 [R1+0x36c], R16 ;  /* 0x00036c1001007387 */ /* 0x0001e80000100600 */
[----:B------:R1:W-:Y:S04]  /*b7c0*/  STL.S16 [R1+0x698], R15 ;  /* 0x0006980f01007387 */ /* 0x0003e80000100600 */
[----:B------:R3:W-:Y:S04]  /*b7d0*/  STL.S16 [R1+0x694], R14 ;  /* 0x0006940e01007387 */ /* 0x0007e80000100600 */
[----:B------:R3:W-:Y:S04]  /*b7e0*/  STL.S16 [R1+0x6a8], R13 ;  /* 0x0006a80d01007387 */ /* 0x0007e80000100600 */
[----:B------:R3:W-:Y:S04]  /*b7f0*/  STL.S16 [R1+0x6a4], R12 ;  /* 0x0006a40c01007387 */ /* 0x0007e80000100600 */
[----:B----4-:R-:W4:Y:S04]  /*b800*/  @!P3 LDG.E R49, desc[UR10][R10.64] ;  /* 0x0000000a0a31b981 */ /* 0x010f28000c1e1900 */
[----:B------:R3:W-:Y:S04]  /*b810*/  STL.S16 [R1+0x6b4], R55 ;  /* 0x0006b43701007387 */ /* 0x0007e80000100600 */
[----:B0-----:R-:W5:Y:S04]  /*b820*/  LDL.LU R16, [R1+0x814] ;  /* 0x0008140001107983 */ /* 0x001f680000300800 */
[----:B-1----:R-:W5:Y:S04]  /*b830*/  LDL.LU R15, [R1+0x7d4] ;  /* 0x0007d400010f7983 */ /* 0x002f680000300800 */
[----:B---3--:R-:W5:Y:S04]  /*b840*/  LDL.LU R14, [R1+0x7d0] ;  /* 0x0007d000010e7983 */ /* 0x008f680000300800 */
[----:B------:R-:W5:Y:S04]  /*b850*/  LDL.LU R13, [R1+0x7bc] ;  /* 0x0007bc00010d7983 */ /* 0x000f680000300800 */
[----:B------:R-:W5:Y:S04]  /*b860*/  LDL.LU R12, [R1+0x7b8] ;  /* 0x0007b800010c7983 */ /* 0x000f680000300800 */
[----:B------:R-:W5:Y:S04]  /*b870*/  LDL.LU.64 R10, [R1+0x7b0] ;  /* 0x0007b000010a7983 */ /* 0x000f680000300a00 */
[----:B------:R-:W5:Y:S01]  /*b880*/  LDL.LU R55, [R1+0x79c] ;  /* 0x00079c0001377983 */ /* 0x000f620000300800 */
[----:B--2---:R-:W-:-:S04]  /*b890*/  PRMT R54, RZ, 0x7610, R54 ;  /* 0x00007610ff367816 */ /* 0x004fc80000000036 */
[----:B------:R-:W-:Y:S02]  /*b8a0*/  @!P5 PRMT R54, R39, 0x7610, R54 ;  /* 0x000076102736d816 */ /* 0x000fe40000000036 */
[----:B------:R-:W-:-:S03]  /*b8b0*/  LOP3.LUT P5, RZ, R53, 0x8000000, RZ, 0xc0, !PT ;  /* 0x0800000035ff7812 */ /* 0x000fc600078ac0ff */
[----:B------:R0:W-:Y:S04]  /*b8c0*/  STL.S16 [R1+0x6b0], R54 ;  /* 0x0006b03601007387 */ /* 0x0001e80000100600 */
[----:B0-----:R-:W5:Y:S06]  /*b8d0*/  LDL.LU R54, [R1+0x798] ;  /* 0x0007980001367983 */ /* 0x001f6c0000300800 */
[----:B------:R0:W2:Y:S04]  /*b8e0*/  @!P5 LDG.E R52, desc[UR10][R8.64] ;  /* 0x0000000a0834d981 */ /* 0x0000a8000c1e1900 */
[----:B------:R-:W0:Y:S04]  /*b8f0*/  LDL.LU.64 R8, [R1+0x788] ;  /* 0x0007880001087983 */ /* 0x000e280000300a00 */
[----:B------:R1:W-:Y:S02]  /*b900*/  STL.S16 [R1+0x6b8], R51 ;  /* 0x0006b83301007387 */ /* 0x0003e40000100600 */
[----:B-1----:R-:W-:-:S06]  /*b910*/  MOV R51, RZ ;  /* 0x000000ff00337202 */ /* 0x002fcc0000000f00 */
[----:B------:R-:W3:Y:S04]  /*b920*/  @!P4 LDG.E R51, desc[UR10][R6.64] ;  /* 0x0000000a0633c981 */ /* 0x000ee8000c1e1900 */
[----:B------:R-:W4:Y:S01]  /*b930*/  LDL.LU.64 R6, [R1+0x790] ;  /* 0x0007900001067983 */ /* 0x000f220000300a00 */
[----:B0-----:R-:W-:-:S04]  /*b940*/  PRMT R8, RZ, 0x7610, R8 ;  /* 0x00007610ff087816 */ /* 0x001fc80000000008 */
[----:B------:R-:W-:-:S05]  /*b950*/  @!P6 PRMT R8, R40, 0x7610, R8 ;  /* 0x000076102808e816 */ /* 0x000fca0000000008 */
[----:B------:R0:W-:Y:S04]  /*b960*/  STL.S16 [R1+0x290], R8 ;  /* 0x0002900801007387 */ /* 0x0001e80000100600 */
[----:B0-----:R-:W2:Y:S01]  /*b970*/  LDL.LU R8, [R1+0x780] ;  /* 0x0007800001087983 */ /* 0x001ea20000300800 */
[----:B------:R-:W-:-:S03]  /*b980*/  PRMT R9, RZ, 0x7610, R9 ;  /* 0x00007610ff097816 */ /* 0x000fc60000000009 */
[----:B------:R0:W-:Y:S01]  /*b990*/  STL [R1+0x1c4], R2 ;  /* 0x0001c40201007387 */ /* 0x0001e20000100800 */
[----:B------:R-:W-:Y:S02]  /*b9a0*/  @!P6 PRMT R9, R41, 0x7610, R9 ;  /* 0x000076102909e816 */ /* 0x000fe40000000009 */
[----:B0-----:R-:W-:-:S04]  /*b9b0*/  PRMT R2, RZ, 0x7610, R2 ;  /* 0x00007610ff027816 */ /* 0x001fc80000000002 */
[----:B------:R-:W-:Y:S02]  /*b9c0*/  @!P6 PRMT R2, R41, 0x7632, R2 ;  /* 0x000076322902e816 */ /* 0x000fe40000000002 */
[----:B--2---:R-:W-:-:S04]  /*b9d0*/  PRMT R8, RZ, 0x7610, R8 ;  /* 0x00007610ff087816 */ /* 0x004fc80000000008 */
[----:B------:R-:W-:Y:S02]  /*b9e0*/  @!P6 PRMT R8, R40, 0x7632, R8 ;  /* 0x000076322808e816 */ /* 0x000fe40000000008 */
[----:B------:R-:W-:Y:S02]  /*b9f0*/  LOP3.LUT P6, RZ, R53, 0x4000000, RZ, 0xc0, !PT ;  /* 0x0400000035ff7812 */ /* 0x000fe400078cc0ff */
[----:B------:R-:W-:-:S06]  /*ba00*/  MOV R53, RZ ;  /* 0x000000ff00357202 */ /* 0x000fcc0000000f00 */
[----:B------:R0:W2:Y:S02]  /*ba10*/  @!P5 LDG.E R53, desc[UR10][R56.64] ;  /* 0x0000000a3835d981 */ /* 0x0000a4000c1e1900 */
[----:B0-----:R-:W-:-:S06]  /*ba20*/  CS2R R56, SRZ ;  /* 0x0000000000387805 */ /* 0x001fcc000001ff00 */
[----:B----4-:R0:W4:Y:S04]  /*ba30*/  @!P6 LDG.E R57, desc[UR10][R6.64] ;  /* 0x0000000a0639e981 */ /* 0x010128000c1e1900 */
[----:B------:R-:W0:Y:S02]  /*ba40*/  LDL.LU.64 R6, [R1+0x768] ;  /* 0x0007680001067983 */ /* 0x000e240000300a00 */
[----:B0-----:R-:W-:Y:S02]  /*ba50*/  PRMT R7, RZ, 0x7610, R7 ;  /* 0x00007610ff077816 */ /* 0x001fe40000000007 */
[----:B------:R-:W-:Y:S02]  /*ba60*/  PRMT R6, RZ, 0x7610, R6 ;  /* 0x00007610ff067816 */ /* 0x000fe40000000006 */
[----:B------:R-:W-:-:S02]  /*ba70*/  @!P1 PRMT R7, R44, 0x7610, R7 ;  /* 0x000076102c079816 */ /* 0x000fc40000000007 */
[----:B------:R-:W-:-:S03]  /*ba80*/  @!P1 PRMT R6, R44, 0x7632, R6 ;  /* 0x000076322c069816 */ /* 0x000fc60000000006 */
[----:B------:R0:W-:Y:S04]  /*ba90*/  STL.S16 [R1+0x29c], R7 ;  /* 0x00029c0701007387 */ /* 0x0001e80000100600 */
[----:B------:R1:W-:Y:S04]  /*baa0*/  STL.S16 [R1+0x6c8], R6 ;  /* 0x0006c80601007387 */ /* 0x0003e80000100600 */
[----:B0-----:R-:W3:Y:S04]  /*bab0*/  LDL.LU R7, [R1+0x764] ;  /* 0x0007640001077983 */ /* 0x001ee80000300800 */
[----:B-1----:R-:W2:Y:S04]  /*bac0*/  LDL.LU R6, [R1+0x760] ;  /* 0x0007600001067983 */ /* 0x002ea80000300800 */
[----:B------:R0:W-:Y:S04]  /*bad0*/  STL.S16 [R1+0x6c0], R8 ;  /* 0x0006c00801007387 */ /* 0x0001e80000100600 */
[----:B------:R1:W-:Y:S04]  /*bae0*/  STL.S16 [R1+0x6bc], R9 ;  /* 0x0006bc0901007387 */ /* 0x0003e80000100600 */
[----:B0-----:R-:W4:Y:S04]  /*baf0*/  LDL.LU R8, [R1+0x77c] ;  /* 0x00077c0001087983 */ /* 0x001f280000300800 */
[----:B-1----:R-:W4:Y:S04]  /*bb00*/  LDL.LU R9, [R1+0x778] ;  /* 0x0007780001097983 */ /* 0x002f280000300800 */
[----:B------:R0:W-:Y:S02]  /*bb10*/  STL [R1+0x1c8], R4 ;  /* 0x0001c80401007387 */ /* 0x0001e40000100800 */
[----:B0-----:R-:W-:-:S04]  /*bb20*/  PRMT R4, RZ, 0x7610, R4 ;  /* 0x00007610ff047816 */ /* 0x001fc80000000004 */
[----:B------:R-:W-:Y:S01]  /*bb30*/  @!P0 PRMT R4, R42, 0x7632, R4 ;  /* 0x000076322a048816 */ /* 0x000fe20000000004 */
[----:B------:R-:W-:-:S04]  /*bb40*/  UIMAD.WIDE UR6, UR8, 0x8, UR6 ;  /* 0x00000008080678a5 */ /* 0x000fc8000f8e0206 */
[----:B------:R0:W-:Y:S04]  /*bb50*/  STL.S16 [R1+0x6d0], R4 ;  /* 0x0006d00401007387 */ /* 0x0001e80000100600 */
[----:B------:R1:W-:Y:S01]  /*bb60*/  STL [R1+0xc8], R3 ;  /* 0x0000c80301007387 */ /* 0x0003e20000100800 */
[----:B0-----:R-:W0:Y:S03]  /*bb70*/  S2R R4, SR_TID.X ;  /* 0x0000000000047919 */ /* 0x001e260000002100 */
[----:B------:R-:W-:Y:S01]  /*bb80*/  STL.S16 [R1+0x6d4], R2 ;  /* 0x0006d40201007387 */ /* 0x000fe20000100600 */
[----:B-1----:R-:W-:Y:S02]  /*bb90*/  MOV R3, UR7 ;  /* 0x0000000700037c02 */ /* 0x002fe40008000f00 */
[----:B---3--:R-:W-:-:S02]  /*bba0*/  PRMT R7, RZ, 0x7610, R7 ;  /* 0x00007610ff077816 */ /* 0x008fc40000000007 */
[----:B--2---:R-:W-:Y:S02]  /*bbb0*/  PRMT R6, RZ, 0x7610, R6 ;  /* 0x00007610ff067816 */ /* 0x004fe40000000006 */
[C---:B------:R-:W-:Y:S02]  /*bbc0*/  @!P1 PRMT R7, R45.reuse, 0x7610, R7 ;  /* 0x000076102d079816 */ /* 0x040fe40000000007 */
[----:B------:R-:W-:-:S03]  /*bbd0*/  @!P1 PRMT R6, R45, 0x7632, R6 ;  /* 0x000076322d069816 */ /* 0x000fc60000000006 */
[----:B------:R1:W-:Y:S04]  /*bbe0*/  STL.S16 [R1+0x6c4], R7 ;  /* 0x0006c40701007387 */ /* 0x0003e80000100600 */
[----:B------:R2:W-:Y:S04]  /*bbf0*/  STL.S16 [R1+0x6dc], R6 ;  /* 0x0006dc0601007387 */ /* 0x0005e80000100600 */
[----:B-1----:R-:W3:Y:S04]  /*bc00*/  LDL.LU R7, [R1+0x75c] ;  /* 0x00075c0001077983 */ /* 0x002ee80000300800 */
[----:B--2---:R-:W2:Y:S01]  /*bc10*/  LDL.LU R6, [R1+0x758] ;  /* 0x0007580001067983 */ /* 0x004ea20000300800 */
[----:B------:R-:W-:Y:S01]  /*bc20*/  MOV R2, UR6 ;  /* 0x0000000600027c02 */ /* 0x000fe20008000f00 */
[----:B------:R-:W1:Y:S02]  /*bc30*/  LDCU.U8 UR6, c[0x0][0x414] ;  /* 0x00008280ff0677ac */ /* 0x000e640008000000 */
[----:B------:R0:W-:Y:S04]  /*bc40*/  STL [R1+0xcc], R5 ;  /* 0x0000cc0501007387 */ /* 0x0001e80000100800 */
[----:B------:R-:W2:Y:S04]  /*bc50*/  LDG.E.64 R2, desc[UR10][R2.64] ;  /* 0x0000000a02027981 */ /* 0x000ea8000c1e1b00 */
[----:B------:R4:W-:Y:S01]  /*bc60*/  STL [R1+0x1cc], R60 ;  /* 0x0001cc3c01007387 */ /* 0x0009e20000100800 */
[----:B0-----:R-:W-:-:S03]  /*bc70*/  PRMT R5, RZ, 0x7610, R5 ;  /* 0x00007610ff057816 */ /* 0x001fc60000000005 */
[----:B------:R0:W-:Y:S01]  /*bc80*/  STL [R1+0xd0], R61 ;  /* 0x0000d03d01007387 */ /* 0x0001e20000100800 */
[----:B------:R-:W-:-:S03]  /*bc90*/  @!P0 PRMT R5, R43, 0x7632, R5 ;  /* 0x000076322b058816 */ /* 0x000fc60000000005 */
[----:B------:R-:W-:Y:S01]  /*bca0*/  STL [R1+0xd4], R59 ;  /* 0x0000d43b01007387 */ /* 0x000fe20000100800 */
[----:B----4-:R-:W-:-:S03]  /*bcb0*/  PRMT R60, RZ, 0x7610, R60 ;  /* 0x00007610ff3c7816 */ /* 0x010fc6000000003c */
[----:B------:R-:W4:Y:S01]  /*bcc0*/  @!P6 LDG.E R56, desc[UR10][R8.64] ;  /* 0x0000000a0838e981 */ /* 0x000f22000c1e1900 */
[----:B0-----:R-:W-:Y:S02]  /*bcd0*/  PRMT R61, RZ, 0x7610, R61 ;  /* 0x00007610ff3d7816 */ /* 0x001fe4000000003d */
[----:B------:R-:W-:Y:S02]  /*bce0*/  @!P0 PRMT R60, R43, 0x7610, R60 ;  /* 0x000076102b3c8816 */ /* 0x000fe4000000003c */
[----:B------:R-:W-:Y:S02]  /*bcf0*/  @!P0 PRMT R61, R42, 0x7610, R61 ;  /* 0x000076102a3d8816 */ /* 0x000fe4000000003d */
[----:B-1----:R-:W-:Y:S02]  /*bd00*/  ISETP.NE.AND P0, PT, RZ, UR6, PT ;  /* 0x00000006ff007c0c */ /* 0x002fe4000bf05270 */
[----:B------:R-:W-:Y:S01]  /*bd10*/  SHF.L.U32 R4, R4, 0x1, RZ ;  /* 0x0000000104047819 */ /* 0x000fe200000006ff */
[----:B------:R0:W-:Y:S03]  /*bd20*/  STL.S16 [R1+0x6cc], R60 ;  /* 0x0006cc3c01007387 */ /* 0x0001e60000100600 */
[----:B------:R-:W-:Y:S01]  /*bd30*/  LOP3.LUT R4, R4, 0x7e, RZ, 0xc0, !PT ;  /* 0x0000007e04047812 */ /* 0x000fe200078ec0ff */
[----:B------:R1:W-:Y:S04]  /*bd40*/  STL.S16 [R1+0x6e0], R5 ;  /* 0x0006e00501007387 */ /* 0x0003e80000100600 */
[----:B------:R-:W4:Y:S01]  /*bd50*/  LDL.LU.64 R8, [R1+0x770] ;  /* 0x0007700001087983 */ /* 0x000f220000300a00 */
[----:B0-----:R-:W-:-:S04]  /*bd60*/  MOV R60, UR13 ;  /* 0x0000000d003c7c02 */ /* 0x001fc80008000f00 */
[----:B------:R-:W-:Y:S02]  /*bd70*/  LEA R60, R60, R4, 0x7 ;  /* 0x000000043c3c7211 */ /* 0x000fe400078e38ff */
[----:B-1----:R-:W0:Y:S01]  /*bd80*/  @P0 LDC.64 R4, c[0x0][0x3b0] ;  /* 0x0000ec00ff040b82 */ /* 0x002e220000000a00 */
[----:B------:R1:W-:Y:S02]  /*bd90*/  STL.S16 [R1+0x2a8], R61 ;  /* 0x0002a83d01007387 */ /* 0x0003e40000100600 */
[----:B0-----:R-:W-:-:S05]  /*bda0*/  @P0 IMAD.WIDE R4, R60, 0x2, R4 ;  /* 0x000000023c040825 */ /* 0x001fca00078e0204 */
[----:B-1----:R-:W4:Y:S04]  /*bdb0*/  @P0 LDG.E.U16 R61, desc[UR10][R4.64] ;  /* 0x0000000a043d0981 */ /* 0x002f28000c1e1500 */
[----:B------:R0:W4:Y:S02]  /*bdc0*/  @P0 LDG.E.U16 R59, desc[UR10][R4.64+0x2] ;  /* 0x0000020a043b0981 */ /* 0x000124000c1e1500 */
[----:B0-----:R-:W0:Y:S02]  /*bdd0*/  LDC.64 R4, c[0x0][0x3a8] ;  /* 0x0000ea00ff047b82 */ /* 0x001e240000000a00 */
[----:B------:R1:W-:Y:S01]  /*bde0*/  STL [R1+0x1d0], R58 ;  /* 0x0001d03a01007387 */ /* 0x0003e20000100800 */
[----:B0-----:R-:W-:-:S03]  /*bdf0*/  IMAD.WIDE R4, R60, 0x2, R4 ;  /* 0x000000023c047825 */ /* 0x001fc600078e0204 */
[----:B------:R-:W-:Y:S04]  /*be00*/  STL [R1+0x1d4], R0 ;  /* 0x0001d40001007387 */ /* 0x000fe80000100800 */
[----:B-1----:R-:W4:Y:S04]  /*be10*/  LDG.E.U16 R58, desc[UR10][R4.64] ;  /* 0x0000000a043a7981 */ /* 0x002f28000c1e1500 */
[----:B------:R-:W-:Y:S01]  /*be20*/  STL [R1+0xd8], R28 ;  /* 0x0000d81c01007387 */ /* 0x000fe20000100800 */
[----:B---3--:R-:W-:-:S03]  /*be30*/  PRMT R7, RZ, 0x7610, R7 ;  /* 0x00007610ff077816 */ /* 0x008fc60000000007 */
[----:B------:R0:W3:Y:S01]  /*be40*/  LDG.E.U16 R5, desc[UR10][R4.64+0x2] ;  /* 0x0000020a04057981 */ /* 0x0000e2000c1e1500 */
[----:B--2---:R-:W-:-:S03]  /*be50*/  PRMT R6, RZ, 0x7610, R6 ;  /* 0x00007610ff067816 */ /* 0x004fc60000000006 */
[----:B------:R-:W-:Y:S01]  /*be60*/  STL [R1+0x1d8], R29 ;  /* 0x0001d81d01007387 */ /* 0x000fe20000100800 */
[----:B------:R-:W-:Y:S02]  /*be70*/  @!P2 PRMT R7, R47, 0x7610, R7 ;  /* 0x000076102f07a816 */ /* 0x000fe40000000007 */
[----:B------:R-:W-:Y:S01]  /*be80*/  @!P2 PRMT R6, R46, 0x7610, R6 ;  /* 0x000076102e06a816 */ /* 0x000fe20000000006 */
[----:B------:R-:W-:Y:S04]  /*be90*/  STL [R1+0xdc], R30 ;  /* 0x0000dc1e01007387 */ /* 0x000fe80000100800 */
[----:B------:R1:W-:Y:S04]  /*bea0*/  STL.S16 [R1+0x6d8], R6 ;  /* 0x0006d80601007387 */ /* 0x0003e80000100600 */
[----:B------:R2:W-:Y:S01]  /*beb0*/  STL.S16 [R1+0x6e4], R7 ;  /* 0x0006e40701007387 */ /* 0x0005e20000100600 */
[----:B------:R-:W-:-:S03]  /*bec0*/  R2UR UR16, R2 ;  /* 0x00000000021072ca */ /* 0x000fc600000e0000 */
[----:B------:R-:W-:Y:S04]  /*bed0*/  STL [R1+0x1dc], R31 ;  /* 0x0001dc1f01007387 */ /* 0x000fe80000100800 */
[----:B-1----:R-:W3:Y:S04]  /*bee0*/  LDL.LU R6, [R1+0x754] ;  /* 0x0007540001067983 */ /* 0x002ee80000300800 */
[----:B--2---:R-:W2:Y:S01]  /*bef0*/  LDL.LU R7, [R1+0x750] ;  /* 0x0007500001077983 */ /* 0x004ea20000300800 */
[----:B------:R-:W-:-:S03]  /*bf00*/  PRMT R0, RZ, 0x7610, R0 ;  /* 0x00007610ff007816 */ /* 0x000fc60000000000 */
[----:B------:R-:W-:Y:S01]  /*bf10*/  STL [R1+0xe0], R32 ;  /* 0x0000e02001007387 */ /* 0x000fe20000100800 */
[----:B------:R-:W-:-:S03]  /*bf20*/  @!P2 PRMT R0, R46, 0x7632, R0 ;  /* 0x000076322e00a816 */ /* 0x000fc60000000000 */
[----:B------:R-:W-:Y:S04]  /*bf30*/  STL [R1+0x1e0], R33 ;  /* 0x0001e02101007387 */ /* 0x000fe80000100800 */
[----:B------:R1:W-:Y:S04]  /*bf40*/  STL.S16 [R1+0x6e8], R0 ;  /* 0x0006e80001007387 */ /* 0x0003e80000100600 */
[----:B------:R-:W-:Y:S01]  /*bf50*/  STL [R1+0xe4], R34 ;  /* 0x0000e42201007387 */ /* 0x000fe20000100800 */
[----:B----4-:R-:W-:Y:S02]  /*bf60*/  PRMT R8, RZ, 0x7610, R8 ;  /* 0x00007610ff087816 */ /* 0x010fe40000000008 */
[----:B------:R-:W-:Y:S01]  /*bf70*/  PRMT R9, RZ, 0x7610, R9 ;  /* 0x00007610ff097816 */ /* 0x000fe20000000009 */
[----:B------:R-:W-:Y:S01]  /*bf80*/  STL [R1+0x1e4], R35 ;  /* 0x0001e42301007387 */ /* 0x000fe20000100800 */
[----:B-1----:R-:W-:-:S03]  /*bf90*/  MOV R0, UR16 ;  /* 0x0000001000007c02 */ /* 0x002fc60008000f00 */
[----:B------:R-:W-:Y:S02]  /*bfa0*/  STL [R1+0xe8], R36 ;  /* 0x0000e82401007387 */ /* 0x000fe40000100800 */
[----:B------:R-:W-:Y:S02]  /*bfb0*/  FFMA.FTZ R0, -R0, UR16, R3 ;  /* 0x0000001000007c23 */ /* 0x000fe40008010103 */
[----:B------:R1:W-:Y:S03]  /*bfc0*/  STL [R1+0x1e8], R37 ;  /* 0x0001e82501007387 */ /* 0x0003e60000100800 */
[----:B------:R-:W-:Y:S01]  /*bfd0*/  FSETP.GTU.FTZ.AND P1, PT, R0, RZ, PT ;  /* 0x000000ff0000720b */ /* 0x000fe20003f3c000 */
[----:B------:R-:W-:Y:S01]  /*bfe0*/  STL [R1+0xec], R38 ;  /* 0x0000ec2601007387 */ /* 0x000fe20000100800 */
[----:B------:R-:W-:-:S03]  /*bff0*/  PRMT R2, RZ, 0x7610, R2 ;  /* 0x00007610ff027816 */ /* 0x000fc60000000002 */
[----:B------:R-:W-:Y:S04]  /*c000*/  STL [R1+0x1ec], R39 ;  /* 0x0001ec2701007387 */ /* 0x000fe80000100800 */
[----:B------:R-:W-:Y:S04]  /*c010*/  STL [R1+0xf0], R40 ;  /* 0x0000f02801007387 */ /* 0x000fe80000100800 */
[----:B------:R-:W-:Y:S01]  /*c020*/  VOTEU.ANY UP0, P1 ;  /* 0x0000000000ff7886 */ /* 0x000fe20000800100 */
[----:B------:R-:W-:Y:S01]  /*c030*/  PRMT R3, RZ, 0x7610, R3 ;  /* 0x00007610ff037816 */ /* 0x000fe20000000003 */
[----:B------:R-:W-:Y:S03]  /*c040*/  STL [R1+0x1f0], R41 ;  /* 0x0001f02901007387 */ /* 0x000fe60000100800 */
[----:B------:R-:W4:Y:S01]  /*c050*/  @UP0 LDCU UR5, c[0x0][0x3c0] ;  /* 0x00007800ff0507ac */ /* 0x000f220008000800 */
[----:B------:R-:W-:Y:S01]  /*c060*/  PLOP3.LUT P1, PT, PT, PT, UP0, 0x80, 0x8 ;  /* 0x000000000008781c */ /* 0x000fe20003f2f008 */
[----:B------:R-:W-:Y:S01]  /*c070*/  STL [R1+0xf4], R42 ;  /* 0x0000f42a01007387 */ /* 0x000fe20000100800 */
[----:B------:R-:W-:-:S02]  /*c080*/  @!P6 PRMT R2, R57, 0x7632, R2 ;  /* 0x000076323902e816 */ /* 0x000fc40000000002 */
[----:B------:R-:W-:Y:S01]  /*c090*/  @!P6 PRMT R3, R57, 0x7610, R3 ;  /* 0x000076103903e816 */ /* 0x000fe20000000003 */
[----:B------:R-:W-:Y:S01]  /*c0a0*/  STL [R1+0x1f4], R43 ;  /* 0x0001f42b01007387 */ /* 0x000fe20000100800 */
[----:B------:R-:W-:Y:S02]  /*c0b0*/  @!P3 PRMT R8, R48, 0x7632, R8 ;  /* 0x000076323008b816 */ /* 0x000fe40000000008 */
[----:B------:R-:W-:Y:S01]  /*c0c0*/  @!P3 PRMT R9, R49, 0x7610, R9 ;  /* 0x000076103109b816 */ /* 0x000fe20000000009 */
[----:B------:R-:W-:Y:S01]  /*c0d0*/  STL [R1+0xf8], R44 ;  /* 0x0000f82c01007387 */ /* 0x000fe20000100800 */
[----:B-1----:R-:W-:Y:S02]  /*c0e0*/  PRMT R37, RZ, 0x7610, R37 ;  /* 0x00007610ff257816 */ /* 0x002fe40000000025 */
[----:B------:R-:W-:Y:S01]  /*c0f0*/  PRMT R36, RZ, 0x7610, R36 ;  /* 0x00007610ff247816 */ /* 0x000fe20000000024 */
[----:B------:R-:W-:Y:S01]  /*c100*/  STL [R1+0x1f8], R45 ;  /* 0x0001f82d01007387 */ /* 0x000fe20000100800 */
[----:B----4-:R-:W-:Y:S01]  /*c110*/  @P1 FADD.FTZ R0, R0, UR5 ;  /* 0x0000000500001e21 */ /* 0x010fe20008010000 */
[----:B------:R-:W-:-:S02]  /*c120*/  PRMT R35, RZ, 0x7610, R35 ;  /* 0x00007610ff237816 */ /* 0x000fc40000000023 */
[----:B------:R-:W-:Y:S03]  /*c130*/  STL [R1+0xfc], R46 ;  /* 0x0000fc2e01007387 */ /* 0x000fe60000100800 */
[----:B------:R-:W1:Y:S01]  /*c140*/  @P1 MUFU.RSQ R0, R0 ;  /* 0x0000000000001308 */ /* 0x000e620000001400 */
[----:B------:R-:W-:Y:S01]  /*c150*/  PRMT R34, RZ, 0x7610, R34 ;  /* 0x00007610ff227816 */ /* 0x000fe20000000022 */
[----:B------:R-:W-:Y:S01]  /*c160*/  STL [R1+0x1fc], R47 ;  /* 0x0001fc2f01007387 */ /* 0x000fe20000100800 */
[----:B------:R-:W-:Y:S02]  /*c170*/  PRMT R33, RZ, 0x7610, R33 ;  /* 0x00007610ff217816 */ /* 0x000fe40000000021 */
[----:B------:R-:W-:Y:S01]  /*c180*/  PRMT R32, RZ, 0x7610, R32 ;  /* 0x00007610ff207816 */ /* 0x000fe20000000020 */
[----:B------:R-:W-:Y:S01]  /*c190*/  STL [R1+0x100], R48 ;  /* 0x0001003001007387 */ /* 0x000fe20000100800 */
[----:B------:R-:W-:-:S02]  /*c1a0*/  PRMT R31, RZ, 0x7610, R31 ;  /* 0x00007610ff1f7816 */ /* 0x000fc4000000001f */
[----:B------:R-:W-:Y:S01]  /*c1b0*/  PRMT R30, RZ, 0x7610, R30 ;  /* 0x00007610ff1e7816 */ /* 0x000fe2000000001e */
[----:B------:R-:W-:Y:S01]  /*c1c0*/  STL [R1+0x200], R49 ;  /* 0x0002003101007387 */ /* 0x000fe20000100800 */
[----:B------:R-:W-:Y:S02]  /*c1d0*/  PRMT R29, RZ, 0x7610, R29 ;  /* 0x00007610ff1d7816 */ /* 0x000fe4000000001d */
[----:B------:R-:W-:Y:S01]  /*c1e0*/  PRMT R28, RZ, 0x7610, R28 ;  /* 0x00007610ff1c7816 */ /* 0x000fe2000000001c */
[----:B------:R-:W-:Y:S01]  /*c1f0*/  STL [R1+0x104], R50 ;  /* 0x0001043201007387 */ /* 0x000fe20000100800 */
[----:B-1----:R-:W-:Y:S01]  /*c200*/  @P1 R2UR UR5, R0 ;  /* 0x00000000000512ca */ /* 0x002fe200000e0000 */
[----:B------:R-:W-:Y:S01]  /*c210*/  HFMA2 R0, -RZ, RZ, 0, 0 ;  /* 0x00000000ff007431 */ /* 0x000fe200000001ff */
[----:B0-----:R-:W-:Y:S01]  /*c220*/  PRMT R4, RZ, 0x7610, R4 ;  /* 0x00007610ff047816 */ /* 0x001fe20000000004 */
[----:B------:R0:W-:Y:S01]  /*c230*/  STL.S16 [R1+0x72c], R2 ;  /* 0x00072c0201007387 */ /* 0x0001e20000100600 */
[----:B------:R-:W-:-:S02]  /*c240*/  @!P3 PRMT R37, R49, 0x7632, R37 ;  /* 0x000076323125b816 */ /* 0x000fc40000000025 */
[C---:B------:R-:W-:Y:S01]  /*c250*/  @!P4 PRMT R36, R50.reuse, 0x7610, R36 ;  /* 0x000076103224c816 */ /* 0x040fe20000000024 */
[----:B------:R1:W-:Y:S01]  /*c260*/  STL.S16 [R1+0x724], R3 ;  /* 0x0007240301007387 */ /* 0x0003e20000100600 */
[----:B------:R-:W-:Y:S02]  /*c270*/  @!P4 PRMT R35, R50, 0x7632, R35 ;  /* 0x000076323223c816 */ /* 0x000fe40000000023 */
[C---:B------:R-:W-:Y:S01]  /*c280*/  @!P4 PRMT R34, R51.reuse, 0x7610, R34 ;  /* 0x000076103322c816 */ /* 0x040fe20000000022 */
[----:B------:R4:W-:Y:S01]  /*c290*/  STL.S16 [R1+0x6f8], R8 ;  /* 0x0006f80801007387 */ /* 0x0009e20000100600 */
[----:B------:R-:W-:Y:S02]  /*c2a0*/  @!P4 PRMT R33, R51, 0x7632, R33 ;  /* 0x000076323321c816 */ /* 0x000fe40000000021 */
[----:B0-----:R-:W-:Y:S01]  /*c2b0*/  MOV R2, RZ ;  /* 0x000000ff00027202 */ /* 0x001fe20000000f00 */
[----:B------:R0:W-:Y:S01]  /*c2c0*/  STL.S16 [R1+0x6f4], R9 ;  /* 0x0006f40901007387 */ /* 0x0001e20000100600 */
[----:B------:R-:W-:-:S02]  /*c2d0*/  @!P5 PRMT R32, R52, 0x7610, R32 ;  /* 0x000076103420d816 */ /* 0x000fc40000000020 */
[----:B------:R-:W-:Y:S01]  /*c2e0*/  @!P5 PRMT R31, R52, 0x7632, R31 ;  /* 0x00007632341fd816 */ /* 0x000fe2000000001f */
[----:B------:R0:W-:Y:S01]  /*c2f0*/  STL [R1+0x204], R51 ;  /* 0x0002043301007387 */ /* 0x0001e20000100800 */
[C---:B------:R-:W-:Y:S02]  /*c300*/  @!P5 PRMT R30, R53.reuse, 0x7610, R30 ;  /* 0x00007610351ed816 */ /* 0x040fe4000000001e */
[----:B------:R-:W-:Y:S01]  /*c310*/  @!P5 PRMT R29, R53, 0x7632, R29 ;  /* 0x00007632351dd816 */ /* 0x000fe2000000001d */
[----:B------:R0:W-:Y:S01]  /*c320*/  STL [R1+0x108], R52 ;  /* 0x0001083401007387 */ /* 0x0001e20000100800 */
[C---:B------:R-:W-:Y:S02]  /*c330*/  @!P6 PRMT R28, R56.reuse, 0x7610, R28 ;  /* 0x00007610381ce816 */ /* 0x040fe4000000001c */
[----:B------:R-:W-:Y:S01]  /*c340*/  @!P6 PRMT R4, R56, 0x7632, R4 ;  /* 0x000076323804e816 */ /* 0x000fe20000000004 */
[----:B------:R0:W-:Y:S01]  /*c350*/  STL [R1+0x208], R53 ;  /* 0x0002083501007387 */ /* 0x0001e20000100800 */
[----:B------:R-:W-:-:S02]  /*c360*/  @P0 SHF.L.U32 R0, R61, 0x10, RZ ;  /* 0x000000103d000819 */ /* 0x000fc400000006ff */
[----:B------:R-:W-:Y:S01]  /*c370*/  @P0 SHF.L.U32 R2, R59, 0x10, RZ ;  /* 0x000000103b020819 */ /* 0x000fe200000006ff */
[----:B------:R0:W-:Y:S01]  /*c380*/  STL [R1+0x10c], R56 ;  /* 0x00010c3801007387 */ /* 0x0001e20000100800 */
[----:B-1----:R-:W-:-:S03]  /*c390*/  SHF.L.U32 R3, R58, 0x10, RZ ;  /* 0x000000103a037819 */ /* 0x002fc600000006ff */
[----:B------:R1:W-:Y:S04]  /*c3a0*/  STL [R1+0x20c], R57 ;  /* 0x00020c3901007387 */ /* 0x0003e80000100800 */
[----:B------:R0:W5:Y:S04]  /*c3b0*/  LDL R60, [R1+0x23c] ;  /* 0x00023c00013c7983 */ /* 0x0001680000100800 */
        /* <DEDUP_REMOVED lines=9> */
[----:B----4-:R4:W5:Y:S04]  /*c450*/  LDL.LU R8, [R1+0x744] ;  /* 0x0007440001087983 */ /* 0x0109680000300800 */
[----:B0-----:R4:W5:Y:S04]  /*c460*/  LDL.LU R9, [R1+0x740] ;  /* 0x0007400001097983 */ /* 0x0019680000300800 */
[----:B------:R4:W5:Y:S04]  /*c470*/  LDL R49, [R1+0x660] ;  /* 0x0006600001317983 */ /* 0x0009680000100800 */
[----:B------:R4:W5:Y:S04]  /*c480*/  LDL R50, [R1+0x648] ;  /* 0x0006480001327983 */ /* 0x0009680000100800 */
[----:B------:R4:W5:Y:S04]  /*c490*/  LDL R51, [R1+0x630] ;  /* 0x0006300001337983 */ /* 0x0009680000100800 */
[----:B------:R4:W5:Y:S04]  /*c4a0*/  LDL R52, [R1+0x368] ;  /* 0x0003680001347983 */ /* 0x0009680000100800 */
[----:B------:R4:W5:Y:S04]  /*c4b0*/  LDL R53, [R1+0x364] ;  /* 0x0003640001357983 */ /* 0x0009680000100800 */
[----:B------:R4:W5:Y:S04]  /*c4c0*/  LDL R56, [R1+0x2e8] ;  /* 0x0002e80001387983 */ /* 0x0009680000100800 */
[----:B-1----:R4:W5:Y:S04]  /*c4d0*/  LDL R57, [R1+0x284] ;  /* 0x0002840001397983 */ /* 0x0029680000100800 */
[----:B------:R4:W5:Y:S04]  /*c4e0*/  LDL R61, [R1+0x288] ;  /* 0x00028800013d7983 */ /* 0x0009680000100800 */
[----:B------:R4:W5:Y:S04]  /*c4f0*/  LDL R59, [R1+0x280] ;  /* 0x00028000013b7983 */ /* 0x0009680000100800 */
[----:B------:R4:W5:Y:S01]  /*c500*/  LDL R58, [R1+0x234] ;  /* 0x00023400013a7983 */ /* 0x0009620000100800 */
[----:B---3--:R-:W-:-:S02]  /*c510*/  PRMT R6, RZ, 0x7610, R6 ;  /* 0x00007610ff067816 */ /* 0x008fc40000000006 */
[----:B--2---:R-:W-:Y:S02]  /*c520*/  PRMT R7, RZ, 0x7610, R7 ;  /* 0x00007610ff077816 */ /* 0x004fe40000000007 */
[----:B------:R-:W-:Y:S02]  /*c530*/  @!P2 PRMT R6, R47, 0x7632, R6 ;  /* 0x000076322f06a816 */ /* 0x000fe40000000006 */
[----:B------:R-:W-:Y:S01]  /*c540*/  @!P3 PRMT R7, R48, 0x7610, R7 ;  /* 0x000076103007b816 */ /* 0x000fe20000000007 */
[----:B------:R4:W5:Y:S04]  /*c550*/  LDL R47, [R1+0x384] ;  /* 0x00038400012f7983 */ /* 0x0009680000100800 */
[----:B------:R0:W-:Y:S04]  /*c560*/  STL.S16 [R1+0x6f0], R6 ;  /* 0x0006f00601007387 */ /* 0x0001e80000100600 */
[----:B------:R1:W-:Y:S04]  /*c570*/  STL.S16 [R1+0x6ec], R7 ;  /* 0x0006ec0701007387 */ /* 0x0003e80000100600 */
[----:B------:R4:W5:Y:S04]  /*c580*/  LDL R48, [R1+0x67c] ;  /* 0x00067c0001307983 */ /* 0x0009680000100800 */
[----:B0-----:R4:W5:Y:S04]  /*c590*/  LDL.LU R6, [R1+0x74c] ;  /* 0x00074c0001067983 */ /* 0x0019680000300800 */
[----:B-1----:R4:W5:Y:S04]  /*c5a0*/  LDL.LU R7, [R1+0x748] ;  /* 0x0007480001077983 */ /* 0x0029680000300800 */
        /* <DEDUP_REMOVED lines=12> */
[----:B------:R-:W-:Y:S01]  /*c670*/  SHF.L.U32 R5, R5, 0x10, RZ ;  /* 0x0000001005057819 */ /* 0x000fe200000006ff */
[----:B------:R-:W-:Y:S01]  /*c680*/  UMOV UR17, 0x3f800000 ;  /* 0x3f80000000117882 */ /* 0x000fe20000000000 */
[----:B------:R-:W-:-:S06]  /*c690*/  @UP0 UMOV UR17, UR5 ;  /* 0x0000000500110c82 */ /* 0x000fcc0008000000 */
[----:B----4-:R-:W-:Y:S05]  /*c6a0*/  BRA.U UP1, `(.L_x_370) ;  /* 0x0000005501707547 */ /* 0x010fea000b800000 */
[----:B------:R-:W2:Y:S04]  /*c6b0*/  LDL.LU R28, [R1+0x278] ;  /* 0x00027800011c7983 */ /* 0x000ea80000300800 */
[----:B------:R-:W3:Y:S04]  /*c6c0*/  LDL.LU R31, [R1+0x2ec] ;  /* 0x0002ec00011f7983 */ /* 0x000ee80000300800 */
[----:B------:R-:W4:Y:S04]  /*c6d0*/  LDL.LU R4, [R1+0x27c] ;  /* 0x00027c0001047983 */ /* 0x000f280000300800 */
[----:B------:R-:W4:Y:S04]  /*c6e0*/  LDL.LU R30, [R1+0x318] ;  /* 0x00031800011e7983 */ /* 0x000f280000300800 */
[----:B------:R-:W4:Y:S04]  /*c6f0*/  LDL.LU R29, [R1+0x300] ;  /* 0x00030000011d7983 */ /* 0x000f280000300800 */
[----:B------:R-:W4:Y:S04]  /*c700*/  LDL.LU R32, [R1+0x2d4] ;  /* 0x0002d40001207983 */ /* 0x000f280000300800 */
[----:B------:R-:W4:Y:S04]  /*c710*/  LDL.LU R33, [R1+0x238] ;  /* 0x0002380001217983 */ /* 0x000f280000300800 */
[----:B------:R-:W4:Y:S01]  /*c720*/  LDL.LU R36, [R1+0x2d0] ;  /* 0x0002d00001247983 */ /* 0x000f220000300800 */
[----:B--2---:R-:W-:-:S02]  /*c730*/  SHF.L.U32 R28, R28, 0x10, RZ ;  /* 0x000000101c1c7819 */ /* 0x004fc400000006ff */
[----:B---3--:R-:W-:-:S03]  /*c740*/  MOV R35, R31 ;  /* 0x0000001f00237202 */ /* 0x008fc60000000f00 */
[----:B------:R-:W-:Y:S01]  /*c750*/  FADD.FTZ R28, R28, -UR16 ;  /* 0x800000101c1c7e21 */ /* 0x000fe20008010000 */
[----:B----4-:R-:W-:Y:S02]  /*c760*/  SHF.L.U32 R31, R4, 0x10, RZ ;  /* 0x00000010041f7819 */ /* 0x010fe400000006ff */
[----:B-----5:R-:W-:Y:S01]  /*c770*/  SHF.L.U32 R4, R59, 0x10, RZ ;  /* 0x000000103b047819 */ /* 0x020fe200000006ff */
[----:B------:R-:W-:Y:S01]  /*c780*/  FMUL.FTZ R28, R28, UR17 ;  /* 0x000000111c1c7c20 */ /* 0x000fe20008410000 */
[----:B------:R-:W-:Y:S01]  /*c790*/  MOV R37, R30 ;  /* 0x0000001e00257202 */ /* 0x000fe20000000f00 */
[----:B------:R-:W-:Y:S02]  /*c7a0*/  FADD.FTZ R31, R31, -UR16 ;  /* 0x800000101f1f7e21 */ /* 0x000fe40008010000 */
[----:B------:R-:W-:Y:S01]  /*c7b0*/  FMUL.FTZ R30, R3, R4 ;  /* 0x00000004031e7220 */ /* 0x000fe20000410000 */
[----:B------:R-:W-:Y:S02]  /*c7c0*/  MOV R59, R29 ;  /* 0x0000001d003b7202 */ /* 0x000fe40000000f00 */
[----:B------:R-:W-:Y:S01]  /*c7d0*/  SHF.L.U32 R29, R57, 0x10, RZ ;  /* 0x00000010391d7819 */ /* 0x000fe200000006ff */
[----:B------:R-:W-:Y:S01]  /*c7e0*/  FFMA.FTZ R34, R28, R30, RZ ;  /* 0x0000001e1c227223 */ /* 0x000fe200000100ff */
[----:B------:R-:W-:Y:S01]  /*c7f0*/  MOV R57, R32 ;  /* 0x0000002000397202 */ /* 0x000fe20000000f00 */
[----:B------:R-:W-:Y:S01]  /*c800*/  FADD.FTZ R32, RZ, R30 ;  /* 0x0000001eff207221 */ /* 0x000fe20000010000 */
[----:B------:R-:W-:Y:S01]  /*c810*/  FMUL.FTZ R31, R31, UR17 ;  /* 0x000000111f1f7c20 */ /* 0x000fe20008410000 */
[----:B------:R-:W-:-:S04]  /*c820*/  FMUL.FTZ R30, R5, R29 ;  /* 0x0000001d051e7220 */ /* 0x000fc80000410000 */
[----:B------:R-:W-:Y:S01]  /*c830*/  FFMA.FTZ R34, R31, R30, R34 ;  /* 0x0000001e1f227223 */ /* 0x000fe20000010022 */
[----:B------:R-:W-:Y:S01]  /*c840*/  FADD.FTZ R32, R30, R32 ;  /* 0x000000201e207221 */ /* 0x000fe20000010000 */
[----:B------:R-:W-:Y:S02]  /*c850*/  SHF.L.U32 R30, R61, 0x10, RZ ;  /* 0x000000103d1e7819 */ /* 0x000fe400000006ff */
[----:B------:R-:W-:Y:S02]  /*c860*/  MOV R61, R35 ;  /* 0x00000023003d7202 */ /* 0x000fe40000000f00 */
[----:B------:R-:W-:Y:S02]  /*c870*/  SHF.L.U32 R35, R60, 0x10, RZ ;  /* 0x000000103c237819 */ /* 0x000fe400000006ff */
[----:B------:R-:W2:Y:S01]  /*c880*/  LDL.LU R60, [R1+0x28c] ;  /* 0x00028c00013c7983 */ /* 0x000ea20000300800 */
[----:B------:R-:W-:Y:S01]  /*c890*/  SHF.L.U32 R33, R33, 0x10, RZ ;  /* 0x0000001021217819 */ /* 0x000fe200000006ff */
[----:B------:R-:W-:-:S04]  /*c8a0*/  FFMA.FTZ R28, R4, R28, RZ ;  /* 0x0000001c041c7223 */ /* 0x000fc800000100ff */
[----:B------:R-:W-:Y:S01]  /*c8b0*/  FADD.FTZ R33, R33, -UR16 ;  /* 0x8000001021217e21 */ /* 0x000fe20008010000 */
[----:B------:R-:W-:-:S03]  /*c8c0*/  FADD.FTZ R4, RZ, R4 ;  /* 0x00000004ff047221 */ /* 0x000fc60000010000 */
[----:B------:R-:W-:Y:S01]  /*c8d0*/  FMUL.FTZ R33, R33, UR17 ;  /* 0x0000001121217c20 */ /* 0x000fe20008410000 */
[----:B------:R-:W-:-:S03]  /*c8e0*/  FADD.FTZ R4, R30, R4 ;  /* 0x000000041e047221 */ /* 0x000fc60000010000 */
[----:B------:R-:W-:Y:S01]  /*c8f0*/  FFMA.FTZ R28, R30, R33, R28 ;  /* 0x000000211e1c7223 */ /* 0x000fe2000001001c */
[----:B------:R-:W-:Y:S01]  /*c900*/  FMUL.FTZ R30, R3, R30 ;  /* 0x0000001e031e7220 */ /* 0x000fe20000410000 */
[----:B------:R-:W-:Y:S01]  /*c910*/  FADD.FTZ R35, R35, -UR16 ;  /* 0x8000001023237e21 */ /* 0x000fe20008010000 */
[----:B------:R-:W-:Y:S02]  /*c920*/  FFMA.FTZ R31, R29, R31, RZ ;  /* 0x0000001f1d1f7223 */ /* 0x000fe400000100ff */
[----:B------:R-:W-:Y:S01]  /*c930*/  FFMA.FTZ R34, R33, R30, R34 ;  /* 0x0000001e21227223 */ /* 0x000fe20000010022 */
[----:B------:R-:W-:Y:S01]  /*c940*/  FADD.FTZ R29, RZ, R29 ;  /* 0x0000001dff1d7221 */ /* 0x000fe20000010000 */
[----:B------:R-:W-:Y:S01]  /*c950*/  FMUL.FTZ R35, R35, UR17 ;  /* 0x0000001123237c20 */ /* 0x000fe20008410000 */
[----:B------:R-:W-:Y:S01]  /*c960*/  FADD.FTZ R32, R32, R30 ;  /* 0x0000001e20207221 */ /* 0x000fe20000010000 */
[----:B------:R-:W-:Y:S02]  /*c970*/  SHF.L.U32 R30, R58, 0x10, RZ ;  /* 0x000000103a1e7819 */ /* 0x000fe400000006ff */
[----:B------:R-:W3:Y:S01]  /*c980*/  LDL.LU R58, [R1+0x31c] ;  /* 0x00031c00013a7983 */ /* 0x000ee20000300800 */
[----:B--2---:R-:W-:-:S03]  /*c990*/  SHF.L.U32 R33, R60, 0x10, RZ ;  /* 0x000000103c217819 */ /* 0x004fc600000006ff */
[----:B------:R-:W2:Y:S02]  /*c9a0*/  LDL.LU R60, [R1+0x304] ;  /* 0x00030400013c7983 */ /* 0x000ea40000300800 */
[C---:B------:R-:W-:Y:S01]  /*c9b0*/  FADD.FTZ R29, R33.reuse, R29 ;  /* 0x0000001d211d7221 */ /* 0x040fe20000010000 */
[----:B------:R-:W-:Y:S01]  /*c9c0*/  FFMA.FTZ R31, R33, R35, R31 ;  /* 0x00000023211f7223 */ /* 0x000fe2000001001f */
[----:B------:R-:W-:-:S04]  /*c9d0*/  FMUL.FTZ R33, R5, R33 ;  /* 0x0000002105217220 */ /* 0x000fc80000410000 */
[----:B------:R-:W-:Y:S01]  /*c9e0*/  FFMA.FTZ R34, R35, R33, R34 ;  /* 0x0000002123227223 */ /* 0x000fe20000010022 */
[----:B------:R-:W-:Y:S01]  /*c9f0*/  FADD.FTZ R32, R33, R32 ;  /* 0x0000002021207221 */ /* 0x000fe20000010000 */
[----:B------:R-:W-:Y:S01]  /*ca00*/  SHF.L.U32 R33, R36, 0x10, RZ ;  /* 0x0000001024217819 */ /* 0x000fe200000006ff */
[----:B------:R-:W-:-:S04]  /*ca10*/  FADD.FTZ R36, R30, -UR16 ;  /* 0x800000101e247e21 */ /* 0x000fc80008010000 */
[----:B------:R-:W-:Y:S01]  /*ca20*/  FMUL.FTZ R36, R36, UR17 ;  /* 0x0000001124247c20 */ /* 0x000fe20008410000 */
[----:B------:R-:W-:Y:S01]  /*ca30*/  FMUL.FTZ R35, R3, R33 ;  /* 0x0000002103237220 */ /* 0x000fe20000410000 */
[----:B------:R-:W-:Y:S02]  /*ca40*/  FADD.FTZ R4, R4, R33 ;  /* 0x0000002104047221 */ /* 0x000fe40000010000 */
[----:B------:R-:W-:Y:S01]  /*ca50*/  FFMA.FTZ R28, R33, R36, R28 ;  /* 0x00000024211c7223 */ /* 0x000fe2000001001c */
[----:B------:R-:W-:Y:S02]  /*ca60*/  SHF.L.U32 R33, R61, 0x10, RZ ;  /* 0x000000103d217819 */ /* 0x000fe400000006ff */
[----:B------:R-:W4:Y:S01]  /*ca70*/  LDL.LU R61, [R1+0x344] ;  /* 0x00034400013d7983 */ /* 0x000f220000300800 */
[----:B------:R-:W-:Y:S01]  /*ca80*/  SHF.L.U32 R30, R56, 0x10, RZ ;  /* 0x00000010381e7819 */ /* 0x000fe200000006ff */
[----:B------:R-:W-:Y:S01]  /*ca90*/  FFMA.FTZ R34, R36, R35, R34 ;  /* 0x0000002324227223 */ /* 0x000fe20000010022 */
[----:B------:R-:W-:Y:S01]  /*caa0*/  FADD.FTZ R29, R29, R33 ;  /* 0x000000211d1d7221 */ /* 0x000fe20000010000 */
[----:B------:R-:W-:Y:S01]  /*cab0*/  FADD.FTZ R32, R32, R35 ;  /* 0x0000002320207221 */ /* 0x000fe20000010000 */
[----:B------:R-:W4:Y:S01]  /*cac0*/  LDL.LU R56, [R1+0x388] ;  /* 0x0003880001387983 */ /* 0x000f220000300800 */
[----:B------:R-:W-:-:S04]  /*cad0*/  FADD.FTZ R30, R30, -UR16 ;  /* 0x800000101e1e7e21 */ /* 0x000fc80008010000 */
[----:B------:R-:W-:Y:S01]  /*cae0*/  FMUL.FTZ R30, R30, UR17 ;  /* 0x000000111e1e7c20 */ /* 0x000fe20008410000 */
[----:B------:R-:W-:Y:S02]  /*caf0*/  SHF.L.U32 R36, R57, 0x10, RZ ;  /* 0x0000001039247819 */ /* 0x000fe400000006ff */
[----:B------:R-:W4:Y:S01]  /*cb00*/  LDL.LU R57, [R1+0x358] ;  /* 0x0003580001397983 */ /* 0x000f220000300800 */
[----:B------:R-:W-:Y:S01]  /*cb10*/  FFMA.FTZ R31, R33, R30, R31 ;  /* 0x0000001e211f7223 */ /* 0x000fe2000001001f */
[----:B------:R-:W-:-:S04]  /*cb20*/  FMUL.FTZ R33, R5, R33 ;  /* 0x0000002105217220 */ /* 0x000fc80000410000 */
[----:B------:R-:W-:Y:S01]  /*cb30*/  FFMA.FTZ R34, R30, R33, R34 ;  /* 0x000000211e227223 */ /* 0x000fe20000010022 */
[----:B------:R-:W-:Y:S02]  /*cb40*/  SHF.L.U32 R30, R59, 0x10, RZ ;  /* 0x000000103b1e7819 */ /* 0x000fe400000006ff */
[----:B------:R-:W4:Y:S01]  /*cb50*/  LDL.LU R59, [R1+0x378] ;  /* 0x00037800013b7983 */ /* 0x000f220000300800 */
[----:B------:R-:W-:Y:S01]  /*cb60*/  FADD.FTZ R36, R36, -UR16 ;  /* 0x8000001024247e21 */ /* 0x000fe20008010000 */
[----:B------:R-:W-:Y:S01]  /*cb70*/  SHF.L.U32 R35, R37, 0x10, RZ ;  /* 0x0000001025237819 */ /* 0x000fe200000006ff */
[----:B------:R-:W-:Y:S01]  /*cb80*/  FADD.FTZ R4, R4, R30 ;  /* 0x0000001e04047221 */ /* 0x000fe20000010000 */
[----:B------:R-:W-:Y:S01]  /*cb90*/  FADD.FTZ R32, R33, R32 ;  /* 0x0000002021207221 */ /* 0x000fe20000010000 */
[----:B------:R-:W-:Y:S01]  /*cba0*/  FMUL.FTZ R36, R36, UR17 ;  /* 0x0000001124247c20 */ /* 0x000fe20008410000 */
[----:B------:R-:W4:Y:S01]  /*cbb0*/  LDL.LU R37, [R1+0x340] ;  /* 0x0003400001257983 */ /* 0x000f220000300800 */
[----:B------:R-:W-:-:S02]  /*cbc0*/  FADD.FTZ R35, R35, -UR16 ;  /* 0x8000001023237e21 */ /* 0x000fc40008010000 */
[----:B------:R-:W-:Y:S01]  /*cbd0*/  FFMA.FTZ R28, R30, R36, R28 ;  /* 0x000000241e1c7223 */ /* 0x000fe2000001001c */
[----:B------:R-:W-:Y:S01]  /*cbe0*/  FMUL.FTZ R30, R3, R30 ;  /* 0x0000001e031e7220 */ /* 0x000fe20000410000 */
[----:B---3--:R-:W-:Y:S01]  /*cbf0*/  SHF.L.U32 R33, R58, 0x10, RZ ;  /* 0x000000103a217819 */ /* 0x008fe200000006ff */
[----:B------:R-:W-:Y:S01]  /*cc00*/  FMUL.FTZ R35, R35, UR17 ;  /* 0x0000001123237c20 */ /* 0x000fe20008410000 */
[----:B------:R-:W3:Y:S01]  /*cc10*/  LDL.LU R58, [R1+0x3a8] ;  /* 0x0003a800013a7983 */ /* 0x000ee20000300800 */
[----:B------:R-:W-:Y:S02]  /*cc20*/  FFMA.FTZ R34, R36, R30, R34 ;  /* 0x0000001e24227223 */ /* 0x000fe40000010022 */
[----:B------:R-:W-:Y:S01]  /*cc30*/  FADD.FTZ R29, R29, R33 ;  /* 0x000000211d1d7221 */ /* 0x000fe20000010000 */
[----:B------:R-:W-:Y:S01]  /*cc40*/  FFMA.FTZ R31, R33, R35, R31 ;  /* 0x00000023211f7223 */ /* 0x000fe2000001001f */
[----:B------:R-:W-:-:S04]  /*cc50*/  FMUL.FTZ R33, R5, R33 ;  /* 0x0000002105217220 */ /* 0x000fc80000410000 */
[----:B------:R-:W-:Y:S01]  /*cc60*/  FFMA.FTZ R34, R35, R33, R34 ;  /* 0x0000002123227223 */ /* 0x000fe20000010022 */
[----:B------:R-:W-:-:S04]  /*cc70*/  FADD.FTZ R32, R32, R30 ;  /* 0x0000001e20207221 */ /* 0x000fc80000010000 */
[----:B------:R-:W-:Y:S01]  /*cc80*/  FADD.FTZ R32, R33, R32 ;  /* 0x0000002021207221 */ /* 0x000fe20000010000 */
[----:B--2---:R-:W-:Y:S02]  /*cc90*/  SHF.L.U32 R36, R60, 0x10, RZ ;  /* 0x000000103c247819 */ /* 0x004fe400000006ff */
[----:B------:R-:W2:Y:S03]  /*cca0*/  LDL.LU R60, [R1+0x35c] ;  /* 0x00035c00013c7983 */ /* 0x000ea60000300800 */
[----:B------:R-:W-:-:S04]  /*ccb0*/  FADD.FTZ R36, R36, -UR16 ;  /* 0x8000001024247e21 */ /* 0x000fc80008010000 */
[----:B------:R-:W-:Y:S01]  /*ccc0*/  FMUL.FTZ R36, R36, UR17 ;  /* 0x0000001124247c20 */ /* 0x000fe20008410000 */
[----:B----4-:R-:W-:Y:S02]  /*ccd0*/  SHF.L.U32 R35, R61, 0x10, RZ ;  /* 0x000000103d237819 */ /* 0x010fe400000006ff */
[----:B------:R-:W4:Y:S03]  /*cce0*/  LDL.LU R61, [R1+0x38c] ;  /* 0x00038c00013d7983 */ /* 0x000f260000300800 */
[----:B------:R-:W-:Y:S01]  /*ccf0*/  FADD.FTZ R4, R4, R35 ;  /* 0x0000002304047221 */ /* 0x000fe20000010000 */
[----:B------:R-:W-:Y:S01]  /*cd00*/  FFMA.FTZ R28, R35, R36, R28 ;  /* 0x00000024231c7223 */ /* 0x000fe2000001001c */
[----:B------:R-:W-:-:S04]  /*cd10*/  FMUL.FTZ R35, R3, R35 ;  /* 0x0000002303237220 */ /* 0x000fc80000410000 */
[----:B------:R-:W-:Y:S01]  /*cd20*/  FFMA.FTZ R34, R36, R35, R34 ;  /* 0x0000002324227223 */ /* 0x000fe20000010022 */
[----:B------:R-:W-:Y:S02]  /*cd30*/  FADD.FTZ R32, R32, R35 ;  /* 0x0000002320207221 */ /* 0x000fe40000010000 */
[----:B------:R-:W2:Y:S01]  /*cd40*/  LDL.LU R35, [R1+0x37c] ;  /* 0x00037c0001237983 */ /* 0x000ea20000300800 */
[----:B------:R-:W-:-:S03]  /*cd50*/  SHF.L.U32 R30, R57, 0x10, RZ ;  /* 0x00000010391e7819 */ /* 0x000fc600000006ff */
[----:B------:R-:W4:Y:S02]  /*cd60*/  LDL.LU R57, [R1+0x3c0] ;  /* 0x0003c00001397983 */ /* 0x000f240000300800 */
[----:B------:R-:W-:Y:S01]  /*cd70*/  FADD.FTZ R33, R30, -UR16 ;  /* 0x800000101e217e21 */ /* 0x000fe20008010000 */
[----:B------:R-:W-:Y:S02]  /*cd80*/  SHF.L.U32 R30, R59, 0x10, RZ ;  /* 0x000000103b1e7819 */ /* 0x000fe400000006ff */
[----:B------:R-:W4:Y:S01]  /*cd90*/  LDL.LU R59, [R1+0x3ac] ;  /* 0x0003ac00013b7983 */ /* 0x000f220000300800 */
[----:B------:R-:W-:Y:S01]  /*cda0*/  FMUL.FTZ R33, R33, UR17 ;  /* 0x0000001121217c20 */ /* 0x000fe20008410000 */
[----:B------:R-:W-:Y:S01]  /*cdb0*/  SHF.L.U32 R36, R37, 0x10, RZ ;  /* 0x0000001025247819 */ /* 0x000fe200000006ff */
[----:B------:R-:W-:Y:S02]  /*cdc0*/  FADD.FTZ R29, R29, R30 ;  /* 0x0000001e1d1d7221 */ /* 0x000fe40000010000 */
[----:B------:R-:W-:Y:S01]  /*cdd0*/  FFMA.FTZ R31, R30, R33, R31 ;  /* 0x000000211e1f7223 */ /* 0x000fe2000001001f */
[----:B------:R-:W-:Y:S01]  /*cde0*/  FMUL.FTZ R30, R5, R30 ;  /* 0x0000001e051e7220 */ /* 0x000fe20000410000 */
[----:B------:R-:W4:Y:S01]  /*cdf0*/  LDL.LU R37, [R1+0x22c] ;  /* 0x00022c0001257983 */ /* 0x000f220000300800 */
[----:B------:R-:W-:-:S02]  /*ce00*/  FADD.FTZ R36, R36, -UR16 ;  /* 0x8000001024247e21 */ /* 0x000fc40008010000 */
[----:B------:R-:W-:Y:S02]  /*ce10*/  FFMA.FTZ R34, R33, R30, R34 ;  /* 0x0000001e21227223 */ /* 0x000fe40000010022 */
[----:B------:R-:W-:Y:S01]  /*ce20*/  FMUL.FTZ R36, R36, UR17 ;  /* 0x0000001124247c20 */ /* 0x000fe20008410000 */
[----:B------:R-:W-:Y:S01]  /*ce30*/  FADD.FTZ R32, R30, R32 ;  /* 0x000000201e207221 */ /* 0x000fe20000010000 */
[----:B---3--:R-:W-:Y:S02]  /*ce40*/  SHF.L.U32 R30, R58, 0x10, RZ ;  /* 0x000000103a1e7819 */ /* 0x008fe400000006ff */
[----:B------:R-:W3:Y:S03]  /*ce50*/  LDL.LU R58, [R1+0x230] ;  /* 0x00023000013a7983 */ /* 0x000ee60000300800 */
[----:B------:R-:W-:Y:S01]  /*ce60*/  FADD.FTZ R29, R29, R30 ;  /* 0x0000001e1d1d7221 */ /* 0x000fe20000010000 */
[----:B--2---:R-:W-:-:S02]  /*ce70*/  SHF.L.U32 R33, R35, 0x10, RZ ;  /* 0x0000001023217819 */ /* 0x004fc400000006ff */
[----:B------:R-:W-:Y:S02]  /*ce80*/  SHF.L.U32 R35, R56, 0x10, RZ ;  /* 0x0000001038237819 */ /* 0x000fe400000006ff */
[----:B------:R-:W2:Y:S01]  /*ce90*/  LDL.LU R56, [R1+0x220] ;  /* 0x0002200001387983 */ /* 0x000ea20000300800 */
[----:B------:R-:W-:Y:S01]  /*cea0*/  FADD.FTZ R4, R4, R33 ;  /* 0x0000002104047221 */ /* 0x000fe20000010000 */
[----:B------:R-:W-:Y:S01]  /*ceb0*/  FFMA.FTZ R28, R33, R36, R28 ;  /* 0x00000024211c7223 */ /* 0x000fe2000001001c */
[----:B------:R-:W-:Y:S01]  /*cec0*/  FMUL.FTZ R33, R3, R33 ;  /* 0x0000002103217220 */ /* 0x000fe20000410000 */
[----:B------:R-:W-:-:S03]  /*ced0*/  FADD.FTZ R35, R35, -UR16 ;  /* 0x8000001023237e21 */ /* 0x000fc60008010000 */
[----:B------:R-:W-:Y:S01]  /*cee0*/  FFMA.FTZ R34, R36, R33, R34 ;  /* 0x0000002124227223 */ /* 0x000fe20000010022 */
[----:B------:R-:W-:Y:S01]  /*cef0*/  FADD.FTZ R32, R32, R33 ;  /* 0x0000002120207221 */ /* 0x000fe20000010000 */
[----:B------:R-:W-:Y:S01]  /*cf00*/  SHF.L.U32 R33, R60, 0x10, RZ ;  /* 0x000000103c217819 */ /* 0x000fe200000006ff */
[----:B------:R-:W-:Y:S01]  /*cf10*/  FMUL.FTZ R35, R35, UR17 ;  /* 0x0000001123237c20 */ /* 0x000fe20008410000 */
[----:B------:R-:W-:Y:S01]  /*cf20*/  FMUL.FTZ R36, R5, R30 ;  /* 0x0000001e05247220 */ /* 0x000fe20000410000 */
[----:B------:R-:W2:Y:S02]  /*cf30*/  LDL.LU R60, [R1+0x224] ;  /* 0x00022400013c7983 */ /* 0x000ea40000300800 */
[----:B------:R-:W-:Y:S01]  /*cf40*/  FADD.FTZ R33, R33, -UR16 ;  /* 0x8000001021217e21 */ /* 0x000fe20008010000 */
[----:B------:R-:W-:Y:S01]  /*cf50*/  FFMA.FTZ R31, R30, R35, R31 ;  /* 0x000000231e1f7223 */ /* 0x000fe2000001001f */
[----:B------:R-:W-:Y:S01]  /*cf60*/  FFMA.FTZ R34, R35, R36, R34 ;  /* 0x0000002423227223 */ /* 0x000fe20000010022 */
[----:B----4-:R-:W-:Y:S01]  /*cf70*/  SHF.L.U32 R35, R59, 0x10, RZ ;  /* 0x000000103b237819 */ /* 0x010fe200000006ff */
[----:B------:R-:W-:Y:S01]  /*cf80*/  FMUL.FTZ R33, R33, UR17 ;  /* 0x0000001121217c20 */ /* 0x000fe20008410000 */
[----:B------:R-:W-:Y:S01]  /*cf90*/  FADD.FTZ R32, R36, R32 ;  /* 0x0000002024207221 */ /* 0x000fe20000010000 */
[----:B------:R-:W-:Y:S01]  /*cfa0*/  SHF.L.U32 R30, R61, 0x10, RZ ;  /* 0x000000103d1e7819 */ /* 0x000fe200000006ff */
[----:B------:R-:W4:Y:S01]  /*cfb0*/  LDL.LU R59, [R1+0x3e0] ;  /* 0x0003e000013b7983 */ /* 0x000f220000300800 */
[----:B------:R-:W-:Y:S01]  /*cfc0*/  FADD.FTZ R4, R4, R35 ;  /* 0x0000002304047221 */ /* 0x000fe20000010000 */
[----:B------:R-:W-:Y:S01]  /*cfd0*/  FFMA.FTZ R28, R35, R33, R28 ;  /* 0x00000021231c7223 */ /* 0x000fe2000001001c */
[----:B------:R-:W-:Y:S01]  /*cfe0*/  FMUL.FTZ R35, R3, R35 ;  /* 0x0000002303237220 */ /* 0x000fe20000410000 */
[----:B------:R-:W2:Y:S03]  /*cff0*/  LDL.LU R61, [R1+0x21c] ;  /* 0x00021c00013d7983 */ /* 0x000ea60000300800 */
[----:B------:R-:W-:Y:S01]  /*d000*/  FADD.FTZ R32, R32, R35 ;  /* 0x0000002320207221 */ /* 0x000fe20000010000 */
[----:B------:R-:W-:-:S02]  /*d010*/  FFMA.FTZ R34, R33, R35, R34 ;  /* 0x0000002321227223 */ /* 0x000fc40000010022 */
[----:B------:R-:W4:Y:S01]  /*d020*/  LDL.LU R35, [R1+0x3c4] ;  /* 0x0003c40001237983 */ /* 0x000f220000300800 */
[----:B------:R-:W-:Y:S02]  /*d030*/  SHF.L.U32 R37, R37, 0x10, RZ ;  /* 0x0000001025257819 */ /* 0x000fe400000006ff */
[----:B------:R-:W-:Y:S02]  /*d040*/  SHF.L.U32 R36, R57, 0x10, RZ ;  /* 0x0000001039247819 */ /* 0x000fe400000006ff */
[----:B------:R-:W2:Y:S01]  /*d050*/  LDL.LU R57, [R1+0x228] ;  /* 0x0002280001397983 */ /* 0x000ea20000300800 */
[----:B------:R-:W-:Y:S01]  /*d060*/  FADD.FTZ R37, R37, -UR16 ;  /* 0x8000001025257e21 */ /* 0x000fe20008010000 */
[----:B------:R-:W-:-:S03]  /*d070*/  FADD.FTZ R30, R30, -UR16 ;  /* 0x800000101e1e7e21 */ /* 0x000fc60008010000 */
[----:B------:R-:W-:Y:S01]  /*d080*/  FMUL.FTZ R37, R37, UR17 ;  /* 0x0000001125257c20 */ /* 0x000fe20008410000 */
[----:B------:R-:W-:Y:S01]  /*d090*/  FMUL.FTZ R30, R30, UR17 ;  /* 0x000000111e1e7c20 */ /* 0x000fe20008410000 */
[----:B------:R-:W-:-:S03]  /*d0a0*/  FADD.FTZ R29, R29, R36 ;  /* 0x000000241d1d7221 */ /* 0x000fc60000010000 */
[----:B------:R-:W-:Y:S01]  /*d0b0*/  FFMA.FTZ R31, R36, R30, R31 ;  /* 0x0000001e241f7223 */ /* 0x000fe2000001001f */
[----:B------:R-:W-:-:S04]  /*d0c0*/  FMUL.FTZ R36, R5, R36 ;  /* 0x0000002405247220 */ /* 0x000fc80000410000 */
[----:B------:R-:W-:Y:S01]  /*d0d0*/  FADD.FTZ R32, R36, R32 ;  /* 0x0000002024207221 */ /* 0x000fe20000010000 */
[----:B------:R-:W-:Y:S01]  /*d0e0*/  FFMA.FTZ R34, R30, R36, R34 ;  /* 0x000000241e227223 */ /* 0x000fe20000010022 */
[----:B---3--:R-:W-:Y:S02]  /*d0f0*/  SHF.L.U32 R30, R58, 0x10, RZ ;  /* 0x000000103a1e7819 */ /* 0x008fe400000006ff */
[----:B------:R-:W3:Y:S01]  /*d100*/  LDL.LU R58, [R1+0x210] ;  /* 0x00021000013a7983 */ /* 0x000ee20000300800 */
[----:B----4-:R-:W-:-:S05]  /*d110*/  SHF.L.U32 R33, R35, 0x10, RZ ;  /* 0x0000001023217819 */ /* 0x010fca00000006ff */
[----:B------:R-:W-:Y:S01]  /*d120*/  FMUL.FTZ R35, R3, R33 ;  /* 0x0000002103237220 */ /* 0x000fe20000410000 */
[----:B------:R-:W-:Y:S01]  /*d130*/  FADD.FTZ R4, R4, R33 ;  /* 0x0000002104047221 */ /* 0x000fe20000010000 */
[----:B------:R-:W-:Y:S01]  /*d140*/  FFMA.FTZ R28, R33, R37, R28 ;  /* 0x00000025211c7223 */ /* 0x000fe2000001001c */
[----:B--2---:R-:W-:Y:S02]  /*d150*/  SHF.L.U32 R33, R61, 0x10, RZ ;  /* 0x000000103d217819 */ /* 0x004fe400000006ff */
[----:B------:R-:W2:Y:S01]  /*d160*/  LDL.LU R61, [R1+0x214] ;  /* 0x00021400013d7983 */ /* 0x000ea20000300800 */
[----:B------:R-:W-:Y:S01]  /*d170*/  FADD.FTZ R32, R32, R35 ;  /* 0x0000002320207221 */ /* 0x000fe20000010000 */
[----:B------:R-:W-:Y:S01]  /*d180*/  FFMA.FTZ R34, R37, R35, R34 ;  /* 0x0000002325227223 */ /* 0x000fe20000010022 */
[----:B------:R-:W-:Y:S02]  /*d190*/  SHF.L.U32 R35, R59, 0x10, RZ ;  /* 0x000000103b237819 */ /* 0x000fe400000006ff */
[----:B------:R-:W4:Y:S01]  /*d1a0*/  LDL.LU R59, [R1+0x218] ;  /* 0x00021800013b7983 */ /* 0x000f220000300800 */
[----:B------:R-:W-:Y:S01]  /*d1b0*/  FADD.FTZ R30, R30, -UR16 ;  /* 0x800000101e1e7e21 */ /* 0x000fe20008010000 */
[----:B------:R-:W-:-:S03]  /*d1c0*/  FADD.FTZ R33, R33, -UR16 ;  /* 0x8000001021217e21 */ /* 0x000fc60008010000 */
[----:B------:R-:W-:Y:S01]  /*d1d0*/  FMUL.FTZ R30, R30, UR17 ;  /* 0x000000111e1e7c20 */ /* 0x000fe20008410000 */
[----:B------:R-:W-:Y:S01]  /*d1e0*/  SHF.L.U32 R37, R60, 0x10, RZ ;  /* 0x000000103c257819 */ /* 0x000fe200000006ff */
[----:B------:R-:W-:Y:S01]  /*d1f0*/  FADD.FTZ R29, R29, R35 ;  /* 0x000000231d1d7221 */ /* 0x000fe20000010000 */
[----:B------:R-:W-:Y:S01]  /*d200*/  FMUL.FTZ R33, R33, UR17 ;  /* 0x0000001121217c20 */ /* 0x000fe20008410000 */
[----:B------:R-:W-:Y:S01]  /*d210*/  FFMA.FTZ R31, R35, R30, R31 ;  /* 0x0000001e231f7223 */ /* 0x000fe2000001001f */
[----:B------:R-:W-:Y:S01]  /*d220*/  FMUL.FTZ R35, R5, R35 ;  /* 0x0000002305237220 */ /* 0x000fe20000410000 */
[----:B------:R-:W-:Y:S01]  /*d230*/  SHF.L.U32 R36, R56, 0x10, RZ ;  /* 0x0000001038247819 */ /* 0x000fe200000006ff */
[----:B------:R-:W-:Y:S01]  /*d240*/  FADD.FTZ R4, R4, R37 ;  /* 0x0000002504047221 */ /* 0x000fe20000010000 */
[----:B------:R-:W-:Y:S01]  /*d250*/  FFMA.FTZ R28, R37, R33, R28 ;  /* 0x00000021251c7223 */ /* 0x000fe2000001001c */
[----:B------:R-:W-:Y:S01]  /*d260*/  FFMA.FTZ R34, R30, R35, R34 ;  /* 0x000000231e227223 */ /* 0x000fe20000010022 */
[----:B------:R-:W-:Y:S01]  /*d270*/  FMUL.FTZ R37, R3, R37 ;  /* 0x0000002503257220 */ /* 0x000fe20000410000 */
[----:B------:R-:W-:Y:S01]  /*d280*/  SHF.L.U32 R30, R57, 0x10, RZ ;  /* 0x00000010391e7819 */ /* 0x000fe200000006ff */
[----:B------:R-:W-:Y:S01]  /*d290*/  FADD.FTZ R32, R35, R32 ;  /* 0x0000002023207221 */ /* 0x000fe20000010000 */
[----:B------:R-:W-:Y:S01]  /*d2a0*/  FADD.FTZ R36, R36, -UR16 ;  /* 0x8000001024247e21 */ /* 0x000fe20008010000 */
[----:B------:R-:W3:Y:S01]  /*d2b0*/  LDL.LU R57, [R1+0x4bc] ;  /* 0x0004bc0001397983 */ /* 0x000ee20000300800 */
[----:B------:R-:W-:Y:S01]  /*d2c0*/  FFMA.FTZ R34, R33, R37, R34 ;  /* 0x0000002521227223 */ /* 0x000fe20000010022 */
[----:B------:R-:W-:Y:S01]  /*d2d0*/  FADD.FTZ R32, R32, R37 ;  /* 0x0000002520207221 */ /* 0x000fe20000010000 */
[----:B------:R-:W-:Y:S01]  /*d2e0*/  FMUL.FTZ R36, R36, UR17 ;  /* 0x0000001124247c20 */ /* 0x000fe20008410000 */
[----:B------:R-:W3:Y:S01]  /*d2f0*/  LDL.LU R60, [R1+0x4b8] ;  /* 0x0004b800013c7983 */ /* 0x000ee20000300800 */
[----:B------:R-:W-:Y:S01]  /*d300*/  FMUL.FTZ R33, R5, R30 ;  /* 0x0000001e05217220 */ /* 0x000fe20000410000 */
[----:B------:R-:W-:Y:S01]  /*d310*/  SHF.L.U32 R54, R54, 0x10, RZ ;  /* 0x0000001036367819 */ /* 0x000fe200000006ff */
[----:B------:R-:W-:Y:S01]  /*d320*/  FADD.FTZ R29, R29, R30 ;  /* 0x0000001e1d1d7221 */ /* 0x000fe20000010000 */
[----:B------:R-:W3:Y:S01]  /*d330*/  LDL.LU R56, [R1+0x4e0] ;  /* 0x0004e00001387983 */ /* 0x000ee20000300800 */
[----:B------:R-:W-:Y:S01]  /*d340*/  FADD.FTZ R32, R33, R32 ;  /* 0x0000002021207221 */ /* 0x000fe20000010000 */
[----:B------:R-:W-:Y:S01]  /*d350*/  FFMA.FTZ R34, R36, R33, R34 ;  /* 0x0000002124227223 */ /* 0x000fe20000010022 */
[----:B------:R-:W-:Y:S01]  /*d360*/  SHF.L.U32 R55, R55, 0x10, RZ ;  /* 0x0000001037377819 */ /* 0x000fe200000006ff */
[----:B------:R-:W3:Y:S01]  /*d370*/  LDL.LU R37, [R1+0x250] ;  /* 0x0002500001257983 */ /* 0x000ee20000300800 */
[----:B--2---:R-:W-:-:S03]  /*d380*/  SHF.L.U32 R33, R61, 0x10, RZ ;  /* 0x000000103d217819 */ /* 0x004fc600000006ff */
[----:B------:R-:W2:Y:S01]  /*d390*/  LDL.LU R61, [R1+0x4f8] ;  /* 0x0004f800013d7983 */ /* 0x000ea20000300800 */
[----:B----4-:R-:W-:-:S03]  /*d3a0*/  SHF.L.U32 R35, R59, 0x10, RZ ;  /* 0x000000103b237819 */ /* 0x010fc600000006ff */
[----:B------:R-:W4:Y:S01]  /*d3b0*/  LDL.LU R59, [R1+0x518] ;  /* 0x00051800013b7983 */ /* 0x000f220000300800 */
[----:B------:R-:W-:Y:S01]  /*d3c0*/  FFMA.FTZ R31, R30, R36, R31 ;  /* 0x000000241e1f7223 */ /* 0x000fe2000001001f */
[----:B---3--:R-:W-:Y:S01]  /*d3d0*/  SHF.L.U32 R30, R58, 0x10, RZ ;  /* 0x000000103a1e7819 */ /* 0x008fe200000006ff */
[----:B------:R-:W-:Y:S01]  /*d3e0*/  FADD.FTZ R54, R54, -UR16 ;  /* 0x8000001036367e21 */ /* 0x000fe20008010000 */
[----:B------:R-:W3:Y:S03]  /*d3f0*/  LDL.LU R58, [R1+0x4e4] ;  /* 0x0004e400013a7983 */ /* 0x000ee60000300800 */
[----:B------:R-:W-:Y:S01]  /*d400*/  FADD.FTZ R30, R30, -UR16 ;  /* 0x800000101e1e7e21 */ /* 0x000fe20008010000 */
[----:B------:R-:W-:Y:S01]  /*d410*/  FMUL.FTZ R54, R54, UR17 ;  /* 0x0000001136367c20 */ /* 0x000fe20008410000 */
[----:B------:R-:W-:Y:S02]  /*d420*/  FADD.FTZ R4, R4, R33 ;  /* 0x0000002104047221 */ /* 0x000fe40000010000 */
[----:B------:R-:W-:Y:S01]  /*d430*/  FMUL.FTZ R30, R30, UR17 ;  /* 0x000000111e1e7c20 */ /* 0x000fe20008410000 */
[----:B------:R-:W-:Y:S01]  /*d440*/  FFMA.FTZ R28, R33, R54, R28 ;  /* 0x00000036211c7223 */ /* 0x000fe2000001001c */
[----:B------:R-:W-:Y:S01]  /*d450*/  FMUL.FTZ R33, R3, R33 ;  /* 0x0000002103217220 */ /* 0x000fe20000410000 */
[----:B------:R-:W-:Y:S01]  /*d460*/  FADD.FTZ R29, R29, R35 ;  /* 0x000000231d1d7221 */ /* 0x000fe20000010000 */
[----:B------:R-:W-:Y:S01]  /*d470*/  FFMA.FTZ R31, R35, R30, R31 ;  /* 0x0000001e231f7223 */ /* 0x000fe2000001001f */
[----:B------:R-:W-:Y:S01]  /*d480*/  FMUL.FTZ R35, R5, R35 ;  /* 0x0000002305237220 */ /* 0x000fe20000410000 */
[----:B------:R-:W-:Y:S01]  /*d490*/  FFMA.FTZ R34, R54, R33, R34 ;  /* 0x0000002136227223 */ /* 0x000fe20000010022 */
[----:B------:R-:W-:Y:S01]  /*d4a0*/  FADD.FTZ R55, R55, -UR16 ;  /* 0x8000001037377e21 */ /* 0x000fe20008010000 */
[----:B------:R-:W-:-:S02]  /*d4b0*/  FADD.FTZ R32, R32, R33 ;  /* 0x0000002120207221 */ /* 0x000fc40000010000 */
[----:B------:R-:W-:Y:S01]  /*d4c0*/  FFMA.FTZ R34, R30, R35, R34 ;  /* 0x000000231e227223 */ /* 0x000fe20000010022 */
[----:B------:R-:W-:Y:S01]  /*d4d0*/  SHF.L.U32 R30, R57, 0x10, RZ ;  /* 0x00000010391e7819 */ /* 0x000fe200000006ff */
[----:B------:R-:W-:Y:S01]  /*d4e0*/  FMUL.FTZ R55, R55, UR17 ;  /* 0x0000001137377c20 */ /* 0x000fe20008410000 */
[----:B------:R-:W-:Y:S01]  /*d4f0*/  SHF.L.U32 R33, R60, 0x10, RZ ;  /* 0x000000103c217819 */ /* 0x000fe200000006ff */
[----:B------:R-:W3:Y:S01]  /*d500*/  LDL.LU R57, [R1+0x53c] ;  /* 0x00053c0001397983 */ /* 0x000ee20000300800 */
[----:B------:R-:W-:Y:S01]  /*d510*/  FADD.FTZ R32, R35, R32 ;  /* 0x0000002023207221 */ /* 0x000fe20000010000 */
[----:B------:R-:W-:Y:S02]  /*d520*/  FADD.FTZ R30, R30, -UR16 ;  /* 0x800000101e1e7e21 */ /* 0x000fe40008010000 */
[----:B------:R-:W-:Y:S01]  /*d530*/  FMUL.FTZ R35, R3, R33 ;  /* 0x0000002103237220 */ /* 0x000fe20000410000 */
[----:B------:R-:W-:Y:S01]  /*d540*/  FADD.FTZ R4, R4, R33 ;  /* 0x0000002104047221 */ /* 0x000fe20000010000 */
[----:B------:R-:W-:Y:S01]  /*d550*/  FFMA.FTZ R28, R33, R55, R28 ;  /* 0x00000037211c7223 */ /* 0x000fe2000001001c */
[----:B------:R-:W-:Y:S01]  /*d560*/  FMUL.FTZ R30, R30, UR17 ;  /* 0x000000111e1e7c20 */ /* 0x000fe20008410000 */
[----:B------:R-:W-:Y:S01]  /*d570*/  FFMA.FTZ R34, R55, R35, R34 ;  /* 0x0000002337227223 */ /* 0x000fe20000010022 */
[----:B------:R-:W-:Y:S01]  /*d580*/  SHF.L.U32 R10, R10, 0x10, RZ ;  /* 0x000000100a0a7819 */ /* 0x000fe200000006ff */
[----:B------:R-:W3:Y:S01]  /*d590*/  LDL.LU R60, [R1+0x538] ;  /* 0x00053800013c7983 */ /* 0x000ee20000300800 */
[----:B--2---:R-:W-:-:S03]  /*d5a0*/  SHF.L.U32 R33, R61, 0x10, RZ ;  /* 0x000000103d217819 */ /* 0x004fc600000006ff */
[----:B------:R-:W2:Y:S02]  /*d5b0*/  LDL.LU R61, [R1+0x558] ;  /* 0x00055800013d7983 */ /* 0x000ea40000300800 */
[----:B------:R-:W-:Y:S01]  /*d5c0*/  FADD.FTZ R29, R29, R33 ;  /* 0x000000211d1d7221 */ /* 0x000fe20000010000 */
[----:B------:R-:W-:Y:S01]  /*d5d0*/  FFMA.FTZ R31, R33, R30, R31 ;  /* 0x0000001e211f7223 */ /* 0x000fe2000001001f */
[----:B------:R-:W-:-:S04]  /*d5e0*/  FMUL.FTZ R33, R5, R33 ;  /* 0x0000002105217220 */ /* 0x000fc80000410000 */
[----:B------:R-:W-:Y:S01]  /*d5f0*/  FFMA.FTZ R34, R30, R33, R34 ;  /* 0x000000211e227223 */ /* 0x000fe20000010022 */
[----:B----4-:R-:W-:Y:S02]  /*d600*/  SHF.L.U32 R30, R59, 0x10, RZ ;  /* 0x000000103b1e7819 */ /* 0x010fe400000006ff */
[----:B------:R-:W4:Y:S01]  /*d610*/  LDL.LU R59, [R1+0x588] ;  /* 0x00058800013b7983 */ /* 0x000f220000300800 */
[----:B------:R-:W-:Y:S01]  /*d620*/  FADD.FTZ R10, R10, -UR16 ;  /* 0x800000100a0a7e21 */ /* 0x000fe20008010000 */
[----:B---3--:R-:W-:Y:S01]  /*d630*/  SHF.L.U32 R36, R58, 0x10, RZ ;  /* 0x000000103a247819 */ /* 0x008fe200000006ff */
[----:B------:R-:W-:Y:S01]  /*d640*/  FADD.FTZ R32, R32, R35 ;  /* 0x0000002320207221 */ /* 0x000fe20000010000 */
[----:B------:R-:W-:Y:S01]  /*d650*/  SHF.L.U32 R35, R56, 0x10, RZ ;  /* 0x0000001038237819 */ /* 0x000fe200000006ff */
[----:B------:R-:W-:Y:S01]  /*d660*/  FMUL.FTZ R10, R10, UR17 ;  /* 0x000000110a0a7c20 */ /* 0x000fe20008410000 */
[----:B------:R-:W-:Y:S01]  /*d670*/  SHF.L.U32 R11, R11, 0x10, RZ ;  /* 0x000000100b0b7819 */ /* 0x000fe200000006ff */
[----:B------:R-:W-:Y:S01]  /*d680*/  FADD.FTZ R4, R4, R36 ;  /* 0x0000002404047221 */ /* 0x000fe20000010000 */
[----:B------:R-:W-:Y:S01]  /*d690*/  FADD.FTZ R32, R33, R32 ;  /* 0x0000002021207221 */ /* 0x000fe20000010000 */
[----:B------:R-:W-:Y:S01]  /*d6a0*/  FFMA.FTZ R28, R36, R10, R28 ;  /* 0x0000000a241c7223 */ /* 0x000fe2000001001c */
[----:B------:R-:W-:Y:S01]  /*d6b0*/  FMUL.FTZ R36, R3, R36 ;  /* 0x0000002403247220 */ /* 0x000fe20000410000 */
[----:B------:R-:W-:Y:S01]  /*d6c0*/  FADD.FTZ R35, R35, -UR16 ;  /* 0x8000001023237e21 */ /* 0x000fe20008010000 */
[----:B------:R-:W3:Y:S02]  /*d6d0*/  LDL.LU R58, [R1+0x55c] ;  /* 0x00055c00013a7983 */ /* 0x000ee40000300800 */
[----:B------:R-:W-:Y:S01]  /*d6e0*/  FFMA.FTZ R34, R10, R36, R34 ;  /* 0x000000240a227223 */ /* 0x000fe20000010022 */
[----:B------:R-:W-:Y:S01]  /*d6f0*/  FADD.FTZ R32, R32, R36 ;  /* 0x0000002420207221 */ /* 0x000fe20000010000 */
[----:B------:R-:W-:Y:S01]  /*d700*/  FMUL.FTZ R35, R35, UR17 ;  /* 0x0000001123237c20 */ /* 0x000fe20008410000 */
[----:B------:R-:W-:Y:S01]  /*d710*/  FMUL.FTZ R10, R5, R30 ;  /* 0x0000001e050a7220 */ /* 0x000fe20000410000 */
[----:B------:R-:W-:Y:S01]  /*d720*/  FADD.FTZ R29, R29, R30 ;  /* 0x0000001e1d1d7221 */ /* 0x000fe20000010000 */
[----:B------:R-:W-:Y:S01]  /*d730*/  SHF.L.U32 R12, R12, 0x10, RZ ;  /* 0x000000100c0c7819 */ /* 0x000fe200000006ff */
[----:B------:R-:W3:Y:S01]  /*d740*/  LDL.LU R56, [R1+0x4fc] ;  /* 0x0004fc0001387983 */ /* 0x000ee20000300800 */
[----:B------:R-:W-:Y:S01]  /*d750*/  FADD.FTZ R32, R10, R32 ;  /* 0x000000200a207221 */ /* 0x000fe20000010000 */
[----:B------:R-:W-:Y:S01]  /*d760*/  FFMA.FTZ R34, R35, R10, R34 ;  /* 0x0000000a23227223 */ /* 0x000fe20000010022 */
[----:B------:R-:W-:-:S02]  /*d770*/  SHF.L.U32 R10, R57, 0x10, RZ ;  /* 0x00000010390a7819 */ /* 0x000fc400000006ff */
[----:B------:R-:W3:Y:S01]  /*d780*/  LDL.LU R57, [R1+0x5b0] ;  /* 0x0005b00001397983 */ /* 0x000ee20000300800 */
[----:B------:R-:W-:-:S04]  /*d790*/  FADD.FTZ R11, R11, -UR16 ;  /* 0x800000100b0b7e21 */ /* 0x000fc80008010000 */
[----:B------:R-:W-:Y:S01]  /*d7a0*/  FMUL.FTZ R11, R11, UR17 ;  /* 0x000000110b0b7c20 */ /* 0x000fe20008410000 */
[----:B------:R-:W-:-:S03]  /*d7b0*/  FADD.FTZ R4, R4, R10 ;  /* 0x0000000a04047221 */ /* 0x000fc60000010000 */
[----:B------:R-:W-:Y:S01]  /*d7c0*/  FFMA.FTZ R28, R10, R11, R28 ;  /* 0x0000000b0a1c7223 */ /* 0x000fe2000001001c */
[----:B------:R-:W-:-:S04]  /*d7d0*/  FMUL.FTZ R10, R3, R10 ;  /* 0x0000000a030a7220 */ /* 0x000fc80000410000 */
[----:B------:R-:W-:Y:S01]  /*d7e0*/  FADD.FTZ R32, R32, R10 ;  /* 0x0000000a20207221 */ /* 0x000fe20000010000 */
[----:B------:R-:W-:Y:S01]  /*d7f0*/  FFMA.FTZ R34, R11, R10, R34 ;  /* 0x0000000a0b227223 */ /* 0x000fe20000010022 */
[----:B--2---:R-:W-:Y:S02]  /*d800*/  SHF.L.U32 R33, R61, 0x10, RZ ;  /* 0x000000103d217819 */ /* 0x004fe400000006ff */
[----:B------:R-:W2:Y:S01]  /*d810*/  LDL.LU R61, [R1+0x58c] ;  /* 0x00058c00013d7983 */ /* 0x000ea20000300800 */
[----:B----4-:R-:W-:-:S03]  /*d820*/  SHF.L.U32 R10, R59, 0x10, RZ ;  /* 0x000000103b0a7819 */ /* 0x010fc600000006ff */
[----:B------:R-:W4:Y:S01]  /*d830*/  LDL.LU R59, [R1+0x59c] ;  /* 0x00059c00013b7983 */ /* 0x000f220000300800 */
[----:B------:R-:W-:Y:S01]  /*d840*/  FFMA.FTZ R31, R30, R35, R31 ;  /* 0x000000231e1f7223 */ /* 0x000fe2000001001f */
[----:B------:R-:W-:Y:S02]  /*d850*/  SHF.L.U32 R30, R60, 0x10, RZ ;  /* 0x000000103c1e7819 */ /* 0x000fe400000006ff */
[----:B------:R-:W4:Y:S03]  /*d860*/  LDL.LU R60, [R1+0x51c] ;  /* 0x00051c00013c7983 */ /* 0x000f260000300800 */
[----:B------:R-:W-:Y:S01]  /*d870*/  FADD.FTZ R30, R30, -UR16 ;  /* 0x800000101e1e7e21 */ /* 0x000fe20008010000 */
[----:B------:R-:W-:-:S03]  /*d880*/  FADD.FTZ R12, R12, -UR16 ;  /* 0x800000100c0c7e21 */ /* 0x000fc60008010000 */
[----:B------:R-:W-:Y:S01]  /*d890*/  FMUL.FTZ R30, R30, UR17 ;  /* 0x000000111e1e7c20 */ /* 0x000fe20008410000 */
[----:B------:R-:W-:Y:S01]  /*d8a0*/  FADD.FTZ R29, R29, R33 ;  /* 0x000000211d1d7221 */ /* 0x000fe20000010000 */
[----:B------:R-:W-:Y:S02]  /*d8b0*/  FMUL.FTZ R12, R12, UR17 ;  /* 0x000000110c0c7c20 */ /* 0x000fe40008410000 */
[----:B------:R-:W-:Y:S01]  /*d8c0*/  FFMA.FTZ R31, R33, R30, R31 ;  /* 0x0000001e211f7223 */ /* 0x000fe2000001001f */
[----:B------:R-:W-:Y:S01]  /*d8d0*/  FMUL.FTZ R33, R5, R33 ;  /* 0x0000002105217220 */ /* 0x000fe20000410000 */
[----:B---3--:R-:W-:Y:S01]  /*d8e0*/  SHF.L.U32 R11, R58, 0x10, RZ ;  /* 0x000000103a0b7819 */ /* 0x008fe200000006ff */
[----:B------:R-:W-:Y:S01]  /*d8f0*/  FADD.FTZ R4, R4, R10 ;  /* 0x0000000a04047221 */ /* 0x000fe20000010000 */
[----:B------:R-:W-:Y:S01]  /*d900*/  FFMA.FTZ R28, R10, R12, R28 ;  /* 0x0000000c0a1c7223 */ /* 0x000fe2000001001c */
[----:B------:R-:W-:Y:S01]  /*d910*/  FFMA.FTZ R34, R30, R33, R34 ;  /* 0x000000211e227223 */ /* 0x000fe20000010022 */
[----:B------:R-:W-:Y:S01]  /*d920*/  FMUL.FTZ R30, R3, R10 ;  /* 0x0000000a031e7220 */ /* 0x000fe20000410000 */
[----:B------:R-:W3:Y:S01]  /*d930*/  LDL.LU R58, [R1+0x5a0] ;  /* 0x0005a000013a7983 */ /* 0x000ee20000300800 */
[----:B------:R-:W-:Y:S01]  /*d940*/  SHF.L.U32 R10, R57, 0x10, RZ ;  /* 0x00000010390a7819 */ /* 0x000fe200000006ff */
[----:B------:R-:W-:-:S02]  /*d950*/  FADD.FTZ R11, R11, -UR16 ;  /* 0x800000100b0b7e21 */ /* 0x000fc40008010000 */
[----:B------:R-:W3:Y:S01]  /*d960*/  LDL.LU R57, [R1+0x598] ;  /* 0x0005980001397983 */ /* 0x000ee20000300800 */
[----:B------:R-:W-:Y:S01]  /*d970*/  FADD.FTZ R32, R33, R32 ;  /* 0x0000002021207221 */ /* 0x000fe20000010000 */
[----:B------:R-:W-:Y:S01]  /*d980*/  FMUL.FTZ R11, R11, UR17 ;  /* 0x000000110b0b7c20 */ /* 0x000fe20008410000 */
[----:B------:R-:W-:Y:S01]  /*d990*/  FFMA.FTZ R34, R12, R30, R34 ;  /* 0x0000001e0c227223 */ /* 0x000fe20000010022 */
[----:B------:R-:W-:Y:S01]  /*d9a0*/  FADD.FTZ R29, R29, R10 ;  /* 0x0000000a1d1d7221 */ /* 0x000fe20000010000 */
[----:B------:R-:W-:Y:S01]  /*d9b0*/  FADD.FTZ R32, R32, R30 ;  /* 0x0000001e20207221 */ /* 0x000fe20000010000 */
        /* <DEDUP_REMOVED lines=8> */
[----:B------:R-:W-:Y:S02]  /*da40*/  SHF.L.U32 R13, R13, 0x10, RZ ;  /* 0x000000100d0d7819 */ /* 0x000fe400000006ff */
[----:B------:R-:W-:Y:S02]  /*da50*/  SHF.L.U32 R12, R60, 0x10, RZ ;  /* 0x000000103c0c7819 */ /* 0x000fe400000006ff */
[----:B------:R-:W4:Y:S01]  /*da60*/  LDL.LU R60, [R1+0x274] ;  /* 0x00027400013c7983 */ /* 0x000f220000300800 */
[----:B------:R-:W-:-:S04]  /*da70*/  FADD.FTZ R13, R13, -UR16 ;  /* 0x800000100d0d7e21 */ /* 0x000fc80008010000 */
[----:B------:R-:W-:Y:S01]  /*da80*/  FMUL.FTZ R13, R13, UR17 ;  /* 0x000000110d0d7c20 */ /* 0x000fe20008410000 */
[----:B------:R-:W-:Y:S01]  /*da90*/  FADD.FTZ R12, R12, -UR16 ;  /* 0x800000100c0c7e21 */ /* 0x000fe20008010000 */
[----:B------:R-:W-:Y:S02]  /*daa0*/  FADD.FTZ R4, R4, R30 ;  /* 0x0000001e04047221 */ /* 0x000fe40000010000 */
[----:B------:R-:W-:Y:S01]  /*dab0*/  FFMA.FTZ R28, R30, R13, R28 ;  /* 0x0000000d1e1c7223 */ /* 0x000fe2000001001c */
[----:B------:R-:W-:Y:S01]  /*dac0*/  FMUL.FTZ R30, R3, R30 ;  /* 0x0000001e031e7220 */ /* 0x000fe20000410000 */
[----:B------:R-:W-:Y:S01]  /*dad0*/  SHF.L.U32 R14, R14, 0x10, RZ ;  /* 0x000000100e0e7819 */ /* 0x000fe200000006ff */
[----:B------:R-:W-:Y:S01]  /*dae0*/  FMUL.FTZ R12, R12, UR17 ;  /* 0x000000110c0c7c20 */ /* 0x000fe20008410000 */
[----:B------:R-:W-:Y:S01]  /*daf0*/  FMUL.FTZ R11, R5, R10 ;  /* 0x0000000a050b7220 */ /* 0x000fe20000410000 */
[----:B------:R-:W-:Y:S01]  /*db00*/  FADD.FTZ R32, R32, R30 ;  /* 0x0000001e20207221 */ /* 0x000fe20000010000 */
[----:B------:R-:W-:Y:S01]  /*db10*/  FFMA.FTZ R34, R13, R30, R34 ;  /* 0x0000001e0d227223 */ /* 0x000fe20000010022 */
[----:B------:R-:W-:Y:S01]  /*db20*/  FADD.FTZ R29, R29, R10 ;  /* 0x0000000a1d1d7221 */ /* 0x000fe20000010000 */
[----:B------:R-:W-:Y:S01]  /*db30*/  FFMA.FTZ R31, R10, R12, R31 ;  /* 0x0000000c0a1f7223 */ /* 0x000fe2000001001f */
[----:B------:R-:W-:Y:S01]  /*db40*/  FADD.FTZ R14, R14, -UR16 ;  /* 0x800000100e0e7e21 */ /* 0x000fe20008010000 */
[----:B------:R-:W-:Y:S01]  /*db50*/  SHF.L.U32 R10, R56, 0x10, RZ ;  /* 0x00000010380a7819 */ /* 0x000fe200000006ff */
[----:B------:R-:W-:Y:S01]  /*db60*/  FADD.FTZ R32, R11, R32 ;  /* 0x000000200b207221 */ /* 0x000fe20000010000 */
[----:B------:R-:W-:Y:S01]  /*db70*/  FFMA.FTZ R34, R12, R11, R34 ;  /* 0x0000000b0c227223 */ /* 0x000fe20000010022 */
[----:B---3--:R-:W-:Y:S01]  /*db80*/  SHF.L.U32 R11, R57, 0x10, RZ ;  /* 0x00000010390b7819 */ /* 0x008fe200000006ff */
[----:B------:R-:W-:Y:S01]  /*db90*/  FMUL.FTZ R14, R14, UR17 ;  /* 0x000000110e0e7c20 */ /* 0x000fe20008410000 */
[----:B------:R-:W3:Y:S01]  /*dba0*/  LDL.LU R57, [R1+0x594] ;  /* 0x0005940001397983 */ /* 0x000ee20000300800 */
[----:B------:R-:W-:Y:S01]  /*dbb0*/  FADD.FTZ R10, R10, -UR16 ;  /* 0x800000100a0a7e21 */ /* 0x000fe20008010000 */
[----:B------:R-:W-:Y:S01]  /*dbc0*/  SHF.L.U32 R12, R58, 0x10, RZ ;  /* 0x000000103a0c7819 */ /* 0x000fe200000006ff */
[----:B------:R-:W-:Y:S01]  /*dbd0*/  FADD.FTZ R4, R4, R11 ;  /* 0x0000000b04047221 */ /* 0x000fe20000010000 */
[----:B------:R-:W3:Y:S01]  /*dbe0*/  LDL.LU R56, [R1+0x480] ;  /* 0x0004800001387983 */ /* 0x000ee20000300800 */
[----:B------:R-:W-:Y:S01]  /*dbf0*/  FFMA.FTZ R28, R11, R14, R28 ;  /* 0x0000000e0b1c7223 */ /* 0x000fe2000001001c */
[----:B------:R-:W-:-:S02]  /*dc00*/  FMUL.FTZ R11, R3, R11 ;  /* 0x0000000b030b7220 */ /* 0x000fc40000410000 */
[----:B------:R-:W3:Y:S01]  /*dc10*/  LDL.LU R58, [R1+0x570] ;  /* 0x00057000013a7983 */ /* 0x000ee20000300800 */
[----:B------:R-:W-:Y:S01]  /*dc20*/  FMUL.FTZ R10, R10, UR17 ;  /* 0x000000110a0a7c20 */ /* 0x000fe20008410000 */
[----:B------:R-:W-:Y:S01]  /*dc30*/  FADD.FTZ R32, R32, R11 ;  /* 0x0000000b20207221 */ /* 0x000fe20000010000 */
[----:B------:R-:W-:Y:S01]  /*dc40*/  FFMA.FTZ R34, R14, R11, R34 ;  /* 0x0000000b0e227223 */ /* 0x000fe20000010022 */
[----:B------:R-:W-:Y:S01]  /*dc50*/  FADD.FTZ R29, R29, R12 ;  /* 0x0000000c1d1d7221 */ /* 0x000fe20000010000 */
[----:B------:R-:W-:Y:S01]  /*dc60*/  FFMA.FTZ R31, R12, R10, R31 ;  /* 0x0000000a0c1f7223 */ /* 0x000fe2000001001f */
[----:B------:R-:W-:-:S04]  /*dc70*/  FMUL.FTZ R12, R5, R12 ;  /* 0x0000000c050c7220 */ /* 0x000fc80000410000 */
[----:B------:R-:W-:Y:S01]  /*dc80*/  FFMA.FTZ R34, R10, R12, R34 ;  /* 0x0000000c0a227223 */ /* 0x000fe20000010022 */
[----:B--2---:R-:W-:Y:S02]  /*dc90*/  SHF.L.U32 R11, R61, 0x10, RZ ;  /* 0x000000103d0b7819 */ /* 0x004fe400000006ff */
[----:B------:R-:W2:Y:S01]  /*dca0*/  LDL.LU R61, [R1+0x580] ;  /* 0x00058000013d7983 */ /* 0x000ea20000300800 */
[----:B----4-:R-:W-:-:S03]  /*dcb0*/  SHF.L.U32 R10, R59, 0x10, RZ ;  /* 0x000000103b0a7819 */ /* 0x010fc600000006ff */
[----:B------:R-:W4:Y:S01]  /*dcc0*/  LDL.LU R59, [R1+0x46c] ;  /* 0x00046c00013b7983 */ /* 0x000f220000300800 */
[----:B------:R-:W-:-:S03]  /*dcd0*/  SHF.L.U32 R13, R60, 0x10, RZ ;  /* 0x000000103c0d7819 */ /* 0x000fc600000006ff */
[----:B------:R-:W4:Y:S02]  /*dce0*/  LDL.LU R60, [R1+0x270] ;  /* 0x00027000013c7983 */ /* 0x000f240000300800 */
[----:B------:R-:W-:Y:S01]  /*dcf0*/  FADD.FTZ R13, R13, -UR16 ;  /* 0x800000100d0d7e21 */ /* 0x000fe20008010000 */
[----:B------:R-:W-:Y:S01]  /*dd00*/  FADD.FTZ R32, R12, R32 ;  /* 0x000000200c207221 */ /* 0x000fe20000010000 */
[----:B------:R-:W-:Y:S02]  /*dd10*/  SHF.L.U32 R15, R15, 0x10, RZ ;  /* 0x000000100f0f7819 */ /* 0x000fe400000006ff */
[----:B------:R-:W-:Y:S01]  /*dd20*/  FMUL.FTZ R13, R13, UR17 ;  /* 0x000000110d0d7c20 */ /* 0x000fe20008410000 */
[----:B------:R-:W-:Y:S01]  /*dd30*/  FADD.FTZ R10, R10, -UR16 ;  /* 0x800000100a0a7e21 */ /* 0x000fe20008010000 */
[----:B------:R-:W-:Y:S01]  /*dd40*/  FMUL.FTZ R12, R3, R11 ;  /* 0x0000000b030c7220 */ /* 0x000fe20000410000 */
[----:B------:R-:W-:Y:S01]  /*dd50*/  FADD.FTZ R4, R4, R11 ;  /* 0x0000000b04047221 */ /* 0x000fe20000010000 */
[----:B------:R-:W-:Y:S01]  /*dd60*/  FFMA.FTZ R28, R11, R13, R28 ;  /* 0x0000000d0b1c7223 */ /* 0x000fe2000001001c */
[----:B------:R-:W-:Y:S01]  /*dd70*/  FMUL.FTZ R10, R10, UR17 ;  /* 0x000000110a0a7c20 */ /* 0x000fe20008410000 */
[----:B------:R-:W-:Y:S01]  /*dd80*/  FADD.FTZ R32, R32, R12 ;  /* 0x0000000c20207221 */ /* 0x000fe20000010000 */
[----:B------:R-:W-:Y:S01]  /*dd90*/  FFMA.FTZ R34, R13, R12, R34 ;  /* 0x0000000c0d227223 */ /* 0x000fe20000010022 */
[----:B------:R-:W-:Y:S01]  /*dda0*/  FADD.FTZ R15, R15, -UR16 ;  /* 0x800000100f0f7e21 */ /* 0x000fe20008010000 */
[----:B---3--:R-:W-:-:S02]  /*ddb0*/  SHF.L.U32 R11, R57, 0x10, RZ ;  /* 0x00000010390b7819 */ /* 0x008fc400000006ff */
[----:B------:R-:W3:Y:S01]  /*ddc0*/  LDL.LU R57, [R1+0x574] ;  /* 0x0005740001397983 */ /* 0x000ee20000300800 */
[----:B------:R-:W-:Y:S02]  /*ddd0*/  SHF.L.U32 R12, R56, 0x10, RZ ;  /* 0x00000010380c7819 */ /* 0x000fe400000006ff */
[----:B------:R-:W-:Y:S01]  /*dde0*/  FADD.FTZ R29, R29, R11 ;  /* 0x0000000b1d1d7221 */ /* 0x000fe20000010000 */
[----:B------:R-:W3:Y:S01]  /*ddf0*/  LDL.LU R56, [R1+0x578] ;  /* 0x0005780001387983 */ /* 0x000ee20000300800 */
[----:B------:R-:W-:Y:S01]  /*de00*/  SHF.L.U32 R13, R58, 0x10, RZ ;  /* 0x000000103a0d7819 */ /* 0x000fe200000006ff */
[----:B------:R-:W-:Y:S02]  /*de10*/  FFMA.FTZ R31, R11, R10, R31 ;  /* 0x0000000a0b1f7223 */ /* 0x000fe4000001001f */
[----:B------:R-:W3:Y:S01]  /*de20*/  LDL.LU R58, [R1+0x26c] ;  /* 0x00026c00013a7983 */ /* 0x000ee20000300800 */
[----:B------:R-:W-:Y:S01]  /*de30*/  FMUL.FTZ R15, R15, UR17 ;  /* 0x000000110f0f7c20 */ /* 0x000fe20008410000 */
[----:B------:R-:W-:Y:S01]  /*de40*/  FMUL.FTZ R11, R5, R11 ;  /* 0x0000000b050b7220 */ /* 0x000fe20000410000 */
[----:B------:R-:W-:Y:S01]  /*de50*/  FADD.FTZ R12, R12, -UR16 ;  /* 0x800000100c0c7e21 */ /* 0x000fe20008010000 */
[----:B------:R-:W-:Y:S01]  /*de60*/  FADD.FTZ R4, R4, R13 ;  /* 0x0000000d04047221 */ /* 0x000fe20000010000 */
[----:B------:R-:W-:Y:S01]  /*de70*/  FFMA.FTZ R28, R13, R15, R28 ;  /* 0x0000000f0d1c7223 */ /* 0x000fe2000001001c */
[----:B------:R-:W-:Y:S01]  /*de80*/  FFMA.FTZ R34, R10, R11, R34 ;  /* 0x0000000b0a227223 */ /* 0x000fe20000010022 */
[----:B------:R-:W-:Y:S01]  /*de90*/  FMUL.FTZ R13, R3, R13 ;  /* 0x0000000d030d7220 */ /* 0x000fe20000410000 */
[----:B------:R-:W-:Y:S01]  /*dea0*/  FADD.FTZ R32, R11, R32 ;  /* 0x000000200b207221 */ /* 0x000fe20000010000 */
[----:B------:R-:W-:-:S02]  /*deb0*/  FMUL.FTZ R12, R12, UR17 ;  /* 0x000000110c0c7c20 */ /* 0x000fc40008410000 */
[----:B------:R-:W-:Y:S01]  /*dec0*/  FFMA.FTZ R34, R15, R13, R34 ;  /* 0x0000000d0f227223 */ /* 0x000fe20000010022 */
[----:B------:R-:W-:Y:S01]  /*ded0*/  FADD.FTZ R32, R32, R13 ;  /* 0x0000000d20207221 */ /* 0x000fe20000010000 */
[----:B--2---:R-:W-:Y:S02]  /*dee0*/  SHF.L.U32 R10, R61, 0x10, RZ ;  /* 0x000000103d0a7819 */ /* 0x004fe400000006ff */
[----:B------:R-:W2:Y:S03]  /*def0*/  LDL.LU R61, [R1+0x568] ;  /* 0x00056800013d7983 */ /* 0x000ea60000300800 */
[----:B------:R-:W-:Y:S01]  /*df00*/  FMUL.FTZ R13, R5, R10 ;  /* 0x0000000a050d7220 */ /* 0x000fe20000410000 */
[----:B------:R-:W-:Y:S01]  /*df10*/  FADD.FTZ R29, R29, R10 ;  /* 0x0000000a1d1d7221 */ /* 0x000fe20000010000 */
[----:B------:R-:W-:Y:S01]  /*df20*/  FFMA.FTZ R31, R10, R12, R31 ;  /* 0x0000000c0a1f7223 */ /* 0x000fe2000001001f */
[----:B----4-:R-:W-:-:S02]  /*df30*/  SHF.L.U32 R10, R59, 0x10, RZ ;  /* 0x000000103b0a7819 */ /* 0x010fc400000006ff */
[----:B------:R-:W4:Y:S01]  /*df40*/  LDL.LU R59, [R1+0x268] ;  /* 0x00026800013b7983 */ /* 0x000f220000300800 */
[----:B------:R-:W-:-:S03]  /*df50*/  SHF.L.U32 R11, R60, 0x10, RZ ;  /* 0x000000103c0b7819 */ /* 0x000fc600000006ff */
[----:B------:R-:W4:Y:S01]  /*df60*/  LDL.LU R60, [R1+0x468] ;  /* 0x00046800013c7983 */ /* 0x000f220000300800 */
[----:B------:R-:W-:Y:S01]  /*df70*/  FFMA.FTZ R34, R12, R13, R34 ;  /* 0x0000000d0c227223 */ /* 0x000fe20000010022 */
[----:B------:R-:W-:Y:S01]  /*df80*/  FADD.FTZ R11, R11, -UR16 ;  /* 0x800000100b0b7e21 */ /* 0x000fe20008010000 */
[----:B------:R-:W-:-:S03]  /*df90*/  FADD.FTZ R32, R13, R32 ;  /* 0x000000200d207221 */ /* 0x000fc60000010000 */
[----:B------:R-:W-:Y:S01]  /*dfa0*/  FMUL.FTZ R11, R11, UR17 ;  /* 0x000000110b0b7c20 */ /* 0x000fe20008410000 */
[----:B---3--:R-:W-:Y:S02]  /*dfb0*/  SHF.L.U32 R12, R57, 0x10, RZ ;  /* 0x00000010390c7819 */ /* 0x008fe400000006ff */
[----:B------:R-:W3:Y:S01]  /*dfc0*/  LDL.LU R57, [R1+0x56c] ;  /* 0x00056c0001397983 */ /* 0x000ee20000300800 */
[----:B------:R-:W-:Y:S02]  /*dfd0*/  SHF.L.U32 R13, R56, 0x10, RZ ;  /* 0x00000010380d7819 */ /* 0x000fe400000006ff */
[----:B------:R-:W-:Y:S01]  /*dfe0*/  FADD.FTZ R4, R4, R12 ;  /* 0x0000000c04047221 */ /* 0x000fe20000010000 */
[----:B------:R-:W3:Y:S01]  /*dff0*/  LDL.LU R56, [R1+0x44c] ;  /* 0x00044c0001387983 */ /* 0x000ee20000300800 */
[----:B------:R-:W-:Y:S01]  /*e000*/  SHF.L.U32 R14, R58, 0x10, RZ ;  /* 0x000000103a0e7819 */ /* 0x000fe200000006ff */
[----:B------:R-:W-:Y:S02]  /*e010*/  FFMA.FTZ R28, R12, R11, R28 ;  /* 0x0000000b0c1c7223 */ /* 0x000fe4000001001c */
[----:B------:R-:W3:Y:S01]  /*e020*/  LDL.LU R58, [R1+0x560] ;  /* 0x00056000013a7983 */ /* 0x000ee20000300800 */
[----:B------:R-:W-:Y:S01]  /*e030*/  FMUL.FTZ R12, R3, R12 ;  /* 0x0000000c030c7220 */ /* 0x000fe20000410000 */
[----:B------:R-:W-:-:S03]  /*e040*/  FADD.FTZ R14, R14, -UR16 ;  /* 0x800000100e0e7e21 */ /* 0x000fc60008010000 */
[----:B------:R-:W-:Y:S01]  /*e050*/  FFMA.FTZ R34, R11, R12, R34 ;  /* 0x0000000c0b227223 */ /* 0x000fe20000010022 */
[----:B------:R-:W-:Y:S01]  /*e060*/  FMUL.FTZ R14, R14, UR17 ;  /* 0x000000110e0e7c20 */ /* 0x000fe20008410000 */
        /* <DEDUP_REMOVED lines=8> */
[----:B------:R-:W-:-:S04]  /*e0f0*/  FADD.FTZ R10, R10, -UR16 ;  /* 0x800000100a0a7e21 */ /* 0x000fc80008010000 */
[----:B------:R-:W-:Y:S01]  /*e100*/  FMUL.FTZ R10, R10, UR17 ;  /* 0x000000110a0a7c20 */ /* 0x000fe20008410000 */
[----:B------:R-:W-:-:S03]  /*e110*/  FADD.FTZ R29, R29, R13 ;  /* 0x0000000d1d1d7221 */ /* 0x000fc60000010000 */
[----:B------:R-:W-:Y:S01]  /*e120*/  FFMA.FTZ R31, R13, R10, R31 ;  /* 0x0000000a0d1f7223 */ /* 0x000fe2000001001f */
[----:B------:R-:W-:-:S04]  /*e130*/  FMUL.FTZ R13, R5, R13 ;  /* 0x0000000d050d7220 */ /* 0x000fc80000410000 */
[----:B------:R-:W-:Y:S01]  /*e140*/  FFMA.FTZ R34, R10, R13, R34 ;  /* 0x0000000d0a227223 */ /* 0x000fe20000010022 */
[----:B------:R-:W-:Y:S02]  /*e150*/  SHF.L.U32 R10, R60, 0x10, RZ ;  /* 0x000000103c0a7819 */ /* 0x000fe400000006ff */
[----:B------:R-:W4:Y:S01]  /*e160*/  LDL.LU R60, [R1+0x264] ;  /* 0x00026400013c7983 */ /* 0x000f220000300800 */
[----:B------:R-:W-:Y:S02]  /*e170*/  FADD.FTZ R32, R13, R32 ;  /* 0x000000200d207221 */ /* 0x000fe40000010000 */
[----:B------:R-:W-:Y:S01]  /*e180*/  FADD.FTZ R10, R10, -UR16 ;  /* 0x800000100a0a7e21 */ /* 0x000fe20008010000 */
[----:B------:R-:W-:Y:S01]  /*e190*/  FFMA.FTZ R34, R14, R12, R34 ;  /* 0x0000000c0e227223 */ /* 0x000fe20000010022 */
[----:B------:R-:W-:Y:S02]  /*e1a0*/  FADD.FTZ R32, R32, R12 ;  /* 0x0000000c20207221 */ /* 0x000fe40000010000 */
[----:B------:R-:W-:Y:S01]  /*e1b0*/  FMUL.FTZ R10, R10, UR17 ;  /* 0x000000110a0a7c20 */ /* 0x000fe20008410000 */
        /* <DEDUP_REMOVED lines=70> */
[----:B------:R-:W-:Y:S01]  /*e620*/  FFMA.FTZ R31, R12, R10, R31 ;  /* 0x0000000a0c1f7223 */ /* 0x000fe2000001001f */
[----:B------:R-:W-:Y:S01]  /*e630*/  SHF.L.U32 R14, R58, 0x10, RZ ;  /* 0x000000103a0e7819 */ /* 0x000fe200000006ff */
[----:B------:R-:W-:Y:S01]  /*e640*/  FADD.FTZ R11, R11, -UR16 ;  /* 0x800000100b0b7e21 */ /* 0x000fe20008010000 */
[----:B------:R-:W3:Y:S01]  /*e650*/  LDL.LU R58, [R1+0x254] ;  /* 0x00025400013a7983 */ /* 0x000ee20000300800 */
[----:B------:R-:W-:Y:S01]  /*e660*/  FMUL.FTZ R12, R5, R12 ;  /* 0x0000000c050c7220 */ /* 0x000fe20000410000 */
[----:B------:R-:W-:Y:S02]  /*e670*/  FADD.FTZ R13, R13, -UR16 ;  /* 0x800000100d0d7e21 */ /* 0x000fe40008010000 */
[----:B------:R-:W3:Y:S01]  /*e680*/  LDL.LU R56, [R1+0x534] ;  /* 0x0005340001387983 */ /* 0x000ee20000300800 */
[----:B------:R-:W-:Y:S01]  /*e690*/  FFMA.FTZ R34, R10, R12, R34 ;  /* 0x0000000c0a227223 */ /* 0x000fe20000010022 */
[----:B------:R-:W-:Y:S01]  /*e6a0*/  FMUL.FTZ R13, R13, UR17 ;  /* 0x000000110d0d7c20 */ /* 0x000fe20008410000 */
[----:B------:R-:W-:Y:S01]  /*e6b0*/  FADD.FTZ R32, R12, R32 ;  /* 0x000000200c207221 */ /* 0x000fe20000010000 */
[----:B--2---:R-:W-:-:S02]  /*e6c0*/  SHF.L.U32 R10, R61, 0x10, RZ ;  /* 0x000000103d0a7819 */ /* 0x004fc400000006ff */
[----:B------:R-:W2:Y:S03]  /*e6d0*/  LDL.LU R61, [R1+0x400] ;  /* 0x00040000013d7983 */ /* 0x000ea60000300800 */
[----:B------:R-:W-:Y:S01]  /*e6e0*/  FMUL.FTZ R12, R5, R10 ;  /* 0x0000000a050c7220 */ /* 0x000fe20000410000 */
[----:B------:R-:W-:Y:S01]  /*e6f0*/  FADD.FTZ R29, R29, R10 ;  /* 0x0000000a1d1d7221 */ /* 0x000fe20000010000 */
[----:B------:R-:W-:Y:S01]  /*e700*/  FFMA.FTZ R31, R10, R13, R31 ;  /* 0x0000000d0a1f7223 */ /* 0x000fe2000001001f */
[----:B----4-:R-:W-:Y:S02]  /*e710*/  SHF.L.U32 R10, R59, 0x10, RZ ;  /* 0x000000103b0a7819 */ /* 0x010fe400000006ff */
[----:B------:R-:W4:Y:S01]  /*e720*/  LDL.LU R59, [R1+0x24c] ;  /* 0x00024c00013b7983 */ /* 0x000f220000300800 */
[----:B------:R-:W-:Y:S01]  /*e730*/  FMUL.FTZ R11, R11, UR17 ;  /* 0x000000110b0b7c20 */ /* 0x000fe20008410000 */
[----:B------:R-:W-:-:S03]  /*e740*/  FADD.FTZ R4, R4, R14 ;  /* 0x0000000e04047221 */ /* 0x000fc60000010000 */
[----:B------:R-:W-:Y:S01]  /*e750*/  FFMA.FTZ R28, R14, R11, R28 ;  /* 0x0000000b0e1c7223 */ /* 0x000fe2000001001c */
[----:B------:R-:W-:-:S04]  /*e760*/  FMUL.FTZ R14, R3, R14 ;  /* 0x0000000e030e7220 */ /* 0x000fc80000410000 */
[----:B------:R-:W-:Y:S01]  /*e770*/  FFMA.FTZ R34, R11, R14, R34 ;  /* 0x0000000e0b227223 */ /* 0x000fe20000010022 */
[----:B------:R-:W-:Y:S01]  /*e780*/  FADD.FTZ R32, R32, R14 ;  /* 0x0000000e20207221 */ /* 0x000fe20000010000 */
[----:B------:R-:W-:Y:S02]  /*e790*/  SHF.L.U32 R11, R60, 0x10, RZ ;  /* 0x000000103c0b7819 */ /* 0x000fe400000006ff */
[----:B------:R-:W4:Y:S01]  /*e7a0*/  LDL.LU R60, [R1+0x3e4] ;  /* 0x0003e400013c7983 */ /* 0x000f220000300800 */
[----:B------:R-:W-:Y:S02]  /*e7b0*/  FADD.FTZ R32, R12, R32 ;  /* 0x000000200c207221 */ /* 0x000fe40000010000 */
[----:B------:R-:W-:Y:S01]  /*e7c0*/  FADD.FTZ R11, R11, -UR16 ;  /* 0x800000100b0b7e21 */ /* 0x000fe20008010000 */
[----:B------:R-:W-:-:S03]  /*e7d0*/  FFMA.FTZ R34, R13, R12, R34 ;  /* 0x0000000c0d227223 */ /* 0x000fc60000010022 */
[----:B------:R-:W-:Y:S01]  /*e7e0*/  FMUL.FTZ R11, R11, UR17 ;  /* 0x000000110b0b7c20 */ /* 0x000fe20008410000 */
[----:B---3--:R-:W-:Y:S02]  /*e7f0*/  SHF.L.U32 R12, R57, 0x10, RZ ;  /* 0x00000010390c7819 */ /* 0x008fe400000006ff */
[----:B------:R-:W3:Y:S03]  /*e800*/  LDL.LU R57, [R1+0x528] ;  /* 0x0005280001397983 */ /* 0x000ee60000300800 */
[----:B------:R-:W-:Y:S01]  /*e810*/  FADD.FTZ R4, R4, R12 ;  /* 0x0000000c04047221 */ /* 0x000fe20000010000 */
[----:B------:R-:W-:Y:S01]  /*e820*/  FFMA.FTZ R28, R12, R11, R28 ;  /* 0x0000000b0c1c7223 */ /* 0x000fe2000001001c */
[----:B------:R-:W-:Y:S01]  /*e830*/  SHF.L.U32 R14, R58, 0x10, RZ ;  /* 0x000000103a0e7819 */ /* 0x000fe200000006ff */
[----:B------:R-:W-:Y:S01]  /*e840*/  FMUL.FTZ R12, R3, R12 ;  /* 0x0000000c030c7220 */ /* 0x000fe20000410000 */
[----:B------:R-:W3:Y:S03]  /*e850*/  LDL.LU R58, [R1+0x520] ;  /* 0x00052000013a7983 */ /* 0x000ee60000300800 */
[----:B------:R-:W-:Y:S01]  /*e860*/  FADD.FTZ R14, R14, -UR16 ;  /* 0x800000100e0e7e21 */ /* 0x000fe20008010000 */
[----:B------:R-:W-:-:S03]  /*e870*/  FFMA.FTZ R34, R11, R12, R34 ;  /* 0x0000000c0b227223 */ /* 0x000fc60000010022 */
        /* <DEDUP_REMOVED lines=17> */
[----:B------:R-:W-:Y:S01]  /*e990*/  SHF.L.U32 R10, R60, 0x10, RZ ;  /* 0x000000103c0a7819 */ /* 0x000fe200000006ff */
[----:B------:R-:W-:Y:S01]  /*e9a0*/  FADD.FTZ R32, R13, R32 ;  /* 0x000000200d207221 */ /* 0x000fe20000010000 */
[----:B------:R-:W4:Y:S01]  /*e9b0*/  LDL.LU R60, [R1+0x510] ;  /* 0x00051000013c7983 */ /* 0x000f220000300800 */
[----:B------:R-:W-:Y:S02]  /*e9c0*/  FFMA.FTZ R34, R14, R12, R34 ;  /* 0x0000000c0e227223 */ /* 0x000fe40000010022 */
[----:B------:R-:W-:Y:S01]  /*e9d0*/  FADD.FTZ R10, R10, -UR16 ;  /* 0x800000100a0a7e21 */ /* 0x000fe20008010000 */
[----:B------:R-:W-:Y:S01]  /*e9e0*/  FADD.FTZ R32, R32, R12 ;  /* 0x0000000c20207221 */ /* 0x000fe20000010000 */
[----:B------:R-:W-:Y:S02]  /*e9f0*/  SHF.L.U32 R13, R37, 0x10, RZ ;  /* 0x00000010250d7819 */ /* 0x000fe400000006ff */
[----:B------:R-:W-:Y:S01]  /*ea00*/  FMUL.FTZ R10, R10, UR17 ;  /* 0x000000110a0a7c20 */ /* 0x000fe20008410000 */
[----:B------:R-:W-:Y:S01]  /*ea10*/  FADD.FTZ R11, R11, -UR16 ;  /* 0x800000100b0b7e21 */ /* 0x000fe20008010000 */
[----:B------:R-:W-:-:S02]  /*ea20*/  SHF.L.U32 R16, R16, 0x10, RZ ;  /* 0x0000001010107819 */ /* 0x000fc400000006ff */
[----:B---3--:R-:W-:Y:S01]  /*ea30*/  SHF.L.U32 R12, R57, 0x10, RZ ;  /* 0x00000010390c7819 */ /* 0x008fe200000006ff */
[----:B------:R-:W3:Y:S04]  /*ea40*/  LDL.LU R37, [R1+0x5f0] ;  /* 0x0005f00001257983 */ /* 0x000ee80000300800 */
[----:B------:R-:W3:Y:S01]  /*ea50*/  LDL.LU R57, [R1+0x514] ;  /* 0x0005140001397983 */ /* 0x000ee20000300800 */
[----:B------:R-:W-:Y:S01]  /*ea60*/  FADD.FTZ R29, R29, R12 ;  /* 0x0000000c1d1d7221 */ /* 0x000fe20000010000 */
[----:B------:R-:W-:Y:S01]  /*ea70*/  FFMA.FTZ R31, R12, R10, R31 ;  /* 0x0000000a0c1f7223 */ /* 0x000fe2000001001f */
[----:B------:R-:W-:Y:S01]  /*ea80*/  FMUL.FTZ R12, R5, R12 ;  /* 0x0000000c050c7220 */ /* 0x000fe20000410000 */
[----:B------:R-:W-:Y:S01]  /*ea90*/  FADD.FTZ R13, R13, -UR16 ;  /* 0x800000100d0d7e21 */ /* 0x000fe20008010000 */
[----:B------:R-:W-:-:S02]  /*eaa0*/  SHF.L.U32 R14, R58, 0x10, RZ ;  /* 0x000000103a0e7819 */ /* 0x000fc400000006ff */
[----:B------:R-:W-:Y:S01]  /*eab0*/  FFMA.FTZ R34, R10, R12, R34 ;  /* 0x0000000c0a227223 */ /* 0x000fe20000010022 */
[----:B------:R-:W3:Y:S01]  /*eac0*/  LDL.LU R58, [R1+0x4f0] ;  /* 0x0004f000013a7983 */ /* 0x000ee20000300800 */
[----:B------:R-:W-:Y:S01]  /*ead0*/  FMUL.FTZ R13, R13, UR17 ;  /* 0x000000110d0d7c20 */ /* 0x000fe20008410000 */
[----:B------:R-:W-:Y:S01]  /*eae0*/  FADD.FTZ R32, R12, R32 ;  /* 0x000000200c207221 */ /* 0x000fe20000010000 */
[----:B--2---:R-:W-:Y:S01]  /*eaf0*/  SHF.L.U32 R10, R61, 0x10, RZ ;  /* 0x000000103d0a7819 */ /* 0x004fe200000006ff */
[----:B------:R-:W-:Y:S01]  /*eb00*/  FMUL.FTZ R11, R11, UR17 ;  /* 0x000000110b0b7c20 */ /* 0x000fe20008410000 */
[----:B------:R-:W2:Y:S03]  /*eb10*/  LDL.LU R61, [R1+0x240] ;  /* 0x00024000013d7983 */ /* 0x000ea60000300800 */
[----:B------:R-:W-:Y:S01]  /*eb20*/  FMUL.FTZ R12, R5, R10 ;  /* 0x0000000a050c7220 */ /* 0x000fe20000410000 */
[----:B------:R-:W-:Y:S01]  /*eb30*/  FADD.FTZ R29, R29, R10 ;  /* 0x0000000a1d1d7221 */ /* 0x000fe20000010000 */
[----:B------:R-:W-:Y:S01]  /*eb40*/  FFMA.FTZ R31, R10, R13, R31 ;  /* 0x0000000d0a1f7223 */ /* 0x000fe2000001001f */
[----:B----4-:R-:W-:-:S02]  /*eb50*/  SHF.L.U32 R10, R59, 0x10, RZ ;  /* 0x000000103b0a7819 */ /* 0x010fc400000006ff */
[----:B------:R-:W4:Y:S01]  /*eb60*/  LDL.LU R59, [R1+0x4f4] ;  /* 0x0004f400013b7983 */ /* 0x000f220000300800 */
[----:B------:R-:W-:Y:S01]  /*eb70*/  FADD.FTZ R4, R4, R14 ;  /* 0x0000000e04047221 */ /* 0x000fe20000010000 */
[----:B------:R-:W-:Y:S01]  /*eb80*/  FFMA.FTZ R28, R14, R11, R28 ;  /* 0x0000000b0e1c7223 */ /* 0x000fe2000001001c */
[----:B------:R-:W-:-:S04]  /*eb90*/  FMUL.FTZ R14, R3, R14 ;  /* 0x0000000e030e7220 */ /* 0x000fc80000410000 */
[----:B------:R-:W-:Y:S01]  /*eba0*/  FADD.FTZ R32, R32, R14 ;  /* 0x0000000e20207221 */ /* 0x000fe20000010000 */
[----:B------:R-:W-:Y:S01]  /*ebb0*/  FFMA.FTZ R34, R11, R14, R34 ;  /* 0x0000000e0b227223 */ /* 0x000fe20000010022 */
[----:B------:R-:W-:Y:S02]  /*ebc0*/  SHF.L.U32 R11, R56, 0x10, RZ ;  /* 0x00000010380b7819 */ /* 0x000fe400000006ff */
[----:B------:R-:W-:Y:S01]  /*ebd0*/  FADD.FTZ R32, R12, R32 ;  /* 0x000000200c207221 */ /* 0x000fe20000010000 */
[----:B------:R-:W-:Y:S01]  /*ebe0*/  FFMA.FTZ R34, R13, R12, R34 ;  /* 0x0000000c0d227223 */ /* 0x000fe20000010022 */
[----:B------:R-:W-:Y:S01]  /*ebf0*/  FADD.FTZ R16, R16, -UR16 ;  /* 0x8000001010107e21 */ /* 0x000fe20008010000 */
[----:B------:R-:W-:Y:S01]  /*ec00*/  FADD.FTZ R11, R11, -UR16 ;  /* 0x800000100b0b7e21 */ /* 0x000fe20008010000 */
[----:B------:R-:W-:Y:S01]  /*ec10*/  SHF.L.U32 R12, R60, 0x10, RZ ;  /* 0x000000103c0c7819 */ /* 0x000fe200000006ff */
[----:B------:R-:W-:Y:S01]  /*ec20*/  FADD.FTZ R10, R10, -UR16 ;  /* 0x800000100a0a7e21 */ /* 0x000fe20008010000 */
[----:B------:R-:W2:Y:S01]  /*ec30*/  LDL.LU R60, [R1+0x4d8] ;  /* 0x0004d800013c7983 */ /* 0x000ea20000300800 */
[----:B------:R-:W-:-:S02]  /*ec40*/  FMUL.FTZ R11, R11, UR17 ;  /* 0x000000110b0b7c20 */ /* 0x000fc40008410000 */
[----:B------:R-:W-:Y:S01]  /*ec50*/  FADD.FTZ R4, R4, R12 ;  /* 0x0000000c04047221 */ /* 0x000fe20000010000 */
[----:B------:R-:W-:Y:S01]  /*ec60*/  SHF.L.U32 R17, R17, 0x10, RZ ;  /* 0x0000001011117819 */ /* 0x000fe200000006ff */
[----:B------:R-:W-:Y:S01]  /*ec70*/  FFMA.FTZ R28, R12, R11, R28 ;  /* 0x0000000b0c1c7223 */ /* 0x000fe2000001001c */
[----:B------:R-:W-:Y:S01]  /*ec80*/  FMUL.FTZ R12, R3, R12 ;  /* 0x0000000c030c7220 */ /* 0x000fe20000410000 */
[----:B------:R-:W-:Y:S01]  /*ec90*/  SHF.L.U32 R18, R18, 0x10, RZ ;  /* 0x0000001012127819 */ /* 0x000fe200000006ff */
[----:B------:R-:W2:Y:S01]  /*eca0*/  LDL.LU R56, [R1+0x498] ;  /* 0x0004980001387983 */ /* 0x000ea20000300800 */
[----:B---3--:R-:W-:-:S03]  /*ecb0*/  SHF.L.U32 R13, R57, 0x10, RZ ;  /* 0x00000010390d7819 */ /* 0x008fc600000006ff */
[----:B------:R-:W3:Y:S01]  /*ecc0*/  LDL.LU R57, [R1+0x4dc] ;  /* 0x0004dc0001397983 */ /* 0x000ee20000300800 */
[----:B------:R-:W-:Y:S01]  /*ecd0*/  FFMA.FTZ R34, R11, R12, R34 ;  /* 0x0000000c0b227223 */ /* 0x000fe20000010022 */
[----:B------:R-:W-:Y:S01]  /*ece0*/  FMUL.FTZ R16, R16, UR17 ;  /* 0x0000001110107c20 */ /* 0x000fe20008410000 */
[----:B------:R-:W-:Y:S01]  /*ecf0*/  SHF.L.U32 R11, R58, 0x10, RZ ;  /* 0x000000103a0b7819 */ /* 0x000fe200000006ff */
[----:B------:R-:W-:Y:S01]  /*ed00*/  FADD.FTZ R32, R32, R12 ;  /* 0x0000000c20207221 */ /* 0x000fe20000010000 */
[----:B------:R-:W-:Y:S01]  /*ed10*/  FMUL.FTZ R10, R10, UR17 ;  /* 0x000000110a0a7c20 */ /* 0x000fe20008410000 */
[----:B------:R-:W-:Y:S01]  /*ed20*/  FADD.FTZ R29, R29, R13 ;  /* 0x0000000d1d1d7221 */ /* 0x000fe20000010000 */
[----:B------:R-:W-:Y:S01]  /*ed30*/  FADD.FTZ R17, R17, -UR16 ;  /* 0x8000001011117e21 */ /* 0x000fe20008010000 */
[----:B------:R-:W-:Y:S01]  /*ed40*/  FMUL.FTZ R12, R3, R11 ;  /* 0x0000000b030c7220 */ /* 0x000fe20000410000 */
[----:B------:R-:W-:Y:S01]  /*ed50*/  FADD.FTZ R4, R4, R11 ;  /* 0x0000000b04047221 */ /* 0x000fe20000010000 */
[----:B------:R-:W-:Y:S01]  /*ed60*/  FFMA.FTZ R28, R11, R16, R28 ;  /* 0x000000100b1c7223 */ /* 0x000fe2000001001c */
[----:B------:R-:W-:Y:S01]  /*ed70*/  FADD.FTZ R18, R18, -UR16 ;  /* 0x8000001012127e21 */ /* 0x000fe20008010000 */
[----:B------:R-:W-:Y:S01]  /*ed80*/  SHF.L.U32 R19, R19, 0x10, RZ ;  /* 0x0000001013137819 */ /* 0x000fe200000006ff */
[----:B------:R-:W3:Y:S01]  /*ed90*/  LDL.LU R58, [R1+0x490] ;  /* 0x00049000013a7983 */ /* 0x000ee20000300800 */
[----:B----4-:R-:W-:-:S03]  /*eda0*/  SHF.L.U32 R11, R59, 0x10, RZ ;  /* 0x000000103b0b7819 */ /* 0x010fc600000006ff */
[----:B------:R-:W4:Y:S01]  /*edb0*/  LDL.LU R59, [R1+0x4cc] ;  /* 0x0004cc00013b7983 */ /* 0x000f220000300800 */
[----:B------:R-:W-:Y:S01]  /*edc0*/  FFMA.FTZ R31, R13, R10, R31 ;  /* 0x0000000a0d1f7223 */ /* 0x000fe2000001001f */
[----:B------:R-:W-:-:S04]  /*edd0*/  FMUL.FTZ R13, R5, R13 ;  /* 0x0000000d050d7220 */ /* 0x000fc80000410000 */
[----:B------:R-:W-:Y:S01]  /*ede0*/  FFMA.FTZ R34, R10, R13, R34 ;  /* 0x0000000d0a227223 */ /* 0x000fe20000010022 */
[----:B--2---:R-:W-:Y:S02]  /*edf0*/  SHF.L.U32 R10, R61, 0x10, RZ ;  /* 0x000000103d0a7819 */ /* 0x004fe400000006ff */
[----:B------:R-:W2:Y:S03]  /*ee00*/  LDL.LU R61, [R1+0x4c8] ;  /* 0x0004c800013d7983 */ /* 0x000ea60000300800 */
[----:B------:R-:W-:Y:S01]  /*ee10*/  FADD.FTZ R10, R10, -UR16 ;  /* 0x800000100a0a7e21 */ /* 0x000fe20008010000 */
[----:B------:R-:W-:-:S03]  /*ee20*/  FADD.FTZ R32, R13, R32 ;  /* 0x000000200d207221 */ /* 0x000fc60000010000 */
[----:B------:R-:W-:Y:S01]  /*ee30*/  FMUL.FTZ R10, R10, UR17 ;  /* 0x000000110a0a7c20 */ /* 0x000fe20008410000 */
[----:B------:R-:W-:Y:S01]  /*ee40*/  FADD.FTZ R32, R32, R12 ;  /* 0x0000000c20207221 */ /* 0x000fe20000010000 */
[----:B------:R-:W-:Y:S01]  /*ee50*/  FFMA.FTZ R34, R16, R12, R34 ;  /* 0x0000000c10227223 */ /* 0x000fe20000010022 */
[----:B------:R-:W-:Y:S01]  /*ee60*/  SHF.L.U32 R12, R60, 0x10, RZ ;  /* 0x000000103c0c7819 */ /* 0x000fe200000006ff */
[----:B------:R-:W-:Y:S01]  /*ee70*/  FADD.FTZ R29, R29, R11 ;  /* 0x0000000b1d1d7221 */ /* 0x000fe20000010000 */
[----:B------:R-:W-:Y:S01]  /*ee80*/  FFMA.FTZ R31, R11, R10, R31 ;  /* 0x0000000a0b1f7223 */ /* 0x000fe2000001001f */
[----:B------:R-:W2:Y:S01]  /*ee90*/  LDL.LU R60, [R1+0x4b0] ;  /* 0x0004b000013c7983 */ /* 0x000ea20000300800 */
[----:B------:R-:W-:Y:S01]  /*eea0*/  FMUL.FTZ R11, R5, R11 ;  /* 0x0000000b050b7220 */ /* 0x000fe20000410000 */
[----:B------:R-:W-:-:S03]  /*eeb0*/  FMUL.FTZ R17, R17, UR17 ;  /* 0x0000001111117c20 */ /* 0x000fc60008410000 */
[----:B------:R-:W-:Y:S01]  /*eec0*/  FFMA.FTZ R34, R10, R11, R34 ;  /* 0x0000000b0a227223 */ /* 0x000fe20000010022 */
[----:B---3--:R-:W-:Y:S02]  /*eed0*/  SHF.L.U32 R10, R57, 0x10, RZ ;  /* 0x00000010390a7819 */ /* 0x008fe400000006ff */
[----:B------:R-:W3:Y:S01]  /*eee0*/  LDL.LU R57, [R1+0x4b4] ;  /* 0x0004b40001397983 */ /* 0x000ee20000300800 */
[----:B------:R-:W-:Y:S01]  /*eef0*/  FADD.FTZ R4, R4, R12 ;  /* 0x0000000c04047221 */ /* 0x000fe20000010000 */
[----:B------:R-:W-:Y:S01]  /*ef00*/  FFMA.FTZ R28, R12, R17, R28 ;  /* 0x000000110c1c7223 */ /* 0x000fe2000001001c */
[----:B------:R-:W-:Y:S01]  /*ef10*/  FMUL.FTZ R12, R3, R12 ;  /* 0x0000000c030c7220 */ /* 0x000fe20000410000 */
[----:B------:R-:W-:Y:S01]  /*ef20*/  FADD.FTZ R32, R11, R32 ;  /* 0x000000200b207221 */ /* 0x000fe20000010000 */
[----:B------:R-:W-:Y:S01]  /*ef30*/  FMUL.FTZ R18, R18, UR17 ;  /* 0x0000001112127c20 */ /* 0x000fe20008410000 */
[----:B------:R-:W-:Y:S01]  /*ef40*/  FMUL.FTZ R11, R5, R10 ;  /* 0x0000000a050b7220 */ /* 0x000fe20000410000 */
[----:B------:R-:W-:Y:S01]  /*ef50*/  FFMA.FTZ R34, R17, R12, R34 ;  /* 0x0000000c11227223 */ /* 0x000fe20000010022 */
[----:B------:R-:W-:-:S03]  /*ef60*/  FADD.FTZ R32, R32, R12 ;  /* 0x0000000c20207221 */ /* 0x000fc60000010000 */
[----:B------:R-:W-:Y:S01]  /*ef70*/  FFMA.FTZ R34, R18, R11, R34 ;  /* 0x0000000b12227223 */ /* 0x000fe20000010022 */
[----:B------:R-:W-:Y:S01]  /*ef80*/  FADD.FTZ R32, R11, R32 ;  /* 0x000000200b207221 */ /* 0x000fe20000010000 */
[----:B----4-:R-:W-:Y:S02]  /*ef90*/  SHF.L.U32 R11, R59, 0x10, RZ ;  /* 0x000000103b0b7819 */ /* 0x010fe400000006ff */
[----:B------:R-:W4:Y:S01]  /*efa0*/  LDL.LU R59, [R1+0x4a4] ;  /* 0x0004a400013b7983 */ /* 0x000f220000300800 */
[----:B------:R-:W-:Y:S01]  /*efb0*/  SHF.L.U32 R20, R20, 0x10, RZ ;  /* 0x0000001014147819 */ /* 0x000fe200000006ff */
[----:B------:R-:W-:Y:S01]  /*efc0*/  FADD.FTZ R19, R19, -UR16 ;  /* 0x8000001013137e21 */ /* 0x000fe20008010000 */
[----:B------:R-:W-:Y:S01]  /*efd0*/  FADD.FTZ R29, R29, R10 ;  /* 0x0000000a1d1d7221 */ /* 0x000fe20000010000 */
[----:B------:R-:W-:Y:S02]  /*efe0*/  FFMA.FTZ R31, R10, R18, R31 ;  /* 0x000000120a1f7223 */ /* 0x000fe4000001001f */
[----:B------:R-:W-:Y:S01]  /*eff0*/  FMUL.FTZ R19, R19, UR17 ;  /* 0x0000001113137c20 */ /* 0x000fe20008410000 */
[----:B--2---:R-:W-:Y:S01]  /*f000*/  SHF.L.U32 R10, R61, 0x10, RZ ;  /* 0x000000103d0a7819 */ /* 0x004fe200000006ff */
[----:B------:R-:W-:Y:S01]  /*f010*/  FADD.FTZ R20, R20, -UR16 ;  /* 0x8000001014147e21 */ /* 0x000fe20008010000 */
[----:B------:R-:W2:Y:S01]  /*f020*/  LDL.LU R61, [R1+0x4a0] ;  /* 0x0004a000013d7983 */ /* 0x000ea20000300800 */
[----:B------:R-:W-:-:S02]  /*f030*/  SHF.L.U32 R21, R21, 0x10, RZ ;  /* 0x0000001015157819 */ /* 0x000fc400000006ff */
[----:B------:R-:W-:Y:S01]  /*f040*/  FADD.FTZ R4, R4, R10 ;  /* 0x0000000a04047221 */ /* 0x000fe20000010000 */
[----:B------:R-:W-:Y:S01]  /*f050*/  FFMA.FTZ R28, R10, R19, R28 ;  /* 0x000000130a1c7223 */ /* 0x000fe2000001001c */
[----:B------:R-:W-:Y:S01]  /*f060*/  FMUL.FTZ R20, R20, UR17 ;  /* 0x0000001114147c20 */ /* 0x000fe20008410000 */
[----:B------:R-:W-:Y:S01]  /*f070*/  FMUL.FTZ R10, R3, R10 ;  /* 0x0000000a030a7220 */ /* 0x000fe20000410000 */
[----:B------:R-:W-:Y:S01]  /*f080*/  FADD.FTZ R21, R21, -UR16 ;  /* 0x8000001015157e21 */ /* 0x000fe20008010000 */
[----:B------:R-:W-:Y:S01]  /*f090*/  FADD.FTZ R29, R29, R11 ;  /* 0x0000000b1d1d7221 */ /* 0x000fe20000010000 */
[----:B------:R-:W-:Y:S01]  /*f0a0*/  FFMA.FTZ R31, R11, R20, R31 ;  /* 0x000000140b1f7223 */ /* 0x000fe2000001001f */
[----:B------:R-:W-:Y:S01]  /*f0b0*/  FADD.FTZ R32, R32, R10 ;  /* 0x0000000a20207221 */ /* 0x000fe20000010000 */
[----:B------:R-:W-:Y:S01]  /*f0c0*/  FFMA.FTZ R34, R19, R10, R34 ;  /* 0x0000000a13227223 */ /* 0x000fe20000010022 */
[----:B------:R-:W-:Y:S01]  /*f0d0*/  FMUL.FTZ R11, R5, R11 ;  /* 0x0000000b050b7220 */ /* 0x000fe20000410000 */
[----:B------:R-:W-:Y:S01]  /*f0e0*/  SHF.L.U32 R10, R60, 0x10, RZ ;  /* 0x000000103c0a7819 */ /* 0x000fe200000006ff */
[----:B------:R-:W-:Y:S01]  /*f0f0*/  FMUL.FTZ R21, R21, UR17 ;  /* 0x0000001115157c20 */ /* 0x000fe20008410000 */
[----:B------:R-:W-:Y:S01]  /*f100*/  SHF.L.U32 R22, R22, 0x10, RZ ;  /* 0x0000001016167819 */ /* 0x000fe200000006ff */
[----:B------:R-:W-:Y:S01]  /*f110*/  FADD.FTZ R32, R11, R32 ;  /* 0x000000200b207221 */ /* 0x000fe20000010000 */
[----:B------:R-:W-:Y:S01]  /*f120*/  FFMA.FTZ R34, R20, R11, R34 ;  /* 0x0000000b14227223 */ /* 0x000fe20000010022 */
[----:B------:R-:W-:Y:S01]  /*f130*/  FMUL.FTZ R11, R3, R10 ;  /* 0x0000000a030b7220 */ /* 0x000fe20000410000 */
[----:B------:R-:W-:Y:S01]  /*f140*/  FADD.FTZ R4, R4, R10 ;  /* 0x0000000a04047221 */ /* 0x000fe20000010000 */
[----:B------:R-:W-:Y:S01]  /*f150*/  FFMA.FTZ R28, R10, R21, R28 ;  /* 0x000000150a1c7223 */ /* 0x000fe2000001001c */
[----:B------:R-:W-:Y:S01]  /*f160*/  FADD.FTZ R22, R22, -UR16 ;  /* 0x8000001016167e21 */ /* 0x000fe20008010000 */
[----:B---3--:R-:W-:Y:S01]  /*f170*/  SHF.L.U32 R10, R57, 0x10, RZ ;  /* 0x00000010390a7819 */ /* 0x008fe200000006ff */
[----:B------:R-:W3:Y:S04]  /*f180*/  LDL.LU R60, [R1+0x488] ;  /* 0x00048800013c7983 */ /* 0x000ee80000300800 */
[----:B------:R-:W3:Y:S01]  /*f190*/  LDL.LU R57, [R1+0x494] ;  /* 0x0004940001397983 */ /* 0x000ee20000300800 */
[----:B------:R-:W-:Y:S01]  /*f1a0*/  FMUL.FTZ R22, R22, UR17 ;  /* 0x0000001116167c20 */ /* 0x000fe20008410000 */
[----:B------:R-:W-:Y:S01]  /*f1b0*/  FADD.FTZ R29, R29, R10 ;  /* 0x0000000a1d1d7221 */ /* 0x000fe20000010000 */
[----:B------:R-:W-:Y:S01]  /*f1c0*/  FADD.FTZ R32, R32, R11 ;  /* 0x0000000b20207221 */ /* 0x000fe20000010000 */
[----:B------:R-:W-:Y:S01]  /*f1d0*/  FFMA.FTZ R34, R21, R11, R34 ;  /* 0x0000000b15227223 */ /* 0x000fe20000010022 */
[----:B------:R-:W-:Y:S01]  /*f1e0*/  FFMA.FTZ R31, R10, R22, R31 ;  /* 0x000000160a1f7223 */ /* 0x000fe2000001001f */
[----:B------:R-:W-:-:S04]  /*f1f0*/  FMUL.FTZ R10, R5, R10 ;  /* 0x0000000a050a7220 */ /* 0x000fc80000410000 */
[----:B------:R-:W-:Y:S01]  /*f200*/  FADD.FTZ R32, R10, R32 ;  /* 0x000000200a207221 */ /* 0x000fe20000010000 */
[----:B------:R-:W-:Y:S01]  /*f210*/  FFMA.FTZ R34, R22, R10, R34 ;  /* 0x0000000a16227223 */ /* 0x000fe20000010022 */
[----:B----4-:R-:W-:Y:S02]  /*f220*/  SHF.L.U32 R10, R59, 0x10, RZ ;  /* 0x000000103b0a7819 */ /* 0x010fe400000006ff */
[----:B------:R-:W4:Y:S01]  /*f230*/  LDL.LU R59, [R1+0x48c] ;  /* 0x00048c00013b7983 */ /* 0x000f220000300800 */
[----:B------:R-:W-:-:S05]  /*f240*/  SHF.L.U32 R23, R23, 0x10, RZ ;  /* 0x0000001017177819 */ /* 0x000fca00000006ff */
[----:B------:R-:W-:Y:S01]  /*f250*/  FADD.FTZ R23, R23, -UR16 ;  /* 0x8000001017177e21 */ /* 0x000fe20008010000 */
[----:B--2---:R-:W-:Y:S02]  /*f260*/  SHF.L.U32 R11, R61, 0x10, RZ ;  /* 0x000000103d0b7819 */ /* 0x004fe400000006ff */
[----:B------:R-:W-:Y:S01]  /*f270*/  SHF.L.U32 R24, R24, 0x10, RZ ;  /* 0x0000001018187819 */ /* 0x000fe200000006ff */
[----:B------:R-:W-:Y:S01]  /*f280*/  FMUL.FTZ R23, R23, UR17 ;  /* 0x0000001117177c20 */ /* 0x000fe20008410000 */
[----:B------:R-:W-:Y:S01]  /*f290*/  SHF.L.U32 R25, R25, 0x10, RZ ;  /* 0x0000001019197819 */ /* 0x000fe200000006ff */
[----:B------:R-:W-:Y:S01]  /*f2a0*/  FADD.FTZ R4, R4, R11 ;  /* 0x0000000b04047221 */ /* 0x000fe20000010000 */
[----:B------:R-:W-:Y:S01]  /*f2b0*/  SHF.L.U32 R26, R26, 0x10, RZ ;  /* 0x000000101a1a7819 */ /* 0x000fe200000006ff */
[----:B------:R-:W-:Y:S01]  /*f2c0*/  FFMA.FTZ R28, R11, R23, R28 ;  /* 0x000000170b1c7223 */ /* 0x000fe2000001001c */
[----:B------:R-:W-:Y:S01]  /*f2d0*/  FMUL.FTZ R11, R3, R11 ;  /* 0x0000000b030b7220 */ /* 0x000fe20000410000 */
[----:B------:R-:W-:Y:S01]  /*f2e0*/  FADD.FTZ R24, R24, -UR16 ;  /* 0x8000001018187e21 */ /* 0x000fe20008010000 */
[----:B------:R-:W2:Y:S02]  /*f2f0*/  LDL.LU R61, [R1+0x470] ;  /* 0x00047000013d7983 */ /* 0x000ea40000300800 */
        /* <DEDUP_REMOVED lines=9> */
[----:B------:R-:W-:Y:S01]  /*f390*/  SHF.L.U32 R10, R58, 0x10, RZ ;  /* 0x000000103a0a7819 */ /* 0x000fe200000006ff */
[----:B------:R-:W-:Y:S01]  /*f3a0*/  FADD.FTZ R26, R26, -UR16 ;  /* 0x800000101a1a7e21 */ /* 0x000fe20008010000 */
[----:B------:R-:W-:Y:S01]  /*f3b0*/  FMUL.FTZ R25, R25, UR17 ;  /* 0x0000001119197c20 */ /* 0x000fe20008410000 */
[----:B------:R-:W2:Y:S01]  /*f3c0*/  LDL.LU R58, [R1+0x474] ;  /* 0x00047400013a7983 */ /* 0x000ea20000300800 */
[----:B---3--:R-:W-:-:S03]  /*f3d0*/  SHF.L.U32 R11, R57, 0x10, RZ ;  /* 0x00000010390b7819 */ /* 0x008fc600000006ff */
[----:B------:R-:W3:Y:S01]  /*f3e0*/  LDL.LU R57, [R1+0x478] ;  /* 0x0004780001397983 */ /* 0x000ee20000300800 */
        /* <DEDUP_REMOVED lines=11> */
[----:B----4-:R-:W-:Y:S02]  /*f4a0*/  SHF.L.U32 R11, R59, 0x10, RZ ;  /* 0x000000103b0b7819 */ /* 0x010fe400000006ff */
[----:B------:R-:W4:Y:S01]  /*f4b0*/  LDL.LU R59, [R1+0x458] ;  /* 0x00045800013b7983 */ /* 0x000f220000300800 */
[----:B------:R-:W-:-:S03]  /*f4c0*/  SHF.L.U32 R10, R60, 0x10, RZ ;  /* 0x000000103c0a7819 */ /* 0x000fc600000006ff */
[----:B------:R-:W4:Y:S01]  /*f4d0*/  LDL.LU R60, [R1+0x47c] ;  /* 0x00047c00013c7983 */ /* 0x000f220000300800 */
[----:B------:R-:W-:-:S05]  /*f4e0*/  SHF.L.U32 R27, R27, 0x10, RZ ;  /* 0x000000101b1b7819 */ /* 0x000fca00000006ff */
[----:B------:R-:W-:-:S04]  /*f4f0*/  FADD.FTZ R27, R27, -UR16 ;  /* 0x800000101b1b7e21 */ /* 0x000fc80008010000 */
[----:B------:R-:W-:Y:S01]  /*f500*/  FMUL.FTZ R27, R27, UR17 ;  /* 0x000000111b1b7c20 */ /* 0x000fe20008410000 */
[----:B------:R-:W-:Y:S01]  /*f510*/  FMUL.FTZ R12, R3, R10 ;  /* 0x0000000a030c7220 */ /* 0x000fe20000410000 */
[----:B------:R-:W-:Y:S02]  /*f520*/  FADD.FTZ R4, R4, R10 ;  /* 0x0000000a04047221 */ /* 0x000fe40000010000 */
[----:B------:R-:W-:Y:S01]  /*f530*/  FFMA.FTZ R28, R10, R27, R28 ;  /* 0x0000001b0a1c7223 */ /* 0x000fe2000001001c */
[----:B--2---:R-:W-:Y:S01]  /*f540*/  SHF.L.U32 R10, R61, 0x10, RZ ;  /* 0x000000103d0a7819 */ /* 0x004fe200000006ff */
[----:B------:R-:W-:Y:S01]  /*f550*/  FADD.FTZ R11, R11, -UR16 ;  /* 0x800000100b0b7e21 */ /* 0x000fe20008010000 */
[----:B------:R-:W2:Y:S01]  /*f560*/  LDL.LU R61, [R1+0x460] ;  /* 0x00046000013d7983 */ /* 0x000ea20000300800 */
[----:B------:R-:W-:Y:S01]  /*f570*/  FADD.FTZ R32, R32, R12 ;  /* 0x0000000c20207221 */ /* 0x000fe20000010000 */
[----:B------:R-:W-:Y:S01]  /*f580*/  FFMA.FTZ R34, R27, R12, R34 ;  /* 0x0000000c1b227223 */ /* 0x000fe20000010022 */
[----:B------:R-:W-:Y:S01]  /*f590*/  SHF.L.U32 R12, R56, 0x10, RZ ;  /* 0x00000010380c7819 */ /* 0x000fe200000006ff */
[----:B------:R-:W-:Y:S01]  /*f5a0*/  FADD.FTZ R10, R10, -UR16 ;  /* 0x800000100a0a7e21 */ /* 0x000fe20008010000 */
[----:B------:R-:W2:Y:S01]  /*f5b0*/  LDL.LU R56, [R1+0x45c] ;  /* 0x00045c0001387983 */ /* 0x000ea20000300800 */
[----:B------:R-:W-:Y:S01]  /*f5c0*/  FMUL.FTZ R11, R11, UR17 ;  /* 0x000000110b0b7c20 */ /* 0x000fe20008410000 */
[----:B------:R-:W-:-:S02]  /*f5d0*/  SHF.L.U32 R14, R58, 0x10, RZ ;  /* 0x000000103a0e7819 */ /* 0x000fc400000006ff */
[----:B---3--:R-:W-:Y:S01]  /*f5e0*/  SHF.L.U32 R13, R57, 0x10, RZ ;  /* 0x00000010390d7819 */ /* 0x008fe200000006ff */
[----:B------:R-:W3:Y:S04]  /*f5f0*/  LDL.LU R58, [R1+0x49c] ;  /* 0x00049c00013a7983 */ /* 0x000ee80000300800 */
        /* <DEDUP_REMOVED lines=23> */
[----:B------:R-:W-:Y:S01]  /*f770*/  FFMA.FTZ R34, R13, R12, R34 ;  /* 0x0000000c0d227223 */ /* 0x000fe20000010022 */
[----:B--2---:R-:W-:Y:S02]  /*f780*/  SHF.L.U32 R11, R61, 0x10, RZ ;  /* 0x000000103d0b7819 */ /* 0x004fe400000006ff */
[----:B------:R-:W2:Y:S01]  /*f790*/  LDL.LU R61, [R1+0x4c4] ;  /* 0x0004c400013d7983 */ /* 0x000ea20000300800 */
[----:B------:R-:W-:Y:S01]  /*f7a0*/  FMUL.FTZ R10, R10, UR17 ;  /* 0x000000110a0a7c20 */ /* 0x000fe20008410000 */
[----:B------:R-:W-:Y:S01]  /*f7b0*/  SHF.L.U32 R12, R56, 0x10, RZ ;  /* 0x00000010380c7819 */ /* 0x000fe200000006ff */
[----:B------:R-:W-:Y:S01]  /*f7c0*/  FADD.FTZ R11, R11, -UR16 ;  /* 0x800000100b0b7e21 */ /* 0x000fe20008010000 */
[----:B------:R-:W2:Y:S03]  /*f7d0*/  LDL.LU R56, [R1+0x4d0] ;  /* 0x0004d00001387983 */ /* 0x000ea60000300800 */
[----:B------:R-:W-:Y:S01]  /*f7e0*/  FMUL.FTZ R11, R11, UR17 ;  /* 0x000000110b0b7c20 */ /* 0x000fe20008410000 */
[----:B------:R-:W-:Y:S01]  /*f7f0*/  FADD.FTZ R4, R4, R12 ;  /* 0x0000000c04047221 */ /* 0x000fe20000010000 */
[----:B------:R-:W-:Y:S01]  /*f800*/  FFMA.FTZ R28, R12, R10, R28 ;  /* 0x0000000a0c1c7223 */ /* 0x000fe2000001001c */
[----:B---3--:R-:W-:-:S02]  /*f810*/  SHF.L.U32 R14, R58, 0x10, RZ ;  /* 0x000000103a0e7819 */ /* 0x008fc400000006ff */
[----:B------:R-:W-:Y:S01]  /*f820*/  SHF.L.U32 R13, R57, 0x10, RZ ;  /* 0x00000010390d7819 */ /* 0x000fe200000006ff */
[----:B------:R-:W3:Y:S04]  /*f830*/  LDL.LU R58, [R1+0x4d4] ;  /* 0x0004d400013a7983 */ /* 0x000ee80000300800 */
[----:B------:R-:W3:Y:S01]  /*f840*/  LDL.LU R57, [R1+0x4e8] ;  /* 0x0004e80001397983 */ /* 0x000ee20000300800 */
        /* <DEDUP_REMOVED lines=29> */
[----:B------:R-:W-:Y:S01]  /*fa20*/  FMUL.FTZ R12, R5, R12 ;  /* 0x0000000c050c7220 */ /* 0x000fe20000410000 */
[----:B---3--:R-:W-:-:S02]  /*fa30*/  SHF.L.U32 R14, R58, 0x10, RZ ;  /* 0x000000103a0e7819 */ /* 0x008fc400000006ff */
[----:B------:R-:W3:Y:S01]  /*fa40*/  LDL.LU R58, [R1+0x50c] ;  /* 0x00050c00013a7983 */ /* 0x000ee20000300800 */
[----:B------:R-:W-:-:S03]  /*fa50*/  SHF.L.U32 R13, R57, 0x10, RZ ;  /* 0x00000010390d7819 */ /* 0x000fc600000006ff */
[----:B------:R-:W3:Y:S01]  /*fa60*/  LDL.LU R57, [R1+0x52c] ;  /* 0x00052c0001397983 */ /* 0x000ee20000300800 */
        /* <DEDUP_REMOVED lines=33> */
[----:B------:R-:W-:Y:S01]  /*fc80*/  FFMA.FTZ R34, R10, R12, R34 ;  /* 0x0000000c0a227223 */ /* 0x000fe20000010022 */
[----:B------:R-:W-:Y:S01]  /*fc90*/  FADD.FTZ R29, R29, R13 ;  /* 0x0000000d1d1d7221 */ /* 0x000fe20000010000 */
        /* <DEDUP_REMOVED lines=94> */
[----:B------:R-:W-:Y:S01]  /*10280*/  SHF.L.U32 R13, R57, 0x10, RZ ;  /* 0x00000010390d7819 */ /* 0x000fe200000006ff */
[----:B------:R-:W-:Y:S01]  /*10290*/  FFMA.FTZ R34, R11, R12, R34 ;  /* 0x0000000c0b227223 */ /* 0x000fe20000010022 */
[----:B------:R-:W3:Y:S01]  /*102a0*/  LDL.LU R57, [R1+0x39c] ;  /* 0x00039c0001397983 */ /* 0x000ee20000300800 */
[----:B------:R-:W-:Y:S01]  /*102b0*/  FADD.FTZ R4, R4, R14 ;  /* 0x0000000e04047221 */ /* 0x000fe20000010000 */
[----:B------:R-:W-:Y:S01]  /*102c0*/  FFMA.FTZ R28, R14, R10, R28 ;  /* 0x0000000a0e1c7223 */ /* 0x000fe2000001001c */
[----:B------:R-:W-:Y:S01]  /*102d0*/  FMUL.FTZ R14, R3, R14 ;  /* 0x0000000e030e7220 */ /* 0x000fe20000410000 */
[----:B------:R-:W-:Y:S01]  /*102e0*/  FADD.FTZ R32, R12, R32 ;  /* 0x000000200c207221 */ /* 0x000fe20000010000 */
[----:B------:R-:W3:Y:S02]  /*102f0*/  LDL.LU R58, [R1+0x360] ;  /* 0x00036000013a7983 */ /* 0x000ee40000300800 */
[----:B------:R-:W-:Y:S01]  /*10300*/  FFMA.FTZ R34, R10, R14, R34 ;  /* 0x0000000e0a227223 */ /* 0x000fe20000010022 */
[----:B----4-:R-:W-:-:S02]  /*10310*/  SHF.L.U32 R10, R59, 0x10, RZ ;  /* 0x000000103b0a7819 */ /* 0x010fc400000006ff */
[----:B------:R-:W4:Y:S01]  /*10320*/  LDL.LU R59, [R1+0x394] ;  /* 0x00039400013b7983 */ /* 0x000f220000300800 */
[----:B------:R-:W-:-:S03]  /*10330*/  SHF.L.U32 R11, R60, 0x10, RZ ;  /* 0x000000103c0b7819 */ /* 0x000fc600000006ff */
[----:B------:R-:W4:Y:S01]  /*10340*/  LDL.LU R60, [R1+0x374] ;  /* 0x00037400013c7983 */ /* 0x000f220000300800 */
[----:B------:R-:W-:-:S04]  /*10350*/  FADD.FTZ R13, R13, -UR16 ;  /* 0x800000100d0d7e21 */ /* 0x000fc80008010000 */
        /* <DEDUP_REMOVED lines=10> */
[----:B------:R-:W-:-:S02]  /*10400*/  FMUL.FTZ R10, R10, UR17 ;  /* 0x000000110a0a7c20 */ /* 0x000fc40008410000 */
[----:B------:R-:W-:Y:S01]  /*10410*/  FADD.FTZ R11, R11, -UR16 ;  /* 0x800000100b0b7e21 */ /* 0x000fe20008010000 */
[----:B------:R-:W-:-:S03]  /*10420*/  SHF.L.U32 R13, R37, 0x10, RZ ;  /* 0x00000010250d7819 */ /* 0x000fc600000006ff */
[----:B------:R-:W-:Y:S02]  /*10430*/  FMUL.FTZ R11, R11, UR17 ;  /* 0x000000110b0b7c20 */ /* 0x000fe40008410000 */
[----:B------:R-:W-:Y:S01]  /*10440*/  FADD.FTZ R29, R29, R13 ;  /* 0x0000000d1d1d7221 */ /* 0x000fe20000010000 */
[----:B---3--:R-:W-:Y:S02]  /*10450*/  SHF.L.U32 R12, R57, 0x10, RZ ;  /* 0x00000010390c7819 */ /* 0x008fe400000006ff */
[----:B------:R-:W3:Y:S03]  /*10460*/  LDL.LU R57, [R1+0x380] ;  /* 0x0003800001397983 */ /* 0x000ee60000300800 */
[----:B------:R-:W-:Y:S01]  /*10470*/  FADD.FTZ R4, R4, R12 ;  /* 0x0000000c04047221 */ /* 0x000fe20000010000 */
[----:B------:R-:W-:Y:S01]  /*10480*/  FFMA.FTZ R28, R12, R10, R28 ;  /* 0x0000000a0c1c7223 */ /* 0x000fe2000001001c */
[----:B------:R-:W-:Y:S01]  /*10490*/  FMUL.FTZ R12, R3, R12 ;  /* 0x0000000c030c7220 */ /* 0x000fe20000410000 */
[----:B------:R-:W-:Y:S01]  /*104a0*/  FFMA.FTZ R31, R13, R11, R31 ;  /* 0x0000000b0d1f7223 */ /* 0x000fe2000001001f */
[----:B------:R-:W-:-:S02]  /*104b0*/  FMUL.FTZ R13, R5, R13 ;  /* 0x0000000d050d7220 */ /* 0x000fc40000410000 */
[----:B------:R-:W-:-:S04]  /*104c0*/  FFMA.FTZ R34, R10, R12, R34 ;  /* 0x0000000c0a227223 */ /* 0x000fc80000010022 */
[----:B------:R-:W-:Y:S01]  /*104d0*/  FFMA.FTZ R34, R11, R13, R34 ;  /* 0x0000000d0b227223 */ /* 0x000fe20000010022 */
[----:B----4-:R-:W-:Y:S02]  /*104e0*/  SHF.L.U32 R11, R59, 0x10, RZ ;  /* 0x000000103b0b7819 */ /* 0x010fe400000006ff */
[----:B------:R-:W4:Y:S01]  /*104f0*/  LDL.LU R59, [R1+0x36c] ;  /* 0x00036c00013b7983 */ /* 0x000f220000300800 */
[----:B------:R-:W-:-:S03]  /*10500*/  SHF.L.U32 R10, R60, 0x10, RZ ;  /* 0x000000103c0a7819 */ /* 0x000fc600000006ff */
[----:B------:R-:W4:Y:S01]  /*10510*/  LDL.LU R60, [R1+0x34c] ;  /* 0x00034c00013c7983 */ /* 0x000f220000300800 */
[----:B------:R-:W-:Y:S01]  /*10520*/  SHF.L.U32 R14, R56, 0x10, RZ ;  /* 0x00000010380e7819 */ /* 0x000fe200000006ff */
[----:B------:R-:W-:Y:S01]  /*10530*/  FADD.FTZ R32, R32, R12 ;  /* 0x0000000c20207221 */ /* 0x000fe20000010000 */
[----:B------:R-:W-:Y:S01]  /*10540*/  FADD.FTZ R11, R11, -UR16 ;  /* 0x800000100b0b7e21 */ /* 0x000fe20008010000 */
[----:B------:R-:W-:Y:S01]  /*10550*/  FADD.FTZ R4, R4, R10 ;  /* 0x0000000a04047221 */ /* 0x000fe20000010000 */
[----:B------:R-:W4:Y:S01]  /*10560*/  LDL.LU R56, [R1+0x2d8] ;  /* 0x0002d80001387983 */ /* 0x000f220000300800 */
[----:B------:R-:W-:Y:S01]  /*10570*/  FADD.FTZ R14, R14, -UR16 ;  /* 0x800000100e0e7e21 */ /* 0x000fe20008010000 */
[----:B------:R-:W-:Y:S01]  /*10580*/  FADD.FTZ R32, R13, R32 ;  /* 0x000000200d207221 */ /* 0x000fe20000010000 */
[----:B------:R-:W-:Y:S02]  /*10590*/  FMUL.FTZ R12, R3, R10 ;  /* 0x0000000a030c7220 */ /* 0x000fe40000410000 */
[----:B------:R-:W-:-:S02]  /*105a0*/  FMUL.FTZ R14, R14, UR17 ;  /* 0x000000110e0e7c20 */ /* 0x000fc40008410000 */
[----:B------:R-:W-:Y:S02]  /*105b0*/  FADD.FTZ R32, R32, R12 ;  /* 0x0000000c20207221 */ /* 0x000fe40000010000 */
[----:B------:R-:W-:Y:S01]  /*105c0*/  FFMA.FTZ R34, R14, R12, R34 ;  /* 0x0000000c0e227223 */ /* 0x000fe20000010022 */
[----:B--2---:R-:W-:Y:S02]  /*105d0*/  SHF.L.U32 R12, R61, 0x10, RZ ;  /* 0x000000103d0c7819 */ /* 0x004fe400000006ff */
[----:B------:R-:W2:Y:S01]  /*105e0*/  LDL.LU R61, [R1+0x620] ;  /* 0x00062000013d7983 */ /* 0x000ea20000300800 */
[----:B------:R-:W-:Y:S02]  /*105f0*/  FMUL.FTZ R11, R11, UR17 ;  /* 0x000000110b0b7c20 */ /* 0x000fe40008410000 */
[----:B------:R-:W-:Y:S02]  /*10600*/  FADD.FTZ R29, R29, R12 ;  /* 0x0000000c1d1d7221 */ /* 0x000fe40000010000 */
[----:B------:R-:W-:Y:S01]  /*10610*/  FFMA.FTZ R31, R12, R11, R31 ;  /* 0x0000000b0c1f7223 */ /* 0x000fe2000001001f */
[----:B------:R-:W-:-:S04]  /*10620*/  FMUL.FTZ R12, R5, R12 ;  /* 0x0000000c050c7220 */ /* 0x000fc80000410000 */
[----:B------:R-:W-:Y:S01]  /*10630*/  FFMA.FTZ R34, R11, R12, R34 ;  /* 0x0000000c0b227223 */ /* 0x000fe20000010022 */
[----:B------:R-:W-:Y:S02]  /*10640*/  SHF.L.U32 R11, R47, 0x10, RZ ;  /* 0x000000102f0b7819 */ /* 0x000fe400000006ff */
[----:B---3--:R-:W-:Y:S02]  /*10650*/  SHF.L.U32 R13, R57, 0x10, RZ ;  /* 0x00000010390d7819 */ /* 0x008fe400000006ff */
[----:B------:R-:W3:Y:S03]  /*10660*/  LDL.LU R57, [R1+0x634] ;  /* 0x0006340001397983 */ /* 0x000ee60000300800 */
[----:B------:R-:W-:Y:S01]  /*10670*/  FADD.FTZ R13, R13, -UR16 ;  /* 0x800000100d0d7e21 */ /* 0x000fe20008010000 */
[----:B------:R-:W-:-:S03]  /*10680*/  FADD.FTZ R32, R12, R32 ;  /* 0x000000200c207221 */ /* 0x000fc60000010000 */
[----:B------:R-:W-:Y:S01]  /*10690*/  FMUL.FTZ R13, R13, UR17 ;  /* 0x000000110d0d7c20 */ /* 0x000fe20008410000 */
[----:B------:R-:W-:Y:S01]  /*106a0*/  FMUL.FTZ R12, R5, R11 ;  /* 0x0000000b050c7220 */ /* 0x000fe20000410000 */
[----:B------:R-:W-:Y:S02]  /*106b0*/  FADD.FTZ R29, R29, R11 ;  /* 0x0000000b1d1d7221 */ /* 0x000fe40000010000 */
[----:B------:R-:W-:Y:S01]  /*106c0*/  FFMA.FTZ R31, R11, R13, R31 ;  /* 0x0000000d0b1f7223 */ /* 0x000fe2000001001f */
[----:B------:R-:W-:Y:S01]  /*106d0*/  FFMA.FTZ R28, R10, R14, R28 ;  /* 0x0000000e0a1c7223 */ /* 0x000fe2000001001c */
[----:B------:R-:W-:Y:S02]  /*106e0*/  SHF.L.U32 R10, R58, 0x10, RZ ;  /* 0x000000103a0a7819 */ /* 0x000fe400000006ff */
[----:B----4-:R-:W-:Y:S01]  /*106f0*/  SHF.L.U32 R11, R59, 0x10, RZ ;  /* 0x000000103b0b7819 */ /* 0x010fe200000006ff */
[----:B------:R-:W4:Y:S04]  /*10700*/  LDL.LU R58, [R1+0x68c] ;  /* 0x00068c00013a7983 */ /* 0x000f280000300800 */
[----:B------:R-:W4:Y:S01]  /*10710*/  LDL.LU R59, [R1+0x64c] ;  /* 0x00064c00013b7983 */ /* 0x000f220000300800 */
[----:B------:R-:W-:Y:S01]  /*10720*/  FADD.FTZ R10, R10, -UR16 ;  /* 0x800000100a0a7e21 */ /* 0x000fe20008010000 */
[----:B------:R-:W-:-:S03]  /*10730*/  SHF.L.U32 R14, R53, 0x10, RZ ;  /* 0x00000010350e7819 */ /* 0x000fc600000006ff */
[----:B------:R-:W-:Y:S02]  /*10740*/  FMUL.FTZ R10, R10, UR17 ;  /* 0x000000110a0a7c20 */ /* 0x000fe40008410000 */
[----:B------:R-:W-:Y:S02]  /*10750*/  FADD.FTZ R4, R4, R14 ;  /* 0x0000000e04047221 */ /* 0x000fe40000010000 */
        /* <DEDUP_REMOVED lines=8> */
[----:B------:R-:W-:Y:S01]  /*107e0*/  FADD.FTZ R32, R12, R32 ;  /* 0x000000200c207221 */ /* 0x000fe20000010000 */
[----:B------:R-:W-:Y:S01]  /*107f0*/  SHF.L.U32 R12, R52, 0x10, RZ ;  /* 0x00000010340c7819 */ /* 0x000fe200000006ff */
[----:B------:R-:W-:Y:S01]  /*10800*/  FADD.FTZ R11, R11, -UR16 ;  /* 0x800000100b0b7e21 */ /* 0x000fe20008010000 */
[----:B------:R-:W-:Y:S01]  /*10810*/  FMUL.FTZ R10, R10, UR17 ;  /* 0x000000110a0a7c20 */ /* 0x000fe20008410000 */
[----:B--2---:R-:W-:-:S02]  /*10820*/  SHF.L.U32 R14, R61, 0x10, RZ ;  /* 0x000000103d0e7819 */ /* 0x004fc400000006ff */
[----:B------:R-:W-:Y:S01]  /*10830*/  SHF.L.U32 R13, R45, 0x10, RZ ;  /* 0x000000102d0d7819 */ /* 0x000fe200000006ff */
[----:B------:R-:W2:Y:S01]  /*10840*/  LDL.LU R61, [R1+0x328] ;  /* 0x00032800013d7983 */ /* 0x000ea20000300800 */
        /* <DEDUP_REMOVED lines=8> */
[----:B------:R-:W-:-:S03]  /*108d0*/  FADD.FTZ R32, R32, R12 ;  /* 0x0000000c20207221 */ /* 0x000fc60000010000 */
[----:B------:R-:W-:Y:S01]  /*108e0*/  FFMA.FTZ R34, R11, R13, R34 ;  /* 0x0000000d0b227223 */ /* 0x000fe20000010022 */
[----:B---3--:R-:W-:Y:S02]  /*108f0*/  SHF.L.U32 R11, R57, 0x10, RZ ;  /* 0x00000010390b7819 */ /* 0x008fe400000006ff */
[----:B------:R-:W3:Y:S01]  /*10900*/  LDL.LU R57, [R1+0x664] ;  /* 0x0006640001397983 */ /* 0x000ee20000300800 */
[----:B------:R-:W-:Y:S01]  /*10910*/  FADD.FTZ R32, R13, R32 ;  /* 0x000000200d207221 */ /* 0x000fe20000010000 */
[----:B------:R-:W-:Y:S01]  /*10920*/  FADD.FTZ R14, R14, -UR16 ;  /* 0x800000100e0e7e21 */ /* 0x000fe20008010000 */
[----:B----4-:R-:W-:Y:S02]  /*10930*/  SHF.L.U32 R13, R59, 0x10, RZ ;  /* 0x000000103b0d7819 */ /* 0x010fe400000006ff */
[----:B------:R-:W4:Y:S01]  /*10940*/  LDL.LU R59, [R1+0x314] ;  /* 0x00031400013b7983 */ /* 0x000f220000300800 */
[----:B------:R-:W-:Y:S01]  /*10950*/  SHF.L.U32 R10, R51, 0x10, RZ ;  /* 0x00000010330a7819 */ /* 0x000fe200000006ff */
[----:B------:R-:W-:Y:S01]  /*10960*/  FMUL.FTZ R14, R14, UR17 ;  /* 0x000000110e0e7c20 */ /* 0x000fe20008410000 */
[----:B------:R-:W-:-:S03]  /*10970*/  FADD.FTZ R11, R11, -UR16 ;  /* 0x800000100b0b7e21 */ /* 0x000fc60008010000 */
[----:B------:R-:W-:Y:S01]  /*10980*/  FMUL.FTZ R12, R3, R10 ;  /* 0x0000000a030c7220 */ /* 0x000fe20000410000 */
[----:B------:R-:W-:Y:S01]  /*10990*/  FADD.FTZ R4, R4, R10 ;  /* 0x0000000a04047221 */ /* 0x000fe20000010000 */
[----:B------:R-:W-:Y:S02]  /*109a0*/  FFMA.FTZ R28, R10, R14, R28 ;  /* 0x0000000e0a1c7223 */ /* 0x000fe4000001001c */
[----:B------:R-:W-:Y:S01]  /*109b0*/  FADD.FTZ R32, R32, R12 ;  /* 0x0000000c20207221 */ /* 0x000fe20000010000 */
[----:B------:R-:W-:Y:S01]  /*109c0*/  FFMA.FTZ R34, R14, R12, R34 ;  /* 0x0000000c0e227223 */ /* 0x000fe20000010022 */
[----:B------:R-:W-:Y:S01]  /*109d0*/  SHF.L.U32 R10, R60, 0x10, RZ ;  /* 0x000000103c0a7819 */ /* 0x000fe200000006ff */
[----:B------:R-:W-:Y:S01]  /*109e0*/  FMUL.FTZ R11, R11, UR17 ;  /* 0x000000110b0b7c20 */ /* 0x000fe20008410000 */
[----:B------:R-:W-:Y:S01]  /*109f0*/  SHF.L.U32 R12, R43, 0x10, RZ ;  /* 0x000000102b0c7819 */ /* 0x000fe200000006ff */
[----:B------:R-:W-:Y:S01]  /*10a00*/  FADD.FTZ R13, R13, -UR16 ;  /* 0x800000100d0d7e21 */ /* 0x000fe20008010000 */
[----:B------:R-:W-:Y:S01]  /*10a10*/  SHF.L.U32 R14, R50, 0x10, RZ ;  /* 0x00000010320e7819 */ /* 0x000fe200000006ff */
[----:B------:R-:W-:Y:S01]  /*10a20*/  FADD.FTZ R10, R10, -UR16 ;  /* 0x800000100a0a7e21 */ /* 0x000fe20008010000 */
[----:B------:R-:W4:Y:S01]  /*10a30*/  LDL.LU R60, [R1+0x6a0] ;  /* 0x0006a000013c7983 */ /* 0x000f220000300800 */
[----:B------:R-:W-:Y:S01]  /*10a40*/  FADD.FTZ R29, R29, R12 ;  /* 0x0000000c1d1d7221 */ /* 0x000fe20000010000 */
[----:B------:R-:W-:Y:S01]  /*10a50*/  FFMA.FTZ R31, R12, R11, R31 ;  /* 0x0000000b0c1f7223 */ /* 0x000fe2000001001f */
[----:B------:R-:W-:Y:S01]  /*10a60*/  FMUL.FTZ R10, R10, UR17 ;  /* 0x000000110a0a7c20 */ /* 0x000fe20008410000 */
[----:B------:R-:W-:Y:S01]  /*10a70*/  FMUL.FTZ R12, R5, R12 ;  /* 0x0000000c050c7220 */ /* 0x000fe20000410000 */
[----:B------:R-:W-:-:S02]  /*10a80*/  FADD.FTZ R4, R4, R14 ;  /* 0x0000000e04047221 */ /* 0x000fc40000010000 */
[----:B------:R-:W-:Y:S01]  /*10a90*/  FFMA.FTZ R28, R14, R10, R28 ;  /* 0x0000000a0e1c7223 */ /* 0x000fe2000001001c */
[----:B------:R-:W-:Y:S01]  /*10aa0*/  FMUL.FTZ R14, R3, R14 ;  /* 0x0000000e030e7220 */ /* 0x000fe20000410000 */
[----:B------:R-:W-:-:S04]  /*10ab0*/  FFMA.FTZ R34, R11, R12, R34 ;  /* 0x0000000c0b227223 */ /* 0x000fc80000010022 */
[----:B------:R-:W-:Y:S01]  /*10ac0*/  FFMA.FTZ R34, R10, R14, R34 ;  /* 0x0000000e0a227223 */ /* 0x000fe20000010022 */
[----:B--2---:R-:W-:Y:S02]  /*10ad0*/  SHF.L.U32 R10, R61, 0x10, RZ ;  /* 0x000000103d0a7819 */ /* 0x004fe400000006ff */
[----:B------:R-:W2:Y:S01]  /*10ae0*/  LDL.LU R61, [R1+0x680] ;  /* 0x00068000013d7983 */ /* 0x000ea20000300800 */
[----:B------:R-:W-:Y:S01]  /*10af0*/  SHF.L.U32 R11, R41, 0x10, RZ ;  /* 0x00000010290b7819 */ /* 0x000fe200000006ff */
[----:B------:R-:W-:Y:S01]  /*10b00*/  FMUL.FTZ R13, R13, UR17 ;  /* 0x000000110d0d7c20 */ /* 0x000fe20008410000 */
[----:B------:R-:W-:-:S03]  /*10b10*/  FADD.FTZ R32, R12, R32 ;  /* 0x000000200c207221 */ /* 0x000fc60000010000 */
[----:B------:R-:W-:Y:S01]  /*10b20*/  FMUL.FTZ R12, R5, R11 ;  /* 0x0000000b050c7220 */ /* 0x000fe20000410000 */
[----:B------:R-:W-:Y:S01]  /*10b30*/  FADD.FTZ R29, R29, R11 ;  /* 0x0000000b1d1d7221 */ /* 0x000fe20000010000 */
[----:B------:R-:W-:Y:S01]  /*10b40*/  FFMA.FTZ R31, R11, R13, R31 ;  /* 0x0000000d0b1f7223 */ /* 0x000fe2000001001f */
[----:B---3--:R-:W-:Y:S02]  /*10b50*/  SHF.L.U32 R11, R57, 0x10, RZ ;  /* 0x00000010390b7819 */ /* 0x008fe400000006ff */
[----:B------:R-:W3:Y:S01]  /*10b60*/  LDL.LU R57, [R1+0x698] ;  /* 0x0006980001397983 */ /* 0x000ee20000300800 */
[----:B------:R-:W-:Y:S01]  /*10b70*/  FADD.FTZ R32, R32, R14 ;  /* 0x0000000e20207221 */ /* 0x000fe20000010000 */
[----:B----4-:R-:W-:Y:S02]  /*10b80*/  SHF.L.U32 R14, R59, 0x10, RZ ;  /* 0x000000103b0e7819 */ /* 0x010fe400000006ff */
[----:B------:R-:W4:Y:S01]  /*10b90*/  LDL.LU R59, [R1+0x69c] ;  /* 0x00069c00013b7983 */ /* 0x000f220000300800 */
[----:B------:R-:W-:Y:S01]  /*10ba0*/  FADD.FTZ R10, R10, -UR16 ;  /* 0x800000100a0a7e21 */ /* 0x000fe20008010000 */
[----:B------:R-:W-:Y:S01]  /*10bb0*/  FADD.FTZ R32, R12, R32 ;  /* 0x000000200c207221 */ /* 0x000fe20000010000 */
[----:B------:R-:W-:Y:S01]  /*10bc0*/  FFMA.FTZ R34, R13, R12, R34 ;  /* 0x0000000c0d227223 */ /* 0x000fe20000010022 */
[----:B------:R-:W-:Y:S01]  /*10bd0*/  SHF.L.U32 R12, R49, 0x10, RZ ;  /* 0x00000010310c7819 */ /* 0x000fe200000006ff */
[----:B------:R-:W-:Y:S01]  /*10be0*/  FMUL.FTZ R10, R10, UR17 ;  /* 0x000000110a0a7c20 */ /* 0x000fe20008410000 */
[----:B------:R-:W-:Y:S01]  /*10bf0*/  FADD.FTZ R11, R11, -UR16 ;  /* 0x800000100b0b7e21 */ /* 0x000fe20008010000 */
[----:B------:R-:W-:-:S02]  /*10c00*/  SHF.L.U32 R13, R39, 0x10, RZ ;  /* 0x00000010270d7819 */ /* 0x000fc400000006ff */
[----:B------:R-:W-:Y:S01]  /*10c10*/  FADD.FTZ R4, R4, R12 ;  /* 0x0000000c04047221 */ /* 0x000fe20000010000 */
[----:B------:R-:W-:Y:S01]  /*10c20*/  FFMA.FTZ R28, R12, R10, R28 ;  /* 0x0000000a0c1c7223 */ /* 0x000fe2000001001c */
[----:B------:R-:W-:Y:S01]  /*10c30*/  FMUL.FTZ R12, R3, R12 ;  /* 0x0000000c030c7220 */ /* 0x000fe20000410000 */
[----:B------:R-:W-:Y:S01]  /*10c40*/  FMUL.FTZ R11, R11, UR17 ;  /* 0x000000110b0b7c20 */ /* 0x000fe20008410000 */
[----:B------:R-:W-:Y:S02]  /*10c50*/  FADD.FTZ R14, R14, -UR16 ;  /* 0x800000100e0e7e21 */ /* 0x000fe40008010000 */
[----:B------:R-:W-:Y:S01]  /*10c60*/  FFMA.FTZ R34, R10, R12, R34 ;  /* 0x0000000c0a227223 */ /* 0x000fe20000010022 */
[----:B------:R-:W-:Y:S01]  /*10c70*/  SHF.L.U32 R10, R48, 0x10, RZ ;  /* 0x00000010300a7819 */ /* 0x000fe200000006ff */
[----:B------:R-:W-:Y:S01]  /*10c80*/  FADD.FTZ R29, R29, R13 ;  /* 0x0000000d1d1d7221 */ /* 0x000fe20000010000 */
[----:B------:R-:W-:Y:S01]  /*10c90*/  FFMA.FTZ R31, R13, R11, R31 ;  /* 0x0000000b0d1f7223 */ /* 0x000fe2000001001f */
[----:B------:R-:W-:Y:S01]  /*10ca0*/  FMUL.FTZ R14, R14, UR17 ;  /* 0x000000110e0e7c20 */ /* 0x000fe20008410000 */
[----:B------:R-:W-:Y:S01]  /*10cb0*/  FMUL.FTZ R13, R5, R13 ;  /* 0x0000000d050d7220 */ /* 0x000fe20000410000 */
[----:B------:R-:W-:Y:S01]  /*10cc0*/  FADD.FTZ R32, R32, R12 ;  /* 0x0000000c20207221 */ /* 0x000fe20000010000 */
[----:B------:R-:W-:Y:S01]  /*10cd0*/  FMUL.FTZ R12, R3, R10 ;  /* 0x0000000a030c7220 */ /* 0x000fe20000410000 */
[----:B------:R-:W-:Y:S01]  /*10ce0*/  FADD.FTZ R4, R4, R10 ;  /* 0x0000000a04047221 */ /* 0x000fe20000010000 */
[----:B------:R-:W-:Y:S01]  /*10cf0*/  FFMA.FTZ R28, R10, R14, R28 ;  /* 0x0000000e0a1c7223 */ /* 0x000fe2000001001c */
[----:B------:R-:W-:Y:S01]  /*10d00*/  FADD.FTZ R32, R13, R32 ;  /* 0x000000200d207221 */ /* 0x000fe20000010000 */
[----:B------:R-:W-:Y:S01]  /*10d10*/  FFMA.FTZ R34, R11, R13, R34 ;  /* 0x0000000d0b227223 */ /* 0x000fe20000010022 */
[----:B------:R-:W-:-:S02]  /*10d20*/  SHF.L.U32 R10, R56, 0x10, RZ ;  /* 0x00000010380a7819 */ /* 0x000fc400000006ff */
[----:B------:R-:W-:Y:S01]  /*10d30*/  FADD.FTZ R32, R32, R12 ;  /* 0x0000000c20207221 */ /* 0x000fe20000010000 */
[----:B------:R-:W-:Y:S01]  /*10d40*/  FFMA.FTZ R34, R14, R12, R34 ;  /* 0x0000000c0e227223 */ /* 0x000fe20000010022 */
[----:B------:R-:W-:Y:S02]  /*10d50*/  SHF.L.U32 R12, R58, 0x10, RZ ;  /* 0x000000103a0c7819 */ /* 0x000fe400000006ff */
[----:B--2---:R-:W-:Y:S01]  /*10d60*/  SHF.L.U32 R11, R61, 0x10, RZ ;  /* 0x000000103d0b7819 */ /* 0x004fe200000006ff */
[----:B------:R-:W-:Y:S01]  /*10d70*/  FADD.FTZ R10, R10, -UR16 ;  /* 0x800000100a0a7e21 */ /* 0x000fe20008010000 */
[----:B------:R-:W2:Y:S01]  /*10d80*/  LDL.LU R61, [R1+0x6a8] ;  /* 0x0006a800013d7983 */ /* 0x000ea20000300800 */
[----:B------:R-:W-:Y:S02]  /*10d90*/  SHF.L.U32 R15, R46, 0x10, RZ ;  /* 0x000000102e0f7819 */ /* 0x000fe400000006ff */
[----:B------:R-:W-:Y:S01]  /*10da0*/  FADD.FTZ R11, R11, -UR16 ;  /* 0x800000100b0b7e21 */ /* 0x000fe20008010000 */
[----:B------:R-:W-:Y:S01]  /*10db0*/  FMUL.FTZ R10, R10, UR17 ;  /* 0x000000110a0a7c20 */ /* 0x000fe20008410000 */
[----:B------:R-:W2:Y:S01]  /*10dc0*/  LDL.LU R56, [R1+0x6ac] ;  /* 0x0006ac0001387983 */ /* 0x000ea20000300800 */
[----:B------:R-:W-:Y:S01]  /*10dd0*/  FMUL.FTZ R17, R5, R12 ;  /* 0x0000000c05117220 */ /* 0x000fe20000410000 */
[----:B------:R-:W-:Y:S01]  /*10de0*/  FMUL.FTZ R11, R11, UR17 ;  /* 0x000000110b0b7c20 */ /* 0x000fe20008410000 */
[----:B------:R-:W-:Y:S01]  /*10df0*/  FADD.FTZ R4, R4, R15 ;  /* 0x0000000f04047221 */ /* 0x000fe20000010000 */
[----:B---3--:R-:W-:Y:S01]  /*10e00*/  SHF.L.U32 R13, R57, 0x10, RZ ;  /* 0x00000010390d7819 */ /* 0x008fe200000006ff */
[----:B------:R-:W-:Y:S01]  /*10e10*/  FFMA.FTZ R28, R15, R10, R28 ;  /* 0x0000000a0f1c7223 */ /* 0x000fe2000001001c */
[----:B------:R-:W3:Y:S01]  /*10e20*/  LDL.LU R57, [R1+0x2b4] ;  /* 0x0002b40001397983 */ /* 0x000ee20000300800 */
[----:B------:R-:W-:Y:S01]  /*10e30*/  FFMA.FTZ R31, R12, R11, R31 ;  /* 0x0000000b0c1f7223 */ /* 0x000fe2000001001f */
[----:B------:R-:W-:Y:S01]  /*10e40*/  FMUL.FTZ R15, R3, R15 ;  /* 0x0000000f030f7220 */ /* 0x000fe20000410000 */
[----:B------:R-:W-:Y:S01]  /*10e50*/  FADD.FTZ R32, R17, R32 ;  /* 0x0000002011207221 */ /* 0x000fe20000010000 */
[----:B------:R-:W-:Y:S01]  /*10e60*/  FFMA.FTZ R11, R11, R17, R34 ;  /* 0x000000110b0b7223 */ /* 0x000fe20000010022 */
[----:B------:R-:W3:Y:S02]  /*10e70*/  LDL.LU R58, [R1+0x290] ;  /* 0x00029000013a7983 */ /* 0x000ee40000300800 */
[----:B------:R-:W-:Y:S01]  /*10e80*/  FADD.FTZ R32, R32, R15 ;  /* 0x0000000f20207221 */ /* 0x000fe20000010000 */
[----:B------:R-:W-:Y:S01]  /*10e90*/  FFMA.FTZ R15, R10, R15, R11 ;  /* 0x0000000f0a0f7223 */ /* 0x000fe2000001000b */
[----:B----4-:R-:W-:-:S02]  /*10ea0*/  SHF.L.U32 R11, R59, 0x10, RZ ;  /* 0x000000103b0b7819 */ /* 0x010fc400000006ff */
[----:B------:R-:W4:Y:S01]  /*10eb0*/  LDL.LU R59, [R1+0x6b4] ;  /* 0x0006b400013b7983 */ /* 0x000f220000300800 */
[----:B------:R-:W-:Y:S01]  /*10ec0*/  FADD.FTZ R13, R13, -UR16 ;  /* 0x800000100d0d7e21 */ /* 0x000fe20008010000 */
[----:B------:R-:W-:Y:S01]  /*10ed0*/  FADD.FTZ R29, R29, R12 ;  /* 0x0000000c1d1d7221 */ /* 0x000fe20000010000 */
[----:B------:R-:W-:Y:S02]  /*10ee0*/  SHF.L.U32 R12, R60, 0x10, RZ ;  /* 0x000000103c0c7819 */ /* 0x000fe400000006ff */
[----:B------:R-:W-:Y:S01]  /*10ef0*/  FMUL.FTZ R14, R13, UR17 ;  /* 0x000000110d0e7c20 */ /* 0x000fe20008410000 */
[----:B------:R-:W-:Y:S01]  /*10f00*/  FADD.FTZ R11, R11, -UR16 ;  /* 0x800000100b0b7e21 */ /* 0x000fe20008010000 */
[----:B------:R-:W-:Y:S01]  /*10f10*/  SHF.L.U32 R17, R44, 0x10, RZ ;  /* 0x000000102c117819 */ /* 0x000fe200000006ff */
[----:B------:R-:W-:Y:S01]  /*10f20*/  FMUL.FTZ R13, R5, R12 ;  /* 0x0000000c050d7220 */ /* 0x000fe20000410000 */
[----:B------:R-:W-:Y:S01]  /*10f30*/  FADD.FTZ R29, R29, R12 ;  /* 0x0000000c1d1d7221 */ /* 0x000fe20000010000 */
[----:B------:R-:W-:Y:S01]  /*10f40*/  FFMA.FTZ R31, R12, R14, R31 ;  /* 0x0000000e0c1f7223 */ /* 0x000fe2000001001f */
[----:B------:R-:W4:Y:S01]  /*10f50*/  LDL.LU R60, [R1+0x6b8] ;  /* 0x0006b800013c7983 */ /* 0x000f220000300800 */
[----:B------:R-:W-:Y:S01]  /*10f60*/  FADD.FTZ R10, R13, R32 ;  /* 0x000000200d0a7221 */ /* 0x000fe20000010000 */
[----:B------:R-:W-:Y:S01]  /*10f70*/  FFMA.FTZ R15, R14, R13, R15 ;  /* 0x0000000d0e0f7223 */ /* 0x000fe2000001000f */
[----:B------:R-:W-:Y:S01]  /*10f80*/  FMUL.FTZ R14, R11, UR17 ;  /* 0x000000110b0e7c20 */ /* 0x000fe20008410000 */
[----:B------:R-:W-:-:S03]  /*10f90*/  FADD.FTZ R4, R4, R17 ;  /* 0x0000001104047221 */ /* 0x000fc60000010000 */
[----:B------:R-:W-:Y:S01]  /*10fa0*/  FFMA.FTZ R28, R17, R14, R28 ;  /* 0x0000000e111c7223 */ /* 0x000fe2000001001c */
[----:B------:R-:W-:Y:S01]  /*10fb0*/  FMUL.FTZ R17, R3, R17 ;  /* 0x0000001103117220 */ /* 0x000fe20000410000 */
[----:B--2---:R-:W-:Y:S02]  /*10fc0*/  SHF.L.U32 R12, R61, 0x10, RZ ;  /* 0x000000103d0c7819 */ /* 0x004fe400000006ff */
[----:B------:R-:W2:Y:S03]  /*10fd0*/  LDL.LU R61, [R1+0x6c0] ;  /* 0x0006c000013d7983 */ /* 0x000ea60000300800 */
[----:B------:R-:W-:Y:S01]  /*10fe0*/  FADD.FTZ R13, R12, -UR16 ;  /* 0x800000100c0d7e21 */ /* 0x000fe20008010000 */
[----:B------:R-:W-:Y:S01]  /*10ff0*/  SHF.L.U32 R12, R56, 0x10, RZ ;  /* 0x00000010380c7819 */ /* 0x000fe200000006ff */
[----:B------:R-:W-:Y:S01]  /*11000*/  FADD.FTZ R19, R10, R17 ;  /* 0x000000110a137221 */ /* 0x000fe20000010000 */
[----:B------:R-:W-:Y:S01]  /*11010*/  FFMA.FTZ R14, R14, R17, R15 ;  /* 0x000000110e0e7223 */ /* 0x000fe2000001000f */
[----:B------:R-:W-:Y:S01]  /*11020*/  FMUL.FTZ R13, R13, UR17 ;  /* 0x000000110d0d7c20 */ /* 0x000fe20008410000 */
[----:B------:R-:W2:Y:S01]  /*11030*/  LDL.LU R56, [R1+0x6d8] ;  /* 0x0006d80001387983 */ /* 0x000ea20000300800 */
[----:B---3--:R-:W-:Y:S01]  /*11040*/  SHF.L.U32 R11, R57, 0x10, RZ ;  /* 0x00000010390b7819 */ /* 0x008fe200000006ff */
[----:B------:R-:W-:Y:S01]  /*11050*/  FADD.FTZ R29, R29, R12 ;  /* 0x0000000c1d1d7221 */ /* 0x000fe20000010000 */
[----:B------:R-:W-:Y:S01]  /*11060*/  FFMA.FTZ R31, R12, R13, R31 ;  /* 0x0000000d0c1f7223 */ /* 0x000fe2000001001f */
[----:B------:R-:W-:Y:S01]  /*11070*/  FMUL.FTZ R12, R5, R12 ;  /* 0x0000000c050c7220 */ /* 0x000fe20000410000 */
[----:B------:R-:W3:Y:S01]  /*11080*/  LDL.LU R57, [R1+0x6d4] ;  /* 0x0006d40001397983 */ /* 0x000ee20000300800 */
[----:B------:R-:W-:-:S02]  /*11090*/  FADD.FTZ R16, R11, -UR16 ;  /* 0x800000100b107e21 */ /* 0x000fc40008010000 */
[----:B------:R-:W-:Y:S01]  /*110a0*/  FADD.FTZ R10, R12, R19 ;  /* 0x000000130c0a7221 */ /* 0x000fe20000010000 */
[----:B------:R-:W-:Y:S01]  /*110b0*/  FFMA.FTZ R11, R13, R12, R14 ;  /* 0x0000000c0d0b7223 */ /* 0x000fe2000001000e */
[----:B----4-:R-:W-:Y:S02]  /*110c0*/  SHF.L.U32 R12, R59, 0x10, RZ ;  /* 0x000000103b0c7819 */ /* 0x010fe400000006ff */
[----:B------:R-:W4:Y:S01]  /*110d0*/  LDL.LU R59, [R1+0x2a8] ;  /* 0x0002a800013b7983 */ /* 0x000f220000300800 */
[----:B------:R-:W-:Y:S01]  /*110e0*/  SHF.L.U32 R15, R42, 0x10, RZ ;  /* 0x000000102a0f7819 */ /* 0x000fe200000006ff */
[----:B------:R-:W-:Y:S01]  /*110f0*/  FMUL.FTZ R16, R16, UR17 ;  /* 0x0000001110107c20 */ /* 0x000fe20008410000 */
[----:B------:R-:W-:Y:S02]  /*11100*/  SHF.L.U32 R14, R58, 0x10, RZ ;  /* 0x000000103a0e7819 */ /* 0x000fe400000006ff */
[----:B------:R-:W4:Y:S01]  /*11110*/  LDL.LU R58, [R1+0x6d0] ;  /* 0x0006d000013a7983 */ /* 0x000f220000300800 */
[----:B------:R-:W-:Y:S01]  /*11120*/  FMUL.FTZ R13, R3, R15 ;  /* 0x0000000f030d7220 */ /* 0x000fe20000410000 */
[----:B------:R-:W-:-:S03]  /*11130*/  FFMA.FTZ R28, R15, R16, R28 ;  /* 0x000000100f1c7223 */ /* 0x000fc6000001001c */
[----:B------:R-:W-:Y:S01]  /*11140*/  FADD.FTZ R10, R10, R13 ;  /* 0x0000000d0a0a7221 */ /* 0x000fe20000010000 */
[----:B------:R-:W-:Y:S01]  /*11150*/  FFMA.FTZ R11, R16, R13, R11 ;  /* 0x0000000d100b7223 */ /* 0x000fe2000001000b */
[----:B------:R-:W-:Y:S01]  /*11160*/  FADD.FTZ R13, R12, -UR16 ;  /* 0x800000100c0d7e21 */ /* 0x000fe20008010000 */
[----:B------:R-:W-:Y:S01]  /*11170*/  SHF.L.U32 R12, R60, 0x10, RZ ;  /* 0x000000103c0c7819 */ /* 0x000fe200000006ff */
[----:B------:R-:W-:Y:S01]  /*11180*/  FADD.FTZ R16, R14, -UR16 ;  /* 0x800000100e107e21 */ /* 0x000fe20008010000 */
[----:B------:R-:W-:Y:S01]  /*11190*/  FADD.FTZ R4, R4, R15 ;  /* 0x0000000f04047221 */ /* 0x000fe20000010000 */
[----:B------:R-:W4:Y:S01]  /*111a0*/  LDL.LU R60, [R1+0x6e0] ;  /* 0x0006e000013c7983 */ /* 0x000f220000300800 */
[----:B------:R-:W-:Y:S01]  /*111b0*/  SHF.L.U32 R17, R40, 0x10, RZ ;  /* 0x0000001028117819 */ /* 0x000fe200000006ff */
[----:B------:R-:W-:Y:S01]  /*111c0*/  FMUL.FTZ R14, R13, UR17 ;  /* 0x000000110d0e7c20 */ /* 0x000fe20008410000 */
[----:B------:R-:W-:Y:S01]  /*111d0*/  FMUL.FTZ R16, R16, UR17 ;  /* 0x0000001110107c20 */ /* 0x000fe20008410000 */
[----:B------:R-:W-:-:S02]  /*111e0*/  FMUL.FTZ R13, R5, R12 ;  /* 0x0000000c050d7220 */ /* 0x000fc40000410000 */
[----:B------:R-:W-:Y:S01]  /*111f0*/  FADD.FTZ R4, R4, R17 ;  /* 0x0000001104047221 */ /* 0x000fe20000010000 */
[----:B------:R-:W-:Y:S01]  /*11200*/  FFMA.FTZ R28, R17, R16, R28 ;  /* 0x00000010111c7223 */ /* 0x000fe2000001001c */
[----:B------:R-:W-:Y:S01]  /*11210*/  FMUL.FTZ R17, R3, R17 ;  /* 0x0000001103117220 */ /* 0x000fe20000410000 */
[----:B------:R-:W-:Y:S01]  /*11220*/  FFMA.FTZ R11, R14, R13, R11 ;  /* 0x0000000d0e0b7223 */ /* 0x000fe2000001000b */
[----:B------:R-:W-:Y:S01]  /*11230*/  FADD.FTZ R29, R29, R12 ;  /* 0x0000000c1d1d7221 */ /* 0x000fe20000010000 */
[----:B------:R-:W-:Y:S01]  /*11240*/  FFMA.FTZ R31, R12, R14, R31 ;  /* 0x0000000e0c1f7223 */ /* 0x000fe2000001001f */
[----:B--2---:R-:W-:Y:S02]  /*11250*/  SHF.L.U32 R15, R61, 0x10, RZ ;  /* 0x000000103d0f7819 */ /* 0x004fe400000006ff */
[----:B------:R-:W2:Y:S01]  /*11260*/  LDL.LU R61, [R1+0x29c] ;  /* 0x00029c00013d7983 */ /* 0x000ea20000300800 */
[----:B------:R-:W-:Y:S01]  /*11270*/  FFMA.FTZ R16, R16, R17, R11 ;  /* 0x0000001110107223 */ /* 0x000fe2000001000b */
[----:B---3--:R-:W-:-:S02]  /*11280*/  SHF.L.U32 R12, R57, 0x10, RZ ;  /* 0x00000010390c7819 */ /* 0x008fc400000006ff */
[----:B------:R-:W3:Y:S01]  /*11290*/  LDL.LU R57, [R1+0x6c4] ;  /* 0x0006c40001397983 */ /* 0x000ee20000300800 */
[----:B----4-:R-:W-:-:S03]  /*112a0*/  SHF.L.U32 R11, R59, 0x10, RZ ;  /* 0x000000103b0b7819 */ /* 0x010fc600000006ff */
        /* <DEDUP_REMOVED lines=11> */
[----:B------:R-:W4:Y:S01]  /*11360*/  LDL.LU R58, [R1+0x6dc] ;  /* 0x0006dc00013a7983 */ /* 0x000f220000300800 */
[----:B------:R-:W-:Y:S01]  /*11370*/  FADD.FTZ R14, R11, -UR16 ;  /* 0x800000100b0e7e21 */ /* 0x000fe20008010000 */
[----:B------:R-:W-:Y:S01]  /*11380*/  FADD.FTZ R15, R12, -UR16 ;  /* 0x800000100c0f7e21 */ /* 0x000fe20008010000 */
[----:B------:R-:W-:-:S02]  /*11390*/  SHF.L.U32 R11, R38, 0x10, RZ ;  /* 0x00000010260b7819 */ /* 0x000fc400000006ff */
[----:B------:R-:W-:Y:S02]  /*113a0*/  SHF.L.U32 R12, R60, 0x10, RZ ;  /* 0x000000103c0c7819 */ /* 0x000fe400000006ff */
[----:B------:R-:W4:Y:S01]  /*113b0*/  LDL.LU R60, [R1+0x6e8] ;  /* 0x0006e800013c7983 */ /* 0x000f220000300800 */
[----:B------:R-:W-:Y:S01]  /*113c0*/  FMUL.FTZ R17, R14, UR17 ;  /* 0x000000110e117c20 */ /* 0x000fe20008410000 */
[----:B------:R-:W-:-:S03]  /*113d0*/  FMUL.FTZ R18, R3, R11 ;  /* 0x0000000b03127220 */ /* 0x000fc60000410000 */
[----:B------:R-:W-:Y:S01]  /*113e0*/  FFMA.FTZ R28, R11, R17, R28 ;  /* 0x000000110b1c7223 */ /* 0x000fe2000001001c */
[----:B------:R-:W-:Y:S01]  /*113f0*/  FFMA.FTZ R16, R17, R18, R16 ;  /* 0x0000001211107223 */ /* 0x000fe20000010010 */
[----:B--2---:R-:W-:Y:S02]  /*11400*/  SHF.L.U32 R19, R61, 0x10, RZ ;  /* 0x000000103d137819 */ /* 0x004fe400000006ff */
[----:B------:R-:W2:Y:S01]  /*11410*/  LDL.LU R61, [R1+0x6e4] ;  /* 0x0006e400013d7983 */ /* 0x000ea20000300800 */
[----:B------:R-:W-:Y:S01]  /*11420*/  FADD.FTZ R14, R4, R11 ;  /* 0x0000000b040e7221 */ /* 0x000fe20000010000 */
[----:B---3--:R-:W-:Y:S02]  /*11430*/  SHF.L.U32 R17, R57, 0x10, RZ ;  /* 0x0000001039117819 */ /* 0x008fe400000006ff */
[----:B------:R-:W3:Y:S01]  /*11440*/  LDL.LU R57, [R1+0x6f0] ;  /* 0x0006f00001397983 */ /* 0x000ee20000300800 */
[----:B----4-:R-:W-:-:S03]  /*11450*/  SHF.L.U32 R11, R59, 0x10, RZ ;  /* 0x000000103b0b7819 */ /* 0x010fc600000006ff */
[----:B------:R-:W4:Y:S01]  /*11460*/  LDL.LU R59, [R1+0x6ec] ;  /* 0x0006ec00013b7983 */ /* 0x000f220000300800 */
[----:B------:R-:W-:Y:S01]  /*11470*/  FMUL.FTZ R15, R15, UR17 ;  /* 0x000000110f0f7c20 */ /* 0x000fe20008410000 */
[----:B------:R-:W-:Y:S01]  /*11480*/  FADD.FTZ R10, R10, R12 ;  /* 0x0000000c0a0a7221 */ /* 0x000fe20000010000 */
[----:B------:R-:W-:Y:S01]  /*11490*/  FADD.FTZ R13, R13, R18 ;  /* 0x000000120d0d7221 */ /* 0x000fe20000010000 */
[----:B------:R-:W-:Y:S01]  /*114a0*/  FADD.FTZ R19, R19, -UR16 ;  /* 0x8000001013137e21 */ /* 0x000fe20008010000 */
[----:B------:R-:W-:Y:S01]  /*114b0*/  FFMA.FTZ R4, R12, R15, R31 ;  /* 0x0000000f0c047223 */ /* 0x000fe2000001001f */
[----:B------:R-:W-:Y:S02]  /*114c0*/  FMUL.FTZ R12, R5, R12 ;  /* 0x0000000c050c7220 */ /* 0x000fe40000410000 */
[----:B------:R-:W-:Y:S02]  /*114d0*/  FMUL.FTZ R19, R19, UR17 ;  /* 0x0000001113137c20 */ /* 0x000fe40008410000 */
[----:B------:R-:W-:Y:S01]  /*114e0*/  FADD.FTZ R13, R12, R13 ;  /* 0x0000000d0c0d7221 */ /* 0x000fe20000010000 */
[----:B------:R-:W-:Y:S01]  /*114f0*/  FFMA.FTZ R16, R15, R12, R16 ;  /* 0x0000000c0f107223 */ /* 0x000fe20000010010 */
[----:B------:R-:W-:Y:S01]  /*11500*/  FMUL.FTZ R12, R3, R17 ;  /* 0x00000011030c7220 */ /* 0x000fe20000410000 */
[----:B------:R-:W-:Y:S01]  /*11510*/  FFMA.FTZ R28, R17, R19, R28 ;  /* 0x00000013111c7223 */ /* 0x000fe2000001001c */
[----:B------:R-:W-:-:S02]  /*11520*/  SHF.L.U32 R15, R56, 0x10, RZ ;  /* 0x00000010380f7819 */ /* 0x000fc400000006ff */
[----:B------:R-:W4:Y:S01]  /*11530*/  LDL.LU R56, [R1+0x6f8] ;  /* 0x0006f80001387983 */ /* 0x000f220000300800 */
[----:B------:R-:W-:Y:S01]  /*11540*/  FADD.FTZ R18, R13, R12 ;  /* 0x0000000c0d127221 */ /* 0x000fe20000010000 */
[----:B------:R-:W-:Y:S01]  /*11550*/  FFMA.FTZ R19, R19, R12, R16 ;  /* 0x0000000c13137223 */ /* 0x000fe20000010010 */
[----:B------:R-:W-:Y:S01]  /*11560*/  FADD.FTZ R12, R11, -UR16 ;  /* 0x800000100b0c7e21 */ /* 0x000fe20008010000 */
[----:B------:R-:W-:Y:S01]  /*11570*/  SHF.L.U32 R11, R58, 0x10, RZ ;  /* 0x000000103a0b7819 */ /* 0x000fe200000006ff */
[----:B------:R-:W-:Y:S01]  /*11580*/  FADD.FTZ R16, R15, -UR16 ;  /* 0x800000100f107e21 */ /* 0x000fe20008010000 */
[----:B------:R-:W4:Y:S01]  /*11590*/  LDL.LU R58, [R1+0x6f4] ;  /* 0x0006f400013a7983 */ /* 0x000f220000300800 */
[----:B------:R-:W-:Y:S01]  /*115a0*/  FMUL.FTZ R12, R12, UR17 ;  /* 0x000000110c0c7c20 */ /* 0x000fe20008410000 */
[----:B------:R-:W-:Y:S02]  /*115b0*/  SHF.L.U32 R13, R60, 0x10, RZ ;  /* 0x000000103c0d7819 */ /* 0x000fe400000006ff */
[----:B------:R-:W4:Y:S01]  /*115c0*/  LDL.LU R60, [R1+0x700] ;  /* 0x00070000013c7983 */ /* 0x000f220000300800 */
[----:B------:R-:W-:Y:S01]  /*115d0*/  FADD.FTZ R14, R14, R17 ;  /* 0x000000110e0e7221 */ /* 0x000fe20000010000 */
[----:B------:R-:W-:Y:S01]  /*115e0*/  FMUL.FTZ R16, R16, UR17 ;  /* 0x0000001110107c20 */ /* 0x000fe20008410000 */
[----:B------:R-:W-:Y:S01]  /*115f0*/  FADD.FTZ R10, R10, R11 ;  /* 0x0000000b0a0a7221 */ /* 0x000fe20000010000 */
[----:B------:R-:W-:Y:S01]  /*11600*/  FFMA.FTZ R4, R11, R12, R4 ;  /* 0x0000000c0b047223 */ /* 0x000fe20000010004 */
[----:B------:R-:W-:Y:S01]  /*11610*/  FMUL.FTZ R11, R5, R11 ;  /* 0x0000000b050b7220 */ /* 0x000fe20000410000 */
[----:B------:R-:W4:Y:S01]  /*11620*/  LDL.LU R55, [R1+0x710] ;  /* 0x0007100001377983 */ /* 0x000f220000300800 */
[----:B--2---:R-:W-:-:S02]  /*11630*/  SHF.L.U32 R15, R61, 0x10, RZ ;  /* 0x000000103d0f7819 */ /* 0x004fc400000006ff */
[----:B------:R-:W-:Y:S01]  /*11640*/  FADD.FTZ R18, R11, R18 ;  /* 0x000000120b127221 */ /* 0x000fe20000010000 */
[----:B------:R-:W-:Y:S01]  /*11650*/  FFMA.FTZ R19, R12, R11, R19 ;  /* 0x0000000b0c137223 */ /* 0x000fe20000010013 */
[----:B------:R-:W2:Y:S01]  /*11660*/  LDL.LU R61, [R1+0x6fc] ;  /* 0x0006fc00013d7983 */ /* 0x000ea20000300800 */
[----:B------:R-:W-:Y:S01]  /*11670*/  FADD.FTZ R14, R14, R15 ;  /* 0x0000000f0e0e7221 */ /* 0x000fe20000010000 */
[----:B------:R-:W-:Y:S01]  /*11680*/  FFMA.FTZ R28, R15, R16, R28 ;  /* 0x000000100f1c7223 */ /* 0x000fe2000001001c */
[----:B------:R-:W-:Y:S01]  /*11690*/  FMUL.FTZ R15, R3, R15 ;  /* 0x0000000f030f7220 */ /* 0x000fe20000410000 */
[----:B------:R-:W2:Y:S03]  /*116a0*/  LDL.LU R54, [R1+0x70c] ;  /* 0x00070c0001367983 */ /* 0x000ea60000300800 */
[----:B------:R-:W-:Y:S01]  /*116b0*/  FADD.FTZ R17, R18, R15 ;  /* 0x0000000f12117221 */ /* 0x000fe20000010000 */
[----:B------:R-:W2:Y:S01]  /*116c0*/  LDL.LU R37, [R1+0x714] ;  /* 0x0007140001257983 */ /* 0x000ea20000300800 */
[----:B---3--:R-:W-:Y:S01]  /*116d0*/  SHF.L.U32 R11, R57, 0x10, RZ ;  /* 0x00000010390b7819 */ /* 0x008fe200000006ff */
[----:B------:R-:W-:-:S02]  /*116e0*/  FFMA.FTZ R16, R16, R15, R19 ;  /* 0x0000000f10107223 */ /* 0x000fc40000010013 */
[----:B------:R-:W3:Y:S01]  /*116f0*/  LDL.LU R57, [R1+0x704] ;  /* 0x0007040001397983 */ /* 0x000ee20000300800 */
[----:B----4-:R-:W-:-:S03]  /*11700*/  SHF.L.U32 R15, R59, 0x10, RZ ;  /* 0x000000103b0f7819 */ /* 0x010fc600000006ff */
[----:B------:R-:W4:Y:S01]  /*11710*/  LDL.LU R59, [R1+0x708] ;  /* 0x00070800013b7983 */ /* 0x000f220000300800 */
[----:B------:R-:W-:Y:S01]  /*11720*/  FADD.FTZ R13, R13, -UR16 ;  /* 0x800000100d0d7e21 */ /* 0x000fe20008010000 */
[----:B------:R-:W-:-:S03]  /*11730*/  FMUL.FTZ R12, R5, R11 ;  /* 0x0000000b050c7220 */ /* 0x000fc60000410000 */
[----:B------:R-:W-:Y:S01]  /*11740*/  FMUL.FTZ R13, R13, UR17 ;  /* 0x000000110d0d7c20 */ /* 0x000fe20008410000 */
[----:B------:R-:W-:-:S03]  /*11750*/  FADD.FTZ R10, R10, R11 ;  /* 0x0000000b0a0a7221 */ /* 0x000fc60000010000 */
[----:B------:R-:W-:Y:S01]  /*11760*/  FFMA.FTZ R11, R11, R13, R4 ;  /* 0x0000000d0b0b7223 */ /* 0x000fe20000010004 */
[----:B------:R-:W-:Y:S01]  /*11770*/  SHF.L.U32 R4, R56, 0x10, RZ ;  /* 0x0000001038047819 */ /* 0x000fe200000006ff */
[----:B------:R-:W-:Y:S01]  /*11780*/  FFMA.FTZ R16, R13, R12, R16 ;  /* 0x0000000c0d107223 */ /* 0x000fe20000010010 */
[----:B------:R-:W-:Y:S01]  /*11790*/  FADD.FTZ R17, R12, R17 ;  /* 0x000000110c117221 */ /* 0x000fe20000010000 */
[----:B------:R-:W-:Y:S01]  /*117a0*/  FADD.FTZ R15, R15, -UR16 ;  /* 0x800000100f0f7e21 */ /* 0x000fe20008010000 */
[----:B------:R-:W4:Y:S01]  /*117b0*/  LDL.LU R56, [R1+0x718] ;  /* 0x0007180001387983 */ /* 0x000f220000300800 */
[----:B------:R-:W-:Y:S01]  /*117c0*/  FADD.FTZ R4, R4, -UR16 ;  /* 0x8000001004047e21 */ /* 0x000fe20008010000 */
[----:B------:R-:W-:Y:S01]  /*117d0*/  SHF.L.U32 R13, R58, 0x10, RZ ;  /* 0x000000103a0d7819 */ /* 0x000fe200000006ff */
[----:B------:R-:W-:Y:S01]  /*117e0*/  FMUL.FTZ R15, R15, UR17 ;  /* 0x000000110f0f7c20 */ /* 0x000fe20008410000 */
[----:B------:R-:W4:Y:S01]  /*117f0*/  LDL.LU R58, [R1+0x720] ;  /* 0x00072000013a7983 */ /* 0x000f220000300800 */
[----:B------:R-:W-:Y:S01]  /*11800*/  SHF.L.U32 R12, R60, 0x10, RZ ;  /* 0x000000103c0c7819 */ /* 0x000fe200000006ff */
[----:B------:R-:W-:Y:S01]  /*11810*/  FMUL.FTZ R18, R4, UR17 ;  /* 0x0000001104127c20 */ /* 0x000fe20008410000 */
[----:B------:R-:W-:Y:S01]  /*11820*/  FMUL.FTZ R20, R3, R13 ;  /* 0x0000000d03147220 */ /* 0x000fe20000410000 */
[----:B------:R-:W4:Y:S02]  /*11830*/  LDL.LU R60, [R1+0x71c] ;  /* 0x00071c00013c7983 */ /* 0x000f240000300800 */
[----:B------:R-:W-:Y:S01]  /*11840*/  FADD.FTZ R4, R10, R12 ;  /* 0x0000000c0a047221 */ /* 0x000fe20000010000 */
[----:B------:R-:W-:Y:S01]  /*11850*/  FFMA.FTZ R10, R12, R18, R11 ;  /* 0x000000120c0a7223 */ /* 0x000fe2000001000b */
[----:B------:R-:W-:Y:S01]  /*11860*/  FFMA.FTZ R28, R13, R15, R28 ;  /* 0x0000000f0d1c7223 */ /* 0x000fe2000001001c */
[----:B------:R-:W-:Y:S01]  /*11870*/  FMUL.FTZ R11, R5, R12 ;  /* 0x0000000c050b7220 */ /* 0x000fe20000410000 */
[----:B------:R-:W-:Y:S01]  /*11880*/  FADD.FTZ R12, R17, R20 ;  /* 0x00000014110c7221 */ /* 0x000fe20000010000 */
[----:B------:R-:W-:Y:S01]  /*11890*/  FFMA.FTZ R15, R15, R20, R16 ;  /* 0x000000140f0f7223 */ /* 0x000fe20000010010 */
[----:B------:R-:W-:Y:S01]  /*118a0*/  FADD.FTZ R14, R14, R13 ;  /* 0x0000000d0e0e7221 */ /* 0x000fe20000010000 */
[----:B--2---:R-:W-:-:S02]  /*118b0*/  SHF.L.U32 R19, R61, 0x10, RZ ;  /* 0x000000103d137819 */ /* 0x004fc400000006ff */
[----:B------:R-:W2:Y:S01]  /*118c0*/  LDL.LU R61, [R1+0x724] ;  /* 0x00072400013d7983 */ /* 0x000ea20000300800 */
[----:B------:R-:W-:Y:S01]  /*118d0*/  FADD.FTZ R12, R11, R12 ;  /* 0x0000000c0b0c7221 */ /* 0x000fe20000010000 */
[----:B------:R-:W-:Y:S01]  /*118e0*/  FFMA.FTZ R15, R18, R11, R15 ;  /* 0x0000000b120f7223 */ /* 0x000fe2000001000f */
[----:B---3--:R-:W-:Y:S02]  /*118f0*/  SHF.L.U32 R13, R57, 0x10, RZ ;  /* 0x00000010390d7819 */ /* 0x008fe400000006ff */
        /* <DEDUP_REMOVED lines=8> */
[----:B------:R-:W-:Y:S01]  /*11980*/  FFMA.FTZ R16, R16, R17, R15 ;  /* 0x0000001110107223 */ /* 0x000fe2000001000f */
[----:B------:R-:W-:Y:S01]  /*11990*/  SHF.L.U32 R13, R55, 0x10, RZ ;  /* 0x00000010370d7819 */ /* 0x000fe200000006ff */
[----:B------:R-:W-:Y:S01]  /*119a0*/  FADD.FTZ R11, R11, -UR16 ;  /* 0x800000100b0b7e21 */ /* 0x000fe20008010000 */
[----:B------:R-:W-:Y:S01]  /*119b0*/  SHF.L.U32 R15, R54, 0x10, RZ ;  /* 0x00000010360f7819 */ /* 0x000fe200000006ff */
[----:B------:R-:W-:Y:S01]  /*119c0*/  FADD.FTZ R19, R12, R17 ;  /* 0x000000110c137221 */ /* 0x000fe20000010000 */
[----:B------:R-:W-:Y:S01]  /*119d0*/  SHF.L.U32 R21, R37, 0x10, RZ ;  /* 0x0000001025157819 */ /* 0x000fe200000006ff */
[----:B------:R-:W-:Y:S01]  /*119e0*/  FMUL.FTZ R12, R5, R13 ;  /* 0x0000000d050c7220 */ /* 0x000fe20000410000 */
[----:B------:R-:W-:Y:S01]  /*119f0*/  FMUL.FTZ R11, R11, UR17 ;  /* 0x000000110b0b7c20 */ /* 0x000fe20008410000 */
        /* <DEDUP_REMOVED lines=15> */
[----:B------:R-:W-:Y:S01]  /*11af0*/  FADD.FTZ R18, R18, -UR16 ;  /* 0x8000001012127e21 */ /* 0x000fe20008010000 */
[----:B--2---:R-:W-:Y:S01]  /*11b00*/  SHF.L.U32 R13, R61, 0x10, RZ ;  /* 0x000000103d0d7819 */ /* 0x004fe200000006ff */
[----:B------:R-:W-:Y:S01]  /*11b10*/  FADD.FTZ R19, R12, R19 ;  /* 0x000000130c137221 */ /* 0x000fe20000010000 */
[----:B------:R-:W-:Y:S01]  /*11b20*/  FFMA.FTZ R16, R17, R12, R16 ;  /* 0x0000000c11107223 */ /* 0x000fe20000010010 */
[----:B------:R-:W-:-:S02]  /*11b30*/  FMUL.FTZ R25, R18, UR17 ;  /* 0x0000001112197c20 */ /* 0x000fc40008410000 */
[----:B------:R-:W-:Y:S01]  /*11b40*/  FMUL.FTZ R12, R3, R13 ;  /* 0x0000000d030c7220 */ /* 0x000fe20000410000 */
[----:B---3--:R-:W-:-:S03]  /*11b50*/  SHF.L.U32 R11, R57, 0x10, RZ ;  /* 0x00000010390b7819 */ /* 0x008fc600000006ff */
[----:B------:R-:W-:Y:S01]  /*11b60*/  FADD.FTZ R19, R19, R12 ;  /* 0x0000000c13137221 */ /* 0x000fe20000010000 */
[----:B------:R-:W-:Y:S01]  /*11b70*/  FFMA.FTZ R16, R25, R12, R16 ;  /* 0x0000000c19107223 */ /* 0x000fe20000010010 */
[----:B------:R-:W-:Y:S01]  /*11b80*/  FADD.FTZ R11, R11, -UR16 ;  /* 0x800000100b0b7e21 */ /* 0x000fe20008010000 */
[----:B------:R-:W-:Y:S01]  /*11b90*/  FADD.FTZ R4, R4, R15 ;  /* 0x0000000f04047221 */ /* 0x000fe20000010000 */
[----:B------:R-:W-:Y:S01]  /*11ba0*/  FADD.FTZ R14, R14, R21 ;  /* 0x000000150e0e7221 */ /* 0x000fe20000010000 */
[----:B------:R-:W-:Y:S01]  /*11bb0*/  FFMA.FTZ R28, R21, R23, R28 ;  /* 0x00000017151c7223 */ /* 0x000fe2000001001c */
[----:B------:R-:W-:Y:S01]  /*11bc0*/  FMUL.FTZ R11, R11, UR17 ;  /* 0x000000110b0b7c20 */ /* 0x000fe20008410000 */
[----:B------:R-:W-:Y:S01]  /*11bd0*/  FFMA.FTZ R10, R15, R17, R10 ;  /* 0x000000110f0a7223 */ /* 0x000fe2000001000a */
[----:B------:R-:W-:Y:S01]  /*11be0*/  FADD.FTZ R34, R14, R13 ;  /* 0x0000000d0e227221 */ /* 0x000fe20000010000 */
[----:B------:R-:W-:Y:S01]  /*11bf0*/  FFMA.FTZ R32, R13, R25, R28 ;  /* 0x000000190d207223 */ /* 0x000fe2000001001c */
[----:B----4-:R-:W-:-:S05]  /*11c00*/  SHF.L.U32 R33, R59, 0x10, RZ ;  /* 0x000000103b217819 */ /* 0x010fca00000006ff */
[----:B------:R-:W-:Y:S01]  /*11c10*/  FMUL.FTZ R12, R5, R33 ;  /* 0x00000021050c7220 */ /* 0x000fe20000410000 */
[----:B------:R-:W-:Y:S01]  /*11c20*/  FADD.FTZ R35, R4, R33 ;  /* 0x0000002104237221 */ /* 0x000fe20000010000 */
[----:B------:R-:W-:Y:S02]  /*11c30*/  FFMA.FTZ R33, R33, R11, R10 ;  /* 0x0000000b21217223 */ /* 0x000fe4000001000a */
[----:B------:R-:W-:Y:S01]  /*11c40*/  FADD.FTZ R19, R12, R19 ;  /* 0x000000130c137221 */ /* 0x000fe20000010000 */
[----:B------:R-:W-:Y:S01]  /*11c50*/  FFMA.FTZ R12, R11, R12, R16 ;  /* 0x0000000c0b0c7223 */ /* 0x000fe20000010010 */
[----:B------:R-:W-:Y:S06]  /*11c60*/  BRA `(.L_x_371) ;  /* 0x000000b800287947 */ /* 0x000fec0003800000 */
.L_x_370:
[----:B------:R-:W2:Y:S04]  /*11c70*/  LDL.LU R4, [R1+0x278] ;  /* 0x0002780001047983 */ /* 0x000ea80000300800 */
[----:B------:R-:W3:Y:S04]  /*11c80*/  LDL.LU R30, [R1+0x27c] ;  /* 0x00027c00011e7983 */ /* 0x000ee80000300800 */
[----:B------:R-:W4:Y:S01]  /*11c90*/  LDL.LU R36, [R1+0x238] ;  /* 0x0002380001247983 */ /* 0x000f220000300800 */
[----:B-----5:R-:W-:Y:S02]  /*11ca0*/  SHF.L.U32 R31, R59, 0x10, RZ ;  /* 0x000000103b1f7819 */ /* 0x020fe400000006ff */
[----:B------:R-:W-:Y:S01]  /*11cb0*/  SHF.L.U32 R32, R57, 0x10, RZ ;  /* 0x0000001039207819 */ /* 0x000fe200000006ff */
[----:B------:R-:W4:Y:S04]  /*11cc0*/  LDL.LU R37, [R1+0x2d0] ;  /* 0x0002d00001257983 */ /* 0x000f280000300800 */
[----:B------:R-:W4:Y:S04]  /*11cd0*/  LDL.LU R35, [R1+0x2ec] ;  /* 0x0002ec0001237983 */ /* 0x000f280000300800 */
[----:B------:R-:W-:Y:S01]  /*11ce0*/  STL [R1+0x740], R6 ;  /* 0x0007400601007387 */ /* 0x000fe20000100800 */
[----:B------:R-:W-:-:S03]  /*11cf0*/  SHF.L.U32 R33, R61, 0x10, RZ ;  /* 0x000000103d217819 */ /* 0x000fc600000006ff */
[----:B------:R-:W4:Y:S04]  /*11d00*/  LDL.LU R34, [R1+0x2d4] ;  /* 0x0002d40001227983 */ /* 0x000f280000300800 */
[----:B------:R0:W-:Y:S04]  /*11d10*/  STL [R1+0x74c], R9 ;  /* 0x00074c0901007387 */ /* 0x0001e80000100800 */
[----:B------:R1:W-:Y:S04]  /*11d20*/  STL [R1+0x748], R8 ;  /* 0x0007480801007387 */ /* 0x0003e80000100800 */
[----:B------:R-:W-:Y:S04]  /*11d30*/  STL [R1+0x744], R7 ;  /* 0x0007440701007387 */ /* 0x000fe80000100800 */
[----:B0-----:R-:W4:Y:S04]  /*11d40*/  LDL.LU R9, [R1+0x318] ;  /* 0x0003180001097983 */ /* 0x001f280000300800 */
[----:B-1----:R-:W4:Y:S01]  /*11d50*/  LDL.LU R8, [R1+0x3c4] ;  /* 0x0003c40001087983 */ /* 0x002f220000300800 */
[----:B--2---:R-:W-:-:S02]  /*11d60*/  SHF.L.U32 R4, R4, 0x10, RZ ;  /* 0x0000001004047819 */ /* 0x004fc400000006ff */
[----:B---3--:R-:W-:-:S03]  /*11d70*/  SHF.L.U32 R30, R30, 0x10, RZ ;  /* 0x000000101e1e7819 */ /* 0x008fc600000006ff */
[----:B------:R-:W-:-:S04]  /*11d80*/  FADD.FTZ R4, R4, -UR16 ;  /* 0x8000001004047e21 */ /* 0x000fc80008010000 */
[----:B------:R-:W-:Y:S01]  /*11d90*/  FMUL.FTZ R4, R4, UR17 ;  /* 0x0000001104047c20 */ /* 0x000fe20008410000 */
[----:B------:R-:W-:-:S03]  /*11da0*/  FADD.FTZ R30, R30, -UR16 ;  /* 0x800000101e1e7e21 */ /* 0x000fc60008010000 */
[----:B------:R-:W-:Y:S01]  /*11db0*/  FFMA.FTZ R29, R3, R4, R0 ;  /* 0x00000004031d7223 */ /* 0x000fe20000010000 */
[----:B------:R-:W-:-:S03]  /*11dc0*/  FMUL.FTZ R59, R30, UR17 ;  /* 0x000000111e3b7c20 */ /* 0x000fc60008410000 */
        /* <DEDUP_REMOVED lines=17> */
[----:B----4-:R-:W-:Y:S02]  /*11ee0*/  SHF.L.U32 R30, R36, 0x10, RZ ;  /* 0x00000010241e7819 */ /* 0x010fe400000006ff */
[----:B------:R-:W2:Y:S01]  /*11ef0*/  LDL.LU R36, [R1+0x28c] ;  /* 0x00028c0001247983 */ /* 0x000ea20000300800 */
[----:B------:R-:W-:Y:S01]  /*11f00*/  FMUL.FTZ R31, R3, R29 ;  /* 0x0000001d031f7220 */ /* 0x000fe20000410000 */
[----:B------:R-:W-:Y:S01]  /*11f10*/  FMUL.FTZ R32, R5, R57 ;  /* 0x0000003905207220 */ /* 0x000fe20000410000 */
[----:B------:R-:W-:Y:S02]  /*11f20*/  FADD.FTZ R30, R30, -UR16 ;  /* 0x800000101e1e7e21 */ /* 0x000fe40008010000 */
[----:B------:R-:W-:Y:S01]  /*11f30*/  FFMA.FTZ R28, R4, R31, RZ ;  /* 0x0000001f041c7223 */ /* 0x000fe200000100ff */
[----:B------:R-:W-:Y:S01]  /*11f40*/  FADD.FTZ R31, RZ, R31 ;  /* 0x0000001fff1f7221 */ /* 0x000fe20000010000 */
[----:B------:R-:W-:-:S02]  /*11f50*/  FMUL.FTZ R30, R30, UR17 ;  /* 0x000000111e1e7c20 */ /* 0x000fc40008410000 */
[----:B------:R-:W-:Y:S01]  /*11f60*/  FFMA.FTZ R28, R59, R32, R28 ;  /* 0x000000203b1c7223 */ /* 0x000fe2000001001c */
[----:B------:R-:W-:Y:S01]  /*11f70*/  FADD.FTZ R6, R32, R31 ;  /* 0x0000001f20067221 */ /* 0x000fe20000010000 */
[----:B------:R-:W-:-:S04]  /*11f80*/  FFMA.FTZ R31, R3, R30, R0 ;  /* 0x0000001e031f7223 */ /* 0x000fc80000010000 */
[----:B------:R-:W-:Y:S01]  /*11f90*/  FMUL.FTZ R32, R31, -1.4426950216293334961 ;  /* 0xbfb8aa3b1f207820 */ /* 0x000fe20000410000 */
[----:B------:R-:W-:Y:S01]  /*11fa0*/  FFMA.FTZ R4, R4, R29, RZ ;  /* 0x0000001d04047223 */ /* 0x000fe200000100ff */
[----:B------:R0:W-:Y:S04]  /*11fb0*/  STL [R1+0x73c], R6 ;  /* 0x00073c0601007387 */ /* 0x0001e80000100800 */
[----:B------:R-:W1:Y:S02]  /*11fc0*/  MUFU.EX2 R32, R32 ;  /* 0x0000002000207308 */ /* 0x000e640000000800 */
[----:B-1----:R-:W-:-:S06]  /*11fd0*/  FADD.FTZ R32, R32, 1 ;  /* 0x3f80000020207421 */ /* 0x002fcc0000010000 */
[----:B------:R-:W1:Y:S01]  /*11fe0*/  MUFU.RCP R32, R32 ;  /* 0x0000002000207308 */ /* 0x000e620000001000 */
[----:B------:R-:W-:Y:S01]  /*11ff0*/  FADD.FTZ R29, RZ, R29 ;  /* 0x0000001dff1d7221 */ /* 0x000fe20000010000 */
[----:B-1----:R-:W-:Y:S01]  /*12000*/  FMUL.FTZ R33, R33, R32 ;  /* 0x0000002021217220 */ /* 0x002fe20000410000 */
[----:B------:R-:W-:-:S04]  /*12010*/  FADD.FTZ R32, -R32, 1 ;  /* 0x3f80000020207421 */ /* 0x000fc80000010100 */
[----:B------:R-:W-:-:S04]  /*12020*/  FFMA.FTZ R32, R31, R32, 1 ;  /* 0x3f8000001f207423 */ /* 0x000fc80000010020 */
[----:B------:R-:W-:-:S04]  /*12030*/  FMUL.FTZ R32, R33, R32 ;  /* 0x0000002021207220 */ /* 0x000fc80000410000 */
[----:B0-----:R-:W-:Y:S01]  /*12040*/  FADD.FTZ R6, R29, R32 ;  /* 0x000000201d067221 */ /* 0x001fe20000010000 */
[----:B------:R-:W-:Y:S01]  /*12050*/  SHF.L.U32 R31, R60, 0x10, RZ ;  /* 0x000000103c1f7819 */ /* 0x000fe200000006ff */
[-C--:B------:R-:W-:Y:S01]  /*12060*/  FFMA.FTZ R4, R30, R32.reuse, R4 ;  /* 0x000000201e047223 */ /* 0x080fe20000010004 */
[----:B------:R-:W-:-:S03]  /*12070*/  FMUL.FTZ R60, R3, R32 ;  /* 0x00000020033c7220 */ /* 0x000fc60000410000 */
[----:B------:R-:W-:Y:S01]  /*12080*/  FADD.FTZ R31, R31, -UR16 ;  /* 0x800000101f1f7e21 */ /* 0x000fe20008010000 */
[----:B------:R0:W-:Y:S03]  /*12090*/  STL [R1+0x734], R4 ;  /* 0x0007340401007387 */ /* 0x0001e60000100800 */
[----:B------:R-:W-:Y:S01]  /*120a0*/  FMUL.FTZ R61, R31, UR17 ;  /* 0x000000111f3d7c20 */ /* 0x000fe20008410000 */
[----:B0-----:R-:W-:-:S03]  /*120b0*/  FFMA.FTZ R4, R30, R60, R28 ;  /* 0x0000003c1e047223 */ /* 0x001fc6000001001c */
[----:B------:R-:W-:Y:S02]  /*120c0*/  FFMA.FTZ R28, R5, R61, R2 ;  /* 0x0000003d051c7223 */ /* 0x000fe40000010002 */
[----:B------:R0:W-:Y:S02]  /*120d0*/  STL [R1+0x730], R4 ;  /* 0x0007300401007387 */ /* 0x0001e40000100800 */
[----:B0-----:R-:W-:-:S06]  /*120e0*/  FMUL.FTZ R4, R28, -1.4426950216293334961 ;  /* 0xbfb8aa3b1c047820 */ /* 0x001fcc0000410000 */
[----:B------:R-:W0:Y:S02]  /*120f0*/  MUFU.EX2 R4, R4 ;  /* 0x0000000400047308 */ /* 0x000e240000000800 */
[----:B0-----:R-:W-:-:S06]  /*12100*/  FADD.FTZ R4, R4, 1 ;  /* 0x3f80000004047421 */ /* 0x001fcc0000010000 */
[----:B------:R-:W0:Y:S01]  /*12110*/  MUFU.RCP R4, R4 ;  /* 0x0000000400047308 */ /* 0x000e220000001000 */
[----:B------:R-:W-:Y:S01]  /*12120*/  SHF.L.U32 R30, R58, 0x10, RZ ;  /* 0x000000103a1e7819 */ /* 0x000fe200000006ff */
[----:B------:R1:W-:Y:S04]  /*12130*/  STL [R1+0x738], R6 ;  /* 0x0007380601007387 */ /* 0x0003e80000100800 */
[----:B------:R-:W-:Y:S01]  /*12140*/  FADD.FTZ R30, R30, -UR16 ;  /* 0x800000101e1e7e21 */ /* 0x000fe20008010000 */
[----:B--2---:R-:W-:Y:S02]  /*12150*/  SHF.L.U32 R29, R36, 0x10, RZ ;  /* 0x00000010241d7819 */ /* 0x004fe400000006ff */
[----:B------:R-:W2:Y:S03]  /*12160*/  LDL.LU R36, [R1+0x300] ;  /* 0x0003000001247983 */ /* 0x000ea60000300800 */
[----:B0-----:R-:W-:Y:S01]  /*12170*/  FMUL.FTZ R29, R29, R4 ;  /* 0x000000041d1d7220 */ /* 0x001fe20000410000 */
[----:B------:R-:W-:-:S04]  /*12180*/  FADD.FTZ R4, -R4, 1 ;  /* 0x3f80000004047421 */ /* 0x000fc80000010100 */
[----:B------:R-:W-:-:S04]  /*12190*/  FFMA.FTZ R4, R28, R4, 1 ;  /* 0x3f8000001c047423 */ /* 0x000fc80000010004 */
[----:B------:R-:W-:Y:S01]  /*121a0*/  FMUL.FTZ R58, R29, R4 ;  /* 0x000000041d3a7220 */ /* 0x000fe20000410000 */
[----:B------:R-:W-:Y:S02]  /*121b0*/  SHF.L.U32 R29, R37, 0x10, RZ ;  /* 0x00000010251d7819 */ /* 0x000fe400000006ff */
[----:B------:R-:W3:Y:S01]  /*121c0*/  LDL.LU R37, [R1+0x31c] ;  /* 0x00031c0001257983 */ /* 0x000ee20000300800 */
[----:B-1----:R-:W-:-:S04]  /*121d0*/  FMUL.FTZ R6, R30, UR17 ;  /* 0x000000111e067c20 */ /* 0x002fc80008410000 */
        /* <DEDUP_REMOVED lines=11> */
[----:B------:R-:W4:Y:S01]  /*12290*/  LDL.LU R35, [R1+0x304] ;  /* 0x0003040001237983 */ /* 0x000f220000300800 */
[----:B------:R-:W-:-:S03]  /*122a0*/  FADD.FTZ R30, R30, -UR16 ;  /* 0x800000101e1e7e21 */ /* 0x000fc60008010000 */
[----:B------:R0:W-:Y:S02]  /*122b0*/  STL [R1+0x690], R6 ;  /* 0x0006900601007387 */ /* 0x0001e40000100800 */
[----:B0-----:R-:W-:-:S04]  /*122c0*/  FMUL.FTZ R6, R30, UR17 ;  /* 0x000000111e067c20 */ /* 0x001fc80008410000 */
        /* <DEDUP_REMOVED lines=10> */
[----:B------:R-:W4:Y:S03]  /*12370*/  LDL.LU R34, [R1+0x344] ;  /* 0x0003440001227983 */ /* 0x000f260000300800 */
[----:B------:R-:W-:Y:S01]  /*12380*/  FADD.FTZ R30, R30, -UR16 ;  /* 0x800000101e1e7e21 */ /* 0x000fe20008010000 */
[----:B------:R0:W-:Y:S03]  /*12390*/  STL [R1+0x688], R6 ;  /* 0x0006880601007387 */ /* 0x0001e60000100800 */
[----:B0-----:R-:W-:Y:S01]  /*123a0*/  FMUL.FTZ R6, R30, UR17 ;  /* 0x000000111e067c20 */ /* 0x001fe20008410000 */
[----:B------:R0:W-:Y:S03]  /*123b0*/  STL [R1+0x454], R4 ;  /* 0x0004540401007387 */ /* 0x0001e60000100800 */
        /* <DEDUP_REMOVED lines=11> */
[----:B---3--:R-:W-:Y:S02]  /*12470*/  SHF.L.U32 R29, R37, 0x10, RZ ;  /* 0x00000010251d7819 */ /* 0x008fe400000006ff */
[----:B------:R-:W3:Y:S01]  /*12480*/  LDL.LU R37, [R1+0x340] ;  /* 0x0003400001257983 */ /* 0x000ee20000300800 */
[----:B------:R-:W-:-:S03]  /*12490*/  SHF.L.U32 R30, R9, 0x10, RZ ;  /* 0x00000010091e7819 */ /* 0x000fc600000006ff */
[----:B------:R-:W3:Y:S02]  /*124a0*/  LDL.LU R9, [R1+0x378] ;  /* 0x0003780001097983 */ /* 0x000ee40000300800 */
[----:B------:R-:W-:Y:S02]  /*124b0*/  FADD.FTZ R30, R30, -UR16 ;  /* 0x800000101e1e7e21 */ /* 0x000fe40008010000 */
[----:B------:R0:W-:Y:S02]  /*124c0*/  STL [R1+0x684], R6 ;  /* 0x0006840601007387 */ /* 0x0001e40000100800 */
[----:B0-----:R-:W-:Y:S01]  /*124d0*/  FMUL.FTZ R6, R30, UR17 ;  /* 0x000000111e067c20 */ /* 0x001fe20008410000 */
[----:B----4-:R-:W-:Y:S02]  /*124e0*/  SHF.L.U32 R30, R35, 0x10, RZ ;  /* 0x00000010231e7819 */ /* 0x010fe400000006ff */
[----:B------:R-:W4:Y:S01]  /*124f0*/  LDL.LU R35, [R1+0x37c] ;  /* 0x00037c0001237983 */ /* 0x000f220000300800 */
[----:B------:R-:W-:-:S02]  /*12500*/  FFMA.FTZ R28, R5, R6, R2 ;  /* 0x00000006051c7223 */ /* 0x000fc40000010002 */
[----:B------:R-:W-:Y:S01]  /*12510*/  FADD.FTZ R30, R30, -UR16 ;  /* 0x800000101e1e7e21 */ /* 0x000fe20008010000 */
[----:B------:R0:W-:Y:S04]  /*12520*/  STL [R1+0x678], R6 ;  /* 0x0006780601007387 */ /* 0x0001e80000100800 */
[----:B------:R1:W-:Y:S01]  /*12530*/  STL [R1+0x450], R4 ;  /* 0x0004500401007387 */ /* 0x0003e20000100800 */
[----:B0-----:R-:W-:Y:S01]  /*12540*/  FMUL.FTZ R6, R30, UR17 ;  /* 0x000000111e067c20 */ /* 0x001fe20008410000 */
        /* <DEDUP_REMOVED lines=9> */
[----:B------:R-:W4:Y:S01]  /*125e0*/  LDL.LU R34, [R1+0x388] ;  /* 0x0003880001227983 */ /* 0x000f220000300800 */
[----:B------:R-:W-:-:S03]  /*125f0*/  FFMA.FTZ R28, R3, R6, R0 ;  /* 0x00000006031c7223 */ /* 0x000fc60000010000 */
[----:B------:R0:W-:Y:S02]  /*12600*/  STL [R1+0x444], R4 ;  /* 0x0004440401007387 */ /* 0x0001e40000100800 */
[----:B0-----:R-:W-:-:S06]  /*12610*/  FMUL.FTZ R4, R28, -1.4426950216293334961 ;  /* 0xbfb8aa3b1c047820 */ /* 0x001fcc0000410000 */
[----:B------:R-:W0:Y:S01]  /*12620*/  MUFU.EX2 R4, R4 ;  /* 0x0000000400047308 */ /* 0x000e220000000800 */
[----:B--2---:R-:W-:Y:S02]  /*12630*/  SHF.L.U32 R30, R36, 0x10, RZ ;  /* 0x00000010241e7819 */ /* 0x004fe400000006ff */
[----:B------:R-:W2:Y:S01]  /*12640*/  LDL.LU R36, [R1+0x3a8] ;  /* 0x0003a80001247983 */ /* 0x000ea20000300800 */
[----:B0-----:R-:W-:Y:S02]  /*12650*/  FADD.FTZ R4, R4, 1 ;  /* 0x3f80000004047421 */ /* 0x001fe40000010000 */
[----:B------:R-:W-:Y:S01]  /*12660*/  FADD.FTZ R30, R30, -UR16 ;  /* 0x800000101e1e7e21 */ /* 0x000fe20008010000 */
[----:B------:R0:W-:Y:S03]  /*12670*/  STL [R1+0x674], R6 ;  /* 0x0006740601007387 */ /* 0x0001e60000100800 */
[----:B------:R-:W1:Y:S01]  /*12680*/  MUFU.RCP R4, R4 ;  /* 0x0000000400047308 */ /* 0x000e620000001000 */
[----:B0-----:R-:W-:Y:S01]  /*12690*/  FMUL.FTZ R6, R30, UR17 ;  /* 0x000000111e067c20 */ /* 0x001fe20008410000 */
[----:B---3--:R-:W-:-:S02]  /*126a0*/  SHF.L.U32 R30, R37, 0x10, RZ ;  /* 0x00000010251e7819 */ /* 0x008fc400000006ff */
[----:B------:R-:W3:Y:S01]  /*126b0*/  LDL.LU R37, [R1+0x3ac] ;  /* 0x0003ac0001257983 */ /* 0x000ee20000300800 */
[----:B-1----:R-:W-:Y:S01]  /*126c0*/  FMUL.FTZ R29, R29, R4 ;  /* 0x000000041d1d7220 */ /* 0x002fe20000410000 */
        /* <DEDUP_REMOVED lines=10> */
[----:B------:R-:W3:Y:S03]  /*12770*/  LDL.LU R9, [R1+0x35c] ;  /* 0x00035c0001097983 */ /* 0x000ee60000300800 */
[----:B0-----:R-:W-:Y:S01]  /*12780*/  FMUL.FTZ R29, R29, R4 ;  /* 0x000000041d1d7220 */ /* 0x001fe20000410000 */
[----:B------:R-:W-:-:S04]  /*12790*/  FADD.FTZ R4, -R4, 1 ;  /* 0x3f80000004047421 */ /* 0x000fc80000010100 */
[----:B------:R-:W-:-:S04]  /*127a0*/  FFMA.FTZ R4, R28, R4, 1 ;  /* 0x3f8000001c047423 */ /* 0x000fc80000010004 */
[----:B------:R-:W-:Y:S01]  /*127b0*/  FMUL.FTZ R4, R29, R4 ;  /* 0x000000041d047220 */ /* 0x000fe20000410000 */
[----:B----4-:R-:W-:Y:S02]  /*127c0*/  SHF.L.U32 R29, R35, 0x10, RZ ;  /* 0x00000010231d7819 */ /* 0x010fe400000006ff */
[----:B------:R-:W4:Y:S01]  /*127d0*/  LDL.LU R35, [R1+0x38c] ;  /* 0x00038c0001237983 */ /* 0x000f220000300800 */
        /* <DEDUP_REMOVED lines=13> */
[----:B------:R-:W-:Y:S01]  /*128b0*/  SHF.L.U32 R30, R34, 0x10, RZ ;  /* 0x00000010221e7819 */ /* 0x000fe200000006ff */
[----:B------:R0:W-:Y:S04]  /*128c0*/  STL [R1+0x668], R6 ;  /* 0x0006680601007387 */ /* 0x0001e80000100800 */
[----:B------:R-:W-:Y:S01]  /*128d0*/  FADD.FTZ R30, R30, -UR16 ;  /* 0x800000101e1e7e21 */ /* 0x000fe20008010000 */
[----:B------:R1:W-:Y:S04]  /*128e0*/  STL [R1+0x430], R4 ;  /* 0x0004300401007387 */ /* 0x0003e80000100800 */
[----:B------:R-:W4:Y:S01]  /*128f0*/  LDL.LU R34, [R1+0x3c0] ;  /* 0x0003c00001227983 */ /* 0x000f220000300800 */
[----:B0-----:R-:W-:-:S04]  /*12900*/  FMUL.FTZ R6, R30, UR17 ;  /* 0x000000111e067c20 */ /* 0x001fc80008410000 */
[----:B------:R-:W-:-:S04]  /*12910*/  FFMA.FTZ R28, R5, R6, R2 ;  /* 0x00000006051c7223 */ /* 0x000fc80000010002 */
[----:B-1----:R-:W-:Y:S01]  /*12920*/  FMUL.FTZ R4, R28, -1.4426950216293334961 ;  /* 0xbfb8aa3b1c047820 */ /* 0x002fe20000410000 */
[----:B--2---:R-:W-:Y:S02]  /*12930*/  SHF.L.U32 R29, R36, 0x10, RZ ;  /* 0x00000010241d7819 */ /* 0x004fe400000006ff */
[----:B------:R-:W2:Y:S03]  /*12940*/  LDL.LU R36, [R1+0x22c] ;  /* 0x00022c0001247983 */ /* 0x000ea60000300800 */
[----:B------:R-:W0:Y:S02]  /*12950*/  MUFU.EX2 R4, R4 ;  /* 0x0000000400047308 */ /* 0x000e240000000800 */
[----:B0-----:R-:W-:-:S06]  /*12960*/  FADD.FTZ R4, R4, 1 ;  /* 0x3f80000004047421 */ /* 0x001fcc0000010000 */
[----:B------:R-:W0:Y:S02]  /*12970*/  MUFU.RCP R4, R4 ;  /* 0x0000000400047308 */ /* 0x000e240000001000 */
[----:B0-----:R-:W-:Y:S01]  /*12980*/  FMUL.FTZ R29, R29, R4 ;  /* 0x000000041d1d7220 */ /* 0x001fe20000410000 */
[----:B------:R-:W-:-:S04]  /*12990*/  FADD.FTZ R4, -R4, 1 ;  /* 0x3f80000004047421 */ /* 0x000fc80000010100 */
[----:B------:R-:W-:-:S04]  /*129a0*/  FFMA.FTZ R4, R28, R4, 1 ;  /* 0x3f8000001c047423 */ /* 0x000fc80000010004 */
[----:B------:R-:W-:Y:S01]  /*129b0*/  FMUL.FTZ R4, R29, R4 ;  /* 0x000000041d047220 */ /* 0x000fe20000410000 */
[----:B---3--:R-:W-:Y:S02]  /*129c0*/  SHF.L.U32 R29, R37, 0x10, RZ ;  /* 0x00000010251d7819 */ /* 0x008fe400000006ff */
[----:B------:R-:W3:Y:S04]  /*129d0*/  LDL.LU R37, [R1+0x230] ;  /* 0x0002300001257983 */ /* 0x000ee80000300800 */
[----:B------:R0:W-:Y:S01]  /*129e0*/  STL [R1+0x65c], R6 ;  /* 0x00065c0601007387 */ /* 0x0001e20000100800 */
[----:B------:R-:W-:-:S03]  /*129f0*/  SHF.L.U32 R30, R9, 0x10, RZ ;  /* 0x00000010091e7819 */ /* 0x000fc600000006ff */
[----:B------:R-:W3:Y:S02]  /*12a00*/  LDL.LU R9, [R1+0x3e0] ;  /* 0x0003e00001097983 */ /* 0x000ee40000300800 */
[----:B------:R-:W-:-:S04]  /*12a10*/  FADD.FTZ R30, R30, -UR16 ;  /* 0x800000101e1e7e21 */ /* 0x000fc80008010000 */
[----:B0-----:R-:W-:Y:S01]  /*12a20*/  FMUL.FTZ R6, R30, UR17 ;  /* 0x000000111e067c20 */ /* 0x001fe20008410000 */
[----:B----4-:R-:W-:Y:S02]  /*12a30*/  SHF.L.U32 R30, R35, 0x10, RZ ;  /* 0x00000010231e7819 */ /* 0x010fe400000006ff */
[----:B------:R-:W4:Y:S03]  /*12a40*/  LDL.LU R35, [R1+0x21c] ;  /* 0x00021c0001237983 */ /* 0x000f260000300800 */
[----:B------:R-:W-:Y:S01]  /*12a50*/  FADD.FTZ R30, R30, -UR16 ;  /* 0x800000101e1e7e21 */ /* 0x000fe20008010000 */
[----:B------:R0:W-:Y:S01]  /*12a60*/  STL [R1+0x654], R6 ;  /* 0x0006540601007387 */ /* 0x0001e20000100800 */
[----:B------:R-:W-:Y:S02]  /*12a70*/  FFMA.FTZ R28, R3, R6, R0 ;  /* 0x00000006031c7223 */ /* 0x000fe40000010000 */
[----:B0-----:R-:W-:Y:S01]  /*12a80*/  FMUL.FTZ R6, R30, UR17 ;  /* 0x000000111e067c20 */ /* 0x001fe20008410000 */
[----:B------:R0:W-:Y:S02]  /*12a90*/  STL [R1+0x42c], R4 ;  /* 0x00042c0401007387 */ /* 0x0001e40000100800 */
[----:B0-----:R-:W-:-:S06]  /*12aa0*/  FMUL.FTZ R4, R28, -1.4426950216293334961 ;  /* 0xbfb8aa3b1c047820 */ /* 0x001fcc0000410000 */
[----:B------:R-:W0:Y:S02]  /*12ab0*/  MUFU.EX2 R4, R4 ;  /* 0x0000000400047308 */ /* 0x000e240000000800 */
[----:B0-----:R-:W-:-:S06]  /*12ac0*/  FADD.FTZ R4, R4, 1 ;  /* 0x3f80000004047421 */ /* 0x001fcc0000010000 */
[----:B------:R-:W0:Y:S02]  /*12ad0*/  MUFU.RCP R4, R4 ;  /* 0x0000000400047308 */ /* 0x000e240000001000 */
[----:B0-----:R-:W-:Y:S01]  /*12ae0*/  FMUL.FTZ R29, R29, R4 ;  /* 0x000000041d1d7220 */ /* 0x001fe20000410000 */
[----:B------:R-:W-:Y:S01]  /*12af0*/  FADD.FTZ R4, -R4, 1 ;  /* 0x3f80000004047421 */ /* 0x000fe20000010100 */
[----:B--2---:R-:W-:Y:S02]  /*12b00*/  SHF.L.U32 R30, R36, 0x10, RZ ;  /* 0x00000010241e7819 */ /* 0x004fe400000006ff */
[----:B------:R-:W2:Y:S01]  /*12b10*/  LDL.LU R36, [R1+0x220] ;  /* 0x0002200001247983 */ /* 0x000ea20000300800 */
[----:B------:R-:W-:-:S04]  /*12b20*/  FFMA.FTZ R4, R28, R4, 1 ;  /* 0x3f8000001c047423 */ /* 0x000fc80000010004 */
[----:B------:R-:W-:Y:S01]  /*12b30*/  FMUL.FTZ R4, R29, R4 ;  /* 0x000000041d047220 */ /* 0x000fe20000410000 */
[----:B------:R-:W-:Y:S02]  /*12b40*/  SHF.L.U32 R29, R34, 0x10, RZ ;  /* 0x00000010221d7819 */ /* 0x000fe400000006ff */
[----:B------:R-:W2:Y:S01]  /*12b50*/  LDL.LU R34, [R1+0x224] ;  /* 0x0002240001227983 */ /* 0x000ea20000300800 */
[----:B------:R-:W-:Y:S01]  /*12b60*/  FADD.FTZ R30, R30, -UR16 ;  /* 0x800000101e1e7e21 */ /* 0x000fe20008010000 */
[----:B------:R-:W-:Y:S02]  /*12b70*/  FFMA.FTZ R28, R5, R6, R2 ;  /* 0x00000006051c7223 */ /* 0x000fe40000010002 */
[----:B------:R0:W-:Y:S02]  /*12b80*/  STL [R1+0x650], R6 ;  /* 0x0006500601007387 */ /* 0x0001e40000100800 */
[----:B0-----:R-:W-:Y:S01]  /*12b90*/  FMUL.FTZ R6, R30, UR17 ;  /* 0x000000111e067c20 */ /* 0x001fe20008410000 */
[----:B---3--:R-:W-:-:S02]  /*12ba0*/  SHF.L.U32 R30, R37, 0x10, RZ ;  /* 0x00000010251e7819 */ /* 0x008fc400000006ff */
[----:B------:R-:W3:Y:S04]  /*12bb0*/  LDL.LU R37, [R1+0x228] ;  /* 0x0002280001257983 */ /* 0x000ee80000300800 */
[----:B------:R0:W-:Y:S02]  /*12bc0*/  STL [R1+0x428], R4 ;  /* 0x0004280401007387 */ /* 0x0001e40000100800 */
[----:B0-----:R-:W-:-:S06]  /*12bd0*/  FMUL.FTZ R4, R28, -1.4426950216293334961 ;  /* 0xbfb8aa3b1c047820 */ /* 0x001fcc0000410000 */
[----:B------:R-:W0:Y:S02]  /*12be0*/  MUFU.EX2 R4, R4 ;  /* 0x0000000400047308 */ /* 0x000e240000000800 */
[----:B0-----:R-:W-:-:S06]  /*12bf0*/  FADD.FTZ R4, R4, 1 ;  /* 0x3f80000004047421 */ /* 0x001fcc0000010000 */
[----:B------:R-:W0:Y:S01]  /*12c00*/  MUFU.RCP R4, R4 ;  /* 0x0000000400047308 */ /* 0x000e220000001000 */
[----:B------:R-:W-:Y:S01]  /*12c10*/  FADD.FTZ R30, R30, -UR16 ;  /* 0x800000101e1e7e21 */ /* 0x000fe20008010000 */
[----:B------:R1:W-:Y:S01]  /*12c20*/  STL [R1+0x644], R6 ;  /* 0x0006440601007387 */ /* 0x0003e20000100800 */
[----:B0-----:R-:W-:Y:S01]  /*12c30*/  FMUL.FTZ R29, R29, R4 ;  /* 0x000000041d1d7220 */ /* 0x001fe20000410000 */
[----:B------:R-:W-:-:S04]  /*12c40*/  FADD.FTZ R4, -R4, 1 ;  /* 0x3f80000004047421 */ /* 0x000fc80000010100 */
[----:B------:R-:W-:Y:S01]  /*12c50*/  FFMA.FTZ R4, R28, R4, 1 ;  /* 0x3f8000001c047423 */ /* 0x000fe20000010004 */
[----:B------:R-:W-:Y:S01]  /*12c60*/  FFMA.FTZ R28, R3, R6, R0 ;  /* 0x00000006031c7223 */ /* 0x000fe20000010000 */
[----:B-1----:R-:W-:Y:S01]  /*12c70*/  FMUL.FTZ R6, R30, UR17 ;  /* 0x000000111e067c20 */ /* 0x002fe20008410000 */
[----:B----4-:R-:W-:Y:S02]  /*12c80*/  SHF.L.U32 R30, R35, 0x10, RZ ;  /* 0x00000010231e7819 */ /* 0x010fe400000006ff */
        /* <DEDUP_REMOVED lines=10> */
[----:B------:R-:W-:Y:S02]  /*12d30*/  SHF.L.U32 R54, R54, 0x10, RZ ;  /* 0x0000001036367819 */ /* 0x000fe400000006ff */
[----:B------:R-:W-:Y:S01]  /*12d40*/  SHF.L.U32 R55, R55, 0x10, RZ ;  /* 0x0000001037377819 */ /* 0x000fe200000006ff */
[----:B------:R-:W4:Y:S01]  /*12d50*/  LDL.LU R8, [R1+0x574] ;  /* 0x0005740001087983 */ /* 0x000f220000300800 */
[----:B0-----:R-:W-:Y:S01]  /*12d60*/  FMUL.FTZ R29, R29, R4 ;  /* 0x000000041d1d7220 */ /* 0x001fe20000410000 */
[----:B------:R-:W-:-:S04]  /*12d70*/  FADD.FTZ R4, -R4, 1 ;  /* 0x3f80000004047421 */ /* 0x000fc80000010100 */
[----:B------:R-:W-:-:S04]  /*12d80*/  FFMA.FTZ R4, R28, R4, 1 ;  /* 0x3f8000001c047423 */ /* 0x000fc80000010004 */
[----:B------:R-:W-:Y:S01]  /*12d90*/  FMUL.FTZ R4, R29, R4 ;  /* 0x000000041d047220 */ /* 0x000fe20000410000 */
[----:B------:R-:W-:Y:S02]  /*12da0*/  SHF.L.U32 R29, R9, 0x10, RZ ;  /* 0x00000010091d7819 */ /* 0x000fe400000006ff */
[----:B------:R-:W4:Y:S01]  /*12db0*/  LDL.LU R9, [R1+0x214] ;  /* 0x0002140001097983 */ /* 0x000f220000300800 */
[----:B------:R-:W-:Y:S01]  /*12dc0*/  FFMA.FTZ R28, R5, R6, R2 ;  /* 0x00000006051c7223 */ /* 0x000fe20000010002 */
[----:B-1----:R-:W-:Y:S02]  /*12dd0*/  FMUL.FTZ R6, R30, UR17 ;  /* 0x000000111e067c20 */ /* 0x002fe40008410000 */
[----:B------:R0:W-:Y:S02]  /*12de0*/  STL [R1+0x420], R4 ;  /* 0x0004200401007387 */ /* 0x0001e40000100800 */
[----:B0-----:R-:W-:-:S06]  /*12df0*/  FMUL.FTZ R4, R28, -1.4426950216293334961 ;  /* 0xbfb8aa3b1c047820 */ /* 0x001fcc0000410000 */
[----:B------:R-:W0:Y:S02]  /*12e00*/  MUFU.EX2 R4, R4 ;  /* 0x0000000400047308 */ /* 0x000e240000000800 */
[----:B0-----:R-:W-:-:S06]  /*12e10*/  FADD.FTZ R4, R4, 1 ;  /* 0x3f80000004047421 */ /* 0x001fcc0000010000 */
[----:B------:R-:W0:Y:S01]  /*12e20*/  MUFU.RCP R4, R4 ;  /* 0x0000000400047308 */ /* 0x000e220000001000 */
[----:B--2---:R-:W-:Y:S02]  /*12e30*/  SHF.L.U32 R30, R36, 0x10, RZ ;  /* 0x00000010241e7819 */ /* 0x004fe400000006ff */
[----:B------:R-:W2:Y:S01]  /*12e40*/  LDL.LU R36, [R1+0x218] ;  /* 0x0002180001247983 */ /* 0x000ea20000300800 */
        /* <DEDUP_REMOVED lines=13> */
[----:B------:R-:W2:Y:S01]  /*12f20*/  LDL.LU R34, [R1+0x4b8] ;  /* 0x0004b80001227983 */ /* 0x000ea20000300800 */
[----:B0-----:R-:W-:Y:S01]  /*12f30*/  FMUL.FTZ R29, R29, R4 ;  /* 0x000000041d1d7220 */ /* 0x001fe20000410000 */
[----:B------:R-:W-:-:S04]  /*12f40*/  FADD.FTZ R4, -R4, 1 ;  /* 0x3f80000004047421 */ /* 0x000fc80000010100 */
[----:B------:R-:W-:-:S04]  /*12f50*/  FFMA.FTZ R4, R28, R4, 1 ;  /* 0x3f8000001c047423 */ /* 0x000fc80000010004 */
[----:B------:R-:W-:Y:S01]  /*12f60*/  FMUL.FTZ R4, R29, R4 ;  /* 0x000000041d047220 */ /* 0x000fe20000410000 */
[----:B---3--:R-:W-:Y:S02]  /*12f70*/  SHF.L.U32 R29, R37, 0x10, RZ ;  /* 0x00000010251d7819 */ /* 0x008fe400000006ff */
[----:B------:R-:W3:Y:S01]  /*12f80*/  LDL.LU R37, [R1+0x4bc] ;  /* 0x0004bc0001257983 */ /* 0x000ee20000300800 */
[----:B-1----:R-:W-:-:S04]  /*12f90*/  FMUL.FTZ R6, R30, UR17 ;  /* 0x000000111e067c20 */ /* 0x002fc80008410000 */
[----:B------:R-:W-:Y:S01]  /*12fa0*/  FFMA.FTZ R28, R5, R6, R2 ;  /* 0x00000006051c7223 */ /* 0x000fe20000010002 */
[----:B------:R0:W-:Y:S03]  /*12fb0*/  STL [R1+0x40c], R4 ;  /* 0x00040c0401007387 */ /* 0x0001e60000100800 */
[----:B0-----:R-:W-:-:S06]  /*12fc0*/  FMUL.FTZ R4, R28, -1.4426950216293334961 ;  /* 0xbfb8aa3b1c047820 */ /* 0x001fcc0000410000 */
[----:B------:R-:W0:Y:S02]  /*12fd0*/  MUFU.EX2 R4, R4 ;  /* 0x0000000400047308 */ /* 0x000e240000000800 */
[----:B0-----:R-:W-:Y:S01]  /*12fe0*/  FADD.FTZ R4, R4, 1 ;  /* 0x3f80000004047421 */ /* 0x001fe20000010000 */
[----:B----4-:R-:W-:Y:S02]  /*12ff0*/  SHF.L.U32 R30, R35, 0x10, RZ ;  /* 0x00000010231e7819 */ /* 0x010fe400000006ff */
[----:B------:R-:W4:Y:S03]  /*13000*/  LDL.LU R35, [R1+0x4f8] ;  /* 0x0004f80001237983 */ /* 0x000f260000300800 */
        /* <DEDUP_REMOVED lines=17> */
[----:B------:R-:W4:Y:S01]  /*13120*/  LDL.LU R9, [R1+0x4e4] ;  /* 0x0004e40001097983 */ /* 0x000f220000300800 */
[----:B0-----:R-:W-:Y:S01]  /*13130*/  FMUL.FTZ R29, R29, R4 ;  /* 0x000000041d1d7220 */ /* 0x001fe20000410000 */
[----:B------:R-:W-:-:S04]  /*13140*/  FADD.FTZ R4, -R4, 1 ;  /* 0x3f80000004047421 */ /* 0x000fc80000010100 */
[----:B------:R-:W-:-:S04]  /*13150*/  FFMA.FTZ R4, R28, R4, 1 ;  /* 0x3f8000001c047423 */ /* 0x000fc80000010004 */
[----:B------:R-:W-:Y:S01]  /*13160*/  FMUL.FTZ R4, R29, R4 ;  /* 0x000000041d047220 */ /* 0x000fe20000410000 */
[----:B--2---:R-:W-:Y:S02]  /*13170*/  SHF.L.U32 R29, R36, 0x10, RZ ;  /* 0x00000010241d7819 */ /* 0x004fe400000006ff */
[----:B------:R-:W2:Y:S01]  /*13180*/  LDL.LU R36, [R1+0x4e0] ;  /* 0x0004e00001247983 */ /* 0x000ea20000300800 */
[----:B-1----:R-:W-:-:S04]  /*13190*/  FMUL.FTZ R6, R30, UR17 ;  /* 0x000000111e067c20 */ /* 0x002fc80008410000 */
[----:B------:R-:W-:Y:S01]  /*131a0*/  FFMA.FTZ R28, R5, R6, R2 ;  /* 0x00000006051c7223 */ /* 0x000fe20000010002 */
[----:B------:R0:W-:Y:S03]  /*131b0*/  STL [R1+0x390], R4 ;  /* 0x0003900401007387 */ /* 0x0001e60000100800 */
[----:B0-----:R-:W-:-:S06]  /*131c0*/  FMUL.FTZ R4, R28, -1.4426950216293334961 ;  /* 0xbfb8aa3b1c047820 */ /* 0x001fcc0000410000 */
[----:B------:R-:W0:Y:S02]  /*131d0*/  MUFU.EX2 R4, R4 ;  /* 0x0000000400047308 */ /* 0x000e240000000800 */
[----:B0-----:R-:W-:-:S06]  /*131e0*/  FADD.FTZ R4, R4, 1 ;  /* 0x3f80000004047421 */ /* 0x001fcc0000010000 */
[----:B------:R-:W0:Y:S01]  /*131f0*/  MUFU.RCP R4, R4 ;  /* 0x0000000400047308 */ /* 0x000e220000001000 */
[----:B------:R-:W-:Y:S01]  /*13200*/  FADD.FTZ R55, R55, -UR16 ;  /* 0x8000001037377e21 */ /* 0x000fe20008010000 */
[----:B------:R1:W-:Y:S01]  /*13210*/  STL [R1+0x61c], R6 ;  /* 0x00061c0601007387 */ /* 0x0003e20000100800 */
[----:B0-----:R-:W-:Y:S01]  /*13220*/  FMUL.FTZ R29, R29, R4 ;  /* 0x000000041d1d7220 */ /* 0x001fe20000410000 */
[----:B---3--:R-:W-:Y:S02]  /*13230*/  SHF.L.U32 R30, R37, 0x10, RZ ;  /* 0x00000010251e7819 */ /* 0x008fe400000006ff */
[----:B------:R-:W3:Y:S01]  /*13240*/  LDL.LU R37, [R1+0x518] ;  /* 0x0005180001257983 */ /* 0x000ee20000300800 */
        /* <DEDUP_REMOVED lines=18> */
[----:B----4-:R-:W-:Y:S02]  /*13370*/  SHF.L.U32 R29, R35, 0x10, RZ ;  /* 0x00000010231d7819 */ /* 0x010fe400000006ff */
[----:B------:R-:W4:Y:S01]  /*13380*/  LDL.LU R35, [R1+0x538] ;  /* 0x0005380001237983 */ /* 0x000f220000300800 */
[----:B-1----:R-:W-:-:S04]  /*13390*/  FMUL.FTZ R6, R30, UR17 ;  /* 0x000000111e067c20 */ /* 0x002fc80008410000 */
        /* <DEDUP_REMOVED lines=11> */
[----:B--2---:R-:W-:Y:S02]  /*13450*/  SHF.L.U32 R29, R36, 0x10, RZ ;  /* 0x00000010241d7819 */ /* 0x004fe400000006ff */
[----:B------:R-:W2:Y:S01]  /*13460*/  LDL.LU R36, [R1+0x558] ;  /* 0x0005580001247983 */ /* 0x000ea20000300800 */
        /* <DEDUP_REMOVED lines=32> */
[----:B------:R-:W-:-:S05]  /*13670*/  SHF.L.U32 R11, R11, 0x10, RZ ;  /* 0x000000100b0b7819 */ /* 0x000fca00000006ff */
[----:B------:R-:W-:Y:S01]  /*13680*/  FADD.FTZ R11, R11, -UR16 ;  /* 0x800000100b0b7e21 */ /* 0x000fe20008010000 */
[----:B------:R0:W-:Y:S03]  /*13690*/  STL [R1+0x60c], R6 ;  /* 0x00060c0601007387 */ /* 0x0001e60000100800 */
[----:B0-----:R-:W-:Y:S01]  /*136a0*/  FMUL.FTZ R6, R11, UR17 ;  /* 0x000000110b067c20 */ /* 0x001fe20008410000 */
[----:B------:R0:W-:Y:S03]  /*136b0*/  STL [R1+0x220], R4 ;  /* 0x0002200401007387 */ /* 0x0001e60000100800 */
[----:B------:R-:W-:-:S04]  /*136c0*/  FFMA.FTZ R10, R3, R6, R0 ;  /* 0x00000006030a7223 */ /* 0x000fc80000010000 */
[----:B0-----:R-:W-:-:S06]  /*136d0*/  FMUL.FTZ R4, R10, -1.4426950216293334961 ;  /* 0xbfb8aa3b0a047820 */ /* 0x001fcc0000410000 */
[----:B------:R-:W0:Y:S02]  /*136e0*/  MUFU.EX2 R4, R4 ;  /* 0x0000000400047308 */ /* 0x000e240000000800 */
[----:B0-----:R-:W-:-:S06]  /*136f0*/  FADD.FTZ R4, R4, 1 ;  /* 0x3f80000004047421 */ /* 0x001fcc0000010000 */
[----:B------:R-:W0:Y:S01]  /*13700*/  MUFU.RCP R4, R4 ;  /* 0x0000000400047308 */ /* 0x000e220000001000 */
[----:B------:R-:W-:Y:S01]  /*13710*/  SHF.L.U32 R11, R34, 0x10, RZ ;  /* 0x00000010220b7819 */ /* 0x000fe200000006ff */
[----:B------:R-:W-:Y:S01]  /*13720*/  FADD.FTZ R28, R28, -UR16 ;  /* 0x800000101c1c7e21 */ /* 0x000fe20008010000 */
[----:B------:R1:W-:Y:S01]  /*13730*/  STL [R1+0x608], R6 ;  /* 0x0006080601007387 */ /* 0x0003e20000100800 */
[----:B------:R-:W-:-:S03]  /*13740*/  SHF.L.U32 R12, R12, 0x10, RZ ;  /* 0x000000100c0c7819 */ /* 0x000fc600000006ff */
        /* <DEDUP_REMOVED lines=18> */
[----:B---3--:R-:W-:Y:S02]  /*13870*/  SHF.L.U32 R12, R37, 0x10, RZ ;  /* 0x00000010250c7819 */ /* 0x008fe400000006ff */
[----:B------:R-:W3:Y:S01]  /*13880*/  LDL.LU R37, [R1+0x59c] ;  /* 0x00059c0001257983 */ /* 0x000ee20000300800 */
        /* <DEDUP_REMOVED lines=32> */
[----:B--2---:R-:W-:Y:S02]  /*13a90*/  SHF.L.U32 R11, R36, 0x10, RZ ;  /* 0x00000010240b7819 */ /* 0x004fe400000006ff */
[----:B------:R-:W2:Y:S04]  /*13aa0*/  LDL.LU R36, [R1+0x4fc] ;  /* 0x0004fc0001247983 */ /* 0x000ea80000300800 */
[----:B------:R0:W-:Y:S02]  /*13ab0*/  STL [R1+0x5f8], R6 ;  /* 0x0005f80601007387 */ /* 0x0001e40000100800 */
[----:B0-----:R-:W-:-:S02]  /*13ac0*/  FMUL.FTZ R6, R13, UR17 ;  /* 0x000000110d067c20 */ /* 0x001fc40008410000 */
        /* <DEDUP_REMOVED lines=13> */
[----:B------:R0:W-:Y:S02]  /*13ba0*/  STL [R1+0x5f4], R6 ;  /* 0x0005f40601007387 */ /* 0x0001e40000100800 */
[----:B------:R-:W-:Y:S02]  /*13bb0*/  FADD.FTZ R12, R12, -UR16 ;  /* 0x800000100c0c7e21 */ /* 0x000fe40008010000 */
[----:B------:R1:W-:Y:S04]  /*13bc0*/  STL [R1+0x234], R4 ;  /* 0x0002340401007387 */ /* 0x0003e80000100800 */
[----:B------:R-:W3:Y:S01]  /*13bd0*/  LDL.LU R34, [R1+0x5a0] ;  /* 0x0005a00001227983 */ /* 0x000ee20000300800 */
        /* <DEDUP_REMOVED lines=14> */
[----:B------:R0:W-:Y:S01]  /*13cc0*/  STL [R1+0x5ec], R6 ;  /* 0x0005ec0601007387 */ /* 0x0001e20000100800 */
[----:B--2---:R-:W-:-:S03]  /*13cd0*/  SHF.L.U32 R12, R36, 0x10, RZ ;  /* 0x00000010240c7819 */ /* 0x004fc600000006ff */
[----:B------:R-:W2:Y:S01]  /*13ce0*/  LDL.LU R36, [R1+0x594] ;  /* 0x0005940001247983 */ /* 0x000ea20000300800 */
[----:B0-----:R-:W-:-:S04]  /*13cf0*/  FMUL.FTZ R6, R14, UR17 ;  /* 0x000000110e067c20 */ /* 0x001fc80008410000 */
[----:B------:R-:W-:Y:S01]  /*13d00*/  FFMA.FTZ R10, R3, R6, R0 ;  /* 0x00000006030a7223 */ /* 0x000fe20000010000 */
[----:B------:R0:W-:Y:S03]  /*13d10*/  STL [R1+0x238], R4 ;  /* 0x0002380401007387 */ /* 0x0001e60000100800 */
[----:B0-----:R-:W-:-:S06]  /*13d20*/  FMUL.FTZ R4, R10, -1.4426950216293334961 ;  /* 0xbfb8aa3b0a047820 */ /* 0x001fcc0000410000 */
[----:B------:R-:W0:Y:S02]  /*13d30*/  MUFU.EX2 R4, R4 ;  /* 0x0000000400047308 */ /* 0x000e240000000800 */
[----:B0-----:R-:W-:-:S06]  /*13d40*/  FADD.FTZ R4, R4, 1 ;  /* 0x3f80000004047421 */ /* 0x001fcc0000010000 */
[----:B------:R-:W0:Y:S01]  /*13d50*/  MUFU.RCP R4, R4 ;  /* 0x0000000400047308 */ /* 0x000e220000001000 */
[----:B---3--:R-:W-:Y:S02]  /*13d60*/  SHF.L.U32 R13, R37, 0x10, RZ ;  /* 0x00000010250d7819 */ /* 0x008fe400000006ff */
[----:B------:R-:W3:Y:S01]  /*13d70*/  LDL.LU R37, [R1+0x480] ;  /* 0x0004800001257983 */ /* 0x000ee20000300800 */
[----:B0-----:R-:W-:Y:S01]  /*13d80*/  FMUL.FTZ R11, R11, R4 ;  /* 0x000000040b0b7220 */ /* 0x001fe20000410000 */
[----:B------:R-:W-:Y:S01]  /*13d90*/  FADD.FTZ R4, -R4, 1 ;  /* 0x3f80000004047421 */ /* 0x000fe20000010100 */
[----:B------:R-:W-:Y:S01]  /*13da0*/  FADD.FTZ R12, R12, -UR16 ;  /* 0x800000100c0c7e21 */ /* 0x000fe20008010000 */
[----:B------:R0:W-:Y:S02]  /*13db0*/  STL [R1+0x5e8], R6 ;  /* 0x0005e80601007387 */ /* 0x0001e40000100800 */
[----:B------:R-:W-:-:S04]  /*13dc0*/  FFMA.FTZ R4, R10, R4, 1 ;  /* 0x3f8000000a047423 */ /* 0x000fc80000010004 */
[----:B------:R-:W-:Y:S01]  /*13dd0*/  FMUL.FTZ R4, R11, R4 ;  /* 0x000000040b047220 */ /* 0x000fe20000410000 */
[----:B0-----:R-:W-:-:S04]  /*13de0*/  FMUL.FTZ R6, R12, UR17 ;  /* 0x000000110c067c20 */ /* 0x001fc80008410000 */
[----:B------:R-:W-:-:S04]  /*13df0*/  FFMA.FTZ R11, R5, R6, R2 ;  /* 0x00000006050b7223 */ /* 0x000fc80000010002 */
[----:B------:R-:W-:-:S06]  /*13e00*/  FMUL.FTZ R10, R11, -1.4426950216293334961 ;  /* 0xbfb8aa3b0b0a7820 */ /* 0x000fcc0000410000 */
[----:B------:R-:W0:Y:S01]  /*13e10*/  MUFU.EX2 R10, R10 ;  /* 0x0000000a000a7308 */ /* 0x000e220000000800 */
[----:B------:R-:W-:Y:S02]  /*13e20*/  SHF.L.U32 R12, R34, 0x10, RZ ;  /* 0x00000010220c7819 */ /* 0x000fe400000006ff */
[----:B------:R-:W3:Y:S01]  /*13e30*/  LDL.LU R34, [R1+0x570] ;  /* 0x0005700001227983 */ /* 0x000ee20000300800 */
[----:B------:R-:W-:-:S03]  /*13e40*/  FADD.FTZ R13, R13, -UR16 ;  /* 0x800000100d0d7e21 */ /* 0x000fc60008010000 */
[----:B------:R1:W-:Y:S01]  /*13e50*/  STL [R1+0x774], R4 ;  /* 0x0007740401007387 */ /* 0x0003e20000100800 */
[----:B0-----:R-:W-:Y:S01]  /*13e60*/  FADD.FTZ R10, R10, 1 ;  /* 0x3f8000000a0a7421 */ /* 0x001fe20000010000 */
[----:B-1----:R-:W-:-:S05]  /*13e70*/  FMUL.FTZ R4, R13, UR17 ;  /* 0x000000110d047c20 */ /* 0x002fca0008410000 */
[----:B------:R-:W0:Y:S01]  /*13e80*/  MUFU.RCP R10, R10 ;  /* 0x0000000a000a7308 */ /* 0x000e220000001000 */
[----:B------:R1:W-:Y:S01]  /*13e90*/  STL [R1+0x5b0], R6 ;  /* 0x0005b00601007387 */ /* 0x0003e20000100800 */
[----:B----4-:R-:W-:-:S03]  /*13ea0*/  SHF.L.U32 R13, R35, 0x10, RZ ;  /* 0x00000010230d7819 */ /* 0x010fc600000006ff */
[----:B------:R-:W4:Y:S01]  /*13eb0*/  LDL.LU R35, [R1+0x580] ;  /* 0x0005800001237983 */ /* 0x000f220000300800 */
[----:B0-----:R-:W-:Y:S01]  /*13ec0*/  FMUL.FTZ R12, R12, R10 ;  /* 0x0000000a0c0c7220 */ /* 0x001fe20000410000 */
[----:B------:R-:W-:-:S04]  /*13ed0*/  FADD.FTZ R10, -R10, 1 ;  /* 0x3f8000000a0a7421 */ /* 0x000fc80000010100 */
[----:B------:R-:W-:Y:S01]  /*13ee0*/  FFMA.FTZ R10, R11, R10, 1 ;  /* 0x3f8000000b0a7423 */ /* 0x000fe2000001000a */
[----:B------:R-:W-:-:S03]  /*13ef0*/  FFMA.FTZ R11, R3, R4, R0 ;  /* 0x00000004030b7223 */ /* 0x000fc60000010000 */
[----:B-1----:R-:W-:Y:S01]  /*13f00*/  FMUL.FTZ R6, R12, R10 ;  /* 0x0000000a0c067220 */ /* 0x002fe20000410000 */
[----:B------:R-:W-:-:S06]  /*13f10*/  FMUL.FTZ R10, R11, -1.4426950216293334961 ;  /* 0xbfb8aa3b0b0a7820 */ /* 0x000fcc0000410000 */
[----:B------:R-:W0:Y:S02]  /*13f20*/  MUFU.EX2 R10, R10 ;  /* 0x0000000a000a7308 */ /* 0x000e240000000800 */
[----:B0-----:R-:W-:-:S06]  /*13f30*/  FADD.FTZ R10, R10, 1 ;  /* 0x3f8000000a0a7421 */ /* 0x001fcc0000010000 */
[----:B------:R-:W0:Y:S01]  /*13f40*/  MUFU.RCP R10, R10 ;  /* 0x0000000a000a7308 */ /* 0x000e220000001000 */
[----:B------:R-:W-:Y:S01]  /*13f50*/  SHF.L.U32 R12, R9, 0x10, RZ ;  /* 0x00000010090c7819 */ /* 0x000fe200000006ff */
[----:B------:R1:W-:Y:S01]  /*13f60*/  STL [R1+0x274], R6 ;  /* 0x0002740601007387 */ /* 0x0003e20000100800 */
[----:B------:R-:W-:-:S03]  /*13f70*/  FADD.FTZ R13, R13, -UR16 ;  /* 0x800000100d0d7e21 */ /* 0x000fc60008010000 */
[----:B------:R2:W-:Y:S01]  /*13f80*/  STL [R1+0x59c], R4 ;  /* 0x00059c0401007387 */ /* 0x0005e20000100800 */
[----:B------:R-:W-:-:S03]  /*13f90*/  SHF.L.U32 R15, R15, 0x10, RZ ;  /* 0x000000100f0f7819 */ /* 0x000fc600000006ff */
[----:B------:R-:W4:Y:S01]  /*13fa0*/  LDL.LU R9, [R1+0x26c] ;  /* 0x00026c0001097983 */ /* 0x000f220000300800 */
[----:B0-----:R-:W-:Y:S01]  /*13fb0*/  FMUL.FTZ R12, R12, R10 ;  /* 0x0000000a0c0c7220 */ /* 0x001fe20000410000 */
[----:B------:R-:W-:-:S04]  /*13fc0*/  FADD.FTZ R10, -R10, 1 ;  /* 0x3f8000000a0a7421 */ /* 0x000fc80000010100 */
[----:B------:R-:W-:-:S04]  /*13fd0*/  FFMA.FTZ R10, R11, R10, 1 ;  /* 0x3f8000000b0a7423 */ /* 0x000fc8000001000a */
[----:B-1----:R-:W-:Y:S01]  /*13fe0*/  FMUL.FTZ R6, R12, R10 ;  /* 0x0000000a0c067220 */ /* 0x002fe20000410000 */
[----:B--2---:R-:W-:Y:S02]  /*13ff0*/  SHF.L.U32 R12, R36, 0x10, RZ ;  /* 0x00000010240c7819 */ /* 0x004fe400000006ff */
[----:B------:R-:W2:Y:S01]  /*14000*/  LDL.LU R36, [R1+0x270] ;  /* 0x0002700001247983 */ /* 0x000ea20000300800 */
[----:B------:R-:W-:-:S04]  /*14010*/  FMUL.FTZ R4, R13, UR17 ;  /* 0x000000110d047c20 */ /* 0x000fc80008410000 */
        /* <DEDUP_REMOVED lines=10> */
[----:B---3--:R-:W-:Y:S02]  /*140c0*/  SHF.L.U32 R13, R37, 0x10, RZ ;  /* 0x00000010250d7819 */ /* 0x008fe400000006ff */
[----:B------:R-:W3:Y:S01]  /*140d0*/  LDL.LU R37, [R1+0x46c] ;  /* 0x00046c0001257983 */ /* 0x000ee20000300800 */
[----:B------:R-:W-:Y:S01]  /*140e0*/  FFMA.FTZ R10, R11, R10, 1 ;  /* 0x3f8000000b0a7423 */ /* 0x000fe2000001000a */
[----:B------:R-:W-:-:S03]  /*140f0*/  FFMA.FTZ R11, R3, R4, R0 ;  /* 0x00000004030b7223 */ /* 0x000fc60000010000 */
[----:B------:R-:W-:Y:S01]  /*14100*/  FMUL.FTZ R28, R12, R10 ;  /* 0x0000000a0c1c7220 */ /* 0x000fe20000410000 */
[----:B------:R-:W-:-:S06]  /*14110*/  FMUL.FTZ R10, R11, -1.4426950216293334961 ;  /* 0xbfb8aa3b0b0a7820 */ /* 0x000fcc0000410000 */
[----:B------:R-:W0:Y:S02]  /*14120*/  MUFU.EX2 R10, R10 ;  /* 0x0000000a000a7308 */ /* 0x000e240000000800 */
[----:B0-----:R-:W-:-:S06]  /*14130*/  FADD.FTZ R10, R10, 1 ;  /* 0x3f8000000a0a7421 */ /* 0x001fcc0000010000 */
[----:B------:R-:W0:Y:S01]  /*14140*/  MUFU.RCP R10, R10 ;  /* 0x0000000a000a7308 */ /* 0x000e220000001000 */
[----:B------:R-:W-:Y:S01]  /*14150*/  SHF.L.U32 R12, R34, 0x10, RZ ;  /* 0x00000010220c7819 */ /* 0x000fe200000006ff */
[----:B------:R1:W-:Y:S01]  /*14160*/  STL [R1+0x278], R6 ;  /* 0x0002780601007387 */ /* 0x0003e20000100800 */
[----:B------:R-:W-:-:S03]  /*14170*/  FADD.FTZ R13, R13, -UR16 ;  /* 0x800000100d0d7e21 */ /* 0x000fc60008010000 */
[----:B------:R4:W-:Y:S04]  /*14180*/  STL [R1+0x590], R4 ;  /* 0x0005900401007387 */ /* 0x0009e80000100800 */
[----:B------:R-:W3:Y:S01]  /*14190*/  LDL.LU R34, [R1+0x468] ;  /* 0x0004680001227983 */ /* 0x000ee20000300800 */
[----:B0-----:R-:W-:Y:S01]  /*141a0*/  FMUL.FTZ R12, R12, R10 ;  /* 0x0000000a0c0c7220 */ /* 0x001fe20000410000 */
[----:B------:R-:W-:-:S04]  /*141b0*/  FADD.FTZ R10, -R10, 1 ;  /* 0x3f8000000a0a7421 */ /* 0x000fc80000010100 */
[----:B------:R-:W-:-:S04]  /*141c0*/  FFMA.FTZ R10, R11, R10, 1 ;  /* 0x3f8000000b0a7423 */ /* 0x000fc8000001000a */
[----:B-1----:R-:W-:Y:S01]  /*141d0*/  FMUL.FTZ R6, R12, R10 ;  /* 0x0000000a0c067220 */ /* 0x002fe20000410000 */
[----:B----4-:R-:W-:Y:S02]  /*141e0*/  SHF.L.U32 R12, R35, 0x10, RZ ;  /* 0x00000010230c7819 */ /* 0x010fe400000006ff */
[----:B------:R-:W4:Y:S01]  /*141f0*/  LDL.LU R35, [R1+0x578] ;  /* 0x0005780001237983 */ /* 0x000f220000300800 */
[----:B------:R-:W-:-:S04]  /*14200*/  FMUL.FTZ R4, R13, UR17 ;  /* 0x000000110d047c20 */ /* 0x000fc80008410000 */
[----:B------:R-:W-:-:S04]  /*14210*/  FFMA.FTZ R11, R5, R4, R2 ;  /* 0x00000004050b7223 */ /* 0x000fc80000010002 */
[----:B------:R-:W-:-:S06]  /*14220*/  FMUL.FTZ R10, R11, -1.4426950216293334961 ;  /* 0xbfb8aa3b0b0a7820 */ /* 0x000fcc0000410000 */
[----:B------:R-:W0:Y:S01]  /*14230*/  MUFU.EX2 R10, R10 ;  /* 0x0000000a000a7308 */ /* 0x000e220000000800 */
[----:B--2---:R-:W-:Y:S02]  /*14240*/  SHF.L.U32 R13, R36, 0x10, RZ ;  /* 0x00000010240d7819 */ /* 0x004fe400000006ff */
[----:B------:R-:W2:Y:S03]  /*14250*/  LDL.LU R36, [R1+0x568] ;  /* 0x0005680001247983 */ /* 0x000ea60000300800 */
        /* <DEDUP_REMOVED lines=9> */
[----:B------:R-:W-:Y:S01]  /*142f0*/  FMUL.FTZ R15, R12, R10 ;  /* 0x0000000a0c0f7220 */ /* 0x000fe20000410000 */
[----:B------:R-:W-:Y:S01]  /*14300*/  FMUL.FTZ R10, R11, -1.4426950216293334961 ;  /* 0xbfb8aa3b0b0a7820 */ /* 0x000fe20000410000 */
[----:B---3--:R-:W-:Y:S02]  /*14310*/  SHF.L.U32 R13, R37, 0x10, RZ ;  /* 0x00000010250d7819 */ /* 0x008fe400000006ff */
[----:B------:R-:W3:Y:S03]  /*14320*/  LDL.LU R37, [R1+0x56c] ;  /* 0x00056c0001257983 */ /* 0x000ee60000300800 */
        /* <DEDUP_REMOVED lines=12> */
[----:B------:R-:W-:-:S04]  /*143f0*/  FMUL.FTZ R4, R13, UR17 ;  /* 0x000000110d047c20 */ /* 0x000fc80008410000 */
[----:B------:R-:W-:Y:S01]  /*14400*/  FFMA.FTZ R11, R5, R4, R2 ;  /* 0x00000004050b7223 */ /* 0x000fe20000010002 */
[----:B----4-:R-:W-:Y:S02]  /*14410*/  SHF.L.U32 R12, R35, 0x10, RZ ;  /* 0x00000010230c7819 */ /* 0x010fe400000006ff */
[----:B------:R-:W4:Y:S01]  /*14420*/  LDL.LU R35, [R1+0x268] ;  /* 0x0002680001237983 */ /* 0x000f220000300800 */
        /* <DEDUP_REMOVED lines=9> */
[----:B------:R-:W-:Y:S01]  /*144c0*/  SHF.L.U32 R13, R9, 0x10, RZ ;  /* 0x00000010090d7819 */ /* 0x000fe200000006ff */
[----:B------:R0:W-:Y:S04]  /*144d0*/  STL [R1+0x580], R4 ;  /* 0x0005800401007387 */ /* 0x0001e80000100800 */
[----:B------:R-:W-:Y:S01]  /*144e0*/  FADD.FTZ R13, R13, -UR16 ;  /* 0x800000100d0d7e21 */ /* 0x000fe20008010000 */
[----:B------:R-:W4:Y:S03]  /*144f0*/  LDL.LU R9, [R1+0x44c] ;  /* 0x00044c0001097983 */ /* 0x000f260000300800 */
[----:B0-----:R-:W-:Y:S01]  /*14500*/  FMUL.FTZ R4, R13, UR17 ;  /* 0x000000110d047c20 */ /* 0x001fe20008410000 */
[----:B--2---:R-:W-:-:S02]  /*14510*/  SHF.L.U32 R12, R36, 0x10, RZ ;  /* 0x00000010240c7819 */ /* 0x004fc400000006ff */
[----:B------:R-:W2:Y:S01]  /*14520*/  LDL.LU R36, [R1+0x560] ;  /* 0x0005600001247983 */ /* 0x000ea20000300800 */
        /* <DEDUP_REMOVED lines=10> */
[----:B---3--:R-:W-:Y:S02]  /*145d0*/  SHF.L.U32 R12, R37, 0x10, RZ ;  /* 0x00000010250c7819 */ /* 0x008fe400000006ff */
[----:B------:R-:W3:Y:S01]  /*145e0*/  LDL.LU R37, [R1+0x264] ;  /* 0x0002640001257983 */ /* 0x000ee20000300800 */
[----:B------:R-:W-:-:S03]  /*145f0*/  SHF.L.U32 R13, R34, 0x10, RZ ;  /* 0x00000010220d7819 */ /* 0x000fc600000006ff */
[----:B------:R-:W3:Y:S02]  /*14600*/  LDL.LU R34, [R1+0x564] ;  /* 0x0005640001227983 */ /* 0x000ee40000300800 */
[----:B------:R-:W-:Y:S02]  /*14610*/  FADD.FTZ R13, R13, -UR16 ;  /* 0x800000100d0d7e21 */ /* 0x000fe40008010000 */
[----:B------:R0:W-:Y:S02]  /*14620*/  STL [R1+0x574], R4 ;  /* 0x0005740401007387 */ /* 0x0001e40000100800 */
[----:B0-----:R-:W-:-:S04]  /*14630*/  FMUL.FTZ R4, R13, UR17 ;  /* 0x000000110d047c20 */ /* 0x001fc80008410000 */
[----:B------:R-:W-:-:S04]  /*14640*/  FFMA.FTZ R11, R5, R4, R2 ;  /* 0x00000004050b7223 */ /* 0x000fc80000010002 */
[----:B------:R-:W-:-:S06]  /*14650*/  FMUL.FTZ R10, R11, -1.4426950216293334961 ;  /* 0xbfb8aa3b0b0a7820 */ /* 0x000fcc0000410000 */
[----:B------:R-:W0:Y:S01]  /*14660*/  MUFU.EX2 R10, R10 ;  /* 0x0000000a000a7308 */ /* 0x000e220000000800 */
[----:B----4-:R-:W-:Y:S02]  /*14670*/  SHF.L.U32 R13, R35, 0x10, RZ ;  /* 0x00000010230d7819 */ /* 0x010fe400000006ff */
[----:B------:R-:W4:Y:S01]  /*14680*/  LDL.LU R35, [R1+0x550] ;  /* 0x0005500001237983 */ /* 0x000f220000300800 */
[----:B0-----:R-:W-:-:S06]  /*14690*/  FADD.FTZ R10, R10, 1 ;  /* 0x3f8000000a0a7421 */ /* 0x001fcc0000010000 */
[----:B------:R-:W0:Y:S01]  /*146a0*/  MUFU.RCP R10, R10 ;  /* 0x0000000a000a7308 */ /* 0x000e220000001000 */
[----:B------:R-:W-:Y:S01]  /*146b0*/  FADD.FTZ R13, R13, -UR16 ;  /* 0x800000100d0d7e21 */ /* 0x000fe20008010000 */
[----:B------:R1:W-:Y:S01]  /*146c0*/  STL [R1+0x570], R4 ;  /* 0x0005700401007387 */ /* 0x0003e20000100800 */
[----:B0-----:R-:W-:Y:S01]  /*146d0*/  FMUL.FTZ R12, R12, R10 ;  /* 0x0000000a0c0c7220 */ /* 0x001fe20000410000 */
[----:B------:R-:W-:Y:S01]  /*146e0*/  FADD.FTZ R10, -R10, 1 ;  /* 0x3f8000000a0a7421 */ /* 0x000fe20000010100 */
[----:B-1----:R-:W-:-:S03]  /*146f0*/  FMUL.FTZ R4, R13, UR17 ;  /* 0x000000110d047c20 */ /* 0x002fc60008410000 */
[----:B------:R-:W-:-:S04]  /*14700*/  FFMA.FTZ R10, R11, R10, 1 ;  /* 0x3f8000000b0a7423 */ /* 0x000fc8000001000a */
[----:B------:R-:W-:Y:S01]  /*14710*/  FMUL.FTZ R13, R12, R10 ;  /* 0x0000000a0c0d7220 */ /* 0x000fe20000410000 */
[----:B--2---:R-:W-:Y:S02]  /*14720*/  SHF.L.U32 R12, R36, 0x10, RZ ;  /* 0x00000010240c7819 */ /* 0x004fe400000006ff */
[----:B------:R-:W2:Y:S01]  /*14730*/  LDL.LU R36, [R1+0x448] ;  /* 0x0004480001247983 */ /* 0x000ea20000300800 */
[----:B------:R-:W-:-:S04]  /*14740*/  FFMA.FTZ R11, R3, R4, R0 ;  /* 0x00000004030b7223 */ /* 0x000fc80000010000 */
[----:B------:R-:W-:-:S06]  /*14750*/  FMUL.FTZ R10, R11, -1.4426950216293334961 ;  /* 0xbfb8aa3b0b0a7820 */ /* 0x000fcc0000410000 */
[----:B------:R-:W0:Y:S01]  /*14760*/  MUFU.EX2 R10, R10 ;  /* 0x0000000a000a7308 */ /* 0x000e220000000800 */
[----:B------:R-:W-:Y:S02]  /*14770*/  SHF.L.U32 R14, R9, 0x10, RZ ;  /* 0x00000010090e7819 */ /* 0x000fe400000006ff */
[----:B------:R-:W2:Y:S03]  /*14780*/  LDL.LU R9, [R1+0x554] ;  /* 0x0005540001097983 */ /* 0x000ea60000300800 */
[----:B------:R-:W-:Y:S01]  /*14790*/  FADD.FTZ R14, R14, -UR16 ;  /* 0x800000100e0e7e21 */ /* 0x000fe20008010000 */
[----:B------:R1:W-:Y:S03]  /*147a0*/  STL [R1+0x568], R4 ;  /* 0x0005680401007387 */ /* 0x0003e60000100800 */
[----:B-1----:R-:W-:Y:S01]  /*147b0*/  FMUL.FTZ R4, R14, UR17 ;  /* 0x000000110e047c20 */ /* 0x002fe20008410000 */
[----:B0-----:R-:W-:-:S06]  /*147c0*/  FADD.FTZ R10, R10, 1 ;  /* 0x3f8000000a0a7421 */ /* 0x001fcc0000010000 */
[----:B------:R-:W0:Y:S01]  /*147d0*/  MUFU.RCP R10, R10 ;  /* 0x0000000a000a7308 */ /* 0x000e220000001000 */
[----:B------:R1:W-:Y:S01]  /*147e0*/  STL [R1+0x280], R6 ;  /* 0x0002800601007387 */ /* 0x0003e20000100800 */
[----:B0-----:R-:W-:Y:S01]  /*147f0*/  FMUL.FTZ R12, R12, R10 ;  /* 0x0000000a0c0c7220 */ /* 0x001fe20000410000 */
[----:B------:R-:W-:Y:S01]  /*14800*/  FADD.FTZ R10, -R10, 1 ;  /* 0x3f8000000a0a7421 */ /* 0x000fe20000010100 */
[----:B---3--:R-:W-:Y:S02]  /*14810*/  SHF.L.U32 R14, R37, 0x10, RZ ;  /* 0x00000010250e7819 */ /* 0x008fe400000006ff */
[----:B------:R-:W3:Y:S01]  /*14820*/  LDL.LU R37, [R1+0x260] ;  /* 0x0002600001257983 */ /* 0x000ee20000300800 */
        /* <DEDUP_REMOVED lines=16> */
[----:B------:R-:W-:-:S03]  /*14930*/  FADD.FTZ R14, R14, -UR16 ;  /* 0x800000100e0e7e21 */ /* 0x000fc60008010000 */
[----:B------:R0:W-:Y:S02]  /*14940*/  STL [R1+0x560], R4 ;  /* 0x0005600401007387 */ /* 0x0001e40000100800 */
[----:B0-----:R-:W-:-:S04]  /*14950*/  FMUL.FTZ R4, R14, UR17 ;  /* 0x000000110e047c20 */ /* 0x001fc80008410000 */
[----:B------:R-:W-:-:S04]  /*14960*/  FFMA.FTZ R11, R3, R4, R0 ;  /* 0x00000004030b7223 */ /* 0x000fc80000010000 */
[----:B------:R-:W-:-:S06]  /*14970*/  FMUL.FTZ R10, R11, -1.4426950216293334961 ;  /* 0xbfb8aa3b0b0a7820 */ /* 0x000fcc0000410000 */
[----:B------:R-:W0:Y:S02]  /*14980*/  MUFU.EX2 R10, R10 ;  /* 0x0000000a000a7308 */ /* 0x000e240000000800 */
[----:B0-----:R-:W-:Y:S01]  /*14990*/  FADD.FTZ R10, R10, 1 ;  /* 0x3f8000000a0a7421 */ /* 0x001fe20000010000 */
[----:B--2---:R-:W-:Y:S02]  /*149a0*/  SHF.L.U32 R14, R36, 0x10, RZ ;  /* 0x00000010240e7819 */ /* 0x004fe400000006ff */
[----:B------:R-:W2:Y:S03]  /*149b0*/  LDL.LU R36, [R1+0x54c] ;  /* 0x00054c0001247983 */ /* 0x000ea60000300800 */
[----:B------:R-:W0:Y:S01]  /*149c0*/  MUFU.RCP R10, R10 ;  /* 0x0000000a000a7308 */ /* 0x000e220000001000 */
[----:B------:R-:W-:Y:S01]  /*149d0*/  FADD.FTZ R14, R14, -UR16 ;  /* 0x800000100e0e7e21 */ /* 0x000fe20008010000 */
[----:B0-----:R-:W-:Y:S01]  /*149e0*/  FMUL.FTZ R12, R12, R10 ;  /* 0x0000000a0c0c7220 */ /* 0x001fe20000410000 */
[----:B------:R-:W-:-:S04]  /*149f0*/  FADD.FTZ R10, -R10, 1 ;  /* 0x3f8000000a0a7421 */ /* 0x000fc80000010100 */
[----:B------:R-:W-:-:S04]  /*14a00*/  FFMA.FTZ R10, R11, R10, 1 ;  /* 0x3f8000000b0a7423 */ /* 0x000fc8000001000a */
[----:B------:R-:W-:Y:S01]  /*14a10*/  FMUL.FTZ R29, R12, R10 ;  /* 0x0000000a0c1d7220 */ /* 0x000fe20000410000 */
[----:B------:R-:W-:Y:S02]  /*14a20*/  SHF.L.U32 R12, R9, 0x10, RZ ;  /* 0x00000010090c7819 */ /* 0x000fe400000006ff */
[----:B------:R-:W2:Y:S04]  /*14a30*/  LDL.LU R9, [R1+0x25c] ;  /* 0x00025c0001097983 */ /* 0x000ea80000300800 */
[----:B------:R0:W-:Y:S02]  /*14a40*/  STL [R1+0x55c], R4 ;  /* 0x00055c0401007387 */ /* 0x0001e40000100800 */
[----:B0-----:R-:W-:Y:S01]  /*14a50*/  FMUL.FTZ R4, R14, UR17 ;  /* 0x000000110e047c20 */ /* 0x001fe20008410000 */
[----:B---3--:R-:W-:-:S02]  /*14a60*/  SHF.L.U32 R14, R37, 0x10, RZ ;  /* 0x00000010250e7819 */ /* 0x008fc400000006ff */
[----:B------:R-:W3:Y:S01]  /*14a70*/  LDL.LU R37, [R1+0x540] ;  /* 0x0005400001257983 */ /* 0x000ee20000300800 */
[----:B------:R-:W-:-:S04]  /*14a80*/  FFMA.FTZ R11, R5, R4, R2 ;  /* 0x00000004050b7223 */ /* 0x000fc80000010002 */
[----:B------:R-:W-:-:S06]  /*14a90*/  FMUL.FTZ R10, R11, -1.4426950216293334961 ;  /* 0xbfb8aa3b0b0a7820 */ /* 0x000fcc0000410000 */
[----:B------:R-:W0:Y:S01]  /*14aa0*/  MUFU.EX2 R10, R10 ;  /* 0x0000000a000a7308 */ /* 0x000e220000000800 */
[----:B------:R-:W-:Y:S01]  /*14ab0*/  FADD.FTZ R14, R14, -UR16 ;  /* 0x800000100e0e7e21 */ /* 0x000fe20008010000 */
[----:B------:R1:W-:Y:S03]  /*14ac0*/  STL [R1+0x558], R4 ;  /* 0x0005580401007387 */ /* 0x0003e60000100800 */
[----:B-1----:R-:W-:Y:S01]  /*14ad0*/  FMUL.FTZ R4, R14, UR17 ;  /* 0x000000110e047c20 */ /* 0x002fe20008410000 */
[----:B0-----:R-:W-:-:S06]  /*14ae0*/  FADD.FTZ R10, R10, 1 ;  /* 0x3f8000000a0a7421 */ /* 0x001fcc0000010000 */
[----:B------:R-:W0:Y:S01]  /*14af0*/  MUFU.RCP R10, R10 ;  /* 0x0000000a000a7308 */ /* 0x000e220000001000 */
[----:B------:R1:W-:Y:S01]  /*14b00*/  STL [R1+0x264], R6 ;  /* 0x0002640601007387 */ /* 0x0003e20000100800 */
[----:B0-----:R-:W-:Y:S01]  /*14b10*/  FMUL.FTZ R12, R12, R10 ;  /* 0x0000000a0c0c7220 */ /* 0x001fe20000410000 */
[----:B------:R-:W-:-:S04]  /*14b20*/  FADD.FTZ R10, -R10, 1 ;  /* 0x3f8000000a0a7421 */ /* 0x000fc80000010100 */
[----:B------:R-:W-:Y:S01]  /*14b30*/  FFMA.FTZ R10, R11, R10, 1 ;  /* 0x3f8000000b0a7423 */ /* 0x000fe2000001000a */
[----:B------:R-:W-:Y:S01]  /*14b40*/  FFMA.FTZ R11, R3, R4, R0 ;  /* 0x00000004030b7223 */ /* 0x000fe20000010000 */
[----:B----4-:R-:W-:Y:S02]  /*14b50*/  SHF.L.U32 R14, R35, 0x10, RZ ;  /* 0x00000010230e7819 */ /* 0x010fe400000006ff */
[----:B------:R-:W4:Y:S01]  /*14b60*/  LDL.LU R35, [R1+0x544] ;  /* 0x0005440001237983 */ /* 0x000f220000300800 */
[----:B-1----:R-:W-:Y:S01]  /*14b70*/  FMUL.FTZ R6, R12, R10 ;  /* 0x0000000a0c067220 */ /* 0x002fe20000410000 */
[----:B------:R-:W-:-:S06]  /*14b80*/  FMUL.FTZ R10, R11, -1.4426950216293334961 ;  /* 0xbfb8aa3b0b0a7820 */ /* 0x000fcc0000410000 */
[----:B------:R-:W0:Y:S02]  /*14b90*/  MUFU.EX2 R10, R10 ;  /* 0x0000000a000a7308 */ /* 0x000e240000000800 */
[----:B0-----:R-:W-:-:S06]  /*14ba0*/  FADD.FTZ R10, R10, 1 ;  /* 0x3f8000000a0a7421 */ /* 0x001fcc0000010000 */
[----:B------:R-:W0:Y:S01]  /*14bb0*/  MUFU.RCP R10, R10 ;  /* 0x0000000a000a7308 */ /* 0x000e220000001000 */
[----:B------:R-:W-:Y:S02]  /*14bc0*/  SHF.L.U32 R12, R34, 0x10, RZ ;  /* 0x00000010220c7819 */ /* 0x000fe400000006ff */
[----:B------:R-:W4:Y:S04]  /*14bd0*/  LDL.LU R34, [R1+0x418] ;  /* 0x0004180001227983 */ /* 0x000f280000300800 */
[----:B------:R1:W-:Y:S01]  /*14be0*/  STL [R1+0x260], R6 ;  /* 0x0002600601007387 */ /* 0x0003e20000100800 */
[----:B0-----:R-:W-:Y:S01]  /*14bf0*/  FMUL.FTZ R12, R12, R10 ;  /* 0x0000000a0c0c7220 */ /* 0x001fe20000410000 */
[----:B------:R-:W-:-:S04]  /*14c00*/  FADD.FTZ R10, -R10, 1 ;  /* 0x3f8000000a0a7421 */ /* 0x000fc80000010100 */
[----:B------:R-:W-:-:S04]  /*14c10*/  FFMA.FTZ R10, R11, R10, 1 ;  /* 0x3f8000000b0a7423 */ /* 0x000fc8000001000a */
[----:B-1----:R-:W-:Y:S01]  /*14c20*/  FMUL.FTZ R6, R12, R10 ;  /* 0x0000000a0c067220 */ /* 0x002fe20000410000 */
[----:B--2---:R-:W-:Y:S02]  /*14c30*/  SHF.L.U32 R12, R36, 0x10, RZ ;  /* 0x00000010240c7819 */ /* 0x004fe400000006ff */
[----:B------:R-:W2:Y:S01]  /*14c40*/  LDL.LU R36, [R1+0x258] ;  /* 0x0002580001247983 */ /* 0x000ea20000300800 */
[----:B------:R-:W-:-:S03]  /*14c50*/  FADD.FTZ R14, R14, -UR16 ;  /* 0x800000100e0e7e21 */ /* 0x000fc60008010000 */
[----:B------:R0:W-:Y:S02]  /*14c60*/  STL [R1+0x550], R4 ;  /* 0x0005500401007387 */ /* 0x0001e40000100800 */
[----:B0-----:R-:W-:-:S04]  /*14c70*/  FMUL.FTZ R4, R14, UR17 ;  /* 0x000000110e047c20 */ /* 0x001fc80008410000 */
[----:B------:R-:W-:-:S04]  /*14c80*/  FFMA.FTZ R11, R5, R4, R2 ;  /* 0x00000004050b7223 */ /* 0x000fc80000010002 */
[----:B------:R-:W-:-:S06]  /*14c90*/  FMUL.FTZ R10, R11, -1.4426950216293334961 ;  /* 0xbfb8aa3b0b0a7820 */ /* 0x000fcc0000410000 */
[----:B------:R-:W0:Y:S01]  /*14ca0*/  MUFU.EX2 R10, R10 ;  /* 0x0000000a000a7308 */ /* 0x000e220000000800 */
[----:B------:R-:W-:Y:S01]  /*14cb0*/  SHF.L.U32 R14, R9, 0x10, RZ ;  /* 0x00000010090e7819 */ /* 0x000fe200000006ff */
[----:B------:R1:W-:Y:S04]  /*14cc0*/  STL [R1+0x53c], R4 ;  /* 0x00053c0401007387 */ /* 0x0003e80000100800 */
[----:B------:R-:W-:Y:S01]  /*14cd0*/  FADD.FTZ R14, R14, -UR16 ;  /* 0x800000100e0e7e21 */ /* 0x000fe20008010000 */
[----:B------:R3:W-:Y:S04]  /*14ce0*/  STL [R1+0x284], R6 ;  /* 0x0002840601007387 */ /* 0x0007e80000100800 */
[----:B------:R-:W2:Y:S01]  /*14cf0*/  LDL.LU R9, [R1+0x254] ;  /* 0x0002540001097983 */ /* 0x000ea20000300800 */
[----:B-1----:R-:W-:Y:S01]  /*14d00*/  FMUL.FTZ R4, R14, UR17 ;  /* 0x000000110e047c20 */ /* 0x002fe20008410000 */
[----:B0-----:R-:W-:-:S06]  /*14d10*/  FADD.FTZ R10, R10, 1 ;  /* 0x3f8000000a0a7421 */ /* 0x001fcc0000010000 */
[----:B------:R-:W0:Y:S01]  /*14d20*/  MUFU.RCP R10, R10 ;  /* 0x0000000a000a7308 */ /* 0x000e220000001000 */
[----:B---3--:R-:W-:Y:S02]  /*14d30*/  SHF.L.U32 R14, R37, 0x10, RZ ;  /* 0x00000010250e7819 */ /* 0x008fe400000006ff */
[----:B------:R-:W3:Y:S01]  /*14d40*/  LDL.LU R37, [R1+0x404] ;  /* 0x0004040001257983 */ /* 0x000ee20000300800 */
[----:B0-----:R-:W-:Y:S01]  /*14d50*/  FMUL.FTZ R12, R12, R10 ;  /* 0x0000000a0c0c7220 */ /* 0x001fe20000410000 */
[----:B------:R-:W-:-:S04]  /*14d60*/  FADD.FTZ R10, -R10, 1 ;  /* 0x3f8000000a0a7421 */ /* 0x000fc80000010100 */
[----:B------:R-:W-:-:S04]  /*14d70*/  FFMA.FTZ R11, R11, R10, 1 ;  /* 0x3f8000000b0b7423 */ /* 0x000fc8000001000a */
[----:B------:R-:W-:Y:S01]  /*14d80*/  FMUL.FTZ R11, R12, R11 ;  /* 0x0000000b0c0b7220 */ /* 0x000fe20000410000 */
        /* <DEDUP_REMOVED lines=10> */
[----:B------:R-:W4:Y:S04]  /*14e30*/  LDL.LU R35, [R1+0x534] ;  /* 0x0005340001237983 */ /* 0x000f280000300800 */
[----:B------:R0:W-:Y:S01]  /*14e40*/  STL [R1+0x538], R4 ;  /* 0x0005380401007387 */ /* 0x0001e20000100800 */
[----:B------:R-:W-:-:S03]  /*14e50*/  SHF.L.U32 R30, R34, 0x10, RZ ;  /* 0x00000010221e7819 */ /* 0x000fc600000006ff */
[----:B------:R-:W4:Y:S02]  /*14e60*/  LDL.LU R34, [R1+0x400] ;  /* 0x0004000001227983 */ /* 0x000f240000300800 */
[----:B------:R-:W-:-:S04]  /*14e70*/  FADD.FTZ R30, R30, -UR16 ;  /* 0x800000101e1e7e21 */ /* 0x000fc80008010000 */
[----:B0-----:R-:W-:Y:S01]  /*14e80*/  FMUL.FTZ R4, R30, UR17 ;  /* 0x000000111e047c20 */ /* 0x001fe20008410000 */
[----:B--2---:R-:W-:Y:S02]  /*14e90*/  SHF.L.U32 R30, R36, 0x10, RZ ;  /* 0x00000010241e7819 */ /* 0x004fe400000006ff */
[----:B------:R-:W2:Y:S03]  /*14ea0*/  LDL.LU R36, [R1+0x3e4] ;  /* 0x0003e40001247983 */ /* 0x000ea60000300800 */
[----:B------:R-:W-:Y:S01]  /*14eb0*/  FADD.FTZ R30, R30, -UR16 ;  /* 0x800000101e1e7e21 */ /* 0x000fe20008010000 */
[----:B------:R0:W-:Y:S01]  /*14ec0*/  STL [R1+0x51c], R4 ;  /* 0x00051c0401007387 */ /* 0x0001e20000100800 */
[----:B------:R-:W-:Y:S02]  /*14ed0*/  FFMA.FTZ R12, R5, R4, R2 ;  /* 0x00000004050c7223 */ /* 0x000fe40000010002 */
[----:B0-----:R-:W-:-:S02]  /*14ee0*/  FMUL.FTZ R4, R30, UR17 ;  /* 0x000000111e047c20 */ /* 0x001fc40008410000 */
[----:B------:R-:W-:-:S06]  /*14ef0*/  FMUL.FTZ R10, R12, -1.4426950216293334961 ;  /* 0xbfb8aa3b0c0a7820 */ /* 0x000fcc0000410000 */
[----:B------:R-:W0:Y:S01]  /*14f00*/  MUFU.EX2 R10, R10 ;  /* 0x0000000a000a7308 */ /* 0x000e220000000800 */
[----:B---3--:R-:W-:Y:S02]  /*14f10*/  SHF.L.U32 R30, R37, 0x10, RZ ;  /* 0x00000010251e7819 */ /* 0x008fe400000006ff */
[----:B------:R-:W3:Y:S01]  /*14f20*/  LDL.LU R37, [R1+0x528] ;  /* 0x0005280001257983 */ /* 0x000ee20000300800 */
        /* <DEDUP_REMOVED lines=9> */
[----:B------:R0:W-:Y:S02]  /*14fc0*/  STL [R1+0x25c], R6 ;  /* 0x00025c0601007387 */ /* 0x0001e40000100800 */
[----:B0-----:R-:W-:Y:S01]  /*14fd0*/  FMUL.FTZ R6, R14, R10 ;  /* 0x0000000a0e067220 */ /* 0x001fe20000410000 */
[----:B------:R-:W-:Y:S01]  /*14fe0*/  FMUL.FTZ R10, R12, -1.4426950216293334961 ;  /* 0xbfb8aa3b0c0a7820 */ /* 0x000fe20000410000 */
[----:B----4-:R-:W-:Y:S02]  /*14ff0*/  SHF.L.U32 R30, R35, 0x10, RZ ;  /* 0x00000010231e7819 */ /* 0x010fe400000006ff */
[----:B------:R-:W4:Y:S03]  /*15000*/  LDL.LU R35, [R1+0x24c] ;  /* 0x00024c0001237983 */ /* 0x000f260000300800 */
[----:B------:R-:W0:Y:S02]  /*15010*/  MUFU.EX2 R10, R10 ;  /* 0x0000000a000a7308 */ /* 0x000e240000000800 */
[----:B0-----:R-:W-:-:S06]  /*15020*/  FADD.FTZ R10, R10, 1 ;  /* 0x3f8000000a0a7421 */ /* 0x001fcc0000010000 */
[----:B------:R-:W0:Y:S01]  /*15030*/  MUFU.RCP R10, R10 ;  /* 0x0000000a000a7308 */ /* 0x000e220000001000 */
[----:B------:R-:W-:Y:S02]  /*15040*/  SHF.L.U32 R14, R8, 0x10, RZ ;  /* 0x00000010080e7819 */ /* 0x000fe400000006ff */
[----:B------:R-:W-:Y:S01]  /*15050*/  SHF.L.U32 R31, R9, 0x10, RZ ;  /* 0x00000010091f7819 */ /* 0x000fe200000006ff */
[----:B------:R1:W-:Y:S04]  /*15060*/  STL [R1+0x4fc], R4 ;  /* 0x0004fc0401007387 */ /* 0x0003e80000100800 */
[----:B------:R-:W-:Y:S01]  /*15070*/  FADD.FTZ R31, R31, -UR16 ;  /* 0x800000101f1f7e21 */ /* 0x000fe20008010000 */
[----:B------:R2:W-:Y:S04]  /*15080*/  STL [R1+0x258], R6 ;  /* 0x0002580601007387 */ /* 0x0005e80000100800 */
[----:B------:R-:W4:Y:S01]  /*15090*/  LDL.LU R8, [R1+0x520] ;  /* 0x0005200001087983 */ /* 0x000f220000300800 */
[----:B0-----:R-:W-:Y:S01]  /*150a0*/  FMUL.FTZ R14, R14, R10 ;  /* 0x0000000a0e0e7220 */ /* 0x001fe20000410000 */
[----:B------:R-:W-:-:S02]  /*150b0*/  FADD.FTZ R10, -R10, 1 ;  /* 0x3f8000000a0a7421 */ /* 0x000fc40000010100 */
[----:B------:R-:W4:Y:S02]  /*150c0*/  LDL.LU R9, [R1+0x510] ;  /* 0x0005100001097983 */ /* 0x000f240000300800 */
[----:B------:R-:W-:Y:S01]  /*150d0*/  FFMA.FTZ R10, R12, R10, 1 ;  /* 0x3f8000000c0a7423 */ /* 0x000fe2000001000a */
[----:B------:R-:W-:Y:S01]  /*150e0*/  FFMA.FTZ R12, R5, R4, R2 ;  /* 0x00000004050c7223 */ /* 0x000fe20000010002 */
[----:B-1----:R-:W-:Y:S02]  /*150f0*/  FMUL.FTZ R4, R31, UR17 ;  /* 0x000000111f047c20 */ /* 0x002fe40008410000 */
[----:B------:R-:W-:Y:S01]  /*15100*/  FMUL.FTZ R14, R14, R10 ;  /* 0x0000000a0e0e7220 */ /* 0x000fe20000410000 */
[----:B------:R-:W-:-:S06]  /*15110*/  FMUL.FTZ R10, R12, -1.4426950216293334961 ;  /* 0xbfb8aa3b0c0a7820 */ /* 0x000fcc0000410000 */
        /* <DEDUP_REMOVED lines=15> */
[----:B------:R1:W-:Y:S04]  /*15210*/  STL [R1+0x288], R6 ;  /* 0x0002880601007387 */ /* 0x0003e80000100800 */
[----:B------:R-:W2:Y:S01]  /*15220*/  LDL.LU R34, [R1+0x524] ;  /* 0x0005240001227983 */ /* 0x000ea20000300800 */
[----:B0-----:R-:W-:Y:S01]  /*15230*/  FMUL.FTZ R30, R30, R10 ;  /* 0x0000000a1e1e7220 */ /* 0x001fe20000410000 */
[----:B------:R-:W-:-:S04]  /*15240*/  FADD.FTZ R10, -R10, 1 ;  /* 0x3f8000000a0a7421 */ /* 0x000fc80000010100 */
[----:B------:R-:W-:-:S04]  /*15250*/  FFMA.FTZ R10, R12, R10, 1 ;  /* 0x3f8000000c0a7423 */ /* 0x000fc8000001000a */
[----:B-1----:R-:W-:Y:S01]  /*15260*/  FMUL.FTZ R6, R30, R10 ;  /* 0x0000000a1e067220 */ /* 0x002fe20000410000 */
[----:B---3--:R-:W-:Y:S02]  /*15270*/  SHF.L.U32 R30, R37, 0x10, RZ ;  /* 0x00000010251e7819 */ /* 0x008fe400000006ff */
[----:B------:R-:W3:Y:S01]  /*15280*/  LDL.LU R37, [R1+0x244] ;  /* 0x0002440001257983 */ /* 0x000ee20000300800 */
[----:B------:R-:W-:-:S03]  /*15290*/  FADD.FTZ R31, R31, -UR16 ;  /* 0x800000101f1f7e21 */ /* 0x000fc60008010000 */
[----:B------:R0:W-:Y:S02]  /*152a0*/  STL [R1+0x4f8], R4 ;  /* 0x0004f80401007387 */ /* 0x0001e40000100800 */
[----:B0-----:R-:W-:Y:S01]  /*152b0*/  FMUL.FTZ R4, R31, UR17 ;  /* 0x000000111f047c20 */ /* 0x001fe20008410000 */
[----:B----4-:R-:W-:Y:S02]  /*152c0*/  SHF.L.U32 R31, R35, 0x10, RZ ;  /* 0x00000010231f7819 */ /* 0x010fe400000006ff */
[----:B------:R-:W4:Y:S01]  /*152d0*/  LDL.LU R35, [R1+0x248] ;  /* 0x0002480001237983 */ /* 0x000f220000300800 */
[----:B------:R-:W-:-:S04]  /*152e0*/  FFMA.FTZ R12, R5, R4, R2 ;  /* 0x00000004050c7223 */ /* 0x000fc80000010002 */
[----:B------:R-:W-:-:S06]  /*152f0*/  FMUL.FTZ R10, R12, -1.4426950216293334961 ;  /* 0xbfb8aa3b0c0a7820 */ /* 0x000fcc0000410000 */
[----:B------:R-:W0:Y:S02]  /*15300*/  MUFU.EX2 R10, R10 ;  /* 0x0000000a000a7308 */ /* 0x000e240000000800 */
[----:B0-----:R-:W-:-:S06]  /*15310*/  FADD.FTZ R10, R10, 1 ;  /* 0x3f8000000a0a7421 */ /* 0x001fcc0000010000 */
[----:B------:R-:W0:Y:S01]  /*15320*/  MUFU.RCP R10, R10 ;  /* 0x0000000a000a7308 */ /* 0x000e220000001000 */
[----:B--2---:R-:W-:Y:S02]  /*15330*/  SHF.L.U32 R32, R36, 0x10, RZ ;  /* 0x0000001024207819 */ /* 0x004fe400000006ff */
[----:B------:R-:W2:Y:S01]  /*15340*/  LDL.LU R36, [R1+0x514] ;  /* 0x0005140001247983 */ /* 0x000ea20000300800 */
[----:B0-----:R-:W-:Y:S01]  /*15350*/  FMUL.FTZ R30, R30, R10 ;  /* 0x0000000a1e1e7220 */ /* 0x001fe20000410000 */
[----:B------:R-:W-:Y:S01]  /*15360*/  FADD.FTZ R10, -R10, 1 ;  /* 0x3f8000000a0a7421 */ /* 0x000fe20000010100 */
[----:B------:R-:W-:Y:S01]  /*15370*/  FADD.FTZ R31, R31, -UR16 ;  /* 0x800000101f1f7e21 */ /* 0x000fe20008010000 */
[----:B------:R0:W-:Y:S02]  /*15380*/  STL [R1+0x4e4], R4 ;  /* 0x0004e40401007387 */ /* 0x0001e40000100800 */
[----:B------:R-:W-:Y:S01]  /*15390*/  FFMA.FTZ R10, R12, R10, 1 ;  /* 0x3f8000000c0a7423 */ /* 0x000fe2000001000a */
[----:B------:R-:W-:-:S03]  /*153a0*/  FADD.FTZ R32, R32, -UR16 ;  /* 0x8000001020207e21 */ /* 0x000fc60008010000 */
[----:B------:R-:W-:Y:S01]  /*153b0*/  FMUL.FTZ R10, R30, R10 ;  /* 0x0000000a1e0a7220 */ /* 0x000fe20000410000 */
[----:B0-----:R-:W-:-:S04]  /*153c0*/  FMUL.FTZ R4, R31, UR17 ;  /* 0x000000111f047c20 */ /* 0x001fc80008410000 */
[----:B------:R-:W-:Y:S01]  /*153d0*/  FFMA.FTZ R30, R3, R4, R0 ;  /* 0x00000004031e7223 */ /* 0x000fe20000010000 */
[----:B------:R0:W-:Y:S02]  /*153e0*/  STL [R1+0x4e0], R4 ;  /* 0x0004e00401007387 */ /* 0x0001e40000100800 */
[----:B0-----:R-:W-:Y:S01]  /*153f0*/  FMUL.FTZ R4, R32, UR17 ;  /* 0x0000001120047c20 */ /* 0x001fe20008410000 */
        /* <DEDUP_REMOVED lines=8> */
[----:B0-----:R-:W-:Y:S01]  /*15480*/  FMUL.FTZ R31, R31, R12 ;  /* 0x0000000c1f1f7220 */ /* 0x001fe20000410000 */
[----:B------:R-:W-:-:S04]  /*15490*/  FADD.FTZ R12, -R12, 1 ;  /* 0x3f8000000c0c7421 */ /* 0x000fc80000010100 */
[----:B------:R-:W-:-:S04]  /*154a0*/  FFMA.FTZ R12, R30, R12, 1 ;  /* 0x3f8000001e0c7423 */ /* 0x000fc8000001000c */
[----:B-1----:R-:W-:Y:S01]  /*154b0*/  FMUL.FTZ R6, R31, R12 ;  /* 0x0000000c1f067220 */ /* 0x002fe20000410000 */
[----:B------:R-:W-:Y:S02]  /*154c0*/  SHF.L.U32 R31, R34, 0x10, RZ ;  /* 0x00000010221f7819 */ /* 0x000fe400000006ff */
[----:B------:R-:W3:Y:S01]  /*154d0*/  LDL.LU R34, [R1+0x4f0] ;  /* 0x0004f00001227983 */ /* 0x000ee20000300800 */
[----:B------:R-:W-:Y:S01]  /*154e0*/  FADD.FTZ R32, R32, -UR16 ;  /* 0x8000001020207e21 */ /* 0x000fe20008010000 */
[----:B------:R-:W-:Y:S02]  /*154f0*/  FFMA.FTZ R30, R5, R4, R2 ;  /* 0x00000004051e7223 */ /* 0x000fe40000010002 */
[----:B------:R0:W-:Y:S02]  /*15500*/  STL [R1+0x4bc], R4 ;  /* 0x0004bc0401007387 */ /* 0x0001e40000100800 */
[----:B0-----:R-:W-:Y:S01]  /*15510*/  FMUL.FTZ R4, R32, UR17 ;  /* 0x0000001120047c20 */ /* 0x001fe20008410000 */
[----:B------:R-:W-:Y:S01]  /*15520*/  FMUL.FTZ R12, R30, -1.4426950216293334961 ;  /* 0xbfb8aa3b1e0c7820 */ /* 0x000fe20000410000 */
[----:B----4-:R-:W-:-:S02]  /*15530*/  SHF.L.U32 R32, R35, 0x10, RZ ;  /* 0x0000001023207819 */ /* 0x010fc400000006ff */
[----:B------:R-:W4:Y:S03]  /*15540*/  LDL.LU R35, [R1+0x4f4] ;  /* 0x0004f40001237983 */ /* 0x000f260000300800 */
        /* <DEDUP_REMOVED lines=12> */
[----:B------:R-:W-:-:S06]  /*15610*/  FMUL.FTZ R12, R30, -1.4426950216293334961 ;  /* 0xbfb8aa3b1e0c7820 */ /* 0x000fcc0000410000 */
[----:B------:R-:W0:Y:S02]  /*15620*/  MUFU.EX2 R12, R12 ;  /* 0x0000000c000c7308 */ /* 0x000e240000000800 */
[----:B0-----:R-:W-:-:S06]  /*15630*/  FADD.FTZ R12, R12, 1 ;  /* 0x3f8000000c0c7421 */ /* 0x001fcc0000010000 */
[----:B------:R-:W0:Y:S01]  /*15640*/  MUFU.RCP R12, R12 ;  /* 0x0000000c000c7308 */ /* 0x000e220000001000 */
[----:B--2---:R-:W-:Y:S02]  /*15650*/  SHF.L.U32 R32, R36, 0x10, RZ ;  /* 0x0000001024207819 */ /* 0x004fe400000006ff */
[----:B------:R-:W2:Y:S01]  /*15660*/  LDL.LU R36, [R1+0x4d8] ;  /* 0x0004d80001247983 */ /* 0x000ea20000300800 */
[----:B------:R-:W-:-:S03]  /*15670*/  SHF.L.U32 R31, R9, 0x10, RZ ;  /* 0x00000010091f7819 */ /* 0x000fc600000006ff */
[----:B------:R1:W-:Y:S02]  /*15680*/  STL [R1+0x298], R6 ;  /* 0x0002980601007387 */ /* 0x0003e40000100800 */
[----:B0-----:R-:W-:Y:S01]  /*15690*/  FMUL.FTZ R31, R31, R12 ;  /* 0x0000000c1f1f7220 */ /* 0x001fe20000410000 */
[----:B------:R-:W-:Y:S01]  /*156a0*/  FADD.FTZ R12, -R12, 1 ;  /* 0x3f8000000c0c7421 */ /* 0x000fe20000010100 */
[----:B------:R-:W-:Y:S01]  /*156b0*/  SHF.L.U32 R16, R16, 0x10, RZ ;  /* 0x0000001010107819 */ /* 0x000fe200000006ff */
[----:B------:R0:W-:Y:S02]  /*156c0*/  STL [R1+0x484], R4 ;  /* 0x0004840401007387 */ /* 0x0001e40000100800 */
[----:B------:R-:W-:Y:S01]  /*156d0*/  FFMA.FTZ R12, R30, R12, 1 ;  /* 0x3f8000001e0c7423 */ /* 0x000fe2000001000c */
[----:B------:R-:W-:Y:S01]  /*156e0*/  SHF.L.U32 R17, R17, 0x10, RZ ;  /* 0x0000001011117819 */ /* 0x000fe200000006ff */
[----:B------:R-:W2:Y:S02]  /*156f0*/  LDL.LU R9, [R1+0x48c] ;  /* 0x00048c0001097983 */ /* 0x000ea40000300800 */
[----:B------:R-:W-:Y:S01]  /*15700*/  FMUL.FTZ R12, R31, R12 ;  /* 0x0000000c1f0c7220 */ /* 0x000fe20000410000 */
[----:B------:R-:W-:-:S04]  /*15710*/  FFMA.FTZ R31, R5, R4, R2 ;  /* 0x00000004051f7223 */ /* 0x000fc80000010002 */
[----:B------:R-:W-:-:S06]  /*15720*/  FMUL.FTZ R30, R31, -1.4426950216293334961 ;  /* 0xbfb8aa3b1f1e7820 */ /* 0x000fcc0000410000 */
[----:B------:R-:W1:Y:S02]  /*15730*/  MUFU.EX2 R30, R30 ;  /* 0x0000001e001e7308 */ /* 0x000e640000000800 */
[----:B-1----:R-:W-:-:S06]  /*15740*/  FADD.FTZ R30, R30, 1 ;  /* 0x3f8000001e1e7421 */ /* 0x002fcc0000010000 */
[----:B------:R-:W1:Y:S02]  /*15750*/  MUFU.RCP R30, R30 ;  /* 0x0000001e001e7308 */ /* 0x000e640000001000 */
[----:B-1----:R-:W-:Y:S01]  /*15760*/  FMUL.FTZ R32, R32, R30 ;  /* 0x0000001e20207220 */ /* 0x002fe20000410000 */
[----:B------:R-:W-:-:S04]  /*15770*/  FADD.FTZ R30, -R30, 1 ;  /* 0x3f8000001e1e7421 */ /* 0x000fc80000010100 */
[----:B------:R-:W-:-:S04]  /*15780*/  FFMA.FTZ R30, R31, R30, 1 ;  /* 0x3f8000001f1e7423 */ /* 0x000fc8000001001e */
[----:B------:R-:W-:Y:S01]  /*15790*/  FMUL.FTZ R6, R32, R30 ;  /* 0x0000001e20067220 */ /* 0x000fe20000410000 */
[----:B---3--:R-:W-:Y:S02]  /*157a0*/  SHF.L.U32 R32, R37, 0x10, RZ ;  /* 0x0000001025207819 */ /* 0x008fe400000006ff */
[----:B------:R-:W3:Y:S01]  /*157b0*/  LDL.LU R37, [R1+0x4dc] ;  /* 0x0004dc0001257983 */ /* 0x000ee20000300800 */
[----:B------:R-:W-:-:S04]  /*157c0*/  FADD.FTZ R16, R16, -UR16 ;  /* 0x8000001010107e21 */ /* 0x000fc80008010000 */
[----:B0-----:R-:W-:-:S04]  /*157d0*/  FMUL.FTZ R4, R16, UR17 ;  /* 0x0000001110047c20 */ /* 0x001fc80008410000 */
[----:B------:R-:W-:-:S04]  /*157e0*/  FFMA.FTZ R30, R3, R4, R0 ;  /* 0x00000004031e7223 */ /* 0x000fc80000010000 */
        /* <DEDUP_REMOVED lines=8> */
[----:B------:R-:W-:Y:S01]  /*15870*/  FADD.FTZ R17, R17, -UR16 ;  /* 0x8000001011117e21 */ /* 0x000fe20008010000 */
[----:B------:R-:W-:Y:S02]  /*15880*/  SHF.L.U32 R18, R18, 0x10, RZ ;  /* 0x0000001012127819 */ /* 0x000fe400000006ff */
[----:B------:R-:W-:Y:S01]  /*15890*/  SHF.L.U32 R19, R19, 0x10, RZ ;  /* 0x0000001013137819 */ /* 0x000fe200000006ff */
        /* <DEDUP_REMOVED lines=17> */
[----:B------:R0:W-:Y:S01]  /*159b0*/  STL [R1+0x46c], R4 ;  /* 0x00046c0401007387 */ /* 0x0001e20000100800 */
[----:B--2---:R-:W-:-:S03]  /*159c0*/  SHF.L.U32 R31, R36, 0x10, RZ ;  /* 0x00000010241f7819 */ /* 0x004fc600000006ff */
[----:B------:R-:W2:Y:S01]  /*159d0*/  LDL.LU R36, [R1+0x4cc] ;  /* 0x0004cc0001247983 */ /* 0x000ea20000300800 */
        /* <DEDUP_REMOVED lines=9> */
[----:B---3--:R-:W-:Y:S02]  /*15a70*/  SHF.L.U32 R30, R37, 0x10, RZ ;  /* 0x00000010251e7819 */ /* 0x008fe400000006ff */
[----:B------:R-:W3:Y:S01]  /*15a80*/  LDL.LU R37, [R1+0x4b0] ;  /* 0x0004b00001257983 */ /* 0x000ee20000300800 */
[----:B------:R-:W-:-:S03]  /*15a90*/  FADD.FTZ R18, R18, -UR16 ;  /* 0x8000001012127e21 */ /* 0x000fc60008010000 */
[----:B------:R0:W-:Y:S01]  /*15aa0*/  STL [R1+0x468], R4 ;  /* 0x0004680401007387 */ /* 0x0001e20000100800 */
[----:B------:R-:W-:Y:S01]  /*15ab0*/  FADD.FTZ R19, R19, -UR16 ;  /* 0x8000001013137e21 */ /* 0x000fe20008010000 */
[----:B0-----:R-:W-:-:S04]  /*15ac0*/  FMUL.FTZ R4, R18, UR17 ;  /* 0x0000001112047c20 */ /* 0x001fc80008410000 */
[----:B------:R-:W-:Y:S01]  /*15ad0*/  FFMA.FTZ R18, R5, R4, R2 ;  /* 0x0000000405127223 */ /* 0x000fe20000010002 */
[----:B------:R0:W-:Y:S02]  /*15ae0*/  STL [R1+0x464], R4 ;  /* 0x0004640401007387 */ /* 0x0001e40000100800 */
[----:B0-----:R-:W-:Y:S02]  /*15af0*/  FMUL.FTZ R4, R19, UR17 ;  /* 0x0000001113047c20 */ /* 0x001fe40008410000 */
        /* <DEDUP_REMOVED lines=8> */
[----:B------:R-:W-:Y:S01]  /*15b80*/  SHF.L.U32 R20, R20, 0x10, RZ ;  /* 0x0000001014147819 */ /* 0x000fe200000006ff */
[----:B------:R1:W-:Y:S04]  /*15b90*/  STL [R1+0x44c], R4 ;  /* 0x00044c0401007387 */ /* 0x0003e80000100800 */
[----:B------:R-:W-:Y:S01]  /*15ba0*/  FADD.FTZ R20, R20, -UR16 ;  /* 0x8000001014147e21 */ /* 0x000fe20008010000 */
        /* <DEDUP_REMOVED lines=43> */
[----:B----4-:R-:W-:Y:S02]  /*15e60*/  SHF.L.U32 R20, R35, 0x10, RZ ;  /* 0x0000001023147819 */ /* 0x010fe400000006ff */
[----:B------:R-:W4:Y:S01]  /*15e70*/  LDL.LU R35, [R1+0x490] ;  /* 0x0004900001237983 */ /* 0x000f220000300800 */
        /* <DEDUP_REMOVED lines=64> */
[----:B------:R-:W-:-:S04]  /*16280*/  FADD.FTZ R26, R26, -UR16 ;  /* 0x800000101a1a7e21 */ /* 0x000fc80008010000 */
[----:B0-----:R-:W-:Y:S01]  /*16290*/  FMUL.FTZ R4, R26, UR17 ;  /* 0x000000111a047c20 */ /* 0x001fe20008410000 */
[----:B--2---:R-:W-:Y:S02]  /*162a0*/  SHF.L.U32 R20, R36, 0x10, RZ ;  /* 0x0000001024147819 */ /* 0x004fe400000006ff */
[----:B------:R-:W2:Y:S01]  /*162b0*/  LDL.LU R36, [R1+0x470] ;  /* 0x0004700001247983 */ /* 0x000ea20000300800 */
        /* <DEDUP_REMOVED lines=18> */
[----:B------:R3:W0:Y:S02]  /*163e0*/  MUFU.RCP R21, R18 ;  /* 0x0000001200157308 */ /* 0x0006240000001000 */
[----:B---3--:R-:W-:Y:S02]  /*163f0*/  SHF.L.U32 R18, R37, 0x10, RZ ;  /* 0x0000001025127819 */ /* 0x008fe400000006ff */
[----:B------:R-:W3:Y:S01]  /*16400*/  LDL.LU R37, [R1+0x478] ;  /* 0x0004780001257983 */ /* 0x000ee20000300800 */
[----:B------:R-:W-:-:S03]  /*16410*/  SHF.L.U32 R20, R9, 0x10, RZ ;  /* 0x0000001009147819 */ /* 0x000fc600000006ff */
[----:B------:R-:W3:Y:S02]  /*16420*/  LDL.LU R9, [R1+0x47c] ;  /* 0x00047c0001097983 */ /* 0x000ee40000300800 */
[----:B------:R-:W-:Y:S01]  /*16430*/  FADD.FTZ R20, R20, -UR16 ;  /* 0x8000001014147e21 */ /* 0x000fe20008010000 */
[----:B0-----:R-:W-:Y:S01]  /*16440*/  FMUL.FTZ R18, R18, R21 ;  /* 0x0000001512127220 */ /* 0x001fe20000410000 */
        /* <DEDUP_REMOVED lines=8> */
[----:B------:R-:W0:Y:S01]  /*164d0*/  MUFU.EX2 R18, R18 ;  /* 0x0000001200127308 */ /* 0x000e220000000800 */
[----:B------:R-:W-:Y:S04]  /*164e0*/  STL [R1+0x778], R28 ;  /* 0x0007781c01007387 */ /* 0x000fe80000100800 */
[----:B------:R-:W-:Y:S04]  /*164f0*/  STL [R1+0x770], R15 ;  /* 0x0007700f01007387 */ /* 0x000fe80000100800 */
[----:B------:R-:W-:Y:S01]  /*16500*/  STL [R1+0x768], R13 ;  /* 0x0007680d01007387 */ /* 0x000fe20000100800 */
[----:B0-----:R-:W-:-:S03]  /*16510*/  FADD.FTZ R18, R18, 1 ;  /* 0x3f80000012127421 */ /* 0x001fc60000010000 */
[----:B------:R-:W-:Y:S01]  /*16520*/  STL [R1+0x764], R29 ;  /* 0x0007641d01007387 */ /* 0x000fe20000100800 */
[----:B------:R4:W0:Y:S03]  /*16530*/  MUFU.RCP R21, R18 ;  /* 0x0000001200157308 */ /* 0x0008260000001000 */
[----:B------:R-:W-:Y:S04]  /*16540*/  STL [R1+0x76c], R11 ;  /* 0x00076c0b01007387 */ /* 0x000fe80000100800 */
[----:B------:R-:W-:Y:S04]  /*16550*/  STL [R1+0x760], R14 ;  /* 0x0007600e01007387 */ /* 0x000fe80000100800 */
[----:B------:R-:W-:Y:S01]  /*16560*/  STL [R1+0x75c], R10 ;  /* 0x00075c0a01007387 */ /* 0x000fe20000100800 */
[----:B----4-:R-:W-:-:S03]  /*16570*/  SHF.L.U32 R18, R35, 0x10, RZ ;  /* 0x0000001023127819 */ /* 0x010fc600000006ff */
[----:B------:R-:W-:Y:S04]  /*16580*/  STL [R1+0x758], R12 ;  /* 0x0007580c01007387 */ /* 0x000fe80000100800 */
[----:B------:R-:W-:Y:S04]  /*16590*/  STL [R1+0x754], R16 ;  /* 0x0007541001007387 */ /* 0x000fe80000100800 */
[----:B------:R-:W-:Y:S04]  /*165a0*/  STL [R1+0x77c], R17 ;  /* 0x00077c1101007387 */ /* 0x000fe80000100800 */
[----:B------:R-:W-:Y:S04]  /*165b0*/  STL [R1+0x3fc], R4 ;  /* 0x0003fc0401007387 */ /* 0x000fe80000100800 */
[----:B------:R1:W-:Y:S04]  /*165c0*/  STL [R1+0x354], R6 ;  /* 0x0003540601007387 */ /* 0x0003e80000100800 */
[----:B------:R-:W4:Y:S01]  /*165d0*/  LDL.LU R35, [R1+0x458] ;  /* 0x0004580001237983 */ /* 0x000f220000300800 */
[----:B0-----:R-:W-:Y:S01]  /*165e0*/  FMUL.FTZ R18, R18, R21 ;  /* 0x0000001512127220 */ /* 0x001fe20000410000 */
[----:B------:R-:W-:-:S02]  /*165f0*/  FADD.FTZ R21, -R21, 1 ;  /* 0x3f80000015157421 */ /* 0x000fc40000010100 */
[----:B------:R-:W4:Y:S02]  /*16600*/  LDL.LU R8, [R1+0x5f0] ;  /* 0x0005f00001087983 */ /* 0x000f240000300800 */
[----:B------:R-:W-:Y:S01]  /*16610*/  FFMA.FTZ R21, R19, R21, 1 ;  /* 0x3f80000013157423 */ /* 0x000fe20000010015 */
[----:B------:R-:W-:Y:S01]  /*16620*/  SHF.L.U32 R53, R53, 0x10, RZ ;  /* 0x0000001035357819 */ /* 0x000fe200000006ff */
[----:B------:R-:W4:Y:S02]  /*16630*/  LDL.LU R7, [R1+0x6c8] ;  /* 0x0006c80001077983 */ /* 0x000f240000300800 */
[----:B-1----:R-:W-:Y:S01]  /*16640*/  FMUL.FTZ R6, R18, R21 ;  /* 0x0000001512067220 */ /* 0x002fe20000410000 */
[----:B------:R-:W-:Y:S01]  /*16650*/  SHF.L.U32 R47, R47, 0x10, RZ ;  /* 0x000000102f2f7819 */ /* 0x000fe200000006ff */
[----:B------:R-:W4:Y:S01]  /*16660*/  LDL.LU R54, [R1+0x714] ;  /* 0x0007140001367983 */ /* 0x000f220000300800 */
[----:B--2---:R-:W-:-:S03]  /*16670*/  SHF.L.U32 R20, R36, 0x10, RZ ;  /* 0x0000001024147819 */ /* 0x004fc600000006ff */
[----:B------:R-:W2:Y:S04]  /*16680*/  LDL.LU R55, [R1+0x720] ;  /* 0x0007200001377983 */ /* 0x000ea80000300800 */
[----:B------:R-:W2:Y:S01]  /*16690*/  LDL.LU R36, [R1+0x45c] ;  /* 0x00045c0001247983 */ /* 0x000ea20000300800 */
[----:B------:R-:W-:Y:S01]  /*166a0*/  FADD.FTZ R20, R20, -UR16 ;  /* 0x8000001014147e21 */ /* 0x000fe20008010000 */
[----:B------:R-:W-:Y:S02]  /*166b0*/  SHF.L.U32 R52, R52, 0x10, RZ ;  /* 0x0000001034347819 */ /* 0x000fe400000006ff */
[----:B------:R-:W-:Y:S01]  /*166c0*/  SHF.L.U32 R45, R45, 0x10, RZ ;  /* 0x000000102d2d7819 */ /* 0x000fe200000006ff */
[----:B------:R-:W-:Y:S01]  /*166d0*/  FMUL.FTZ R4, R20, UR17 ;  /* 0x0000001114047c20 */ /* 0x000fe20008410000 */
[----:B------:R-:W-:Y:S01]  /*166e0*/  SHF.L.U32 R51, R51, 0x10, RZ ;  /* 0x0000001033337819 */ /* 0x000fe200000006ff */
[----:B------:R-:W2:Y:S02]  /*166f0*/  LDL.LU R29, [R1+0x72c] ;  /* 0x00072c00011d7983 */ /* 0x000ea40000300800 */
[----:B------:R-:W-:Y:S01]  /*16700*/  FFMA.FTZ R19, R3, R4, R0 ;  /* 0x0000000403137223 */ /* 0x000fe20000010000 */
[----:B------:R-:W-:Y:S01]  /*16710*/  SHF.L.U32 R43, R43, 0x10, RZ ;  /* 0x000000102b2b7819 */ /* 0x000fe200000006ff */
[----:B------:R-:W2:Y:S02]  /*16720*/  LDL.LU R16, [R1+0x73c] ;  /* 0x00073c0001107983 */ /* 0x000ea40000300800 */
[----:B------:R-:W-:Y:S01]  /*16730*/  FMUL.FTZ R18, R19, -1.4426950216293334961 ;  /* 0xbfb8aa3b13127820 */ /* 0x000fe20000410000 */
[----:B------:R-:W-:Y:S01]  /*16740*/  SHF.L.U32 R50, R50, 0x10, RZ ;  /* 0x0000001032327819 */ /* 0x000fe200000006ff */
[----:B------:R-:W2:Y:S04]  /*16750*/  LDL.LU R12, [R1+0x738] ;  /* 0x00073800010c7983 */ /* 0x000ea80000300800 */
[----:B------:R-:W0:Y:S01]  /*16760*/  MUFU.EX2 R18, R18 ;  /* 0x0000001200127308 */ /* 0x000e220000000800 */
[----:B------:R-:W-:Y:S01]  /*16770*/  SHF.L.U32 R41, R41, 0x10, RZ ;  /* 0x0000001029297819 */ /* 0x000fe200000006ff */
[----:B------:R-:W2:Y:S01]  /*16780*/  LDL.LU R14, [R1+0x734] ;  /* 0x00073400010e7983 */ /* 0x000ea20000300800 */
[----:B------:R-:W-:-:S02]  /*16790*/  SHF.L.U32 R49, R49, 0x10, RZ ;  /* 0x0000001031317819 */ /* 0x000fc400000006ff */
[----:B------:R-:W-:Y:S01]  /*167a0*/  SHF.L.U32 R39, R39, 0x10, RZ ;  /* 0x0000001027277819 */ /* 0x000fe200000006ff */
[----:B------:R-:W2:Y:S01]  /*167b0*/  LDL.LU R28, [R1+0x730] ;  /* 0x00073000011c7983 */ /* 0x000ea20000300800 */
[----:B------:R-:W-:Y:S02]  /*167c0*/  SHF.L.U32 R48, R48, 0x10, RZ ;  /* 0x0000001030307819 */ /* 0x000fe400000006ff */
[----:B------:R-:W-:Y:S01]  /*167d0*/  SHF.L.U32 R46, R46, 0x10, RZ ;  /* 0x000000102e2e7819 */ /* 0x000fe200000006ff */
[----:B------:R-:W2:Y:S01]  /*167e0*/  LDL.LU R13, [R1+0x454] ;  /* 0x00045400010d7983 */ /* 0x000ea20000300800 */
[----:B------:R-:W-:Y:S02]  /*167f0*/  SHF.L.U32 R44, R44, 0x10, RZ ;  /* 0x000000102c2c7819 */ /* 0x000fe400000006ff */
[----:B------:R-:W-:Y:S01]  /*16800*/  SHF.L.U32 R42, R42, 0x10, RZ ;  /* 0x000000102a2a7819 */ /* 0x000fe200000006ff */
[----:B------:R-:W2:Y:S01]  /*16810*/  LDL.LU R15, [R1+0x688] ;  /* 0x00068800010f7983 */ /* 0x000ea20000300800 */
[----:B0-----:R-:W-:Y:S01]  /*16820*/  FADD.FTZ R18, R18, 1 ;  /* 0x3f80000012127421 */ /* 0x001fe20000010000 */
[----:B------:R-:W-:-:S02]  /*16830*/  SHF.L.U32 R40, R40, 0x10, RZ ;  /* 0x0000001028287819 */ /* 0x000fc400000006ff */
[----:B------:R-:W2:Y:S01]  /*16840*/  LDL.LU R11, [R1+0x684] ;  /* 0x00068400010b7983 */ /* 0x000ea20000300800 */
[----:B------:R0:W1:Y:S01]  /*16850*/  MUFU.RCP R21, R18 ;  /* 0x0000001200157308 */ /* 0x0000620000001000 */
[----:B------:R-:W-:Y:S02]  /*16860*/  SHF.L.U32 R38, R38, 0x10, RZ ;  /* 0x0000001026267819 */ /* 0x000fe400000006ff */
[----:B------:R-:W2:Y:S04]  /*16870*/  LDL.LU R17, [R1+0x444] ;  /* 0x0004440001117983 */ /* 0x000ea80000300800 */
[----:B------:R-:W2:Y:S01]  /*16880*/  LDL.LU R10, [R1+0x678] ;  /* 0x00067800010a7983 */ /* 0x000ea20000300800 */
[----:B0-----:R-:W-:-:S03]  /*16890*/  SHF.L.U32 R18, R34, 0x10, RZ ;  /* 0x0000001022127819 */ /* 0x001fc600000006ff */
[----:B------:R-:W2:Y:S04]  /*168a0*/  LDL.LU R34, [R1+0x460] ;  /* 0x0004600001227983 */ /* 0x000ea80000300800 */
[----:B------:R-:W-:Y:S01]  /*168b0*/  STL [R1+0x3f8], R4 ;  /* 0x0003f80401007387 */ /* 0x000fe20000100800 */
[----:B-1----:R-:W-:Y:S01]  /*168c0*/  FMUL.FTZ R18, R18, R21 ;  /* 0x0000001512127220 */ /* 0x002fe20000410000 */
[----:B------:R-:W-:Y:S02]  /*168d0*/  FADD.FTZ R21, -R21, 1 ;  /* 0x3f80000015157421 */ /* 0x000fe40000010100 */
[----:B------:R0:W-:Y:S02]  /*168e0*/  STL [R1+0x350], R6 ;  /* 0x0003500601007387 */ /* 0x0001e40000100800 */
        /* <DEDUP_REMOVED lines=13> */
[----:B----4-:R-:W-:-:S03]  /*169c0*/  SHF.L.U32 R20, R35, 0x10, RZ ;  /* 0x0000001023147819 */ /* 0x010fc600000006ff */
[----:B------:R-:W4:Y:S01]  /*169d0*/  LDL.LU R35, [R1+0x4ac] ;  /* 0x0004ac0001237983 */ /* 0x000f220000300800 */
        /* <DEDUP_REMOVED lines=12> */
[----:B------:R2:W0:Y:S02]  /*16aa0*/  MUFU.RCP R21, R18 ;  /* 0x0000001200157308 */ /* 0x0004240000001000 */
[----:B--2---:R-:W-:Y:S02]  /*16ab0*/  SHF.L.U32 R18, R36, 0x10, RZ ;  /* 0x0000001024127819 */ /* 0x004fe400000006ff */
[----:B------:R-:W2:Y:S03]  /*16ac0*/  LDL.LU R36, [R1+0x4c0] ;  /* 0x0004c00001247983 */ /* 0x000ea60000300800 */
[----:B0-----:R-:W-:Y:S01]  /*16ad0*/  FMUL.FTZ R18, R18, R21 ;  /* 0x0000001512127220 */ /* 0x001fe20000410000 */
[----:B------:R-:W-:Y:S01]  /*16ae0*/  STL [R1+0x3f0], R4 ;  /* 0x0003f00401007387 */ /* 0x000fe20000100800 */
[----:B------:R-:W-:-:S04]  /*16af0*/  FADD.FTZ R21, -R21, 1 ;  /* 0x3f80000015157421 */ /* 0x000fc80000010100 */
[----:B------:R-:W-:Y:S01]  /*16b00*/  FFMA.FTZ R21, R19, R21, 1 ;  /* 0x3f80000013157423 */ /* 0x000fe20000010015 */
[----:B------:R0:W-:Y:S03]  /*16b10*/  STL [R1+0x344], R6 ;  /* 0x0003440601007387 */ /* 0x0001e60000100800 */
        /* <DEDUP_REMOVED lines=29> */
[----:B------:R-:W-:Y:S01]  /*16cf0*/  STL [R1+0x3e8], R4 ;  /* 0x0003e80401007387 */ /* 0x000fe20000100800 */
[----:B0-----:R-:W-:Y:S01]  /*16d00*/  FMUL.FTZ R18, R18, R21 ;  /* 0x0000001512127220 */ /* 0x001fe20000410000 */
[----:B------:R-:W-:-:S02]  /*16d10*/  FADD.FTZ R21, -R21, 1 ;  /* 0x3f80000015157421 */ /* 0x000fc40000010100 */
[----:B------:R0:W-:Y:S02]  /*16d20*/  STL [R1+0x33c], R6 ;  /* 0x00033c0601007387 */ /* 0x0001e40000100800 */
[----:B------:R-:W-:-:S04]  /*16d30*/  FFMA.FTZ R21, R19, R21, 1 ;  /* 0x3f80000013157423 */ /* 0x000fc80000010015 */
[----:B0-----:R-:W-:Y:S01]  /*16d40*/  FMUL.FTZ R6, R18, R21 ;  /* 0x0000001512067220 */ /* 0x001fe20000410000 */
[----:B--2---:R-:W-:Y:S02]  /*16d50*/  SHF.L.U32 R20, R36, 0x10, RZ ;  /* 0x0000001024147819 */ /* 0x004fe400000006ff */
[----:B------:R-:W2:Y:S03]  /*16d60*/  LDL.LU R36, [R1+0x500] ;  /* 0x0005000001247983 */ /* 0x000ea60000300800 */
        /* <DEDUP_REMOVED lines=163> */
[----:B0-----:R-:W-:Y:S01]  /*177a0*/  FMUL.FTZ R18, R18, R21 ;  /* 0x0000001512127220 */ /* 0x001fe20000410000 */
[----:B--2---:R-:W-:-:S02]  /*177b0*/  SHF.L.U32 R20, R36, 0x10, RZ ;  /* 0x0000001024147819 */ /* 0x004fc400000006ff */
[----:B------:R-:W2:Y:S03]  /*177c0*/  LDL.LU R36, [R1+0x5d8] ;  /* 0x0005d80001247983 */ /* 0x000ea60000300800 */
[----:B------:R-:W-:Y:S01]  /*177d0*/  FADD.FTZ R20, R20, -UR16 ;  /* 0x8000001014147e21 */ /* 0x000fe20008010000 */
[----:B------:R-:W-:-:S03]  /*177e0*/  FADD.FTZ R21, -R21, 1 ;  /* 0x3f80000015157421 */ /* 0x000fc60000010100 */
[----:B-1----:R-:W-:Y:S01]  /*177f0*/  FMUL.FTZ R4, R20, UR17 ;  /* 0x0000001114047c20 */ /* 0x002fe20008410000 */
[----:B------:R-:W-:Y:S01]  /*17800*/  FFMA.FTZ R21, R19, R21, 1 ;  /* 0x3f80000013157423 */ /* 0x000fe20000010015 */
[----:B------:R0:W-:Y:S02]  /*17810*/  STL [R1+0x308], R6 ;  /* 0x0003080601007387 */ /* 0x0001e40000100800 */
        /* <DEDUP_REMOVED lines=24> */
[----:B------:R-:W3:Y:S04]  /*179a0*/  LDL.LU R9, [R1+0x5e0] ;  /* 0x0005e00001097983 */ /* 0x000ee80000300800 */
[----:B------:R0:W-:Y:S01]  /*179b0*/  STL [R1+0x3b8], R4 ;  /* 0x0003b80401007387 */ /* 0x0001e20000100800 */
[----:B-1----:R-:W-:Y:S01]  /*179c0*/  FMUL.FTZ R18, R18, R21 ;  /* 0x0000001512127220 */ /* 0x002fe20000410000 */
[----:B----4-:R-:W-:-:S02]  /*179d0*/  SHF.L.U32 R20, R35, 0x10, RZ ;  /* 0x0000001023147819 */ /* 0x010fc400000006ff */
[----:B------:R-:W4:Y:S03]  /*179e0*/  LDL.LU R35, [R1+0x5e4] ;  /* 0x0005e40001237983 */ /* 0x000f260000300800 */
[----:B------:R-:W-:Y:S01]  /*179f0*/  FADD.FTZ R20, R20, -UR16 ;  /* 0x8000001014147e21 */ /* 0x000fe20008010000 */
[----:B------:R-:W-:-:S03]  /*17a00*/  FADD.FTZ R21, -R21, 1 ;  /* 0x3f80000015157421 */ /* 0x000fc60000010100 */
[----:B0-----:R-:W-:Y:S01]  /*17a10*/  FMUL.FTZ R4, R20, UR17 ;  /* 0x0000001114047c20 */ /* 0x001fe20008410000 */
[----:B------:R-:W-:Y:S01]  /*17a20*/  FFMA.FTZ R21, R19, R21, 1 ;  /* 0x3f80000013157423 */ /* 0x000fe20000010015 */
[----:B------:R0:W-:Y:S02]  /*17a30*/  STL [R1+0x2fc], R6 ;  /* 0x0002fc0601007387 */ /* 0x0001e40000100800 */
        /* <DEDUP_REMOVED lines=41> */
[----:B------:R-:W4:Y:S01]  /*17cd0*/  LDL.LU R35, [R1+0x370] ;  /* 0x0003700001237983 */ /* 0x000f220000300800 */
[----:B--2---:R-:W-:-:S03]  /*17ce0*/  SHF.L.U32 R20, R36, 0x10, RZ ;  /* 0x0000001024147819 */ /* 0x004fc600000006ff */
[----:B------:R-:W2:Y:S01]  /*17cf0*/  LDL.LU R36, [R1+0x394] ;  /* 0x0003940001247983 */ /* 0x000ea20000300800 */
[----:B0-----:R-:W-:Y:S01]  /*17d00*/  FMUL.FTZ R18, R18, R21 ;  /* 0x0000001512127220 */ /* 0x001fe20000410000 */
        /* <DEDUP_REMOVED lines=13> */
[----:B------:R-:W2:Y:S01]  /*17de0*/  LDL.LU R34, [R1+0x604] ;  /* 0x0006040001227983 */ /* 0x000ea20000300800 */
[----:B---3--:R-:W-:-:S03]  /*17df0*/  SHF.L.U32 R20, R37, 0x10, RZ ;  /* 0x0000001025147819 */ /* 0x008fc600000006ff */
[----:B------:R-:W3:Y:S02]  /*17e00*/  LDL.LU R37, [R1+0x360] ;  /* 0x0003600001257983 */ /* 0x000ee40000300800 */
[----:B------:R-:W-:Y:S02]  /*17e10*/  FADD.FTZ R20, R20, -UR16 ;  /* 0x8000001014147e21 */ /* 0x000fe40008010000 */
[----:B------:R0:W-:Y:S02]  /*17e20*/  STL [R1+0x3a8], R4 ;  /* 0x0003a80401007387 */ /* 0x0001e40000100800 */
[----:B0-----:R-:W-:Y:S01]  /*17e30*/  FMUL.FTZ R4, R20, UR17 ;  /* 0x0000001114047c20 */ /* 0x001fe20008410000 */
[----:B-1----:R-:W-:Y:S01]  /*17e40*/  FMUL.FTZ R18, R18, R21 ;  /* 0x0000001512127220 */ /* 0x002fe20000410000 */
[----:B------:R-:W-:Y:S01]  /*17e50*/  FADD.FTZ R21, -R21, 1 ;  /* 0x3f80000015157421 */ /* 0x000fe20000010100 */
[----:B----4-:R-:W-:Y:S02]  /*17e60*/  SHF.L.U32 R20, R35, 0x10, RZ ;  /* 0x0000001023147819 */ /* 0x010fe400000006ff */
[----:B------:R-:W4:Y:S01]  /*17e70*/  LDL.LU R35, [R1+0x380] ;  /* 0x0003800001237983 */ /* 0x000f220000300800 */
[----:B------:R-:W-:-:S02]  /*17e80*/  FFMA.FTZ R21, R19, R21, 1 ;  /* 0x3f80000013157423 */ /* 0x000fc40000010015 */
[----:B------:R-:W-:Y:S01]  /*17e90*/  FADD.FTZ R20, R20, -UR16 ;  /* 0x8000001014147e21 */ /* 0x000fe20008010000 */
[----:B------:R0:W-:Y:S01]  /*17ea0*/  STL [R1+0x3a4], R4 ;  /* 0x0003a40401007387 */ /* 0x0001e20000100800 */
[----:B------:R-:W-:Y:S02]  /*17eb0*/  FFMA.FTZ R19, R5, R4, R2 ;  /* 0x0000000405137223 */ /* 0x000fe40000010002 */
[----:B0-----:R-:W-:Y:S01]  /*17ec0*/  FMUL.FTZ R4, R20, UR17 ;  /* 0x0000001114047c20 */ /* 0x001fe20008410000 */
[----:B------:R0:W-:Y:S02]  /*17ed0*/  STL [R1+0x2e8], R6 ;  /* 0x0002e80601007387 */ /* 0x0001e40000100800 */
[----:B0-----:R-:W-:Y:S01]  /*17ee0*/  FMUL.FTZ R6, R18, R21 ;  /* 0x0000001512067220 */ /* 0x001fe20000410000 */
        /* <DEDUP_REMOVED lines=19> */
[----:B------:R0:W1:Y:S01]  /*18020*/  MUFU.RCP R21, R18 ;  /* 0x0000001200157308 */ /* 0x0000620000001000 */
[----:B------:R-:W-:Y:S01]  /*18030*/  FMUL.FTZ R4, R20, UR17 ;  /* 0x0000001114047c20 */ /* 0x000fe20008410000 */
[----:B0-----:R-:W-:Y:S01]  /*18040*/  SHF.L.U32 R18, R9, 0x10, RZ ;  /* 0x0000001009127819 */ /* 0x001fe200000006ff */
[----:B------:R0:W-:Y:S04]  /*18050*/  STL [R1+0x2e0], R6 ;  /* 0x0002e00601007387 */ /* 0x0001e80000100800 */
        /* <DEDUP_REMOVED lines=11> */
[----:B---3--:R-:W-:Y:S02]  /*18110*/  SHF.L.U32 R20, R37, 0x10, RZ ;  /* 0x0000001025147819 */ /* 0x008fe400000006ff */
[----:B------:R-:W3:Y:S01]  /*18120*/  LDL.LU R37, [R1+0x36c] ;  /* 0x00036c0001257983 */ /* 0x000ee20000300800 */
[----:B0-----:R-:W-:Y:S02]  /*18130*/  SHF.L.U32 R18, R34, 0x10, RZ ;  /* 0x0000001022127819 */ /* 0x001fe400000006ff */
[----:B------:R-:W-:Y:S01]  /*18140*/  FADD.FTZ R20, R20, -UR16 ;  /* 0x8000001014147e21 */ /* 0x000fe20008010000 */
[----:B------:R0:W-:Y:S04]  /*18150*/  STL [R1+0x2dc], R6 ;  /* 0x0002dc0601007387 */ /* 0x0001e80000100800 */
[----:B------:R-:W3:Y:S01]  /*18160*/  LDL.LU R34, [R1+0x2d8] ;  /* 0x0002d80001227983 */ /* 0x000ee20000300800 */
[----:B-1----:R-:W-:Y:S01]  /*18170*/  FMUL.FTZ R18, R18, R21 ;  /* 0x0000001512127220 */ /* 0x002fe20000410000 */
[----:B------:R-:W-:Y:S01]  /*18180*/  FADD.FTZ R21, -R21, 1 ;  /* 0x3f80000015157421 */ /* 0x000fe20000010100 */
[----:B------:R-:W-:-:S03]  /*18190*/  FMUL.FTZ R4, R20, UR17 ;  /* 0x0000001114047c20 */ /* 0x000fc60008410000 */
        /* <DEDUP_REMOVED lines=39> */
[----:B---3--:R-:W-:Y:S02]  /*18410*/  SHF.L.U32 R19, R37, 0x10, RZ ;  /* 0x0000001025137819 */ /* 0x008fe400000006ff */
[----:B------:R-:W3:Y:S03]  /*18420*/  LDL.LU R37, [R1+0x338] ;  /* 0x0003380001257983 */ /* 0x000ee60000300800 */
[----:B------:R-:W-:-:S04]  /*18430*/  FADD.FTZ R19, R19, -UR16 ;  /* 0x8000001013137e21 */ /* 0x000fc80008010000 */
[----:B-1----:R-:W-:-:S04]  /*18440*/  FMUL.FTZ R4, R19, UR17 ;  /* 0x0000001113047c20 */ /* 0x002fc80008410000 */
        /* <DEDUP_REMOVED lines=8> */
[----:B------:R-:W4:Y:S01]  /*184d0*/  LDL.LU R35, [R1+0x64c] ;  /* 0x00064c0001237983 */ /* 0x000f220000300800 */
[----:B0-----:R-:W-:Y:S01]  /*184e0*/  FMUL.FTZ R45, R45, R20 ;  /* 0x000000142d2d7220 */ /* 0x001fe20000410000 */
[----:B------:R-:W-:Y:S01]  /*184f0*/  FADD.FTZ R19, R19, -UR16 ;  /* 0x8000001013137e21 */ /* 0x000fe20008010000 */
[----:B------:R-:W-:-:S03]  /*18500*/  FADD.FTZ R20, -R20, 1 ;  /* 0x3f80000014147421 */ /* 0x000fc60000010100 */
[----:B-1----:R-:W-:Y:S01]  /*18510*/  FMUL.FTZ R4, R19, UR17 ;  /* 0x0000001113047c20 */ /* 0x002fe20008410000 */
[----:B------:R-:W-:-:S03]  /*18520*/  FFMA.FTZ R20, R18, R20, 1 ;  /* 0x3f80000012147423 */ /* 0x000fc60000010014 */
        /* <DEDUP_REMOVED lines=105> */
[----:B------:R-:W2:Y:S03]  /*18bc0*/  LDL.LU R34, [R1+0x6ac] ;  /* 0x0006ac0001227983 */ /* 0x000ea60000300800 */
[----:B------:R-:W-:Y:S01]  /*18bd0*/  FADD.FTZ R19, R19, -UR16 ;  /* 0x8000001013137e21 */ /* 0x000fe20008010000 */
[----:B------:R0:W-:Y:S03]  /*18be0*/  STL [R1+0x368], R4 ;  /* 0x0003680401007387 */ /* 0x0001e60000100800 */
[----:B0-----:R-:W-:Y:S01]  /*18bf0*/  FMUL.FTZ R4, R19, UR17 ;  /* 0x0000001113047c20 */ /* 0x001fe20008410000 */
[----:B---3--:R-:W-:-:S05]  /*18c00*/  SHF.L.U32 R37, R37, 0x10, RZ ;  /* 0x0000001025257819 */ /* 0x008fca00000006ff */
[----:B-1----:R-:W-:Y:S01]  /*18c10*/  FMUL.FTZ R37, R37, R20 ;  /* 0x0000001425257220 */ /* 0x002fe20000410000 */
[----:B------:R-:W-:-:S04]  /*18c20*/  FADD.FTZ R20, -R20, 1 ;  /* 0x3f80000014147421 */ /* 0x000fc80000010100 */
[----:B------:R-:W-:Y:S01]  /*18c30*/  FFMA.FTZ R20, R18, R20, 1 ;  /* 0x3f80000012147423 */ /* 0x000fe20000010014 */
        /* <DEDUP_REMOVED lines=8> */
[----:B------:R-:W3:Y:S01]  /*18cc0*/  LDL.LU R35, [R1+0x2b4] ;  /* 0x0002b40001237983 */ /* 0x000ee20000300800 */
        /* <DEDUP_REMOVED lines=48> */
[----:B---3--:R-:W-:Y:S02]  /*18fd0*/  SHF.L.U32 R19, R35, 0x10, RZ ;  /* 0x0000001023137819 */ /* 0x008fe400000006ff */
[----:B------:R-:W3:Y:S03]  /*18fe0*/  LDL.LU R35, [R1+0x6d4] ;  /* 0x0006d40001237983 */ /* 0x000ee60000300800 */
[----:B------:R-:W-:-:S04]  /*18ff0*/  FADD.FTZ R19, R19, -UR16 ;  /* 0x8000001013137e21 */ /* 0x000fc80008010000 */
[----:B-1----:R-:W-:-:S04]  /*19000*/  FMUL.FTZ R4, R19, UR17 ;  /* 0x0000001113047c20 */ /* 0x002fc80008410000 */
        /* <DEDUP_REMOVED lines=8> */
[----:B------:R-:W-:Y:S01]  /*19090*/  FFMA.FTZ R20, R18, R20, 1 ;  /* 0x3f80000012147423 */ /* 0x000fe20000010014 */
[----:B--2---:R-:W-:-:S03]  /*190a0*/  SHF.L.U32 R19, R36, 0x10, RZ ;  /* 0x0000001024137819 */ /* 0x004fc600000006ff */
[----:B------:R-:W-:Y:S01]  /*190b0*/  FMUL.FTZ R42, R42, R20 ;  /* 0x000000142a2a7220 */ /* 0x000fe20000410000 */
[----:B----4-:R-:W-:Y:S01]  /*190c0*/  SHF.L.U32 R27, R8, 0x10, RZ ;  /* 0x00000010081b7819 */ /* 0x010fe200000006ff */
[----:B------:R-:W2:Y:S01]  /*190d0*/  LDL.LU R36, [R1+0x2a8] ;  /* 0x0002a80001247983 */ /* 0x000ea20000300800 */
[----:B------:R-:W-:-:S03]  /*190e0*/  FADD.FTZ R19, R19, -UR16 ;  /* 0x8000001013137e21 */ /* 0x000fc60008010000 */
[----:B------:R-:W4:Y:S01]  /*190f0*/  LDL.LU R8, [R1+0x6dc] ;  /* 0x0006dc0001087983 */ /* 0x000f220000300800 */
        /* <DEDUP_REMOVED lines=8> */
[----:B------:R-:W4:Y:S02]  /*19180*/  LDL.LU R9, [R1+0x6d0] ;  /* 0x0006d00001097983 */ /* 0x000f240000300800 */
        /* <DEDUP_REMOVED lines=14> */
[----:B---3--:R-:W-:Y:S02]  /*19270*/  SHF.L.U32 R23, R35, 0x10, RZ ;  /* 0x0000001023177819 */ /* 0x008fe400000006ff */
[----:B------:R-:W3:Y:S01]  /*19280*/  LDL.LU R35, [R1+0x29c] ;  /* 0x00029c0001237983 */ /* 0x000ee20000300800 */
[----:B-1----:R-:W-:Y:S01]  /*19290*/  FMUL.FTZ R40, R40, R20 ;  /* 0x0000001428287220 */ /* 0x002fe20000410000 */
[----:B------:R-:W-:-:S02]  /*192a0*/  FADD.FTZ R20, -R20, 1 ;  /* 0x3f80000014147421 */ /* 0x000fc40000010100 */
[----:B------:R0:W-:Y:S02]  /*192b0*/  STL [R1+0x328], R4 ;  /* 0x0003280401007387 */ /* 0x0001e40000100800 */
        /* <DEDUP_REMOVED lines=21> */
[----:B------:R0:W1:Y:S01]  /*19410*/  MUFU.RCP R20, R19 ;  /* 0x0000001300147308 */ /* 0x0000620000001000 */
[----:B----4-:R-:W-:Y:S02]  /*19420*/  SHF.L.U32 R26, R34, 0x10, RZ ;  /* 0x00000010221a7819 */ /* 0x010fe400000006ff */
[----:B------:R-:W4:Y:S01]  /*19430*/  LDL.LU R34, [R1+0x6d8] ;  /* 0x0006d80001227983 */ /* 0x000f220000300800 */
[----:B0-----:R-:W-:Y:S01]  /*19440*/  SHF.L.U32 R19, R9, 0x10, RZ ;  /* 0x0000001009137819 */ /* 0x001fe200000006ff */
[----:B-1----:R-:W-:Y:S01]  /*19450*/  FMUL.FTZ R38, R38, R20 ;  /* 0x0000001426267220 */ /* 0x002fe20000410000 */
[----:B------:R-:W-:Y:S01]  /*19460*/  FADD.FTZ R20, -R20, 1 ;  /* 0x3f80000014147421 */ /* 0x000fe20000010100 */
[----:B------:R0:W-:Y:S02]  /*19470*/  STL [R1+0x300], R4 ;  /* 0x0003000401007387 */ /* 0x0001e40000100800 */
[----:B------:R-:W-:Y:S01]  /*19480*/  FADD.FTZ R19, R19, -UR16 ;  /* 0x8000001013137e21 */ /* 0x000fe20008010000 */
[----:B------:R-:W-:Y:S01]  /*19490*/  FFMA.FTZ R20, R18, R20, 1 ;  /* 0x3f80000012147423 */ /* 0x000fe20000010014 */
[----:B------:R-:W4:Y:S02]  /*194a0*/  LDL.LU R9, [R1+0x6e4] ;  /* 0x0006e40001097983 */ /* 0x000f240000300800 */
        /* <DEDUP_REMOVED lines=23> */
[----:B------:R-:W-:-:S03]  /*19620*/  SHF.L.U32 R21, R8, 0x10, RZ ;  /* 0x0000001008157819 */ /* 0x000fc600000006ff */
[----:B------:R-:W3:Y:S01]  /*19630*/  LDL.LU R8, [R1+0x6ec] ;  /* 0x0006ec0001087983 */ /* 0x000ee20000300800 */
[----:B------:R-:W-:-:S03]  /*19640*/  FADD.FTZ R19, R19, -UR16 ;  /* 0x8000001013137e21 */ /* 0x000fc60008010000 */
[----:B------:R0:W-:Y:S02]  /*19650*/  STL [R1+0x2d8], R4 ;  /* 0x0002d80401007387 */ /* 0x0001e40000100800 */
[----:B0-----:R-:W-:Y:S01]  /*19660*/  FMUL.FTZ R4, R19, UR17 ;  /* 0x0000001113047c20 */ /* 0x001fe20008410000 */
[----:B--2---:R-:W-:-:S05]  /*19670*/  SHF.L.U32 R36, R36, 0x10, RZ ;  /* 0x0000001024247819 */ /* 0x004fca00000006ff */
        /* <DEDUP_REMOVED lines=9> */
[----:B----4-:R-:W-:Y:S02]  /*19710*/  SHF.L.U32 R19, R34, 0x10, RZ ;  /* 0x0000001022137819 */ /* 0x010fe400000006ff */
        /* <DEDUP_REMOVED lines=11> */
[----:B------:R-:W-:Y:S02]  /*197d0*/  SHF.L.U32 R32, R9, 0x10, RZ ;  /* 0x0000001009207819 */ /* 0x000fe400000006ff */
[----:B------:R-:W4:Y:S01]  /*197e0*/  LDL.LU R9, [R1+0x6f8] ;  /* 0x0006f80001097983 */ /* 0x000f220000300800 */
[----:B0-----:R-:W-:-:S04]  /*197f0*/  FADD.FTZ R19, R19, 1 ;  /* 0x3f80000013137421 */ /* 0x001fc80000010000 */
        /* <DEDUP_REMOVED lines=15> */
[----:B------:R-:W3:Y:S01]  /*198f0*/  LDL.LU R7, [R1+0x6fc] ;  /* 0x0006fc0001077983 */ /* 0x000ee20000300800 */
[----:B------:R-:W-:Y:S01]  /*19900*/  FMUL.FTZ R32, R32, R20 ;  /* 0x0000001420207220 */ /* 0x000fe20000410000 */
[----:B------:R-:W-:Y:S02]  /*19910*/  SHF.L.U32 R20, R8, 0x10, RZ ;  /* 0x0000001008147819 */ /* 0x000fe400000006ff */
[----:B------:R-:W3:Y:S03]  /*19920*/  LDL.LU R8, [R1+0x704] ;  /* 0x0007040001087983 */ /* 0x000ee60000300800 */
[----:B------:R-:W-:Y:S01]  /*19930*/  FADD.FTZ R20, R20, -UR16 ;  /* 0x8000001014147e21 */ /* 0x000fe20008010000 */
[----:B-1----:R-:W-:Y:S01]  /*19940*/  FMUL.FTZ R19, R19, R22 ;  /* 0x0000001613137220 */ /* 0x002fe20000410000 */
        /* <DEDUP_REMOVED lines=8> */
[----:B--2---:R-:W-:Y:S02]  /*199d0*/  SHF.L.U32 R30, R34, 0x10, RZ ;  /* 0x00000010221e7819 */ /* 0x004fe400000006ff */
[----:B------:R-:W2:Y:S01]  /*199e0*/  LDL.LU R34, [R1+0x708] ;  /* 0x0007080001227983 */ /* 0x000ea20000300800 */
[----:B0-----:R-:W-:-:S04]  /*199f0*/  FADD.FTZ R20, R20, 1 ;  /* 0x3f80000014147421 */ /* 0x001fc80000010000 */
[----:B------:R-:W0:Y:S01]  /*19a00*/  MUFU.RCP R22, R20 ;  /* 0x0000001400167308 */ /* 0x000e220000001000 */
[----:B------:R1:W-:Y:S01]  /*19a10*/  STL [R1+0x290], R4 ;  /* 0x0002900401007387 */ /* 0x0003e20000100800 */
[----:B0-----:R-:W-:Y:S01]  /*19a20*/  FMUL.FTZ R30, R30, R22 ;  /* 0x000000161e1e7220 */ /* 0x001fe20000410000 */
[----:B----4-:R-:W-:Y:S01]  /*19a30*/  SHF.L.U32 R20, R9, 0x10, RZ ;  /* 0x0000001009147819 */ /* 0x010fe200000006ff */
[----:B------:R-:W-:Y:S01]  /*19a40*/  FADD.FTZ R22, -R22, 1 ;  /* 0x3f80000016167421 */ /* 0x000fe20000010100 */
[----:B------:R-:W4:Y:S03]  /*19a50*/  LDL.LU R9, [R1+0x710] ;  /* 0x0007100001097983 */ /* 0x000f260000300800 */
        /* <DEDUP_REMOVED lines=8> */
[----:B------:R-:W0:Y:S01]  /*19ae0*/  MUFU.RCP R22, R20 ;  /* 0x0000001400167308 */ /* 0x000e220000001000 */
[----:B------:R1:W-:Y:S01]  /*19af0*/  STL [R1+0x254], R4 ;  /* 0x0002540401007387 */ /* 0x0003e20000100800 */
[----:B---3--:R-:W-:-:S03]  /*19b00*/  SHF.L.U32 R25, R35, 0x10, RZ ;  /* 0x0000001023197819 */ /* 0x008fc600000006ff */
[----:B------:R-:W3:Y:S02]  /*19b10*/  LDL.LU R35, [R1+0x70c] ;  /* 0x00070c0001237983 */ /* 0x000ee40000300800 */
[----:B0-----:R-:W-:Y:S01]  /*19b20*/  FMUL.FTZ R25, R25, R22 ;  /* 0x0000001619197220 */ /* 0x001fe20000410000 */
[----:B------:R-:W-:-:S04]  /*19b30*/  FADD.FTZ R22, -R22, 1 ;  /* 0x3f80000016167421 */ /* 0x000fc80000010100 */
[----:B------:R-:W-:Y:S01]  /*19b40*/  FFMA.FTZ R22, R18, R22, 1 ;  /* 0x3f80000012167423 */ /* 0x000fe20000010016 */
[----:B------:R-:W-:Y:S02]  /*19b50*/  SHF.L.U32 R20, R7, 0x10, RZ ;  /* 0x0000001007147819 */ /* 0x000fe400000006ff */
        /* <DEDUP_REMOVED lines=10> */
[----:B------:R-:W-:-:S03]  /*19c00*/  FMUL.FTZ R25, R25, R22 ;  /* 0x0000001619197220 */ /* 0x000fc60000410000 */
[----:B------:R-:W-:Y:S01]  /*19c10*/  STL [R1+0x250], R4 ;  /* 0x0002500401007387 */ /* 0x000fe20000100800 */
[----:B-1----:R-:W-:Y:S01]  /*19c20*/  FMUL.FTZ R18, R18, R24 ;  /* 0x0000001812127220 */ /* 0x002fe20000410000 */
[----:B------:R-:W-:Y:S02]  /*19c30*/  FADD.FTZ R24, -R24, 1 ;  /* 0x3f80000018187421 */ /* 0x000fe40000010100 */
[----:B------:R0:W-:Y:S02]  /*19c40*/  STL [R1+0x2d4], R6 ;  /* 0x0002d40601007387 */ /* 0x0001e40000100800 */
[----:B------:R-:W-:Y:S02]  /*19c50*/  FFMA.FTZ R24, R20, R24, 1 ;  /* 0x3f80000014187423 */ /* 0x000fe40000010018 */
[----:B0-----:R-:W3:Y:S01]  /*19c60*/  LDL.LU R6, [R1+0x728] ;  /* 0x0007280001067983 */ /* 0x001ee20000300800 */
[----:B--2---:R-:W-:-:S05]  /*19c70*/  SHF.L.U32 R22, R34, 0x10, RZ ;  /* 0x0000001022167819 */ /* 0x004fca00000006ff */
[----:B------:R-:W-:-:S04]  /*19c80*/  FADD.FTZ R22, R22, -UR16 ;  /* 0x8000001016167e21 */ /* 0x000fc80008010000 */
[----:B------:R-:W-:-:S04]  /*19c90*/  FMUL.FTZ R4, R22, UR17 ;  /* 0x0000001116047c20 */ /* 0x000fc80008410000 */
[----:B------:R-:W-:Y:S01]  /*19ca0*/  FFMA.FTZ R20, R5, R4, R2 ;  /* 0x0000000405147223 */ /* 0x000fe20000010002 */
[----:B------:R0:W-:Y:S04]  /*19cb0*/  STL [R1+0x24c], R4 ;  /* 0x00024c0401007387 */ /* 0x0001e80000100800 */
[----:B0-----:R-:W2:Y:S01]  /*19cc0*/  LDL.LU R4, [R1+0x724] ;  /* 0x0007240001047983 */ /* 0x001ea20000300800 */
[----:B------:R-:W-:-:S06]  /*19cd0*/  FMUL.FTZ R22, R20, -1.4426950216293334961 ;  /* 0xbfb8aa3b14167820 */ /* 0x000fcc0000410000 */
[----:B------:R-:W0:Y:S01]  /*19ce0*/  MUFU.EX2 R22, R22 ;  /* 0x0000001600167308 */ /* 0x000e220000000800 */
[----:B------:R-:W-:Y:S01]  /*19cf0*/  FMUL.FTZ R18, R18, R24 ;  /* 0x0000001812127220 */ /* 0x000fe20000410000 */
[----:B0-----:R-:W-:-:S06]  /*19d00*/  FADD.FTZ R22, R22, 1 ;  /* 0x3f80000016167421 */ /* 0x001fcc0000010000 */
[----:B------:R-:W0:Y:S01]  /*19d10*/  MUFU.RCP R34, R22 ;  /* 0x0000001600227308 */ /* 0x000e220000001000 */
[----:B----4-:R-:W-:-:S05]  /*19d20*/  SHF.L.U32 R24, R9, 0x10, RZ ;  /* 0x0000001009187819 */ /* 0x010fca00000006ff */
        /* <DEDUP_REMOVED lines=10> */
[----:B0-----:R-:W-:-:S06]  /*19dd0*/  FADD.FTZ R22, R22, 1 ;  /* 0x3f80000016167421 */ /* 0x001fcc0000010000 */
[----:B------:R0:W1:Y:S02]  /*19de0*/  MUFU.RCP R35, R22 ;  /* 0x0000001600237308 */ /* 0x0000640000001000 */
[----:B0-----:R-:W-:-:S05]  /*19df0*/  SHF.L.U32 R22, R54, 0x10, RZ ;  /* 0x0000001036167819 */ /* 0x001fca00000006ff */
[----:B-1----:R-:W-:Y:S01]  /*19e00*/  FMUL.FTZ R22, R22, R35 ;  /* 0x0000002316167220 */ /* 0x002fe20000410000 */
[----:B------:R-:W-:-:S04]  /*19e10*/  FADD.FTZ R35, -R35, 1 ;  /* 0x3f80000023237421 */ /* 0x000fc80000010100 */
[----:B------:R-:W-:Y:S01]  /*19e20*/  FFMA.FTZ R35, R20, R35, 1 ;  /* 0x3f80000014237423 */ /* 0x000fe20000010023 */
[----:B------:R-:W-:-:S05]  /*19e30*/  SHF.L.U32 R34, R8, 0x10, RZ ;  /* 0x0000001008227819 */ /* 0x000fca00000006ff */
[----:B------:R-:W-:-:S04]  /*19e40*/  FADD.FTZ R34, R34, -UR16 ;  /* 0x8000001022227e21 */ /* 0x000fc80008010000 */
[----:B------:R-:W-:-:S04]  /*19e50*/  FMUL.FTZ R8, R34, UR17 ;  /* 0x0000001122087c20 */ /* 0x000fc80008410000 */
[----:B------:R-:W-:-:S04]  /*19e60*/  FFMA.FTZ R34, R5, R8, R2 ;  /* 0x0000000805227223 */ /* 0x000fc80000010002 */
[----:B------:R-:W-:-:S06]  /*19e70*/  FMUL.FTZ R20, R34, -1.4426950216293334961 ;  /* 0xbfb8aa3b22147820 */ /* 0x000fcc0000410000 */
[----:B------:R-:W0:Y:S01]  /*19e80*/  MUFU.EX2 R20, R20 ;  /* 0x0000001400147308 */ /* 0x000e220000000800 */
[----:B------:R-:W-:Y:S01]  /*19e90*/  FMUL.FTZ R22, R22, R35 ;  /* 0x0000002316167220 */ /* 0x000fe20000410000 */
[----:B------:R-:W-:Y:S01]  /*19ea0*/  SHF.L.U32 R35, R7, 0x10, RZ ;  /* 0x0000001007237819 */ /* 0x000fe200000006ff */
[----:B0-----:R-:W-:-:S05]  /*19eb0*/  FADD.FTZ R20, R20, 1 ;  /* 0x3f80000014147421 */ /* 0x001fca0000010000 */
[----:B------:R0:W1:Y:S01]  /*19ec0*/  MUFU.RCP R54, R20 ;  /* 0x0000001400367308 */ /* 0x0000620000001000 */
[----:B------:R-:W-:-:S04]  /*19ed0*/  FADD.FTZ R35, R35, -UR16 ;  /* 0x8000001023237e21 */ /* 0x000fc80008010000 */
[----:B------:R-:W-:Y:S01]  /*19ee0*/  FMUL.FTZ R7, R35, UR17 ;  /* 0x0000001123077c20 */ /* 0x000fe20008410000 */
[----:B0-----:R-:W-:-:S03]  /*19ef0*/  SHF.L.U32 R20, R55, 0x10, RZ ;  /* 0x0000001037147819 */ /* 0x001fc600000006ff */
[----:B------:R-:W-:Y:S02]  /*19f00*/  FFMA.FTZ R35, R3, R7, R0 ;  /* 0x0000000703237223 */ /* 0x000fe40000010000 */
[----:B-1----:R-:W-:Y:S01]  /*19f10*/  FMUL.FTZ R20, R20, R54 ;  /* 0x0000003614147220 */ /* 0x002fe20000410000 */
[----:B------:R-:W-:-:S04]  /*19f20*/  FADD.FTZ R54, -R54, 1 ;  /* 0x3f80000036367421 */ /* 0x000fc80000010100 */
[----:B------:R-:W-:Y:S01]  /*19f30*/  FFMA.FTZ R54, R34, R54, 1 ;  /* 0x3f80000022367423 */ /* 0x000fe20000010036 */
[----:B------:R-:W-:-:S06]  /*19f40*/  FMUL.FTZ R34, R35, -1.4426950216293334961 ;  /* 0xbfb8aa3b23227820 */ /* 0x000fcc0000410000 */
[----:B------:R-:W0:Y:S02]  /*19f50*/  MUFU.EX2 R34, R34 ;  /* 0x0000002200227308 */ /* 0x000e240000000800 */
[----:B0-----:R-:W-:-:S06]  /*19f60*/  FADD.FTZ R34, R34, 1 ;  /* 0x3f80000022227421 */ /* 0x001fcc0000010000 */
[----:B------:R2:W0:Y:S01]  /*19f70*/  MUFU.RCP R55, R34 ;  /* 0x0000002200377308 */ /* 0x0004220000001000 */
[----:B------:R-:W-:Y:S01]  /*19f80*/  FMUL.FTZ R20, R20, R54 ;  /* 0x0000003614147220 */ /* 0x000fe20000410000 */
[----:B------:R-:W-:-:S05]  /*19f90*/  SHF.L.U32 R54, R6, 0x10, RZ ;  /* 0x0000001006367819 */ /* 0x000fca00000006ff */
[----:B------:R-:W-:Y:S01]  /*19fa0*/  FADD.FTZ R54, R54, -UR16 ;  /* 0x8000001036367e21 */ /* 0x000fe20008010000 */
[----:B--2---:R-:W-:-:S03]  /*19fb0*/  SHF.L.U32 R34, R4, 0x10, RZ ;  /* 0x0000001004227819 */ /* 0x004fc600000006ff */
[----:B------:R-:W-:Y:S01]  /*19fc0*/  FMUL.FTZ R6, R54, UR17 ;  /* 0x0000001136067c20 */ /* 0x000fe20008410000 */
        /* <DEDUP_REMOVED lines=9> */
[----:B------:R0:W1:Y:S02]  /*1a060*/  MUFU.RCP R54, R35 ;  /* 0x0000002300367308 */ /* 0x0000640000001000 */
[----:B0-----:R-:W-:Y:S02]  /*1a070*/  SHF.L.U32 R35, R29, 0x10, RZ ;  /* 0x000000101d237819 */ /* 0x001fe400000006ff */
[----:B------:R-:W3:Y:S03]  /*1a080*/  LDL.LU R29, [R1+0x450] ;  /* 0x00045000011d7983 */ /* 0x000ee60000300800 */
[----:B-1----:R-:W-:Y:S01]  /*1a090*/  FMUL.FTZ R35, R35, R54 ;  /* 0x0000003623237220 */ /* 0x002fe20000410000 */
[----:B------:R-:W-:Y:S01]  /*1a0a0*/  FADD.FTZ R54, -R54, 1 ;  /* 0x3f80000036367421 */ /* 0x000fe20000010100 */
[----:B------:R-:W-:-:S03]  /*1a0b0*/  FFMA.FTZ R59, R59, R57, RZ ;  /* 0x000000393b3b7223 */ /* 0x000fc600000100ff */
[----:B------:R-:W-:Y:S01]  /*1a0c0*/  FFMA.FTZ R55, R55, R54, 1 ;  /* 0x3f80000037377423 */ /* 0x000fe20000010036 */
[----:B------:R-:W-:Y:S01]  /*1a0d0*/  FADD.FTZ R54, RZ, R57 ;  /* 0x00000039ff367221 */ /* 0x000fe20000010000 */
[-C--:B------:R-:W-:Y:S01]  /*1a0e0*/  FFMA.FTZ R59, R61, R58.reuse, R59 ;  /* 0x0000003a3d3b7223 */ /* 0x080fe2000001003b */
[----:B------:R-:W-:Y:S02]  /*1a0f0*/  FADD.FTZ R60, R16, R60 ;  /* 0x0000003c103c7221 */ /* 0x000fe40000010000 */
[----:B------:R-:W-:Y:S01]  /*1a100*/  FADD.FTZ R54, R54, R58 ;  /* 0x0000003a36367221 */ /* 0x000fe20000010000 */
[----:B------:R-:W-:Y:S01]  /*1a110*/  FMUL.FTZ R58, R5, R58 ;  /* 0x0000003a053a7220 */ /* 0x000fe20000410000 */
[----:B------:R-:W4:Y:S01]  /*1a120*/  LDL.LU R16, [R1+0x440] ;  /* 0x0004400001107983 */ /* 0x000f220000300800 */
[----:B------:R-:W-:Y:S01]  /*1a130*/  FMUL.FTZ R35, R35, R55 ;  /* 0x0000003723237220 */ /* 0x000fe20000410000 */
[----:B------:R-:W-:Y:S01]  /*1a140*/  FADD.FTZ R57, R12, R56 ;  /* 0x000000380c397221 */ /* 0x000fe20000010000 */
[----:B------:R-:W-:Y:S01]  /*1a150*/  FFMA.FTZ R61, R61, R58, R28 ;  /* 0x0000003a3d3d7223 */ /* 0x000fe2000001001c */
[----:B------:R-:W4:Y:S01]  /*1a160*/  LDL.LU R12, [R1+0x438] ;  /* 0x00043800010c7983 */ /* 0x000f220000300800 */
[----:B------:R-:W-:-:S03]  /*1a170*/  FADD.FTZ R58, R58, R60 ;  /* 0x0000003c3a3a7221 */ /* 0x000fc60000010000 */
[----:B------:R-:W4:Y:S01]  /*1a180*/  LDL.LU R28, [R1+0x674] ;  /* 0x00067400011c7983 */ /* 0x000f220000300800 */
[----:B------:R-:W-:Y:S01]  /*1a190*/  FADD.FTZ R54, R54, R13 ;  /* 0x0000000d36367221 */ /* 0x000fe20000010000 */
[-C--:B------:R-:W-:Y:S01]  /*1a1a0*/  FFMA.FTZ R59, R15, R13.reuse, R59 ;  /* 0x0000000d0f3b7223 */ /* 0x080fe2000001003b */
[----:B------:R-:W-:Y:S02]  /*1a1b0*/  FMUL.FTZ R60, R5, R13 ;  /* 0x0000000d053c7220 */ /* 0x000fe40000410000 */
[----:B------:R-:W4:Y:S01]  /*1a1c0*/  LDL.LU R13, [R1+0x430] ;  /* 0x00043000010d7983 */ /* 0x000f220000300800 */
[----:B------:R-:W-:Y:S01]  /*1a1d0*/  FADD.FTZ R54, R54, R17 ;  /* 0x0000001136367221 */ /* 0x000fe20000010000 */
[----:B------:R-:W-:Y:S01]  /*1a1e0*/  FFMA.FTZ R59, R10, R17, R59 ;  /* 0x000000110a3b7223 */ /* 0x000fe2000001003b */
[CC--:B--2---:R-:W-:Y:S01]  /*1a1f0*/  FFMA.FTZ R55, R4.reuse, R56.reuse, R14 ;  /* 0x0000003804377223 */ /* 0x0c4fe2000001000e */
[----:B------:R-:W-:Y:S01]  /*1a200*/  FMUL.FTZ R56, R3, R56 ;  /* 0x0000003803387220 */ /* 0x000fe20000410000 */
[----:B------:R-:W2:Y:S03]  /*1a210*/  LDL.LU R14, [R1+0x428] ;  /* 0x00042800010e7983 */ /* 0x000ea60000300800 */
[----:B------:R-:W-:-:S02]  /*1a220*/  FFMA.FTZ R61, R4, R56, R61 ;  /* 0x00000038043d7223 */ /* 0x000fc4000001003d */
[----:B------:R-:W2:Y:S01]  /*1a230*/  LDL.LU R4, [R1+0x66c] ;  /* 0x00066c0001047983 */ /* 0x000ea20000300800 */
[----:B------:R-:W-:Y:S01]  /*1a240*/  FADD.FTZ R56, R58, R56 ;  /* 0x000000383a387221 */ /* 0x000fe20000010000 */
[----:B------:R-:W-:Y:S02]  /*1a250*/  FFMA.FTZ R61, R15, R60, R61 ;  /* 0x0000003c0f3d7223 */ /* 0x000fe4000001003d */
[----:B------:R-:W2:Y:S01]  /*1a260*/  LDL.LU R15, [R1+0x668] ;  /* 0x00066800010f7983 */ /* 0x000ea20000300800 */
[----:B------:R-:W-:Y:S01]  /*1a270*/  FADD.FTZ R60, R60, R56 ;  /* 0x000000383c3c7221 */ /* 0x000fe20000010000 */
[----:B------:R-:W-:Y:S02]  /*1a280*/  FMUL.FTZ R56, R5, R17 ;  /* 0x0000001105387220 */ /* 0x000fe40000410000 */
[----:B------:R-:W2:Y:S01]  /*1a290*/  LDL.LU R17, [R1+0x654] ;  /* 0x0006540001117983 */ /* 0x000ea20000300800 */
[----:B---3--:R-:W-:Y:S01]  /*1a2a0*/  FADD.FTZ R57, R57, R29 ;  /* 0x0000001d39397221 */ /* 0x008fe20000010000 */
[-C--:B------:R-:W-:Y:S01]  /*1a2b0*/  FFMA.FTZ R55, R11, R29.reuse, R55 ;  /* 0x0000001d0b377223 */ /* 0x080fe20000010037 */
[----:B------:R-:W-:-:S02]  /*1a2c0*/  FMUL.FTZ R58, R3, R29 ;  /* 0x0000001d033a7220 */ /* 0x000fc40000410000 */
[----:B------:R-:W3:Y:S02]  /*1a2d0*/  LDL.LU R29, [R1+0x42c] ;  /* 0x00042c00011d7983 */ /* 0x000ee40000300800 */
[----:B------:R-:W-:Y:S02]  /*1a2e0*/  FFMA.FTZ R61, R11, R58, R61 ;  /* 0x0000003a0b3d7223 */ /* 0x000fe4000001003d */
[----:B------:R-:W3:Y:S01]  /*1a2f0*/  LDL.LU R11, [R1+0x65c] ;  /* 0x00065c00010b7983 */ /* 0x000ee20000300800 */
[----:B------:R-:W-:Y:S01]  /*1a300*/  FADD.FTZ R58, R60, R58 ;  /* 0x0000003a3c3a7221 */ /* 0x000fe20000010000 */
[----:B------:R-:W-:Y:S02]  /*1a310*/  FFMA.FTZ R61, R10, R56, R61 ;  /* 0x000000380a3d7223 */ /* 0x000fe4000001003d */
[----:B------:R-:W3:Y:S01]  /*1a320*/  LDL.LU R10, [R1+0x424] ;  /* 0x00042400010a7983 */ /* 0x000ee20000300800 */
[----:B------:R-:W-:Y:S01]  /*1a330*/  FADD.FTZ R56, R56, R58 ;  /* 0x0000003a38387221 */ /* 0x000fe20000010000 */
[----:B----4-:R-:W-:Y:S01]  /*1a340*/  FMUL.FTZ R60, R3, R16 ;  /* 0x00000010033c7220 */ /* 0x010fe20000410000 */
[----:B------:R-:W-:Y:S01]  /*1a350*/  FADD.FTZ R57, R57, R16 ;  /* 0x0000001039397221 */ /* 0x000fe20000010000 */
[----:B------:R-:W-:Y:S01]  /*1a360*/  FMUL.FTZ R58, R5, R12 ;  /* 0x0000000c053a7220 */ /* 0x000fe20000410000 */
[C---:B------:R-:W-:Y:S01]  /*1a370*/  FFMA.FTZ R55, R28.reuse, R16, R55 ;  /* 0x000000101c377223 */ /* 0x040fe20000010037 */
[----:B------:R-:W-:Y:S01]  /*1a380*/  FFMA.FTZ R61, R28, R60, R61 ;  /* 0x0000003c1c3d7223 */ /* 0x000fe2000001003d */
[----:B------:R-:W4:Y:S01]  /*1a390*/  LDL.LU R16, [R1+0x650] ;  /* 0x0006500001107983 */ /* 0x000f220000300800 */
[----:B------:R-:W-:-:S03]  /*1a3a0*/  FADD.FTZ R60, R56, R60 ;  /* 0x0000003c383c7221 */ /* 0x000fc60000010000 */
[----:B------:R-:W4:Y:S01]  /*1a3b0*/  LDL.LU R28, [R1+0x420] ;  /* 0x00042000011c7983 */ /* 0x000f220000300800 */
[----:B------:R-:W-:Y:S01]  /*1a3c0*/  FADD.FTZ R54, R54, R12 ;  /* 0x0000000c36367221 */ /* 0x000fe20000010000 */
[----:B------:R-:W-:Y:S01]  /*1a3d0*/  FMUL.FTZ R56, R3, R13 ;  /* 0x0000000d03387220 */ /* 0x000fe20000410000 */
[----:B------:R-:W-:Y:S01]  /*1a3e0*/  FADD.FTZ R57, R57, R13 ;  /* 0x0000000d39397221 */ /* 0x000fe20000010000 */
[C---:B--2---:R-:W-:Y:S01]  /*1a3f0*/  FFMA.FTZ R59, R4.reuse, R12, R59 ;  /* 0x0000000c043b7223 */ /* 0x044fe2000001003b */
[----:B------:R-:W-:Y:S01]  /*1a400*/  FFMA.FTZ R61, R4, R58, R61 ;  /* 0x0000003a043d7223 */ /* 0x000fe2000001003d */
[----:B------:R-:W2:Y:S01]  /*1a410*/  LDL.LU R12, [R1+0x644] ;  /* 0x00064400010c7983 */ /* 0x000ea20000300800 */
[----:B------:R-:W-:-:S03]  /*1a420*/  FADD.FTZ R58, R58, R60 ;  /* 0x0000003c3a3a7221 */ /* 0x000fc60000010000 */
[----:B------:R-:W2:Y:S01]  /*1a430*/  LDL.LU R4, [R1+0x410] ;  /* 0x0004100001047983 */ /* 0x000ea20000300800 */
[C---:B------:R-:W-:Y:S01]  /*1a440*/  FFMA.FTZ R55, R15.reuse, R13, R55 ;  /* 0x0000000d0f377223 */ /* 0x040fe20000010037 */
[----:B------:R-:W-:Y:S02]  /*1a450*/  FFMA.FTZ R61, R15, R56, R61 ;  /* 0x000000380f3d7223 */ /* 0x000fe4000001003d */
[----:B------:R-:W2:Y:S01]  /*1a460*/  LDL.LU R13, [R1+0x63c] ;  /* 0x00063c00010d7983 */ /* 0x000ea20000300800 */
[----:B------:R-:W-:-:S03]  /*1a470*/  FADD.FTZ R56, R58, R56 ;  /* 0x000000383a387221 */ /* 0x000fc60000010000 */
[----:B------:R-:W2:Y:S01]  /*1a480*/  LDL.LU R15, [R1+0x40c] ;  /* 0x00040c00010f7983 */ /* 0x000ea20000300800 */
[-C--:B------:R-:W-:Y:S01]  /*1a490*/  FMUL.FTZ R58, R3, R14.reuse ;  /* 0x0000000e033a7220 */ /* 0x080fe20000410000 */
[----:B------:R-:W-:Y:S01]  /*1a4a0*/  FFMA.FTZ R55, R17, R14, R55 ;  /* 0x0000000e11377223 */ /* 0x000fe20000010037 */
[-C--:B---3--:R-:W-:Y:S01]  /*1a4b0*/  FMUL.FTZ R60, R5, R29.reuse ;  /* 0x0000001d053c7220 */ /* 0x088fe20000410000 */
[----:B------:R-:W-:-:S03]  /*1a4c0*/  FFMA.FTZ R59, R11, R29, R59 ;  /* 0x0000001d0b3b7223 */ /* 0x000fc6000001003b */
[----:B------:R-:W-:Y:S02]  /*1a4d0*/  FFMA.FTZ R61, R11, R60, R61 ;  /* 0x0000003c0b3d7223 */ /* 0x000fe4000001003d */
[----:B------:R-:W3:Y:S01]  /*1a4e0*/  LDL.LU R11, [R1+0x638] ;  /* 0x00063800010b7983 */ /* 0x000ee20000300800 */
[----:B------:R-:W-:Y:S01]  /*1a4f0*/  FADD.FTZ R54, R54, R29 ;  /* 0x0000001d36367221 */ /* 0x000fe20000010000 */
[----:B------:R-:W-:Y:S02]  /*1a500*/  FFMA.FTZ R61, R17, R58, R61 ;  /* 0x0000003a113d7223 */ /* 0x000fe4000001003d */
[----:B------:R-:W3:Y:S04]  /*1a510*/  LDL.LU R29, [R1+0x408] ;  /* 0x00040800011d7983 */ /* 0x000ee80000300800 */
[----:B------:R-:W3:Y:S01]  /*1a520*/  LDL.LU R17, [R1+0x62c] ;  /* 0x00062c0001117983 */ /* 0x000ee20000300800 */
[----:B------:R-:W-:Y:S01]  /*1a530*/  FADD.FTZ R60, R60, R56 ;  /* 0x000000383c3c7221 */ /* 0x000fe20000010000 */
[----:B------:R-:W-:Y:S01]  /*1a540*/  FMUL.FTZ R56, R5, R10 ;  /* 0x0000000a05387220 */ /* 0x000fe20000410000 */
[----:B------:R-:W-:-:S02]  /*1a550*/  FADD.FTZ R57, R57, R14 ;  /* 0x0000000e39397221 */ /* 0x000fc40000010000 */
[----:B------:R-:W3:Y:S01]  /*1a560*/  LDL.LU R14, [R1+0x390] ;  /* 0x00039000010e7983 */ /* 0x000ee20000300800 */
[----:B------:R-:W-:Y:S01]  /*1a570*/  FADD.FTZ R58, R60, R58 ;  /* 0x0000003a3c3a7221 */ /* 0x000fe20000010000 */
[----:B------:R-:W-:Y:S01]  /*1a580*/  FADD.FTZ R54, R54, R10 ;  /* 0x0000000a36367221 */ /* 0x000fe20000010000 */
[C---:B----4-:R-:W-:Y:S01]  /*1a590*/  FFMA.FTZ R59, R16.reuse, R10, R59 ;  /* 0x0000000a103b7223 */ /* 0x050fe2000001003b */
[----:B------:R-:W-:Y:S01]  /*1a5a0*/  FFMA.FTZ R61, R16, R56, R61 ;  /* 0x00000038103d7223 */ /* 0x000fe2000001003d */
[----:B------:R-:W4:Y:S01]  /*1a5b0*/  LDL.LU R10, [R1+0x210] ;  /* 0x00021000010a7983 */ /* 0x000f220000300800 */
[----:B------:R-:W-:-:S03]  /*1a5c0*/  FMUL.FTZ R60, R3, R28 ;  /* 0x0000001c033c7220 */ /* 0x000fc60000410000 */
[----:B------:R-:W4:Y:S01]  /*1a5d0*/  LDL.LU R16, [R1+0x628] ;  /* 0x0006280001107983 */ /* 0x000f220000300800 */
[----:B------:R-:W-:Y:S01]  /*1a5e0*/  FADD.FTZ R58, R56, R58 ;  /* 0x0000003a383a7221 */ /* 0x000fe20000010000 */
[----:B------:R-:W-:-:S03]  /*1a5f0*/  FADD.FTZ R57, R57, R28 ;  /* 0x0000001c39397221 */ /* 0x000fc60000010000 */
[----:B------:R-:W-:Y:S01]  /*1a600*/  FADD.FTZ R58, R58, R60 ;  /* 0x0000003c3a3a7221 */ /* 0x000fe20000010000 */
[C---:B--2---:R-:W-:Y:S01]  /*1a610*/  FFMA.FTZ R55, R12.reuse, R28, R55 ;  /* 0x0000001c0c377223 */ /* 0x044fe20000010037 */
[----:B------:R-:W-:Y:S01]  /*1a620*/  FFMA.FTZ R61, R12, R60, R61 ;  /* 0x0000003c0c3d7223 */ /* 0x000fe2000001003d */
[----:B------:R-:W2:Y:S01]  /*1a630*/  LDL.LU R28, [R1+0x214] ;  /* 0x00021400011c7983 */ /* 0x000ea20000300800 */
[----:B------:R-:W-:-:S03]  /*1a640*/  FMUL.FTZ R56, R5, R4 ;  /* 0x0000000405387220 */ /* 0x000fc60000410000 */
[----:B------:R-:W2:Y:S01]  /*1a650*/  LDL.LU R12, [R1+0x61c] ;  /* 0x00061c00010c7983 */ /* 0x000ea20000300800 */
[----:B------:R-:W-:Y:S01]  /*1a660*/  FADD.FTZ R54, R54, R4 ;  /* 0x0000000436367221 */ /* 0x000fe20000010000 */
[C---:B------:R-:W-:Y:S01]  /*1a670*/  FFMA.FTZ R59, R13.reuse, R4, R59 ;  /* 0x000000040d3b7223 */ /* 0x040fe2000001003b */
[----:B------:R-:W-:Y:S01]  /*1a680*/  FFMA.FTZ R61, R13, R56, R61 ;  /* 0x000000380d3d7223 */ /* 0x000fe2000001003d */
[----:B------:R-:W2:Y:S01]  /*1a690*/  LDL.LU R4, [R1+0x218] ;  /* 0x0002180001047983 */ /* 0x000ea20000300800 */
[----:B------:R-:W-:-:S03]  /*1a6a0*/  FMUL.FTZ R60, R3, R15 ;  /* 0x0000000f033c7220 */ /* 0x000fc60000410000 */
[----:B------:R-:W2:Y:S01]  /*1a6b0*/  LDL.LU R13, [R1+0x618] ;  /* 0x00061800010d7983 */ /* 0x000ea20000300800 */
[----:B------:R-:W-:Y:S01]  /*1a6c0*/  FADD.FTZ R57, R57, R15 ;  /* 0x0000000f39397221 */ /* 0x000fe20000010000 */
[----:B------:R-:W-:Y:S01]  /*1a6d0*/  FADD.FTZ R58, R56, R58 ;  /* 0x0000003a383a7221 */ /* 0x000fe20000010000 */
[C---:B---3--:R-:W-:Y:S01]  /*1a6e0*/  FFMA.FTZ R55, R11.reuse, R15, R55 ;  /* 0x0000000f0b377223 */ /* 0x048fe20000010037 */
[----:B------:R-:W-:Y:S01]  /*1a6f0*/  FFMA.FTZ R61, R11, R60, R61 ;  /* 0x0000003c0b3d7223 */ /* 0x000fe2000001003d */
[----:B------:R-:W3:Y:S04]  /*1a700*/  LDL.LU R15, [R1+0x614] ;  /* 0x00061400010f7983 */ /* 0x000ee80000300800 */
[----:B------:R-:W3:Y:S01]  /*1a710*/  LDL.LU R11, [R1+0x21c] ;  /* 0x00021c00010b7983 */ /* 0x000ee20000300800 */
[-C--:B------:R-:W-:Y:S01]  /*1a720*/  FMUL.FTZ R56, R5, R29.reuse ;  /* 0x0000001d05387220 */ /* 0x080fe20000410000 */
[----:B------:R-:W-:Y:S01]  /*1a730*/  FFMA.FTZ R59, R17, R29, R59 ;  /* 0x0000001d113b7223 */ /* 0x000fe2000001003b */
[----:B------:R-:W-:-:S02]  /*1a740*/  FADD.FTZ R54, R54, R29 ;  /* 0x0000001d36367221 */ /* 0x000fc40000010000 */
[----:B------:R-:W3:Y:S01]  /*1a750*/  LDL.LU R29, [R1+0x610] ;  /* 0x00061000011d7983 */ /* 0x000ee20000300800 */
[----:B------:R-:W-:Y:S01]  /*1a760*/  FADD.FTZ R58, R58, R60 ;  /* 0x0000003c3a3a7221 */ /* 0x000fe20000010000 */
[----:B------:R-:W-:Y:S01]  /*1a770*/  FFMA.FTZ R61, R17, R56, R61 ;  /* 0x00000038113d7223 */ /* 0x000fe2000001003d */
[----:B------:R-:W-:Y:S01]  /*1a780*/  FMUL.FTZ R60, R3, R14 ;  /* 0x0000000e033c7220 */ /* 0x000fe20000410000 */
[----:B------:R-:W3:Y:S01]  /*1a790*/  LDL.LU R17, [R1+0x220] ;  /* 0x0002200001117983 */ /* 0x000ee20000300800 */
[----:B------:R-:W-:Y:S01]  /*1a7a0*/  FADD.FTZ R58, R56, R58 ;  /* 0x0000003a383a7221 */ /* 0x000fe20000010000 */
[----:B----4-:R-:W-:-:S03]  /*1a7b0*/  FMUL.FTZ R56, R5, R10 ;  /* 0x0000000a05387220 */ /* 0x010fc60000410000 */
[----:B------:R-:W-:Y:S01]  /*1a7c0*/  FADD.FTZ R58, R58, R60 ;  /* 0x0000003c3a3a7221 */ /* 0x000fe20000010000 */
[C---:B------:R-:W-:Y:S01]  /*1a7d0*/  FFMA.FTZ R61, R16.reuse, R60, R61 ;  /* 0x0000003c103d7223 */ /* 0x040fe2000001003d */
[----:B------:R-:W-:Y:S01]  /*1a7e0*/  FFMA.FTZ R55, R16, R14, R55 ;  /* 0x0000000e10377223 */ /* 0x000fe20000010037 */
[----:B------:R-:W-:Y:S01]  /*1a7f0*/  FADD.FTZ R57, R57, R14 ;  /* 0x0000000e39397221 */ /* 0x000fe20000010000 */
[----:B------:R0:W-:Y:S01]  /*1a800*/  STL [R1+0x750], R53 ;  /* 0x0007503501007387 */ /* 0x0001e20000100800 */
[----:B------:R-:W-:-:S03]  /*1a810*/  FADD.FTZ R58, R56, R58 ;  /* 0x0000003a383a7221 */ /* 0x000fc60000010000 */
[----:B------:R-:W4:Y:S01]  /*1a820*/  LDL.LU R14, [R1+0x60c] ;  /* 0x00060c00010e7983 */ /* 0x000f220000300800 */
[----:B------:R-:W-:-:S03]  /*1a830*/  FADD.FTZ R54, R54, R10 ;  /* 0x0000000a36367221 */ /* 0x000fc60000010000 */
[----:B0-----:R-:W4:Y:S04]  /*1a840*/  LDL.LU R53, [R1+0x224] ;  /* 0x0002240001357983 */ /* 0x001f280000300800 */
[----:B------:R-:W4:Y:S01]  /*1a850*/  LDL.LU R16, [R1+0x228] ;  /* 0x0002280001107983 */ /* 0x000f220000300800 */
[----:B--2---:R-:W-:Y:S01]  /*1a860*/  FMUL.FTZ R60, R3, R28 ;  /* 0x0000001c033c7220 */ /* 0x004fe20000410000 */
[C---:B------:R-:W-:Y:S01]  /*1a870*/  FFMA.FTZ R61, R12.reuse, R56, R61 ;  /* 0x000000380c3d7223 */ /* 0x040fe2000001003d */
[----:B------:R-:W-:Y:S02]  /*1a880*/  FFMA.FTZ R59, R12, R10, R59 ;  /* 0x0000000a0c3b7223 */ /* 0x000fe4000001003b */
[----:B------:R-:W-:Y:S01]  /*1a890*/  FADD.FTZ R58, R58, R60 ;  /* 0x0000003c3a3a7221 */ /* 0x000fe20000010000 */
[----:B------:R-:W2:Y:S01]  /*1a8a0*/  LDL.LU R12, [R1+0x608] ;  /* 0x00060800010c7983 */ /* 0x000ea20000300800 */
[----:B------:R-:W-:Y:S01]  /*1a8b0*/  FMUL.FTZ R56, R5, R4 ;  /* 0x0000000405387220 */ /* 0x000fe20000410000 */
[C---:B------:R-:W-:Y:S01]  /*1a8c0*/  FFMA.FTZ R55, R13.reuse, R28, R55 ;  /* 0x0000001c0d377223 */ /* 0x040fe20000010037 */
[----:B------:R-:W-:Y:S01]  /*1a8d0*/  FFMA.FTZ R61, R13, R60, R61 ;  /* 0x0000003c0d3d7223 */ /* 0x000fe2000001003d */
[----:B------:R-:W-:Y:S01]  /*1a8e0*/  FADD.FTZ R54, R54, R4 ;  /* 0x0000000436367221 */ /* 0x000fe20000010000 */
[----:B------:R-:W2:Y:S01]  /*1a8f0*/  LDL.LU R13, [R1+0x600] ;  /* 0x00060000010d7983 */ /* 0x000ea20000300800 */
[----:B------:R-:W-:-:S03]  /*1a900*/  FADD.FTZ R57, R57, R28 ;  /* 0x0000001c39397221 */ /* 0x000fc60000010000 */
[----:B------:R-:W2:Y:S04]  /*1a910*/  LDL.LU R28, [R1+0x22c] ;  /* 0x00022c00011c7983 */ /* 0x000ea80000300800 */
[----:B------:R-:W2:Y:S01]  /*1a920*/  LDL.LU R10, [R1+0x238] ;  /* 0x00023800010a7983 */ /* 0x000ea20000300800 */
[----:B---3--:R-:W-:Y:S01]  /*1a930*/  FFMA.FTZ R61, R15, R56, R61 ;  /* 0x000000380f3d7223 */ /* 0x008fe2000001003d */
[-C--:B------:R-:W-:Y:S01]  /*1a940*/  FMUL.FTZ R60, R3, R11.reuse ;  /* 0x0000000b033c7220 */ /* 0x080fe20000410000 */
[----:B------:R-:W-:Y:S02]  /*1a950*/  FFMA.FTZ R59, R15, R4, R59 ;  /* 0x000000040f3b7223 */ /* 0x000fe4000001003b */
[----:B------:R-:W3:Y:S01]  /*1a960*/  LDL.LU R4, [R1+0x230] ;  /* 0x0002300001047983 */ /* 0x000ee20000300800 */
[C---:B------:R-:W-:Y:S01]  /*1a970*/  FFMA.FTZ R55, R29.reuse, R11, R55 ;  /* 0x0000000b1d377223 */ /* 0x040fe20000010037 */
[----:B------:R-:W-:-:S02]  /*1a980*/  FFMA.FTZ R61, R29, R60, R61 ;  /* 0x0000003c1d3d7223 */ /* 0x000fc4000001003d */
[----:B------:R-:W3:Y:S04]  /*1a990*/  LDL.LU R15, [R1+0x5fc] ;  /* 0x0005fc00010f7983 */ /* 0x000ee80000300800 */
[----:B------:R-:W3:Y:S01]  /*1a9a0*/  LDL.LU R29, [R1+0x5f8] ;  /* 0x0005f800011d7983 */ /* 0x000ee20000300800 */
[----:B------:R-:W-:Y:S01]  /*1a9b0*/  FADD.FTZ R58, R56, R58 ;  /* 0x0000003a383a7221 */ /* 0x000fe20000010000 */
[----:B------:R-:W-:-:S03]  /*1a9c0*/  FMUL.FTZ R56, R5, R17 ;  /* 0x0000001105387220 */ /* 0x000fc60000410000 */
[----:B------:R-:W-:Y:S01]  /*1a9d0*/  FADD.FTZ R58, R58, R60 ;  /* 0x0000003c3a3a7221 */ /* 0x000fe20000010000 */
[----:B------:R-:W-:Y:S01]  /*1a9e0*/  FADD.FTZ R54, R54, R17 ;  /* 0x0000001136367221 */ /* 0x000fe20000010000 */
[----:B------:R-:W-:Y:S02]  /*1a9f0*/  FADD.FTZ R57, R57, R11 ;  /* 0x0000000b39397221 */ /* 0x000fe40000010000 */
[----:B------:R-:W-:Y:S01]  /*1aa00*/  FADD.FTZ R58, R56, R58 ;  /* 0x0000003a383a7221 */ /* 0x000fe20000010000 */
[----:B------:R-:W3:Y:S01]  /*1aa10*/  LDL.LU R11, [R1+0x234] ;  /* 0x00023400010b7983 */ /* 0x000ee20000300800 */
[C---:B----4-:R-:W-:Y:S01]  /*1aa20*/  FFMA.FTZ R61, R14.reuse, R56, R61 ;  /* 0x000000380e3d7223 */ /* 0x050fe2000001003d */
[----:B------:R-:W-:Y:S02]  /*1aa30*/  FFMA.FTZ R59, R14, R17, R59 ;  /* 0x000000110e3b7223 */ /* 0x000fe4000001003b */
[----:B------:R-:W4:Y:S01]  /*1aa40*/  LDL.LU R14, [R1+0x5f4] ;  /* 0x0005f400010e7983 */ /* 0x000f220000300800 */
[----:B------:R-:W-:Y:S01]  /*1aa50*/  FMUL.FTZ R60, R3, R53 ;  /* 0x00000035033c7220 */ /* 0x000fe20000410000 */
[----:B------:R-:W-:Y:S01]  /*1aa60*/  FADD.FTZ R54, R54, R16 ;  /* 0x0000001036367221 */ /* 0x000fe20000010000 */
[----:B------:R-:W-:-:S02]  /*1aa70*/  FMUL.FTZ R56, R5, R16 ;  /* 0x0000001005387220 */ /* 0x000fc40000410000 */
[----:B------:R-:W-:Y:S01]  /*1aa80*/  FADD.FTZ R58, R58, R60 ;  /* 0x0000003c3a3a7221 */ /* 0x000fe20000010000 */
[C---:B--2---:R-:W-:Y:S01]  /*1aa90*/  FFMA.FTZ R55, R12.reuse, R53, R55 ;  /* 0x000000350c377223 */ /* 0x044fe20000010037 */
[----:B------:R-:W-:Y:S02]  /*1aaa0*/  FFMA.FTZ R61, R12, R60, R61 ;  /* 0x0000003c0c3d7223 */ /* 0x000fe4000001003d */
[----:B------:R-:W-:Y:S01]  /*1aab0*/  FADD.FTZ R58, R56, R58 ;  /* 0x0000003a383a7221 */ /* 0x000fe20000010000 */
[----:B------:R-:W2:Y:S01]  /*1aac0*/  LDL.LU R12, [R1+0x5ec] ;  /* 0x0005ec00010c7983 */ /* 0x000ea20000300800 */
[----:B------:R-:W-:-:S03]  /*1aad0*/  FADD.FTZ R57, R57, R53 ;  /* 0x0000003539397221 */ /* 0x000fc60000010000 */
[----:B------:R-:W2:Y:S01]  /*1aae0*/  LDL.LU R53, [R1+0x5b0] ;  /* 0x0005b00001357983 */ /* 0x000ea20000300800 */
[C---:B------:R-:W-:Y:S01]  /*1aaf0*/  FFMA.FTZ R59, R13.reuse, R16, R59 ;  /* 0x000000100d3b7223 */ /* 0x040fe2000001003b */
[----:B------:R-:W-:Y:S02]  /*1ab00*/  FFMA.FTZ R61, R13, R56, R61 ;  /* 0x000000380d3d7223 */ /* 0x000fe4000001003d */
[----:B------:R-:W2:Y:S01]  /*1ab10*/  LDL.LU R13, [R1+0x5e8] ;  /* 0x0005e800010d7983 */ /* 0x000ea20000300800 */
[----:B------:R-:W-:-:S03]  /*1ab20*/  FMUL.FTZ R60, R3, R28 ;  /* 0x0000001c033c7220 */ /* 0x000fc60000410000 */
[----:B------:R-:W2:Y:S04]  /*1ab30*/  LDL.LU R16, [R1+0x274] ;  /* 0x0002740001107983 */ /* 0x000ea80000300800 */
[----:B------:R-:W2:Y:S01]  /*1ab40*/  LDL.LU R17, [R1+0x77c] ;  /* 0x00077c0001117983 */ /* 0x000ea20000300800 */
[-C--:B---3--:R-:W-:Y:S01]  /*1ab50*/  FMUL.FTZ R56, R5, R4.reuse ;  /* 0x0000000405387220 */ /* 0x088fe20000410000 */
[----:B------:R-:W-:Y:S01]  /*1ab60*/  FADD.FTZ R54, R54, R4 ;  /* 0x0000000436367221 */ /* 0x000fe20000010000 */
[----:B------:R-:W-:Y:S02]  /*1ab70*/  FFMA.FTZ R59, R29, R4, R59 ;  /* 0x000000041d3b7223 */ /* 0x000fe4000001003b */
[----:B------:R-:W3:Y:S01]  /*1ab80*/  LDL.LU R4, [R1+0x774] ;  /* 0x0007740001047983 */ /* 0x000ee20000300800 */
[C---:B------:R-:W-:Y:S01]  /*1ab90*/  FFMA.FTZ R61, R15.reuse, R60, R61 ;  /* 0x0000003c0f3d7223 */ /* 0x040fe2000001003d */
[----:B------:R-:W-:-:S02]  /*1aba0*/  FFMA.FTZ R55, R15, R28, R55 ;  /* 0x0000001c0f377223 */ /* 0x000fc40000010037 */
[----:B------:R-:W3:Y:S01]  /*1abb0*/  LDL.LU R15, [R1+0x278] ;  /* 0x00027800010f7983 */ /* 0x000ee20000300800 */
[----:B------:R-:W-:-:S03]  /*1abc0*/  FFMA.FTZ R61, R29, R56, R61 ;  /* 0x000000381d3d7223 */ /* 0x000fc6000001003d */
[----:B------:R-:W3:Y:S01]  /*1abd0*/  LDL.LU R29, [R1+0x59c] ;  /* 0x00059c00011d7983 */ /* 0x000ee20000300800 */
[----:B------:R-:W-:Y:S01]  /*1abe0*/  FADD.FTZ R58, R58, R60 ;  /* 0x0000003c3a3a7221 */ /* 0x000fe20000010000 */
[----:B------:R-:W-:-:S03]  /*1abf0*/  FMUL.FTZ R60, R3, R11 ;  /* 0x0000000b033c7220 */ /* 0x000fc60000410000 */
[----:B------:R-:W-:Y:S01]  /*1ac00*/  FADD.FTZ R58, R56, R58 ;  /* 0x0000003a383a7221 */ /* 0x000fe20000010000 */
[----:B------:R-:W-:Y:S01]  /*1ac10*/  FADD.FTZ R57, R57, R28 ;  /* 0x0000001c39397221 */ /* 0x000fe20000010000 */
[----:B----4-:R-:W-:Y:S01]  /*1ac20*/  FFMA.FTZ R61, R14, R60, R61 ;  /* 0x0000003c0e3d7223 */ /* 0x010fe2000001003d */
[----:B------:R-:W4:Y:S01]  /*1ac30*/  LDL.LU R28, [R1+0x778] ;  /* 0x00077800011c7983 */ /* 0x000f220000300800 */
[----:B------:R-:W-:Y:S01]  /*1ac40*/  FMUL.FTZ R56, R5, R10 ;  /* 0x0000000a05387220 */ /* 0x000fe20000410000 */
[----:B------:R-:W-:Y:S01]  /*1ac50*/  FADD.FTZ R58, R58, R60 ;  /* 0x0000003c3a3a7221 */ /* 0x000fe20000010000 */
[----:B------:R-:W-:Y:S01]  /*1ac60*/  FFMA.FTZ R55, R14, R11, R55 ;  /* 0x0000000b0e377223 */ /* 0x000fe20000010037 */
[----:B------:R-:W-:Y:S01]  /*1ac70*/  FADD.FTZ R57, R57, R11 ;  /* 0x0000000b39397221 */ /* 0x000fe20000010000 */
[----:B------:R-:W4:Y:S01]  /*1ac80*/  LDL.LU R14, [R1+0x598] ;  /* 0x00059800010e7983 */ /* 0x000f220000300800 */
[----:B------:R-:W-:-:S03]  /*1ac90*/  FADD.FTZ R58, R56, R58 ;  /* 0x0000003a383a7221 */ /* 0x000fc60000010000 */
[----:B------:R-:W4:Y:S01]  /*1aca0*/  LDL.LU R11, [R1+0x27c] ;  /* 0x00027c00010b7983 */ /* 0x000f220000300800 */
[----:B------:R-:W-:Y:S01]  /*1acb0*/  FADD.FTZ R54, R54, R10 ;  /* 0x0000000a36367221 */ /* 0x000fe20000010000 */
[C---:B--2---:R-:W-:Y:S01]  /*1acc0*/  FFMA.FTZ R59, R12.reuse, R10, R59 ;  /* 0x0000000a0c3b7223 */ /* 0x044fe2000001003b */
[----:B------:R-:W-:Y:S01]  /*1acd0*/  FFMA.FTZ R61, R12, R56, R61 ;  /* 0x000000380c3d7223 */ /* 0x000fe2000001003d */
[----:B------:R-:W2:Y:S04]  /*1ace0*/  LDL.LU R10, [R1+0x58c] ;  /* 0x00058c00010a7983 */ /* 0x000ea80000300800 */
[----:B------:R-:W2:Y:S01]  /*1acf0*/  LDL.LU R12, [R1+0x590] ;  /* 0x00059000010c7983 */ /* 0x000ea20000300800 */
[-C--:B---3--:R-:W-:Y:S01]  /*1ad00*/  FMUL.FTZ R60, R3, R4.reuse ;  /* 0x00000004033c7220 */ /* 0x088fe20000410000 */
[----:B------:R-:W-:-:S03]  /*1ad10*/  FFMA.FTZ R55, R13, R4, R55 ;  /* 0x000000040d377223 */ /* 0x000fc60000010037 */
[----:B------:R-:W-:Y:S01]  /*1ad20*/  FFMA.FTZ R61, R13, R60, R61 ;  /* 0x0000003c0d3d7223 */ /* 0x000fe2000001003d */
[----:B------:R-:W-:Y:S01]  /*1ad30*/  FADD.FTZ R58, R58, R60 ;  /* 0x0000003c3a3a7221 */ /* 0x000fe20000010000 */
[----:B------:R-:W3:Y:S04]  /*1ad40*/  LDL.LU R13, [R1+0x270] ;  /* 0x00027000010d7983 */ /* 0x000ee80000300800 */
[----:B------:R-:W3:Y:S01]  /*1ad50*/  LDL.LU R60, [R1+0x588] ;  /* 0x00058800013c7983 */ /* 0x000ee20000300800 */
[----:B------:R-:W-:Y:S01]  /*1ad60*/  FADD.FTZ R57, R57, R4 ;  /* 0x0000000439397221 */ /* 0x000fe20000010000 */
[-C--:B------:R-:W-:Y:S01]  /*1ad70*/  FMUL.FTZ R4, R3, R15.reuse ;  /* 0x0000000f03047220 */ /* 0x080fe20000410000 */
[----:B------:R-:W-:Y:S02]  /*1ad80*/  FFMA.FTZ R55, R29, R15, R55 ;  /* 0x0000000f1d377223 */ /* 0x000fe40000010037 */
[----:B------:R-:W-:-:S02]  /*1ad90*/  FADD.FTZ R57, R57, R15 ;  /* 0x0000000f39397221 */ /* 0x000fc40000010000 */
[----:B------:R-:W3:Y:S01]  /*1ada0*/  LDL.LU R15, [R1+0x770] ;  /* 0x00077000010f7983 */ /* 0x000ee20000300800 */
[----:B------:R-:W-:-:S04]  /*1adb0*/  FMUL.FTZ R56, R5, R16 ;  /* 0x0000001005387220 */ /* 0x000fc80000410000 */
[----:B------:R-:W-:Y:S01]  /*1adc0*/  FFMA.FTZ R61, R53, R56, R61 ;  /* 0x00000038353d7223 */ /* 0x000fe2000001003d */
[----:B------:R-:W-:Y:S01]  /*1add0*/  FADD.FTZ R58, R56, R58 ;  /* 0x0000003a383a7221 */ /* 0x000fe20000010000 */
[----:B----4-:R-:W-:Y:S01]  /*1ade0*/  FMUL.FTZ R56, R5, R28 ;  /* 0x0000001c05387220 */ /* 0x010fe20000410000 */
[----:B------:R-:W-:Y:S01]  /*1adf0*/  FFMA.FTZ R59, R53, R16, R59 ;  /* 0x00000010353b7223 */ /* 0x000fe2000001003b */
[----:B------:R-:W-:Y:S01]  /*1ae00*/  FFMA.FTZ R61, R29, R4, R61 ;  /* 0x000000041d3d7223 */ /* 0x000fe2000001003d */
[----:B------:R-:W-:Y:S01]  /*1ae10*/  FADD.FTZ R58, R58, R4 ;  /* 0x000000043a3a7221 */ /* 0x000fe20000010000 */
[----:B------:R-:W4:Y:S01]  /*1ae20*/  LDL.LU R53, [R1+0x26c] ;  /* 0x00026c0001357983 */ /* 0x000f220000300800 */
[----:B------:R-:W-:Y:S01]  /*1ae30*/  FMUL.FTZ R4, R3, R11 ;  /* 0x0000000b03047220 */ /* 0x000fe20000410000 */
[----:B------:R-:W-:Y:S01]  /*1ae40*/  FFMA.FTZ R61, R14, R56, R61 ;  /* 0x000000380e3d7223 */ /* 0x000fe2000001003d */
[----:B------:R-:W-:Y:S01]  /*1ae50*/  FADD.FTZ R58, R56, R58 ;  /* 0x0000003a383a7221 */ /* 0x000fe20000010000 */
[----:B------:R-:W-:Y:S01]  /*1ae60*/  FADD.FTZ R54, R54, R16 ;  /* 0x0000001036367221 */ /* 0x000fe20000010000 */
[----:B------:R-:W-:Y:S01]  /*1ae70*/  FADD.FTZ R57, R57, R11 ;  /* 0x0000000b39397221 */ /* 0x000fe20000010000 */
[----:B------:R-:W4:Y:S01]  /*1ae80*/  LDL.LU R16, [R1+0x580] ;  /* 0x0005800001107983 */ /* 0x000f220000300800 */
[----:B------:R-:W-:Y:S01]  /*1ae90*/  FFMA.FTZ R59, R14, R28, R59 ;  /* 0x0000001c0e3b7223 */ /* 0x000fe2000001003b */
[----:B------:R-:W-:-:S02]  /*1aea0*/  FADD.FTZ R58, R58, R4 ;  /* 0x000000043a3a7221 */ /* 0x000fc40000010000 */
[----:B------:R-:W4:Y:S04]  /*1aeb0*/  LDL.LU R29, [R1+0x280] ;  /* 0x00028000011d7983 */ /* 0x000f280000300800 */
[----:B------:R-:W4:Y:S01]  /*1aec0*/  LDL.LU R14, [R1+0x574] ;  /* 0x00057400010e7983 */ /* 0x000f220000300800 */
[----:B------:R-:W-:-:S03]  /*1aed0*/  FADD.FTZ R54, R54, R28 ;  /* 0x0000001c36367221 */ /* 0x000fc60000010000 */
[----:B------:R-:W4:Y:S01]  /*1aee0*/  LDL.LU R56, [R1+0x268] ;  /* 0x0002680001387983 */ /* 0x000f220000300800 */
[C---:B--2---:R-:W-:Y:S01]  /*1aef0*/  FFMA.FTZ R55, R12.reuse, R11, R55 ;  /* 0x0000000b0c377223 */ /* 0x044fe20000010037 */
[----:B------:R-:W-:Y:S02]  /*1af00*/  FFMA.FTZ R61, R12, R4, R61 ;  /* 0x000000040c3d7223 */ /* 0x000fe4000001003d */
[----:B------:R-:W2:Y:S04]  /*1af10*/  LDL.LU R11, [R1+0x76c] ;  /* 0x00076c00010b7983 */ /* 0x000ea80000300800 */
[----:B------:R-:W2:Y:S01]  /*1af20*/  LDL.LU R12, [R1+0x570] ;  /* 0x00057000010c7983 */ /* 0x000ea20000300800 */
[-C--:B---3--:R-:W-:Y:S01]  /*1af30*/  FMUL.FTZ R4, R3, R13.reuse ;  /* 0x0000000d03047220 */ /* 0x088fe20000410000 */
[----:B------:R-:W-:Y:S01]  /*1af40*/  FADD.FTZ R57, R57, R13 ;  /* 0x0000000d39397221 */ /* 0x000fe20000010000 */
[----:B------:R-:W-:-:S02]  /*1af50*/  FFMA.FTZ R55, R60, R13, R55 ;  /* 0x0000000d3c377223 */ /* 0x000fc40000010037 */
[----:B------:R-:W3:Y:S01]  /*1af60*/  LDL.LU R13, [R1+0x768] ;  /* 0x00076800010d7983 */ /* 0x000ee20000300800 */
[----:B------:R-:W-:-:S04]  /*1af70*/  FMUL.FTZ R28, R5, R15 ;  /* 0x0000000f051c7220 */ /* 0x000fc80000410000 */
[----:B------:R-:W-:Y:S01]  /*1af80*/  FFMA.FTZ R61, R10, R28, R61 ;  /* 0x0000001c0a3d7223 */ /* 0x000fe2000001003d */
[----:B------:R-:W-:Y:S02]  /*1af90*/  FADD.FTZ R58, R28, R58 ;  /* 0x0000003a1c3a7221 */ /* 0x000fe40000010000 */
[----:B------:R-:W2:Y:S01]  /*1afa0*/  LDL.LU R28, [R1+0x568] ;  /* 0x00056800011c7983 */ /* 0x000ea20000300800 */
[----:B------:R-:W-:Y:S01]  /*1afb0*/  FFMA.FTZ R59, R10, R15, R59 ;  /* 0x0000000f0a3b7223 */ /* 0x000fe2000001003b */
[----:B------:R-:W-:Y:S01]  /*1afc0*/  FADD.FTZ R54, R54, R15 ;  /* 0x0000000f36367221 */ /* 0x000fe20000010000 */
[----:B------:R-:W-:Y:S01]  /*1afd0*/  FFMA.FTZ R61, R60, R4, R61 ;  /* 0x000000043c3d7223 */ /* 0x000fe2000001003d */
[----:B----4-:R-:W-:Y:S01]  /*1afe0*/  FMUL.FTZ R15, R5, R53 ;  /* 0x00000035050f7220 */ /* 0x010fe20000410000 */
[----:B------:R-:W-:Y:S01]  /*1aff0*/  FADD.FTZ R58, R58, R4 ;  /* 0x000000043a3a7221 */ /* 0x000fe20000010000 */
[----:B------:R-:W4:Y:S02]  /*1b000*/  LDL.LU R10, [R1+0x264] ;  /* 0x00026400010a7983 */ /* 0x000f240000300800 */
[C---:B------:R-:W-:Y:S01]  /*1b010*/  FFMA.FTZ R61, R16.reuse, R15, R61 ;  /* 0x0000000f103d7223 */ /* 0x040fe2000001003d */
[----:B------:R-:W-:Y:S01]  /*1b020*/  FADD.FTZ R58, R15, R58 ;  /* 0x0000003a0f3a7221 */ /* 0x000fe20000010000 */
[----:B------:R-:W4:Y:S01]  /*1b030*/  LDL.LU R60, [R1+0x560] ;  /* 0x00056000013c7983 */ /* 0x000f220000300800 */
[----:B------:R-:W-:Y:S01]  /*1b040*/  FMUL.FTZ R4, R3, R29 ;  /* 0x0000001d03047220 */ /* 0x000fe20000410000 */
[----:B------:R-:W-:Y:S01]  /*1b050*/  FADD.FTZ R57, R57, R29 ;  /* 0x0000001d39397221 */ /* 0x000fe20000010000 */
[----:B------:R-:W-:Y:S01]  /*1b060*/  FFMA.FTZ R59, R16, R53, R59 ;  /* 0x00000035103b7223 */ /* 0x000fe2000001003b */
[C---:B------:R-:W-:Y:S01]  /*1b070*/  FFMA.FTZ R55, R14.reuse, R29, R55 ;  /* 0x0000001d0e377223 */ /* 0x040fe20000010037 */
[----:B------:R-:W-:Y:S01]  /*1b080*/  FFMA.FTZ R61, R14, R4, R61 ;  /* 0x000000040e3d7223 */ /* 0x000fe2000001003d */
[----:B------:R-:W4:Y:S01]  /*1b090*/  LDL.LU R29, [R1+0x764] ;  /* 0x00076400011d7983 */ /* 0x000f220000300800 */
[----:B------:R-:W-:-:S03]  /*1b0a0*/  FADD.FTZ R54, R54, R53 ;  /* 0x0000003536367221 */ /* 0x000fc60000010000 */
[----:B------:R-:W4:Y:S01]  /*1b0b0*/  LDL.LU R16, [R1+0x55c] ;  /* 0x00055c0001107983 */ /* 0x000f220000300800 */
[----:B------:R-:W-:-:S03]  /*1b0c0*/  FADD.FTZ R58, R58, R4 ;  /* 0x000000043a3a7221 */ /* 0x000fc60000010000 */
[----:B------:R-:W4:Y:S04]  /*1b0d0*/  LDL.LU R53, [R1+0x260] ;  /* 0x0002600001357983 */ /* 0x000f280000300800 */
[----:B------:R-:W4:Y:S01]  /*1b0e0*/  LDL.LU R14, [R1+0x284] ;  /* 0x00028400010e7983 */ /* 0x000f220000300800 */
[----:B------:R-:W-:Y:S01]  /*1b0f0*/  FMUL.FTZ R4, R3, R56 ;  /* 0x0000003803047220 */ /* 0x000fe20000410000 */
[-C--:B---3--:R-:W-:Y:S01]  /*1b100*/  FMUL.FTZ R15, R5, R13.reuse ;  /* 0x0000000d050f7220 */ /* 0x088fe20000410000 */
[----:B--2---:R-:W-:-:S03]  /*1b110*/  FFMA.FTZ R59, R12, R13, R59 ;  /* 0x0000000d0c3b7223 */ /* 0x004fc6000001003b */
[----:B------:R-:W-:Y:S02]  /*1b120*/  FFMA.FTZ R61, R12, R15, R61 ;  /* 0x0000000f0c3d7223 */ /* 0x000fe4000001003d */
[----:B------:R-:W2:Y:S01]  /*1b130*/  LDL.LU R12, [R1+0x550] ;  /* 0x00055000010c7983 */ /* 0x000ea20000300800 */
[----:B------:R-:W-:-:S03]  /*1b140*/  FADD.FTZ R58, R15, R58 ;  /* 0x0000003a0f3a7221 */ /* 0x000fc60000010000 */
[----:B------:R-:W3:Y:S01]  /*1b150*/  LDL.LU R15, [R1+0x558] ;  /* 0x00055800010f7983 */ /* 0x000ee20000300800 */
[C---:B------:R-:W-:Y:S01]  /*1b160*/  FFMA.FTZ R55, R28.reuse, R56, R55 ;  /* 0x000000381c377223 */ /* 0x040fe20000010037 */
[----:B------:R-:W-:Y:S02]  /*1b170*/  FFMA.FTZ R61, R28, R4, R61 ;  /* 0x000000041c3d7223 */ /* 0x000fe4000001003d */
[----:B------:R-:W3:Y:S01]  /*1b180*/  LDL.LU R28, [R1+0x53c] ;  /* 0x00053c00011c7983 */ /* 0x000ee20000300800 */
[----:B------:R-:W-:Y:S01]  /*1b190*/  FADD.FTZ R54, R54, R13 ;  /* 0x0000000d36367221 */ /* 0x000fe20000010000 */
[----:B------:R-:W-:Y:S01]  /*1b1a0*/  FADD.FTZ R58, R58, R4 ;  /* 0x000000043a3a7221 */ /* 0x000fe20000010000 */
[-C--:B----4-:R-:W-:Y:S01]  /*1b1b0*/  FMUL.FTZ R13, R5, R10.reuse ;  /* 0x0000000a050d7220 */ /* 0x090fe20000410000 */
[----:B------:R-:W-:Y:S02]  /*1b1c0*/  FADD.FTZ R57, R57, R56 ;  /* 0x0000003839397221 */ /* 0x000fe40000010000 */
[----:B------:R-:W4:Y:S01]  /*1b1d0*/  LDL.LU R56, [R1+0x25c] ;  /* 0x00025c0001387983 */ /* 0x000f220000300800 */
[----:B------:R-:W-:Y:S01]  /*1b1e0*/  FADD.FTZ R58, R13, R58 ;  /* 0x0000003a0d3a7221 */ /* 0x000fe20000010000 */
[----:B------:R-:W-:Y:S01]  /*1b1f0*/  FADD.FTZ R54, R54, R10 ;  /* 0x0000000a36367221 */ /* 0x000fe20000010000 */
[C---:B------:R-:W-:Y:S01]  /*1b200*/  FFMA.FTZ R61, R60.reuse, R13, R61 ;  /* 0x0000000d3c3d7223 */ /* 0x040fe2000001003d */
[----:B------:R-:W-:-:S02]  /*1b210*/  FFMA.FTZ R59, R60, R10, R59 ;  /* 0x0000000a3c3b7223 */ /* 0x000fc4000001003b */
[----:B------:R-:W4:Y:S04]  /*1b220*/  LDL.LU R60, [R1+0x538] ;  /* 0x00053800013c7983 */ /* 0x000f280000300800 */
[----:B------:R-:W4:Y:S01]  /*1b230*/  LDL.LU R10, [R1+0x258] ;  /* 0x00025800010a7983 */ /* 0x000f220000300800 */
[-C--:B------:R-:W-:Y:S01]  /*1b240*/  FMUL.FTZ R4, R3, R29.reuse ;  /* 0x0000001d03047220 */ /* 0x080fe20000410000 */
[----:B------:R-:W-:Y:S01]  /*1b250*/  FADD.FTZ R57, R57, R29 ;  /* 0x0000001d39397221 */ /* 0x000fe20000010000 */
[C---:B------:R-:W-:Y:S02]  /*1b260*/  FFMA.FTZ R55, R16.reuse, R29, R55 ;  /* 0x0000001d10377223 */ /* 0x040fe40000010037 */
[----:B------:R-:W-:Y:S01]  /*1b270*/  FFMA.FTZ R61, R16, R4, R61 ;  /* 0x00000004103d7223 */ /* 0x000fe2000001003d */
[----:B------:R-:W-:Y:S01]  /*1b280*/  FADD.FTZ R58, R58, R4 ;  /* 0x000000043a3a7221 */ /* 0x000fe20000010000 */
[----:B------:R-:W4:Y:S01]  /*1b290*/  LDL.LU R16, [R1+0x51c] ;  /* 0x00051c0001107983 */ /* 0x000f220000300800 */
[----:B------:R-:W-:Y:S01]  /*1b2a0*/  FMUL.FTZ R13, R5, R53 ;  /* 0x00000035050d7220 */ /* 0x000fe20000410000 */
[----:B------:R-:W-:-:S02]  /*1b2b0*/  FADD.FTZ R54, R54, R53 ;  /* 0x0000003536367221 */ /* 0x000fc40000010000 */
[----:B------:R-:W4:Y:S01]  /*1b2c0*/  LDL.LU R29, [R1+0x4fc] ;  /* 0x0004fc00011d7983 */ /* 0x000f220000300800 */
[-C--:B------:R-:W-:Y:S01]  /*1b2d0*/  FMUL.FTZ R4, R3, R14.reuse ;  /* 0x0000000e03047220 */ /* 0x080fe20000410000 */
[----:B------:R-:W-:Y:S01]  /*1b2e0*/  FADD.FTZ R57, R57, R14 ;  /* 0x0000000e39397221 */ /* 0x000fe20000010000 */
[----:B------:R-:W-:Y:S01]  /*1b2f0*/  FADD.FTZ R58, R13, R58 ;  /* 0x0000003a0d3a7221 */ /* 0x000fe20000010000 */
[----:B--2---:R-:W-:Y:S02]  /*1b300*/  FFMA.FTZ R55, R12, R14, R55 ;  /* 0x0000000e0c377223 */ /* 0x004fe40000010037 */
[----:B------:R-:W2:Y:S01]  /*1b310*/  LDL.LU R14, [R1+0x760] ;  /* 0x00076000010e7983 */ /* 0x000ea20000300800 */
[C---:B---3--:R-:W-:Y:S01]  /*1b320*/  FFMA.FTZ R59, R15.reuse, R53, R59 ;  /* 0x000000350f3b7223 */ /* 0x048fe2000001003b */
[----:B------:R-:W-:Y:S02]  /*1b330*/  FFMA.FTZ R61, R15, R13, R61 ;  /* 0x0000000d0f3d7223 */ /* 0x000fe4000001003d */
[----:B------:R-:W3:Y:S01]  /*1b340*/  LDL.LU R53, [R1+0x288] ;  /* 0x0002880001357983 */ /* 0x000ee20000300800 */
[----:B------:R-:W-:-:S03]  /*1b350*/  FMUL.FTZ R13, R5, R11 ;  /* 0x0000000b050d7220 */ /* 0x000fc60000410000 */
[----:B------:R-:W3:Y:S01]  /*1b360*/  LDL.LU R15, [R1+0x518] ;  /* 0x00051800010f7983 */ /* 0x000ee20000300800 */
[----:B------:R-:W-:Y:S01]  /*1b370*/  FFMA.FTZ R61, R12, R4, R61 ;  /* 0x000000040c3d7223 */ /* 0x000fe2000001003d */
[C---:B------:R-:W-:Y:S02]  /*1b380*/  FFMA.FTZ R59, R28.reuse, R11, R59 ;  /* 0x0000000b1c3b7223 */ /* 0x040fe4000001003b */
[----:B------:R-:W3:Y:S01]  /*1b390*/  LDL.LU R12, [R1+0x28c] ;  /* 0x00028c00010c7983 */ /* 0x000ee20000300800 */
[----:B------:R-:W-:-:S03]  /*1b3a0*/  FFMA.FTZ R61, R28, R13, R61 ;  /* 0x0000000d1c3d7223 */ /* 0x000fc6000001003d */
[----:B------:R-:W3:Y:S01]  /*1b3b0*/  LDL.LU R28, [R1+0x4f8] ;  /* 0x0004f800011c7983 */ /* 0x000ee20000300800 */
[----:B------:R-:W-:Y:S01]  /*1b3c0*/  FADD.FTZ R58, R58, R4 ;  /* 0x000000043a3a7221 */ /* 0x000fe20000010000 */
[----:B----4-:R-:W-:Y:S01]  /*1b3d0*/  FMUL.FTZ R4, R3, R56 ;  /* 0x0000003803047220 */ /* 0x010fe20000410000 */
[----:B------:R-:W-:Y:S02]  /*1b3e0*/  FADD.FTZ R54, R54, R11 ;  /* 0x0000000b36367221 */ /* 0x000fe40000010000 */
[----:B------:R-:W-:Y:S01]  /*1b3f0*/  FADD.FTZ R58, R13, R58 ;  /* 0x0000003a0d3a7221 */ /* 0x000fe20000010000 */
[----:B------:R-:W-:Y:S01]  /*1b400*/  FFMA.FTZ R61, R60, R4, R61 ;  /* 0x000000043c3d7223 */ /* 0x000fe2000001003d */
[----:B------:R-:W-:Y:S01]  /*1b410*/  FMUL.FTZ R11, R5, R10 ;  /* 0x0000000a050b7220 */ /* 0x000fe20000410000 */
[----:B------:R-:W-:Y:S01]  /*1b420*/  FADD.FTZ R54, R54, R10 ;  /* 0x0000000a36367221 */ /* 0x000fe20000010000 */
[----:B------:R-:W-:Y:S01]  /*1b430*/  FADD.FTZ R58, R58, R4 ;  /* 0x000000043a3a7221 */ /* 0x000fe20000010000 */
[----:B------:R-:W-:Y:S01]  /*1b440*/  FFMA.FTZ R55, R60, R56, R55 ;  /* 0x000000383c377223 */ /* 0x000fe20000010037 */
[----:B------:R-:W4:Y:S01]  /*1b450*/  LDL.LU R13, [R1+0x4e4] ;  /* 0x0004e400010d7983 */ /* 0x000f220000300800 */
[C---:B------:R-:W-:Y:S01]  /*1b460*/  FFMA.FTZ R59, R16.reuse, R10, R59 ;  /* 0x0000000a103b7223 */ /* 0x040fe2000001003b */
[----:B------:R-:W-:-:S02]  /*1b470*/  FFMA.FTZ R61, R16, R11, R61 ;  /* 0x0000000b103d7223 */ /* 0x000fc4000001003d */
[----:B------:R-:W4:Y:S01]  /*1b480*/  LDL.LU R10, [R1+0x75c] ;  /* 0x00075c00010a7983 */ /* 0x000f220000300800 */
[----:B------:R-:W-:Y:S01]  /*1b490*/  FADD.FTZ R57, R57, R56 ;  /* 0x0000003839397221 */ /* 0x000fe20000010000 */
[----:B------:R-:W-:Y:S02]  /*1b4a0*/  FADD.FTZ R58, R11, R58 ;  /* 0x0000003a0b3a7221 */ /* 0x000fe40000010000 */
[----:B------:R-:W4:Y:S04]  /*1b4b0*/  LDL.LU R60, [R1+0x294] ;  /* 0x00029400013c7983 */ /* 0x000f280000300800 */
[----:B------:R-:W4:Y:S04]  /*1b4c0*/  LDL.LU R16, [R1+0x298] ;  /* 0x0002980001107983 */ /* 0x000f280000300800 */
[----:B------:R-:W4:Y:S01]  /*1b4d0*/  LDL.LU R56, [R1+0x4e0] ;  /* 0x0004e00001387983 */ /* 0x000f220000300800 */
[-C--:B--2---:R-:W-:Y:S01]  /*1b4e0*/  FMUL.FTZ R4, R3, R14.reuse ;  /* 0x0000000e03047220 */ /* 0x084fe20000410000 */
[----:B------:R-:W-:Y:S01]  /*1b4f0*/  FADD.FTZ R57, R57, R14 ;  /* 0x0000000e39397221 */ /* 0x000fe20000010000 */
[----:B---3--:R-:W-:-:S02]  /*1b500*/  FFMA.FTZ R55, R15, R14, R55 ;  /* 0x0000000e0f377223 */ /* 0x008fc40000010037 */
[----:B------:R-:W-:Y:S01]  /*1b510*/  FFMA.FTZ R61, R15, R4, R61 ;  /* 0x000000040f3d7223 */ /* 0x000fe2000001003d */
[----:B------:R-:W-:Y:S01]  /*1b520*/  FADD.FTZ R58, R58, R4 ;  /* 0x000000043a3a7221 */ /* 0x000fe20000010000 */
[----:B------:R-:W2:Y:S01]  /*1b530*/  LDL.LU R15, [R1+0x4bc] ;  /* 0x0004bc00010f7983 */ /* 0x000ea20000300800 */
[-C--:B------:R-:W-:Y:S01]  /*1b540*/  FMUL.FTZ R4, R3, R12.reuse ;  /* 0x0000000c03047220 */ /* 0x080fe20000410000 */
[----:B------:R-:W-:Y:S01]  /*1b550*/  FADD.FTZ R57, R57, R12 ;  /* 0x0000000c39397221 */ /* 0x000fe20000010000 */
[-C--:B------:R-:W-:Y:S01]  /*1b560*/  FMUL.FTZ R11, R5, R53.reuse ;  /* 0x00000035050b7220 */ /* 0x080fe20000410000 */
[----:B------:R-:W-:Y:S01]  /*1b570*/  FFMA.FTZ R59, R29, R53, R59 ;  /* 0x000000351d3b7223 */ /* 0x000fe2000001003b */
[----:B------:R-:W-:Y:S01]  /*1b580*/  FFMA.FTZ R55, R28, R12, R55 ;  /* 0x0000000c1c377223 */ /* 0x000fe20000010037 */
[----:B------:R-:W3:Y:S04]  /*1b590*/  LDL.LU R14, [R1+0x4b8] ;  /* 0x0004b800010e7983 */ /* 0x000ee80000300800 */
[----:B------:R-:W3:Y:S01]  /*1b5a0*/  LDL.LU R12, [R1+0x758] ;  /* 0x00075800010c7983 */ /* 0x000ee20000300800 */
[----:B------:R-:W-:-:S03]  /*1b5b0*/  FADD.FTZ R54, R54, R53 ;  /* 0x0000003536367221 */ /* 0x000fc60000010000 */
[----:B------:R-:W3:Y:S01]  /*1b5c0*/  LDL.LU R53, [R1+0x2a0] ;  /* 0x0002a00001357983 */ /* 0x000ee20000300800 */
[----:B------:R-:W-:-:S03]  /*1b5d0*/  FFMA.FTZ R61, R29, R11, R61 ;  /* 0x0000000b1d3d7223 */ /* 0x000fc6000001003d */
[----:B------:R-:W3:Y:S01]  /*1b5e0*/  LDL.LU R29, [R1+0x484] ;  /* 0x00048400011d7983 */ /* 0x000ee20000300800 */
[----:B------:R-:W-:Y:S01]  /*1b5f0*/  FADD.FTZ R58, R11, R58 ;  /* 0x0000003a0b3a7221 */ /* 0x000fe20000010000 */
[----:B------:R-:W-:Y:S01]  /*1b600*/  FFMA.FTZ R61, R28, R4, R61 ;  /* 0x000000041c3d7223 */ /* 0x000fe2000001003d */
[-C--:B----4-:R-:W-:Y:S02]  /*1b610*/  FMUL.FTZ R11, R5, R10.reuse ;  /* 0x0000000a050b7220 */ /* 0x090fe40000410000 */
[----:B------:R-:W-:Y:S01]  /*1b620*/  FADD.FTZ R58, R58, R4 ;  /* 0x000000043a3a7221 */ /* 0x000fe20000010000 */
[C---:B------:R-:W-:Y:S01]  /*1b630*/  FFMA.FTZ R59, R13.reuse, R10, R59 ;  /* 0x0000000a0d3b7223 */ /* 0x040fe2000001003b */
[----:B------:R-:W-:Y:S01]  /*1b640*/  FADD.FTZ R54, R54, R10 ;  /* 0x0000000a36367221 */ /* 0x000fe20000010000 */
[----:B------:R-:W4:Y:S01]  /*1b650*/  LDL.LU R28, [R1+0x2a4] ;  /* 0x0002a400011c7983 */ /* 0x000f220000300800 */
[----:B------:R-:W-:Y:S01]  /*1b660*/  FFMA.FTZ R61, R13, R11, R61 ;  /* 0x0000000b0d3d7223 */ /* 0x000fe2000001003d */
[----:B------:R-:W-:Y:S01]  /*1b670*/  FMUL.FTZ R4, R3, R60 ;  /* 0x0000003c03047220 */ /* 0x000fe20000410000 */
[----:B------:R-:W-:Y:S01]  /*1b680*/  FADD.FTZ R58, R11, R58 ;  /* 0x0000003a0b3a7221 */ /* 0x000fe20000010000 */
[----:B------:R-:W-:Y:S01]  /*1b690*/  FMUL.FTZ R10, R5, R16 ;  /* 0x00000010050a7220 */ /* 0x000fe20000410000 */
[----:B------:R-:W-:Y:S01]  /*1b6a0*/  FADD.FTZ R54, R54, R16 ;  /* 0x0000001036367221 */ /* 0x000fe20000010000 */
[----:B------:R-:W4:Y:S01]  /*1b6b0*/  LDL.LU R11, [R1+0x480] ;  /* 0x00048000010b7983 */ /* 0x000f220000300800 */
[----:B------:R-:W-:Y:S01]  /*1b6c0*/  FADD.FTZ R57, R57, R60 ;  /* 0x0000003c39397221 */ /* 0x000fe20000010000 */
[C---:B------:R-:W-:Y:S01]  /*1b6d0*/  FFMA.FTZ R55, R56.reuse, R60, R55 ;  /* 0x0000003c38377223 */ /* 0x040fe20000010037 */
[----:B------:R-:W-:Y:S01]  /*1b6e0*/  FFMA.FTZ R61, R56, R4, R61 ;  /* 0x00000004383d7223 */ /* 0x000fe2000001003d */
[----:B------:R-:W4:Y:S01]  /*1b6f0*/  LDL.LU R60, [R1+0x2ac] ;  /* 0x0002ac00013c7983 */ /* 0x000f220000300800 */
[----:B------:R-:W-:-:S03]  /*1b700*/  FADD.FTZ R58, R58, R4 ;  /* 0x000000043a3a7221 */ /* 0x000fc60000010000 */
[----:B------:R-:W4:Y:S01]  /*1b710*/  LDL.LU R56, [R1+0x46c] ;  /* 0x00046c0001387983 */ /* 0x000f220000300800 */
[----:B------:R-:W-:-:S03]  /*1b720*/  FADD.FTZ R58, R10, R58 ;  /* 0x0000003a0a3a7221 */ /* 0x000fc60000010000 */
[----:B------:R-:W4:Y:S01]  /*1b730*/  LDL.LU R13, [R1+0x468] ;  /* 0x00046800010d7983 */ /* 0x000f220000300800 */
[----:B--2---:R-:W-:-:S03]  /*1b740*/  FFMA.FTZ R59, R15, R16, R59 ;  /* 0x000000100f3b7223 */ /* 0x004fc6000001003b */
[----:B------:R-:W2:Y:S01]  /*1b750*/  LDL.LU R16, [R1+0x754] ;  /* 0x0007540001107983 */ /* 0x000ea20000300800 */
[----:B------:R-:W-:-:S03]  /*1b760*/  FFMA.FTZ R61, R15, R10, R61 ;  /* 0x0000000a0f3d7223 */ /* 0x000fc6000001003d */
[----:B------:R-:W2:Y:S01]  /*1b770*/  LDL.LU R15, [R1+0x2b0] ;  /* 0x0002b000010f7983 */ /* 0x000ea20000300800 */
[-C--:B---3--:R-:W-:Y:S01]  /*1b780*/  FMUL.FTZ R4, R3, R12.reuse ;  /* 0x0000000c03047220 */ /* 0x088fe20000410000 */
[----:B------:R-:W-:-:S03]  /*1b790*/  FFMA.FTZ R55, R14, R12, R55 ;  /* 0x0000000c0e377223 */ /* 0x000fc60000010037 */
[----:B------:R-:W-:Y:S01]  /*1b7a0*/  FFMA.FTZ R61, R14, R4, R61 ;  /* 0x000000040e3d7223 */ /* 0x000fe2000001003d */
[-C--:B------:R-:W-:Y:S01]  /*1b7b0*/  FMUL.FTZ R10, R5, R53.reuse ;  /* 0x00000035050a7220 */ /* 0x080fe20000410000 */
[----:B------:R-:W3:Y:S01]  /*1b7c0*/  LDL.LU R14, [R1+0x464] ;  /* 0x00046400010e7983 */ /* 0x000ee20000300800 */
[----:B------:R-:W-:Y:S01]  /*1b7d0*/  FADD.FTZ R54, R54, R53 ;  /* 0x0000003536367221 */ /* 0x000fe20000010000 */
[C---:B------:R-:W-:Y:S01]  /*1b7e0*/  FFMA.FTZ R59, R29.reuse, R53, R59 ;  /* 0x000000351d3b7223 */ /* 0x040fe2000001003b */
[----:B------:R-:W-:Y:S01]  /*1b7f0*/  FFMA.FTZ R61, R29, R10, R61 ;  /* 0x0000000a1d3d7223 */ /* 0x000fe2000001003d */
[----:B------:R-:W3:Y:S01]  /*1b800*/  LDL.LU R53, [R1+0x2b8] ;  /* 0x0002b80001357983 */ /* 0x000ee20000300800 */
[----:B------:R-:W-:-:S03]  /*1b810*/  FADD.FTZ R57, R57, R12 ;  /* 0x0000000c39397221 */ /* 0x000fc60000010000 */
[----:B------:R-:W3:Y:S04]  /*1b820*/  LDL.LU R29, [R1+0x44c] ;  /* 0x00044c00011d7983 */ /* 0x000ee80000300800 */
[----:B------:R-:W3:Y:S01]  /*1b830*/  LDL.LU R12, [R1+0x448] ;  /* 0x00044800010c7983 */ /* 0x000ee20000300800 */
[----:B------:R-:W-:Y:S01]  /*1b840*/  FADD.FTZ R58, R58, R4 ;  /* 0x000000043a3a7221 */ /* 0x000fe20000010000 */
[-C--:B----4-:R-:W-:Y:S01]  /*1b850*/  FMUL.FTZ R4, R3, R28.reuse ;  /* 0x0000001c03047220 */ /* 0x090fe20000410000 */
[----:B------:R-:W-:Y:S01]  /*1b860*/  FADD.FTZ R57, R57, R28 ;  /* 0x0000001c39397221 */ /* 0x000fe20000010000 */
[C---:B------:R-:W-:Y:S01]  /*1b870*/  FFMA.FTZ R55, R11.reuse, R28, R55 ;  /* 0x0000001c0b377223 */ /* 0x040fe20000010037 */
[----:B------:R-:W-:Y:S01]  /*1b880*/  FADD.FTZ R58, R10, R58 ;  /* 0x0000003a0a3a7221 */ /* 0x000fe20000010000 */
[----:B------:R-:W-:Y:S01]  /*1b890*/  FFMA.FTZ R61, R11, R4, R61 ;  /* 0x000000040b3d7223 */ /* 0x000fe2000001003d */
[----:B------:R-:W4:Y:S02]  /*1b8a0*/  LDL.LU R28, [R1+0x2bc] ;  /* 0x0002bc00011c7983 */ /* 0x000f240000300800 */
[----:B------:R-:W-:Y:S01]  /*1b8b0*/  FADD.FTZ R58, R58, R4 ;  /* 0x000000043a3a7221 */ /* 0x000fe20000010000 */
[-C--:B------:R-:W-:Y:S01]  /*1b8c0*/  FMUL.FTZ R4, R3, R60.reuse ;  /* 0x0000003c03047220 */ /* 0x080fe20000410000 */
[----:B------:R-:W-:Y:S01]  /*1b8d0*/  FADD.FTZ R57, R57, R60 ;  /* 0x0000003c39397221 */ /* 0x000fe20000010000 */
[----:B------:R-:W4:Y:S01]  /*1b8e0*/  LDL.LU R11, [R1+0x41c] ;  /* 0x00041c00010b7983 */ /* 0x000f220000300800 */
[----:B------:R-:W-:-:S03]  /*1b8f0*/  FFMA.FTZ R55, R13, R60, R55 ;  /* 0x0000003c0d377223 */ /* 0x000fc60000010037 */
[----:B------:R-:W4:Y:S01]  /*1b900*/  LDL.LU R60, [R1+0x2c4] ;  /* 0x0002c400013c7983 */ /* 0x000f220000300800 */
[-C--:B--2---:R-:W-:Y:S01]  /*1b910*/  FMUL.FTZ R10, R5, R16.reuse ;  /* 0x00000010050a7220 */ /* 0x084fe20000410000 */
[----:B------:R-:W-:Y:S01]  /*1b920*/  FFMA.FTZ R59, R56, R16, R59 ;  /* 0x00000010383b7223 */ /* 0x000fe2000001003b */
[----:B------:R-:W-:Y:S02]  /*1b930*/  FADD.FTZ R54, R54, R16 ;  /* 0x0000001036367221 */ /* 0x000fe40000010000 */
[----:B------:R-:W-:Y:S01]  /*1b940*/  FFMA.FTZ R61, R56, R10, R61 ;  /* 0x0000000a383d7223 */ /* 0x000fe2000001003d */
[----:B------:R-:W2:Y:S01]  /*1b950*/  LDL.LU R16, [R1+0x43c] ;  /* 0x00043c0001107983 */ /* 0x000ea20000300800 */
[----:B------:R-:W-:-:S03]  /*1b960*/  FADD.FTZ R58, R10, R58 ;  /* 0x0000003a0a3a7221 */ /* 0x000fc60000010000 */
[----:B------:R-:W2:Y:S01]  /*1b970*/  LDL.LU R56, [R1+0x2c0] ;  /* 0x0002c00001387983 */ /* 0x000ea20000300800 */
[----:B------:R-:W-:Y:S01]  /*1b980*/  FFMA.FTZ R61, R13, R4, R61 ;  /* 0x000000040d3d7223 */ /* 0x000fe2000001003d */
[-C--:B------:R-:W-:Y:S02]  /*1b990*/  FMUL.FTZ R10, R5, R15.reuse ;  /* 0x0000000f050a7220 */ /* 0x080fe40000410000 */
[----:B------:R-:W2:Y:S01]  /*1b9a0*/  LDL.LU R13, [R1+0x434] ;  /* 0x00043400010d7983 */ /* 0x000ea20000300800 */
[----:B------:R-:W-:Y:S01]  /*1b9b0*/  FADD.FTZ R58, R58, R4 ;  /* 0x000000043a3a7221 */ /* 0x000fe20000010000 */
[----:B---3--:R-:W-:Y:S01]  /*1b9c0*/  FFMA.FTZ R59, R14, R15, R59 ;  /* 0x0000000f0e3b7223 */ /* 0x008fe2000001003b */
[----:B------:R-:W-:Y:S01]  /*1b9d0*/  FADD.FTZ R54, R54, R15 ;  /* 0x0000000f36367221 */ /* 0x000fe20000010000 */
[----:B------:R-:W-:Y:S01]  /*1b9e0*/  FFMA.FTZ R61, R14, R10, R61 ;  /* 0x0000000a0e3d7223 */ /* 0x000fe2000001003d */
[----:B------:R-:W-:Y:S01]  /*1b9f0*/  FMUL.FTZ R4, R3, R17 ;  /* 0x0000001103047220 */ /* 0x000fe20000410000 */
[----:B------:R-:W3:Y:S01]  /*1ba00*/  LDL.LU R15, [R1+0x2c8] ;  /* 0x0002c800010f7983 */ /* 0x000ee20000300800 */
[----:B------:R-:W-:Y:S01]  /*1ba10*/  FADD.FTZ R58, R10, R58 ;  /* 0x0000003a0a3a7221 */ /* 0x000fe20000010000 */
[----:B------:R-:W-:Y:S01]  /*1ba20*/  FMUL.FTZ R10, R5, R53 ;  /* 0x00000035050a7220 */ /* 0x000fe20000410000 */
[C---:B------:R-:W-:Y:S01]  /*1ba30*/  FFMA.FTZ R61, R29.reuse, R4, R61 ;  /* 0x000000041d3d7223 */ /* 0x040fe2000001003d */
[----:B------:R-:W3:Y:S01]  /*1ba40*/  LDL.LU R14, [R1+0x418] ;  /* 0x00041800010e7983 */ /* 0x000ee20000300800 */
[----:B------:R-:W-:Y:S01]  /*1ba50*/  FFMA.FTZ R55, R29, R17, R55 ;  /* 0x000000111d377223 */ /* 0x000fe20000010037 */
[C---:B------:R-:W-:Y:S01]  /*1ba60*/  FFMA.FTZ R59, R12.reuse, R53, R59 ;  /* 0x000000350c3b7223 */ /* 0x040fe2000001003b */
[----:B------:R-:W-:Y:S01]  /*1ba70*/  FFMA.FTZ R61, R12, R10, R61 ;  /* 0x0000000a0c3d7223 */ /* 0x000fe2000001003d */
[----:B------:R-:W3:Y:S04]  /*1ba80*/  LDL.LU R29, [R1+0x2cc] ;  /* 0x0002cc00011d7983 */ /* 0x000ee80000300800 */
[----:B------:R-:W3:Y:S01]  /*1ba90*/  LDL.LU R12, [R1+0x414] ;  /* 0x00041400010c7983 */ /* 0x000ee20000300800 */
[----:B------:R-:W-:Y:S01]  /*1baa0*/  FADD.FTZ R58, R58, R4 ;  /* 0x000000043a3a7221 */ /* 0x000fe20000010000 */
[----:B------:R-:W-:Y:S01]  /*1bab0*/  FADD.FTZ R57, R57, R17 ;  /* 0x0000001139397221 */ /* 0x000fe20000010000 */
[----:B----4-:R-:W-:Y:S01]  /*1bac0*/  FMUL.FTZ R4, R3, R28 ;  /* 0x0000001c03047220 */ /* 0x010fe20000410000 */
[----:B------:R-:W-:Y:S01]  /*1bad0*/  FADD.FTZ R54, R54, R53 ;  /* 0x0000003536367221 */ /* 0x000fe20000010000 */
[----:B------:R-:W-:Y:S01]  /*1bae0*/  FADD.FTZ R58, R10, R58 ;  /* 0x0000003a0a3a7221 */ /* 0x000fe20000010000 */
[----:B------:R-:W4:Y:S01]  /*1baf0*/  LDL.LU R53, [R1+0x2d0] ;  /* 0x0002d00001357983 */ /* 0x000f220000300800 */
[----:B------:R-:W-:-:S02]  /*1bb00*/  FADD.FTZ R57, R57, R28 ;  /* 0x0000001c39397221 */ /* 0x000fc40000010000 */
[----:B------:R-:W-:Y:S01]  /*1bb10*/  FADD.FTZ R58, R58, R4 ;  /* 0x000000043a3a7221 */ /* 0x000fe20000010000 */
[----:B------:R-:W4:Y:S01]  /*1bb20*/  LDL.LU R17, [R1+0x3c8] ;  /* 0x0003c80001117983 */ /* 0x000f220000300800 */
[----:B------:R-:W-:Y:S01]  /*1bb30*/  FADD.FTZ R57, R57, R60 ;  /* 0x0000003c39397221 */ /* 0x000fe20000010000 */
[C---:B--2---:R-:W-:Y:S01]  /*1bb40*/  FFMA.FTZ R55, R16.reuse, R28, R55 ;  /* 0x0000001c10377223 */ /* 0x044fe20000010037 */
[----:B------:R-:W-:Y:S01]  /*1bb50*/  FFMA.FTZ R61, R16, R4, R61 ;  /* 0x00000004103d7223 */ /* 0x000fe2000001003d */
[----:B------:R-:W2:Y:S01]  /*1bb60*/  LDL.LU R28, [R1+0x354] ;  /* 0x00035400011c7983 */ /* 0x000ea20000300800 */
[----:B------:R-:W-:-:S03]  /*1bb70*/  FMUL.FTZ R10, R5, R56 ;  /* 0x00000038050a7220 */ /* 0x000fc60000410000 */
[----:B------:R-:W2:Y:S01]  /*1bb80*/  LDL.LU R16, [R1+0x404] ;  /* 0x0004040001107983 */ /* 0x000ea20000300800 */
[----:B------:R-:W-:Y:S01]  /*1bb90*/  FMUL.FTZ R4, R3, R60 ;  /* 0x0000003c03047220 */ /* 0x000fe20000410000 */
[C---:B------:R-:W-:Y:S01]  /*1bba0*/  FFMA.FTZ R59, R13.reuse, R56, R59 ;  /* 0x000000380d3b7223 */ /* 0x040fe2000001003b */
[----:B------:R-:W-:Y:S01]  /*1bbb0*/  FFMA.FTZ R61, R13, R10, R61 ;  /* 0x0000000a0d3d7223 */ /* 0x000fe2000001003d */
[----:B------:R-:W-:Y:S01]  /*1bbc0*/  FADD.FTZ R54, R54, R56 ;  /* 0x0000003836367221 */ /* 0x000fe20000010000 */
[----:B------:R-:W2:Y:S01]  /*1bbd0*/  LDL.LU R13, [R1+0x400] ;  /* 0x00040000010d7983 */ /* 0x000ea20000300800 */
[----:B------:R-:W-:-:S03]  /*1bbe0*/  FADD.FTZ R58, R10, R58 ;  /* 0x0000003a0a3a7221 */ /* 0x000fc60000010000 */
[----:B------:R-:W2:Y:S01]  /*1bbf0*/  LDL.LU R56, [R1+0x350] ;  /* 0x0003500001387983 */ /* 0x000ea20000300800 */
[C---:B------:R-:W-:Y:S01]  /*1bc00*/  FFMA.FTZ R55, R11.reuse, R60, R55 ;  /* 0x0000003c0b377223 */ /* 0x040fe20000010037 */
[----:B------:R-:W-:Y:S01]  /*1bc10*/  FFMA.FTZ R61, R11, R4, R61 ;  /* 0x000000040b3d7223 */ /* 0x000fe2000001003d */
[-C--:B---3--:R-:W-:Y:S01]  /*1bc20*/  FMUL.FTZ R10, R5, R15.reuse ;  /* 0x0000000f050a7220 */ /* 0x088fe20000410000 */
[----:B------:R-:W3:Y:S01]  /*1bc30*/  LDL.LU R11, [R1+0x3fc] ;  /* 0x0003fc00010b7983 */ /* 0x000ee20000300800 */
[----:B------:R-:W-:-:S03]  /*1bc40*/  FFMA.FTZ R59, R14, R15, R59 ;  /* 0x0000000f0e3b7223 */ /* 0x000fc6000001003b */
[----:B------:R-:W3:Y:S01]  /*1bc50*/  LDL.LU R60, [R1+0x348] ;  /* 0x00034800013c7983 */ /* 0x000ee20000300800 */
[----:B------:R-:W-:-:S03]  /*1bc60*/  FFMA.FTZ R61, R14, R10, R61 ;  /* 0x0000000a0e3d7223 */ /* 0x000fc6000001003d */
[----:B------:R-:W3:Y:S01]  /*1bc70*/  LDL.LU R14, [R1+0x3f8] ;  /* 0x0003f800010e7983 */ /* 0x000ee20000300800 */
[----:B------:R-:W-:Y:S01]  /*1bc80*/  FADD.FTZ R58, R58, R4 ;  /* 0x000000043a3a7221 */ /* 0x000fe20000010000 */
[-C--:B------:R-:W-:Y:S01]  /*1bc90*/  FMUL.FTZ R4, R3, R29.reuse ;  /* 0x0000001d03047220 */ /* 0x080fe20000410000 */
[----:B------:R-:W-:Y:S01]  /*1bca0*/  FADD.FTZ R54, R54, R15 ;  /* 0x0000000f36367221 */ /* 0x000fe20000010000 */
[----:B------:R-:W-:Y:S01]  /*1bcb0*/  FFMA.FTZ R55, R12, R29, R55 ;  /* 0x0000001d0c377223 */ /* 0x000fe20000010037 */
[----:B------:R-:W-:Y:S01]  /*1bcc0*/  FADD.FTZ R57, R57, R29 ;  /* 0x0000001d39397221 */ /* 0x000fe20000010000 */
[----:B------:R-:W3:Y:S04]  /*1bcd0*/  LDL.LU R15, [R1+0x344] ;  /* 0x00034400010f7983 */ /* 0x000ee80000300800 */
[----:B------:R-:W3:Y:S01]  /*1bce0*/  LDL.LU R29, [R1+0x3f4] ;  /* 0x0003f400011d7983 */ /* 0x000ee20000300800 */
[----:B------:R-:W-:Y:S01]  /*1bcf0*/  FADD.FTZ R58, R10, R58 ;  /* 0x0000003a0a3a7221 */ /* 0x000fe20000010000 */
[----:B------:R-:W-:Y:S01]  /*1bd00*/  FFMA.FTZ R61, R12, R4, R61 ;  /* 0x000000040c3d7223 */ /* 0x000fe2000001003d */
[----:B----4-:R-:W-:Y:S01]  /*1bd10*/  FMUL.FTZ R10, R5, R53 ;  /* 0x00000035050a7220 */ /* 0x010fe20000410000 */
[----:B------:R-:W4:Y:S01]  /*1bd20*/  LDL.LU R12, [R1+0x340] ;  /* 0x00034000010c7983 */ /* 0x000f220000300800 */
[----:B------:R-:W-:Y:S01]  /*1bd30*/  FADD.FTZ R58, R58, R4 ;  /* 0x000000043a3a7221 */ /* 0x000fe20000010000 */
[----:B------:R-:W-:-:S03]  /*1bd40*/  FADD.FTZ R54, R54, R53 ;  /* 0x0000003536367221 */ /* 0x000fc60000010000 */
[----:B------:R-:W-:Y:S01]  /*1bd50*/  FADD.FTZ R58, R10, R58 ;  /* 0x0000003a0a3a7221 */ /* 0x000fe20000010000 */
[----:B--2---:R-:W-:Y:S01]  /*1bd60*/  FMUL.FTZ R4, R3, R28 ;  /* 0x0000001c03047220 */ /* 0x004fe20000410000 */
[C---:B------:R-:W-:Y:S01]  /*1bd70*/  FFMA.FTZ R61, R16.reuse, R10, R61 ;  /* 0x0000000a103d7223 */ /* 0x040fe2000001003d */
[----:B------:R-:W-:Y:S02]  /*1bd80*/  FFMA.FTZ R59, R16, R53, R59 ;  /* 0x00000035103b7223 */ /* 0x000fe4000001003b */
[----:B------:R-:W2:Y:S01]  /*1bd90*/  LDL.LU R16, [R1+0x3f0] ;  /* 0x0003f00001107983 */ /* 0x000ea20000300800 */
[----:B------:R-:W-:Y:S01]  /*1bda0*/  FADD.FTZ R57, R57, R28 ;  /* 0x0000001c39397221 */ /* 0x000fe20000010000 */
[C---:B------:R-:W-:Y:S02]  /*1bdb0*/  FFMA.FTZ R61, R13.reuse, R4, R61 ;  /* 0x000000040d3d7223 */ /* 0x040fe4000001003d */
[----:B------:R-:W2:Y:S01]  /*1bdc0*/  LDL.LU R53, [R1+0x33c] ;  /* 0x00033c0001357983 */ /* 0x000ea20000300800 */
[----:B------:R-:W-:Y:S01]  /*1bdd0*/  FFMA.FTZ R55, R13, R28, R55 ;  /* 0x0000001c0d377223 */ /* 0x000fe20000010037 */
[----:B------:R-:W-:Y:S01]  /*1bde0*/  FMUL.FTZ R10, R5, R56 ;  /* 0x00000038050a7220 */ /* 0x000fe20000410000 */
[----:B------:R-:W-:Y:S01]  /*1bdf0*/  FADD.FTZ R58, R58, R4 ;  /* 0x000000043a3a7221 */ /* 0x000fe20000010000 */
[----:B------:R-:W2:Y:S01]  /*1be00*/  LDL.LU R28, [R1+0x3ec] ;  /* 0x0003ec00011c7983 */ /* 0x000ea20000300800 */
[----:B------:R-:W-:Y:S01]  /*1be10*/  FADD.FTZ R54, R54, R56 ;  /* 0x0000003836367221 */ /* 0x000fe20000010000 */
[----:B---3--:R-:W-:-:S02]  /*1be20*/  FFMA.FTZ R61, R11, R10, R61 ;  /* 0x0000000a0b3d7223 */ /* 0x008fc4000001003d */
[----:B------:R-:W3:Y:S01]  /*1be30*/  LDL.LU R13, [R1+0x334] ;  /* 0x00033400010d7983 */ /* 0x000ee20000300800 */
[----:B------:R-:W-:Y:S01]  /*1be40*/  FFMA.FTZ R59, R11, R56, R59 ;  /* 0x000000380b3b7223 */ /* 0x000fe2000001003b */
[-C--:B------:R-:W-:Y:S02]  /*1be50*/  FMUL.FTZ R4, R3, R60.reuse ;  /* 0x0000003c03047220 */ /* 0x080fe40000410000 */
        /* <DEDUP_REMOVED lines=8> */
[C---:B------:R-:W-:Y:S01]  /*1bee0*/  FFMA.FTZ R59, R29.reuse, R15, R59 ;  /* 0x0000000f1d3b7223 */ /* 0x040fe2000001003b */
        /* <DEDUP_REMOVED lines=19> */
[----:B---3--:R-:W-:-:S03]  /*1c020*/  FMUL.FTZ R4, R3, R13 ;  /* 0x0000000d03047220 */ /* 0x008fc60000410000 */
[----:B------:R-:W3:Y:S01]  /*1c030*/  LDL.LU R28, [R1+0x3d8] ;  /* 0x0003d800011c7983 */ /* 0x000ee20000300800 */
[----:B------:R-:W-:Y:S01]  /*1c040*/  FADD.FTZ R58, R10, R58 ;  /* 0x0000003a0a3a7221 */ /* 0x000fe20000010000 */
[C---:B------:R-:W-:Y:S01]  /*1c050*/  FFMA.FTZ R55, R11.reuse, R13, R55 ;  /* 0x0000000d0b377223 */ /* 0x040fe20000010037 */
[----:B------:R-:W-:Y:S01]  /*1c060*/  FFMA.FTZ R61, R11, R4, R61 ;  /* 0x000000040b3d7223 */ /* 0x000fe2000001003d */
[----:B------:R-:W-:Y:S01]  /*1c070*/  FADD.FTZ R57, R57, R13 ;  /* 0x0000000d39397221 */ /* 0x000fe20000010000 */
[----:B------:R-:W3:Y:S01]  /*1c080*/  LDL.LU R11, [R1+0x3d4] ;  /* 0x0003d400010b7983 */ /* 0x000ee20000300800 */
[-C--:B------:R-:W-:Y:S01]  /*1c090*/  FMUL.FTZ R10, R5, R56.reuse ;  /* 0x00000038050a7220 */ /* 0x080fe20000410000 */
[----:B------:R-:W-:Y:S02]  /*1c0a0*/  FADD.FTZ R54, R54, R56 ;  /* 0x0000003836367221 */ /* 0x000fe40000010000 */
[----:B------:R-:W3:Y:S01]  /*1c0b0*/  LDL.LU R13, [R1+0x318] ;  /* 0x00031800010d7983 */ /* 0x000ee20000300800 */
[C---:B------:R-:W-:Y:S01]  /*1c0c0*/  FFMA.FTZ R59, R14.reuse, R56, R59 ;  /* 0x000000380e3b7223 */ /* 0x040fe2000001003b */
[----:B------:R-:W-:-:S02]  /*1c0d0*/  FFMA.FTZ R61, R14, R10, R61 ;  /* 0x0000000a0e3d7223 */ /* 0x000fc4000001003d */
[----:B------:R-:W3:Y:S01]  /*1c0e0*/  LDL.LU R56, [R1+0x3d0] ;  /* 0x0003d00001387983 */ /* 0x000ee20000300800 */
[----:B------:R-:W-:-:S03]  /*1c0f0*/  FADD.FTZ R58, R58, R4 ;  /* 0x000000043a3a7221 */ /* 0x000fc60000010000 */
[----:B------:R-:W3:Y:S01]  /*1c100*/  LDL.LU R14, [R1+0x310] ;  /* 0x00031000010e7983 */ /* 0x000ee20000300800 */
[-C--:B------:R-:W-:Y:S01]  /*1c110*/  FMUL.FTZ R4, R3, R60.reuse ;  /* 0x0000003c03047220 */ /* 0x080fe20000410000 */
[----:B------:R-:W-:Y:S01]  /*1c120*/  FADD.FTZ R57, R57, R60 ;  /* 0x0000003c39397221 */ /* 0x000fe20000010000 */
[C---:B------:R-:W-:Y:S02]  /*1c130*/  FFMA.FTZ R55, R15.reuse, R60, R55 ;  /* 0x0000003c0f377223 */ /* 0x040fe40000010037 */
        /* <DEDUP_REMOVED lines=10> */
[----:B------:R-:W-:Y:S01]  /*1c1e0*/  FFMA.FTZ R61, R16, R10, R61 ;  /* 0x0000000a103d7223 */ /* 0x000fe2000001003d */
[----:B------:R-:W2:Y:S01]  /*1c1f0*/  LDL.LU R29, [R1+0x308] ;  /* 0x00030800011d7983 */ /* 0x000ea20000300800 */
[----:B------:R-:W-:-:S03]  /*1c200*/  FMUL.FTZ R10, R5, R53 ;  /* 0x00000035050a7220 */ /* 0x000fc60000410000 */
[----:B------:R-:W2:Y:S01]  /*1c210*/  LDL.LU R16, [R1+0x3c4] ;  /* 0x0003c40001107983 */ /* 0x000ea20000300800 */
[C---:B---3--:R-:W-:Y:S01]  /*1c220*/  FFMA.FTZ R55, R28.reuse, R12, R55 ;  /* 0x0000000c1c377223 */ /* 0x048fe20000010037 */
[----:B------:R-:W-:Y:S02]  /*1c230*/  FFMA.FTZ R61, R28, R4, R61 ;  /* 0x000000041c3d7223 */ /* 0x000fe4000001003d */
[----:B------:R-:W3:Y:S01]  /*1c240*/  LDL.LU R28, [R1+0x304] ;  /* 0x00030400011c7983 */ /* 0x000ee20000300800 */
[----:B------:R-:W-:Y:S01]  /*1c250*/  FADD.FTZ R57, R57, R12 ;  /* 0x0000000c39397221 */ /* 0x000fe20000010000 */
[----:B------:R-:W-:Y:S01]  /*1c260*/  FADD.FTZ R58, R58, R4 ;  /* 0x000000043a3a7221 */ /* 0x000fe20000010000 */
[C---:B------:R-:W-:Y:S01]  /*1c270*/  FFMA.FTZ R59, R11.reuse, R53, R59 ;  /* 0x000000350b3b7223 */ /* 0x040fe2000001003b */
[----:B------:R-:W-:Y:S01]  /*1c280*/  FFMA.FTZ R61, R11, R10, R61 ;  /* 0x0000000a0b3d7223 */ /* 0x000fe2000001003d */
[----:B------:R-:W3:Y:S01]  /*1c290*/  LDL.LU R12, [R1+0x3c0] ;  /* 0x0003c000010c7983 */ /* 0x000ee20000300800 */
[----:B------:R-:W-:Y:S01]  /*1c2a0*/  FMUL.FTZ R4, R3, R13 ;  /* 0x0000000d03047220 */ /* 0x000fe20000410000 */
[----:B------:R-:W-:-:S02]  /*1c2b0*/  FADD.FTZ R58, R10, R58 ;  /* 0x0000003a0a3a7221 */ /* 0x000fc40000010000 */
[----:B------:R-:W3:Y:S01]  /*1c2c0*/  LDL.LU R11, [R1+0x2fc] ;  /* 0x0002fc00010b7983 */ /* 0x000ee20000300800 */
[C---:B------:R-:W-:Y:S01]  /*1c2d0*/  FFMA.FTZ R55, R56.reuse, R13, R55 ;  /* 0x0000000d38377223 */ /* 0x040fe20000010037 */
[----:B------:R-:W-:Y:S01]  /*1c2e0*/  FADD.FTZ R57, R57, R13 ;  /* 0x0000000d39397221 */ /* 0x000fe20000010000 */
[----:B------:R-:W-:Y:S01]  /*1c2f0*/  FFMA.FTZ R61, R56, R4, R61 ;  /* 0x00000004383d7223 */ /* 0x000fe2000001003d */
[----:B------:R-:W3:Y:S01]  /*1c300*/  LDL.LU R13, [R1+0x2f8] ;  /* 0x0002f800010d7983 */ /* 0x000ee20000300800 */
[----:B------:R-:W-:-:S03]  /*1c310*/  FMUL.FTZ R10, R5, R14 ;  /* 0x0000000e050a7220 */ /* 0x000fc60000410000 */
[----:B------:R-:W3:Y:S01]  /*1c320*/  LDL.LU R56, [R1+0x3bc] ;  /* 0x0003bc0001387983 */ /* 0x000ee20000300800 */
[C---:B------:R-:W-:Y:S01]  /*1c330*/  FFMA.FTZ R59, R60.reuse, R14, R59 ;  /* 0x0000000e3c3b7223 */ /* 0x040fe2000001003b */
[----:B------:R-:W-:Y:S02]  /*1c340*/  FFMA.FTZ R61, R60, R10, R61 ;  /* 0x0000000a3c3d7223 */ /* 0x000fe4000001003d */
[----:B------:R-:W3:Y:S01]  /*1c350*/  LDL.LU R60, [R1+0x3b8] ;  /* 0x0003b800013c7983 */ /* 0x000ee20000300800 */
[----:B------:R-:W-:Y:S01]  /*1c360*/  FADD.FTZ R58, R58, R4 ;  /* 0x000000043a3a7221 */ /* 0x000fe20000010000 */
[----:B----4-:R-:W-:-:S03]  /*1c370*/  FMUL.FTZ R4, R3, R15 ;  /* 0x0000000f03047220 */ /* 0x010fc60000410000 */
        /* <DEDUP_REMOVED lines=12> */
[----:B------:R-:W-:Y:S01]  /*1c440*/  FFMA.FTZ R61, R16, R10, R61 ;  /* 0x0000000a103d7223 */ /* 0x000fe2000001003d */
[----:B------:R-:W-:Y:S01]  /*1c450*/  FADD.FTZ R58, R10, R58 ;  /* 0x0000003a0a3a7221 */ /* 0x000fe20000010000 */
[----:B---3--:R-:W-:-:S04]  /*1c460*/  FMUL.FTZ R4, R3, R28 ;  /* 0x0000001c03047220 */ /* 0x008fc80000410000 */
[----:B------:R-:W-:Y:S01]  /*1c470*/  FADD.FTZ R58, R58, R4 ;  /* 0x000000043a3a7221 */ /* 0x000fe20000010000 */
[----:B------:R-:W-:Y:S01]  /*1c480*/  FFMA.FTZ R61, R12, R4, R61 ;  /* 0x000000040c3d7223 */ /* 0x000fe2000001003d */
[----:B------:R-:W-:Y:S01]  /*1c490*/  FMUL.FTZ R10, R5, R11 ;  /* 0x0000000b050a7220 */ /* 0x000fe20000410000 */
        /* <DEDUP_REMOVED lines=11> */
[----:B------:R-:W3:Y:S04]  /*1c550*/  LDL.LU R28, [R1+0x2e4] ;  /* 0x0002e400011c7983 */ /* 0x000ee80000300800 */
[----:B------:R-:W3:Y:S01]  /*1c560*/  LDL.LU R16, [R1+0x3a8] ;  /* 0x0003a80001107983 */ /* 0x000ee20000300800 */
[----:B----4-:R-:W-:Y:S01]  /*1c570*/  FMUL.FTZ R10, R5, R14 ;  /* 0x0000000e050a7220 */ /* 0x010fe20000410000 */
        /* <DEDUP_REMOVED lines=20> */
[----:B------:R-:W-:Y:S01]  /*1c6c0*/  FADD.FTZ R57, R57, R28 ;  /* 0x0000001c39397221 */ /* 0x000fe20000010000 */
[----:B----4-:R-:W-:Y:S01]  /*1c6d0*/  FFMA.FTZ R59, R12, R56, R59 ;  /* 0x000000380c3b7223 */ /* 0x010fe2000001003b */
        /* <DEDUP_REMOVED lines=12> */
[----:B------:R-:W-:Y:S01]  /*1c7a0*/  FMUL.FTZ R10, R5, R56 ;  /* 0x00000038050a7220 */ /* 0x000fe20000410000 */
[----:B------:R-:W-:Y:S01]  /*1c7b0*/  FFMA.FTZ R55, R11, R60, R55 ;  /* 0x0000003c0b377223 */ /* 0x000fe20000010037 */
[----:B------:R-:W4:Y:S01]  /*1c7c0*/  LDL.LU R56, [R1+0x388] ;  /* 0x0003880001387983 */ /* 0x000f220000300800 */
[----:B------:R-:W-:Y:S01]  /*1c7d0*/  FFMA.FTZ R61, R16, R4, R61 ;  /* 0x00000004103d7223 */ /* 0x000fe2000001003d */
[----:B------:R-:W-:Y:S01]  /*1c7e0*/  FADD.FTZ R58, R58, R4 ;  /* 0x000000043a3a7221 */ /* 0x000fe20000010000 */
[----:B------:R-:W-:Y:S01]  /*1c7f0*/  FMUL.FTZ R4, R3, R60 ;  /* 0x0000003c03047220 */ /* 0x000fe20000410000 */
[-C--:B------:R-:W-:Y:S01]  /*1c800*/  FFMA.FTZ R59, R14, R13.reuse, R59 ;  /* 0x0000000d0e3b7223 */ /* 0x080fe2000001003b */
        /* <DEDUP_REMOVED lines=13> */
[----:B------:R-:W-:-:S02]  /*1c8e0*/  FADD.FTZ R58, R58, R4 ;  /* 0x000000043a3a7221 */ /* 0x000fc40000010000 */
[----:B------:R-:W4:Y:S02]  /*1c8f0*/  LDL.LU R16, [R1+0x2a8] ;  /* 0x0002a80001107983 */ /* 0x000f240000300800 */
[----:B------:R-:W-:Y:S01]  /*1c900*/  FADD.FTZ R58, R10, R58 ;  /* 0x0000003a0a3a7221 */ /* 0x000fe20000010000 */
[C---:B--2---:R-:W-:Y:S01]  /*1c910*/  FFMA.FTZ R55, R15.reuse, R53, R55 ;  /* 0x000000350f377223 */ /* 0x044fe20000010037 */
[----:B------:R-:W-:Y:S01]  /*1c920*/  FFMA.FTZ R61, R15, R4, R61 ;  /* 0x000000040f3d7223 */ /* 0x000fe2000001003d */
[C---:B---3--:R-:W-:Y:S01]  /*1c930*/  FFMA.FTZ R59, R29.reuse, R47, R59 ;  /* 0x0000002f1d3b7223 */ /* 0x048fe2000001003b */
[----:B------:R-:W2:Y:S02]  /*1c940*/  LDL.LU R15, [R1+0x37c] ;  /* 0x00037c00010f7983 */ /* 0x000ea40000300800 */
[----:B------:R-:W-:Y:S01]  /*1c950*/  FFMA.FTZ R61, R29, R10, R61 ;  /* 0x0000000a1d3d7223 */ /* 0x000fe2000001003d */
[-C--:B------:R-:W-:Y:S01]  /*1c960*/  FMUL.FTZ R4, R3, R52.reuse ;  /* 0x0000003403047220 */ /* 0x080fe20000410000 */
[----:B------:R-:W3:Y:S01]  /*1c970*/  LDL.LU R29, [R1+0x378] ;  /* 0x00037800011d7983 */ /* 0x000ee20000300800 */
[----:B----4-:R-:W-:-:S02]  /*1c980*/  FFMA.FTZ R55, R28, R52, R55 ;  /* 0x000000341c377223 */ /* 0x010fc40000010037 */
[----:B------:R-:W-:Y:S01]  /*1c990*/  FFMA.FTZ R61, R28, R4, R61 ;  /* 0x000000041c3d7223 */ /* 0x000fe2000001003d */
[-C--:B------:R-:W-:Y:S01]  /*1c9a0*/  FMUL.FTZ R10, R5, R45.reuse ;  /* 0x0000002d050a7220 */ /* 0x080fe20000410000 */
[----:B------:R-:W4:Y:S01]  /*1c9b0*/  LDL.LU R28, [R1+0x374] ;  /* 0x00037400011c7983 */ /* 0x000f220000300800 */
[----:B------:R-:W-:Y:S01]  /*1c9c0*/  FADD.FTZ R58, R58, R4 ;  /* 0x000000043a3a7221 */ /* 0x000fe20000010000 */
[C---:B------:R-:W-:Y:S01]  /*1c9d0*/  FFMA.FTZ R59, R56.reuse, R45, R59 ;  /* 0x0000002d383b7223 */ /* 0x040fe2000001003b */
[----:B------:R-:W-:Y:S01]  /*1c9e0*/  FFMA.FTZ R61, R56, R10, R61 ;  /* 0x0000000a383d7223 */ /* 0x000fe2000001003d */
[CC--:B------:R-:W-:Y:S01]  /*1c9f0*/  FMUL.FTZ R4, R3.reuse, R51.reuse ;  /* 0x0000003303047220 */ /* 0x0c0fe20000410000 */
[----:B------:R-:W4:Y:S01]  /*1ca00*/  LDL.LU R56, [R1+0x370] ;  /* 0x0003700001387983 */ /* 0x000f220000300800 */
[C---:B------:R-:W-:Y:S02]  /*1ca10*/  FFMA.FTZ R55, R60.reuse, R51, R55 ;  /* 0x000000333c377223 */ /* 0x040fe40000010037 */
[----:B------:R-:W-:Y:S01]  /*1ca20*/  FFMA.FTZ R61, R60, R4, R61 ;  /* 0x000000043c3d7223 */ /* 0x000fe2000001003d */
[----:B------:R-:W-:Y:S01]  /*1ca30*/  FMUL.FTZ R12, R3, R46 ;  /* 0x0000002e030c7220 */ /* 0x000fe20000410000 */
[----:B------:R-:W4:Y:S01]  /*1ca40*/  LDL.LU R60, [R1+0x36c] ;  /* 0x00036c00013c7983 */ /* 0x000f220000300800 */
[----:B------:R-:W-:Y:S01]  /*1ca50*/  FADD.FTZ R58, R10, R58 ;  /* 0x0000003a0a3a7221 */ /* 0x000fe20000010000 */
[-C--:B------:R-:W-:Y:S01]  /*1ca60*/  FMUL.FTZ R10, R5, R43.reuse ;  /* 0x0000002b050a7220 */ /* 0x080fe20000410000 */
[C---:B------:R-:W-:Y:S01]  /*1ca70*/  FFMA.FTZ R59, R13.reuse, R43, R59 ;  /* 0x0000002b0d3b7223 */ /* 0x040fe2000001003b */
[----:B------:R-:W4:Y:S01]  /*1ca80*/  LDL.LU R14, [R1+0x338] ;  /* 0x00033800010e7983 */ /* 0x000f220000300800 */
[----:B------:R-:W-:Y:S01]  /*1ca90*/  FADD.FTZ R58, R58, R4 ;  /* 0x000000043a3a7221 */ /* 0x000fe20000010000 */
        /* <DEDUP_REMOVED lines=14> */
[C---:B----4-:R-:W-:Y:S01]  /*1cb80*/  FFMA.FTZ R55, R28.reuse, R49, R55 ;  /* 0x000000311c377223 */ /* 0x050fe20000010037 */
        /* <DEDUP_REMOVED lines=15> */
[----:B------:R-:W-:Y:S02]  /*1cc80*/  FFMA.FTZ R4, R13, R37, R59 ;  /* 0x000000250d047223 */ /* 0x000fe4000001003b */
        /* <DEDUP_REMOVED lines=26> */
[C---:B------:R-:W-:Y:S01]  /*1ce30*/  FFMA.FTZ R13, R14.reuse, R12, R13 ;  /* 0x0000000c0e0d7223 */ /* 0x040fe2000001000d */
[----:B------:R-:W-:Y:S01]  /*1ce40*/  FMUL.FTZ R10, R3, R40 ;  /* 0x00000028030a7220 */ /* 0x000fe20000410000 */
[----:B------:R-:W-:Y:S01]  /*1ce50*/  FFMA.FTZ R4, R14, R27, R4 ;  /* 0x0000001b0e047223 */ /* 0x000fe20000010004 */
[----:B------:R-:W-:Y:S01]  /*1ce60*/  FADD.FTZ R11, R12, R11 ;  /* 0x0000000b0c0b7221 */ /* 0x000fe20000010000 */
[-C--:B------:R-:W-:Y:S01]  /*1ce70*/  FMUL.FTZ R12, R5, R23.reuse ;  /* 0x00000017050c7220 */ /* 0x080fe20000410000 */
[----:B------:R-:W4:Y:S01]  /*1ce80*/  LDL.LU R14, [R1+0x29c] ;  /* 0x00029c00010e7983 */ /* 0x000f220000300800 */
[C---:B--2---:R-:W-:Y:S01]  /*1ce90*/  FFMA.FTZ R13, R15.reuse, R10, R13 ;  /* 0x0000000a0f0d7223 */ /* 0x044fe2000001000d */
[----:B------:R-:W-:Y:S01]  /*1cea0*/  FFMA.FTZ R55, R15, R40, R55 ;  /* 0x000000280f377223 */ /* 0x000fe20000010037 */
[----:B------:R-:W-:Y:S01]  /*1ceb0*/  FADD.FTZ R15, R11, R10 ;  /* 0x0000000a0b0f7221 */ /* 0x000fe20000010000 */
[C---:B---3--:R-:W-:Y:S01]  /*1cec0*/  FFMA.FTZ R11, R29.reuse, R23, R4 ;  /* 0x000000171d0b7223 */ /* 0x048fe20000010004 */
[----:B------:R-:W-:Y:S01]  /*1ced0*/  FFMA.FTZ R13, R29, R12, R13 ;  /* 0x0000000c1d0d7223 */ /* 0x000fe2000001000d */
[-C--:B------:R-:W-:Y:S01]  /*1cee0*/  FMUL.FTZ R4, R3, R38.reuse ;  /* 0x0000002603047220 */ /* 0x080fe20000410000 */
[----:B------:R-:W2:Y:S01]  /*1cef0*/  LDL.LU R29, [R1+0x290] ;  /* 0x00029000011d7983 */ /* 0x000ea20000300800 */
[----:B------:R-:W-:Y:S01]  /*1cf00*/  FADD.FTZ R15, R12, R15 ;  /* 0x0000000f0c0f7221 */ /* 0x000fe20000010000 */
[C---:B----4-:R-:W-:Y:S01]  /*1cf10*/  FFMA.FTZ R55, R28.reuse, R38, R55 ;  /* 0x000000261c377223 */ /* 0x050fe20000010037 */
[----:B------:R-:W-:Y:S01]  /*1cf20*/  FFMA.FTZ R13, R28, R4, R13 ;  /* 0x000000041c0d7223 */ /* 0x000fe2000001000d */
[-C--:B------:R-:W-:Y:S01]  /*1cf30*/  FMUL.FTZ R10, R5, R26.reuse ;  /* 0x0000001a050a7220 */ /* 0x080fe20000410000 */
[----:B------:R-:W3:Y:S01]  /*1cf40*/  LDL.LU R28, [R1+0x254] ;  /* 0x00025400011c7983 */ /* 0x000ee20000300800 */
        /* <DEDUP_REMOVED lines=9> */
[----:B------:R-:W-:Y:S01]  /*1cfe0*/  FADD.FTZ R57, R57, R53 ;  /* 0x0000003539397221 */ /* 0x000fe20000010000 */
[----:B------:R-:W-:Y:S02]  /*1cff0*/  FADD.FTZ R15, R10, R15 ;  /* 0x0000000f0a0f7221 */ /* 0x000fe40000010000 */
[----:B------:R-:W-:Y:S01]  /*1d000*/  FADD.FTZ R54, R54, R45 ;  /* 0x0000002d36367221 */ /* 0x000fe20000010000 */
        /* <DEDUP_REMOVED lines=22> */
[----:B------:R-:W-:Y:S01]  /*1d170*/  FADD.FTZ R54, R54, R33 ;  /* 0x0000002136367221 */ /* 0x000fe20000010000 */
[----:B------:R-:W-:Y:S01]  /*1d180*/  FMUL.FTZ R10, R5, R25 ;  /* 0x00000019050a7220 */ /* 0x000fe20000410000 */
[----:B------:R-:W-:Y:S01]  /*1d190*/  FADD.FTZ R15, R15, R12 ;  /* 0x0000000c0f0f7221 */ /* 0x000fe20000010000 */
[----:B------:R-:W-:Y:S01]  /*1d1a0*/  FADD.FTZ R57, R57, R46 ;  /* 0x0000002e39397221 */ /* 0x000fe20000010000 */
[----:B------:R-:W-:-:S02]  /*1d1b0*/  FADD.FTZ R54, R54, R31 ;  /* 0x0000001f36367221 */ /* 0x000fc40000010000 */
[----:B------:R-:W-:Y:S01]  /*1d1c0*/  FADD.FTZ R15, R10, R15 ;  /* 0x0000000f0a0f7221 */ /* 0x000fe20000010000 */
        /* <DEDUP_REMOVED lines=11> */
[----:B------:R-:W-:Y:S02]  /*1d280*/  FMUL.FTZ R19, R5, R35 ;  /* 0x0000002305137220 */ /* 0x000fe40000410000 */
[----:B------:R-:W-:Y:S01]  /*1d290*/  FADD.FTZ R57, R57, R32 ;  /* 0x0000002039397221 */ /* 0x000fe20000010000 */
[----:B--2---:R-:W-:Y:S01]  /*1d2a0*/  FFMA.FTZ R13, R29, R12, R13 ;  /* 0x0000000c1d0d7223 */ /* 0x004fe2000001000d */
[----:B---3--:R-:W-:-:S03]  /*1d2b0*/  FFMA.FTZ R11, R28, R25, R4 ;  /* 0x000000191c0b7223 */ /* 0x008fc60000010004 */
[----:B------:R-:W-:Y:S01]  /*1d2c0*/  FFMA.FTZ R13, R28, R10, R13 ;  /* 0x0000000a1c0d7223 */ /* 0x000fe2000001000d */
[----:B------:R-:W-:Y:S01]  /*1d2d0*/  FMUL.FTZ R4, R3, R18 ;  /* 0x0000001203047220 */ /* 0x000fe20000410000 */
[----:B------:R-:W-:-:S03]  /*1d2e0*/  FMUL.FTZ R10, R5, R24 ;  /* 0x00000018050a7220 */ /* 0x000fc60000410000 */
[----:B----4-:R-:W-:Y:S01]  /*1d2f0*/  FFMA.FTZ R13, R56, R4, R13 ;  /* 0x00000004380d7223 */ /* 0x010fe2000001000d */
[----:B------:R-:W-:Y:S01]  /*1d300*/  FADD.FTZ R15, R15, R4 ;  /* 0x000000040f0f7221 */ /* 0x000fe20000010000 */
[----:B------:R-:W-:Y:S02]  /*1d310*/  FMUL.FTZ R4, R3, R22 ;  /* 0x0000001603047220 */ /* 0x000fe40000410000 */
[----:B------:R-:W-:Y:S01]  /*1d320*/  FFMA.FTZ R13, R60, R10, R13 ;  /* 0x0000000a3c0d7223 */ /* 0x000fe2000001000d */
[----:B------:R-:W-:Y:S01]  /*1d330*/  FADD.FTZ R15, R10, R15 ;  /* 0x0000000f0a0f7221 */ /* 0x000fe20000010000 */
[----:B------:R-:W-:Y:S01]  /*1d340*/  FMUL.FTZ R10, R5, R20 ;  /* 0x00000014050a7220 */ /* 0x000fe20000410000 */
[----:B------:R-:W-:Y:S01]  /*1d350*/  FFMA.FTZ R55, R29, R30, R55 ;  /* 0x0000001e1d377223 */ /* 0x000fe20000010037 */
[----:B------:R-:W-:Y:S01]  /*1d360*/  FFMA.FTZ R13, R9, R4, R13 ;  /* 0x00000004090d7223 */ /* 0x000fe2000001000d */
[----:B------:R-:W-:Y:S01]  /*1d370*/  FADD.FTZ R15, R15, R4 ;  /* 0x000000040f0f7221 */ /* 0x000fe20000010000 */
[----:B------:R-:W-:Y:S01]  /*1d380*/  FMUL.FTZ R4, R3, R34 ;  /* 0x0000002203047220 */ /* 0x000fe20000410000 */
[----:B------:R-:W-:Y:S01]  /*1d390*/  FFMA.FTZ R55, R56, R18, R55 ;  /* 0x0000001238377223 */ /* 0x000fe20000010037 */
[----:B------:R-:W-:Y:S01]  /*1d3a0*/  FFMA.FTZ R13, R8, R10, R13 ;  /* 0x0000000a080d7223 */ /* 0x000fe2000001000d */
[----:B------:R-:W-:Y:S01]  /*1d3b0*/  FADD.FTZ R15, R10, R15 ;  /* 0x0000000f0a0f7221 */ /* 0x000fe20000010000 */
[----:B------:R-:W-:Y:S01]  /*1d3c0*/  FFMA.FTZ R11, R60, R24, R11 ;  /* 0x000000183c0b7223 */ /* 0x000fe2000001000b */
[----:B------:R-:W-:Y:S01]  /*1d3d0*/  FFMA.FTZ R55, R9, R22, R55 ;  /* 0x0000001609377223 */ /* 0x000fe20000010037 */
[----:B------:R-:W-:Y:S01]  /*1d3e0*/  FFMA.FTZ R12, R7, R4, R13 ;  /* 0x00000004070c7223 */ /* 0x000fe2000001000d */
[----:B------:R-:W-:Y:S01]  /*1d3f0*/  FADD.FTZ R10, R15, R4 ;  /* 0x000000040f0a7221 */ /* 0x000fe20000010000 */
[----:B------:R-:W-:Y:S01]  /*1d400*/  FFMA.FTZ R4, R8, R20, R11 ;  /* 0x0000001408047223 */ /* 0x000fe2000001000b */
[----:B------:R-:W-:Y:S01]  /*1d410*/  FFMA.FTZ R32, R7, R34, R55 ;  /* 0x0000002207207223 */ /* 0x000fe20000010037 */
[C---:B------:R-:W-:Y:S01]  /*1d420*/  FFMA.FTZ R12, R6.reuse, R19, R12 ;  /* 0x00000013060c7223 */ /* 0x040fe2000001000c */
[----:B------:R0:W5:Y:S01]  /*1d430*/  LDL.LU R9, [R1+0x74c] ;  /* 0x00074c0001097983 */ /* 0x0001620000300800 */
[----:B------:R-:W-:-:S03]  /*1d440*/  FFMA.FTZ R33, R6, R35, R4 ;  /* 0x0000002306217223 */ /* 0x000fc60000010004 */
[----:B------:R0:W5:Y:S04]  /*1d450*/  LDL.LU R8, [R1+0x748] ;  /* 0x0007480001087983 */ /* 0x0001680000300800 */
[----:B------:R0:W5:Y:S04]  /*1d460*/  LDL.LU R7, [R1+0x744] ;  /* 0x0007440001077983 */ /* 0x0001680000300800 */
[----:B------:R0:W5:Y:S01]  /*1d470*/  LDL.LU R6, [R1+0x740] ;  /* 0x0007400001067983 */ /* 0x0001620000300800 */
[----:B------:R-:W-:Y:S01]  /*1d480*/  FADD.FTZ R57, R57, R30 ;  /* 0x0000001e39397221 */ /* 0x000fe20000010000 */
[----:B------:R-:W-:-:S03]  /*1d490*/  FADD.FTZ R25, R26, R25 ;  /* 0x000000191a197221 */ /* 0x000fc60000010000 */
[----:B------:R-:W-:Y:S01]  /*1d4a0*/  FADD.FTZ R57, R57, R18 ;  /* 0x0000001239397221 */ /* 0x000fe20000010000 */
[----:B------:R-:W-:-:S03]  /*1d4b0*/  FADD.FTZ R25, R25, R24 ;  /* 0x0000001819197221 */ /* 0x000fc60000010000 */
[----:B------:R-:W-:Y:S01]  /*1d4c0*/  FADD.FTZ R57, R57, R22 ;  /* 0x0000001639397221 */ /* 0x000fe20000010000 */
[----:B------:R-:W-:Y:S01]  /*1d4d0*/  FADD.FTZ R20, R25, R20 ;  /* 0x0000001419147221 */ /* 0x000fe20000010000 */
[----:B------:R-:W-:Y:S02]  /*1d4e0*/  FADD.FTZ R19, R19, R10 ;  /* 0x0000000a13137221 */ /* 0x000fe40000010000 */
[----:B------:R-:W-:Y:S01]  /*1d4f0*/  FADD.FTZ R34, R57, R34 ;  /* 0x0000002239227221 */ /* 0x000fe20000010000 */
[----:B0-----:R-:W-:-:S07]  /*1d500*/  FADD.FTZ R35, R20, R35 ;  /* 0x0000002314237221 */ /* 0x001fce0000010000 */
.L_x_371:
[----:B------:R-:W0:Y:S01]  /*1d510*/  S2R R17, SR_LANEID ;  /* 0x0000000000117919 */ /* 0x000e220000000000 */
[----:B------:R-:W1:Y:S01]  /*1d520*/  S2UR UR7, SR_CgaCtaId ;  /* 0x00000000000779c3 */ /* 0x000e620000008800 */
[----:B------:R-:W-:Y:S01]  /*1d530*/  UMOV UR6, 0x400 ;  /* 0x0000040000067882 */ /* 0x000fe20000000000 */
[----:B------:R-:W2:Y:S01]  /*1d540*/  LDCU UR9, c[0x0][0x374] ;  /* 0x00006e80ff0977ac */ /* 0x000ea20008000800 */
[----:B------:R-:W3:Y:S01]  /*1d550*/  SHFL.DOWN PT, R4, R12, 0x1, 0x1f ;  /* 0x08201f000c047f89 */ /* 0x000ee200000e0000 */
[----:B------:R-:W-:Y:S01]  /*1d560*/  BSSY.RECONVERGENT B0, `(.L_x_372) ;  /* 0x000002b000007945 */ /* 0x000fe20003800200 */
[----:B------:R-:W-:Y:S01]  /*1d570*/  MOV R45, UR13 ;  /* 0x0000000d002d7c02 */ /* 0x000fe20008000f00 */
[----:B------:R-:W-:Y:S01]  /*1d580*/  UIADD3 UR5, UPT, UPT, UR6, 0xa0, URZ ;  /* 0x000000a006057890 */ /* 0x000fe2000fffe0ff */
[----:B------:R-:W4:Y:S01]  /*1d590*/  SHFL.DOWN PT, R10, R19, 0x1, 0x1f ;  /* 0x08201f00130a7f89 */ /* 0x000f2200000e0000 */
[----:B------:R-:W0:Y:S01]  /*1d5a0*/  LDCU UR12, c[0x0][0x370] ;  /* 0x00006e00ff0c77ac */ /* 0x000e220008000800 */
[----:B------:R-:W2:Y:S01]  /*1d5b0*/  S2R R44, SR_TID.X ;  /* 0x00000000002c7919 */ /* 0x000ea20000002100 */
[----:B-1----:R-:W-:Y:S01]  /*1d5c0*/  ULEA UR5, UR7, UR5, 0x18 ;  /* 0x0000000507057291 */ /* 0x002fe2000f8ec0ff */
[----:B0-----:R-:W-:-:S02]  /*1d5d0*/  ISETP.GT.AND P0, PT, R17, 0x1e, PT ;  /* 0x0000001e1100780c */ /* 0x001fc40003f04270 */
[C---:B------:R-:W-:Y:S02]  /*1d5e0*/  ISETP.GT.AND P2, PT, R17.reuse, 0xf, PT ;  /* 0x0000000f1100780c */ /* 0x040fe40003f44270 */
[----:B------:R-:W-:Y:S02]  /*1d5f0*/  ISETP.GT.AND P1, PT, R17, 0x17, PT ;  /* 0x000000171100780c */ /* 0x000fe40003f24270 */
[----:B--2---:R-:W-:-:S07]  /*1d600*/  ISETP.GT.U32.AND P3, PT, R44, 0x3f, PT ;  /* 0x0000003f2c00780c */ /* 0x004fce0003f64070 */
[----:B---3--:R-:W-:Y:S01]  /*1d610*/  @!P0 FADD.FTZ R12, R4, R12 ;  /* 0x0000000c040c8221 */ /* 0x008fe20000010000 */
[----:B----4-:R-:W-:Y:S01]  /*1d620*/  @!P0 FADD.FTZ R19, R10, R19 ;  /* 0x000000130a138221 */ /* 0x010fe20000010000 */
        /* <DEDUP_REMOVED lines=30> */
.L_x_373:
[----:B------:R-:W-:Y:S05]  /*1d810*/  BSYNC.RECONVERGENT B0 ;  /* 0x0000000000007941 */ /* 0x000fea0003800200 */
.L_x_372:
[----:B------:R-:W-:Y:S01]  /*1d820*/  BAR.SYNC.DEFER_BLOCKING 0x0 ;  /* 0x0000000000007b1d */ /* 0x000fe20000010000 */
[----:B------:R-:W-:-:S05]  /*1d830*/  LEA R45, R45, R44, 0x6 ;  /* 0x0000002c2d2d7211 */ /* 0x000fca00078e30ff */
[----:B------:R-:W-:Y:S04]  /*1d840*/  BSSY.RECONVERGENT B0, `(.L_x_374) ;  /* 0x0000029000007945 */ /* 0x000fe80003800200 */
[----:B------:R-:W-:Y:S05]  /*1d850*/  @P0 BRA `(.L_x_375) ;  /* 0x00000000009c0947 */ /* 0x000fea0003800000 */
[----:B------:R-:W-:-:S09]  /*1d860*/  ULEA UR5, UR7, UR6, 0x18 ;  /* 0x0000000607057291 */ /* 0x000fd2000f8ec0ff */
[----:B------:R-:W4:Y:S04]  /*1d870*/  LDS.64 R36, [UR5+0x18] ;  /* 0x00001805ff247984 */ /* 0x000f280008000a00 */
[----:B--23--:R-:W2:Y:S04]  /*1d880*/  LDS.128 R12, [UR5+0x20] ;  /* 0x00002005ff0c7984 */ /* 0x00cea80008000c00 */
[----:B-1----:R-:W1:Y:S04]  /*1d890*/  LDS.128 R16, [UR5+0x30] ;  /* 0x00003005ff107984 */ /* 0x002e680008000c00 */
[----:B------:R-:W3:Y:S04]  /*1d8a0*/  LDS.128 R28, [UR5+0x40] ;  /* 0x00004005ff1c7984 */ /* 0x000ee80008000c00 */
[----:B------:R-:W3:Y:S04]  /*1d8b0*/  LDS.128 R24, [UR5+0x50] ;  /* 0x00005005ff187984 */ /* 0x000ee80008000c00 */
[----:B------:R-:W3:Y:S01]  /*1d8c0*/  LDS.128 R20, [UR5+0x60] ;  /* 0x00006005ff147984 */ /* 0x000ee20008000c00 */
[----:B----4-:R-:W-:Y:S01]  /*1d8d0*/  FADD.FTZ R39, R10, R36 ;  /* 0x000000240a277221 */ /* 0x010fe20000010000 */
[----:B0-----:R-:W-:-:S03]  /*1d8e0*/  FADD.FTZ R10, R11, R37 ;  /* 0x000000250b0a7221 */ /* 0x001fc60000010000 */
[----:B--2---:R-:W-:Y:S01]  /*1d8f0*/  FADD.FTZ R11, R39, R12 ;  /* 0x0000000c270b7221 */ /* 0x004fe20000010000 */
[----:B------:R-:W-:Y:S01]  /*1d900*/  FADD.FTZ R10, R10, R13 ;  /* 0x0000000d0a0a7221 */ /* 0x000fe20000010000 */
[----:B------:R-:W0:Y:S02]  /*1d910*/  LDS.128 R36, [UR5+0x70] ;  /* 0x00007005ff247984 */ /* 0x000e240008000c00 */
[----:B------:R-:W-:Y:S01]  /*1d920*/  FADD.FTZ R11, R11, R14 ;  /* 0x0000000e0b0b7221 */ /* 0x000fe20000010000 */
[----:B------:R-:W-:Y:S02]  /*1d930*/  FADD.FTZ R10, R10, R15 ;  /* 0x0000000f0a0a7221 */ /* 0x000fe40000010000 */
[----:B------:R-:W2:Y:S01]  /*1d940*/  LDS.128 R12, [UR5+0x80] ;  /* 0x00008005ff0c7984 */ /* 0x000ea20008000c00 */
        /* <DEDUP_REMOVED lines=20> */
[----:B--2---:R-:W-:Y:S01]  /*1da90*/  FADD.FTZ R11, R11, R12 ;  /* 0x0000000c0b0b7221 */ /* 0x004fe20000010000 */
[----:B------:R-:W-:-:S03]  /*1daa0*/  FADD.FTZ R12, R10, R13 ;  /* 0x0000000d0a0c7221 */ /* 0x000fc60000010000 */
[----:B------:R-:W-:Y:S01]  /*1dab0*/  FADD.FTZ R10, R11, R14 ;  /* 0x0000000e0b0a7221 */ /* 0x000fe20000010000 */
[----:B------:R-:W-:-:S07]  /*1dac0*/  FADD.FTZ R11, R12, R15 ;  /* 0x0000000f0c0b7221 */ /* 0x000fce0000010000 */
.L_x_375:
[----:B------:R-:W-:Y:S05]  /*1dad0*/  BSYNC.RECONVERGENT B0 ;  /* 0x0000000000007941 */ /* 0x000fea0003800200 */
.L_x_374:
[----:B------:R-:W-:Y:S06]  /*1dae0*/  BAR.SYNC.DEFER_BLOCKING 0x0 ;  /* 0x0000000000007b1d */ /* 0x000fec0000010000 */
[----:B------:R-:W-:Y:S04]  /*1daf0*/  BSSY.RECONVERGENT B0, `(.L_x_376) ;  /* 0x0000025000007945 */ /* 0x000fe80003800200 */
[----:B------:R-:W-:Y:S05]  /*1db00*/  @P3 BRA `(.L_x_377) ;  /* 0x00000000008c3947 */ /* 0x000fea0003800000 */
[----:B------:R-:W4:Y:S04]  /*1db10*/  LDS.128 R36, [R4+0x400] ;  /* 0x0004000004247984 */ /* 0x000f280000000c00 */
[----:B------:R-:W0:Y:S04]  /*1db20*/  LDS.128 R28, [R4+0x800] ;  /* 0x00080000041c7984 */ /* 0x000e280000000c00 */
[----:B------:R-:W0:Y:S04]  /*1db30*/  LDS.128 R24, [R4+0xc00] ;  /* 0x000c000004187984 */ /* 0x000e280000000c00 */
[----:B------:R-:W0:Y:S04]  /*1db40*/  LDS.128 R20, [R4+0x1000] ;  /* 0x0010000004147984 */ /* 0x000e280000000c00 */
[----:B-1----:R-:W1:Y:S04]  /*1db50*/  LDS.128 R16, [R4+0x1400] ;  /* 0x0014000004107984 */ /* 0x002e680000000c00 */
[----:B--23--:R-:W2:Y:S04]  /*1db60*/  LDS.128 R12, [R4+0x1800] ;  /* 0x00180000040c7984 */ /* 0x00cea80000000c00 */
[----:B------:R3:W3:Y:S01]  /*1db70*/  LDS.128 R40, [R4+0x1c00] ;  /* 0x001c000004287984 */ /* 0x0006e20000000c00 */
[----:B----4-:R-:W-:Y:S01]  /*1db80*/  FADD.FTZ R47, R32, R36 ;  /* 0x00000024202f7221 */ /* 0x010fe20000010000 */
        /* <DEDUP_REMOVED lines=20> */
[----:B---3--:R-:W-:Y:S01]  /*1dcd0*/  FADD.FTZ R4, R32, R13 ;  /* 0x0000000d20047221 */ /* 0x008fe20000010000 */
[----:B------:R-:W-:Y:S01]  /*1dce0*/  FADD.FTZ R13, R33, R14 ;  /* 0x0000000e210d7221 */ /* 0x000fe20000010000 */
[----:B------:R-:W-:Y:S01]  /*1dcf0*/  FADD.FTZ R12, R34, R15 ;  /* 0x0000000f220c7221 */ /* 0x000fe20000010000 */
[----:B------:R-:W-:Y:S01]  /*1dd00*/  FADD.FTZ R32, R47, R40 ;  /* 0x000000282f207221 */ /* 0x000fe20000010000 */
[----:B------:R-:W-:Y:S01]  /*1dd10*/  FADD.FTZ R33, R4, R41 ;  /* 0x0000002904217221 */ /* 0x000fe20000010000 */
[----:B------:R-:W-:Y:S01]  /*1dd20*/  FADD.FTZ R34, R13, R42 ;  /* 0x0000002a0d227221 */ /* 0x000fe20000010000 */
[----:B------:R-:W-:-:S07]  /*1dd30*/  FADD.FTZ R35, R12, R43 ;  /* 0x0000002b0c237221 */ /* 0x000fce0000010000 */
.L_x_377:
[----:B------:R-:W-:Y:S05]  /*1dd40*/  BSYNC.RECONVERGENT B0 ;  /* 0x0000000000007941 */ /* 0x000fea0003800200 */
.L_x_376:
[----:B------:R-:W-:Y:S04]  /*1dd50*/  BSSY.RECONVERGENT B0, `(.L_x_378) ;  /* 0x000001c000007945 */ /* 0x000fe80003800200 */
[----:B------:R-:W-:Y:S05]  /*1dd60*/  @P3 BRA `(.L_x_379) ;  /* 0x0000000000683947 */ /* 0x000fea0003800000 */
[----:B------:R-:W2:Y:S08]  /*1dd70*/  LDC.64 R24, c[0x0][0x3f8] ;  /* 0x0000fe00ff187b82 */ /* 0x000eb00000000a00 */
[----:B---3--:R-:W3:Y:S01]  /*1dd80*/  LDC.64 R12, c[0x0][0x3d8] ;  /* 0x0000f600ff0c7b82 */ /* 0x008ee20000000a00 */
[----:B--2---:R-:W-:Y:S01]  /*1dd90*/  IMAD.WIDE.U32 R14, R24, 0x3, RZ ;  /* 0x00000003180e7825 */ /* 0x004fe200078e00ff */
[----:B------:R-:W-:-:S02]  /*1dda0*/  LEA R17, R25, R25, 0x1 ;  /* 0x0000001919117211 */ /* 0x000fc400078e08ff */
[----:B------:R-:W-:Y:S02]  /*1ddb0*/  LEA.HI R23, P1, R25, R24, RZ, 0x1 ;  /* 0x0000001819177211 */ /* 0x000fe400078308ff */
[----:B------:R-:W-:Y:S02]  /*1ddc0*/  IADD3 R17, PT, PT, R15, R17, RZ ;  /* 0x000000110f117210 */ /* 0x000fe40007ffe0ff */
[----:B0-----:R-:W-:Y:S01]  /*1ddd0*/  IADD3.X R4, PT, PT, RZ, R25, RZ, P1, !PT ;  /* 0x00000019ff047210 */ /* 0x001fe20000ffe4ff */
[----:B---3--:R-:W-:Y:S01]  /*1dde0*/  IMAD.WIDE R12, R45, 0x4, R12 ;  /* 0x000000042d0c7825 */ /* 0x008fe200078e020c */
[----:B------:R-:W-:Y:S02]  /*1ddf0*/  LEA.HI R15, P1, R17, R14, RZ, 0x1 ;  /* 0x0000000e110f7211 */ /* 0x000fe400078308ff */
[----:B------:R-:W-:Y:S02]  /*1de00*/  SHF.L.U32 R21, R23, 0x1, RZ ;  /* 0x0000000117157819 */ /* 0x000fe400000006ff */
[----:B------:R-:W-:Y:S01]  /*1de10*/  SHF.L.U32 R19, R15, 0x1, RZ ;  /* 0x000000010f137819 */ /* 0x000fe200000006ff */
[----:B------:R4:W-:Y:S01]  /*1de20*/  REDG.E.ADD.F32.FTZ.RN.STRONG.GPU desc[UR10][R12.64], R32 ;  /* 0x000000200c0079a6 */ /* 0x0009e2000c12f30a */
[----:B------:R-:W-:-:S02]  /*1de30*/  LOP3.LUT R21, R21, 0xfffffffc, RZ, 0xc0, !PT ;  /* 0xfffffffc15157812 */ /* 0x000fc400078ec0ff */
[----:B------:R-:W-:Y:S02]  /*1de40*/  SHF.L.U64.HI R23, R23, 0x1, R4 ;  /* 0x0000000117177819 */ /* 0x000fe40000010204 */
[----:B-1----:R-:W-:Y:S02]  /*1de50*/  LEA R16, P2, R24, R12, 0x2 ;  /* 0x0000000c18107211 */ /* 0x002fe400078410ff */
        /* <DEDUP_REMOVED lines=11> */
.L_x_379:
[----:B------:R-:W-:Y:S05]  /*1df10*/  BSYNC.RECONVERGENT B0 ;  /* 0x0000000000007941 */ /* 0x000fea0003800200 */
.L_x_378:
[----:B------:R-:W-:-:S09]  /*1df20*/  UISETP.GE.U32.AND UP0, UPT, UR12, 0x2, UPT ;  /* 0x000000020c00788c */ /* 0x000fd2000bf06070 */
[----:B------:R-:W-:Y:S05]  /*1df30*/  BRA.U !UP0, `(.L_x_380) ;  /* 0x0000000d08847547 */ /* 0x000fea000b800000 */
[----:B---34-:R-:W3:Y:S01]  /*1df40*/  LDC.64 R12, c[0x0][0x3d0] ;  /* 0x0000f400ff0c7b82 */ /* 0x018ee20000000a00 */
[----:B------:R-:W-:Y:S01]  /*1df50*/  ULOP3.LUT UR5, UR4, 0x1, URZ, 0xc0, !UPT ;  /* 0x0000000104057892 */ /* 0x000fe2000f8ec0ff */
[----:B------:R-:W-:Y:S03]  /*1df60*/  BSSY.RECONVERGENT B0, `(.L_x_381) ;  /* 0x0000022000007945 */ /* 0x000fe60003800200 */
[----:B------:R-:W-:-:S03]  /*1df70*/  UIMAD UR6, UR5, UR9, URZ ;  /* 0x00000009050672a4 */ /* 0x000fc6000f8e02ff */
[----:B------:R-:W4:Y:S01]  /*1df80*/  S2UR UR14, SR_CTAID.Y ;  /* 0x00000000000e79c3 */ /* 0x000f220000002600 */
[----:B------:R-:W-:-:S04]  /*1df90*/  UIMAD UR5, UR6, UR12, URZ ;  /* 0x0000000c060572a4 */ /* 0x000fc8000f8e02ff */
[----:B------:R-:W-:-:S06]  /*1dfa0*/  USHF.L.U32 UR5, UR5, 0x1, URZ ;  /* 0x0000000105057899 */ /* 0x000fcc00080006ff */
[----:B--2---:R-:W-:-:S05]  /*1dfb0*/  MOV R15, UR5 ;  /* 0x00000005000f7c02 */ /* 0x004fca0008000f00 */
        /* <DEDUP_REMOVED lines=8> */
[----:B------:R-:W-:-:S02]  /*1e040*/  MOV R19, UR13 ;  /* 0x0000000d00137c02 */ /* 0x000fc40008000f00 */
[----:B0-----:R-:W-:Y:S01]  /*1e050*/  MOV R4, 0xffffffff ;  /* 0xffffffff00047802 */ /* 0x001fe20000000f00 */
        /* <DEDUP_REMOVED lines=12> */
[----:B--2---:R-:W-:Y:S05]  /*1e120*/  BRA.U !UP0, `(.L_x_382) ;  /* 0x0000000108147547 */ /* 0x004fea000b800000 */
.L_x_383:
[----:B------:R-:W2:Y:S04]  /*1e130*/  LDG.E.STRONG.GPU R4, desc[UR10][R16.64] ;  /* 0x0000000a10047981 */ /* 0x000ea8000c1ef900 */
[----:B--2---:R-:W-:Y:S04]  /*1e140*/  CCTL.IVALL ;  /* 0x00000000ff00798f */ /* 0x004fe80002000000 */
[----:B------:R2:W-:Y:S01]  /*1e150*/  STL [R1], R4 ;  /* 0x0000000401007387 */ /* 0x0005e20000100800 */
[----:B------:R-:W-:-:S13]  /*1e160*/  ISETP.NE.AND P0, PT, R4, UR5, PT ;  /* 0x0000000504007c0c */ /* 0x000fda000bf05270 */
[----:B--2---:R-:W-:Y:S05]  /*1e170*/  @P0 BRA `(.L_x_383) ;  /* 0xfffffffc00ec0947 */ /* 0x004fea000383ffff */
.L_x_382:
[----:B------:R-:W-:Y:S05]  /*1e180*/  BSYNC.RECONVERGENT B0 ;  /* 0x0000000000007941 */ /* 0x000fea0003800200 */
.L_x_381:
        /* <DEDUP_REMOVED lines=15> */
.L_x_385:
        /* <DEDUP_REMOVED lines=10> */
[----:B0-----:R-:W-:Y:S01]  /*1e320*/  MOV R4, UR26 ;  /* 0x0000001a00047c02 */ /* 0x001fe20008000f00 */
        /* <DEDUP_REMOVED lines=26> */
[----:B--2---:R-:W-:Y:S01]  /*1e4d0*/  @!P1 FADD.FTZ R10, R10, R14 ;  /* 0x0000000e0a0a9221 */ /* 0x004fe20000010000 */
        /* <DEDUP_REMOVED lines=45> */
.L_x_384:
[----:B------:R-:W-:-:S09]  /*1e7b0*/  ULOP3.LUT UP0, UR6, UR12, 0x7, URZ, 0xc0, !UPT ;  /* 0x000000070c067892 */ /* 0x000fd2000f80c0ff */
[----:B------:R-:W-:Y:S05]  /*1e7c0*/  BRA.U !UP0, `(.L_x_380) ;  /* 0x0000000508607547 */ /* 0x000fea000b800000 */
[----:B------:R-:W-:Y:S02]  /*1e7d0*/  UIADD3 UR6, UPT, UPT, UR6, -0x1, URZ ;  /* 0xffffffff06067890 */ /* 0x000fe4000fffe0ff */
[----:B------:R-:W-:Y:S02]  /*1e7e0*/  ULOP3.LUT UP0, UR18, UR12, 0x3, URZ, 0xc0, !UPT ;  /* 0x000000030c127892 */ /* 0x000fe4000f80c0ff */
[----:B------:R-:W-:-:S09]  /*1e7f0*/  UISETP.GE.U32.AND UP1, UPT, UR6, 0x3, UPT ;  /* 0x000000030600788c */ /* 0x000fd2000bf26070 */
[----:B------:R-:W-:Y:S05]  /*1e800*/  BRA.U !UP1, `(.L_x_386) ;  /* 0x0000000109b47547 */ /* 0x000fea000b800000 */
[----:B------:R-:W-:Y:S02]  /*1e810*/  UIADD3 UR6, UPT, UPT, UR5, 0x1, URZ ;  /* 0x0000000105067890 */ /* 0x000fe4000fffe0ff */
[----:B0-----:R-:W-:Y:S01]  /*1e820*/  MOV R4, UR5 ;  /* 0x0000000500047c02 */ /* 0x001fe20008000f00 */
        /* <DEDUP_REMOVED lines=26> */
[----:B-1----:R-:W-:-:S02]  /*1e9d0*/  @!P1 IMAD.WIDE.U32 R16, R17, 0x8, R12 ;  /* 0x0000000811109825 */ /* 0x002fc400078e000c */
        /* <DEDUP_REMOVED lines=16> */
.L_x_386:
[----:B------:R-:W-:Y:S05]  /*1eae0*/  BRA.U !UP0, `(.L_x_380) ;  /* 0x0000000108987547 */ /* 0x000fea000b800000 */
[----:B------:R-:W-:-:S09]  /*1eaf0*/  UISETP.NE.AND UP0, UPT, UR18, 0x1, UPT ;  /* 0x000000011200788c */ /* 0x000fd2000bf05270 */
[----:B------:R-:W-:Y:S05]  /*1eb00*/  BRA.U !UP0, `(.L_x_387) ;  /* 0x0000000108547547 */ /* 0x000fea000b800000 */
[----:B0-----:R-:W-:Y:S01]  /*1eb10*/  MOV R4, UR5 ;  /* 0x0000000500047c02 */ /* 0x001fe20008000f00 */
        /* <DEDUP_REMOVED lines=10> */
[----:B-1----:R-:W-:-:S04]  /*1ebc0*/  @!P1 IMAD.WIDE.U32 R16, R17, 0x8, R12 ;  /* 0x0000000811109825 */ /* 0x002fc800078e000c */
        /* <DEDUP_REMOVED lines=9> */
.L_x_387:
[----:B0-----:R-:W-:Y:S01]  /*1ec60*/  MOV R4, UR5 ;  /* 0x0000000500047c02 */ /* 0x001fe20008000f00 */
        /* <DEDUP_REMOVED lines=13> */
.L_x_388:
[----:B------:R-:W-:Y:S05]  /*1ed40*/  BSYNC.RECONVERGENT B0 ;  /* 0x0000000000007941 */ /* 0x000fea0003800200 */
.L_x_380:
[----:B------:R-:W0:Y:S01]  /*1ed50*/  S2UR UR6, SR_CgaCtaId ;  /* 0x00000000000679c3 */ /* 0x000e220000008800 */
[----:B------:R-:W-:Y:S01]  /*1ed60*/  ISETP.NE.AND P0, PT, R44, RZ, PT ;  /* 0x000000ff2c00720c */ /* 0x000fe20003f05270 */
[----:B------:R-:W-:Y:S01]  /*1ed70*/  UMOV UR5, 0x400 ;  /* 0x0000040000057882 */ /* 0x000fe20000000000 */
[----:B------:R-:W1:Y:S01]  /*1ed80*/  LDCU.U8 UR12, c[0x0][0x414] ;  /* 0x00008280ff0c77ac */ /* 0x000e620008000000 */
[----:B------:R-:W0:Y:S01]  /*1ed90*/  LDCU UR13, c[0x0][0x41c] ;  /* 0x00008380ff0d77ac */ /* 0x000e220008000800 */
[----:B------:R-:W0:Y:S01]  /*1eda0*/  LDCU.64 UR22, c[0x0][0x3f8] ;  /* 0x00007f00ff1677ac */ /* 0x000e220008000a00 */
[----:B------:R-:W0:Y:S01]  /*1edb0*/  LDCU.64 UR18, c[0x0][0x400] ;  /* 0x00008000ff1277ac */ /* 0x000e220008000a00 */
[----:B-1----:R-:W-:Y:S02]  /*1edc0*/  UISETP.NE.AND UP0, UPT, UR12, URZ, UPT ;  /* 0x000000ff0c00728c */ /* 0x002fe4000bf05270 */
[----:B0-----:R-:W-:Y:S01]  /*1edd0*/  ULEA UR5, UR6, UR5, 0x18 ;  /* 0x0000000506057291 */ /* 0x001fe2000f8ec0ff */
[----:B------:R-:W0:Y:S03]  /*1ede0*/  LDCU.64 UR6, c[0x0][0x380] ;  /* 0x00007000ff0677ac */ /* 0x000e260008000a00 */
[----:B------:R-:W-:-:S05]  /*1edf0*/  PLOP3.LUT P1, PT, PT, PT, UP0, 0x80, 0x8 ;  /* 0x000000000008781c */ /* 0x000fca0003f2f008 */
[----:B------:R-:W-:Y:S01]  /*1ee00*/  @!P0 STS.64 [UR5+0x98], R10 ;  /* 0x0000980aff008988 */ /* 0x000fe20008000a05 */
[----:B------:R-:W-:Y:S06]  /*1ee10*/  BAR.SYNC.DEFER_BLOCKING 0x0 ;  /* 0x0000000000007b1d */ /* 0x000fec0000010000 */
[----:B--2-4-:R-:W1:Y:S01]  /*1ee20*/  LDS.64 R14, [UR5+0x98] ;  /* 0x00009805ff0e7984 */ /* 0x014e620008000a00 */
[----:B------:R-:W1:Y:S02]  /*1ee30*/  LDCU UR5, c[0x0][0x42c] ;  /* 0x00008580ff0577ac */ /* 0x000e640008000800 */
[----:B-1----:R-:W-:Y:S01]  /*1ee40*/  FMUL.FTZ R4, R14, UR5 ;  /* 0x000000050e047c20 */ /* 0x002fe20008410000 */
[----:B------:R-:W-:-:S02]  /*1ee50*/  HFMA2 R14, -RZ, RZ, 0, 0 ;  /* 0x00000000ff0e7431 */ /* 0x000fc400000001ff */
[----:B0-----:R-:W-:-:S07]  /*1ee60*/  FMUL.FTZ R15, R15, UR5 ;  /* 0x000000050f0f7c20 */ /* 0x001fce0008410000 */
.L_x_394:
[----:B------:R-:W-:-:S05]  /*1ee70*/  LEA R19, R14, UR15, 0x2 ;  /* 0x0000000f0e137c11 */ /* 0x000fca000f8e10ff */
[----:B0--3--:R-:W2:Y:S04]  /*1ee80*/  LDL.64 R12, [R19+0x10] ;  /* 0x00001000130c7983 */ /* 0x009ea80000100a00 */
[----:B------:R-:W3:Y:S01]  /*1ee90*/  LDL.64 R10, [R19+0x110] ;  /* 0x00011000130a7983 */ /* 0x000ee20000100a00 */
[----:B------:R-:W-:Y:S01]  /*1eea0*/  SHF.R.U32.HI R25, RZ, 0x6, R44 ;  /* 0x00000006ff197819 */ /* 0x000fe2000001162c */
[----:B------:R-:W-:Y:S01]  /*1eeb0*/  BSSY.RECONVERGENT B0, `(.L_x_389) ;  /* 0x0000038000007945 */ /* 0x000fe20003800200 */
[----:B------:R-:W-:-:S05]  /*1eec0*/  MOV R26, UR13 ;  /* 0x0000000d001a7c02 */ /* 0x000fca0008000f00 */
[----:B------:R-:W-:Y:S01]  /*1eed0*/  IMAD R25, R26, UR20, R25 ;  /* 0x000000141a197c24 */ /* 0x000fe2000f8e0219 */
        /* <DEDUP_REMOVED lines=8> */
[----:B---3--:R-:W-:Y:S01]  /*1ef60*/  SHF.L.U32 R12, R10, 0x10, RZ ;  /* 0x000000100a0c7819 */ /* 0x008fe200000006ff */
[----:B------:R-:W-:Y:S01]  /*1ef70*/  @P1 FMUL.FTZ R18, R16, -1.4426950216293334961 ;  /* 0xbfb8aa3b10121820 */ /* 0x000fe20000410000 */
[----:B------:R-:W-:Y:S01]  /*1ef80*/  PRMT R10, R10, 0x7632, R10 ;  /* 0x000076320a0a7816 */ /* 0x000fe2000000000a */
[----:B------:R-:W-:-:S04]  /*1ef90*/  @P1 FFMA.FTZ R17, R5, R24, R2 ;  /* 0x0000001805111223 */ /* 0x000fc80000010002 */
[----:B------:R-:W0:Y:S01]  /*1efa0*/  @P1 MUFU.EX2 R18, R18 ;  /* 0x0000001200121308 */ /* 0x000e220000000800 */
[----:B------:R-:W-:-:S07]  /*1efb0*/  @P1 FMUL.FTZ R20, R17, -1.4426950216293334961 ;  /* 0xbfb8aa3b11141820 */ /* 0x000fce0000410000 */
[----:B------:R-:W1:Y:S01]  /*1efc0*/  @P1 MUFU.EX2 R20, R20 ;  /* 0x0000001400141308 */ /* 0x000e620000000800 */
[----:B0-----:R-:W-:-:S07]  /*1efd0*/  @P1 FADD.FTZ R19, R18, 1 ;  /* 0x3f80000012131421 */ /* 0x001fce0000010000 */
[----:B------:R-:W0:Y:S01]  /*1efe0*/  @P1 MUFU.RCP R19, R19 ;  /* 0x0000001300131308 */ /* 0x000e220000001000 */
[----:B-1----:R-:W-:-:S07]  /*1eff0*/  @P1 FADD.FTZ R21, R20, 1 ;  /* 0x3f80000014151421 */ /* 0x002fce0000010000 */
[----:B------:R-:W1:Y:S01]  /*1f000*/  @P1 MUFU.RCP R21, R21 ;  /* 0x0000001500151308 */ /* 0x000e620000001000 */
[----:B0-----:R-:W-:Y:S01]  /*1f010*/  @P1 FADD.FTZ R23, -R19, 1 ;  /* 0x3f80000013171421 */ /* 0x001fe20000010100 */
[----:B------:R-:W-:-:S03]  /*1f020*/  @P1 FMUL.FTZ R19, R12, R19 ;  /* 0x000000130c131220 */ /* 0x000fc60000410000 */
[----:B------:R-:W-:Y:S01]  /*1f030*/  @P1 FFMA.FTZ R18, R16, R23, 1 ;  /* 0x3f80000010121423 */ /* 0x000fe20000010017 */
[----:B------:R-:W-:Y:S02]  /*1f040*/  LEA R23, R14, R25, 0x3 ;  /* 0x000000190e177211 */ /* 0x000fe400078e18ff */
[----:B------:R-:W-:Y:S01]  /*1f050*/  SHF.L.U32 R16, R10, 0x10, RZ ;  /* 0x000000100a107819 */ /* 0x000fe200000006ff */
[----:B-1----:R-:W-:Y:S01]  /*1f060*/  @P1 FADD.FTZ R20, -R21, 1 ;  /* 0x3f80000015141421 */ /* 0x002fe20000010100 */
[----:B------:R-:W-:Y:S01]  /*1f070*/  ISETP.GE.U32.AND P0, PT, R23, UR18, PT ;  /* 0x0000001217007c0c */ /* 0x000fe2000bf06070 */
[----:B------:R-:W-:Y:S01]  /*1f080*/  @P1 FMUL.FTZ R12, R19, R18 ;  /* 0x00000012130c1220 */ /* 0x000fe20000410000 */
[----:B------:R-:W-:Y:S01]  /*1f090*/  SHF.R.S32.HI R25, RZ, 0x1f, R23 ;  /* 0x0000001fff197819 */ /* 0x000fe20000011417 */
[--C-:B------:R-:W-:Y:S01]  /*1f0a0*/  FFMA.FTZ R10, R4, R22, R15.reuse ;  /* 0x00000016040a7223 */ /* 0x100fe2000001000f */
[----:B------:R-:W-:Y:S01]  /*1f0b0*/  @P1 FFMA.FTZ R20, R17, R20, 1 ;  /* 0x3f80000011141423 */ /* 0x000fe20000010014 */
[----:B------:R-:W-:Y:S01]  /*1f0c0*/  @P1 FMUL.FTZ R21, R16, R21 ;  /* 0x0000001510151220 */ /* 0x000fe20000410000 */
[----:B------:R-:W-:Y:S01]  /*1f0d0*/  ISETP.GE.AND.EX P0, PT, R25, UR19, PT, P0 ;  /* 0x0000001319007c0c */ /* 0x000fe2000bf06300 */
[----:B------:R-:W-:Y:S01]  /*1f0e0*/  FFMA.FTZ R17, R3, R12, -R10 ;  /* 0x0000000c03117223 */ /* 0x000fe2000001080a */
[----:B------:R-:W-:Y:S01]  /*1f0f0*/  PRMT R18, R13, 0x7632, R18 ;  /* 0x000076320d127816 */ /* 0x000fe20000000012 */
[----:B------:R-:W-:Y:S01]  /*1f100*/  @P1 FMUL.FTZ R16, R21, R20 ;  /* 0x0000001415101220 */ /* 0x000fe20000410000 */
[----:B------:R-:W-:Y:S01]  /*1f110*/  FFMA.FTZ R12, R4, R24, R15 ;  /* 0x00000018040c7223 */ /* 0x000fe2000001000f */
[----:B------:R-:W-:-:S02]  /*1f120*/  SHF.L.U32 R19, R13, 0x10, RZ ;  /* 0x000000100d137819 */ /* 0x000fc400000006ff */
[----:B------:R-:W-:Y:S01]  /*1f130*/  SHF.L.U32 R20, R18, 0x10, RZ ;  /* 0x0000001012147819 */ /* 0x000fe200000006ff */
[----:B------:R-:W-:Y:S01]  /*1f140*/  FFMA.FTZ R18, R5, R16, -R12 ;  /* 0x0000001005127223 */ /* 0x000fe2000001080c */
[----:B------:R-:W-:-:S04]  /*1f150*/  IADD3 R10, PT, PT, R23, 0x8, RZ ;  /* 0x00000008170a7810 */ /* 0x000fc80007ffe0ff */
[----:B------:R-:W-:Y:S05]  /*1f160*/  @P0 BRA `(.L_x_390) ;  /* 0x0000000000300947 */ /* 0x000fea0003800000 */
[----:B-----5:R-:W-:Y:S01]  /*1f170*/  MOV R12, R6 ;  /* 0x00000006000c7202 */ /* 0x020fe20000000f00 */
[----:B------:R-:W-:Y:S01]  /*1f180*/  IMAD R16, R25, UR22, RZ ;  /* 0x0000001619107c24 */ /* 0x000fe2000f8e02ff */
[----:B------:R-:W-:Y:S01]  /*1f190*/  MOV R13, R9 ;  /* 0x00000009000d7202 */ /* 0x000fe20000000f00 */
[----:B------:R-:W-:Y:S02]  /*1f1a0*/  FMUL.FTZ R18, R18, UR17 ;  /* 0x0000001112127c20 */ /* 0x000fe40008410000 */
[C---:B------:R-:W-:Y:S02]  /*1f1b0*/  IMAD R21, R23.reuse, UR23, R16 ;  /* 0x0000001717157c24 */ /* 0x040fe4000f8e0210 */
[----:B------:R-:W-:-:S04]  /*1f1c0*/  IMAD.WIDE.U32 R12, R23, UR22, R12 ;  /* 0x00000016170c7c25 */ /* 0x000fc8000f8e000c */
[----:B------:R-:W-:Y:S01]  /*1f1d0*/  FMUL.FTZ R23, R17, UR17 ;  /* 0x0000001111177c20 */ /* 0x000fe20008410000 */
[----:B------:R-:W-:Y:S02]  /*1f1e0*/  IADD3 R13, PT, PT, R13, R21, RZ ;  /* 0x000000150d0d7210 */ /* 0x000fe40007ffe0ff */
[----:B------:R-:W-:-:S04]  /*1f1f0*/  LEA R16, P0, R12, UR6, 0x1 ;  /* 0x000000060c107c11 */ /* 0x000fc8000f8008ff */
[----:B------:R-:W-:Y:S02]  /*1f200*/  LEA.HI.X R17, R12, UR7, R13, 0x1, P0 ;  /* 0x000000070c117c11 */ /* 0x000fe400080f0c0d */
[----:B------:R-:W-:-:S05]  /*1f210*/  F2FP.BF16.F32.PACK_AB R13, R18, R23 ;  /* 0x00000017120d723e */ /* 0x000fca00000010ff */
[----:B------:R0:W-:Y:S02]  /*1f220*/  STG.E desc[UR10][R16.64], R13 ;  /* 0x0000000d10007986 */ /* 0x0001e4000c10190a */
.L_x_390:
[----:B------:R-:W-:Y:S05]  /*1f230*/  BSYNC.RECONVERGENT B0 ;  /* 0x0000000000007941 */ /* 0x000fea0003800200 */
.L_x_389:
[----:B------:R-:W-:Y:S01]  /*1f240*/  ISETP.NE.AND P1, PT, RZ, UR12, PT ;  /* 0x0000000cff007c0c */ /* 0x000fe2000bf25270 */
[----:B------:R-:W-:Y:S01]  /*1f250*/  FADD.FTZ R19, R19, -UR16 ;  /* 0x8000001013137e21 */ /* 0x000fe20008010000 */
[----:B------:R-:W-:Y:S01]  /*1f260*/  FADD.FTZ R20, R20, -UR16 ;  /* 0x8000001014147e21 */ /* 0x000fe20008010000 */
[----:B------:R-:W-:Y:S02]  /*1f270*/  ISETP.GE.U32.AND P0, PT, R10, UR18, PT ;  /* 0x000000120a007c0c */ /* 0x000fe4000bf06070 */
[----:B------:R-:W-:Y:S01]  /*1f280*/  SHF.R.S32.HI R23, RZ, 0x1f, R10 ;  /* 0x0000001fff177819 */ /* 0x000fe2000001140a */
[----:B------:R-:W-:Y:S01]  /*1f290*/  FMUL.FTZ R19, R19, UR17 ;  /* 0x0000001113137c20 */ /* 0x000fe20008410000 */
[----:B------:R-:W-:Y:S01]  /*1f2a0*/  FMUL.FTZ R20, R20, UR17 ;  /* 0x0000001114147c20 */ /* 0x000fe20008410000 */
[----:B------:R-:W-:Y:S02]  /*1f2b0*/  PRMT R12, R11, 0x7632, R12 ;  /* 0x000076320b0c7816 */ /* 0x000fe4000000000c */
[----:B------:R-:W-:Y:S01]  /*1f2c0*/  ISETP.GE.AND.EX P0, PT, R23, UR19, PT, P0 ;  /* 0x0000001317007c0c */ /* 0x000fe2000bf06300 */
[C-C-:B------:R-:W-:Y:S01]  /*1f2d0*/  FFMA.FTZ R26, R4.reuse, R19, R15.reuse ;  /* 0x00000013041a7223 */ /* 0x140fe2000001000f */
[----:B0-----:R-:W-:Y:S01]  /*1f2e0*/  SHF.L.U32 R16, R11, 0x10, RZ ;  /* 0x000000100b107819 */ /* 0x001fe200000006ff */
        /* <DEDUP_REMOVED lines=21> */
.L_x_391:
        /* <DEDUP_REMOVED lines=16> */
.L_x_393:
[----:B------:R-:W-:Y:S05]  /*1f540*/  BSYNC.RECONVERGENT B0 ;  /* 0x0000000000007941 */ /* 0x000fea0003800200 */
.L_x_392:
        /* <DEDUP_REMOVED lines=10> */
.L_x_369:
        /* <DEDUP_REMOVED lines=16> */
.L_x_397:
[----:B------:R-:W-:Y:S05]  /*1f6f0*/  BSYNC.RECONVERGENT B0 ;  /* 0x0000000000007941 */ /* 0x000fea0003800200 */
.L_x_396:
        /* <DEDUP_REMOVED lines=11> */
.L_x_399:
[----:B------:R-:W2:Y:S04]  /*1f7b0*/  LDG.E.STRONG.GPU R5, desc[UR10][R2.64] ;  /* 0x0000000a02057981 */ /* 0x000ea8000c1ef900 */
[----:B--2---:R-:W-:Y:S01]  /*1f7c0*/  CCTL.IVALL ;  /* 0x00000000ff00798f */ /* 0x004fe20002000000 */
[----:B------:R-:W-:Y:S05]  /*1f7d0*/  YIELD ;  /* 0x0000000000007946 */ /* 0x000fea0003800000 */
[----:B------:R-:W-:-:S13]  /*1f7e0*/  ISETP.NE.AND P0, PT, R5, R0, PT ;  /* 0x000000000500720c */ /* 0x000fda0003f05270 */
[----:B------:R-:W-:Y:S05]  /*1f7f0*/  @P0 BRA `(.L_x_399) ;  /* 0xfffffffc00ec0947 */ /* 0x000fea000383ffff */
.L_x_398:
        /* <DEDUP_REMOVED lines=49> */
[----:B0-----:R-:W-:Y:S02]  /*1fb10*/  IADD3 R27, P1, PT, R22, UR4, RZ ;  /* 0x00000004161b7c10 */ /* 0x001fe4000ff3e0ff */
        /* <DEDUP_REMOVED lines=11> */
.L_x_402:
        /* <DEDUP_REMOVED lines=25> */
[-C--:B------:R-:W-:Y:S02]  /*1fd60*/  MOV R11, R25.reuse ;  /* 0x00000019000b7202 */ /* 0x080fe40000000f00 */
[----:B---3--:R-:W-:Y:S01]  /*1fd70*/  F2FP.BF16.F32.PACK_AB R21, R17, R12 ;  /* 0x0000000c1115723e */ /* 0x008fe200000010ff */
[----:B------:R0:W-:Y:S04]  /*1fd80*/  STG.E desc[UR10][R8.64], R19 ;  /* 0x0000001308007986 */ /* 0x0001e8000c10190a */
[----:B------:R0:W-:Y:S01]  /*1fd90*/  STG.E desc[UR10][R10.64], R21 ;  /* 0x000000150a007986 */ /* 0x0001e2000c10190a */
[----:B------:R-:W-:Y:S01]  /*1fda0*/  IADD3.X R25, PT, PT, RZ, R25, RZ, P3, !PT ;  /* 0x00000019ff197210 */ /* 0x000fe20001ffe4ff */
[----:B------:R-:W-:Y:S06]  /*1fdb0*/  @P1 BRA `(.L_x_402) ;  /* 0xfffffffc00841947 */ /* 0x000fec000383ffff */
.L_x_401:
[----:B------:R-:W-:Y:S05]  /*1fdc0*/  BSYNC.RECONVERGENT B0 ;  /* 0x0000000000007941 */ /* 0x000fea0003800200 */
.L_x_400:
        /* <DEDUP_REMOVED lines=10> */
.L_x_403:
        /* <DEDUP_REMOVED lines=79> */
[----:B------:R-:W-:Y:S01]  /*20360*/  ISETP.GT.AND.EX P0, PT, R3, RZ, PT, P0 ;  /* 0x000000ff0300720c */ /* 0x000fe20003f04300 */
[----:B------:R-:W-:Y:S01]  /*20370*/  HFMA2 R4, -RZ, RZ, 0, 0 ;  /* 0x00000000ff047431 */ /* 0x000fe200000001ff */
[----:B----4-:R-:W-:Y:S02]  /*20380*/  F2FP.BF16.F32.PACK_AB R13, R13, R6 ;  /* 0x000000060d0d723e */ /* 0x010fe400000010ff */
[----:B-----5:R-:W-:-:S03]  /*20390*/  F2FP.BF16.F32.PACK_AB R7, R11, R8 ;  /* 0x000000080b07723e */ /* 0x020fc600000010ff */
[----:B------:R3:W-:Y:S04]  /*203a0*/  STG.E desc[UR10][R30.64], R13 ;  /* 0x0000000d1e007986 */ /* 0x0007e8000c10190a */
[----:B------:R3:W-:Y:S02]  /*203b0*/  STG.E desc[UR10][R28.64], R7 ;  /* 0x000000071c007986 */ /* 0x0007e4000c10190a */
[----:B------:R-:W-:Y:S05]  /*203c0*/  @P0 BRA `(.L_x_403) ;  /* 0xfffffff800a80947 */ /* 0x000fea000383ffff */
[----:B------:R-:W-:Y:S05]  /*203d0*/  EXIT ;  /* 0x000000000000794d */ /* 0x000fea0003800000 */
.L_x_404:
        /* <DEDUP_REMOVED lines=10> */
.L_x_4887:


//--------------------- .text._Z35group_norm_nhwc_bwd_one_pass_kernelI11Bf16IOFp16WLi64ELi128ELi512EEv26Group_norm_nhwc_bwd_params --------------------------
	.section	.text._Z35group_norm_nhwc_bwd_one_pass_kernelI11Bf16IOFp16WLi64ELi128ELi512EEv26Group_norm_nhwc_bwd_params,"ax",@progbits
	.align	128
        .global         _Z35group_norm_nhwc_bwd_one_pass_kernelI11Bf16IOFp16WLi64ELi128ELi512EEv26Group_norm_nhwc_bwd_params
        .type           _Z35group_norm_nhwc_bwd_one_pass_kernelI11Bf16IOFp16WLi64ELi128ELi512EEv26Group_norm_nhwc_bwd_params,@function
        .size           _Z35group_norm_nhwc_bwd_one_pass_kernelI11Bf16IOFp16WLi64ELi128ELi512EEv26Group_norm_nhwc_bwd_params,(.L_x_4888 - _Z35group_norm_nhwc_bwd_one_pass_kernelI11Bf16IOFp16WLi64ELi128ELi512EEv26Group_norm_nhwc_bwd_params)
        .other          _Z35group_norm_nhwc_bwd_one_pass_kernelI11Bf16IOFp16WLi64ELi128ELi512EEv26Group_norm_nhwc_bwd_params,@"STO_CUDA_ENTRY STV_DEFAULT"
_Z35group_norm_nhwc_bwd_one_pass_kernelI11Bf16IOFp16WLi64ELi128ELi512EEv26Group_norm_nhwc_bwd_params:
.text._Z35group_norm_nhwc_bwd_one_pass_kernelI11Bf16IOFp16WLi64ELi128ELi512EEv26Group_norm_nhwc_bwd_params:
        /* <DEDUP_REMOVED lines=21> */
.L_x_448:
        /* <DEDUP_REMOVED lines=254> */
[----:B------:R-:W-:Y:S01]  /*1130*/  PRMT R19, R44, 0x7632, R19 ;  /* 0x000076322c137816 */ /* 0x000fe20000000013 */
[----:B----4-:R-:W-:Y:S01]  /*1140*/  @P6 HADD2.F32 R5, -RZ, R0.H0_H0 ;  /* 0x20000000ff056230 */ /* 0x010fe20000004100 */
[----:B------:R-:W-:Y:S01]  /*1150*/  PRMT R0, R48, 0x7632, R0 ;  /* 0x0000763230007816 */ /* 0x000fe20000000000 */
[----:B------:R-:W-:Y:S02]  /*1160*/  @P6 HADD2.F32 R4, -RZ, R28.H0_H0 ;  /* 0x2000001cff046230 */ /* 0x000fe40000004100 */
[----:B-1----:R-:W-:Y:S02]  /*1170*/  HADD2.F32 R3, -RZ, R26.H0_H0 ;  /* 0x2000001aff037230 */ /* 0x002fe40000004100 */
[----:B------:R-:W-:Y:S01]  /*1180*/  HADD2.F32 R2, -RZ, R27.H0_H0 ;  /* 0x2000001bff027230 */ /* 0x000fe20000004100 */
[----:B------:R-:W-:-:S02]  /*1190*/  PRMT R18, R38, 0x7632, R18 ;  /* 0x0000763226127816 */ /* 0x000fc40000000012 */
        /* <DEDUP_REMOVED lines=152> */
.L_x_406:
        /* <DEDUP_REMOVED lines=300> */
.L_x_407:
        /* <DEDUP_REMOVED lines=47> */
.L_x_409:
[----:B------:R-:W-:Y:S05]  /*30d0*/  BSYNC.RECONVERGENT B0 ;  /* 0x0000000000007941 */ /* 0x000fea0003800200 */
.L_x_408:
        /* <DEDUP_REMOVED lines=42> */
.L_x_411:
[----:B------:R-:W-:Y:S05]  /*3380*/  BSYNC.RECONVERGENT B0 ;  /* 0x0000000000007941 */ /* 0x000fea0003800200 */
.L_x_410:
        /* <DEDUP_REMOVED lines=39> */
.L_x_413:
[----:B------:R-:W-:Y:S05]  /*3600*/  BSYNC.RECONVERGENT B0 ;  /* 0x0000000000007941 */ /* 0x000fea0003800200 */
.L_x_412:
        /* <DEDUP_REMOVED lines=28> */
.L_x_415:
[----:B------:R-:W-:Y:S05]  /*37d0*/  BSYNC.RECONVERGENT B0 ;  /* 0x0000000000007941 */ /* 0x000fea0003800200 */
.L_x_414:
        /* <DEDUP_REMOVED lines=24> */
.L_x_418:
[----:B------:R-:W2:Y:S04]  /*3960*/  LDG.E.STRONG.GPU R0, desc[UR8][R12.64] ;  /* 0x000000080c007981 */ /* 0x000ea8000c1ef900 */
[----:B--2---:R-:W-:Y:S01]  /*3970*/  CCTL.IVALL ;  /* 0x00000000ff00798f */ /* 0x004fe20002000000 */
[----:B------:R-:W-:Y:S05]  /*3980*/  YIELD ;  /* 0x0000000000007946 */ /* 0x000fea0003800000 */
[----:B------:R-:W-:-:S13]  /*3990*/  ISETP.NE.AND P1, PT, R0, R21, PT ;  /* 0x000000150000720c */ /* 0x000fda0003f25270 */
[----:B------:R-:W-:Y:S05]  /*39a0*/  @P1 BRA `(.L_x_418) ;  /* 0xfffffffc00ec1947 */ /* 0x000fea000383ffff */
.L_x_417:
        /* <DEDUP_REMOVED lines=15> */
.L_x_420:
        /* <DEDUP_REMOVED lines=60> */
.L_x_419:
        /* <DEDUP_REMOVED lines=34> */
.L_x_421:
        /* <DEDUP_REMOVED lines=18> */
.L_x_422:
        /* <DEDUP_REMOVED lines=9> */
.L_x_423:
[----:B------:R-:W-:Y:S05]  /*4230*/  BSYNC.RECONVERGENT B0 ;  /* 0x0000000000007941 */ /* 0x000fea0003800200 */
.L_x_416:
        /* <DEDUP_REMOVED lines=46> */
.L_x_424:
        /* <DEDUP_REMOVED lines=21> */
.L_x_426:
[----:B------:R-:W-:Y:S05]  /*4670*/  BSYNC.RECONVERGENT B0 ;  /* 0x0000000000007941 */ /* 0x000fea0003800200 */
.L_x_425:
        /* <DEDUP_REMOVED lines=36> */
.L_x_427:
        /* <DEDUP_REMOVED lines=22> */
.L_x_429:
[----:B------:R-:W-:Y:S05]  /*4a20*/  BSYNC.RECONVERGENT B0 ;  /* 0x0000000000007941 */ /* 0x000fea0003800200 */
.L_x_428:
        /* <DEDUP_REMOVED lines=27> */
.L_x_430:
        /* <DEDUP_REMOVED lines=22> */
.L_x_432:
[----:B------:R-:W-:Y:S05]  /*4d40*/  BSYNC.RECONVERGENT B0 ;  /* 0x0000000000007941 */ /* 0x000fea0003800200 */
.L_x_431:
        /* <DEDUP_REMOVED lines=28> */
.L_x_433:
        /* <DEDUP_REMOVED lines=21> */
.L_x_435:
[----:B------:R-:W-:Y:S05]  /*5060*/  BSYNC.RECONVERGENT B0 ;  /* 0x0000000000007941 */ /* 0x000fea0003800200 */
.L_x_434:
        /* <DEDUP_REMOVED lines=67> */
.L_x_436:
        /* <DEDUP_REMOVED lines=19> */
.L_x_438:
[----:B------:R-:W-:Y:S05]  /*55d0*/  BSYNC.RECONVERGENT B0 ;  /* 0x0000000000007941 */ /* 0x000fea0003800200 */
.L_x_437:
        /* <DEDUP_REMOVED lines=21> */
.L_x_439:
        /* <DEDUP_REMOVED lines=18> */
.L_x_441:
[----:B------:R-:W-:Y:S05]  /*5850*/  BSYNC.RECONVERGENT B0 ;  /* 0x0000000000007941 */ /* 0x000fea0003800200 */
.L_x_440:
        /* <DEDUP_REMOVED lines=21> */
.L_x_442:
        /* <DEDUP_REMOVED lines=18> */
.L_x_444:
[----:B------:R-:W-:Y:S05]  /*5ad0*/  BSYNC.RECONVERGENT B0 ;  /* 0x0000000000007941 */ /* 0x000fea0003800200 */
.L_x_443:
        /* <DEDUP_REMOVED lines=22> */
.L_x_445:
        /* <DEDUP_REMOVED lines=18> */
.L_x_447:
[----:B------:R-:W-:Y:S05]  /*5d60*/  BSYNC.RECONVERGENT B0 ;  /* 0x0000000000007941 */ /* 0x000fea0003800200 */
.L_x_446:
[----:B------:R-:W-:Y:S02]  /*5d70*/  IADD3 R50, PT, PT, R32, R50, RZ ;  /* 0x0000003220327210 */ /* 0x000fe40007ffe0ff */
[----:B------:R-:W-:Y:S02]  /*5d80*/  IADD3 R59, PT, PT, R59, 0x1, RZ ;  /* 0x000000013b3b7810 */ /* 0x000fe40007ffe0ff */
[----:B------:R-:W-:-:S13]  /*5d90*/  ISETP.GE.AND P0, PT, R50, UR4, PT ;  /* 0x0000000432007c0c */ /* 0x000fda000bf06270 */
[----:B------:R-:W-:Y:S05]  /*5da0*/  @!P0 BRA `(.L_x_448) ;  /* 0xffffffa000e88947 */ /* 0x000fea000383ffff */
.L_x_405:
        /* <DEDUP_REMOVED lines=19> */
.L_x_450:
[----:B------:R-:W-:Y:S05]  /*5ee0*/  BSYNC.RECONVERGENT B0 ;  /* 0x0000000000007941 */ /* 0x000fea0003800200 */
.L_x_449:
[----:B------:R-:W-:Y:S05]  /*5ef0*/  @P0 EXIT ;  /* 0x000000000000094d */ /* 0x000fea0003800000 */
[----:B------:R-:W-:Y:S05]  /*5f00*/  @P2 BRA `(.L_x_451) ;  /* 0x0000000000202947 */ /* 0x000fea0003800000 */
[----:B------:R-:W-:-:S05]  /*5f10*/  IMAD R0, R4, R7, RZ ;  /* 0x0000000704007224 */ /* 0x000fca00078e02ff */
[----:B------:R-:W-:-:S13]  /*5f20*/  ISETP.NE.AND P0, PT, R0, -0x1, PT ;  /* 0xffffffff0000780c */ /* 0x000fda0003f05270 */
[----:B------:R-:W-:Y:S05]  /*5f30*/  @!P0 BRA `(.L_x_451) ;  /* 0x0000000000148947 */ /* 0x000fea0003800000 */
.L_x_452:
[----:B---3--:R-:W3:Y:S04]  /*5f40*/  LDG.E.STRONG.GPU R5, desc[UR8][R2.64] ;  /* 0x0000000802057981 */ /* 0x008ee8000c1ef900 */
[----:B---3--:R-:W-:Y:S01]  /*5f50*/  CCTL.IVALL ;  /* 0x00000000ff00798f */ /* 0x008fe20002000000 */
[----:B------:R-:W-:Y:S05]  /*5f60*/  YIELD ;  /* 0x0000000000007946 */ /* 0x000fea0003800000 */
[----:B------:R-:W-:-:S13]  /*5f70*/  ISETP.NE.AND P0, PT, R5, R0, PT ;  /* 0x000000000500720c */ /* 0x000fda0003f05270 */
[----:B------:R-:W-:Y:S05]  /*5f80*/  @P0 BRA `(.L_x_452) ;  /* 0xfffffffc00ec0947 */ /* 0x000fea000383ffff */
.L_x_451:
        /* <DEDUP_REMOVED lines=60> */
.L_x_455:
        /* <DEDUP_REMOVED lines=24> */
[----:B--2---:R-:W-:Y:S02]  /*64d0*/  F2FP.F16.F32.PACK_AB R7, R11, R2 ;  /* 0x000000020b07723e */ /* 0x004fe400000000ff */
[----:B------:R-:W-:Y:S02]  /*64e0*/  MOV R11, R24 ;  /* 0x00000018000b7202 */ /* 0x000fe40000000f00 */
[----:B---3--:R-:W-:Y:S01]  /*64f0*/  F2FP.F16.F32.PACK_AB R19, R17, R14 ;  /* 0x0000000e1113723e */ /* 0x008fe200000000ff */
[----:B------:R0:W-:Y:S04]  /*6500*/  STG.E desc[UR8][R8.64], R7 ;  /* 0x0000000708007986 */ /* 0x0001e8000c101908 */
[----:B------:R0:W-:Y:S01]  /*6510*/  STG.E desc[UR8][R10.64], R19 ;  /* 0x000000130a007986 */ /* 0x0001e2000c101908 */
[----:B------:R-:W-:Y:S01]  /*6520*/  IADD3.X R24, PT, PT, RZ, R24, RZ, P3, !PT ;  /* 0x00000018ff187210 */ /* 0x000fe20001ffe4ff */
[----:B------:R-:W-:Y:S06]  /*6530*/  @P1 BRA `(.L_x_455) ;  /* 0xfffffffc00841947 */ /* 0x000fec000383ffff */
.L_x_454:
[----:B------:R-:W-:Y:S05]  /*6540*/  BSYNC.RECONVERGENT B0 ;  /* 0x0000000000007941 */ /* 0x000fea0003800200 */
.L_x_453:
        /* <DEDUP_REMOVED lines=10> */
.L_x_456:
        /* <DEDUP_REMOVED lines=21> */
[----:B---3--:R-:W-:Y:S02]  /*6740*/  F2FP.F16.F32.PACK_AB R29, R7, R4 ;  /* 0x00000004071d723e */ /* 0x008fe400000000ff */
[----:B------:R-:W-:-:S04]  /*6750*/  IADD3 R4, P1, PT, R14, UR4, RZ ;  /* 0x000000040e047c10 */ /* 0x000fc8000ff3e0ff */
[----:B------:R-:W-:Y:S02]  /*6760*/  IADD3.X R5, PT, PT, R5, UR5, RZ, P1, !PT ;  /* 0x0000000505057c10 */ /* 0x000fe40008ffe4ff */
[----:B----4-:R-:W-:Y:S02]  /*6770*/  F2FP.F16.F32.PACK_AB R31, R11, R8 ;  /* 0x000000080b1f723e */ /* 0x010fe400000000ff */
        /* <DEDUP_REMOVED lines=20> */
[----:B--2---:R-:W-:Y:S02]  /*68c0*/  F2FP.F16.F32.PACK_AB R33, R33, R14 ;  /* 0x0000000e2121723e */ /* 0x004fe400000000ff */
[----:B---3--:R-:W-:-:S03]  /*68d0*/  F2FP.F16.F32.PACK_AB R35, R35, R16 ;  /* 0x000000102323723e */ /* 0x008fc600000000ff */
        /* <DEDUP_REMOVED lines=14> */
[----:B---3--:R-:W-:Y:S02]  /*69c0*/  F2FP.F16.F32.PACK_AB R31, R31, R14 ;  /* 0x0000000e1f1f723e */ /* 0x008fe400000000ff */
[----:B----4-:R-:W-:-:S03]  /*69d0*/  F2FP.F16.F32.PACK_AB R37, R37, R16 ;  /* 0x000000102525723e */ /* 0x010fc600000000ff */
        /* <DEDUP_REMOVED lines=17> */
[----:B----4-:R-:W-:Y:S02]  /*6af0*/  F2FP.F16.F32.PACK_AB R11, R11, R4 ;  /* 0x000000040b0b723e */ /* 0x010fe400000000ff */
[----:B-----5:R-:W-:-:S03]  /*6b00*/  F2FP.F16.F32.PACK_AB R5, R9, R6 ;  /* 0x000000060905723e */ /* 0x020fc600000000ff */
[----:B------:R3:W-:Y:S04]  /*6b10*/  STG.E desc[UR8][R28.64], R11 ;  /* 0x0000000b1c007986 */ /* 0x0007e8000c101908 */
[----:B------:R3:W-:Y:S01]  /*6b20*/  STG.E desc[UR8][R26.64], R5 ;  /* 0x000000051a007986 */ /* 0x0007e2000c101908 */
[----:B------:R-:W-:Y:S01]  /*6b30*/  HFMA2 R6, -RZ, RZ, 0, 0 ;  /* 0x00000000ff067431 */ /* 0x000fe200000001ff */
[----:B------:R-:W-:Y:S06]  /*6b40*/  @P0 BRA `(.L_x_456) ;  /* 0xfffffff800a80947 */ /* 0x000fec000383ffff */
[----:B------:R-:W-:Y:S05]  /*6b50*/  EXIT ;  /* 0x000000000000794d */ /* 0x000fea0003800000 */
.L_x_457:
        /* <DEDUP_REMOVED lines=10> */
.L_x_4888:


//--------------------- .text._Z35group_norm_nhwc_bwd_one_pass_kernelI11Bf16IOFp16WLi128ELi128ELi512EEv26Group_norm_nhwc_bwd_params --------------------------
	.section	.text._Z35group_norm_nhwc_bwd_one_pass_kernelI11Bf16IOFp16WLi128ELi128ELi512EEv26Group_norm_nhwc_bwd_params,"ax",@progbits
	.align	128
        .global         _Z35group_norm_nhwc_bwd_one_pass_kernelI11Bf16IOFp16WLi128ELi128ELi512EEv26Group_norm_nhwc_bwd_params
        .type           _Z35group_norm_nhwc_bwd_one_pass_kernelI11Bf16IOFp16WLi128ELi128ELi512EEv26Group_norm_nhwc_bwd_params,@function
        .size           _Z35group_norm_nhwc_bwd_one_pass_kernelI11Bf16IOFp16WLi128ELi128ELi512EEv26Group_norm_nhwc_bwd_params,(.L_x_4889 - _Z35group_norm_nhwc_bwd_one_pass_kernelI11Bf16IOFp16WLi128ELi128ELi512EEv26Group_norm_nhwc_bwd_params)
        .other          _Z35group_norm_nhwc_bwd_one_pass_kernelI11Bf16IOFp16WLi128ELi128ELi512EEv26Group_norm_nhwc_bwd_params,@"STO_CUDA_ENTRY STV_DEFAULT"
_Z35group_norm_nhwc_bwd_one_pass_kernelI11Bf16IOFp16WLi128ELi128ELi512EEv26Group_norm_nhwc_bwd_params:
.text._Z35group_norm_nhwc_bwd_one_pass_kernelI11Bf16IOFp16WLi128ELi128ELi512EEv26Group_norm_nhwc_bwd_params:
        /* <DEDUP_REMOVED lines=11> */
.L_x_525:
[----:B------:R-:W1:Y:S01]  /*00b0*/  LDC R15, c[0x0][0x410] ;  /* 0x00010400ff0f7b82 */ /* 0x000e620000000800 */
[----:B0-----:R-:W2:Y:S01]  /*00c0*/  S2R R4, SR_TID.X ;  /* 0x0000000000047919 */ /* 0x001ea20000002100 */
[----:B------:R-:W3:Y:S01]  /*00d0*/  LDCU UR4, c[0x0][0x41c] ;  /* 0x00008380ff0477ac */ /* 0x000ee20008000800 */
[----:B------:R-:W-:Y:S01]  /*00e0*/  ISETP.GE.AND P4, PT, R2, RZ, PT ;  /* 0x000000ff0200720c */ /* 0x000fe20003f86270 */
[----:B------:R-:W3:Y:S01]  /*00f0*/  S2R R5, SR_CTAID.X ;  /* 0x0000000000057919 */ /* 0x000ee20000002500 */
        /* <DEDUP_REMOVED lines=22> */
[----:B------:R-:W-:Y:S01]  /*0260*/  LOP3.LUT R8, R2, R15, RZ, 0x3c, !PT ;  /* 0x0000000f02087212 */ /* 0x000fe200078e3cff */
[----:B------:R-:W1:Y:S03]  /*0270*/  LDCU.U8 UR4, c[0x0][0x414] ;  /* 0x00008280ff0477ac */ /* 0x000e660008000000 */
[----:B----4-:R-:W-:Y:S02]  /*0280*/  ISETP.GE.U32.AND P2, PT, R25, UR8, PT ;  /* 0x0000000819007c0c */ /* 0x010fe4000bf46070 */
[----:B------:R-:W-:Y:S02]  /*0290*/  SHF.R.S32.HI R13, RZ, 0x1f, R25 ;  /* 0x0000001fff0d7819 */ /* 0x000fe40000011419 */
[----:B------:R-:W-:-:S02]  /*02a0*/  ISETP.GE.AND P0, PT, R8, RZ, PT ;  /* 0x000000ff0800720c */ /* 0x000fc40003f06270 */
[----:B------:R-:W-:Y:S02]  /*02b0*/  ISETP.GE.AND.EX P2, PT, R13, UR9, PT, P2 ;  /* 0x000000090d007c0c */ /* 0x000fe4000bf46320 */
[-C--:B------:R-:W-:Y:S02]  /*02c0*/  @!P3 IADD3 R6, PT, PT, R6, -R9.reuse, RZ ;  /* 0x800000090606b210 */ /* 0x080fe40007ffe0ff */
[----:B------:R-:W-:Y:S02]  /*02d0*/  @!P3 IADD3 R7, PT, PT, R7, 0x1, RZ ;  /* 0x000000010707b810 */ /* 0x000fe40007ffe0ff */
[CC--:B------:R-:W-:Y:S02]  /*02e0*/  ISETP.GE.U32.AND P1, PT, R6.reuse, R9.reuse, PT ;  /* 0x000000090600720c */ /* 0x0c0fe40003f26070 */
[----:B------:R-:W-:Y:S02]  /*02f0*/  ISETP.GT.U32.AND P5, PT, R9, R6, PT ;  /* 0x000000060900720c */ /* 0x000fe40003fa4070 */
[----:B------:R-:W-:-:S02]  /*0300*/  IADD3 R9, PT, PT, R6, -R9, RZ ;  /* 0x8000000906097210 */ /* 0x000fc40007ffe0ff */
[----:B------:R-:W-:Y:S01]  /*0310*/  IADD3 R11, PT, PT, R25, 0x8, RZ ;  /* 0x00000008190b7810 */ /* 0x000fe20007ffe0ff */
[----:B------:R-:W2:Y:S01]  /*0320*/  @!P2 LDC.64 R20, c[0x0][0x3f8] ;  /* 0x0000fe00ff14ab82 */ /* 0x000ea20000000a00 */
[----:B------:R-:W-:Y:S02]  /*0330*/  SEL R6, R9, R6, !P5 ;  /* 0x0000000609067207 */ /* 0x000fe40006800000 */
[----:B------:R-:W-:Y:S02]  /*0340*/  ISETP.GE.U32.AND P3, PT, R11, UR8, PT ;  /* 0x000000080b007c0c */ /* 0x000fe4000bf66070 */
[----:B------:R-:W-:Y:S02]  /*0350*/  SHF.R.S32.HI R17, RZ, 0x1f, R11 ;  /* 0x0000001fff117819 */ /* 0x000fe4000001140b */
[----:B------:R-:W-:Y:S01]  /*0360*/  @P1 IADD3 R7, PT, PT, R7, 0x1, RZ ;  /* 0x0000000107071810 */ /* 0x000fe20007ffe0ff */
[----:B------:R-:W3:Y:S01]  /*0370*/  @!P2 LDC.64 R22, c[0x0][0x3a0] ;  /* 0x0000e800ff16ab82 */ /* 0x000ee20000000a00 */
[----:B------:R-:W-:-:S02]  /*0380*/  ISETP.NE.AND P5, PT, R15, RZ, PT ;  /* 0x000000ff0f00720c */ /* 0x000fc40003fa5270 */
[----:B------:R-:W-:Y:S02]  /*0390*/  LOP3.LUT R9, RZ, R15, RZ, 0x33, !PT ;  /* 0x0000000fff097212 */ /* 0x000fe400078e33ff */
        /* <DEDUP_REMOVED lines=12> */
[----:B------:R-:W-:-:S03]  /*0460*/  IADD3 R15, PT, PT, R25, 0x10, RZ ;  /* 0x00000010190f7810 */ /* 0x000fc60007ffe0ff */
[----:B------:R-:W-:Y:S01]  /*0470*/  IMAD.WIDE.U32 R114, R7, UR10, R114 ;  /* 0x0000000a07727c25 */ /* 0x000fe2000f8e0072 */
[----:B------:R-:W-:Y:S01]  /*0480*/  ISETP.GE.U32.AND P4, PT, R15, UR8, PT ;  /* 0x000000080f007c0c */ /* 0x000fe2000bf86070 */
[----:B------:R-:W5:Y:S01]  /*0490*/  @!P3 LDC.64 R30, c[0x0][0x3a0] ;  /* 0x0000e800ff1ebb82 */ /* 0x000f620000000a00 */
[----:B------:R-:W-:Y:S01]  /*04a0*/  SHF.R.S32.HI R19, RZ, 0x1f, R15 ;  /* 0x0000001fff137819 */ /* 0x000fe2000001140f */
[----:B------:R-:W-:Y:S01]  /*04b0*/  IMAD R7, R7, UR11, R6 ;  /* 0x0000000b07077c24 */ /* 0x000fe2000f8e0206 */
[----:B------:R-:W-:Y:S01]  /*04c0*/  @!P2 MOV R116, R114 ;  /* 0x000000720074a202 */ /* 0x000fe20000000f00 */
[----:B--2---:R-:W-:Y:S01]  /*04d0*/  @!P2 IMAD R6, R13, R20, RZ ;  /* 0x000000140d06a224 */ /* 0x004fe200078e02ff */
[----:B------:R-:W-:Y:S02]  /*04e0*/  ISETP.GE.AND.EX P4, PT, R19, UR9, PT, P4 ;  /* 0x0000000913007c0c */ /* 0x000fe4000bf86340 */
[----:B------:R-:W-:Y:S01]  /*04f0*/  IADD3 R117, PT, PT, R115, R7, RZ ;  /* 0x0000000773757210 */ /* 0x000fe20007ffe0ff */
[C---:B------:R-:W-:Y:S01]  /*0500*/  @!P2 IMAD R9, R25.reuse, R21, R6 ;  /* 0x000000151909a224 */ /* 0x040fe200078e0206 */
[C---:B------:R-:W-:Y:S01]  /*0510*/  IADD3 R21, PT, PT, R25.reuse, 0x18, RZ ;  /* 0x0000001819157810 */ /* 0x040fe20007ffe0ff */
[----:B------:R-:W2:Y:S01]  /*0520*/  @!P3 LDC.64 R32, c[0x0][0x398] ;  /* 0x0000e600ff20bb82 */ /* 0x000ea20000000a00 */
[----:B------:R-:W-:Y:S01]  /*0530*/  @!P3 MOV R12, R114 ;  /* 0x00000072000cb202 */ /* 0x000fe20000000f00 */
[----:B------:R-:W-:Y:S01]  /*0540*/  @!P2 IMAD.WIDE.U32 R6, R25, R20, R116 ;  /* 0x000000141906a225 */ /* 0x000fe200078e0074 */
[----:B------:R-:W-:-:S04]  /*0550*/  @!P3 MOV R13, R117 ;  /* 0x00000075000db202 */ /* 0x000fc80000000f00 */
[----:B------:R-:W-:Y:S01]  /*0560*/  @!P2 IADD3 R9, PT, PT, R7, R9, RZ ;  /* 0x000000090709a210 */ /* 0x000fe20007ffe0ff */
[----:B------:R-:W1:Y:S01]  /*0570*/  @!P4 LDC.64 R34, c[0x0][0x3f8] ;  /* 0x0000fe00ff22cb82 */ /* 0x000e620000000a00 */
[C---:B------:R-:W-:Y:S01]  /*0580*/  @!P2 SHF.L.U32 R7, R6.reuse, 0x1, RZ ;  /* 0x000000010607a819 */ /* 0x040fe200000006ff */
[----:B0-----:R-:W-:Y:S01]  /*0590*/  @!P3 IMAD.WIDE.U32 R12, R11, R28, R12 ;  /* 0x0000001c0b0cb225 */ /* 0x001fe200078e000c */
[----:B------:R-:W-:Y:S02]  /*05a0*/  @!P2 SHF.L.U64.HI R14, R6, 0x1, R9 ;  /* 0x00000001060ea819 */ /* 0x000fe40000010209 */
[----:B---3--:R-:W-:Y:S01]  /*05b0*/  @!P2 IADD3 R8, P0, PT, R7, R22, RZ ;  /* 0x000000160708a210 */ /* 0x008fe20007f1e0ff */
[----:B------:R-:W-:Y:S02]  /*05c0*/  @!P3 IMAD R6, R17, R28, RZ ;  /* 0x0000001c1106b224 */ /* 0x000fe400078e02ff */
[----:B------:R-:W0:Y:S01]  /*05d0*/  @!P4 LDC.64 R36, c[0x0][0x398] ;  /* 0x0000e600ff24cb82 */ /* 0x000e220000000a00 */
[----:B------:R-:W-:Y:S01]  /*05e0*/  @!P2 IADD3.X R9, PT, PT, R14, R23, RZ, P0, !PT ;  /* 0x000000170e09a210 */ /* 0x000fe200007fe4ff */
[----:B------:R-:W-:Y:S01]  /*05f0*/  @!P3 IMAD R17, R11, R29, R6 ;  /* 0x0000001d0b11b224 */ /* 0x000fe200078e0206 */
[----:B------:R-:W-:-:S02]  /*0600*/  ISETP.GE.U32.AND P0, PT, R21, UR8, PT ;  /* 0x0000000815007c0c */ /* 0x000fc4000bf06070 */
[----:B------:R-:W-:Y:S02]  /*0610*/  SHF.R.S32.HI R29, RZ, 0x1f, R21 ;  /* 0x0000001fff1d7819 */ /* 0x000fe40000011415 */
[----:B----4-:R-:W-:Y:S02]  /*0620*/  @!P2 IADD3 R10, P1, PT, R7, R26, RZ ;  /* 0x0000001a070aa210 */ /* 0x010fe40007f3e0ff */
[----:B------:R-:W-:Y:S02]  /*0630*/  ISETP.GE.AND.EX P0, PT, R29, UR9, PT, P0 ;  /* 0x000000091d007c0c */ /* 0x000fe4000bf06300 */
[----:B------:R-:W-:Y:S01]  /*0640*/  @!P3 IADD3 R7, PT, PT, R13, R17, RZ ;  /* 0x000000110d07b210 */ /* 0x000fe20007ffe0ff */
[----:B-1----:R-:W-:Y:S01]  /*0650*/  @!P4 IMAD R16, R19, R34, RZ ;  /* 0x000000221310c224 */ /* 0x002fe200078e02ff */
[----:B------:R-:W-:Y:S02]  /*0660*/  @!P3 SHF.L.U32 R19, R12, 0x1, RZ ;  /* 0x000000010c13b819 */ /* 0x000fe400000006ff */
[----:B------:R-:W-:-:S02]  /*0670*/  IADD3 R23, PT, PT, R25, 0x20, RZ ;  /* 0x0000002019177810 */ /* 0x000fc40007ffe0ff */
[----:B------:R-:W-:-:S05]  /*0680*/  MOV R6, RZ ;  /* 0x000000ff00067202 */ /* 0x000fca0000000f00 */
[----:B------:R-:W1:Y:S01]  /*0690*/  @!P0 LDC.64 R38, c[0x0][0x3f8] ;  /* 0x0000fe00ff268b82 */ /* 0x000e620000000a00 */
[----:B------:R-:W-:Y:S02]  /*06a0*/  @!P2 IADD3.X R11, PT, PT, R14, R27, RZ, P1, !PT ;  /* 0x0000001b0e0ba210 */ /* 0x000fe40000ffe4ff */
[----:B------:R-:W-:Y:S02]  /*06b0*/  @!P3 SHF.L.U64.HI R18, R12, 0x1, R7 ;  /* 0x000000010c12b819 */ /* 0x000fe40000010207 */
[----:B-----5:R-:W-:Y:S01]  /*06c0*/  @!P3 IADD3 R12, P1, PT, R19, R30, RZ ;  /* 0x0000001e130cb210 */ /* 0x020fe20007f3e0ff */
[----:B------:R-:W-:Y:S01]  /*06d0*/  @!P4 IMAD R27, R15, R35, R16 ;  /* 0x000000230f1bc224 */ /* 0x000fe200078e0210 */
[----:B------:R-:W-:Y:S01]  /*06e0*/  @!P4 MOV R16, R114 ;  /* 0x000000720010c202 */ /* 0x000fe20000000f00 */
[----:B------:R3:W4:Y:S01]  /*06f0*/  @!P2 LDG.E R6, desc[UR6][R8.64] ;  /* 0x000000060806a981 */ /* 0x000722000c1e1900 */
[----:B------:R-:W-:Y:S01]  /*0700*/  @!P4 MOV R17, R117 ;  /* 0x000000750011c202 */ /* 0x000fe20000000f00 */
[----:B------:R-:W5:Y:S01]  /*0710*/  @!P0 LDC.64 R40, c[0x0][0x3a0] ;  /* 0x0000e800ff288b82 */ /* 0x000f620000000a00 */
[----:B------:R-:W-:-:S02]  /*0720*/  @!P3 IADD3.X R13, PT, PT, R18, R31, RZ, P1, !PT ;  /* 0x0000001f120db210 */ /* 0x000fc40000ffe4ff */
[----:B------:R-:W-:Y:S01]  /*0730*/  ISETP.GE.U32.AND P1, PT, R23, UR8, PT ;  /* 0x0000000817007c0c */ /* 0x000fe2000bf26070 */
[----:B------:R-:W-:Y:S01]  /*0740*/  @!P4 IMAD.WIDE.U32 R16, R15, R34, R16 ;  /* 0x000000220f10c225 */ /* 0x000fe200078e0010 */
[----:B------:R-:W-:Y:S02]  /*0750*/  SHF.R.S32.HI R31, RZ, 0x1f, R23 ;  /* 0x0000001fff1f7819 */ /* 0x000fe40000011417 */
[----:B------:R-:W-:Y:S01]  /*0760*/  MOV R7, RZ ;  /* 0x000000ff00077202 */ /* 0x000fe20000000f00 */
[----:B------:R-:W0:Y:S01]  /*0770*/  @!P4 LDC.64 R34, c[0x0][0x3a0] ;  /* 0x0000e800ff22cb82 */ /* 0x000e220000000a00 */
[----:B------:R-:W-:Y:S02]  /*0780*/  ISETP.GE.AND.EX P1, PT, R31, UR9, PT, P1 ;  /* 0x000000091f007c0c */ /* 0x000fe4000bf26310 */
[----:B---3--:R-:W-:Y:S02]  /*0790*/  MOV R8, RZ ;  /* 0x000000ff00087202 */ /* 0x008fe40000000f00 */
[----:B------:R3:W4:Y:S01]  /*07a0*/  @!P2 LDG.E R7, desc[UR6][R10.64] ;  /* 0x000000060a07a981 */ /* 0x000722000c1e1900 */
[----:B--2---:R-:W-:-:S02]  /*07b0*/  @!P3 IADD3 R14, P2, PT, R19, R32, RZ ;  /* 0x00000020130eb210 */ /* 0x004fc40007f5e0ff */
[----:B------:R-:W-:Y:S01]  /*07c0*/  @!P4 IADD3 R9, PT, PT, R17, R27, RZ ;  /* 0x0000001b1109c210 */ /* 0x000fe20007ffe0ff */
[----:B------:R-:W2:Y:S01]  /*07d0*/  @!P0 LDC.64 R42, c[0x0][0x398] ;  /* 0x0000e600ff2a8b82 */ /* 0x000ea20000000a00 */
[----:B------:R-:W-:Y:S01]  /*07e0*/  IADD3 R27, PT, PT, R25, 0x28, RZ ;  /* 0x00000028191b7810 */ /* 0x000fe20007ffe0ff */
[----:B------:R0:W4:Y:S01]  /*07f0*/  @!P3 LDG.E R8, desc[UR6][R12.64] ;  /* 0x000000060c08b981 */ /* 0x000122000c1e1900 */
[----:B------:R-:W-:Y:S01]  /*0800*/  @!P3 IADD3.X R15, PT, PT, R18, R33, RZ, P2, !PT ;  /* 0x00000021120fb210 */ /* 0x000fe200017fe4ff */
[----:B-1----:R-:W-:Y:S01]  /*0810*/  @!P0 IMAD R18, R29, R38, RZ ;  /* 0x000000261d128224 */ /* 0x002fe200078e02ff */
[----:B------:R-:W-:Y:S02]  /*0820*/  ISETP.GE.U32.AND P2, PT, R27, UR8, PT ;  /* 0x000000081b007c0c */ /* 0x000fe4000bf46070 */
[----:B------:R-:W-:Y:S01]  /*0830*/  SHF.R.S32.HI R33, RZ, 0x1f, R27 ;  /* 0x0000001fff217819 */ /* 0x000fe2000001141b */
[----:B------:R-:W1:Y:S01]  /*0840*/  @!P1 LDC.64 R44, c[0x0][0x3f8] ;  /* 0x0000fe00ff2c9b82 */ /* 0x000e620000000a00 */
[----:B------:R-:W-:Y:S01]  /*0850*/  @!P0 IMAD R29, R21, R39, R18 ;  /* 0x00000027151d8224 */ /* 0x000fe200078e0212 */
[----:B------:R-:W-:-:S02]  /*0860*/  @!P0 MOV R18, R114 ;  /* 0x0000007200128202 */ /* 0x000fc40000000f00 */
[----:B------:R-:W-:Y:S02]  /*0870*/  @!P0 MOV R19, R117 ;  /* 0x0000007500138202 */ /* 0x000fe40000000f00 */
[----:B------:R-:W-:Y:S02]  /*0880*/  ISETP.GE.AND.EX P2, PT, R33, UR9, PT, P2 ;  /* 0x0000000921007c0c */ /* 0x000fe4000bf46320 */
[C---:B------:R-:W-:Y:S02]  /*0890*/  @!P4 SHF.L.U64.HI R20, R16.reuse, 0x1, R9 ;  /* 0x000000011014c819 */ /* 0x040fe40000010209 */
[----:B------:R-:W-:Y:S01]  /*08a0*/  MOV R9, RZ ;  /* 0x000000ff00097202 */ /* 0x000fe20000000f00 */
[----:B------:R-:W-:Y:S01]  /*08b0*/  @!P0 IMAD.WIDE.U32 R18, R21, R38, R18 ;  /* 0x0000002615128225 */ /* 0x000fe200078e0012 */
[----:B------:R-:W-:Y:S02]  /*08c0*/  @!P4 SHF.L.U32 R17, R16, 0x1, RZ ;  /* 0x000000011011c819 */ /* 0x000fe400000006ff */
[----:B---3--:R-:W-:Y:S01]  /*08d0*/  CS2R R10, SRZ ;  /* 0x00000000000a7805 */ /* 0x008fe2000001ff00 */
[----:B------:R-:W3:Y:S01]  /*08e0*/  @!P1 LDC.64 R38, c[0x0][0x3a0] ;  /* 0x0000e800ff269b82 */ /* 0x000ee20000000a00 */
[----:B------:R5:W4:Y:S01]  /*08f0*/  @!P3 LDG.E R9, desc[UR6][R14.64] ;  /* 0x000000060e09b981 */ /* 0x000b22000c1e1900 */
[----:B0-----:R-:W-:-:S02]  /*0900*/  @!P4 IADD3 R12, P5, PT, R17, R34, RZ ;  /* 0x00000022110cc210 */ /* 0x001fc40007fbe0ff */
[----:B------:R-:W-:Y:S02]  /*0910*/  @!P4 IADD3 R16, P3, PT, R17, R36, RZ ;  /* 0x000000241110c210 */ /* 0x000fe40007f7e0ff */
[----:B------:R-:W-:Y:S02]  /*0920*/  @!P4 IADD3.X R13, PT, PT, R20, R35, RZ, P5, !PT ;  /* 0x00000023140dc210 */ /* 0x000fe40002ffe4ff */
[----:B------:R-:W0:Y:S01]  /*0930*/  @!P2 LDC.64 R46, c[0x0][0x3f8] ;  /* 0x0000fe00ff2eab82 */ /* 0x000e220000000a00 */
[----:B-----5:R-:W-:Y:S02]  /*0940*/  @!P0 IADD3 R15, PT, PT, R19, R29, RZ ;  /* 0x0000001d130f8210 */ /* 0x020fe40007ffe0ff */
[----:B------:R-:W5:Y:S01]  /*0950*/  @!P4 LDG.E R10, desc[UR6][R12.64] ;  /* 0x000000060c0ac981 */ /* 0x000f62000c1e1900 */
[----:B------:R-:W-:Y:S02]  /*0960*/  @!P0 SHF.L.U32 R19, R18, 0x1, RZ ;  /* 0x0000000112138819 */ /* 0x000fe400000006ff */
[----:B------:R-:W-:-:S02]  /*0970*/  @!P4 IADD3.X R17, PT, PT, R20, R37, RZ, P3, !PT ;  /* 0x000000251411c210 */ /* 0x000fc40001ffe4ff */
[----:B------:R-:W-:Y:S02]  /*0980*/  @!P0 SHF.L.U64.HI R20, R18, 0x1, R15 ;  /* 0x0000000112148819 */ /* 0x000fe4000001020f */
[----:B------:R-:W-:Y:S01]  /*0990*/  @!P0 IADD3 R14, P3, PT, R19, R40, RZ ;  /* 0x00000028130e8210 */ /* 0x000fe20007f7e0ff */
[----:B------:R2:W5:Y:S01]  /*09a0*/  @!P4 LDG.E R11, desc[UR6][R16.64] ;  /* 0x00000006100bc981 */ /* 0x000562000c1e1900 */
[----:B------:R-:W-:Y:S02]  /*09b0*/  IADD3 R29, PT, PT, R25, 0x30, RZ ;  /* 0x00000030191d7810 */ /* 0x000fe40007ffe0ff */
[----:B------:R-:W-:Y:S02]  /*09c0*/  @!P0 IADD3.X R15, PT, PT, R20, R41, RZ, P3, !PT ;  /* 0x00000029140f8210 */ /* 0x000fe40001ffe4ff */
[----:B------:R-:W-:Y:S01]  /*09d0*/  ISETP.GE.U32.AND P3, PT, R29, UR8, PT ;  /* 0x000000081d007c0c */ /* 0x000fe2000bf66070 */
[----:B------:R-:W3:Y:S01]  /*09e0*/  @!P1 LDC.64 R40, c[0x0][0x398] ;  /* 0x0000e600ff289b82 */ /* 0x000ee20000000a00 */
[----:B------:R-:W-:Y:S01]  /*09f0*/  SHF.R.S32.HI R35, RZ, 0x1f, R29 ;  /* 0x0000001fff237819 */ /* 0x000fe2000001141d */
[----:B-1----:R-:W-:Y:S01]  /*0a00*/  @!P1 IMAD R22, R31, R44, RZ ;  /* 0x0000002c1f169224 */ /* 0x002fe200078e02ff */
[----:B--2---:R-:W-:-:S02]  /*0a10*/  @!P0 IADD3 R18, P4, PT, R19, R42, RZ ;  /* 0x0000002a13128210 */ /* 0x004fc40007f9e0ff */
[----:B------:R-:W-:Y:S02]  /*0a20*/  @!P1 MOV R16, R114 ;  /* 0x0000007200109202 */ /* 0x000fe40000000f00 */
[----:B------:R-:W-:Y:S02]  /*0a30*/  @!P1 MOV R17, R117 ;  /* 0x0000007500119202 */ /* 0x000fe40000000f00 */
[----:B------:R-:W-:Y:S01]  /*0a40*/  ISETP.GE.AND.EX P3, PT, R35, UR9, PT, P3 ;  /* 0x0000000923007c0c */ /* 0x000fe2000bf66330 */
[C---:B------:R-:W-:Y:S01]  /*0a50*/  @!P1 IMAD R13, R23.reuse, R45, R22 ;  /* 0x0000002d170d9224 */ /* 0x040fe200078e0216 */
[----:B------:R-:W-:Y:S01]  /*0a60*/  @!P0 IADD3.X R19, PT, PT, R20, R43, RZ, P4, !PT ;  /* 0x0000002b14138210 */ /* 0x000fe200027fe4ff */
[----:B------:R-:W-:Y:S01]  /*0a70*/  @!P1 IMAD.WIDE.U32 R16, R23, R44, R16 ;  /* 0x0000002c17109225 */ /* 0x000fe200078e0010 */
[----:B------:R-:W1:Y:S01]  /*0a80*/  @!P2 LDC.64 R42, c[0x0][0x3a0] ;  /* 0x0000e800ff2aab82 */ /* 0x000e620000000a00 */
[----:B------:R-:W-:-:S03]  /*0a90*/  IADD3 R31, PT, PT, R25, 0x38, RZ ;  /* 0x00000038191f7810 */ /* 0x000fc60007ffe0ff */
[----:B------:R-:W-:Y:S02]  /*0aa0*/  @!P1 IADD3 R13, PT, PT, R17, R13, RZ ;  /* 0x0000000d110d9210 */ /* 0x000fe40007ffe0ff */
[C---:B------:R-:W-:Y:S02]  /*0ab0*/  @!P1 SHF.L.U32 R23, R16.reuse, 0x1, RZ ;  /* 0x0000000110179819 */ /* 0x040fe400000006ff */
[----:B------:R-:W-:Y:S01]  /*0ac0*/  @!P1 SHF.L.U64.HI R30, R16, 0x1, R13 ;  /* 0x00000001101e9819 */ /* 0x000fe2000001020d */
[----:B------:R-:W2:Y:S01]  /*0ad0*/  @!P3 LDC.64 R48, c[0x0][0x3f8] ;  /* 0x0000fe00ff30bb82 */ /* 0x000ea20000000a00 */
[----:B------:R-:W-:Y:S01]  /*0ae0*/  ISETP.GE.U32.AND P4, PT, R31, UR8, PT ;  /* 0x000000081f007c0c */ /* 0x000fe2000bf86070 */
[----:B0-----:R-:W-:Y:S01]  /*0af0*/  @!P2 IMAD R20, R33, R46, RZ ;  /* 0x0000002e2114a224 */ /* 0x001fe200078e02ff */
[----:B------:R-:W-:Y:S02]  /*0b00*/  SHF.R.S32.HI R37, RZ, 0x1f, R31 ;  /* 0x0000001fff257819 */ /* 0x000fe4000001141f */
[----:B------:R-:W-:-:S02]  /*0b10*/  @!P2 MOV R16, R114 ;  /* 0x000000720010a202 */ /* 0x000fc40000000f00 */
[----:B------:R-:W-:Y:S01]  /*0b20*/  @!P2 MOV R17, R117 ;  /* 0x000000750011a202 */ /* 0x000fe20000000f00 */
[----:B------:R-:W0:Y:S01]  /*0b30*/  @!P2 LDC.64 R44, c[0x0][0x398] ;  /* 0x0000e600ff2cab82 */ /* 0x000e220000000a00 */
[----:B------:R-:W-:Y:S02]  /*0b40*/  MOV R12, RZ ;  /* 0x000000ff000c7202 */ /* 0x000fe40000000f00 */
[----:B------:R-:W-:Y:S01]  /*0b50*/  MOV R13, RZ ;  /* 0x000000ff000d7202 */ /* 0x000fe20000000f00 */
[----:B------:R-:W-:Y:S01]  /*0b60*/  @!P2 IMAD R21, R27, R47, R20 ;  /* 0x0000002f1b15a224 */ /* 0x000fe200078e0214 */
[----:B------:R-:W-:Y:S01]  /*0b70*/  ISETP.GE.AND.EX P4, PT, R37, UR9, PT, P4 ;  /* 0x0000000925007c0c */ /* 0x000fe2000bf86340 */
[----:B------:R-:W-:Y:S01]  /*0b80*/  @!P2 IMAD.WIDE.U32 R16, R27, R46, R16 ;  /* 0x0000002e1b10a225 */ /* 0x000fe200078e0010 */
[----:B------:R3:W5:Y:S02]  /*0b90*/  @!P0 LDG.E R12, desc[UR6][R14.64] ;  /* 0x000000060e0c8981 */ /* 0x000764000c1e1900 */
[----:B---3--:R-:W-:-:S02]  /*0ba0*/  @!P1 IADD3 R20, P5, PT, R23, R38, RZ ;  /* 0x0000002617149210 */ /* 0x008fc40007fbe0ff */
[----:B------:R0:W3:Y:S01]  /*0bb0*/  @!P0 LDG.E R13, desc[UR6][R18.64] ;  /* 0x00000006120d8981 */ /* 0x0000e2000c1e1900 */
[----:B------:R-:W-:Y:S02]  /*0bc0*/  @!P1 IADD3 R22, P0, PT, R23, R40, RZ ;  /* 0x0000002817169210 */ /* 0x000fe40007f1e0ff */
[----:B------:R-:W-:-:S04]  /*0bd0*/  @!P2 IADD3 R15, PT, PT, R17, R21, RZ ;  /* 0x00000015110fa210 */ /* 0x000fc80007ffe0ff */
[----:B------:R-:W0:Y:S01]  /*0be0*/  @!P4 LDC.64 R46, c[0x0][0x3f8] ;  /* 0x0000fe00ff2ecb82 */ /* 0x000e220000000a00 */
[----:B------:R-:W-:Y:S02]  /*0bf0*/  @!P2 SHF.L.U32 R17, R16, 0x1, RZ ;  /* 0x000000011011a819 */ /* 0x000fe400000006ff */
[C---:B------:R-:W-:Y:S02]  /*0c00*/  @!P1 IADD3.X R23, PT, PT, R30.reuse, R41, RZ, P0, !PT ;  /* 0x000000291e179210 */ /* 0x040fe400007fe4ff */
[----:B------:R-:W-:Y:S02]  /*0c10*/  @!P1 IADD3.X R21, PT, PT, R30, R39, RZ, P5, !PT ;  /* 0x000000271e159210 */ /* 0x000fe40002ffe4ff */
[----:B------:R-:W-:Y:S01]  /*0c20*/  @!P2 SHF.L.U64.HI R28, R16, 0x1, R15 ;  /* 0x00000001101ca819 */ /* 0x000fe2000001020f */
[----:B------:R-:W0:Y:S01]  /*0c30*/  @!P3 LDC.64 R40, c[0x0][0x3a0] ;  /* 0x0000e800ff28bb82 */ /* 0x000e220000000a00 */
[----:B-1----:R-:W-:Y:S02]  /*0c40*/  @!P2 IADD3 R26, P5, PT, R17, R42, RZ ;  /* 0x0000002a111aa210 */ /* 0x002fe40007fbe0ff */
[----:B------:R-:W-:-:S02]  /*0c50*/  MOV R14, RZ ;  /* 0x000000ff000e7202 */ /* 0x000fc40000000f00 */
[----:B------:R-:W-:Y:S02]  /*0c60*/  IADD3 R33, PT, PT, R25, 0x40, RZ ;  /* 0x0000004019217810 */ /* 0x000fe40007ffe0ff */
[----:B------:R-:W-:Y:S02]  /*0c70*/  @!P2 IADD3.X R27, PT, PT, R28, R43, RZ, P5, !PT ;  /* 0x0000002b1c1ba210 */ /* 0x000fe40002ffe4ff */
[----:B------:R-:W-:Y:S01]  /*0c80*/  ISETP.GE.U32.AND P5, PT, R33, UR8, PT ;  /* 0x0000000821007c0c */ /* 0x000fe2000bfa6070 */
[----:B------:R1:W3:Y:S01]  /*0c90*/  @!P1 LDG.E R14, desc[UR6][R20.64] ;  /* 0x00000006140e9981 */ /* 0x0002e2000c1e1900 */
[----:B------:R-:W-:Y:S01]  /*0ca0*/  SHF.R.S32.HI R39, RZ, 0x1f, R33 ;  /* 0x0000001fff277819 */ /* 0x000fe20000011421 */
[----:B--2---:R-:W-:Y:S01]  /*0cb0*/  @!P3 IMAD R30, R35, R48, RZ ;  /* 0x00000030231eb224 */ /* 0x004fe200078e02ff */
[----:B0-----:R-:W-:Y:S01]  /*0cc0*/  @!P2 IADD3 R18, P0, PT, R17, R44, RZ ;  /* 0x0000002c1112a210 */ /* 0x001fe20007f1e0ff */
[----:B------:R-:W0:Y:S01]  /*0cd0*/  @!P3 LDC.64 R42, c[0x0][0x398] ;  /* 0x0000e600ff2abb82 */ /* 0x000e220000000a00 */
[----:B------:R-:W-:-:S02]  /*0ce0*/  ISETP.GE.AND.EX P5, PT, R39, UR9, PT, P5 ;  /* 0x0000000927007c0c */ /* 0x000fc4000bfa6350 */
[----:B-1----:R-:W-:Y:S02]  /*0cf0*/  @!P3 MOV R20, R114 ;  /* 0x000000720014b202 */ /* 0x002fe40000000f00 */
[----:B------:R-:W-:Y:S01]  /*0d00*/  @!P3 MOV R21, R117 ;  /* 0x000000750015b202 */ /* 0x000fe20000000f00 */
[C---:B------:R-:W-:Y:S01]  /*0d10*/  @!P3 IMAD R35, R29.reuse, R49, R30 ;  /* 0x000000311d23b224 */ /* 0x040fe200078e021e */
[----:B------:R-:W-:Y:S01]  /*0d20*/  MOV R15, RZ ;  /* 0x000000ff000f7202 */ /* 0x000fe20000000f00 */
[----:B------:R-:W-:Y:S01]  /*0d30*/  @!P3 IMAD.WIDE.U32 R20, R29, R48, R20 ;  /* 0x000000301d14b225 */ /* 0x000fe200078e0014 */
[----:B------:R-:W-:Y:S01]  /*0d40*/  @!P2 IADD3.X R19, PT, PT, R28, R45, RZ, P0, !PT ;  /* 0x0000002d1c13a210 */ /* 0x000fe200007fe4ff */
[----:B------:R-:W1:Y:S01]  /*0d50*/  @!P4 LDC.64 R48, c[0x0][0x398] ;  /* 0x0000e600ff30cb82 */ /* 0x000e620000000a00 */
[----:B------:R-:W-:Y:S02]  /*0d60*/  MOV R16, RZ ;  /* 0x000000ff00107202 */ /* 0x000fe40000000f00 */
[----:B------:R2:W3:Y:S01]  /*0d70*/  @!P1 LDG.E R15, desc[UR6][R22.64] ;  /* 0x00000006160f9981 */ /* 0x0004e2000c1e1900 */
[----:B------:R-:W-:-:S04]  /*0d80*/  @!P3 IADD3 R21, PT, PT, R21, R35, RZ ;  /* 0x000000231515b210 */ /* 0x000fc80007ffe0ff */
[----:B------:R-:W1:Y:S01]  /*0d90*/  @!P4 LDC.64 R44, c[0x0][0x3a0] ;  /* 0x0000e800ff2ccb82 */ /* 0x000e620000000a00 */
[----:B------:R-:W-:Y:S01]  /*0da0*/  MOV R17, RZ ;  /* 0x000000ff00117202 */ /* 0x000fe20000000f00 */
[----:B------:R2:W3:Y:S02]  /*0db0*/  @!P2 LDG.E R16, desc[UR6][R26.64] ;  /* 0x000000061a10a981 */ /* 0x0004e4000c1e1900 */
[C---:B--2---:R-:W-:Y:S02]  /*0dc0*/  @!P3 SHF.L.U32 R23, R20.reuse, 0x1, RZ ;  /* 0x000000011417b819 */ /* 0x044fe400000006ff */
[----:B------:R-:W-:Y:S02]  /*0dd0*/  @!P3 SHF.L.U64.HI R28, R20, 0x1, R21 ;  /* 0x00000001141cb819 */ /* 0x000fe40000010215 */
[----:B------:R-:W2:Y:S01]  /*0de0*/  @!P5 LDC.64 R50, c[0x0][0x3f8] ;  /* 0x0000fe00ff32db82 */ /* 0x000ea20000000a00 */
[----:B------:R-:W-:Y:S01]  /*0df0*/  @!P3 IADD3 R20, P0, PT, R23, R40, RZ ;  /* 0x000000281714b210 */ /* 0x000fe20007f1e0ff */
[----:B------:R-:W-:Y:S01]  /*0e00*/  @!P4 IMAD R22, R37, R46, RZ ;  /* 0x0000002e2516c224 */ /* 0x000fe200078e02ff */
[----:B------:R-:W-:Y:S01]  /*0e10*/  IADD3 R35, PT, PT, R25, 0x48, RZ ;  /* 0x0000004819237810 */ /* 0x000fe20007ffe0ff */
[----:B------:R0:W3:Y:S01]  /*0e20*/  @!P2 LDG.E R17, desc[UR6][R18.64] ;  /* 0x000000061211a981 */ /* 0x0000e2000c1e1900 */
[----:B------:R-:W-:-:S02]  /*0e30*/  @!P4 MOV R26, R114 ;  /* 0x00000072001ac202 */ /* 0x000fc40000000f00 */
[----:B------:R-:W-:Y:S01]  /*0e40*/  @!P4 MOV R27, R117 ;  /* 0x00000075001bc202 */ /* 0x000fe20000000f00 */
[----:B------:R-:W2:Y:S01]  /*0e50*/  @!P5 LDC.64 R52, c[0x0][0x398] ;  /* 0x0000e600ff34db82 */ /* 0x000ea20000000a00 */
[----:B------:R-:W-:Y:S02]  /*0e60*/  @!P3 IADD3.X R21, PT, PT, R28, R41, RZ, P0, !PT ;  /* 0x000000291c15b210 */ /* 0x000fe400007fe4ff */
[----:B------:R-:W-:Y:S02]  /*0e70*/  ISETP.GE.U32.AND P2, PT, R35, UR8, PT ;  /* 0x0000000823007c0c */ /* 0x000fe4000bf46070 */
[----:B------:R-:W-:Y:S01]  /*0e80*/  SHF.R.S32.HI R41, RZ, 0x1f, R35 ;  /* 0x0000001fff297819 */ /* 0x000fe20000011423 */
[C---:B------:R-:W-:Y:S02]  /*0e90*/  @!P4 IMAD R29, R31.reuse, R47, R22 ;  /* 0x0000002f1f1dc224 */ /* 0x040fe400078e0216 */
[----:B------:R-:W-:Y:S01]  /*0ea0*/  @!P4 IMAD.WIDE.U32 R26, R31, R46, R26 ;  /* 0x0000002e1f1ac225 */ /* 0x000fe200078e001a */
[----:B------:R-:W-:Y:S01]  /*0eb0*/  ISETP.GE.AND.EX P2, PT, R41, UR9, PT, P2 ;  /* 0x0000000929007c0c */ /* 0x000fe2000bf46320 */
[----:B------:R-:W2:Y:S01]  /*0ec0*/  @!P5 LDC.64 R46, c[0x0][0x3a0] ;  /* 0x0000e800ff2edb82 */ /* 0x000ea20000000a00 */
[----:B0-----:R-:W-:-:S02]  /*0ed0*/  @!P3 IADD3 R22, P0, PT, R23, R42, RZ ;  /* 0x0000002a1716b210 */ /* 0x001fc40007f1e0ff */
[----:B------:R-:W-:Y:S02]  /*0ee0*/  @!P4 IADD3 R19, PT, PT, R27, R29, RZ ;  /* 0x0000001d1b13c210 */ /* 0x000fe40007ffe0ff */
[----:B------:R-:W-:Y:S02]  /*0ef0*/  IADD3 R37, PT, PT, R25, 0x50, RZ ;  /* 0x0000005019257810 */ /* 0x000fe40007ffe0ff */
[----:B------:R-:W-:Y:S02]  /*0f00*/  @!P4 SHF.L.U32 R29, R26, 0x1, RZ ;  /* 0x000000011a1dc819 */ /* 0x000fe400000006ff */
[----:B------:R-:W-:Y:S02]  /*0f10*/  MOV R18, RZ ;  /* 0x000000ff00127202 */ /* 0x000fe40000000f00 */
[----:B------:R-:W-:Y:S01]  /*0f20*/  @!P3 IADD3.X R23, PT, PT, R28, R43, RZ, P0, !PT ;  /* 0x0000002b1c17b210 */ /* 0x000fe200007fe4ff */
[----:B------:R-:W0:Y:S01]  /*0f30*/  @!P2 LDC.64 R54, c[0x0][0x3f8] ;  /* 0x0000fe00ff36ab82 */ /* 0x000e220000000a00 */
[----:B------:R-:W-:-:S02]  /*0f40*/  @!P4 SHF.L.U64.HI R30, R26, 0x1, R19 ;  /* 0x000000011a1ec819 */ /* 0x000fc40000010213 */
[----:B------:R-:W-:Y:S01]  /*0f50*/  ISETP.GE.U32.AND P1, PT, R37, UR8, PT ;  /* 0x0000000825007c0c */ /* 0x000fe2000bf26070 */
[----:B------:R2:W3:Y:S01]  /*0f60*/  @!P3 LDG.E R18, desc[UR6][R20.64] ;  /* 0x000000061412b981 */ /* 0x0004e2000c1e1900 */
[----:B------:R-:W-:Y:S02]  /*0f70*/  SHF.R.S32.HI R43, RZ, 0x1f, R37 ;  /* 0x0000001fff2b7819 */ /* 0x000fe40000011425 */
[C---:B-1----:R-:W-:Y:S02]  /*0f80*/  @!P4 IADD3 R26, P0, PT, R29.reuse, R44, RZ ;  /* 0x0000002c1d1ac210 */ /* 0x042fe40007f1e0ff */
[----:B------:R-:W-:Y:S02]  /*0f90*/  @!P4 IADD3 R28, P6, PT, R29, R48, RZ ;  /* 0x000000301d1cc210 */ /* 0x000fe40007fde0ff */
[----:B------:R-:W-:Y:S02]  /*0fa0*/  ISETP.GE.AND.EX P1, PT, R43, UR9, PT, P1 ;  /* 0x000000092b007c0c */ /* 0x000fe4000bf26310 */
[----:B------:R-:W-:-:S02]  /*0fb0*/  @!P4 IADD3.X R27, PT, PT, R30, R45, RZ, P0, !PT ;  /* 0x0000002d1e1bc210 */ /* 0x000fc400007fe4ff */
[----:B------:R-:W-:Y:S01]  /*0fc0*/  @!P4 IADD3.X R29, PT, PT, R30, R49, RZ, P6, !PT ;  /* 0x000000311e1dc210 */ /* 0x000fe200037fe4ff */
[----:B--2---:R-:W-:Y:S01]  /*0fd0*/  @!P5 IMAD R20, R39, R50, RZ ;  /* 0x000000322714d224 */ /* 0x004fe200078e02ff */
[----:B------:R-:W-:Y:S01]  /*0fe0*/  @!P5 MOV R30, R114 ;  /* 0x00000072001ed202 */ /* 0x000fe20000000f00 */
[----:B------:R-:W1:Y:S01]  /*0ff0*/  @!P2 LDC.64 R44, c[0x0][0x3a0] ;  /* 0x0000e800ff2cab82 */ /* 0x000e620000000a00 */
[----:B------:R-:W-:Y:S01]  /*1000*/  @!P5 MOV R31, R117 ;  /* 0x00000075001fd202 */ /* 0x000fe20000000f00 */
[C---:B------:R-:W-:Y:S02]  /*1010*/  @!P5 IMAD R39, R33.reuse, R51, R20 ;  /* 0x000000332127d224 */ /* 0x040fe400078e0214 */
[----:B------:R-:W-:-:S04]  /*1020*/  @!P5 IMAD.WIDE.U32 R30, R33, R50, R30 ;  /* 0x00000032211ed225 */ /* 0x000fc800078e001e */
[----:B------:R-:W2:Y:S01]  /*1030*/  @!P1 LDC.64 R48, c[0x0][0x3f8] ;  /* 0x0000fe00ff309b82 */ /* 0x000ea20000000a00 */
[----:B------:R-:W-:Y:S02]  /*1040*/  @!P5 IADD3 R31, PT, PT, R31, R39, RZ ;  /* 0x000000271f1fd210 */ /* 0x000fe40007ffe0ff */
[C---:B------:R-:W-:Y:S02]  /*1050*/  @!P5 SHF.L.U32 R33, R30.reuse, 0x1, RZ ;  /* 0x000000011e21d819 */ /* 0x040fe400000006ff */
[----:B------:R-:W-:Y:S02]  /*1060*/  @!P5 SHF.L.U64.HI R34, R30, 0x1, R31 ;  /* 0x000000011e22d819 */ /* 0x000fe4000001021f */
[----:B------:R-:W-:Y:S02]  /*1070*/  CS2R R20, SRZ ;  /* 0x0000000000147805 */ /* 0x000fe4000001ff00 */
[----:B------:R-:W-:Y:S01]  /*1080*/  @!P5 IADD3 R30, P0, PT, R33, R46, RZ ;  /* 0x0000002e211ed210 */ /* 0x000fe20007f1e0ff */
[----:B------:R-:W1:Y:S01]  /*1090*/  @!P1 LDC.64 R50, c[0x0][0x3a0] ;  /* 0x0000e800ff329b82 */ /* 0x000e620000000a00 */
[----:B------:R-:W-:-:S02]  /*10a0*/  MOV R19, RZ ;  /* 0x000000ff00137202 */ /* 0x000fc40000000f00 */
[----:B------:R-:W-:Y:S01]  /*10b0*/  @!P5 IADD3.X R31, PT, PT, R34, R47, RZ, P0, !PT ;  /* 0x0000002f221fd210 */ /* 0x000fe200007fe4ff */
[----:B------:R0:W3:Y:S01]  /*10c0*/  @!P4 LDG.E R20, desc[UR6][R26.64] ;  /* 0x000000061a14c981 */ /* 0x0000e2000c1e1900 */
[----:B------:R-:W-:-:S03]  /*10d0*/  IADD3 R39, PT, PT, R25, 0x58, RZ ;  /* 0x0000005819277810 */ /* 0x000fc60007ffe0ff */
[----:B------:R-:W1:Y:S01]  /*10e0*/  @!P2 LDC.64 R46, c[0x0][0x398] ;  /* 0x0000e600ff2eab82 */ /* 0x000e620000000a00 */
[----:B------:R0:W3:Y:S01]  /*10f0*/  @!P3 LDG.E R19, desc[UR6][R22.64] ;  /* 0x000000061613b981 */ /* 0x0000e2000c1e1900 */
[----:B------:R-:W-:-:S03]  /*1100*/  ISETP.GE.U32.AND P0, PT, R39, UR8, PT ;  /* 0x0000000827007c0c */ /* 0x000fc6000bf06070 */
[----:B------:R2:W3:Y:S01]  /*1110*/  @!P4 LDG.E R21, desc[UR6][R28.64] ;  /* 0x000000061c15c981 */ /* 0x0004e2000c1e1900 */
[----:B0-----:R-:W-:Y:S02]  /*1120*/  @!P2 MOV R26, R114 ;  /* 0x00000072001aa202 */ /* 0x001fe40000000f00 */
[----:B------:R-:W-:Y:S01]  /*1130*/  @!P2 MOV R27, R117 ;  /* 0x00000075001ba202 */ /* 0x000fe20000000f00 */
[-C--:B------:R-:W-:Y:S01]  /*1140*/  @!P2 IMAD R22, R41, R54.reuse, RZ ;  /* 0x000000362916a224 */ /* 0x080fe200078e02ff */
[----:B------:R-:W-:Y:S01]  /*1150*/  SHF.R.S32.HI R41, RZ, 0x1f, R39 ;  /* 0x0000001fff297819 */ /* 0x000fe20000011427 */
[----:B------:R-:W-:Y:S01]  /*1160*/  @!P2 IMAD.WIDE.U32 R26, R35, R54, R26 ;  /* 0x00000036231aa225 */ /* 0x000fe200078e001a */
[----:B------:R-:W-:Y:S02]  /*1170*/  @!P5 IADD3 R32, P3, PT, R33, R52, RZ ;  /* 0x000000342120d210 */ /* 0x000fe40007f7e0ff */
[----:B------:R-:W-:Y:S01]  /*1180*/  ISETP.GE.AND.EX P0, PT, R41, UR9, PT, P0 ;  /* 0x0000000929007c0c */ /* 0x000fe2000bf06300 */
[----:B------:R-:W-:Y:S01]  /*1190*/  @!P2 IMAD R23, R35, R55, R22 ;  /* 0x000000372317a224 */ /* 0x000fe200078e0216 */
[----:B------:R-:W-:Y:S01]  /*11a0*/  @!P5 IADD3.X R33, PT, PT, R34, R53, RZ, P3, !PT ;  /* 0x000000352221d210 */ /* 0x000fe20001ffe4ff */
[----:B--2---:R-:W-:Y:S01]  /*11b0*/  @!P1 IMAD R28, R43, R48, RZ ;  /* 0x000000302b1c9224 */ /* 0x004fe200078e02ff */
[----:B------:R-:W-:-:S02]  /*11c0*/  @!P2 SHF.L.U32 R29, R26, 0x1, RZ ;  /* 0x000000011a1da819 */ /* 0x000fc400000006ff */
[----:B------:R-:W-:Y:S02]  /*11d0*/  @!P2 IADD3 R23, PT, PT, R27, R23, RZ ;  /* 0x000000171b17a210 */ /* 0x000fe40007ffe0ff */
[----:B------:R-:W-:Y:S02]  /*11e0*/  @!P1 MOV R34, R114 ;  /* 0x0000007200229202 */ /* 0x000fe40000000f00 */
[----:B------:R-:W-:Y:S02]  /*11f0*/  @!P1 MOV R35, R117 ;  /* 0x0000007500239202 */ /* 0x000fe40000000f00 */
[----:B------:R-:W-:Y:S01]  /*1200*/  @!P2 SHF.L.U64.HI R36, R26, 0x1, R23 ;  /* 0x000000011a24a819 */ /* 0x000fe20000010217 */
[----:B------:R-:W-:Y:S01]  /*1210*/  @!P1 IMAD R43, R37, R49, R28 ;  /* 0x00000031252b9224 */ /* 0x000fe200078e021c */
[----:B-1----:R-:W-:Y:S01]  /*1220*/  @!P2 IADD3 R26, P3, PT, R29, R44, RZ ;  /* 0x0000002c1d1aa210 */ /* 0x002fe20007f7e0ff */
[----:B------:R-:W-:Y:S01]  /*1230*/  @!P1 IMAD.WIDE.U32 R34, R37, R48, R34 ;  /* 0x0000003025229225 */ /* 0x000fe200078e0022 */
[----:B------:R-:W-:Y:S01]  /*1240*/  MOV R22, RZ ;  /* 0x000000ff00167202 */ /* 0x000fe20000000f00 */
[----:B------:R-:W0:Y:S01]  /*1250*/  @!P1 LDC.64 R48, c[0x0][0x398] ;  /* 0x0000e600ff309b82 */ /* 0x000e220000000a00 */
[----:B------:R-:W-:-:S02]  /*1260*/  @!P2 IADD3.X R27, PT, PT, R36, R45, RZ, P3, !PT ;  /* 0x0000002d241ba210 */ /* 0x000fc40001ffe4ff */
[----:B------:R-:W-:Y:S02]  /*1270*/  @!P2 IADD3 R28, P3, PT, R29, R46, RZ ;  /* 0x0000002e1d1ca210 */ /* 0x000fe40007f7e0ff */
[----:B------:R1:W2:Y:S03]  /*1280*/  @!P5 LDG.E R22, desc[UR6][R30.64] ;  /* 0x000000061e16d981 */ /* 0x0002a6000c1e1900 */
[----:B------:R-:W4:Y:S01]  /*1290*/  @!P0 LDC.64 R52, c[0x0][0x3f8] ;  /* 0x0000fe00ff348b82 */ /* 0x000f220000000a00 */
[----:B------:R-:W-:Y:S01]  /*12a0*/  @!P2 IADD3.X R29, PT, PT, R36, R47, RZ, P3, !PT ;  /* 0x0000002f241da210 */ /* 0x000fe20001ffe4ff */
[----:B------:R-:W2:Y:S01]  /*12b0*/  @!P2 LDG.E R56, desc[UR6][R26.64] ;  /* 0x000000061a38a981 */ /* 0x000ea2000c1e1900 */
[----:B------:R-:W-:-:S03]  /*12c0*/  @!P1 SHF.L.U32 R37, R34, 0x1, RZ ;  /* 0x0000000122259819 */ /* 0x000fc600000006ff */
[----:B------:R1:W2:Y:S02]  /*12d0*/  @!P2 LDG.E R57, desc[UR6][R28.64] ;  /* 0x000000061c39a981 */ /* 0x0002a4000c1e1900 */
[----:B-1----:R-:W-:Y:S01]  /*12e0*/  @!P1 IADD3 R31, PT, PT, R35, R43, RZ ;  /* 0x0000002b231f9210 */ /* 0x002fe20007ffe0ff */
[----:B------:R-:W1:Y:S01]  /*12f0*/  @!P0 LDC.64 R46, c[0x0][0x398] ;  /* 0x0000e600ff2e8b82 */ /* 0x000e620000000a00 */
[----:B------:R-:W-:-:S04]  /*1300*/  IADD3 R43, PT, PT, R25, 0x60, RZ ;  /* 0x00000060192b7810 */ /* 0x000fc80007ffe0ff */
[----:B------:R-:W-:Y:S02]  /*1310*/  ISETP.GE.U32.AND P2, PT, R43, UR8, PT ;  /* 0x000000082b007c0c */ /* 0x000fe4000bf46070 */
[----:B------:R-:W-:Y:S02]  /*1320*/  SHF.R.S32.HI R35, RZ, 0x1f, R43 ;  /* 0x0000001fff237819 */ /* 0x000fe4000001142b */
[----:B------:R-:W-:Y:S02]  /*1330*/  MOV R23, RZ ;  /* 0x000000ff00177202 */ /* 0x000fe40000000f00 */
[----:B------:R-:W-:Y:S02]  /*1340*/  ISETP.GE.AND.EX P2, PT, R35, UR9, PT, P2 ;  /* 0x0000000923007c0c */ /* 0x000fe4000bf46320 */
[----:B------:R-:W-:Y:S02]  /*1350*/  @!P1 SHF.L.U64.HI R34, R34, 0x1, R31 ;  /* 0x0000000122229819 */ /* 0x000fe4000001021f */
[----:B------:R-:W-:Y:S01]  /*1360*/  @!P1 IADD3 R30, P3, PT, R37, R50, RZ ;  /* 0x00000032251e9210 */ /* 0x000fe20007f7e0ff */
[----:B------:R4:W2:Y:S01]  /*1370*/  @!P5 LDG.E R23, desc[UR6][R32.64] ;  /* 0x000000062017d981 */ /* 0x0008a2000c1e1900 */
[----:B------:R-:W-:-:S02]  /*1380*/  @!P0 MOV R28, R114 ;  /* 0x00000072001c8202 */ /* 0x000fc40000000f00 */
[----:B------:R-:W-:Y:S02]  /*1390*/  @!P1 IADD3.X R31, PT, PT, R34, R51, RZ, P3, !PT ;  /* 0x00000033221f9210 */ /* 0x000fe40001ffe4ff */
[----:B0-----:R-:W-:Y:S02]  /*13a0*/  @!P1 IADD3 R26, P3, PT, R37, R48, RZ ;  /* 0x00000030251a9210 */ /* 0x001fe40007f7e0ff */
[----:B------:R-:W-:Y:S01]  /*13b0*/  @!P0 MOV R29, R117 ;  /* 0x00000075001d8202 */ /* 0x000fe20000000f00 */
[----:B------:R-:W0:Y:S01]  /*13c0*/  @!P0 LDC.64 R36, c[0x0][0x3a0] ;  /* 0x0000e800ff248b82 */ /* 0x000e220000000a00 */
[-C--:B----4-:R-:W-:Y:S01]  /*13d0*/  @!P0 IMAD R32, R41, R52.reuse, RZ ;  /* 0x0000003429208224 */ /* 0x090fe200078e02ff */
[----:B------:R-:W-:Y:S01]  /*13e0*/  ISETP.NE.AND P5, PT, RZ, UR4, PT ;  /* 0x00000004ff007c0c */ /* 0x000fe2000bfa5270 */
[----:B------:R-:W-:Y:S01]  /*13f0*/  @!P0 IMAD.WIDE.U32 R28, R39, R52, R28 ;  /* 0x00000034271c8225 */ /* 0x000fe200078e001c */
[----:B------:R-:W-:Y:S01]  /*1400*/  IADD3 R51, PT, PT, R25, 0x70, RZ ;  /* 0x0000007019337810 */ /* 0x000fe20007ffe0ff */
[----:B------:R4:W2:Y:S02]  /*1410*/  @!P1 LDG.E R58, desc[UR6][R30.64] ;  /* 0x000000061e3a9981 */ /* 0x0008a4000c1e1900 */
[----:B------:R-:W-:-:S02]  /*1420*/  @!P0 IMAD R33, R39, R53, R32 ;  /* 0x0000003527218224 */ /* 0x000fc400078e0220 */
[----:B------:R-:W1:Y:S01]  /*1430*/  @!P2 LDC.64 R52, c[0x0][0x3f8] ;  /* 0x0000fe00ff34ab82 */ /* 0x000e620000000a00 */
[----:B------:R-:W-:Y:S02]  /*1440*/  @!P1 IADD3.X R27, PT, PT, R34, R49, RZ, P3, !PT ;  /* 0x00000031221b9210 */ /* 0x000fe40001ffe4ff */
[C---:B------:R-:W-:Y:S02]  /*1450*/  IADD3 R49, PT, PT, R25.reuse, 0x68, RZ ;  /* 0x0000006819317810 */ /* 0x040fe40007ffe0ff */
[----:B------:R-:W-:Y:S01]  /*1460*/  IADD3 R38, PT, PT, R25, 0x78, RZ ;  /* 0x0000007819267810 */ /* 0x000fe20007ffe0ff */
[----:B------:R1:W2:Y:S01]  /*1470*/  @!P1 LDG.E R59, desc[UR6][R26.64] ;  /* 0x000000061a3b9981 */ /* 0x0002a2000c1e1900 */
[----:B------:R-:W-:Y:S01]  /*1480*/  ISETP.GE.U32.AND P3, PT, R49, UR8, PT ;  /* 0x0000000831007c0c */ /* 0x000fe2000bf66070 */
[----:B----4-:R-:W4:Y:S01]  /*1490*/  @!P2 LDC.64 R30, c[0x0][0x398] ;  /* 0x0000e600ff1eab82 */ /* 0x010f220000000a00 */
[----:B------:R-:W-:Y:S02]  /*14a0*/  SHF.R.S32.HI R25, RZ, 0x1f, R49 ;  /* 0x0000001fff197819 */ /* 0x000fe40000011431 */
[----:B------:R-:W-:-:S02]  /*14b0*/  @!P0 IADD3 R29, PT, PT, R29, R33, RZ ;  /* 0x000000211d1d8210 */ /* 0x000fc40007ffe0ff */
[----:B------:R-:W-:Y:S02]  /*14c0*/  ISETP.GE.AND.EX P3, PT, R25, UR9, PT, P3 ;  /* 0x0000000919007c0c */ /* 0x000fe4000bf66330 */
[C---:B------:R-:W-:Y:S01]  /*14d0*/  @!P0 SHF.L.U32 R45, R28.reuse, 0x1, RZ ;  /* 0x000000011c2d8819 */ /* 0x040fe200000006ff */
[----:B------:R-:W5:Y:S01]  /*14e0*/  @P5 LDC.64 R32, c[0x0][0x3b0] ;  /* 0x0000ec00ff205b82 */ /* 0x000f620000000a00 */
[----:B------:R-:W-:Y:S02]  /*14f0*/  @!P0 SHF.L.U64.HI R40, R28, 0x1, R29 ;  /* 0x000000011c288819 */ /* 0x000fe4000001021d */
[----:B0-----:R-:W-:-:S04]  /*1500*/  @!P0 IADD3 R28, P6, PT, R45, R36, RZ ;  /* 0x000000242d1c8210 */ /* 0x001fc80007fde0ff */
[----:B------:R-:W-:Y:S01]  /*1510*/  @!P0 IADD3.X R29, PT, PT, R40, R37, RZ, P6, !PT ;  /* 0x00000025281d8210 */ /* 0x000fe200037fe4ff */
[----:B-1----:R-:W-:Y:S01]  /*1520*/  @!P2 IMAD R34, R35, R52, RZ ;  /* 0x000000342322a224 */ /* 0x002fe200078e02ff */
[----:B------:R-:W0:Y:S01]  /*1530*/  @!P2 LDC.64 R36, c[0x0][0x3a0] ;  /* 0x0000e800ff24ab82 */ /* 0x000e220000000a00 */
[----:B------:R-:W-:Y:S02]  /*1540*/  ISETP.GE.U32.AND P4, PT, R51, UR8, PT ;  /* 0x0000000833007c0c */ /* 0x000fe4000bf86070 */
[----:B------:R-:W-:Y:S01]  /*1550*/  @!P2 IMAD R39, R43, R53, R34 ;  /* 0x000000352b27a224 */ /* 0x000fe200078e0222 */
[----:B------:R-:W-:-:S04]  /*1560*/  SHF.R.S32.HI R55, RZ, 0x1f, R51 ;  /* 0x0000001fff377819 */ /* 0x000fc80000011433 */
[----:B------:R-:W1:Y:S01]  /*1570*/  @!P3 LDC.64 R26, c[0x0][0x3f8] ;  /* 0x0000fe00ff1abb82 */ /* 0x000e620000000a00 */
[----:B------:R-:W-:Y:S02]  /*1580*/  @!P2 MOV R34, R114 ;  /* 0x000000720022a202 */ /* 0x000fe40000000f00 */
[----:B------:R-:W-:Y:S02]  /*1590*/  @!P2 MOV R35, R117 ;  /* 0x000000750023a202 */ /* 0x000fe40000000f00 */
[----:B------:R-:W-:Y:S01]  /*15a0*/  ISETP.GE.AND.EX P4, PT, R55, UR9, PT, P4 ;  /* 0x0000000937007c0c */ /* 0x000fe2000bf86340 */
[----:B------:R-:W-:Y:S01]  /*15b0*/  @!P2 IMAD.WIDE.U32 R34, R43, R52, R34 ;  /* 0x000000342b22a225 */ /* 0x000fe200078e0022 */
[----:B------:R-:W-:Y:S02]  /*15c0*/  @!P0 IADD3 R44, P6, PT, R45, R46, RZ ;  /* 0x0000002e2d2c8210 */ /* 0x000fe40007fde0ff */
[----:B------:R-:W-:Y:S02]  /*15d0*/  CS2R R60, SRZ ;  /* 0x00000000003c7805 */ /* 0x000fe4000001ff00 */
[----:B------:R-:W-:-:S02]  /*15e0*/  LEA R53, R111, R24, 0x7 ;  /* 0x000000186f357211 */ /* 0x000fc400078e38ff */
[----:B------:R-:W-:Y:S02]  /*15f0*/  @!P2 IADD3 R35, PT, PT, R35, R39, RZ ;  /* 0x000000272323a210 */ /* 0x000fe40007ffe0ff */
[----:B------:R-:W-:Y:S01]  /*1600*/  @!P0 IADD3.X R45, PT, PT, R40, R47, RZ, P6, !PT ;  /* 0x0000002f282d8210 */ /* 0x000fe200037fe4ff */
[----:B------:R-:W-:Y:S01]  /*1610*/  IMAD.WIDE R64, R2, 0x8, R64 ;  /* 0x0000000802407825 */ /* 0x000fe200078e0240 */
[----:B------:R-:W-:Y:S01]  /*1620*/  @!P2 SHF.L.U32 R47, R34, 0x1, RZ ;  /* 0x00000001222fa819 */ /* 0x000fe200000006ff */
[----:B------:R-:W2:Y:S01]  /*1630*/  @!P0 LDG.E R60, desc[UR6][R28.64] ;  /* 0x000000061c3c8981 */ /* 0x000ea2000c1e1900 */
[----:B------:R-:W-:Y:S01]  /*1640*/  ISETP.GE.U32.AND P1, PT, R38, UR8, PT ;  /* 0x0000000826007c0c */ /* 0x000fe2000bf26070 */
[----:B-----5:R-:W-:Y:S01]  /*1650*/  @P5 IMAD.WIDE R42, R53, 0x2, R32 ;  /* 0x00000002352a5825 */ /* 0x020fe200078e0220 */
[----:B------:R-:W-:Y:S01]  /*1660*/  SHF.R.S32.HI R41, RZ, 0x1f, R38 ;  /* 0x0000001fff297819 */ /* 0x000fe20000011426 */
[----:B------:R-:W5:Y:S01]  /*1670*/  @!P3 LDC.64 R32, c[0x0][0x3a0] ;  /* 0x0000e800ff20bb82 */ /* 0x000f620000000a00 */
[----:B------:R-:W-:Y:S01]  /*1680*/  @!P2 SHF.L.U64.HI R24, R34, 0x1, R35 ;  /* 0x000000012218a819 */ /* 0x000fe20000010223 */
[----:B------:R1:W2:Y:S01]  /*1690*/  @!P0 LDG.E R61, desc[UR6][R44.64] ;  /* 0x000000062c3d8981 */ /* 0x0002a2000c1e1900 */
[----:B----4-:R-:W-:-:S02]  /*16a0*/  @!P2 IADD3 R46, P6, PT, R47, R30, RZ ;  /* 0x0000001e2f2ea210 */ /* 0x010fc40007fde0ff */
[----:B------:R-:W-:Y:S01]  /*16b0*/  ISETP.GE.AND.EX P1, PT, R41, UR9, PT, P1 ;  /* 0x0000000929007c0c */ /* 0x000fe2000bf26310 */
[----:B------:R-:W4:Y:S02]  /*16c0*/  LDG.E.64 R64, desc[UR6][R64.64] ;  /* 0x0000000640407981 */ /* 0x000f24000c1e1b00 */
[----:B------:R-:W5:Y:S01]  /*16d0*/  @!P3 LDC.64 R34, c[0x0][0x398] ;  /* 0x0000e600ff22bb82 */ /* 0x000f620000000a00 */
[----:B0-----:R-:W-:Y:S02]  /*16e0*/  @!P2 IADD3 R36, P0, PT, R47, R36, RZ ;  /* 0x000000242f24a210 */ /* 0x001fe40007f1e0ff */
[----:B------:R-:W-:Y:S02]  /*16f0*/  CS2R R62, SRZ ;  /* 0x00000000003e7805 */ /* 0x000fe4000001ff00 */
[----:B------:R-:W-:Y:S01]  /*1700*/  @!P2 IADD3.X R47, PT, PT, R24, R31, RZ, P6, !PT ;  /* 0x0000001f182fa210 */ /* 0x000fe200037fe4ff */
[----:B-1----:R-:W-:Y:S01]  /*1710*/  @!P3 IMAD R44, R25, R26, RZ ;  /* 0x0000001a192cb224 */ /* 0x002fe200078e02ff */
[----:B------:R-:W4:Y:S01]  /*1720*/  @P5 LDG.E.U16 R39, desc[UR6][R42.64] ;  /* 0x000000062a275981 */ /* 0x000f22000c1e1500 */
[----:B------:R-:W0:Y:S02]  /*1730*/  @!P4 LDC.64 R28, c[0x0][0x3f8] ;  /* 0x0000fe00ff1ccb82 */ /* 0x000e240000000a00 */
[----:B------:R-:W-:Y:S01]  /*1740*/  @!P3 IMAD R27, R49, R27, R44 ;  /* 0x0000001b311bb224 */ /* 0x000fe200078e022c */
[----:B------:R-:W-:Y:S01]  /*1750*/  @!P3 MOV R44, R114 ;  /* 0x00000072002cb202 */ /* 0x000fe20000000f00 */
[----:B------:R1:W4:Y:S01]  /*1760*/  @P5 LDG.E.U16 R40, desc[UR6][R42.64+0x2] ;  /* 0x000002062a285981 */ /* 0x000322000c1e1500 */
[----:B------:R-:W-:-:S02]  /*1770*/  @!P3 MOV R45, R117 ;  /* 0x00000075002db202 */ /* 0x000fc40000000f00 */
[----:B------:R-:W-:Y:S01]  /*1780*/  @!P2 IADD3.X R37, PT, PT, R24, R37, RZ, P0, !PT ;  /* 0x000000251825a210 */ /* 0x000fe200007fe4ff */
[----:B------:R-:W4:Y:S01]  /*1790*/  @!P2 LDG.E R63, desc[UR6][R46.64] ;  /* 0x000000062e3fa981 */ /* 0x000f22000c1e1900 */
[----:B------:R-:W0:Y:S01]  /*17a0*/  LDC.64 R30, c[0x0][0x3a8] ;  /* 0x0000ea00ff1e7b82 */ /* 0x000e220000000a00 */
[----:B------:R-:W-:Y:S02]  /*17b0*/  @!P3 IMAD.WIDE.U32 R44, R49, R26, R44 ;  /* 0x0000001a312cb225 */ /* 0x000fe400078e002c */
[----:B------:R0:W4:Y:S05]  /*17c0*/  @!P2 LDG.E R62, desc[UR6][R36.64] ;  /* 0x00000006243ea981 */ /* 0x00012a000c1e1900 */
[----:B------:R-:W0:Y:S01]  /*17d0*/  @!P1 LDC.64 R24, c[0x0][0x3f8] ;  /* 0x0000fe00ff189b82 */ /* 0x000e220000000a00 */
[----:B------:R-:W-:-:S02]  /*17e0*/  @!P3 IADD3 R45, PT, PT, R45, R27, RZ ;  /* 0x0000001b2d2db210 */ /* 0x000fc40007ffe0ff */
[C---:B-1----:R-:W-:Y:S02]  /*17f0*/  @!P3 SHF.L.U32 R43, R44.reuse, 0x1, RZ ;  /* 0x000000012c2bb819 */ /* 0x042fe400000006ff */
[----:B------:R-:W-:Y:S02]  /*1800*/  @!P3 SHF.L.U64.HI R42, R44, 0x1, R45 ;  /* 0x000000012c2ab819 */ /* 0x000fe4000001022d */
[C---:B-----5:R-:W-:Y:S01]  /*1810*/  @!P3 IADD3 R32, P0, PT, R43.reuse, R32, RZ ;  /* 0x000000202b20b210 */ /* 0x060fe20007f1e0ff */
[----:B------:R-:W1:Y:S01]  /*1820*/  @!P4 LDC.64 R26, c[0x0][0x3a0] ;  /* 0x0000e800ff1acb82 */ /* 0x000e620000000a00 */
[----:B------:R-:W-:Y:S01]  /*1830*/  @!P3 IADD3 R34, P2, PT, R43, R34, RZ ;  /* 0x000000222b22b210 */ /* 0x000fe20007f5e0ff */
[----:B0-----:R-:W-:Y:S01]  /*1840*/  @!P4 IMAD R48, R55, R28, RZ ;  /* 0x0000001c3730c224 */ /* 0x001fe200078e02ff */
[----:B------:R-:W-:Y:S02]  /*1850*/  @!P4 MOV R44, R114 ;  /* 0x00000072002cc202 */ /* 0x000fe40000000f00 */
[----:B------:R-:W-:Y:S01]  /*1860*/  @!P4 MOV R45, R117 ;  /* 0x00000075002dc202 */ /* 0x000fe20000000f00 */
[C---:B------:R-:W-:Y:S01]  /*1870*/  @!P4 IMAD R49, R51.reuse, R29, R48 ;  /* 0x0000001d3331c224 */ /* 0x040fe200078e0230 */
[C---:B------:R-:W-:Y:S01]  /*1880*/  @!P3 IADD3.X R33, PT, PT, R42.reuse, R33, RZ, P0, !PT ;  /* 0x000000212a21b210 */ /* 0x040fe200007fe4ff */
[----:B------:R-:W0:Y:S01]  /*1890*/  @!P1 LDC.64 R36, c[0x0][0x3a0] ;  /* 0x0000e800ff249b82 */ /* 0x000e220000000a00 */
[----:B------:R-:W-:Y:S01]  /*18a0*/  @!P3 IADD3.X R35, PT, PT, R42, R35, RZ, P2, !PT ;  /* 0x000000232a23b210 */ /* 0x000fe200017fe4ff */
[----:B------:R-:W-:-:S04]  /*18b0*/  @!P4 IMAD.WIDE.U32 R44, R51, R28, R44 ;  /* 0x0000001c332cc225 */ /* 0x000fc800078e002c */
[----:B------:R-:W-:Y:S02]  /*18c0*/  IMAD.WIDE R42, R53, 0x2, R30 ;  /* 0x00000002352a7825 */ /* 0x000fe400078e021e */
[----:B------:R-:W5:Y:S02]  /*18d0*/  @!P4 LDC.64 R28, c[0x0][0x398] ;  /* 0x0000e600ff1ccb82 */ /* 0x000f640000000a00 */
[----:B------:R-:W-:Y:S01]  /*18e0*/  @!P1 IMAD R41, R41, R24, RZ ;  /* 0x0000001829299224 */ /* 0x000fe200078e02ff */
[----:B------:R-:W4:Y:S04]  /*18f0*/  LDG.E.U16 R76, desc[UR6][R42.64] ;  /* 0x000000062a4c7981 */ /* 0x000f28000c1e1500 */
[----:B------:R1:W4:Y:S01]  /*1900*/  LDG.E.U16 R75, desc[UR6][R42.64+0x2] ;  /* 0x000002062a4b7981 */ /* 0x000322000c1e1500 */
[----:B------:R-:W3:Y:S01]  /*1910*/  @!P1 LDC.64 R30, c[0x0][0x398] ;  /* 0x0000e600ff1e9b82 */ /* 0x000ee20000000a00 */
[----:B------:R-:W-:Y:S01]  /*1920*/  @!P1 IMAD R41, R38, R25, R41 ;  /* 0x0000001926299224 */ /* 0x000fe200078e0229 */
[----:B------:R-:W-:-:S02]  /*1930*/  @!P4 IADD3 R47, PT, PT, R45, R49, RZ ;  /* 0x000000312d2fc210 */ /* 0x000fc40007ffe0ff */
[----:B-1----:R-:W-:Y:S02]  /*1940*/  @!P1 MOV R42, R114 ;  /* 0x00000072002a9202 */ /* 0x002fe40000000f00 */
[----:B------:R-:W-:Y:S02]  /*1950*/  @!P1 MOV R43, R117 ;  /* 0x00000075002b9202 */ /* 0x000fe40000000f00 */
[----:B------:R-:W-:Y:S01]  /*1960*/  @!P4 SHF.L.U32 R45, R44, 0x1, RZ ;  /* 0x000000012c2dc819 */ /* 0x000fe200000006ff */
[----:B------:R-:W-:Y:S01]  /*1970*/  @!P1 IMAD.WIDE.U32 R24, R38, R24, R42 ;  /* 0x0000001826189225 */ /* 0x000fe200078e002a */
[----:B------:R-:W-:Y:S02]  /*1980*/  CS2R R66, SRZ ;  /* 0x0000000000427805 */ /* 0x000fe4000001ff00 */
[----:B------:R-:W-:Y:S02]  /*1990*/  @!P4 SHF.L.U64.HI R44, R44, 0x1, R47 ;  /* 0x000000012c2cc819 */ /* 0x000fe4000001022f */
[----:B------:R-:W-:-:S02]  /*19a0*/  @!P4 IADD3 R26, P0, PT, R45, R26, RZ ;  /* 0x0000001a2d1ac210 */ /* 0x000fc40007f1e0ff */
[----:B------:R-:W-:Y:S01]  /*19b0*/  @!P1 IADD3 R41, PT, PT, R25, R41, RZ ;  /* 0x0000002919299210 */ /* 0x000fe20007ffe0ff */
[----:B------:R-:W4:Y:S01]  /*19c0*/  @!P3 LDG.E R66, desc[UR6][R32.64] ;  /* 0x000000062042b981 */ /* 0x000f22000c1e1900 */
[----:B------:R-:W-:Y:S02]  /*19d0*/  @!P1 SHF.L.U32 R25, R24, 0x1, RZ ;  /* 0x0000000118199819 */ /* 0x000fe400000006ff */
[----:B------:R-:W-:Y:S01]  /*19e0*/  @!P4 IADD3.X R27, PT, PT, R44, R27, RZ, P0, !PT ;  /* 0x0000001b2c1bc210 */ /* 0x000fe200007fe4ff */
[----:B------:R-:W4:Y:S01]  /*19f0*/  @!P3 LDG.E R67, desc[UR6][R34.64] ;  /* 0x000000062243b981 */ /* 0x000f22000c1e1900 */
[----:B-----5:R-:W-:Y:S02]  /*1a00*/  @!P4 IADD3 R28, P0, PT, R45, R28, RZ ;  /* 0x0000001c2d1cc210 */ /* 0x020fe40007f1e0ff */
[----:B------:R-:W-:Y:S02]  /*1a10*/  @!P1 SHF.L.U64.HI R24, R24, 0x1, R41 ;  /* 0x0000000118189819 */ /* 0x000fe40000010229 */
[----:B0-----:R-:W-:-:S02]  /*1a20*/  @!P1 IADD3 R36, P2, PT, R25, R36, RZ ;  /* 0x0000002419249210 */ /* 0x001fc40007f5e0ff */
[----:B---3--:R-:W-:Y:S02]  /*1a30*/  @!P1 IADD3 R30, P3, PT, R25, R30, RZ ;  /* 0x0000001e191e9210 */ /* 0x008fe40007f7e0ff */
[----:B------:R-:W-:Y:S02]  /*1a40*/  CS2R R68, SRZ ;  /* 0x0000000000447805 */ /* 0x000fe4000001ff00 */
[----:B------:R-:W-:Y:S02]  /*1a50*/  CS2R R72, SRZ ;  /* 0x0000000000487805 */ /* 0x000fe4000001ff00 */
[----:B------:R-:W-:Y:S02]  /*1a60*/  @!P4 IADD3.X R29, PT, PT, R44, R29, RZ, P0, !PT ;  /* 0x0000001d2c1dc210 */ /* 0x000fe400007fe4ff */
[C---:B------:R-:W-:Y:S02]  /*1a70*/  @!P1 IADD3.X R37, PT, PT, R24.reuse, R37, RZ, P2, !PT ;  /* 0x0000002518259210 */ /* 0x040fe400017fe4ff */
[----:B------:R-:W-:Y:S01]  /*1a80*/  @!P1 IADD3.X R31, PT, PT, R24, R31, RZ, P3, !PT ;  /* 0x0000001f181f9210 */ /* 0x000fe20001ffe4ff */
[----:B------:R-:W3:Y:S04]  /*1a90*/  @!P4 LDG.E R68, desc[UR6][R26.64] ;  /* 0x000000061a44c981 */ /* 0x000ee8000c1e1900 */
        /* <DEDUP_REMOVED lines=22> */
[----:B--2---:R-:W-:Y:S02]  /*1c00*/  PRMT R92, R22, 0x7632, R92 ;  /* 0x00007632165c7816 */ /* 0x004fe4000000005c */
[----:B------:R-:W-:-:S02]  /*1c10*/  PRMT R90, R56, 0x7632, R90 ;  /* 0x00007632385a7816 */ /* 0x000fc4000000005a */
[----:B------:R-:W-:Y:S02]  /*1c20*/  PRMT R91, R57, 0x7632, R91 ;  /* 0x00007632395b7816 */ /* 0x000fe4000000005b */
[----:B------:R-:W-:Y:S02]  /*1c30*/  PRMT R93, R23, 0x7632, R93 ;  /* 0x00007632175d7816 */ /* 0x000fe4000000005d */
[----:B------:R-:W-:Y:S01]  /*1c40*/  PRMT R77, R58, 0x7632, R77 ;  /* 0x000076323a4d7816 */ /* 0x000fe2000000004d */
[----:B----4-:R-:W-:-:S05]  /*1c50*/  FFMA.FTZ R25, -R64, R64, R65 ;  /* 0x0000004040197223 */ /* 0x010fca0000010141 */
[----:B------:R-:W-:-:S13]  /*1c60*/  FSETP.GTU.FTZ.AND P0, PT, R25, RZ, PT ;  /* 0x000000ff1900720b */ /* 0x000fda0003f1c000 */
[----:B------:R-:W0:Y:S01]  /*1c70*/  @P0 LDC R24, c[0x0][0x3c0] ;  /* 0x0000f000ff180b82 */ /* 0x000e220000000800 */
[----:B------:R-:W-:Y:S01]  /*1c80*/  MOV R65, RZ ;  /* 0x000000ff00417202 */ /* 0x000fe20000000f00 */
[----:B------:R-:W-:Y:S01]  /*1c90*/  @P5 HADD2.F32 R65, -RZ, R39.H0_H0 ;  /* 0x20000027ff415230 */ /* 0x000fe20000004100 */
[----:B------:R-:W-:Y:S01]  /*1ca0*/  PRMT R78, R59, 0x7632, R78 ;  /* 0x000076323b4e7816 */ /* 0x000fe2000000004e */
[----:B------:R-:W-:Y:S01]  /*1cb0*/  @P5 HADD2.F32 R74, -RZ, R40.H0_H0 ;  /* 0x20000028ff4a5230 */ /* 0x000fe20000004100 */
[----:B------:R-:W-:Y:S02]  /*1cc0*/  PRMT R79, R60, 0x7632, R79 ;  /* 0x000076323c4f7816 */ /* 0x000fe4000000004f */
[----:B------:R-:W-:Y:S01]  /*1cd0*/  PRMT R80, R61, 0x7632, R80 ;  /* 0x000076323d507816 */ /* 0x000fe20000000050 */
[----:B0-----:R-:W-:-:S04]  /*1ce0*/  @P0 FADD.FTZ R24, R25, R24 ;  /* 0x0000001819180221 */ /* 0x001fc80000010000 */
[----:B------:R0:W1:Y:S01]  /*1cf0*/  @P0 MUFU.RSQ R110, R24 ;  /* 0x00000018006e0308 */ /* 0x0000620000001400 */
[----:B------:R-:W-:Y:S02]  /*1d00*/  PRMT R81, R62, 0x7632, R81 ;  /* 0x000076323e517816 */ /* 0x000fe40000000051 */
[----:B------:R-:W-:Y:S01]  /*1d10*/  PRMT R82, R63, 0x7632, R82 ;  /* 0x000076323f527816 */ /* 0x000fe20000000052 */
[----:B------:R-:W-:Y:S02]  /*1d20*/  HADD2.F32 R76, -RZ, R76.H0_H0 ;  /* 0x2000004cff4c7230 */ /* 0x000fe40000004100 */
[----:B------:R-:W-:Y:S01]  /*1d30*/  HADD2.F32 R75, -RZ, R75.H0_H0 ;  /* 0x2000004bff4b7230 */ /* 0x000fe20000004100 */
[----:B------:R-:W-:Y:S02]  /*1d40*/  PRMT R83, R66, 0x7632, R83 ;  /* 0x0000763242537816 */ /* 0x000fe40000000053 */
[----:B------:R-:W-:Y:S02]  /*1d50*/  PRMT R84, R67, 0x7632, R84 ;  /* 0x0000763243547816 */ /* 0x000fe40000000054 */
[----:B---3--:R-:W-:-:S02]  /*1d60*/  PRMT R85, R68, 0x7632, R85 ;  /* 0x0000763244557816 */ /* 0x008fc40000000055 */
[----:B-----5:R-:W-:Y:S02]  /*1d70*/  PRMT R86, R69, 0x7632, R86 ;  /* 0x0000763245567816 */ /* 0x020fe40000000056 */
        /* <DEDUP_REMOVED lines=292> */
.L_x_459:
        /* <DEDUP_REMOVED lines=576> */
.L_x_460:
        /* <DEDUP_REMOVED lines=45> */
.L_x_462:
[----:B------:R-:W-:Y:S05]  /*5690*/  BSYNC.RECONVERGENT B0 ;  /* 0x0000000000007941 */ /* 0x000fea0003800200 */
.L_x_461:
        /* <DEDUP_REMOVED lines=43> */
.L_x_464:
[----:B------:R-:W-:Y:S05]  /*5950*/  BSYNC.RECONVERGENT B0 ;  /* 0x0000000000007941 */ /* 0x000fea0003800200 */
.L_x_463:
        /* <DEDUP_REMOVED lines=38> */
.L_x_466:
[----:B------:R-:W-:Y:S05]  /*5bc0*/  BSYNC.RECONVERGENT B0 ;  /* 0x0000000000007941 */ /* 0x000fea0003800200 */
.L_x_465:
        /* <DEDUP_REMOVED lines=28> */
.L_x_468:
[----:B------:R-:W-:Y:S05]  /*5d90*/  BSYNC.RECONVERGENT B0 ;  /* 0x0000000000007941 */ /* 0x000fea0003800200 */
.L_x_467:
        /* <DEDUP_REMOVED lines=28> */
.L_x_471:
[----:B------:R-:W2:Y:S04]  /*5f60*/  LDG.E.STRONG.GPU R26, desc[UR6][R24.64] ;  /* 0x00000006181a7981 */ /* 0x000ea8000c1ef900 */
[----:B--2---:R-:W-:Y:S01]  /*5f70*/  CCTL.IVALL ;  /* 0x00000000ff00798f */ /* 0x004fe20002000000 */
[----:B------:R-:W-:Y:S05]  /*5f80*/  YIELD ;  /* 0x0000000000007946 */ /* 0x000fea0003800000 */
[----:B------:R-:W-:-:S13]  /*5f90*/  ISETP.NE.AND P0, PT, R26, R31, PT ;  /* 0x0000001f1a00720c */ /* 0x000fda0003f05270 */
[----:B------:R-:W-:Y:S05]  /*5fa0*/  @P0 BRA `(.L_x_471) ;  /* 0xfffffffc00ec0947 */ /* 0x000fea000383ffff */
.L_x_470:
        /* <DEDUP_REMOVED lines=16> */
.L_x_473:
        /* <DEDUP_REMOVED lines=61> */
.L_x_472:
        /* <DEDUP_REMOVED lines=38> */
.L_x_474:
        /* <DEDUP_REMOVED lines=19> */
.L_x_475:
        /* <DEDUP_REMOVED lines=9> */
.L_x_476:
[----:B------:R-:W-:Y:S05]  /*68a0*/  BSYNC.RECONVERGENT B0 ;  /* 0x0000000000007941 */ /* 0x000fea0003800200 */
.L_x_469:
        /* <DEDUP_REMOVED lines=38> */
.L_x_477:
        /* <DEDUP_REMOVED lines=34> */
.L_x_479:
[----:B------:R-:W-:Y:S05]  /*6d30*/  BSYNC.RECONVERGENT B0 ;  /* 0x0000000000007941 */ /* 0x000fea0003800200 */
.L_x_478:
        /* <DEDUP_REMOVED lines=25> */
.L_x_480:
        /* <DEDUP_REMOVED lines=21> */
.L_x_482:
[----:B------:R-:W-:Y:S05]  /*7020*/  BSYNC.RECONVERGENT B0 ;  /* 0x0000000000007941 */ /* 0x000fea0003800200 */
.L_x_481:
        /* <DEDUP_REMOVED lines=107> */
.L_x_483:
        /* <DEDUP_REMOVED lines=19> */
.L_x_485:
[----:B------:R-:W-:Y:S05]  /*7810*/  BSYNC.RECONVERGENT B0 ;  /* 0x0000000000007941 */ /* 0x000fea0003800200 */
.L_x_484:
        /* <DEDUP_REMOVED lines=23> */
.L_x_486:
        /* <DEDUP_REMOVED lines=21> */
.L_x_488:
[----:B------:R-:W-:Y:S05]  /*7ae0*/  BSYNC.RECONVERGENT B0 ;  /* 0x0000000000007941 */ /* 0x000fea0003800200 */
.L_x_487:
        /* <DEDUP_REMOVED lines=23> */
.L_x_489:
        /* <DEDUP_REMOVED lines=19> */
.L_x_491:
[----:B------:R-:W-:Y:S05]  /*7d90*/  BSYNC.RECONVERGENT B0 ;  /* 0x0000000000007941 */ /* 0x000fea0003800200 */
.L_x_490:
        /* <DEDUP_REMOVED lines=23> */
.L_x_492:
        /* <DEDUP_REMOVED lines=21> */
.L_x_494:
[----:B------:R-:W-:Y:S05]  /*8060*/  BSYNC.RECONVERGENT B0 ;  /* 0x0000000000007941 */ /* 0x000fea0003800200 */
.L_x_493:
        /* <DEDUP_REMOVED lines=23> */
.L_x_495:
        /* <DEDUP_REMOVED lines=19> */
.L_x_497:
[----:B------:R-:W-:Y:S05]  /*8310*/  BSYNC.RECONVERGENT B0 ;  /* 0x0000000000007941 */ /* 0x000fea0003800200 */
.L_x_496:
        /* <DEDUP_REMOVED lines=23> */
.L_x_498:
        /* <DEDUP_REMOVED lines=21> */
.L_x_500:
[----:B------:R-:W-:Y:S05]  /*85e0*/  BSYNC.RECONVERGENT B0 ;  /* 0x0000000000007941 */ /* 0x000fea0003800200 */
.L_x_499:
        /* <DEDUP_REMOVED lines=23> */
.L_x_501:
        /* <DEDUP_REMOVED lines=18> */
.L_x_503:
[----:B------:R-:W-:Y:S05]  /*8880*/  BSYNC.RECONVERGENT B0 ;  /* 0x0000000000007941 */ /* 0x000fea0003800200 */
.L_x_502:
        /* <DEDUP_REMOVED lines=75> */
.L_x_504:
        /* <DEDUP_REMOVED lines=18> */
.L_x_506:
[----:B------:R-:W-:Y:S05]  /*8e60*/  BSYNC.RECONVERGENT B0 ;  /* 0x0000000000007941 */ /* 0x000fea0003800200 */
.L_x_505:
        /* <DEDUP_REMOVED lines=21> */
.L_x_507:
        /* <DEDUP_REMOVED lines=18> */
.L_x_509:
[----:B------:R-:W-:Y:S05]  /*90e0*/  BSYNC.RECONVERGENT B0 ;  /* 0x0000000000007941 */ /* 0x000fea0003800200 */
.L_x_508:
        /* <DEDUP_REMOVED lines=21> */
.L_x_510:
        /* <DEDUP_REMOVED lines=18> */
.L_x_512:
[----:B------:R-:W-:Y:S05]  /*9360*/  BSYNC.RECONVERGENT B0 ;  /* 0x0000000000007941 */ /* 0x000fea0003800200 */
.L_x_511:
        /* <DEDUP_REMOVED lines=21> */
.L_x_513:
        /* <DEDUP_REMOVED lines=18> */
.L_x_515:
[----:B------:R-:W-:Y:S05]  /*95e0*/  BSYNC.RECONVERGENT B0 ;  /* 0x0000000000007941 */ /* 0x000fea0003800200 */
.L_x_514:
        /* <DEDUP_REMOVED lines=21> */
.L_x_516:
        /* <DEDUP_REMOVED lines=18> */
.L_x_518:
[----:B------:R-:W-:Y:S05]  /*9860*/  BSYNC.RECONVERGENT B0 ;  /* 0x0000000000007941 */ /* 0x000fea0003800200 */
.L_x_517:
        /* <DEDUP_REMOVED lines=21> */
.L_x_519:
        /* <DEDUP_REMOVED lines=18> */
.L_x_521:
[----:B------:R-:W-:Y:S05]  /*9ae0*/  BSYNC.RECONVERGENT B0 ;  /* 0x0000000000007941 */ /* 0x000fea0003800200 */
.L_x_520:
        /* <DEDUP_REMOVED lines=22> */
.L_x_522:
        /* <DEDUP_REMOVED lines=18> */
.L_x_524:
[----:B------:R-:W-:Y:S05]  /*9d70*/  BSYNC.RECONVERGENT B0 ;  /* 0x0000000000007941 */ /* 0x000fea0003800200 */
.L_x_523:
[----:B------:R-:W1:Y:S01]  /*9d80*/  LDCU UR4, c[0x0][0x410] ;  /* 0x00008200ff0477ac */ /* 0x000e620008000800 */
[----:B------:R-:W-:Y:S02]  /*9d90*/  IADD3 R2, PT, PT, R89, R2, RZ ;  /* 0x0000000259027210 */ /* 0x000fe40007ffe0ff */
[----:B------:R-:W-:Y:S01]  /*9da0*/  IADD3 R3, PT, PT, R3, 0x1, RZ ;  /* 0x0000000103037810 */ /* 0x000fe20007ffe0ff */
[----:B------:R-:W1:Y:S02]  /*9db0*/  LDCU UR5, c[0x0][0x3e0] ;  /* 0x00007c00ff0577ac */ /* 0x000e640008000800 */
[----:B-1----:R-:W-:-:S06]  /*9dc0*/  UIMAD UR4, UR4, UR5, URZ ;  /* 0x00000005040472a4 */ /* 0x002fcc000f8e02ff */
[----:B------:R-:W-:-:S13]  /*9dd0*/  ISETP.GE.AND P0, PT, R2, UR4, PT ;  /* 0x0000000402007c0c */ /* 0x000fda000bf06270 */
[----:B------:R-:W-:Y:S05]  /*9de0*/  @!P0 BRA `(.L_x_525) ;  /* 0xffffff6000b08947 */ /* 0x000fea000383ffff */
.L_x_458:
        /* <DEDUP_REMOVED lines=16> */
.L_x_527:
[----:B------:R-:W-:Y:S05]  /*9ef0*/  BSYNC.RECONVERGENT B0 ;  /* 0x0000000000007941 */ /* 0x000fea0003800200 */
.L_x_526:
        /* <DEDUP_REMOVED lines=11> */
.L_x_529:
[----:B------:R-:W2:Y:S04]  /*9fb0*/  LDG.E.STRONG.GPU R5, desc[UR6][R2.64] ;  /* 0x0000000602057981 */ /* 0x000ea8000c1ef900 */
[----:B--2---:R-:W-:Y:S01]  /*9fc0*/  CCTL.IVALL ;  /* 0x00000000ff00798f */ /* 0x004fe20002000000 */
[----:B------:R-:W-:Y:S05]  /*9fd0*/  YIELD ;  /* 0x0000000000007946 */ /* 0x000fea0003800000 */
[----:B------:R-:W-:-:S13]  /*9fe0*/  ISETP.NE.AND P0, PT, R5, R0, PT ;  /* 0x000000000500720c */ /* 0x000fda0003f05270 */
[----:B------:R-:W-:Y:S05]  /*9ff0*/  @P0 BRA `(.L_x_529) ;  /* 0xfffffffc00ec0947 */ /* 0x000fea000383ffff */
.L_x_528:
        /* <DEDUP_REMOVED lines=61> */
.L_x_532:
        /* <DEDUP_REMOVED lines=21> */
[----:B--2---:R-:W-:Y:S02]  /*a520*/  F2FP.F16.F32.PACK_AB R15, R9, R6 ;  /* 0x00000006090f723e */ /* 0x004fe400000000ff */
[----:B------:R-:W-:-:S02]  /*a530*/  MOV R6, R18 ;  /* 0x0000001200067202 */ /* 0x000fc40000000f00 */
[-C--:B------:R-:W-:Y:S02]  /*a540*/  MOV R9, R21.reuse ;  /* 0x0000001500097202 */ /* 0x080fe40000000f00 */
[----:B---3--:R-:W-:Y:S01]  /*a550*/  F2FP.F16.F32.PACK_AB R17, R13, R10 ;  /* 0x0000000a0d11723e */ /* 0x008fe200000000ff */
[----:B------:R0:W-:Y:S04]  /*a560*/  STG.E desc[UR6][R6.64], R15 ;  /* 0x0000000f06007986 */ /* 0x0001e8000c101906 */
[----:B------:R0:W-:Y:S01]  /*a570*/  STG.E desc[UR6][R8.64], R17 ;  /* 0x0000001108007986 */ /* 0x0001e2000c101906 */
[----:B------:R-:W-:Y:S02]  /*a580*/  IADD3 R18, P4, PT, R18, 0x800, RZ ;  /* 0x0000080012127810 */ /* 0x000fe40007f9e0ff */
[----:B------:R-:W-:-:S02]  /*a590*/  IADD3.X R21, PT, PT, RZ, R21, RZ, P3, !PT ;  /* 0x00000015ff157210 */ /* 0x000fc40001ffe4ff */
[----:B------:R-:W-:Y:S01]  /*a5a0*/  IADD3.X R19, PT, PT, RZ, R19, RZ, P4, !PT ;  /* 0x00000013ff137210 */ /* 0x000fe200027fe4ff */
[----:B------:R-:W-:Y:S08]  /*a5b0*/  @P1 BRA `(.L_x_532) ;  /* 0xfffffffc00841947 */ /* 0x000ff0000383ffff */
.L_x_531:
[----:B------:R-:W-:Y:S05]  /*a5c0*/  BSYNC.RECONVERGENT B0 ;  /* 0x0000000000007941 */ /* 0x000fea0003800200 */
.L_x_530:
        /* <DEDUP_REMOVED lines=10> */
.L_x_533:
        /* <DEDUP_REMOVED lines=21> */
[----:B----4-:R-:W-:Y:S02]  /*a7c0*/  F2FP.F16.F32.PACK_AB R19, R7, R4 ;  /* 0x000000040713723e */ /* 0x010fe400000000ff */
[----:B------:R-:W-:-:S04]  /*a7d0*/  LOP3.LUT R4, R26, 0x3, RZ, 0xc0, !PT ;  /* 0x000000031a047812 */ /* 0x000fc800078ec0ff */
[----:B------:R-:W-:Y:S02]  /*a7e0*/  IADD3.X R17, PT, PT, R4, UR5, RZ, P1, !PT ;  /* 0x0000000504117c10 */ /* 0x000fe40008ffe4ff */
[----:B-----5:R-:W-:Y:S02]  /*a7f0*/  F2FP.F16.F32.PACK_AB R21, R11, R8 ;  /* 0x000000080b15723e */ /* 0x020fe400000000ff */
        /* <DEDUP_REMOVED lines=56> */
[----:B---3--:R-:W-:Y:S02]  /*ab80*/  F2FP.F16.F32.PACK_AB R5, R5, R16 ;  /* 0x000000100505723e */ /* 0x008fe400000000ff */
[----:B-----5:R-:W-:-:S03]  /*ab90*/  F2FP.F16.F32.PACK_AB R7, R9, R6 ;  /* 0x000000060907723e */ /* 0x020fc600000000ff */
[----:B------:R4:W-:Y:S04]  /*aba0*/  STG.E desc[UR6][R12.64], R5 ;  /* 0x000000050c007986 */ /* 0x0009e8000c101906 */
[----:B------:R4:W-:Y:S02]  /*abb0*/  STG.E desc[UR6][R14.64], R7 ;  /* 0x000000070e007986 */ /* 0x0009e4000c101906 */
[----:B------:R-:W-:Y:S05]  /*abc0*/  @P0 BRA `(.L_x_533) ;  /* 0xfffffff800a80947 */ /* 0x000fea000383ffff */
[----:B------:R-:W-:Y:S05]  /*abd0*/  EXIT ;  /* 0x000000000000794d */ /* 0x000fea0003800000 */
.L_x_534:
        /* <DEDUP_REMOVED lines=10> */
.L_x_4889:


//--------------------- .text._Z35group_norm_nhwc_bwd_one_pass_kernelI11Bf16IOFp16WLi256ELi128ELi512EEv26Group_norm_nhwc_bwd_params --------------------------
	.section	.text._Z35group_norm_nhwc_bwd_one_pass_kernelI11Bf16IOFp16WLi256ELi128ELi512EEv26Group_norm_nhwc_bwd_params,"ax",@progbits
	.align	128
        .global         _Z35group_norm_nhwc_bwd_one_pass_kernelI11Bf16IOFp16WLi256ELi128ELi512EEv26Group_norm_nhwc_bwd_params
        .type           _Z35group_norm_nhwc_bwd_one_pass_kernelI11Bf16IOFp16WLi256ELi128ELi512EEv26Group_norm_nhwc_bwd_params,@function
        .size           _Z35group_norm_nhwc_bwd_one_pass_kernelI11Bf16IOFp16WLi256ELi128ELi512EEv26Group_norm_nhwc_bwd_params,(.L_x_4890 - _Z35group_norm_nhwc_bwd_one_pass_kernelI11Bf16IOFp16WLi256ELi128ELi512EEv26Group_norm_nhwc_bwd_params)
        .other          _Z35group_norm_nhwc_bwd_one_pass_kernelI11Bf16IOFp16WLi256ELi128ELi512EEv26Group_norm_nhwc_bwd_params,@"STO_CUDA_ENTRY STV_DEFAULT"
_Z35group_norm_nhwc_bwd_one_pass_kernelI11Bf16IOFp16WLi256ELi128ELi512EEv26Group_norm_nhwc_bwd_params:
.text._Z35group_norm_nhwc_bwd_one_pass_kernelI11Bf16IOFp16WLi256ELi128ELi512EEv26Group_norm_nhwc_bwd_params:
        /* <DEDUP_REMOVED lines=11> */
.L_x_561:
        /* <DEDUP_REMOVED lines=1238> */
[----:B------:R0:W-:Y:S04]  /*4e10*/  STL [R1+0xec], R20 ;  /* 0x0000ec1401007387 */ /* 0x0001e80000100800 */
[----:B------:R-:W-:Y:S04]  /*4e20*/  STL [R1+0x70], R90 ;  /* 0x0000705a01007387 */ /* 0x000fe80000100800 */
[----:B------:R1:W-:Y:S01]  /*4e30*/  STL [R1+0x74], R22 ;  /* 0x0000741601007387 */ /* 0x0003e20000100800 */
[----:B0-----:R-:W-:-:S03]  /*4e40*/  PRMT R20, RZ, 0x7610, R20 ;  /* 0x00007610ff147816 */ /* 0x001fc60000000014 */
[----:B------:R-:W-:Y:S04]  /*4e50*/  STL [R1+0x7c], R101 ;  /* 0x00007c6501007387 */ /* 0x000fe80000100800 */
[----:B------:R-:W-:Y:S01]  /*4e60*/  STL [R1+0x80], R105 ;  /* 0x0000806901007387 */ /* 0x000fe20000100800 */
[----:B-1----:R-:W-:-:S03]  /*4e70*/  PRMT R22, RZ, 0x7610, R22 ;  /* 0x00007610ff167816 */ /* 0x002fc60000000016 */
[----:B------:R0:W-:Y:S01]  /*4e80*/  STL [R1+0x68], R82 ;  /* 0x0000685201007387 */ /* 0x0001e20000100800 */
[----:B----4-:R-:W-:Y:S02]  /*4e90*/  R2UR UR16, R12 ;  /* 0x000000000c1072ca */ /* 0x010fe400000e0000 */
[----:B------:R-:W-:-:S11]  /*4ea0*/  PRMT R12, RZ, 0x7610, R12 ;  /* 0x00007610ff0c7816 */ /* 0x000fd6000000000c */
[----:B------:R-:W-:-:S05]  /*4eb0*/  MOV R77, UR16 ;  /* 0x00000010004d7c02 */ /* 0x000fca0008000f00 */
[----:B------:R-:W-:Y:S01]  /*4ec0*/  FFMA.FTZ R77, -R77, UR16, R13 ;  /* 0x000000104d4d7c23 */ /* 0x000fe2000801010d */
[----:B------:R-:W-:-:S04]  /*4ed0*/  @!P1 PRMT R12, R26, 0x7632, R12 ;  /* 0x000076321a0c9816 */ /* 0x000fc8000000000c */
[----:B------:R-:W-:-:S13]  /*4ee0*/  FSETP.GTU.FTZ.AND P1, PT, R77, RZ, PT ;  /* 0x000000ff4d00720b */ /* 0x000fda0003f3c000 */
[----:B------:R-:W-:-:S05]  /*4ef0*/  VOTEU.ANY UP0, P1 ;  /* 0x0000000000ff7886 */ /* 0x000fca0000800100 */
[----:B------:R-:W1:Y:S01]  /*4f00*/  @UP0 LDCU UR5, c[0x0][0x3c0] ;  /* 0x00007800ff0507ac */ /* 0x000e620008000800 */
[----:B------:R-:W-:Y:S01]  /*4f10*/  PLOP3.LUT P1, PT, PT, PT, UP0, 0x80, 0x8 ;  /* 0x000000000008781c */ /* 0x000fe20003f2f008 */
[----:B--2---:R-:W-:-:S12]  /*4f20*/  STL [R1+0x10c], R117 ;  /* 0x00010c7501007387 */ /* 0x004fd80000100800 */
[----:B-1----:R-:W-:-:S06]  /*4f30*/  @P1 FADD.FTZ R86, R77, UR5 ;  /* 0x000000054d561e21 */ /* 0x002fcc0008010000 */
[----:B------:R-:W1:Y:S01]  /*4f40*/  @P1 MUFU.RSQ R86, R86 ;  /* 0x0000005600561308 */ /* 0x000e620000001400 */
[----:B0-----:R-:W-:Y:S01]  /*4f50*/  PRMT R82, RZ, 0x7610, R82 ;  /* 0x00007610ff527816 */ /* 0x001fe20000000052 */
[----:B------:R0:W-:Y:S04]  /*4f60*/  STL [R1+0x58], R46 ;  /* 0x0000582e01007387 */ /* 0x0001e80000100800 */
[----:B------:R-:W-:Y:S01]  /*4f70*/  STL [R1+0x60], R71 ;  /* 0x0000604701007387 */ /* 0x000fe20000100800 */
[----:B------:R-:W-:-:S03]  /*4f80*/  @!P6 PRMT R82, R117, 0x7632, R82 ;  /* 0x000076327552e816 */ /* 0x000fc60000000052 */
[----:B------:R2:W-:Y:S01]  /*4f90*/  STL [R1+0xe0], R76 ;  /* 0x0000e04c01007387 */ /* 0x0005e20000100800 */
[----:B0-----:R-:W-:-:S03]  /*4fa0*/  PRMT R46, RZ, 0x7610, R46 ;  /* 0x00007610ff2e7816 */ /* 0x001fc6000000002e */
[----:B---3--:R-:W-:Y:S04]  /*4fb0*/  STL [R1+0x84], R109 ;  /* 0x0000846d01007387 */ /* 0x008fe80000100800 */
[----:B------:R-:W-:Y:S01]  /*4fc0*/  STL [R1+0x88], R113 ;  /* 0x0000887101007387 */ /* 0x000fe20000100800 */
[----:B--2---:R-:W-:Y:S02]  /*4fd0*/  PRMT R76, RZ, 0x7610, R76 ;  /* 0x00007610ff4c7816 */ /* 0x004fe4000000004c */
[----:B------:R-:W-:Y:S01]  /*4fe0*/  PRMT R71, RZ, 0x7610, R71 ;  /* 0x00007610ff477816 */ /* 0x000fe20000000047 */
[----:B------:R-:W-:Y:S01]  /*4ff0*/  UISETP.NE.AND UP1, UPT, UR6, URZ, UPT ;  /* 0x000000ff0600728c */ /* 0x000fe2000bf25270 */
[C---:B------:R-:W-:Y:S01]  /*5000*/  @!P2 PRMT R22, R28.reuse, 0x7610, R22 ;  /* 0x000076101c16a816 */ /* 0x040fe20000000016 */
[----:B------:R0:W-:Y:S01]  /*5010*/  STL [R1+0xfc], R28 ;  /* 0x0000fc1c01007387 */ /* 0x0001e20000100800 */
[----:B------:R-:W-:-:S02]  /*5020*/  @!P2 PRMT R20, R28, 0x7632, R20 ;  /* 0x000076321c14a816 */ /* 0x000fc40000000014 */
[----:B------:R-:W-:Y:S01]  /*5030*/  @!P3 PRMT R46, R30, 0x7610, R46 ;  /* 0x000076101e2eb816 */ /* 0x000fe2000000002e */
[----:B------:R2:W-:Y:S01]  /*5040*/  STL [R1+0x5c], R58 ;  /* 0x00005c3a01007387 */ /* 0x0005e20000100800 */
[----:B-1----:R-:W-:Y:S02]  /*5050*/  @P1 R2UR UR5, R86 ;  /* 0x00000000560512ca */ /* 0x002fe400000e0000 */
[----:B0-----:R-:W-:Y:S01]  /*5060*/  PRMT R28, RZ, 0x7610, R28 ;  /* 0x00007610ff1c7816 */ /* 0x001fe2000000001c */
[----:B------:R0:W-:Y:S01]  /*5070*/  STL [R1+0x100], R30 ;  /* 0x0001001e01007387 */ /* 0x0001e20000100800 */
[C---:B------:R-:W-:Y:S02]  /*5080*/  @!P5 PRMT R76, R3.reuse, 0x7610, R76 ;  /* 0x00007610034cd816 */ /* 0x040fe4000000004c */
[----:B------:R-:W-:Y:S01]  /*5090*/  @!P3 PRMT R28, R30, 0x7632, R28 ;  /* 0x000076321e1cb816 */ /* 0x000fe2000000001c */
[----:B------:R1:W-:Y:S01]  /*50a0*/  STL [R1+0x108], R3 ;  /* 0x0001080301007387 */ /* 0x0003e20000100800 */
[----:B------:R-:W-:-:S02]  /*50b0*/  @!P5 PRMT R71, R3, 0x7632, R71 ;  /* 0x000076320347d816 */ /* 0x000fc40000000047 */
[----:B--2---:R-:W-:Y:S01]  /*50c0*/  PRMT R58, RZ, 0x7610, R58 ;  /* 0x00007610ff3a7816 */ /* 0x004fe2000000003a */
[----:B------:R2:W-:Y:S01]  /*50d0*/  STL.S16 [R1+0x110], R82 ;  /* 0x0001105201007387 */ /* 0x0005e20000100600 */
[----:B------:R-:W-:Y:S02]  /*50e0*/  PRMT R77, RZ, 0x7610, R77 ;  /* 0x00007610ff4d7816 */ /* 0x000fe4000000004d */
[----:B0-----:R-:W-:Y:S02]  /*50f0*/  PRMT R30, RZ, 0x7610, R30 ;  /* 0x00007610ff1e7816 */ /* 0x001fe4000000001e */
[----:B-1----:R-:W-:Y:S01]  /*5100*/  PRMT R3, RZ, 0x7610, R3 ;  /* 0x00007610ff037816 */ /* 0x002fe20000000003 */
[----:B------:R-:W-:Y:S01]  /*5110*/  STL [R1+0xdc], R70 ;  /* 0x0000dc4601007387 */ /* 0x000fe20000100800 */
[C---:B------:R-:W-:Y:S02]  /*5120*/  @!P4 PRMT R58, R32.reuse, 0x7610, R58 ;  /* 0x00007610203ac816 */ /* 0x040fe4000000003a */
[----:B--2---:R-:W-:Y:S01]  /*5130*/  MOV R82, RZ ;  /* 0x000000ff00527202 */ /* 0x004fe20000000f00 */
[----:B------:R-:W-:Y:S01]  /*5140*/  @P0 HADD2.F32 R82, -RZ, R39.H0_H0 ;  /* 0x20000027ff520230 */ /* 0x000fe20000004100 */
[----:B------:R0:W-:Y:S01]  /*5150*/  STL [R1+0xe4], R16 ;  /* 0x0000e41001007387 */ /* 0x0001e20000100800 */
[----:B------:R-:W-:Y:S01]  /*5160*/  @!P4 PRMT R30, R32, 0x7632, R30 ;  /* 0x00007632201ec816 */ /* 0x000fe2000000001e */
[----:B------:R-:W-:Y:S01]  /*5170*/  HFMA2 R39, -RZ, RZ, 0, 0 ;  /* 0x00000000ff277431 */ /* 0x000fe200000001ff */
[C---:B------:R-:W-:Y:S01]  /*5180*/  @!P6 PRMT R77, R34.reuse, 0x7610, R77 ;  /* 0x00007610224de816 */ /* 0x040fe2000000004d */
[----:B------:R1:W-:Y:S01]  /*5190*/  STL [R1+0xe8], R18 ;  /* 0x0000e81201007387 */ /* 0x0003e20000100800 */
[----:B------:R-:W-:-:S02]  /*51a0*/  @!P6 PRMT R3, R34, 0x7632, R3 ;  /* 0x000076322203e816 */ /* 0x000fc40000000003 */
[----:B------:R-:W-:Y:S01]  /*51b0*/  PRMT R15, RZ, 0x7610, R15 ;  /* 0x00007610ff0f7816 */ /* 0x000fe2000000000f */
[----:B------:R2:W-:Y:S01]  /*51c0*/  STL [R1+0xf4], R24 ;  /* 0x0000f41801007387 */ /* 0x0005e20000100800 */
[----:B------:R-:W-:Y:S02]  /*51d0*/  PRMT R13, RZ, 0x7610, R13 ;  /* 0x00007610ff0d7816 */ /* 0x000fe4000000000d */
[----:B0-----:R-:W-:Y:S01]  /*51e0*/  PRMT R16, RZ, 0x7610, R16 ;  /* 0x00007610ff107816 */ /* 0x001fe20000000010 */
[----:B------:R0:W-:Y:S01]  /*51f0*/  STL [R1+0xf8], R26 ;  /* 0x0000f81a01007387 */ /* 0x0001e20000100800 */
[----:B------:R-:W-:Y:S02]  /*5200*/  PRMT R70, RZ, 0x7610, R70 ;  /* 0x00007610ff467816 */ /* 0x000fe40000000046 */
[----:B-1----:R-:W-:Y:S01]  /*5210*/  PRMT R18, RZ, 0x7610, R18 ;  /* 0x00007610ff127816 */ /* 0x002fe20000000012 */
[----:B------:R1:W-:Y:S01]  /*5220*/  STL [R1+0x104], R32 ;  /* 0x0001042001007387 */ /* 0x0003e20000100800 */
[----:B--2---:R-:W-:-:S03]  /*5230*/  PRMT R24, RZ, 0x7610, R24 ;  /* 0x00007610ff187816 */ /* 0x004fc60000000018 */
[----:B------:R2:W-:Y:S01]  /*5240*/  STL [R1+0x8c], R34 ;  /* 0x00008c2201007387 */ /* 0x0005e20000100800 */
[----:B0-----:R-:W-:Y:S02]  /*5250*/  PRMT R26, RZ, 0x7610, R26 ;  /* 0x00007610ff1a7816 */ /* 0x001fe4000000001a */
[----:B-1----:R-:W-:Y:S01]  /*5260*/  PRMT R32, RZ, 0x7610, R32 ;  /* 0x00007610ff207816 */ /* 0x002fe20000000020 */
[----:B------:R0:W-:Y:S01]  /*5270*/  STL [R1+0x78], R97 ;  /* 0x0000786101007387 */ /* 0x0001e20000100800 */
[----:B--2---:R-:W-:Y:S01]  /*5280*/  PRMT R34, RZ, 0x7610, R34 ;  /* 0x00007610ff227816 */ /* 0x004fe20000000022 */
[----:B------:R-:W-:Y:S01]  /*5290*/  @P0 HADD2.F32 R39, -RZ, R40.H0_H0 ;  /* 0x20000028ff270230 */ /* 0x000fe20000004100 */
[C---:B------:R-:W-:Y:S01]  /*52a0*/  @!P2 PRMT R15, R101.reuse, 0x7610, R15 ;  /* 0x00007610650fa816 */ /* 0x040fe2000000000f */
[----:B------:R-:W-:Y:S01]  /*52b0*/  HADD2.F32 R14, -RZ, R14.H0_H0 ;  /* 0x2000000eff0e7230 */ /* 0x000fe20000004100 */
[----:B------:R-:W-:Y:S02]  /*52c0*/  @!P2 PRMT R16, R101, 0x7632, R16 ;  /* 0x000076326510a816 */ /* 0x000fe40000000010 */
[C---:B------:R-:W-:Y:S01]  /*52d0*/  @!P3 PRMT R18, R105.reuse, 0x7610, R18 ;  /* 0x000076106912b816 */ /* 0x040fe20000000012 */
[----:B0-----:R-:W-:Y:S01]  /*52e0*/  HADD2.F32 R97, -RZ, R118.H0_H0 ;  /* 0x20000076ff617230 */ /* 0x001fe20000004100 */
[----:B------:R-:W-:-:S02]  /*52f0*/  @!P3 PRMT R13, R105, 0x7632, R13 ;  /* 0x00007632690db816 */ /* 0x000fc4000000000d */
[C---:B------:R-:W-:Y:S02]  /*5300*/  @!P4 PRMT R26, R109.reuse, 0x7610, R26 ;  /* 0x000076106d1ac816 */ /* 0x040fe4000000001a */
[----:B------:R-:W-:Y:S02]  /*5310*/  @!P4 PRMT R24, R109, 0x7632, R24 ;  /* 0x000076326d18c816 */ /* 0x000fe40000000018 */
[C---:B------:R-:W-:Y:S02]  /*5320*/  @!P5 PRMT R70, R113.reuse, 0x7610, R70 ;  /* 0x000076107146d816 */ /* 0x040fe40000000046 */
[----:B------:R-:W-:Y:S02]  /*5330*/  @!P5 PRMT R32, R113, 0x7632, R32 ;  /* 0x000076327120d816 */ /* 0x000fe40000000020 */
[----:B------:R-:W-:Y:S01]  /*5340*/  @!P6 PRMT R34, R117, 0x7610, R34 ;  /* 0x000076107522e816 */ /* 0x000fe20000000022 */
        /* <DEDUP_REMOVED lines=600> */
.L_x_536:
        /* <DEDUP_REMOVED lines=1210> */
.L_x_537:
        /* <DEDUP_REMOVED lines=50> */
.L_x_539:
[----:B------:R-:W-:Y:S05]  /*c790*/  BSYNC.RECONVERGENT B0 ;  /* 0x0000000000007941 */ /* 0x000fea0003800200 */
.L_x_538:
        /* <DEDUP_REMOVED lines=43> */
.L_x_541:
[----:B------:R-:W-:Y:S05]  /*ca50*/  BSYNC.RECONVERGENT B0 ;  /* 0x0000000000007941 */ /* 0x000fea0003800200 */
.L_x_540:
        /* <DEDUP_REMOVED lines=38> */
.L_x_543:
[----:B------:R-:W-:Y:S05]  /*ccc0*/  BSYNC.RECONVERGENT B0 ;  /* 0x0000000000007941 */ /* 0x000fea0003800200 */
.L_x_542:
        /* <DEDUP_REMOVED lines=28> */
.L_x_545:
[----:B------:R-:W-:Y:S05]  /*ce90*/  BSYNC.RECONVERGENT B0 ;  /* 0x0000000000007941 */ /* 0x000fea0003800200 */
.L_x_544:
        /* <DEDUP_REMOVED lines=33> */
.L_x_549:
[----:B------:R-:W2:Y:S04]  /*d0b0*/  LDG.E.STRONG.GPU R0, desc[UR10][R12.64] ;  /* 0x0000000a0c007981 */ /* 0x000ea8000c1ef900 */
[----:B--2---:R-:W-:Y:S04]  /*d0c0*/  CCTL.IVALL ;  /* 0x00000000ff00798f */ /* 0x004fe80002000000 */
[----:B------:R0:W-:Y:S01]  /*d0d0*/  STL [R1], R0 ;  /* 0x0000000001007387 */ /* 0x0001e20000100800 */
[----:B------:R-:W-:-:S13]  /*d0e0*/  ISETP.NE.AND P0, PT, R0, UR5, PT ;  /* 0x0000000500007c0c */ /* 0x000fda000bf05270 */
[----:B0-----:R-:W-:Y:S05]  /*d0f0*/  @P0 BRA `(.L_x_549) ;  /* 0xfffffffc00ec0947 */ /* 0x001fea000383ffff */
.L_x_548:
[----:B------:R-:W-:Y:S05]  /*d100*/  BSYNC.RECONVERGENT B0 ;  /* 0x0000000000007941 */ /* 0x000fea0003800200 */
.L_x_547:
        /* <DEDUP_REMOVED lines=15> */
.L_x_551:
        /* <DEDUP_REMOVED lines=83> */
.L_x_550:
        /* <DEDUP_REMOVED lines=51> */
.L_x_552:
        /* <DEDUP_REMOVED lines=24> */
.L_x_553:
        /* <DEDUP_REMOVED lines=14> */
.L_x_554:
[----:B------:R-:W-:Y:S05]  /*dcc0*/  BSYNC.RECONVERGENT B0 ;  /* 0x0000000000007941 */ /* 0x000fea0003800200 */
.L_x_546:
        /* <DEDUP_REMOVED lines=18> */
.L_x_560:
        /* <DEDUP_REMOVED lines=60> */
.L_x_556:
[----:B------:R-:W-:Y:S05]  /*e1b0*/  BSYNC.RECONVERGENT B0 ;  /* 0x0000000000007941 */ /* 0x000fea0003800200 */
.L_x_555:
        /* <DEDUP_REMOVED lines=32> */
.L_x_557:
        /* <DEDUP_REMOVED lines=16> */
.L_x_559:
[----:B------:R-:W-:Y:S05]  /*e4c0*/  BSYNC.RECONVERGENT B0 ;  /* 0x0000000000007941 */ /* 0x000fea0003800200 */
.L_x_558:
        /* <DEDUP_REMOVED lines=10> */
.L_x_535:
        /* <DEDUP_REMOVED lines=16> */
.L_x_563:
[----:B------:R-:W-:Y:S05]  /*e670*/  BSYNC.RECONVERGENT B0 ;  /* 0x0000000000007941 */ /* 0x000fea0003800200 */
.L_x_562:
        /* <DEDUP_REMOVED lines=11> */
.L_x_565:
[----:B------:R-:W2:Y:S04]  /*e730*/  LDG.E.STRONG.GPU R5, desc[UR10][R2.64] ;  /* 0x0000000a02057981 */ /* 0x000ea8000c1ef900 */
[----:B--2---:R-:W-:Y:S01]  /*e740*/  CCTL.IVALL ;  /* 0x00000000ff00798f */ /* 0x004fe20002000000 */
[----:B------:R-:W-:Y:S05]  /*e750*/  YIELD ;  /* 0x0000000000007946 */ /* 0x000fea0003800000 */
[----:B------:R-:W-:-:S13]  /*e760*/  ISETP.NE.AND P0, PT, R5, R0, PT ;  /* 0x000000000500720c */ /* 0x000fda0003f05270 */
[----:B------:R-:W-:Y:S05]  /*e770*/  @P0 BRA `(.L_x_565) ;  /* 0xfffffffc00ec0947 */ /* 0x000fea000383ffff */
.L_x_564:
        /* <DEDUP_REMOVED lines=61> */
.L_x_568:
        /* <DEDUP_REMOVED lines=31> */
.L_x_567:
[----:B------:R-:W-:Y:S05]  /*ed40*/  BSYNC.RECONVERGENT B0 ;  /* 0x0000000000007941 */ /* 0x000fea0003800200 */
.L_x_566:
        /* <DEDUP_REMOVED lines=10> */
.L_x_569:
        /* <DEDUP_REMOVED lines=87> */
.L_x_570:
        /* <DEDUP_REMOVED lines=10> */
.L_x_4890:


//--------------------- .text._Z35group_norm_nhwc_bwd_one_pass_kernelI11Bf16IOFp16WLi512ELi128ELi512EEv26Group_norm_nhwc_bwd_params --------------------------
	.section	.text._Z35group_norm_nhwc_bwd_one_pass_kernelI11Bf16IOFp16WLi512ELi128ELi512EEv26Group_norm_nhwc_bwd_params,"ax",@progbits
	.align	128
        .global         _Z35group_norm_nhwc_bwd_one_pass_kernelI11Bf16IOFp16WLi512ELi128ELi512EEv26Group_norm_nhwc_bwd_params
        .type           _Z35group_norm_nhwc_bwd_one_pass_kernelI11Bf16IOFp16WLi512ELi128ELi512EEv26Group_norm_nhwc_bwd_params,@function
        .size           _Z35group_norm_nhwc_bwd_one_pass_kernelI11Bf16IOFp16WLi512ELi128ELi512EEv26Group_norm_nhwc_bwd_params,(.L_x_4891 - _Z35group_norm_nhwc_bwd_one_pass_kernelI11Bf16IOFp16WLi512ELi128ELi512EEv26Group_norm_nhwc_bwd_params)
        .other          _Z35group_norm_nhwc_bwd_one_pass_kernelI11Bf16IOFp16WLi512ELi128ELi512EEv26Group_norm_nhwc_bwd_params,@"STO_CUDA_ENTRY STV_DEFAULT"
_Z35group_norm_nhwc_bwd_one_pass_kernelI11Bf16IOFp16WLi512ELi128ELi512EEv26Group_norm_nhwc_bwd_params:
.text._Z35group_norm_nhwc_bwd_one_pass_kernelI11Bf16IOFp16WLi512ELi128ELi512EEv26Group_norm_nhwc_bwd_params:
        /* <DEDUP_REMOVED lines=11> */
.L_x_597:
        /* <DEDUP_REMOVED lines=99> */
[----:B------:R-:W-:Y:S01]  /*06e0*/  STL.64 [R1+0x768], R6 ;  /* 0x0007680601007387 */ /* 0x000fe20000100a00 */
[C---:B------:R-:W-:Y:S01]  /*06f0*/  @!P3 SHF.L.U32 R17, R10.reuse, 0x1, RZ ;  /* 0x000000010a11b819 */ /* 0x040fe200000006ff */
[----:B------:R-:W3:Y:S01]  /*0700*/  @!P6 LDC.64 R2, c[0x0][0x3f8] ;  /* 0x0000fe00ff02eb82 */ /* 0x000ee20000000a00 */
[----:B------:R-:W-:Y:S01]  /*0710*/  @!P3 SHF.L.U64.HI R18, R10, 0x1, R11 ;  /* 0x000000010a12b819 */ /* 0x000fe2000001020b */
[----:B------:R-:W-:Y:S01]  /*0720*/  STL [R1+0x748], R7 ;  /* 0x0007480701007387 */ /* 0x000fe20000100800 */
        /* <DEDUP_REMOVED lines=26> */
[----:B------:R-:W-:Y:S01]  /*08d0*/  @!P6 IMAD R31, R4, R3, R23 ;  /* 0x00000003041fe224 */ /* 0x000fe200078e0217 */
[----:B------:R-:W-:Y:S02]  /*08e0*/  @!P2 IADD3 R5, PT, PT, R21, R29, RZ ;  /* 0x0000001d1505a210 */ /* 0x000fe40007ffe0ff */
[C---:B------:R-:W-:Y:S01]  /*08f0*/  @!P2 SHF.L.U32 R29, R20.reuse, 0x1, RZ ;  /* 0x00000001141da819 */ /* 0x040fe200000006ff */
[----:B0-----:R-:W-:Y:S01]  /*0900*/  @!P5 IMAD R27, R27, R18, RZ ;  /* 0x000000121b1bd224 */ /* 0x001fe200078e02ff */
[----:B------:R-:W-:Y:S02]  /*0910*/  @!P2 SHF.L.U64.HI R24, R20, 0x1, R5 ;  /* 0x000000011418a819 */ /* 0x000fe40000010205 */
[----:B------:R-:W-:Y:S02]  /*0920*/  @!P6 MOV R20, R6 ;  /* 0x000000060014e202 */ /* 0x000fe40000000f00 */
[----:B------:R-:W-:-:S02]  /*0930*/  @!P6 MOV R21, R9 ;  /* 0x000000090015e202 */ /* 0x000fc40000000f00 */
[----:B------:R-:W-:Y:S02]  /*0940*/  @!P2 IADD3 R48, P0, PT, R29, R48, RZ ;  /* 0x000000301d30a210 */ /* 0x000fe40007f1e0ff */
[----:B------:R-:W-:Y:S01]  /*0950*/  SHF.R.S32.HI R23, RZ, 0x1f, R15 ;  /* 0x0000001fff177819 */ /* 0x000fe2000001140f */
[----:B------:R-:W-:Y:S01]  /*0960*/  @!P6 IMAD.WIDE.U32 R2, R4, R2, R20 ;  /* 0x000000020402e225 */ /* 0x000fe200078e0014 */
[----:B------:R-:W-:Y:S01]  /*0970*/  @!P2 IADD3.X R49, PT, PT, R24, R49, RZ, P0, !PT ;  /* 0x000000311831a210 */ /* 0x000fe200007fe4ff */
[----:B------:R-:W0:Y:S01]  /*0980*/  @!P4 LDC.64 R4, c[0x0][0x3f8] ;  /* 0x0000fe00ff04cb82 */ /* 0x000e220000000a00 */
[----:B------:R-:W-:Y:S01]  /*0990*/  ISETP.GE.AND.EX P3, PT, R23, UR17, PT, P1 ;  /* 0x0000001117007c0c */ /* 0x000fe2000bf66310 */
[----:B------:R-:W-:Y:S01]  /*09a0*/  STL [R1+0x9b0], R48 ;  /* 0x0009b03001007387 */ /* 0x000fe20000100800 */
[----:B--2---:R-:W-:Y:S02]  /*09b0*/  @!P2 IADD3 R46, P0, PT, R29, R46, RZ ;  /* 0x0000002e1d2ea210 */ /* 0x004fe40007f1e0ff */
[----:B------:R-:W-:Y:S01]  /*09c0*/  @!P6 IADD3 R3, PT, PT, R3, R31, RZ ;  /* 0x0000001f0303e210 */ /* 0x000fe20007ffe0ff */
[----:B------:R-:W-:Y:S01]  /*09d0*/  STL.64 [R1+0x9d0], R48 ;  /* 0x0009d03001007387 */ /* 0x000fe20000100a00 */
[----:B------:R-:W-:Y:S01]  /*09e0*/  @!P6 SHF.L.U32 R29, R2, 0x1, RZ ;  /* 0x00000001021de819 */ /* 0x000fe200000006ff */
[----:B------:R-:W2:Y:S01]  /*09f0*/  @!P5 LDC.64 R20, c[0x0][0x398] ;  /* 0x0000e600ff14db82 */ /* 0x000ea20000000a00 */
[----:B------:R-:W-:Y:S01]  /*0a00*/  @!P2 IADD3.X R47, PT, PT, R24, R47, RZ, P0, !PT ;  /* 0x0000002f182fa210 */ /* 0x000fe200007fe4ff */
[----:B------:R-:W-:Y:S01]  /*0a10*/  STL [R1+0x9ac], R49 ;  /* 0x0009ac3101007387 */ /* 0x000fe20000100800 */
[----:B------:R-:W-:-:S02]  /*0a20*/  @!P6 SHF.L.U64.HI R24, R2, 0x1, R3 ;  /* 0x000000010218e819 */ /* 0x000fc40000010203 */
        /* <DEDUP_REMOVED lines=1643> */
[----:B------:R-:W-:Y:S01]  /*70e0*/  @!P5 PRMT R30, R36, 0x7610, R30 ;  /* 0x00007610241ed816 */ /* 0x000fe2000000001e */
[----:B------:R0:W-:Y:S04]  /*70f0*/  STL.S16 [R1+0x4bc], R48 ;  /* 0x0004bc3001007387 */ /* 0x0001e80000100600 */
        /* <DEDUP_REMOVED lines=19> */
[----:B0-----:R-:W4:Y:S04]  /*7230*/  LDL.LU.64 R48, [R1+0x538] ;  /* 0x0005380001307983 */ /* 0x001f280000300a00 */
[----:B------:R0:W-:Y:S02]  /*7240*/  STL.S16 [R1+0x4b8], R30 ;  /* 0x0004b81e01007387 */ /* 0x0001e40000100600 */
[----:B0-----:R-:W-:-:S06]  /*7250*/  MOV R30, RZ ;  /* 0x000000ff001e7202 */ /* 0x001fcc0000000f00 */
[----:B---3--:R0:W3:Y:S04]  /*7260*/  @!P2 LDG.E R30, desc[UR10][R6.64] ;  /* 0x0000000a061ea981 */ /* 0x0080e8000c1e1900 */
[----:B------:R-:W0:Y:S01]  /*7270*/  LDL.LU.64 R6, [R1+0x968] ;  /* 0x0009680001067983 */ /* 0x000e220000300a00 */
[----:B------:R-:W-:-:S04]  /*7280*/  PRMT R29, RZ, 0x7610, R29 ;  /* 0x00007610ff1d7816 */ /* 0x000fc8000000001d */
[----:B------:R-:W-:Y:S02]  /*7290*/  @!P5 PRMT R29, R36, 0x7632, R29 ;  /* 0x00007632241dd816 */ /* 0x000fe4000000001d */
[----:B------:R-:W-:-:S03]  /*72a0*/  LOP3.LUT P3, RZ, R53, 0x80, RZ, 0xc0, !PT ;  /* 0x0000008035ff7812 */ /* 0x000fc6000786c0ff */
[----:B------:R1:W-:Y:S02]  /*72b0*/  STL.S16 [R1+0x4f8], R29 ;  /* 0x0004f81d01007387 */ /* 0x0003e40000100600 */
[----:B-1----:R-:W-:-:S08]  /*72c0*/  HFMA2 R29, -RZ, RZ, 0, 0 ;  /* 0x00000000ff1d7431 */ /* 0x002fd000000001ff */
        /* <DEDUP_REMOVED lines=240> */
[----:B------:R-:W3:Y:S04]  /*81d0*/  LDL.LU.64 R60, [R1+0x530] ;  /* 0x00053000013c7983 */ /* 0x000ee80000300a00 */
[----:B------:R-:W-:Y:S04]  /*81e0*/  STL.S16 [R1+0x564], R7 ;  /* 0x0005640701007387 */ /* 0x000fe80000100600 */
[----:B------:R1:W-:Y:S04]  /*81f0*/  STL.S16 [R1+0x264], R6 ;  /* 0x0002640601007387 */ /* 0x0003e80000100600 */
[----:B-1----:R-:W4:Y:S01]  /*8200*/  LDL.LU.64 R6, [R1+0x258] ;  /* 0x0002580001067983 */ /* 0x002f220000300a00 */
        /* <DEDUP_REMOVED lines=11> */
[----:B------:R1:W-:Y:S04]  /*82c0*/  STL.S16 [R1+0x54c], R3 ;  /* 0x00054c0301007387 */ /* 0x0003e80000100600 */
[----:B------:R1:W-:Y:S02]  /*82d0*/  STL [R1+0x908], R2 ;  /* 0x0009080201007387 */ /* 0x0003e40000100800 */
[----:B-1----:R-:W-:Y:S01]  /*82e0*/  HFMA2 R3, -RZ, RZ, 0, 0 ;  /* 0x00000000ff037431 */ /* 0x002fe200000001ff */
[----:B------:R-:W-:Y:S01]  /*82f0*/  PRMT R2, RZ, 0x7610, R2 ;  /* 0x00007610ff027816 */ /* 0x000fe20000000002 */
[----:B------:R1:W-:Y:S03]  /*8300*/  STL.S16 [R1+0x44c], R50 ;  /* 0x00044c3201007387 */ /* 0x0003e60000100600 */
[----:B------:R-:W-:Y:S01]  /*8310*/  @!P3 PRMT R2, R26, 0x7632, R2 ;  /* 0x000076321a02b816 */ /* 0x000fe20000000002 */
[----:B-1----:R-:W-:-:S04]  /*8320*/  HFMA2 R50, -RZ, RZ, 0, 0 ;  /* 0x00000000ff327431 */ /* 0x002fc800000001ff */
[----:B------:R1:W-:Y:S04]  /*8330*/  STL.S16 [R1+0x41c], R2 ;  /* 0x00041c0201007387 */ /* 0x0003e80000100600 */
[----:B--2---:R-:W2:Y:S04]  /*8340*/  @!P4 LDG.E R50, desc[UR10][R10.64] ;  /* 0x0000000a0a32c981 */ /* 0x004ea8000c1e1900 */
[----:B-1----:R-:W2:Y:S04]  /*8350*/  LDL.LU R2, [R1+0x908] ;  /* 0x0009080001027983 */ /* 0x002ea80000300800 */
[----:B------:R-:W2:Y:S01]  /*8360*/  LDL.LU.64 R10, [R1+0x540] ;  /* 0x00054000010a7983 */ /* 0x000ea20000300a00 */
[----:B0-----:R-:W-:-:S04]  /*8370*/  PRMT R54, RZ, 0x7610, R54 ;  /* 0x00007610ff367816 */ /* 0x001fc80000000036 */
[----:B------:R-:W-:-:S05]  /*8380*/  @!P3 PRMT R54, R26, 0x7610, R54 ;  /* 0x000076101a36b816 */ /* 0x000fca0000000036 */
[----:B------:R0:W-:Y:S04]  /*8390*/  STL.S16 [R1+0x260], R54 ;  /* 0x0002603601007387 */ /* 0x0001e80000100600 */
[----:B0-----:R-:W2:Y:S04]  /*83a0*/  LDL.LU.64 R54, [R1+0x400] ;  /* 0x0004000001367983 */ /* 0x001ea80000300a00 */
[----:B---3--:R-:W3:Y:S04]  /*83b0*/  @!P6 LDG.E R4, desc[UR10][R60.64] ;  /* 0x0000000a3c04e981 */ /* 0x008ee8000c1e1900 */
[----:B------:R-:W3:Y:S04]  /*83c0*/  LDL.LU R60, [R1+0x8f0] ;  /* 0x0008f000013c7983 */ /* 0x000ee80000300800 */
[----:B----4-:R0:W4:Y:S02]  /*83d0*/  @!P6 LDG.E R3, desc[UR10][R6.64] ;  /* 0x0000000a0603e981 */ /* 0x010124000c1e1900 */
[----:B0-----:R-:W-:-:S02]  /*83e0*/  MOV R6, R58 ;  /* 0x0000003a00067202 */ /* 0x001fc40000000f00 */
[----:B------:R-:W-:Y:S02]  /*83f0*/  MOV R7, R59 ;  /* 0x0000003b00077202 */ /* 0x000fe40000000f00 */
[----:B------:R-:W4:Y:S04]  /*8400*/  LDL.LU.64 R58, [R1+0x528] ;  /* 0x00052800013a7983 */ /* 0x000f280000300a00 */
        /* <DEDUP_REMOVED lines=15> */
[----:B--2---:R0:W-:Y:S04]  /*8500*/  STL [R1+0x40], R2 ;  /* 0x0000400201007387 */ /* 0x0041e80000100800 */
[----:B------:R-:W-:Y:S04]  /*8510*/  STL [R1+0x7e0], R15 ;  /* 0x0007e00f01007387 */ /* 0x000fe80000100800 */
[----:B------:R-:W-:Y:S01]  /*8520*/  STL [R1+0x7ec], R15 ;  /* 0x0007ec0f01007387 */ /* 0x000fe20000100800 */
[----:B0-----:R-:W-:-:S03]  /*8530*/  MOV R2, RZ ;  /* 0x000000ff00027202 */ /* 0x001fc60000000f00 */
[----:B------:R-:W-:Y:S04]  /*8540*/  STL [R1+0x800], R15 ;  /* 0x0008000f01007387 */ /* 0x000fe80000100800 */
[----:B------:R-:W-:Y:S04]  /*8550*/  STL.64 [R1+0x808], R14 ;  /* 0x0008080e01007387 */ /* 0x000fe80000100a00 */
[----:B------:R-:W-:Y:S04]  /*8560*/  STL.64 [R1+0x838], R14 ;  /* 0x0008380e01007387 */ /* 0x000fe80000100a00 */
[----:B------:R-:W-:Y:S04]  /*8570*/  STL [R1+0x858], R14 ;  /* 0x0008580e01007387 */ /* 0x000fe80000100800 */
[----:B------:R-:W-:Y:S04]  /*8580*/  STL [R1+0x888], R14 ;  /* 0x0008880e01007387 */ /* 0x000fe80000100800 */
[----:B------:R-:W-:Y:S04]  /*8590*/  STL [R1+0x8a0], R14 ;  /* 0x0008a00e01007387 */ /* 0x000fe80000100800 */
[----:B------:R0:W-:Y:S04]  /*85a0*/  STL.64 [R1+0x8d0], R14 ;  /* 0x0008d00e01007387 */ /* 0x0001e80000100a00 */
[----:B------:R1:W-:Y:S04]  /*85b0*/  STL.S16 [R1+0x544], R5 ;  /* 0x0005440501007387 */ /* 0x0003e80000100600 */
[----:B------:R2:W2:Y:S01]  /*85c0*/  @!P5 LDG.E R2, desc[UR10][R10.64] ;  /* 0x0000000a0a02d981 */ /* 0x0004a2000c1e1900 */
[----:B0-----:R-:W-:-:S02]  /*85d0*/  PRMT R15, RZ, 0x7610, R15 ;  /* 0x00007610ff0f7816 */ /* 0x001fc4000000000f */
[----:B------:R-:W-:Y:S02]  /*85e0*/  PRMT R14, RZ, 0x7610, R14 ;  /* 0x00007610ff0e7816 */ /* 0x000fe4000000000e */
[----:B-1----:R-:W-:Y:S02]  /*85f0*/  MOV R5, RZ ;  /* 0x000000ff00057202 */ /* 0x002fe40000000f00 */
[----:B------:R-:W-:Y:S01]  /*8600*/  @!P3 PRMT R15, R25, 0x7610, R15 ;  /* 0x00007610190fb816 */ /* 0x000fe2000000000f */
[----:B------:R-:W2:Y:S01]  /*8610*/  LDL.LU.64 R10, [R1+0x900] ;  /* 0x00090000010a7983 */ /* 0x000ea20000300a00 */
[----:B------:R-:W-:-:S03]  /*8620*/  @!P0 PRMT R14, R41, 0x7610, R14 ;  /* 0x00007610290e8816 */ /* 0x000fc6000000000e */
[----:B------:R-:W-:Y:S04]  /*8630*/  STL.S16 [R1+0x548], R15 ;  /* 0x0005480f01007387 */ /* 0x000fe80000100600 */
[----:B------:R0:W-:Y:S04]  /*8640*/  STL.S16 [R1+0x25c], R14 ;  /* 0x00025c0e01007387 */ /* 0x0001e80000100600 */
[----:B------:R-:W2:Y:S04]  /*8650*/  @!P2 LDG.E R5, desc[UR10][R54.64] ;  /* 0x0000000a3605a981 */ /* 0x000ea8000c1e1900 */
[----:B0-----:R-:W2:Y:S04]  /*8660*/  LDL.LU.64 R14, [R1+0x250] ;  /* 0x00025000010e7983 */ /* 0x001ea80000300a00 */
[----:B------:R-:W2:Y:S01]  /*8670*/  LDL.LU.64 R54, [R1+0x520] ;  /* 0x0005200001367983 */ /* 0x000ea20000300a00 */
[----:B---3--:R-:W-:-:S04]  /*8680*/  PRMT R60, RZ, 0x7610, R60 ;  /* 0x00007610ff3c7816 */ /* 0x008fc8000000003c */
[----:B------:R-:W-:-:S05]  /*8690*/  @!P1 PRMT R60, R45, 0x7610, R60 ;  /* 0x000076102d3c9816 */ /* 0x000fca000000003c */
[----:B------:R0:W-:Y:S02]  /*86a0*/  STL.S16 [R1+0x530], R60 ;  /* 0x0005303c01007387 */ /* 0x0001e40000100600 */
[----:B0-----:R-:W-:-:S06]  /*86b0*/  CS2R R60, SRZ ;  /* 0x00000000003c7805 */ /* 0x001fcc000001ff00 */
[----:B----4-:R0:W3:Y:S04]  /*86c0*/  @!P2 LDG.E R60, desc[UR10][R58.64] ;  /* 0x0000000a3a3ca981 */ /* 0x0100e8000c1e1900 */
[----:B------:R-:W0:Y:S01]  /*86d0*/  LDL.LU.64 R58, [R1+0x8e8] ;  /* 0x0008e800013a7983 */ /* 0x000e220000300a00 */
[----:B------:R-:W-:Y:S02]  /*86e0*/  LOP3.LUT P2, RZ, R56, 0x100, RZ, 0xc0, !PT ;  /* 0x0000010038ff7812 */ /* 0x000fe4000784c0ff */
[----:B------:R-:W-:Y:S01]  /*86f0*/  LOP3.LUT P3, RZ, R57, 0x2000000, RZ, 0xc0, !PT ;  /* 0x0200000039ff7812 */ /* 0x000fe2000786c0ff */
[----:B------:R1:W-:Y:S02]  /*8700*/  STL [R1+0x8d8], R0 ;  /* 0x0008d80001007387 */ /* 0x0003e40000100800 */
[----:B-1----:R-:W-:-:S02]  /*8710*/  PRMT R0, RZ, 0x7610, R0 ;  /* 0x00007610ff007816 */ /* 0x002fc40000000000 */
[----:B--2---:R-:W-:Y:S02]  /*8720*/  PRMT R10, RZ, 0x7610, R10 ;  /* 0x00007610ff0a7816 */ /* 0x004fe4000000000a */
[----:B------:R-:W-:Y:S02]  /*8730*/  PRMT R11, RZ, 0x7610, R11 ;  /* 0x00007610ff0b7816 */ /* 0x000fe4000000000b */
[----:B------:R-:W-:Y:S02]  /*8740*/  @!P0 PRMT R10, R41, 0x7632, R10 ;  /* 0x00007632290a8816 */ /* 0x000fe4000000000a */
[----:B------:R-:W-:-:S03]  /*8750*/  @!P0 PRMT R11, R27, 0x7610, R11 ;  /* 0x000076101b0b8816 */ /* 0x000fc6000000000b */
[----:B------:R1:W-:Y:S04]  /*8760*/  STL.S16 [R1+0x418], R10 ;  /* 0x0004180a01007387 */ /* 0x0003e80000100600 */
[----:B------:R2:W-:Y:S04]  /*8770*/  STL.S16 [R1+0x540], R11 ;  /* 0x0005400b01007387 */ /* 0x0005e80000100600 */
[----:B------:R-:W4:Y:S04]  /*8780*/  @!P3 LDG.E R61, desc[UR10][R14.64] ;  /* 0x0000000a0e3db981 */ /* 0x000f28000c1e1900 */
[----:B-1----:R-:W3:Y:S04]  /*8790*/  LDL.LU R10, [R1+0x8f8] ;  /* 0x0008f800010a7983 */ /* 0x002ee80000300800 */
[----:B--2---:R-:W2:Y:S04]  /*87a0*/  LDL.LU R11, [R1+0x8f4] ;  /* 0x0008f400010b7983 */ /* 0x004ea80000300800 */
[----:B------:R-:W4:Y:S01]  /*87b0*/  LDL.LU.64 R14, [R1+0x510] ;  /* 0x00051000010e7983 */ /* 0x000f220000300a00 */
[----:B0-----:R-:W-:-:S02]  /*87c0*/  PRMT R59, RZ, 0x7610, R59 ;  /* 0x00007610ff3b7816 */ /* 0x001fc4000000003b */
        /* <DEDUP_REMOVED lines=13> */
[----:B------:R1:W-:Y:S04]  /*88a0*/  STL.S16 [R1+0x520], R0 ;  /* 0x0005200001007387 */ /* 0x0003e80000100600 */
[----:B------:R-:W-:Y:S04]  /*88b0*/  STL [R1+0x7f8], R12 ;  /* 0x0007f80c01007387 */ /* 0x000fe80000100800 */
[----:B------:R0:W-:Y:S04]  /*88c0*/  STL.64 [R1+0x848], R12 ;  /* 0x0008480c01007387 */ /* 0x0001e80000100a00 */
[----:B-1----:R-:W4:Y:S04]  /*88d0*/  LDL.LU R0, [R1+0x8d8] ;  /* 0x0008d80001007983 */ /* 0x002f280000300800 */
[----:B------:R-:W-:Y:S04]  /*88e0*/  STL [R1+0x87c], R12 ;  /* 0x00087c0c01007387 */ /* 0x000fe80000100800 */
[----:B------:R1:W-:Y:S01]  /*88f0*/  STL [R1+0x8ac], R12 ;  /* 0x0008ac0c01007387 */ /* 0x0003e20000100800 */
[----:B0-----:R-:W-:-:S03]  /*8900*/  PRMT R13, RZ, 0x7610, R13 ;  /* 0x00007610ff0d7816 */ /* 0x001fc6000000000d */
[----:B------:R-:W4:Y:S01]  /*8910*/  LDL.LU R54, [R1+0x8e0] ;  /* 0x0008e00001367983 */ /* 0x000f220000300800 */
[----:B------:R-:W-:Y:S02]  /*8920*/  @!P1 PRMT R13, R43, 0x7610, R13 ;  /* 0x000076102b0d9816 */ /* 0x000fe4000000000d */
[----:B-1----:R-:W-:-:S04]  /*8930*/  PRMT R12, RZ, 0x7610, R12 ;  /* 0x00007610ff0c7816 */ /* 0x002fc8000000000c */
[----:B------:R-:W-:Y:S01]  /*8940*/  @!P1 PRMT R12, R43, 0x7632, R12 ;  /* 0x000076322b0c9816 */ /* 0x000fe2000000000c */
[----:B------:R-:W-:Y:S04]  /*8950*/  STL.S16 [R1+0x258], R13 ;  /* 0x0002580d01007387 */ /* 0x000fe80000100600 */
[----:B------:R0:W-:Y:S04]  /*8960*/  STL.S16 [R1+0x404], R12 ;  /* 0x0004040c01007387 */ /* 0x0001e80000100600 */
[----:B0-----:R-:W4:Y:S01]  /*8970*/  LDL.LU.64 R12, [R1+0x248] ;  /* 0x00024800010c7983 */ /* 0x001f220000300a00 */
[----:B------:R-:W-:-:S02]  /*8980*/  LOP3.LUT P0, RZ, R57, 0x1000000, RZ, 0xc0, !PT ;  /* 0x0100000039ff7812 */ /* 0x000fc4000780c0ff */
[----:B---3--:R-:W-:Y:S02]  /*8990*/  PRMT R10, RZ, 0x7610, R10 ;  /* 0x00007610ff0a7816 */ /* 0x008fe4000000000a */
[----:B--2---:R-:W-:Y:S02]  /*89a0*/  PRMT R11, RZ, 0x7610, R11 ;  /* 0x00007610ff0b7816 */ /* 0x004fe4000000000b */
[----:B------:R-:W-:Y:S02]  /*89b0*/  @!P2 PRMT R10, R46, 0x7610, R10 ;  /* 0x000076102e0aa816 */ /* 0x000fe4000000000a */
[----:B------:R-:W-:-:S03]  /*89c0*/  @!P1 PRMT R11, R45, 0x7632, R11 ;  /* 0x000076322d0b9816 */ /* 0x000fc6000000000b */
[----:B------:R-:W-:Y:S04]  /*89d0*/  STL.S16 [R1+0x254], R10 ;  /* 0x0002540a01007387 */ /* 0x000fe80000100600 */
[----:B------:R0:W-:Y:S04]  /*89e0*/  STL.S16 [R1+0x534], R11 ;  /* 0x0005340b01007387 */ /* 0x0001e80000100600 */
[----:B0-----:R-:W2:Y:S04]  /*89f0*/  LDL.LU.64 R10, [R1+0x240] ;  /* 0x00024000010a7983 */ /* 0x001ea80000300a00 */
[----:B----4-:R0:W-:Y:S02]  /*8a00*/  STL [R1+0x50], R0 ;  /* 0x0000500001007387 */ /* 0x0101e40000100800 */
[----:B0-----:R-:W-:-:S06]  /*8a10*/  HFMA2 R0, -RZ, RZ, 0, 0 ;  /* 0x00000000ff007431 */ /* 0x001fcc00000001ff */
[----:B------:R0:W3:Y:S04]  /*8a20*/  @!P0 LDG.E R0, desc[UR10][R14.64] ;  /* 0x0000000a0e008981 */ /* 0x0000e8000c1e1900 */
[----:B------:R-:W0:Y:S04]  /*8a30*/  LDL.LU.64 R14, [R1+0x8d0] ;  /* 0x0008d000010e7983 */ /* 0x000e280000300a00 */
[----:B------:R1:W-:Y:S01]  /*8a40*/  STL [R1+0x8dc], R30 ;  /* 0x0008dc1e01007387 */ /* 0x0003e20000100800 */
[----:B------:R-:W-:-:S03]  /*8a50*/  PRMT R54, RZ, 0x7610, R54 ;  /* 0x00007610ff367816 */ /* 0x000fc60000000036 */
[----:B------:R-:W4:Y:S01]  /*8a60*/  @!P0 LDG.E R59, desc[UR10][R12.64] ;  /* 0x0000000a0c3b8981 */ /* 0x000f22000c1e1900 */
[----:B-1----:R-:W-:-:S04]  /*8a70*/  PRMT R30, RZ, 0x7610, R30 ;  /* 0x00007610ff1e7816 */ /* 0x002fc8000000001e */
[C---:B------:R-:W-:Y:S01]  /*8a80*/  @!P3 PRMT R30, R48.reuse, 0x7632, R30 ;  /* 0x00007632301eb816 */ /* 0x040fe2000000001e */
[----:B------:R-:W3:Y:S04]  /*8a90*/  LDL.LU.64 R12, [R1+0x508] ;  /* 0x00050800010c7983 */ /* 0x000ee80000300a00 */
[----:B------:R1:W-:Y:S04]  /*8aa0*/  STL.S16 [R1+0x250], R30 ;  /* 0x0002501e01007387 */ /* 0x0003e80000100600 */
[----:B-1----:R-:W4:Y:S01]  /*8ab0*/  LDL.LU R30, [R1+0x8dc] ;  /* 0x0008dc00011e7983 */ /* 0x002f220000300800 */
[----:B------:R-:W-:-:S05]  /*8ac0*/  @!P3 PRMT R54, R48, 0x7610, R54 ;  /* 0x000076103036b816 */ /* 0x000fca0000000036 */
[----:B------:R1:W-:Y:S04]  /*8ad0*/  STL.S16 [R1+0x24c], R54 ;  /* 0x00024c3601007387 */ /* 0x0003e80000100600 */
[----:B-1----:R-:W3:Y:S04]  /*8ae0*/  LDL.LU.64 R54, [R1+0x4f0] ;  /* 0x0004f00001367983 */ /* 0x002ee80000300a00 */
[----:B------:R1:W-:Y:S01]  /*8af0*/  STL [R1+0x14c], R28 ;  /* 0x00014c1c01007387 */ /* 0x0003e20000100800 */
[----:B------:R-:W-:Y:S02]  /*8b00*/  LOP3.LUT P1, RZ, R57, 0x800000, RZ, 0xc0, !PT ;  /* 0x0080000039ff7812 */ /* 0x000fe4000782c0ff */
[----:B-1----:R-:W-:-:S04]  /*8b10*/  PRMT R28, RZ, 0x7610, R28 ;  /* 0x00007610ff1c7816 */ /* 0x002fc8000000001c */
[----:B------:R-:W-:Y:S01]  /*8b20*/  @!P3 PRMT R28, R49, 0x7632, R28 ;  /* 0x00007632311cb816 */ /* 0x000fe2000000001c */
[----:B------:R1:W-:Y:S04]  /*8b30*/  STL [R1+0x8e4], R31 ;  /* 0x0008e41f01007387 */ /* 0x0003e80000100800 */
[----:B------:R2:W-:Y:S01]  /*8b40*/  STL.S16 [R1+0x524], R28 ;  /* 0x0005241c01007387 */ /* 0x0005e20000100600 */
[----:B-1----:R-:W-:Y:S02]  /*8b50*/  PRMT R31, RZ, 0x7610, R31 ;  /* 0x00007610ff1f7816 */ /* 0x002fe4000000001f */
[----:B--2---:R-:W-:Y:S02]  /*8b60*/  MOV R28, RZ ;  /* 0x000000ff001c7202 */ /* 0x004fe40000000f00 */
[----:B------:R-:W-:-:S04]  /*8b70*/  @!P2 PRMT R31, R46, 0x7632, R31 ;  /* 0x000076322e1fa816 */ /* 0x000fc8000000001f */
[----:B------:R1:W2:Y:S04]  /*8b80*/  @!P1 LDG.E R28, desc[UR10][R10.64] ;  /* 0x0000000a0a1c9981 */ /* 0x0002a8000c1e1900 */
[----:B------:R1:W-:Y:S04]  /*8b90*/  STL.S16 [R1+0x3e4], R31 ;  /* 0x0003e41f01007387 */ /* 0x0003e80000100600 */
[----:B------:R-:W2:Y:S04]  /*8ba0*/  LDL.LU.64 R10, [R1+0x8c8] ;  /* 0x0008c800010a7983 */ /* 0x000ea80000300a00 */
[----:B-1----:R-:W2:Y:S01]  /*8bb0*/  LDL.LU R31, [R1+0x8e4] ;  /* 0x0008e400011f7983 */ /* 0x002ea20000300800 */
[----:B0-----:R-:W-:-:S02]  /*8bc0*/  PRMT R15, RZ, 0x7610, R15 ;  /* 0x00007610ff0f7816 */ /* 0x001fc4000000000f */
[----:B------:R-:W-:Y:S02]  /*8bd0*/  PRMT R14, RZ, 0x7610, R14 ;  /* 0x00007610ff0e7816 */ /* 0x000fe4000000000e */
[C---:B------:R-:W-:Y:S02]  /*8be0*/  @!P4 PRMT R15, R51.reuse, 0x7610, R15 ;  /* 0x00007610330fc816 */ /* 0x040fe4000000000f */
[----:B------:R-:W-:-:S03]  /*8bf0*/  @!P4 PRMT R14, R51, 0x7632, R14 ;  /* 0x00007632330ec816 */ /* 0x000fc6000000000e */
[----:B------:R-:W-:Y:S04]  /*8c00*/  STL.S16 [R1+0x510], R15 ;  /* 0x0005100f01007387 */ /* 0x000fe80000100600 */
[----:B------:R0:W-:Y:S04]  /*8c10*/  STL.S16 [R1+0x514], R14 ;  /* 0x0005140e01007387 */ /* 0x0001e80000100600 */
[----:B0-----:R-:W2:Y:S01]  /*8c20*/  LDL.LU.64 R14, [R1+0x500] ;  /* 0x00050000010e7983 */ /* 0x001ea20000300a00 */
[----:B------:R-:W-:-:S03]  /*8c30*/  LOP3.LUT P2, RZ, R57, 0x400000, RZ, 0xc0, !PT ;  /* 0x0040000039ff7812 */ /* 0x000fc6000784c0ff */
[----:B------:R0:W-:Y:S04]  /*8c40*/  STL [R1+0x54], R29 ;  /* 0x0000541d01007387 */ /* 0x0001e80000100800 */
[----:B----4-:R1:W-:Y:S01]  /*8c50*/  STL [R1+0x150], R30 ;  /* 0x0001501e01007387 */ /* 0x0103e20000100800 */
[----:B0-----:R-:W-:Y:S01]  /*8c60*/  HFMA2 R29, -RZ, RZ, 0, 0 ;  /* 0x00000000ff1d7431 */ /* 0x001fe200000001ff */
[----:B-1----:R-:W-:-:S04]  /*8c70*/  PRMT R30, RZ, 0x7610, R30 ;  /* 0x00007610ff1e7816 */ /* 0x002fc8000000001e */
[----:B------:R-:W-:Y:S01]  /*8c80*/  @!P4 PRMT R30, R50, 0x7632, R30 ;  /* 0x00007632321ec816 */ /* 0x000fe2000000001e */
[----:B---3--:R-:W3:Y:S04]  /*8c90*/  @!P1 LDG.E R29, desc[UR10][R12.64] ;  /* 0x0000000a0c1d9981 */ /* 0x008ee8000c1e1900 */
[----:B------:R0:W-:Y:S04]  /*8ca0*/  STL.S16 [R1+0x248], R30 ;  /* 0x0002481e01007387 */ /* 0x0001e80000100600 */
[----:B------:R-:W4:Y:S01]  /*8cb0*/  LDL.LU.64 R12, [R1+0x4e8] ;  /* 0x0004e800010c7983 */ /* 0x000f220000300a00 */
[----:B0-----:R-:W-:-:S06]  /*8cc0*/  MOV R30, RZ ;  /* 0x000000ff001e7202 */ /* 0x001fcc0000000f00 */
[----:B------:R-:W3:Y:S04]  /*8cd0*/  @!P2 LDG.E R30, desc[UR10][R54.64] ;  /* 0x0000000a361ea981 */ /* 0x000ee8000c1e1900 */
[----:B------:R-:W4:Y:S04]  /*8ce0*/  LDL.LU.64 R54, [R1+0x4d8] ;  /* 0x0004d80001367983 */ /* 0x000f280000300a00 */
[----:B------:R0:W-:Y:S04]  /*8cf0*/  STL.S16 [R1+0x448], R35 ;  /* 0x0004482301007387 */ /* 0x0001e80000100600 */
[----:B0-----:R-:W3:Y:S01]  /*8d00*/  LDL.LU R35, [R1+0x910] ;  /* 0x0009100001237983 */ /* 0x001ee20000300800 */
[----:B--2---:R-:W-:-:S02]  /*8d10*/  PRMT R11, RZ, 0x7610, R11 ;  /* 0x00007610ff0b7816 */ /* 0x004fc4000000000b */
[----:B------:R-:W-:Y:S02]  /*8d20*/  PRMT R10, RZ, 0x7610, R10 ;  /* 0x00007610ff0a7816 */ /* 0x000fe4000000000a */
[C---:B------:R-:W-:Y:S02]  /*8d30*/  @!P5 PRMT R11, R2.reuse, 0x7610, R11 ;  /* 0x00007610020bd816 */ /* 0x040fe4000000000b */
[----:B------:R-:W-:Y:S01]  /*8d40*/  @!P5 PRMT R10, R2, 0x7632, R10 ;  /* 0x00007632020ad816 */ /* 0x000fe2000000000a */
[----:B------:R0:W-:Y:S04]  /*8d50*/  STL [R1+0x4c], R31 ;  /* 0x00004c1f01007387 */ /* 0x0001e80000100800 */
[----:B------:R-:W-:Y:S04]  /*8d60*/  STL.S16 [R1+0x4f4], R10 ;  /* 0x0004f40a01007387 */ /* 0x000fe80000100600 */
[----:B------:R1:W-:Y:S01]  /*8d70*/  STL.S16 [R1+0x4f0], R11 ;  /* 0x0004f00b01007387 */ /* 0x0003e20000100600 */
[----:B0-----:R-:W-:-:S04]  /*8d80*/  PRMT R31, RZ, 0x7610, R31 ;  /* 0x00007610ff1f7816 */ /* 0x001fc8000000001f */
[----:B------:R-:W-:Y:S01]  /*8d90*/  @!P5 PRMT R31, R52, 0x7632, R31 ;  /* 0x00007632341fd816 */ /* 0x000fe2000000001f */
[----:B-1----:R-:W2:Y:S04]  /*8da0*/  LDL.LU.64 R10, [R1+0x4c8] ;  /* 0x0004c800010a7983 */ /* 0x002ea80000300a00 */
[----:B------:R0:W-:Y:S02]  /*8db0*/  STL.S16 [R1+0x240], R31 ;  /* 0x0002401f01007387 */ /* 0x0001e40000100600 */
[----:B0-----:R-:W-:-:S06]  /*8dc0*/  HFMA2 R31, -RZ, RZ, 0, 0 ;  /* 0x00000000ff1f7431 */ /* 0x001fcc00000001ff */
[----:B------:R-:W2:Y:S04]  /*8dd0*/  @!P2 LDG.E R31, desc[UR10][R14.64] ;  /* 0x0000000a0e1fa981 */ /* 0x000ea8000c1e1900 */
[----:B------:R-:W2:Y:S04]  /*8de0*/  LDL.LU.64 R14, [R1+0x4d0] ;  /* 0x0004d000010e7983 */ /* 0x000ea80000300a00 */
[----:B------:R0:W-:Y:S04]  /*8df0*/  STL [R1+0x48], R33 ;  /* 0x0000482101007387 */ /* 0x0001e80000100800 */
[----:B------:R1:W-:Y:S01]  /*8e00*/  STL [R1+0x148], R32 ;  /* 0x0001482001007387 */ /* 0x0003e20000100800 */
[----:B0-----:R-:W-:-:S02]  /*8e10*/  PRMT R33, RZ, 0x7610, R33 ;  /* 0x00007610ff217816 */ /* 0x001fc40000000021 */
[----:B-1----:R-:W-:Y:S02]  /*8e20*/  PRMT R32, RZ, 0x7610, R32 ;  /* 0x00007610ff207816 */ /* 0x002fe40000000020 */
[----:B------:R-:W-:Y:S02]  /*8e30*/  @!P6 PRMT R33, R4, 0x7632, R33 ;  /* 0x000076320421e816 */ /* 0x000fe40000000021 */
[----:B------:R-:W-:Y:S02]  /*8e40*/  LOP3.LUT P3, RZ, R57, 0x200000, RZ, 0xc0, !PT ;  /* 0x0020000039ff7812 */ /* 0x000fe4000786c0ff */
[----:B------:R-:W-:Y:S01]  /*8e50*/  @!P4 PRMT R32, R50, 0x7610, R32 ;  /* 0x000076103220c816 */ /* 0x000fe20000000020 */
[----:B------:R0:W-:Y:S04]  /*8e60*/  STL.S16 [R1+0x4dc], R33 ;  /* 0x0004dc2101007387 */ /* 0x0001e80000100600 */
[----:B------:R1:W-:Y:S01]  /*8e70*/  STL.S16 [R1+0x244], R32 ;  /* 0x0002442001007387 */ /* 0x0003e20000100600 */
[----:B0-----:R-:W-:Y:S01]  /*8e80*/  HFMA2 R33, -RZ, RZ, 0, 0 ;  /* 0x00000000ff217431 */ /* 0x001fe200000001ff */
[----:B-1----:R-:W-:-:S06]  /*8e90*/  MOV R32, RZ ;  /* 0x000000ff00207202 */ /* 0x002fcc0000000f00 */
[----:B----4-:R-:W4:Y:S04]  /*8ea0*/  @!P3 LDG.E R32, desc[UR10][R54.64] ;  /* 0x0000000a3620b981 */ /* 0x010f28000c1e1900 */
[----:B------:R-:W4:Y:S04]  /*8eb0*/  @!P3 LDG.E R33, desc[UR10][R12.64] ;  /* 0x0000000a0c21b981 */ /* 0x000f28000c1e1900 */
[----:B------:R-:W4:Y:S04]  /*8ec0*/  LDL.LU.64 R54, [R1+0x4b0] ;  /* 0x0004b00001367983 */ /* 0x000f280000300a00 */
[----:B------:R-:W4:Y:S01]  /*8ed0*/  LDL.LU.64 R12, [R1+0x4c0] ;  /* 0x0004c000010c7983 */ /* 0x000f220000300a00 */
[----:B------:R-:W-:-:S03]  /*8ee0*/  LOP3.LUT R56, R56, 0xffffffbf, RZ, 0xc0, !PT ;  /* 0xffffffbf38387812 */ /* 0x000fc600078ec0ff */
[----:B------:R0:W-:Y:S01]  /*8ef0*/  STL [R1+0x144], R34 ;  /* 0x0001442201007387 */ /* 0x0001e20000100800 */
[C---:B------:R-:W-:Y:S02]  /*8f00*/  LOP3.LUT P4, RZ, R57.reuse, 0x100000, RZ, 0xc0, !PT ;  /* 0x0010000039ff7812 */ /* 0x040fe4000788c0ff */
[----:B------:R-:W-:Y:S02]  /*8f10*/  @P2 LOP3.LUT R56, R56, 0x40, RZ, 0xfc, !PT ;  /* 0x0000004038382812 */ /* 0x000fe400078efcff */
[----:B------:R-:W-:Y:S02]  /*8f20*/  LOP3.LUT P2, RZ, R57, 0x4000000, RZ, 0xc0, !PT ;  /* 0x0400000039ff7812 */ /* 0x000fe4000784c0ff */
[----:B0-----:R-:W-:-:S04]  /*8f30*/  PRMT R34, RZ, 0x7610, R34 ;  /* 0x00007610ff227816 */ /* 0x001fc80000000022 */
[----:B------:R-:W-:Y:S01]  /*8f40*/  @!P6 PRMT R34, R4, 0x7610, R34 ;  /* 0x000076100422e816 */ /* 0x000fe20000000022 */
[----:B---3--:R0:W-:Y:S04]  /*8f50*/  STL [R1+0x3c], R35 ;  /* 0x00003c2301007387 */ /* 0x0081e80000100800 */
[----:B------:R1:W-:Y:S01]  /*8f60*/  STL.S16 [R1+0x4d8], R34 ;  /* 0x0004d82201007387 */ /* 0x0003e20000100600 */
[----:B0-----:R-:W-:Y:S02]  /*8f70*/  PRMT R35, RZ, 0x7610, R35 ;  /* 0x00007610ff237816 */ /* 0x001fe40000000023 */
[----:B-1----:R-:W-:Y:S02]  /*8f80*/  MOV R34, RZ ;  /* 0x000000ff00227202 */ /* 0x002fe40000000f00 */
[----:B------:R-:W-:-:S04]  /*8f90*/  @!P2 PRMT R35, R60, 0x7632, R35 ;  /* 0x000076323c23a816 */ /* 0x000fc80000000023 */
[----:B--2---:R-:W2:Y:S04]  /*8fa0*/  @!P4 LDG.E R34, desc[UR10][R10.64] ;  /* 0x0000000a0a22c981 */ /* 0x004ea8000c1e1900 */
[----:B------:R0:W-:Y:S04]  /*8fb0*/  STL.S16 [R1+0x4cc], R35 ;  /* 0x0004cc2301007387 */ /* 0x0001e80000100600 */
[----:B------:R-:W3:Y:S01]  /*8fc0*/  LDL.LU.64 R10, [R1+0x4a0] ;  /* 0x0004a000010a7983 */ /* 0x000ee20000300a00 */
[----:B0-----:R-:W-:-:S06]  /*8fd0*/  HFMA2 R35, -RZ, RZ, 0, 0 ;  /* 0x00000000ff237431 */ /* 0x001fcc00000001ff */
[----:B------:R-:W2:Y:S04]  /*8fe0*/  @!P4 LDG.E R35, desc[UR10][R14.64] ;  /* 0x0000000a0e23c981 */ /* 0x000ea8000c1e1900 */
[----:B------:R-:W2:Y:S01]  /*8ff0*/  LDL.LU.64 R14, [R1+0x4a8] ;  /* 0x0004a800010e7983 */ /* 0x000ea20000300a00 */
[----:B------:R-:W-:-:S04]  /*9000*/  LOP3.LUT R56, R56, 0xffffffdf, RZ, 0xc0, !PT ;  /* 0xffffffdf38387812 */ /* 0x000fc800078ec0ff */
[----:B------:R-:W-:Y:S02]  /*9010*/  @P3 LOP3.LUT R56, R56, 0x20, RZ, 0xfc, !PT ;  /* 0x0000002038383812 */ /* 0x000fe400078efcff */
[----:B------:R-:W-:Y:S01]  /*9020*/  LOP3.LUT P3, RZ, R57, 0x2000000, RZ, 0xc0, !PT ;  /* 0x0200000039ff7812 */ /* 0x000fe2000786c0ff */
[----:B------:R0:W-:Y:S04]  /*9030*/  STL [R1+0x38], R37 ;  /* 0x0000382501007387 */ /* 0x0001e80000100800 */
[----:B------:R1:W-:Y:S01]  /*9040*/  STL [R1+0x154], R16 ;  /* 0x0001541001007387 */ /* 0x0003e20000100800 */
[----:B0-----:R-:W-:-:S03]  /*9050*/  PRMT R37, RZ, 0x7610, R37 ;  /* 0x00007610ff257816 */ /* 0x001fc60000000025 */
[----:B------:R0:W-:Y:S01]  /*9060*/  STL [R1+0x138], R36 ;  /* 0x0001382401007387 */ /* 0x0001e20000100800 */
[----:B-1----:R-:W-:-:S03]  /*9070*/  PRMT R16, RZ, 0x7610, R16 ;  /* 0x00007610ff107816 */ /* 0x002fc60000000010 */
[----:B------:R-:W-:Y:S02]  /*9080*/  @!P3 PRMT R37, R58, 0x7632, R37 ;  /* 0x000076323a25b816 */ /* 0x000fe40000000025 */
[----:B------:R-:W-:Y:S02]  /*9090*/  @!P5 PRMT R16, R52, 0x7610, R16 ;  /* 0x000076103410d816 */ /* 0x000fe40000000010 */
[----:B0-----:R-:W-:Y:S02]  /*90a0*/  PRMT R36, RZ, 0x7610, R36 ;  /* 0x00007610ff247816 */ /* 0x001fe40000000024 */
[----:B------:R-:W-:Y:S01]  /*90b0*/  LOP3.LUT P5, RZ, R57, 0x80000, RZ, 0xc0, !PT ;  /* 0x0008000039ff7812 */ /* 0x000fe200078ac0ff */
[----:B------:R0:W-:Y:S01]  /*90c0*/  STL.S16 [R1+0x4b4], R37 ;  /* 0x0004b42501007387 */ /* 0x0001e20000100600 */
[----:B------:R-:W-:-:S05]  /*90d0*/  @!P2 PRMT R36, R60, 0x7610, R36 ;  /* 0x000076103c24a816 */ /* 0x000fca0000000024 */
[----:B------:R1:W-:Y:S01]  /*90e0*/  STL.S16 [R1+0x4c8], R36 ;  /* 0x0004c82401007387 */ /* 0x0003e20000100600 */
[----:B0-----:R-:W-:Y:S01]  /*90f0*/  HFMA2 R37, -RZ, RZ, 0, 0 ;  /* 0x00000000ff257431 */ /* 0x001fe200000001ff */
[----:B-1----:R-:W-:-:S05]  /*9100*/  MOV R36, RZ ;  /* 0x000000ff00247202 */ /* 0x002fca0000000f00 */
[----:B----4-:R-:W4:Y:S04]  /*9110*/  @!P5 LDG.E R37, desc[UR10][R12.64] ;  /* 0x0000000a0c25d981 */ /* 0x010f28000c1e1900 */
[----:B------:R-:W4:Y:S04]  /*9120*/  @!P5 LDG.E R36, desc[UR10][R54.64] ;  /* 0x0000000a3624d981 */ /* 0x000f28000c1e1900 */
[----:B------:R-:W4:Y:S04]  /*9130*/  LDL.LU.64 R12, [R1+0x498] ;  /* 0x00049800010c7983 */ /* 0x000f280000300a00 */
        /* <DEDUP_REMOVED lines=9> */
[----:B------:R-:W-:Y:S02]  /*91d0*/  LOP3.LUT P6, RZ, R57, 0x40000, RZ, 0xc0, !PT ;  /* 0x0004000039ff7812 */ /* 0x000fe400078cc0ff */
[----:B------:R-:W-:Y:S01]  /*91e0*/  @!P3 PRMT R38, R58, 0x7610, R38 ;  /* 0x000076103a26b816 */ /* 0x000fe20000000026 */
[----:B------:R-:W-:Y:S04]  /*91f0*/  STL [R1+0x12c], R44 ;  /* 0x00012c2c01007387 */ /* 0x000fe80000100800 */
[----:B------:R0:W-:Y:S04]  /*9200*/  STL [R1+0x8c4], R44 ;  /* 0x0008c42c01007387 */ /* 0x0001e80000100800 */
[----:B------:R1:W-:Y:S01]  /*9210*/  STL.S16 [R1+0x4b0], R38 ;  /* 0x0004b02601007387 */ /* 0x0003e20000100600 */
[----:B0-----:R-:W-:-:S03]  /*9220*/  PRMT R44, RZ, 0x7610, R44 ;  /* 0x00007610ff2c7816 */ /* 0x001fc6000000002c */
[----:B------:R0:W-:Y:S01]  /*9230*/  STL [R1+0x34], R39 ;  /* 0x0000342701007387 */ /* 0x0001e20000100800 */
[----:B-1----:R-:W-:Y:S02]  /*9240*/  MOV R38, RZ ;  /* 0x000000ff00267202 */ /* 0x002fe40000000f00 */
[----:B------:R-:W-:Y:S01]  /*9250*/  @!P1 PRMT R44, R29, 0x7610, R44 ;  /* 0x000076101d2c9816 */ /* 0x000fe2000000002c */
[----:B------:R-:W-:Y:S01]  /*9260*/  STL [R1+0x810], R53 ;  /* 0x0008103501007387 */ /* 0x000fe20000100800 */
[----:B0-----:R-:W-:-:S03]  /*9270*/  PRMT R39, RZ, 0x7610, R39 ;  /* 0x00007610ff277816 */ /* 0x001fc60000000027 */
[----:B------:R-:W-:Y:S04]  /*9280*/  STL [R1+0x818], R53 ;  /* 0x0008183501007387 */ /* 0x000fe80000100800 */
        /* <DEDUP_REMOVED lines=25> */
[----:B---3--:R-:W3:Y:S04]  /*9420*/  @!P6 LDG.E R38, desc[UR10][R10.64] ;  /* 0x0000000a0a26e981 */ /* 0x008ee8000c1e1900 */
[----:B------:R-:W3:Y:S04]  /*9430*/  LDL.LU.64 R10, [R1+0x488] ;  /* 0x00048800010a7983 */ /* 0x000ee80000300a00 */
[----:B------:R0:W-:Y:S04]  /*9440*/  STL.S16 [R1+0x490], R44 ;  /* 0x0004902c01007387 */ /* 0x0001e80000100600 */
[----:B------:R1:W-:Y:S04]  /*9450*/  STL.S16 [R1+0x4a4], R39 ;  /* 0x0004a42701007387 */ /* 0x0003e80000100600 */
[----:B0-----:R-:W3:Y:S01]  /*9460*/  LDL.LU R44, [R1+0x8c4] ;  /* 0x0008c400012c7983 */ /* 0x001ee20000300800 */
[----:B-1----:R-:W-:-:S06]  /*9470*/  HFMA2 R39, -RZ, RZ, 0, 0 ;  /* 0x00000000ff277431 */ /* 0x002fcc00000001ff */
[----:B--2---:R-:W2:Y:S04]  /*9480*/  @!P6 LDG.E R39, desc[UR10][R14.64] ;  /* 0x0000000a0e27e981 */ /* 0x004ea8000c1e1900 */
[----:B------:R-:W2:Y:S04]  /*9490*/  LDL.LU.64 R14, [R1+0x470] ;  /* 0x00047000010e7983 */ /* 0x000ea80000300a00 */
        /* <DEDUP_REMOVED lines=13> */
[----:B-1----:R-:W-:-:S05]  /*9570*/  MOV R40, RZ ;  /* 0x000000ff00287202 */ /* 0x002fca0000000f00 */
[----:B----4-:R-:W4:Y:S04]  /*9580*/  @!P2 LDG.E R41, desc[UR10][R12.64] ;  /* 0x0000000a0c29a981 */ /* 0x010f28000c1e1900 */
[----:B------:R-:W4:Y:S01]  /*9590*/  @!P2 LDG.E R40, desc[UR10][R54.64] ;  /* 0x0000000a3628a981 */ /* 0x000f22000c1e1900 */
[----:B------:R-:W-:Y:S02]  /*95a0*/  LOP3.LUT P2, RZ, R56, 0x40, RZ, 0xc0, !PT ;  /* 0x0000004038ff7812 */ /* 0x000fe4000784c0ff */
[----:B------:R-:W-:Y:S01]  /*95b0*/  PRMT R43, RZ, 0x7610, R43 ;  /* 0x00007610ff2b7816 */ /* 0x000fe2000000002b */
[----:B------:R-:W-:Y:S04]  /*95c0*/  STL [R1+0x64], R24 ;  /* 0x0000641801007387 */ /* 0x000fe80000100800 */
[----:B------:R-:W-:Y:S04]  /*95d0*/  STL [R1+0x164], R23 ;  /* 0x0001641701007387 */ /* 0x000fe80000100800 */
[----:B------:R-:W4:Y:S02]  /*95e0*/  LDL.LU.64 R54, [R1+0x478] ;  /* 0x0004780001367983 */ /* 0x000f240000300a00 */
[----:B------:R-:W-:-:S02]  /*95f0*/  @!P2 PRMT R43, R30, 0x7632, R43 ;  /* 0x000076321e2ba816 */ /* 0x000fc4000000002b */
[----:B------:R-:W-:Y:S04]  /*9600*/  STL [R1+0x60], R22 ;  /* 0x0000601601007387 */ /* 0x000fe80000100800 */
[----:B------:R0:W-:Y:S01]  /*9610*/  STL.S16 [R1+0x48c], R43 ;  /* 0x00048c2b01007387 */ /* 0x0001e20000100600 */
[----:B------:R-:W-:-:S03]  /*9620*/  PRMT R53, RZ, 0x7610, R53 ;  /* 0x00007610ff357816 */ /* 0x000fc60000000035 */
[----:B------:R-:W-:Y:S04]  /*9630*/  STL [R1+0x160], R21 ;  /* 0x0001601501007387 */ /* 0x000fe80000100800 */
[----:B------:R-:W-:Y:S04]  /*9640*/  STL [R1+0x174], R47 ;  /* 0x0001742f01007387 */ /* 0x000fe80000100800 */
[----:B0-----:R-:W4:Y:S01]  /*9650*/  LDL.LU R43, [R1+0x8c0] ;  /* 0x0008c000012b7983 */ /* 0x001f220000300800 */
[----:B------:R-:W-:Y:S02]  /*9660*/  PRMT R23, RZ, 0x7610, R23 ;  /* 0x00007610ff177816 */ /* 0x000fe40000000017 */
[----:B------:R-:W-:Y:S01]  /*9670*/  PRMT R24, RZ, 0x7610, R24 ;  /* 0x00007610ff187816 */ /* 0x000fe20000000018 */
[----:B------:R-:W4:Y:S01]  /*9680*/  LDL.LU.64 R12, [R1+0x460] ;  /* 0x00046000010c7983 */ /* 0x000f220000300a00 */
[----:B------:R-:W-:-:S02]  /*9690*/  @!P0 PRMT R23, R59, 0x7610, R23 ;  /* 0x000076103b178816 */ /* 0x000fc40000000017 */
[----:B------:R-:W-:Y:S02]  /*96a0*/  @!P0 PRMT R24, R59, 0x7632, R24 ;  /* 0x000076323b188816 */ /* 0x000fe40000000018 */
[----:B------:R-:W-:Y:S02]  /*96b0*/  LOP3.LUT P0, RZ, R57, 0x8000, RZ, 0xc0, !PT ;  /* 0x0000800039ff7812 */ /* 0x000fe4000780c0ff */
[----:B---3--:R-:W-:-:S04]  /*96c0*/  PRMT R44, RZ, 0x7610, R44 ;  /* 0x00007610ff2c7816 */ /* 0x008fc8000000002c */
[----:B------:R-:W-:-:S05]  /*96d0*/  @!P2 PRMT R44, R31, 0x7632, R44 ;  /* 0x000076321f2ca816 */ /* 0x000fca000000002c */
[----:B------:R0:W-:Y:S02]  /*96e0*/  STL.S16 [R1+0x498], R44 ;  /* 0x0004982c01007387 */ /* 0x0001e40000100600 */
[----:B0-----:R-:W-:-:S06]  /*96f0*/  MOV R44, RZ ;  /* 0x000000ff002c7202 */ /* 0x001fcc0000000f00 */
[----:B--2---:R-:W2:Y:S04]  /*9700*/  @!P0 LDG.E R44, desc[UR10][R14.64] ;  /* 0x0000000a0e2c8981 */ /* 0x004ea8000c1e1900 */
[----:B------:R-:W3:Y:S01]  /*9710*/  LDL.LU.64 R14, [R1+0x450] ;  /* 0x00045000010e7983 */ /* 0x000ee20000300a00 */
[----:B------:R-:W-:Y:S02]  /*9720*/  PRMT R21, RZ, 0x7610, R21 ;  /* 0x00007610ff157816 */ /* 0x000fe40000000015 */
[----:B------:R-:W-:Y:S02]  /*9730*/  PRMT R22, RZ, 0x7610, R22 ;  /* 0x00007610ff167816 */ /* 0x000fe40000000016 */
[----:B------:R-:W-:Y:S02]  /*9740*/  @!P2 PRMT R53, R31, 0x7610, R53 ;  /* 0x000076101f35a816 */ /* 0x000fe40000000035 */
[----:B------:R-:W-:-:S02]  /*9750*/  @!P3 PRMT R21, R61, 0x7610, R21 ;  /* 0x000076103d15b816 */ /* 0x000fc40000000015 */
[----:B------:R-:W-:Y:S02]  /*9760*/  @!P3 PRMT R22, R61, 0x7632, R22 ;  /* 0x000076323d16b816 */ /* 0x000fe40000000016 */
[----:B------:R-:W-:Y:S01]  /*9770*/  LOP3.LUT P3, RZ, R57, 0x10000, RZ, 0xc0, !PT ;  /* 0x0001000039ff7812 */ /* 0x000fe2000786c0ff */
[----:B------:R0:W-:Y:S04]  /*9780*/  STL.S16 [R1+0x488], R53 ;  /* 0x0004883501007387 */ /* 0x0001e80000100600 */
[----:B0-----:R-:W2:Y:S01]  /*9790*/  LDL.LU R53, [R1+0x8bc] ;  /* 0x0008bc0001357983 */ /* 0x001ea20000300800 */
        /* <DEDUP_REMOVED lines=10> */
[----:B------:R-:W-:Y:S01]  /*9840*/  @!P1 PRMT R42, R29, 0x7632, R42 ;  /* 0x000076321d2a9816 */ /* 0x000fe2000000002a */
[----:B----4-:R0:W-:Y:S02]  /*9850*/  STL [R1+0x70], R43 ;  /* 0x0000702b01007387 */ /* 0x0101e40000100800 */
[----:B0-----:R-:W-:-:S06]  /*9860*/  HFMA2 R43, -RZ, RZ, 0, 0 ;  /* 0x00000000ff2b7431 */ /* 0x001fcc00000001ff */
[----:B------:R0:W4:Y:S04]  /*9870*/  @!P3 LDG.E R43, desc[UR10][R54.64] ;  /* 0x0000000a362bb981 */ /* 0x000128000c1e1900 */
[----:B------:R-:W0:Y:S01]  /*9880*/  LDL.LU R54, [R1+0x8b8] ;  /* 0x0008b80001367983 */ /* 0x000e220000300800 */
[----:B------:R-:W-:-:S03]  /*9890*/  LOP3.LUT P1, RZ, R57, 0x4000, RZ, 0xc0, !PT ;  /* 0x0000400039ff7812 */ /* 0x000fc6000782c0ff */
[----:B------:R1:W-:Y:S02]  /*98a0*/  STL.S16 [R1+0x4a8], R47 ;  /* 0x0004a82f01007387 */ /* 0x0003e40000100600 */
[----:B-1----:R-:W-:-:S08]  /*98b0*/  HFMA2 R47, -RZ, RZ, 0, 0 ;  /* 0x00000000ff2f7431 */ /* 0x002fd000000001ff */
[----:B---3--:R1:W3:Y:S04]  /*98c0*/  @!P1 LDG.E R47, desc[UR10][R14.64] ;  /* 0x0000000a0e2f9981 */ /* 0x0082e8000c1e1900 */
[----:B------:R-:W1:Y:S04]  /*98d0*/  LDL.LU R14, [R1+0x8a0] ;  /* 0x0008a000010e7983 */ /* 0x000e680000300800 */
[----:B------:R2:W-:Y:S02]  /*98e0*/  STL.S16 [R1+0x494], R42 ;  /* 0x0004942a01007387 */ /* 0x0005e40000100600 */
[----:B--2---:R-:W-:-:S06]  /*98f0*/  MOV R42, RZ ;  /* 0x000000ff002a7202 */ /* 0x004fcc0000000f00 */
[----:B------:R-:W2:Y:S01]  /*9900*/  @!P3 LDG.E R42, desc[UR10][R10.64] ;  /* 0x0000000a0a2ab981 */ /* 0x000ea2000c1e1900 */
[----:B------:R-:W-:-:S03]  /*9910*/  LOP3.LUT P3, RZ, R56, 0x20, RZ, 0xc0, !PT ;  /* 0x0000002038ff7812 */ /* 0x000fc6000786c0ff */
[----:B------:R4:W-:Y:S01]  /*9920*/  STL [R1+0x170], R45 ;  /* 0x0001702d01007387 */ /* 0x0009e20000100800 */
[----:B------:R-:W-:Y:S02]  /*9930*/  PRMT R53, RZ, 0x7610, R53 ;  /* 0x00007610ff357816 */ /* 0x000fe40000000035 */
[----:B------:R-:W-:Y:S02]  /*9940*/  PRMT R46, RZ, 0x7610, R46 ;  /* 0x00007610ff2e7816 */ /* 0x000fe4000000002e */
[----:B------:R-:W-:Y:S01]  /*9950*/  PRMT R48, RZ, 0x7610, R48 ;  /* 0x00007610ff307816 */ /* 0x000fe20000000030 */
[----:B------:R-:W3:Y:S01]  /*9960*/  LDL.LU.64 R10, [R1+0x458] ;  /* 0x00045800010a7983 */ /* 0x000ee20000300a00 */
[----:B----4-:R-:W-:-:S03]  /*9970*/  PRMT R45, RZ, 0x7610, R45 ;  /* 0x00007610ff2d7816 */ /* 0x010fc6000000002d */
[C---:B------:R-:W-:Y:S02]  /*9980*/  @!P3 PRMT R53, R33.reuse, 0x7610, R53 ;  /* 0x000076102135b816 */ /* 0x040fe40000000035 */
[----:B------:R-:W-:Y:S02]  /*9990*/  @!P3 PRMT R45, R33, 0x7632, R45 ;  /* 0x00007632212db816 */ /* 0x000fe4000000002d */
[----:B------:R-:W-:Y:S02]  /*99a0*/  @!P3 PRMT R46, R32, 0x7632, R46 ;  /* 0x00007632202eb816 */ /* 0x000fe4000000002e */
[----:B------:R-:W-:Y:S01]  /*99b0*/  @!P4 PRMT R48, R34, 0x7632, R48 ;  /* 0x000076322230c816 */ /* 0x000fe20000000030 */
[----:B------:R4:W-:Y:S04]  /*99c0*/  STL.S16 [R1+0x47c], R45 ;  /* 0x00047c2d01007387 */ /* 0x0009e80000100600 */
[----:B------:R4:W-:Y:S04]  /*99d0*/  STL.S16 [R1+0x474], R53 ;  /* 0x0004743501007387 */ /* 0x0009e80000100600 */
[----:B------:R4:W-:Y:S02]  /*99e0*/  STL.S16 [R1+0x478], R46 ;  /* 0x0004782e01007387 */ /* 0x0009e40000100600 */
[----:B----4-:R-:W-:-:S02]  /*99f0*/  HFMA2 R45, -RZ, RZ, 0, 0 ;  /* 0x00000000ff2d7431 */ /* 0x010fc400000001ff */
[----:B------:R4:W-:Y:S04]  /*9a00*/  STL.S16 [R1+0x460], R48 ;  /* 0x0004603001007387 */ /* 0x0009e80000100600 */
[----:B------:R-:W2:Y:S04]  /*9a10*/  LDL.LU R53, [R1+0x8b0] ;  /* 0x0008b00001357983 */ /* 0x000ea80000300800 */
[----:B------:R-:W3:Y:S04]  /*9a20*/  LDL.LU R46, [R1+0x8b4] ;  /* 0x0008b400012e7983 */ /* 0x000ee80000300800 */
[----:B----4-:R-:W4:Y:S04]  /*9a30*/  LDL.LU R48, [R1+0x8a8] ;  /* 0x0008a80001307983 */ /* 0x010f280000300800 */
[----:B------:R4:W4:Y:S04]  /*9a40*/  @!P0 LDG.E R45, desc[UR10][R12.64] ;  /* 0x0000000a0c2d8981 */ /* 0x000928000c1e1900 */
[----:B------:R-:W4:Y:S01]  /*9a50*/  LDL.LU R12, [R1+0x8ac] ;  /* 0x0008ac00010c7983 */ /* 0x000f220000300800 */
[----:B0-----:R-:W-:-:S04]  /*9a60*/  PRMT R54, RZ, 0x7610, R54 ;  /* 0x00007610ff367816 */ /* 0x001fc80000000036 */
[----:B------:R-:W-:-:S05]  /*9a70*/  @!P3 PRMT R54, R32, 0x7610, R54 ;  /* 0x000076102036b816 */ /* 0x000fca0000000036 */
[----:B------:R0:W-:Y:S04]  /*9a80*/  STL.S16 [R1+0x470], R54 ;  /* 0x0004703601007387 */ /* 0x0001e80000100600 */
[----:B0-----:R-:W4:Y:S01]  /*9a90*/  LDL.LU.64 R54, [R1+0x440] ;  /* 0x0004400001367983 */ /* 0x001f220000300a00 */
[----:B-1----:R-:W-:-:S04]  /*9aa0*/  PRMT R14, RZ, 0x7610, R14 ;  /* 0x00007610ff0e7816 */ /* 0x002fc8000000000e */
[----:B------:R-:W-:-:S05]  /*9ab0*/  @!P5 PRMT R14, R36, 0x7610, R14 ;  /* 0x00007610240ed816 */ /* 0x000fca000000000e */
[----:B------:R0:W-:Y:S04]  /*9ac0*/  STL.S16 [R1+0x49c], R14 ;  /* 0x00049c0e01007387 */ /* 0x0001e80000100600 */
[----:B0-----:R-:W4:Y:S04]  /*9ad0*/  LDL.LU.64 R14, [R1+0x428] ;  /* 0x00042800010e7983 */ /* 0x001f280000300a00 */
[----:B------:R0:W-:Y:S02]  /*9ae0*/  STL [R1+0x16c], R27 ;  /* 0x00016c1b01007387 */ /* 0x0001e40000100800 */
[----:B0-----:R-:W-:-:S04]  /*9af0*/  PRMT R27, RZ, 0x7610, R27 ;  /* 0x00007610ff1b7816 */ /* 0x001fc8000000001b */
[----:B------:R-:W-:Y:S02]  /*9b00*/  @!P2 PRMT R27, R30, 0x7610, R27 ;  /* 0x000076101e1ba816 */ /* 0x000fe4000000001b */
[----:B------:R-:W-:Y:S01]  /*9b10*/  LOP3.LUT P2, RZ, R57, 0x2000, RZ, 0xc0, !PT ;  /* 0x0000200039ff7812 */ /* 0x000fe2000784c0ff */
[----:B------:R-:W-:Y:S01]  /*9b20*/  STL [R1+0x17c], R51 ;  /* 0x00017c3301007387 */ /* 0x000fe20000100800 */
[----:B--2---:R-:W-:-:S03]  /*9b30*/  PRMT R53, RZ, 0x7610, R53 ;  /* 0x00007610ff357816 */ /* 0x004fc60000000035 */
[----:B---3--:R0:W-:Y:S01]  /*9b40*/  STL [R1+0x74], R46 ;  /* 0x0000742e01007387 */ /* 0x0081e20000100800 */
[----:B------:R-:W-:-:S03]  /*9b50*/  @!P4 PRMT R53, R35, 0x7610, R53 ;  /* 0x000076102335c816 */ /* 0x000fc60000000035 */
[----:B----4-:R1:W-:Y:S01]  /*9b60*/  STL [R1+0x78], R48 ;  /* 0x0000783001007387 */ /* 0x0103e20000100800 */
        /* <DEDUP_REMOVED lines=13> */
[----:B------:R0:W2:Y:S04]  /*9c40*/  @!P2 LDG.E R48, desc[UR10][R54.64] ;  /* 0x0000000a3630a981 */ /* 0x0000a8000c1e1900 */
[----:B------:R-:W0:Y:S04]  /*9c50*/  LDL.LU.64 R54, [R1+0x898] ;  /* 0x0008980001367983 */ /* 0x000e280000300a00 */
[----:B------:R1:W-:Y:S02]  /*9c60*/  STL.S16 [R1+0x500], R51 ;  /* 0x0005003301007387 */ /* 0x0003e40000100600 */
[----:B-1----:R-:W-:-:S06]  /*9c70*/  HFMA2 R51, -RZ, RZ, 0, 0 ;  /* 0x00000000ff337431 */ /* 0x002fcc00000001ff */
        /* <DEDUP_REMOVED lines=15> */
[----:B0-----:R-:W4:Y:S04]  /*9d70*/  LDL.LU R53, [R1+0x88c] ;  /* 0x00088c0001357983 */ /* 0x001f280000300800 */
[----:B------:R-:W2:Y:S01]  /*9d80*/  LDL.LU.64 R12, [R1+0x410] ;  /* 0x00041000010c7983 */ /* 0x000ea20000300a00 */
[----:B------:R-:W-:-:S02]  /*9d90*/  PRMT R55, RZ, 0x7610, R55 ;  /* 0x00007610ff377816 */ /* 0x000fc40000000037 */
[----:B------:R-:W-:Y:S02]  /*9da0*/  PRMT R54, RZ, 0x7610, R54 ;  /* 0x00007610ff367816 */ /* 0x000fe40000000036 */
[----:B------:R-:W-:Y:S02]  /*9db0*/  @!P5 PRMT R55, R36, 0x7632, R55 ;  /* 0x000076322437d816 */ /* 0x000fe40000000037 */
[----:B------:R-:W-:-:S03]  /*9dc0*/  @!P5 PRMT R54, R37, 0x7610, R54 ;  /* 0x000076102536d816 */ /* 0x000fc60000000036 */
[----:B------:R-:W-:Y:S04]  /*9dd0*/  STL.S16 [R1+0x4c0], R55 ;  /* 0x0004c03701007387 */ /* 0x000fe80000100600 */
[----:B------:R0:W-:Y:S01]  /*9de0*/  STL.S16 [R1+0x4ac], R54 ;  /* 0x0004ac3601007387 */ /* 0x0001e20000100600 */
[----:B------:R-:W-:-:S03]  /*9df0*/  LOP3.LUT R56, R56, 0xffffffef, RZ, 0xc0, !PT ;  /* 0xffffffef38387812 */ /* 0x000fc600078ec0ff */
[----:B0-----:R-:W2:Y:S01]  /*9e00*/  LDL.LU.64 R54, [R1+0x420] ;  /* 0x0004200001367983 */ /* 0x001ea20000300a00 */
[----:B------:R-:W-:Y:S02]  /*9e10*/  @P2 LOP3.LUT R56, R56, 0x10, RZ, 0xfc, !PT ;  /* 0x0000001038382812 */ /* 0x000fe400078efcff */
[----:B------:R-:W-:Y:S02]  /*9e20*/  LOP3.LUT P2, RZ, R57, 0x20000, RZ, 0xc0, !PT ;  /* 0x0002000039ff7812 */ /* 0x000fe4000784c0ff */
[----:B-1----:R-:W-:-:S11]  /*9e30*/  PRMT R14, RZ, 0x7610, R14 ;  /* 0x00007610ff0e7816 */ /* 0x002fd6000000000e */
        /* <DEDUP_REMOVED lines=28> */
[----:B------:R-:W2:Y:S04]  /*a000*/  @!P4 LDG.E R52, desc[UR10][R54.64] ;  /* 0x0000000a3634c981 */ /* 0x000ea8000c1e1900 */
[----:B0-----:R-:W2:Y:S04]  /*a010*/  LDL.LU R53, [R1+0x880] ;  /* 0x0008800001357983 */ /* 0x001ea80000300800 */
[----:B------:R-:W2:Y:S04]  /*a020*/  LDL.LU.64 R54, [R1+0x3f8] ;  /* 0x0003f80001367983 */ /* 0x000ea80000300a00 */
[----:B------:R0:W-:Y:S01]  /*a030*/  STL [R1+0x184], R4 ;  /* 0x0001840401007387 */ /* 0x0001e20000100800 */
[----:B------:R-:W-:-:S02]  /*a040*/  LOP3.LUT P6, RZ, R57, 0x200, RZ, 0xc0, !PT ;  /* 0x0000020039ff7812 */ /* 0x000fc400078cc0ff */
[----:B0-----:R-:W-:-:S04]  /*a050*/  PRMT R4, RZ, 0x7610, R4 ;  /* 0x00007610ff047816 */ /* 0x001fc80000000004 */
[----:B------:R-:W-:Y:S01]  /*a060*/  @!P3 PRMT R4, R43, 0x7632, R4 ;  /* 0x000076322b04b816 */ /* 0x000fe20000000004 */
[----:B------:R-:W-:Y:S04]  /*a070*/  STL [R1+0x88], R5 ;  /* 0x0000880501007387 */ /* 0x000fe80000100800 */
[----:B------:R0:W-:Y:S02]  /*a080*/  STL.S16 [R1+0x5a8], R4 ;  /* 0x0005a80401007387 */ /* 0x0001e40000100600 */
[----:B0-----:R-:W-:-:S06]  /*a090*/  CS2R R4, SRZ ;  /* 0x0000000000047805 */ /* 0x001fcc000001ff00 */
        /* <DEDUP_REMOVED lines=14> */
[----:B------:R0:W-:Y:S04]  /*a180*/  STL.S16 [R1+0x50c], R12 ;  /* 0x00050c0c01007387 */ /* 0x0001e80000100600 */
[----:B------:R1:W-:Y:S04]  /*a190*/  STL.S16 [R1+0x508], R16 ;  /* 0x0005081001007387 */ /* 0x0003e80000100600 */
[----:B0-----:R-:W3:Y:S01]  /*a1a0*/  LDL.LU.64 R12, [R1+0x3d8] ;  /* 0x0003d800010c7983 */ /* 0x001ee20000300a00 */
[----:B--2---:R-:W-:-:S03]  /*a1b0*/  PRMT R53, RZ, 0x7610, R53 ;  /* 0x00007610ff357816 */ /* 0x004fc60000000035 */
[----:B-1----:R-:W2:Y:S04]  /*a1c0*/  LDL.LU R16, [R1+0x884] ;  /* 0x0008840001107983 */ /* 0x002ea80000300800 */
[----:B------:R0:W2:Y:S04]  /*a1d0*/  @!P5 LDG.E R4, desc[UR10][R54.64] ;  /* 0x0000000a3604d981 */ /* 0x0000a8000c1e1900 */
[----:B------:R-:W0:Y:S01]  /*a1e0*/  LDL.LU R54, [R1+0x870] ;  /* 0x0008700001367983 */ /* 0x000e220000300800 */
[----:B------:R-:W-:Y:S02]  /*a1f0*/  @!P3 PRMT R53, R43, 0x7610, R53 ;  /* 0x000076102b35b816 */ /* 0x000fe40000000035 */
[----:B------:R-:W-:-:S03]  /*a200*/  LOP3.LUT P2, RZ, R57, 0x100, RZ, 0xc0, !PT ;  /* 0x0000010039ff7812 */ /* 0x000fc6000784c0ff */
[----:B------:R1:W-:Y:S01]  /*a210*/  STL.S16 [R1+0x57c], R53 ;  /* 0x00057c3501007387 */ /* 0x0003e20000100600 */
[----:B------:R-:W-:-:S03]  /*a220*/  CS2R R58, SRZ ;  /* 0x00000000003a7805 */ /* 0x000fc6000001ff00 */
[----:B-1----:R-:W2:Y:S06]  /*a230*/  LDL.LU R53, [R1+0x874] ;  /* 0x0008740001357983 */ /* 0x002eac0000300800 */
[----:B------:R1:W2:Y:S04]  /*a240*/  @!P2 LDG.E R58, desc[UR10][R14.64] ;  /* 0x0000000a0e3aa981 */ /* 0x0002a8000c1e1900 */
        /* <DEDUP_REMOVED lines=9> */
[----:B---3--:R-:W3:Y:S01]  /*a2e0*/  @!P2 LDG.E R61, desc[UR10][R12.64] ;  /* 0x0000000a0c3da981 */ /* 0x008ee2000c1e1900 */
[----:B--2---:R-:W-:-:S03]  /*a2f0*/  PRMT R16, RZ, 0x7610, R16 ;  /* 0x00007610ff107816 */ /* 0x004fc60000000010 */
[----:B------:R-:W2:Y:S01]  /*a300*/  LDL.LU.64 R12, [R1+0x3b8] ;  /* 0x0003b800010c7983 */ /* 0x000ea20000300a00 */
[----:B0-----:R-:W-:-:S04]  /*a310*/  PRMT R54, RZ, 0x7610, R54 ;  /* 0x00007610ff367816 */ /* 0x001fc80000000036 */
[----:B------:R-:W-:-:S05]  /*a320*/  @!P0 PRMT R54, R44, 0x7610, R54 ;  /* 0x000076102c368816 */ /* 0x000fca0000000036 */
[----:B------:R0:W-:Y:S01]  /*a330*/  STL.S16 [R1+0x5a4], R54 ;  /* 0x0005a43601007387 */ /* 0x0001e20000100600 */
[----:B------:R-:W-:-:S03]  /*a340*/  @!P3 PRMT R16, R42, 0x7632, R16 ;  /* 0x000076322a10b816 */ /* 0x000fc60000000010 */
[----:B0-----:R-:W3:Y:S01]  /*a350*/  LDL.LU.64 R54, [R1+0x3c8] ;  /* 0x0003c80001367983 */ /* 0x001ee20000300a00 */
[----:B------:R-:W-:Y:S02]  /*a360*/  PRMT R53, RZ, 0x7610, R53 ;  /* 0x00007610ff357816 */ /* 0x000fe40000000035 */
[----:B------:R-:W-:Y:S01]  /*a370*/  LOP3.LUT P2, RZ, R56, 0x10, RZ, 0xc0, !PT ;  /* 0x0000001038ff7812 */ /* 0x000fe2000784c0ff */
[----:B------:R0:W-:Y:S01]  /*a380*/  STL.S16 [R1+0x584], R16 ;  /* 0x0005841001007387 */ /* 0x0001e20000100600 */
[----:B------:R-:W-:-:S05]  /*a390*/  @!P0 PRMT R53, R45, 0x7610, R53 ;  /* 0x000076102d358816 */ /* 0x000fca0000000035 */
[----:B------:R0:W-:Y:S04]  /*a3a0*/  STL.S16 [R1+0x5ac], R53 ;  /* 0x0005ac3501007387 */ /* 0x0001e80000100600 */
[----:B0-----:R-:W3:Y:S04]  /*a3b0*/  LDL.LU R16, [R1+0x878] ;  /* 0x0008780001107983 */ /* 0x001ee80000300800 */
[----:B------:R-:W3:Y:S01]  /*a3c0*/  LDL.LU R53, [R1+0x868] ;  /* 0x0008680001357983 */ /* 0x000ee20000300800 */
[----:B-1----:R-:W-:-:S04]  /*a3d0*/  PRMT R14, RZ, 0x7610, R14 ;  /* 0x00007610ff0e7816 */ /* 0x002fc8000000000e */
[----:B------:R-:W-:-:S05]  /*a3e0*/  @!P2 PRMT R14, R48, 0x7610, R14 ;  /* 0x00007610300ea816 */ /* 0x000fca000000000e */
[----:B------:R0:W-:Y:S04]  /*a3f0*/  STL.S16 [R1+0x5c8], R14 ;  /* 0x0005c80e01007387 */ /* 0x0001e80000100600 */
[----:B0-----:R-:W3:Y:S04]  /*a400*/  LDL.LU.64 R14, [R1+0x3a0] ;  /* 0x0003a000010e7983 */ /* 0x001ee80000300a00 */
        /* <DEDUP_REMOVED lines=10> */
[----:B--2---:R-:W2:Y:S04]  /*a4b0*/  @!P3 LDG.E R0, desc[UR10][R12.64] ;  /* 0x0000000a0c00b981 */ /* 0x004ea8000c1e1900 */
[----:B0-----:R-:W4:Y:S01]  /*a4c0*/  LDL.LU.64 R10, [R1+0x3b0] ;  /* 0x0003b000010a7983 */ /* 0x001f220000300a00 */
[----:B------:R-:W-:-:S03]  /*a4d0*/  PRMT R29, RZ, 0x7610, R29 ;  /* 0x00007610ff1d7816 */ /* 0x000fc6000000001d */
[----:B------:R-:W-:Y:S04]  /*a4e0*/  STL [R1+0x94], R28 ;  /* 0x0000941c01007387 */ /* 0x000fe80000100800 */
[----:B------:R-:W2:Y:S04]  /*a4f0*/  LDL.LU.64 R12, [R1+0x848] ;  /* 0x00084800010c7983 */ /* 0x000ea80000300a00 */
[----:B---3--:R-:W3:Y:S01]  /*a500*/  @!P3 LDG.E R59, desc[UR10][R54.64] ;  /* 0x0000000a363bb981 */ /* 0x008ee2000c1e1900 */
[----:B------:R-:W-:Y:S02]  /*a510*/  LOP3.LUT P3, RZ, R56, 0x8, RZ, 0xc0, !PT ;  /* 0x0000000838ff7812 */ /* 0x000fe4000786c0ff */
[----:B------:R-:W-:Y:S01]  /*a520*/  PRMT R16, RZ, 0x7610, R16 ;  /* 0x00007610ff107816 */ /* 0x000fe20000000010 */
[----:B------:R-:W3:Y:S10]  /*a530*/  LDL.LU.64 R54, [R1+0x398] ;  /* 0x0003980001367983 */ /* 0x000ef40000300a00 */
[----:B------:R-:W-:-:S02]  /*a540*/  @!P3 PRMT R29, R51, 0x7632, R29 ;  /* 0x00007632331db816 */ /* 0x000fc4000000001d */
[----:B------:R-:W-:Y:S02]  /*a550*/  @!P0 PRMT R16, R44, 0x7632, R16 ;  /* 0x000076322c108816 */ /* 0x000fe40000000010 */
[----:B------:R-:W-:Y:S02]  /*a560*/  LOP3.LUT P0, RZ, R57, 0x40, RZ, 0xc0, !PT ;  /* 0x0000004039ff7812 */ /* 0x000fe4000780c0ff */
[----:B------:R-:W-:Y:S01]  /*a570*/  PRMT R53, RZ, 0x7610, R53 ;  /* 0x00007610ff357816 */ /* 0x000fe20000000035 */
[----:B------:R0:W-:Y:S03]  /*a580*/  STL.S16 [R1+0x5e4], R29 ;  /* 0x0005e41d01007387 */ /* 0x0001e60000100600 */
[----:B------:R-:W-:Y:S01]  /*a590*/  @!P1 PRMT R53, R47, 0x7610, R53 ;  /* 0x000076102f359816 */ /* 0x000fe20000000035 */
[----:B0-----:R-:W-:-:S04]  /*a5a0*/  HFMA2 R29, -RZ, RZ, 0, 0 ;  /* 0x00000000ff1d7431 */ /* 0x001fc800000001ff */
[----:B------:R0:W-:Y:S04]  /*a5b0*/  STL.S16 [R1+0x5c0], R53 ;  /* 0x0005c03501007387 */ /* 0x0001e80000100600 */
[----:B0-----:R-:W2:Y:S04]  /*a5c0*/  LDL.LU R53, [R1+0x85c] ;  /* 0x00085c0001357983 */ /* 0x001ea80000300800 */
[----:B------:R0:W3:Y:S04]  /*a5d0*/  @!P0 LDG.E R29, desc[UR10][R14.64] ;  /* 0x0000000a0e1d8981 */ /* 0x0000e8000c1e1900 */
[----:B------:R-:W0:Y:S01]  /*a5e0*/  LDL.LU.64 R14, [R1+0x838] ;  /* 0x00083800010e7983 */ /* 0x000e220000300a00 */
[----:B------:R-:W-:-:S03]  /*a5f0*/  MOV R28, RZ ;  /* 0x000000ff001c7202 */ /* 0x000fc60000000f00 */
[----:B------:R1:W-:Y:S04]  /*a600*/  STL.S16 [R1+0x5b4], R16 ;  /* 0x0005b41001007387 */ /* 0x0003e80000100600 */
[----:B-1----:R-:W3:Y:S04]  /*a610*/  LDL.LU R16, [R1+0x86c] ;  /* 0x00086c0001107983 */ /* 0x002ee80000300800 */
        /* <DEDUP_REMOVED lines=14> */
[----:B------:R-:W-:-:S02]  /*a700*/  PRMT R13, RZ, 0x7610, R13 ;  /* 0x00007610ff0d7816 */ /* 0x000fc4000000000d */
[----:B------:R-:W-:Y:S02]  /*a710*/  PRMT R12, RZ, 0x7610, R12 ;  /* 0x00007610ff0c7816 */ /* 0x000fe4000000000c */
[----:B------:R-:W-:Y:S02]  /*a720*/  @!P3 PRMT R13, R50, 0x7632, R13 ;  /* 0x00007632320db816 */ /* 0x000fe4000000000d */
[----:B------:R-:W-:Y:S01]  /*a730*/  @!P3 PRMT R12, R51, 0x7610, R12 ;  /* 0x00007610330cb816 */ /* 0x000fe2000000000c */
[----:B------:R0:W-:Y:S01]  /*a740*/  STL [R1+0xa0], R34 ;  /* 0x0000a02201007387 */ /* 0x0001e20000100800 */
[----:B---3--:R-:W-:Y:S02]  /*a750*/  PRMT R16, RZ, 0x7610, R16 ;  /* 0x00007610ff107816 */ /* 0x008fe40000000010 */
        /* <DEDUP_REMOVED lines=10> */
[----:B0-----:R-:W4:Y:S04]  /*a800*/  LDL.LU R16, [R1+0x860] ;  /* 0x0008600001107983 */ /* 0x001f280000300800 */
[----:B------:R0:W-:Y:S02]  /*a810*/  STL [R1+0x98], R30 ;  /* 0x0000981e01007387 */ /* 0x0001e40000100800 */
[----:B0-----:R-:W-:-:S06]  /*a820*/  MOV R30, RZ ;  /* 0x000000ff001e7202 */ /* 0x001fcc0000000f00 */
[----:B------:R-:W4:Y:S04]  /*a830*/  @!P1 LDG.E R30, desc[UR10][R54.64] ;  /* 0x0000000a361e9981 */ /* 0x000f28000c1e1900 */
[----:B------:R-:W4:Y:S01]  /*a840*/  LDL.LU.64 R54, [R1+0x380] ;  /* 0x0003800001367983 */ /* 0x000f220000300a00 */
[----:B--2---:R-:W-:-:S04]  /*a850*/  PRMT R53, RZ, 0x7610, R53 ;  /* 0x00007610ff357816 */ /* 0x004fc80000000035 */
[----:B------:R-:W-:-:S05]  /*a860*/  @!P4 PRMT R53, R2, 0x7610, R53 ;  /* 0x000076100235c816 */ /* 0x000fca0000000035 */
[----:B------:R0:W-:Y:S04]  /*a870*/  STL.S16 [R1+0x39c], R53 ;  /* 0x00039c3501007387 */ /* 0x0001e80000100600 */
[----:B0-----:R-:W2:Y:S04]  /*a880*/  LDL.LU R53, [R1+0x834] ;  /* 0x0008340001357983 */ /* 0x001ea80000300800 */
        /* <DEDUP_REMOVED lines=29> */
[----:B------:R1:W-:Y:S02]  /*aa60*/  STL.S16 [R1+0x604], R33 ;  /* 0x0006042101007387 */ /* 0x0003e40000100600 */
[----:B-1----:R-:W-:-:S10]  /*aa70*/  HFMA2 R33, -RZ, RZ, 0, 0 ;  /* 0x00000000ff217431 */ /* 0x002fd400000001ff */
[----:B------:R1:W4:Y:S04]  /*aa80*/  @!P2 LDG.E R33, desc[UR10][R54.64] ;  /* 0x0000000a3621a981 */ /* 0x000328000c1e1900 */
[----:B------:R-:W1:Y:S01]  /*aa90*/  LDL.LU R54, [R1+0x824] ;  /* 0x0008240001367983 */ /* 0x000e620000300800 */
[----:B--2---:R-:W-:-:S04]  /*aaa0*/  PRMT R53, RZ, 0x7610, R53 ;  /* 0x00007610ff357816 */ /* 0x004fc80000000035 */
[----:B------:R-:W-:-:S05]  /*aab0*/  @!P5 PRMT R53, R4, 0x7610, R53 ;  /* 0x000076100435d816 */ /* 0x000fca0000000035 */
[----:B------:R2:W-:Y:S04]  /*aac0*/  STL.S16 [R1+0x374], R53 ;  /* 0x0003743501007387 */ /* 0x0005e80000100600 */
[----:B--2---:R-:W2:Y:S04]  /*aad0*/  LDL.LU R53, [R1+0x828] ;  /* 0x0008280001357983 */ /* 0x004ea80000300800 */
        /* <DEDUP_REMOVED lines=18> */
[----:B-1----:R-:W-:-:S04]  /*ac00*/  PRMT R54, RZ, 0x7610, R54 ;  /* 0x00007610ff367816 */ /* 0x002fc80000000036 */
[----:B------:R-:W-:Y:S02]  /*ac10*/  @!P6 PRMT R54, R5, 0x7610, R54 ;  /* 0x000076100536e816 */ /* 0x000fe40000000036 */
[----:B--2---:R-:W-:-:S04]  /*ac20*/  PRMT R53, RZ, 0x7610, R53 ;  /* 0x00007610ff357816 */ /* 0x004fc80000000035 */
[----:B------:R-:W-:-:S05]  /*ac30*/  @!P6 PRMT R53, R60, 0x7610, R53 ;  /* 0x000076103c35e816 */ /* 0x000fca0000000035 */
[----:B------:R0:W-:Y:S04]  /*ac40*/  STL.S16 [R1+0x364], R53 ;  /* 0x0003643501007387 */ /* 0x0001e80000100600 */
[----:B0-----:R-:W2:Y:S04]  /*ac50*/  LDL.LU R53, [R1+0x81c] ;  /* 0x00081c0001357983 */ /* 0x001ea80000300800 */
[----:B------:R0:W-:Y:S04]  /*ac60*/  STL.S16 [R1+0x360], R54 ;  /* 0x0003603601007387 */ /* 0x0001e80000100600 */
[----:B----4-:R-:W4:Y:S04]  /*ac70*/  @!P3 LDG.E R35, desc[UR10][R12.64] ;  /* 0x0000000a0c23b981 */ /* 0x010f28000c1e1900 */
[----:B0-----:R-:W4:Y:S04]  /*ac80*/  LDL.LU.64 R54, [R1+0x330] ;  /* 0x0003300001367983 */ /* 0x001f280000300a00 */
        /* <DEDUP_REMOVED lines=24> */
[----:B----4-:R-:W2:Y:S04]  /*ae10*/  @!P5 LDG.E R38, desc[UR10][R54.64] ;  /* 0x0000000a3626d981 */ /* 0x010ea8000c1e1900 */
[----:B0-----:R-:W4:Y:S04]  /*ae20*/  LDL.LU R53, [R1+0x818] ;  /* 0x0008180001357983 */ /* 0x001f280000300800 */
[----:B------:R0:W2:Y:S04]  /*ae30*/  @!P5 LDG.E R39, desc[UR10][R12.64] ;  /* 0x0000000a0c27d981 */ /* 0x0000a8000c1e1900 */
[----:B------:R-:W2:Y:S04]  /*ae40*/  LDL.LU.64 R54, [R1+0x328] ;  /* 0x0003280001367983 */ /* 0x000ea80000300a00 */
        /* <DEDUP_REMOVED lines=11> */
[----:B-1----:R-:W3:Y:S04]  /*af00*/  LDL.LU R16, [R1+0x820] ;  /* 0x0008200001107983 */ /* 0x002ee80000300800 */
[----:B------:R1:W-:Y:S01]  /*af10*/  STL [R1+0x1ac], R41 ;  /* 0x0001ac2901007387 */ /* 0x0003e20000100800 */
[----:B------:R-:W-:Y:S02]  /*af20*/  LOP3.LUT P6, RZ, R57, 0x1, RZ, 0xc0, !PT ;  /* 0x0000000139ff7812 */ /* 0x000fe400078cc0ff */
[----:B-1----:R-:W-:-:S05]  /*af30*/  PRMT R41, RZ, 0x7610, R41 ;  /* 0x00007610ff297816 */ /* 0x002fca0000000029 */
[----:B------:R-:W-:Y:S01]  /*af40*/  @!P0 PRMT R41, R29, 0x7632, R41 ;  /* 0x000076321d298816 */ /* 0x000fe20000000029 */
[----:B------:R1:W-:Y:S04]  /*af50*/  STL.S16 [R1+0x634], R15 ;  /* 0x0006340f01007387 */ /* 0x0003e80000100600 */
[----:B------:R1:W-:Y:S04]  /*af60*/  STL.S16 [R1+0x658], R41 ;  /* 0x0006582901007387 */ /* 0x0003e80000100600 */
[----:B------:R1:W-:Y:S04]  /*af70*/  STL [R1+0xac], R40 ;  /* 0x0000ac2801007387 */ /* 0x0003e80000100800 */
[----:B-1----:R-:W3:Y:S01]  /*af80*/  LDL.LU R15, [R1+0x800] ;  /* 0x00080000010f7983 */ /* 0x002ee20000300800 */
[----:B------:R-:W-:Y:S01]  /*af90*/  HFMA2 R41, -RZ, RZ, 0, 0 ;  /* 0x00000000ff297431 */ /* 0x000fe200000001ff */
[----:B------:R-:W-:-:S06]  /*afa0*/  MOV R40, RZ ;  /* 0x000000ff00287202 */ /* 0x000fcc0000000f00 */
[----:B------:R-:W3:Y:S04]  /*afb0*/  @!P6 LDG.E R40, desc[UR10][R8.64] ;  /* 0x0000000a0828e981 */ /* 0x000ee8000c1e1900 */
[----:B------:R-:W3:Y:S01]  /*afc0*/  LDL.LU.64 R8, [R1+0x310] ;  /* 0x0003100001087983 */ /* 0x000ee20000300a00 */
[----:B----4-:R-:W-:-:S04]  /*afd0*/  PRMT R53, RZ, 0x7610, R53 ;  /* 0x00007610ff357816 */ /* 0x010fc80000000035 */
[----:B------:R-:W-:Y:S01]  /*afe0*/  @!P1 PRMT R53, R58, 0x7610, R53 ;  /* 0x000076103a359816 */ /* 0x000fe20000000035 */
[----:B--2---:R1:W2:Y:S04]  /*aff0*/  @!P6 LDG.E R41, desc[UR10][R54.64] ;  /* 0x0000000a3629e981 */ /* 0x0042a8000c1e1900 */
[----:B------:R4:W-:Y:S04]  /*b000*/  STL.S16 [R1+0x368], R53 ;  /* 0x0003683501007387 */ /* 0x0009e80000100600 */
[----:B------:R-:W1:Y:S01]  /*b010*/  LDL.LU R54, [R1+0x7f0] ;  /* 0x0007f00001367983 */ /* 0x000e620000300800 */
[----:B0-----:R-:W-:-:S03]  /*b020*/  PRMT R12, RZ, 0x7610, R12 ;  /* 0x00007610ff0c7816 */ /* 0x001fc6000000000c */
[----:B----4-:R-:W4:Y:S01]  /*b030*/  LDL.LU R53, [R1+0x810] ;  /* 0x0008100001357983 */ /* 0x010f220000300800 */
[----:B------:R-:W-:-:S05]  /*b040*/  @!P0 PRMT R12, R28, 0x7610, R12 ;  /* 0x000076101c0c8816 */ /* 0x000fca000000000c */
[----:B------:R0:W-:Y:S04]  /*b050*/  STL.S16 [R1+0x338], R12 ;  /* 0x0003380c01007387 */ /* 0x0001e80000100600 */
[----:B0-----:R-:W2:Y:S01]  /*b060*/  LDL.LU.64 R12, [R1+0x2f0] ;  /* 0x0002f000010c7983 */ /* 0x001ea20000300a00 */
[----:B---3--:R-:W-:-:S04]  /*b070*/  PRMT R14, RZ, 0x7610, R14 ;  /* 0x00007610ff0e7816 */ /* 0x008fc8000000000e */
[----:B------:R-:W-:-:S05]  /*b080*/  @!P0 PRMT R14, R28, 0x7632, R14 ;  /* 0x000076321c0e8816 */ /* 0x000fca000000000e */
[----:B------:R0:W-:Y:S04]  /*b090*/  STL.S16 [R1+0x64c], R14 ;  /* 0x00064c0e01007387 */ /* 0x0001e80000100600 */
[----:B0-----:R-:W3:Y:S01]  /*b0a0*/  LDL.LU R14, [R1+0x7f4] ;  /* 0x0007f400010e7983 */ /* 0x001ee20000300800 */
[----:B------:R-:W-:-:S04]  /*b0b0*/  PRMT R16, RZ, 0x7610, R16 ;  /* 0x00007610ff107816 */ /* 0x000fc80000000010 */
        /* <DEDUP_REMOVED lines=13> */
[----:B0-----:R-:W2:Y:S04]  /*b190*/  LDL.LU R15, [R1+0x7ec] ;  /* 0x0007ec00010f7983 */ /* 0x001ea80000300800 */
[----:B------:R0:W2:Y:S04]  /*b1a0*/  @!P0 LDG.E R43, desc[UR10][R8.64] ;  /* 0x0000000a082b8981 */ /* 0x0000a8000c1e1900 */
[----:B------:R-:W0:Y:S04]  /*b1b0*/  LDL.LU R8, [R1+0x7e4] ;  /* 0x0007e40001087983 */ /* 0x000e280000300800 */
[----:B------:R1:W-:Y:S02]  /*b1c0*/  STL [R1+0xb4], R44 ;  /* 0x0000b42c01007387 */ /* 0x0003e40000100800 */
[----:B-1----:R-:W-:-:S02]  /*b1d0*/  MOV R44, RZ ;  /* 0x000000ff002c7202 */ /* 0x002fc40000000f00 */
[----:B------:R-:W-:-:S04]  /*b1e0*/  PRMT R54, RZ, 0x7610, R54 ;  /* 0x00007610ff367816 */ /* 0x000fc80000000036 */
[----:B------:R-:W-:Y:S02]  /*b1f0*/  @!P1 PRMT R54, R30, 0x7610, R54 ;  /* 0x000076101e369816 */ /* 0x000fe40000000036 */
[----:B---3--:R-:W-:-:S04]  /*b200*/  PRMT R14, RZ, 0x7610, R14 ;  /* 0x00007610ff0e7816 */ /* 0x008fc8000000000e */
[----:B------:R-:W-:-:S05]  /*b210*/  @!P1 PRMT R14, R31, 0x7610, R14 ;  /* 0x000076101f0e9816 */ /* 0x000fca000000000e */
[----:B------:R1:W-:Y:S01]  /*b220*/  STL.S16 [R1+0x660], R14 ;  /* 0x0006600e01007387 */ /* 0x0003e20000100600 */
[----:B----4-:R-:W-:-:S03]  /*b230*/  LOP3.LUT P1, RZ, R53, 0x80000000, RZ, 0xc0, !PT ;  /* 0x8000000035ff7812 */ /* 0x010fc6000782c0ff */
[----:B-1----:R-:W3:Y:S10]  /*b240*/  LDL.LU R14, [R1+0x7e8] ;  /* 0x0007e800010e7983 */ /* 0x002ef40000300800 */
[----:B--2---:R-:W2:Y:S04]  /*b250*/  @!P1 LDG.E R44, desc[UR10][R12.64] ;  /* 0x0000000a0c2c9981 */ /* 0x004ea8000c1e1900 */
[----:B------:R-:W4:Y:S04]  /*b260*/  LDL.LU.64 R12, [R1+0x2e0] ;  /* 0x0002e000010c7983 */ /* 0x000f280000300a00 */
[----:B------:R1:W-:Y:S04]  /*b270*/  STL [R1+0x1b4], R45 ;  /* 0x0001b42d01007387 */ /* 0x0003e80000100800 */
[----:B------:R1:W-:Y:S02]  /*b280*/  STL [R1+0x1b8], R47 ;  /* 0x0001b82f01007387 */ /* 0x0003e40000100800 */
[----:B-1----:R-:W-:-:S02]  /*b290*/  PRMT R45, RZ, 0x7610, R45 ;  /* 0x00007610ff2d7816 */ /* 0x002fc4000000002d */
[----:B------:R-:W-:Y:S02]  /*b2a0*/  PRMT R47, RZ, 0x7610, R47 ;  /* 0x00007610ff2f7816 */ /* 0x000fe4000000002f */
        /* <DEDUP_REMOVED lines=9> */
[----:B0-----:R-:W2:Y:S01]  /*b340*/  LDL.LU.64 R54, [R1+0x2d8] ;  /* 0x0002d80001367983 */ /* 0x001ea20000300a00 */
[----:B---3--:R-:W-:-:S04]  /*b350*/  PRMT R14, RZ, 0x7610, R14 ;  /* 0x00007610ff0e7816 */ /* 0x008fc8000000000e */
[----:B------:R-:W-:Y:S02]  /*b360*/  @!P2 PRMT R14, R33, 0x7610, R14 ;  /* 0x00007610210ea816 */ /* 0x000fe4000000000e */
[----:B------:R-:W-:-:S13]  /*b370*/  LOP3.LUT P2, RZ, R53, 0x40000000, RZ, 0xc0, !PT ;  /* 0x4000000035ff7812 */ /* 0x000fda000784c0ff */
[----:B----4-:R0:W3:Y:S04]  /*b380*/  @!P2 LDG.E R47, desc[UR10][R12.64] ;  /* 0x0000000a0c2fa981 */ /* 0x0100e8000c1e1900 */
[----:B------:R-:W0:Y:S04]  /*b390*/  LDL.LU.64 R12, [R1+0x7c8] ;  /* 0x0007c800010c7983 */ /* 0x000e280000300a00 */
[----:B------:R1:W-:Y:S02]  /*b3a0*/  STL [R1+0xb8], R46 ;  /* 0x0000b82e01007387 */ /* 0x0003e40000100800 */
[----:B-1----:R-:W-:-:S02]  /*b3b0*/  HFMA2 R46, -RZ, RZ, 0, 0 ;  /* 0x00000000ff2e7431 */ /* 0x002fc400000001ff */
[----:B------:R1:W-:Y:S04]  /*b3c0*/  STL.S16 [R1+0x67c], R14 ;  /* 0x00067c0e01007387 */ /* 0x0003e80000100600 */
[----:B-1----:R-:W4:Y:S04]  /*b3d0*/  LDL.LU R14, [R1+0x7dc] ;  /* 0x0007dc00010e7983 */ /* 0x002f280000300800 */
[----:B------:R1:W-:Y:S04]  /*b3e0*/  STL.S16 [R1+0x648], R57 ;  /* 0x0006483901007387 */ /* 0x0003e80000100600 */
[----:B-1----:R-:W3:Y:S04]  /*b3f0*/  LDL.LU.64 R56, [R1+0x308] ;  /* 0x0003080001387983 */ /* 0x002ee80000300a00 */
[----:B--2---:R-:W2:Y:S04]  /*b400*/  @!P2 LDG.E R46, desc[UR10][R54.64] ;  /* 0x0000000a362ea981 */ /* 0x004ea8000c1e1900 */
[----:B------:R-:W2:Y:S01]  /*b410*/  LDL.LU.64 R54, [R1+0x2b0] ;  /* 0x0002b00001367983 */ /* 0x000ea20000300a00 */
        /* <DEDUP_REMOVED lines=11> */
[----:B----4-:R-:W-:Y:S01]  /*b4d0*/  PRMT R14, RZ, 0x7610, R14 ;  /* 0x00007610ff0e7816 */ /* 0x010fe2000000000e */
[----:B------:R0:W-:Y:S03]  /*b4e0*/  STL [R1+0xb0], R42 ;  /* 0x0000b02a01007387 */ /* 0x0001e60000100800 */
[----:B------:R-:W-:Y:S01]  /*b4f0*/  @!P3 PRMT R14, R34, 0x7610, R14 ;  /* 0x00007610220eb816 */ /* 0x000fe2000000000e */
[----:B------:R1:W-:Y:S04]  /*b500*/  STL.S16 [R1+0x680], R15 ;  /* 0x0006800f01007387 */ /* 0x0003e80000100600 */
[----:B------:R4:W-:Y:S01]  /*b510*/  STL.S16 [R1+0x2d8], R14 ;  /* 0x0002d80e01007387 */ /* 0x0009e20000100600 */
[----:B0-----:R-:W-:-:S03]  /*b520*/  MOV R42, RZ ;  /* 0x000000ff002a7202 */ /* 0x001fc60000000f00 */
[----:B-1----:R-:W2:Y:S04]  /*b530*/  LDL.LU R15, [R1+0x7e0] ;  /* 0x0007e000010f7983 */ /* 0x002ea80000300800 */
[----:B----4-:R-:W4:Y:S04]  /*b540*/  LDL.LU R14, [R1+0x7d8] ;  /* 0x0007d800010e7983 */ /* 0x010f280000300800 */
[----:B---3--:R-:W3:Y:S04]  /*b550*/  @!P0 LDG.E R42, desc[UR10][R56.64] ;  /* 0x0000000a382a8981 */ /* 0x008ee8000c1e1900 */
[----:B------:R-:W3:Y:S04]  /*b560*/  LDL.LU.64 R56, [R1+0x2f8] ;  /* 0x0002f80001387983 */ /* 0x000ee80000300a00 */
[----:B------:R0:W-:Y:S04]  /*b570*/  STL.S16 [R1+0x314], R8 ;  /* 0x0003140801007387 */ /* 0x0001e80000100600 */
[----:B0-----:R-:W3:Y:S01]  /*b580*/  LDL.LU.64 R8, [R1+0x2c0] ;  /* 0x0002c00001087983 */ /* 0x001ee20000300a00 */
[----:B--2---:R-:W-:-:S04]  /*b590*/  PRMT R12, RZ, 0x7610, R12 ;  /* 0x00007610ff0c7816 */ /* 0x004fc8000000000c */
[----:B------:R-:W-:Y:S02]  /*b5a0*/  @!P4 PRMT R12, R37, 0x7610, R12 ;  /* 0x00007610250cc816 */ /* 0x000fe4000000000c */
[----:B------:R-:W-:-:S13]  /*b5b0*/  LOP3.LUT P4, RZ, R53, 0x10000000, RZ, 0xc0, !PT ;  /* 0x1000000035ff7812 */ /* 0x000fda000788c0ff */
[----:B------:R-:W2:Y:S04]  /*b5c0*/  @!P4 LDG.E R50, desc[UR10][R54.64] ;  /* 0x0000000a3632c981 */ /* 0x000ea8000c1e1900 */
[----:B------:R-:W2:Y:S04]  /*b5d0*/  LDL.LU.64 R54, [R1+0x7a8] ;  /* 0x0007a80001367983 */ /* 0x000ea80000300a00 */
[----:B------:R0:W-:Y:S02]  /*b5e0*/  STL.S16 [R1+0x68c], R45 ;  /* 0x00068c2d01007387 */ /* 0x0001e40000100600 */
[----:B0-----:R-:W-:Y:S01]  /*b5f0*/  HFMA2 R45, -RZ, RZ, 0, 0 ;  /* 0x00000000ff2d7431 */ /* 0x001fe200000001ff */
[----:B------:R-:W-:-:S02]  /*b600*/  PRMT R15, RZ, 0x7610, R15 ;  /* 0x00007610ff0f7816 */ /* 0x000fc4000000000f */
[----:B----4-:R-:W-:Y:S02]  /*b610*/  PRMT R14, RZ, 0x7610, R14 ;  /* 0x00007610ff0e7816 */ /* 0x010fe4000000000e */
[----:B------:R-:W-:Y:S02]  /*b620*/  @!P3 PRMT R15, R34, 0x7632, R15 ;  /* 0x00007632220fb816 */ /* 0x000fe4000000000f */
[----:B------:R-:W-:Y:S02]  /*b630*/  @!P3 PRMT R14, R35, 0x7610, R14 ;  /* 0x00007610230eb816 */ /* 0x000fe4000000000e */
[----:B------:R-:W-:Y:S01]  /*b640*/  LOP3.LUT P3, RZ, R53, 0x20000000, RZ, 0xc0, !PT ;  /* 0x2000000035ff7812 */ /* 0x000fe2000786c0ff */
[----:B------:R0:W-:Y:S04]  /*b650*/  STL [R1+0xbc], R48 ;  /* 0x0000bc3001007387 */ /* 0x0001e80000100800 */
[----:B---3--:R1:W3:Y:S01]  /*b660*/  @!P1 LDG.E R45, desc[UR10][R56.64] ;  /* 0x0000000a382d9981 */ /* 0x0082e2000c1e1900 */
[----:B0-----:R-:W-:Y:S01]  /*b670*/  HFMA2 R48, -RZ, RZ, 0, 0 ;  /* 0x00000000ff307431 */ /* 0x001fe200000001ff */
[----:B-1----:R-:W-:-:S02]  /*b680*/  MOV R56, R10 ;  /* 0x0000000a00387202 */ /* 0x002fc40000000f00 */
[----:B------:R-:W-:Y:S02]  /*b690*/  MOV R57, R11 ;  /* 0x0000000b00397202 */ /* 0x000fe40000000f00 */
[----:B------:R-:W4:Y:S04]  /*b6a0*/  LDL.LU.64 R10, [R1+0x2c8] ;  /* 0x0002c800010a7983 */ /* 0x000f280000300a00 */
[----:B------:R-:W3:Y:S04]  /*b6b0*/  @!P3 LDG.E R48, desc[UR10][R8.64] ;  /* 0x0000000a0830b981 */ /* 0x000ee8000c1e1900 */
[----:B------:R-:W3:Y:S01]  /*b6c0*/  LDL.LU.64 R8, [R1+0x290] ;  /* 0x0002900001087983 */ /* 0x000ee20000300a00 */
[----:B--2---:R-:W-:-:S04]  /*b6d0*/  PRMT R54, RZ, 0x7610, R54 ;  /* 0x00007610ff367816 */ /* 0x004fc80000000036 */
[----:B------:R-:W-:-:S05]  /*b6e0*/  @!P5 PRMT R54, R38, 0x7610, R54 ;  /* 0x000076102636d816 */ /* 0x000fca0000000036 */
[----:B------:R0:W-:Y:S04]  /*b6f0*/  STL.S16 [R1+0x2b4], R54 ;  /* 0x0002b43601007387 */ /* 0x0001e80000100600 */
[----:B0-----:R-:W2:Y:S01]  /*b700*/  LDL.LU R54, [R1+0x7a0] ;  /* 0x0007a00001367983 */ /* 0x001ea20000300800 */
[----:B------:R-:W-:-:S03]  /*b710*/  PRMT R55, RZ, 0x7610, R55 ;  /* 0x00007610ff377816 */ /* 0x000fc60000000037 */
[----:B------:R0:W-:Y:S04]  /*b720*/  STL.S16 [R1+0x6ac], R49 ;  /* 0x0006ac3101007387 */ /* 0x0001e80000100600 */
[----:B------:R1:W-:Y:S01]  /*b730*/  STL [R1+0x1c0], R51 ;  /* 0x0001c03301007387 */ /* 0x0003e20000100800 */
[----:B------:R-:W-:Y:S02]  /*b740*/  @!P5 PRMT R55, R38, 0x7632, R55 ;  /* 0x000076322637d816 */ /* 0x000fe40000000037 */
[----:B0-----:R-:W-:Y:S02]  /*b750*/  MOV R49, RZ ;  /* 0x000000ff00317202 */ /* 0x001fe40000000f00 */
[----:B-1----:R-:W-:-:S04]  /*b760*/  PRMT R51, RZ, 0x7610, R51 ;  /* 0x00007610ff337816 */ /* 0x002fc80000000033 */
[----:B------:R-:W-:Y:S01]  /*b770*/  @!P5 PRMT R51, R39, 0x7632, R51 ;  /* 0x000076322733d816 */ /* 0x000fe20000000033 */
[----:B----4-:R-:W4:Y:S04]  /*b780*/  @!P3 LDG.E R49, desc[UR10][R10.64] ;  /* 0x0000000a0a31b981 */ /* 0x010f28000c1e1900 */
[----:B------:R0:W-:Y:S04]  /*b790*/  STL [R1+0xc4], R52 ;  /* 0x0000c43401007387 */ /* 0x0001e80000100800 */
[----:B------:R1:W-:Y:S04]  /*b7a0*/  STL.S16 [R1+0x36c], R16 ;  /* 0x00036c1001007387 */ /* 0x0003e80000100600 */
[----:B------:R3:W-:Y:S01]  /*b7b0*/  STL.S16 [R1+0x698], R15 ;  /* 0x0006980f01007387 */ /* 0x0007e20000100600 */
[----:B0-----:R-:W-:-:S03]  /*b7c0*/  HFMA2 R52, -RZ, RZ, 0, 0 ;  /* 0x00000000ff347431 */ /* 0x001fc600000001ff */
[----:B------:R0:W-:Y:S04]  /*b7d0*/  STL.S16 [R1+0x694], R14 ;  /* 0x0006940e01007387 */ /* 0x0001e80000100600 */
[----:B------:R0:W-:Y:S04]  /*b7e0*/  STL.S16 [R1+0x6a8], R13 ;  /* 0x0006a80d01007387 */ /* 0x0001e80000100600 */
[----:B------:R0:W-:Y:S04]  /*b7f0*/  STL.S16 [R1+0x6a4], R12 ;  /* 0x0006a40c01007387 */ /* 0x0001e80000100600 */
[----:B------:R0:W-:Y:S04]  /*b800*/  STL.S16 [R1+0x6b4], R55 ;  /* 0x0006b43701007387 */ /* 0x0001e80000100600 */
[----:B-1----:R-:W5:Y:S04]  /*b810*/  LDL.LU R16, [R1+0x814] ;  /* 0x0008140001107983 */ /* 0x002f680000300800 */
[----:B---3--:R-:W5:Y:S04]  /*b820*/  LDL.LU R15, [R1+0x7d4] ;  /* 0x0007d400010f7983 */ /* 0x008f680000300800 */
[----:B0-----:R-:W5:Y:S04]  /*b830*/  LDL.LU R14, [R1+0x7d0] ;  /* 0x0007d000010e7983 */ /* 0x001f680000300800 */
        /* <DEDUP_REMOVED lines=8> */
[----:B0-----:R-:W5:Y:S04]  /*b8c0*/  LDL.LU R54, [R1+0x798] ;  /* 0x0007980001367983 */ /* 0x001f680000300800 */
[----:B------:R0:W-:Y:S04]  /*b8d0*/  STL.S16 [R1+0x6b8], R51 ;  /* 0x0006b83301007387 */ /* 0x0001e80000100600 */
[----:B------:R1:W2:Y:S04]  /*b8e0*/  @!P5 LDG.E R52, desc[UR10][R8.64] ;  /* 0x0000000a0834d981 */ /* 0x0002a8000c1e1900 */
[----:B------:R-:W1:Y:S01]  /*b8f0*/  LDL.LU.64 R8, [R1+0x788] ;  /* 0x0007880001087983 */ /* 0x000e620000300a00 */
[----:B0-----:R-:W-:-:S06]  /*b900*/  MOV R51, RZ ;  /* 0x000000ff00337202 */ /* 0x001fcc0000000f00 */
[----:B------:R-:W3:Y:S04]  /*b910*/  @!P4 LDG.E R51, desc[UR10][R6.64] ;  /* 0x0000000a0633c981 */ /* 0x000ee8000c1e1900 */
[----:B------:R-:W4:Y:S01]  /*b920*/  LDL.LU.64 R6, [R1+0x790] ;  /* 0x0007900001067983 */ /* 0x000f220000300a00 */
[----:B-1----:R-:W-:-:S04]  /*b930*/  PRMT R8, RZ, 0x7610, R8 ;  /* 0x00007610ff087816 */ /* 0x002fc80000000008 */
        /* <DEDUP_REMOVED lines=16> */
[----:B0-----:R-:W-:-:S04]  /*ba40*/  PRMT R7, RZ, 0x7610, R7 ;  /* 0x00007610ff077816 */ /* 0x001fc80000000007 */
[----:B------:R-:W-:-:S05]  /*ba50*/  @!P1 PRMT R7, R44, 0x7610, R7 ;  /* 0x000076102c079816 */ /* 0x000fca0000000007 */
[----:B------:R0:W-:Y:S04]  /*ba60*/  STL.S16 [R1+0x29c], R7 ;  /* 0x00029c0701007387 */ /* 0x0001e80000100600 */
[----:B0-----:R-:W3:Y:S01]  /*ba70*/  LDL.LU R7, [R1+0x760] ;  /* 0x0007600001077983 */ /* 0x001ee20000300800 */
[----:B------:R-:W-:-:S04]  /*ba80*/  PRMT R6, RZ, 0x7610, R6 ;  /* 0x00007610ff067816 */ /* 0x000fc80000000006 */
[----:B------:R-:W-:-:S05]  /*ba90*/  @!P1 PRMT R6, R44, 0x7632, R6 ;  /* 0x000076322c069816 */ /* 0x000fca0000000006 */
[----:B------:R0:W-:Y:S04]  /*baa0*/  STL.S16 [R1+0x6c8], R6 ;  /* 0x0006c80601007387 */ /* 0x0001e80000100600 */
[----:B0-----:R-:W2:Y:S04]  /*bab0*/  LDL.LU R6, [R1+0x75c] ;  /* 0x00075c0001067983 */ /* 0x001ea80000300800 */
        /* <DEDUP_REMOVED lines=8> */
[----:B------:R0:W-:Y:S02]  /*bb40*/  STL.S16 [R1+0x6d0], R4 ;  /* 0x0006d00401007387 */ /* 0x0001e40000100600 */
[----:B0-----:R-:W0:Y:S01]  /*bb50*/  S2R R4, SR_TID.X ;  /* 0x0000000000047919 */ /* 0x001e220000002100 */
[----:B---3--:R-:W-:-:S04]  /*bb60*/  PRMT R7, RZ, 0x7610, R7 ;  /* 0x00007610ff077816 */ /* 0x008fc80000000007 */
[----:B------:R-:W-:-:S05]  /*bb70*/  @!P1 PRMT R7, R45, 0x7610, R7 ;  /* 0x000076102d079816 */ /* 0x000fca0000000007 */
[----:B------:R1:W-:Y:S04]  /*bb80*/  STL.S16 [R1+0x6c4], R7 ;  /* 0x0006c40701007387 */ /* 0x0003e80000100600 */
[----:B-1----:R-:W3:Y:S04]  /*bb90*/  LDL.LU R7, [R1+0x758] ;  /* 0x0007580001077983 */ /* 0x002ee80000300800 */
[----:B------:R1:W-:Y:S04]  /*bba0*/  STL.S16 [R1+0x6d4], R2 ;  /* 0x0006d40201007387 */ /* 0x0003e80000100600 */
[----:B------:R0:W-:Y:S01]  /*bbb0*/  STL [R1+0xc8], R3 ;  /* 0x0000c80301007387 */ /* 0x0001e20000100800 */
[----:B-1----:R-:W-:Y:S01]  /*bbc0*/  MOV R2, UR6 ;  /* 0x0000000600027c02 */ /* 0x002fe20008000f00 */
[----:B------:R-:W1:Y:S01]  /*bbd0*/  LDCU.U8 UR6, c[0x0][0x414] ;  /* 0x00008280ff0677ac */ /* 0x000e620008000000 */
[----:B0-----:R-:W-:Y:S01]  /*bbe0*/  MOV R3, UR7 ;  /* 0x0000000700037c02 */ /* 0x001fe20008000f00 */
[----:B------:R0:W-:Y:S04]  /*bbf0*/  STL [R1+0xcc], R5 ;  /* 0x0000cc0501007387 */ /* 0x0001e80000100800 */
[----:B------:R2:W-:Y:S04]  /*bc00*/  STL [R1+0x1cc], R60 ;  /* 0x0001cc3c01007387 */ /* 0x0005e80000100800 */
[----:B------:R-:W3:Y:S01]  /*bc10*/  LDG.E.64 R2, desc[UR10][R2.64] ;  /* 0x0000000a02027981 */ /* 0x000ee2000c1e1b00 */
[----:B0-----:R-:W-:-:S03]  /*bc20*/  PRMT R5, RZ, 0x7610, R5 ;  /* 0x00007610ff057816 */ /* 0x001fc60000000005 */
[----:B------:R0:W-:Y:S01]  /*bc30*/  STL [R1+0xd0], R61 ;  /* 0x0000d03d01007387 */ /* 0x0001e20000100800 */
[----:B--2---:R-:W-:Y:S02]  /*bc40*/  PRMT R60, RZ, 0x7610, R60 ;  /* 0x00007610ff3c7816 */ /* 0x004fe4000000003c */
[C---:B------:R-:W-:Y:S01]  /*bc50*/  @!P0 PRMT R5, R43.reuse, 0x7632, R5 ;  /* 0x000076322b058816 */ /* 0x040fe20000000005 */
[----:B------:R-:W-:Y:S01]  /*bc60*/  STL [R1+0xd4], R59 ;  /* 0x0000d43b01007387 */ /* 0x000fe20000100800 */
[----:B------:R-:W-:Y:S02]  /*bc70*/  @!P0 PRMT R60, R43, 0x7610, R60 ;  /* 0x000076102b3c8816 */ /* 0x000fe4000000003c */
[----:B------:R-:W-:Y:S01]  /*bc80*/  PRMT R6, RZ, 0x7610, R6 ;  /* 0x00007610ff067816 */ /* 0x000fe20000000006 */
[----:B----4-:R-:W2:Y:S01]  /*bc90*/  @!P6 LDG.E R56, desc[UR10][R8.64] ;  /* 0x0000000a0838e981 */ /* 0x010ea2000c1e1900 */
[----:B0-----:R-:W-:-:S04]  /*bca0*/  PRMT R61, RZ, 0x7610, R61 ;  /* 0x00007610ff3d7816 */ /* 0x001fc8000000003d */
[----:B------:R-:W-:Y:S02]  /*bcb0*/  @!P0 PRMT R61, R42, 0x7610, R61 ;  /* 0x000076102a3d8816 */ /* 0x000fe4000000003d */
[----:B-1----:R-:W-:Y:S02]  /*bcc0*/  ISETP.NE.AND P0, PT, RZ, UR6, PT ;  /* 0x00000006ff007c0c */ /* 0x002fe4000bf05270 */
[----:B------:R-:W-:Y:S01]  /*bcd0*/  SHF.L.U32 R4, R4, 0x1, RZ ;  /* 0x0000000104047819 */ /* 0x000fe200000006ff */
[----:B------:R0:W-:Y:S03]  /*bce0*/  STL.S16 [R1+0x6cc], R60 ;  /* 0x0006cc3c01007387 */ /* 0x0001e60000100600 */
[----:B------:R-:W-:Y:S01]  /*bcf0*/  LOP3.LUT R4, R4, 0x7e, RZ, 0xc0, !PT ;  /* 0x0000007e04047812 */ /* 0x000fe200078ec0ff */
[----:B------:R1:W-:Y:S01]  /*bd00*/  STL.S16 [R1+0x6e0], R5 ;  /* 0x0006e00501007387 */ /* 0x0003e20000100600 */
[----:B------:R-:W-:-:S03]  /*bd10*/  @!P1 PRMT R6, R45, 0x7632, R6 ;  /* 0x000076322d069816 */ /* 0x000fc60000000006 */
[----:B------:R-:W4:Y:S01]  /*bd20*/  LDL.LU.64 R8, [R1+0x770] ;  /* 0x0007700001087983 */ /* 0x000f220000300a00 */
[----:B0-----:R-:W-:-:S04]  /*bd30*/  MOV R60, UR13 ;  /* 0x0000000d003c7c02 */ /* 0x001fc80008000f00 */
[----:B------:R-:W-:Y:S02]  /*bd40*/  LEA R60, R60, R4, 0x7 ;  /* 0x000000043c3c7211 */ /* 0x000fe400078e38ff */
[----:B-1----:R-:W0:Y:S01]  /*bd50*/  @P0 LDC.64 R4, c[0x0][0x3b0] ;  /* 0x0000ec00ff040b82 */ /* 0x002e220000000a00 */
[----:B------:R1:W-:Y:S02]  /*bd60*/  STL.S16 [R1+0x2a8], R61 ;  /* 0x0002a83d01007387 */ /* 0x0003e40000100600 */
[----:B0-----:R-:W-:-:S05]  /*bd70*/  @P0 IMAD.WIDE R4, R60, 0x2, R4 ;  /* 0x000000023c040825 */ /* 0x001fca00078e0204 */
[----:B-1----:R-:W2:Y:S04]  /*bd80*/  @P0 LDG.E.U16 R61, desc[UR10][R4.64] ;  /* 0x0000000a043d0981 */ /* 0x002ea8000c1e1500 */
[----:B------:R0:W2:Y:S02]  /*bd90*/  @P0 LDG.E.U16 R59, desc[UR10][R4.64+0x2] ;  /* 0x0000020a043b0981 */ /* 0x0000a4000c1e1500 */
[----:B0-----:R-:W0:Y:S02]  /*bda0*/  LDC.64 R4, c[0x0][0x3a8] ;  /* 0x0000ea00ff047b82 */ /* 0x001e240000000a00 */
[----:B------:R1:W-:Y:S04]  /*bdb0*/  STL.S16 [R1+0x6dc], R6 ;  /* 0x0006dc0601007387 */ /* 0x0003e80000100600 */
[----:B-1----:R-:W2:Y:S04]  /*bdc0*/  LDL.LU R6, [R1+0x754] ;  /* 0x0007540001067983 */ /* 0x002ea80000300800 */
[----:B------:R1:W-:Y:S01]  /*bdd0*/  STL [R1+0x1d0], R58 ;  /* 0x0001d03a01007387 */ /* 0x0003e20000100800 */
[----:B0-----:R-:W-:-:S03]  /*bde0*/  IMAD.WIDE R4, R60, 0x2, R4 ;  /* 0x000000023c047825 */ /* 0x001fc600078e0204 */
[----:B------:R-:W-:Y:S04]  /*bdf0*/  STL [R1+0x1d4], R0 ;  /* 0x0001d40001007387 */ /* 0x000fe80000100800 */
[----:B-1----:R-:W2:Y:S04]  /*be00*/  LDG.E.U16 R58, desc[UR10][R4.64] ;  /* 0x0000000a043a7981 */ /* 0x002ea8000c1e1500 */
[----:B------:R-:W-:Y:S01]  /*be10*/  STL [R1+0xd8], R28 ;  /* 0x0000d81c01007387 */ /* 0x000fe20000100800 */
[----:B---3--:R-:W-:-:S03]  /*be20*/  PRMT R7, RZ, 0x7610, R7 ;  /* 0x00007610ff077816 */ /* 0x008fc60000000007 */
[----:B------:R0:W3:Y:S01]  /*be30*/  LDG.E.U16 R5, desc[UR10][R4.64+0x2] ;  /* 0x0000020a04057981 */ /* 0x0000e2000c1e1500 */
[----:B------:R-:W-:-:S03]  /*be40*/  @!P2 PRMT R7, R46, 0x7610, R7 ;  /* 0x000076102e07a816 */ /* 0x000fc60000000007 */
[----:B------:R-:W-:Y:S04]  /*be50*/  STL [R1+0x1d8], R29 ;  /* 0x0001d81d01007387 */ /* 0x000fe80000100800 */
[----:B------:R1:W-:Y:S04]  /*be60*/  STL.S16 [R1+0x6d8], R7 ;  /* 0x0006d80701007387 */ /* 0x0003e80000100600 */
[----:B------:R-:W-:Y:S04]  /*be70*/  STL [R1+0xdc], R30 ;  /* 0x0000dc1e01007387 */ /* 0x000fe80000100800 */
[----:B------:R-:W-:Y:S04]  /*be80*/  STL [R1+0x1dc], R31 ;  /* 0x0001dc1f01007387 */ /* 0x000fe80000100800 */
[----:B-1----:R-:W3:Y:S01]  /*be90*/  LDL.LU R7, [R1+0x750] ;  /* 0x0007500001077983 */ /* 0x002ee20000300800 */
[----:B------:R-:W-:-:S03]  /*bea0*/  PRMT R0, RZ, 0x7610, R0 ;  /* 0x00007610ff007816 */ /* 0x000fc60000000000 */
[----:B------:R-:W-:Y:S01]  /*beb0*/  STL [R1+0xe0], R32 ;  /* 0x0000e02001007387 */ /* 0x000fe20000100800 */
[----:B------:R-:W-:Y:S02]  /*bec0*/  R2UR UR16, R2 ;  /* 0x00000000021072ca */ /* 0x000fe400000e0000 */
[----:B------:R-:W-:Y:S01]  /*bed0*/  @!P2 PRMT R0, R47, 0x7632, R0 ;  /* 0x000076322f00a816 */ /* 0x000fe20000000000 */
[----:B------:R-:W-:Y:S04]  /*bee0*/  STL [R1+0x1e0], R33 ;  /* 0x0001e02101007387 */ /* 0x000fe80000100800 */
[----:B------:R1:W-:Y:S04]  /*bef0*/  STL.S16 [R1+0x6f0], R0 ;  /* 0x0006f00001007387 */ /* 0x0003e80000100600 */
[----:B------:R-:W-:Y:S04]  /*bf00*/  STL [R1+0xe4], R34 ;  /* 0x0000e42201007387 */ /* 0x000fe80000100800 */
[----:B------:R-:W-:Y:S01]  /*bf10*/  STL [R1+0x1e4], R35 ;  /* 0x0001e42301007387 */ /* 0x000fe20000100800 */
[----:B-1----:R-:W-:-:S03]  /*bf20*/  MOV R0, UR16 ;  /* 0x0000001000007c02 */ /* 0x002fc60008000f00 */
[----:B------:R-:W-:Y:S02]  /*bf30*/  STL [R1+0xe8], R36 ;  /* 0x0000e82401007387 */ /* 0x000fe40000100800 */
[----:B------:R-:W-:Y:S02]  /*bf40*/  FFMA.FTZ R0, -R0, UR16, R3 ;  /* 0x0000001000007c23 */ /* 0x000fe40008010103 */
[----:B------:R1:W-:Y:S03]  /*bf50*/  STL [R1+0x1e8], R37 ;  /* 0x0001e82501007387 */ /* 0x0003e60000100800 */
[----:B------:R-:W-:Y:S01]  /*bf60*/  FSETP.GTU.FTZ.AND P1, PT, R0, RZ, PT ;  /* 0x000000ff0000720b */ /* 0x000fe20003f3c000 */
[----:B------:R-:W-:Y:S01]  /*bf70*/  STL [R1+0xec], R38 ;  /* 0x0000ec2601007387 */ /* 0x000fe20000100800 */
[----:B------:R-:W-:Y:S02]  /*bf80*/  PRMT R2, RZ, 0x7610, R2 ;  /* 0x00007610ff027816 */ /* 0x000fe40000000002 */
[----:B----4-:R-:W-:Y:S01]  /*bf90*/  PRMT R8, RZ, 0x7610, R8 ;  /* 0x00007610ff087816 */ /* 0x010fe20000000008 */
[----:B------:R-:W-:Y:S01]  /*bfa0*/  STL [R1+0x1ec], R39 ;  /* 0x0001ec2701007387 */ /* 0x000fe20000100800 */
[----:B------:R-:W-:-:S03]  /*bfb0*/  PRMT R9, RZ, 0x7610, R9 ;  /* 0x00007610ff097816 */ /* 0x000fc60000000009 */
[----:B------:R-:W-:Y:S04]  /*bfc0*/  STL [R1+0xf0], R40 ;  /* 0x0000f02801007387 */ /* 0x000fe80000100800 */
[----:B------:R-:W-:Y:S01]  /*bfd0*/  VOTEU.ANY UP0, P1 ;  /* 0x0000000000ff7886 */ /* 0x000fe20000800100 */
[----:B------:R-:W-:Y:S01]  /*bfe0*/  @!P5 PRMT R2, R53, 0x7632, R2 ;  /* 0x000076323502d816 */ /* 0x000fe20000000002 */
[----:B------:R-:W-:Y:S03]  /*bff0*/  STL [R1+0x1f0], R41 ;  /* 0x0001f02901007387 */ /* 0x000fe60000100800 */
[----:B------:R-:W4:Y:S01]  /*c000*/  @UP0 LDCU UR5, c[0x0][0x3c0] ;  /* 0x00007800ff0507ac */ /* 0x000f220008000800 */
[----:B------:R-:W-:Y:S01]  /*c010*/  PLOP3.LUT P1, PT, PT, PT, UP0, 0x80, 0x8 ;  /* 0x000000000008781c */ /* 0x000fe20003f2f008 */
[----:B------:R4:W-:Y:S01]  /*c020*/  STL.S16 [R1+0x720], R2 ;  /* 0x0007200201007387 */ /* 0x0009e20000100600 */
[----:B------:R-:W-:-:S02]  /*c030*/  PRMT R3, RZ, 0x7610, R3 ;  /* 0x00007610ff037816 */ /* 0x000fc40000000003 */
[C---:B------:R-:W-:Y:S01]  /*c040*/  @!P3 PRMT R8, R48.reuse, 0x7610, R8 ;  /* 0x000076103008b816 */ /* 0x040fe20000000008 */
[----:B------:R-:W-:Y:S01]  /*c050*/  STL [R1+0xf4], R42 ;  /* 0x0000f42a01007387 */ /* 0x000fe20000100800 */
[----:B------:R-:W-:Y:S02]  /*c060*/  @!P3 PRMT R9, R48, 0x7632, R9 ;  /* 0x000076323009b816 */ /* 0x000fe40000000009 */
[----:B-1----:R-:W-:Y:S01]  /*c070*/  PRMT R37, RZ, 0x7610, R37 ;  /* 0x00007610ff257816 */ /* 0x002fe20000000025 */
[----:B------:R-:W-:Y:S01]  /*c080*/  STL [R1+0x1f4], R43 ;  /* 0x0001f42b01007387 */ /* 0x000fe20000100800 */
[----:B------:R-:W-:Y:S02]  /*c090*/  PRMT R36, RZ, 0x7610, R36 ;  /* 0x00007610ff247816 */ /* 0x000fe40000000024 */
[----:B------:R-:W-:Y:S01]  /*c0a0*/  PRMT R35, RZ, 0x7610, R35 ;  /* 0x00007610ff237816 */ /* 0x000fe20000000023 */
[----:B------:R-:W-:Y:S01]  /*c0b0*/  STL [R1+0xf8], R44 ;  /* 0x0000f82c01007387 */ /* 0x000fe20000100800 */
[----:B----4-:R-:W-:Y:S01]  /*c0c0*/  @P1 FADD.FTZ R2, R0, UR5 ;  /* 0x0000000500021e21 */ /* 0x010fe20008010000 */
[----:B------:R-:W-:-:S02]  /*c0d0*/  PRMT R0, RZ, 0x7610, R0 ;  /* 0x00007610ff007816 */ /* 0x000fc40000000000 */
[----:B------:R-:W-:Y:S03]  /*c0e0*/  STL [R1+0x1f8], R45 ;  /* 0x0001f82d01007387 */ /* 0x000fe60000100800 */
[----:B------:R-:W1:Y:S01]  /*c0f0*/  @P1 MUFU.RSQ R2, R2 ;  /* 0x0000000200021308 */ /* 0x000e620000001400 */
[C---:B------:R-:W-:Y:S01]  /*c100*/  @!P6 PRMT R0, R57.reuse, 0x7632, R0 ;  /* 0x000076323900e816 */ /* 0x040fe20000000000 */
[----:B------:R-:W-:Y:S01]  /*c110*/  STL [R1+0xfc], R46 ;  /* 0x0000fc2e01007387 */ /* 0x000fe20000100800 */
[----:B------:R-:W-:-:S03]  /*c120*/  @!P6 PRMT R3, R57, 0x7610, R3 ;  /* 0x000076103903e816 */ /* 0x000fc60000000003 */
[----:B------:R4:W-:Y:S01]  /*c130*/  STL.S16 [R1+0x72c], R0 ;  /* 0x00072c0001007387 */ /* 0x0009e20000100600 */
[----:B------:R-:W-:Y:S02]  /*c140*/  PRMT R34, RZ, 0x7610, R34 ;  /* 0x00007610ff227816 */ /* 0x000fe40000000022 */
[----:B------:R-:W-:Y:S01]  /*c150*/  PRMT R33, RZ, 0x7610, R33 ;  /* 0x00007610ff217816 */ /* 0x000fe20000000021 */
[----:B------:R-:W-:Y:S01]  /*c160*/  STL [R1+0x1fc], R47 ;  /* 0x0001fc2f01007387 */ /* 0x000fe20000100800 */
[----:B------:R-:W-:Y:S02]  /*c170*/  PRMT R32, RZ, 0x7610, R32 ;  /* 0x00007610ff207816 */ /* 0x000fe40000000020 */
[----:B------:R-:W-:Y:S01]  /*c180*/  PRMT R31, RZ, 0x7610, R31 ;  /* 0x00007610ff1f7816 */ /* 0x000fe2000000001f */
[----:B------:R-:W-:Y:S01]  /*c190*/  STL [R1+0x100], R48 ;  /* 0x0001003001007387 */ /* 0x000fe20000100800 */
[----:B------:R-:W-:Y:S01]  /*c1a0*/  PRMT R30, RZ, 0x7610, R30 ;  /* 0x00007610ff1e7816 */ /* 0x000fe2000000001e */
[----:B----4-:R-:W-:Y:S01]  /*c1b0*/  HFMA2 R0, -RZ, RZ, 0, 0 ;  /* 0x00000000ff007431 */ /* 0x010fe200000001ff */
[----:B------:R-:W-:Y:S01]  /*c1c0*/  PRMT R29, RZ, 0x7610, R29 ;  /* 0x00007610ff1d7816 */ /* 0x000fe2000000001d */
[----:B------:R-:W-:Y:S01]  /*c1d0*/  STL [R1+0x200], R49 ;  /* 0x0002003101007387 */ /* 0x000fe20000100800 */
[----:B------:R-:W-:-:S02]  /*c1e0*/  PRMT R28, RZ, 0x7610, R28 ;  /* 0x00007610ff1c7816 */ /* 0x000fc4000000001c */
[----:B--2---:R-:W-:Y:S01]  /*c1f0*/  PRMT R6, RZ, 0x7610, R6 ;  /* 0x00007610ff067816 */ /* 0x004fe20000000006 */
[----:B------:R-:W-:Y:S01]  /*c200*/  STL [R1+0x104], R50 ;  /* 0x0001043201007387 */ /* 0x000fe20000100800 */
[----:B0-----:R-:W-:Y:S02]  /*c210*/  PRMT R4, RZ, 0x7610, R4 ;  /* 0x00007610ff047816 */ /* 0x001fe40000000004 */
[----:B------:R-:W-:Y:S01]  /*c220*/  @!P2 PRMT R6, R46, 0x7632, R6 ;  /* 0x000076322e06a816 */ /* 0x000fe20000000006 */
[----:B------:R0:W-:Y:S01]  /*c230*/  STL.S16 [R1+0x724], R3 ;  /* 0x0007240301007387 */ /* 0x0001e20000100600 */
[----:B-1----:R-:W-:Y:S01]  /*c240*/  @P1 R2UR UR5, R2 ;  /* 0x00000000020512ca */ /* 0x002fe200000e0000 */
[----:B------:R-:W-:Y:S01]  /*c250*/  @P0 HADD2.F32 R0, -RZ, R61.H0_H0 ;  /* 0x2000003dff000230 */ /* 0x000fe20000004100 */
[----:B------:R-:W-:Y:S01]  /*c260*/  MOV R2, RZ ;  /* 0x000000ff00027202 */ /* 0x000fe20000000f00 */
[----:B------:R1:W-:Y:S01]  /*c270*/  STL.S16 [R1+0x6e8], R6 ;  /* 0x0006e80601007387 */ /* 0x0003e20000100600 */
[C---:B------:R-:W-:Y:S01]  /*c280*/  @!P3 PRMT R37, R49.reuse, 0x7610, R37 ;  /* 0x000076103125b816 */ /* 0x040fe20000000025 */
[----:B------:R-:W-:Y:S01]  /*c290*/  @P0 HADD2.F32 R2, -RZ, R59.H0_H0 ;  /* 0x2000003bff020230 */ /* 0x000fe20000004100 */
[----:B------:R-:W-:Y:S01]  /*c2a0*/  @!P3 PRMT R36, R49, 0x7632, R36 ;  /* 0x000076323124b816 */ /* 0x000fe20000000024 */
[----:B------:R2:W-:Y:S01]  /*c2b0*/  STL.S16 [R1+0x6ec], R8 ;  /* 0x0006ec0801007387 */ /* 0x0005e20000100600 */
[----:B------:R-:W-:-:S02]  /*c2c0*/  @!P4 PRMT R35, R50, 0x7610, R35 ;  /* 0x000076103223c816 */ /* 0x000fc40000000023 */
[----:B------:R-:W-:Y:S01]  /*c2d0*/  @!P4 PRMT R34, R50, 0x7632, R34 ;  /* 0x000076323222c816 */ /* 0x000fe20000000022 */
[----:B------:R4:W-:Y:S01]  /*c2e0*/  STL.S16 [R1+0x6f8], R9 ;  /* 0x0006f80901007387 */ /* 0x0009e20000100600 */
[C---:B------:R-:W-:Y:S01]  /*c2f0*/  @!P4 PRMT R33, R51.reuse, 0x7610, R33 ;  /* 0x000076103321c816 */ /* 0x040fe20000000021 */
[----:B0-----:R-:W-:Y:S01]  /*c300*/  HADD2.F32 R3, -RZ, R58.H0_H0 ;  /* 0x2000003aff037230 */ /* 0x001fe20000004100 */
[----:B------:R-:W-:Y:S01]  /*c310*/  @!P4 PRMT R32, R51, 0x7632, R32 ;  /* 0x000076323320c816 */ /* 0x000fe20000000020 */
[----:B------:R0:W-:Y:S01]  /*c320*/  STL [R1+0x204], R51 ;  /* 0x0002043301007387 */ /* 0x0001e20000100800 */
[C---:B------:R-:W-:Y:S02]  /*c330*/  @!P5 PRMT R31, R52.reuse, 0x7610, R31 ;  /* 0x00007610341fd816 */ /* 0x040fe4000000001f */
[----:B------:R-:W-:Y:S01]  /*c340*/  @!P5 PRMT R30, R52, 0x7632, R30 ;  /* 0x00007632341ed816 */ /* 0x000fe2000000001e */
[----:B------:R0:W-:Y:S01]  /*c350*/  STL [R1+0x108], R52 ;  /* 0x0001083401007387 */ /* 0x0001e20000100800 */
[----:B------:R-:W-:-:S02]  /*c360*/  @!P5 PRMT R29, R53, 0x7610, R29 ;  /* 0x00007610351dd816 */ /* 0x000fc4000000001d */
[C---:B------:R-:W-:Y:S01]  /*c370*/  @!P6 PRMT R28, R56.reuse, 0x7610, R28 ;  /* 0x00007610381ce816 */ /* 0x040fe2000000001c */
[----:B------:R0:W-:Y:S01]  /*c380*/  STL [R1+0x208], R53 ;  /* 0x0002083501007387 */ /* 0x0001e20000100800 */
[----:B------:R-:W-:-:S03]  /*c390*/  @!P6 PRMT R4, R56, 0x7632, R4 ;  /* 0x000076323804e816 */ /* 0x000fc60000000004 */
[----:B------:R0:W-:Y:S04]  /*c3a0*/  STL [R1+0x10c], R56 ;  /* 0x00010c3801007387 */ /* 0x0001e80000100800 */
        /* <DEDUP_REMOVED lines=10> */
[----:B-1----:R1:W5:Y:S04]  /*c450*/  LDL.LU R6, [R1+0x74c] ;  /* 0x00074c0001067983 */ /* 0x0023680000300800 */
[----:B------:R1:W5:Y:S04]  /*c460*/  LDL R46, [R1+0x694] ;  /* 0x00069400012e7983 */ /* 0x0003680000100800 */
[----:B--2---:R1:W5:Y:S04]  /*c470*/  LDL.LU R8, [R1+0x744] ;  /* 0x0007440001087983 */ /* 0x0043680000300800 */
[----:B----4-:R1:W5:Y:S04]  /*c480*/  LDL.LU R9, [R1+0x740] ;  /* 0x0007400001097983 */ /* 0x0103680000300800 */
[----:B------:R1:W5:Y:S04]  /*c490*/  LDL R48, [R1+0x67c] ;  /* 0x00067c0001307983 */ /* 0x0003680000100800 */
[----:B------:R1:W5:Y:S04]  /*c4a0*/  LDL R49, [R1+0x660] ;  /* 0x0006600001317983 */ /* 0x0003680000100800 */
[----:B------:R1:W5:Y:S04]  /*c4b0*/  LDL R50, [R1+0x648] ;  /* 0x0006480001327983 */ /* 0x0003680000100800 */
[----:B0-----:R1:W5:Y:S04]  /*c4c0*/  LDL R51, [R1+0x630] ;  /* 0x0006300001337983 */ /* 0x0013680000100800 */
[----:B------:R1:W5:Y:S04]  /*c4d0*/  LDL R52, [R1+0x368] ;  /* 0x0003680001347983 */ /* 0x0003680000100800 */
[----:B------:R1:W5:Y:S04]  /*c4e0*/  LDL R53, [R1+0x364] ;  /* 0x0003640001357983 */ /* 0x0003680000100800 */
[----:B------:R1:W5:Y:S04]  /*c4f0*/  LDL R56, [R1+0x2e8] ;  /* 0x0002e80001387983 */ /* 0x0003680000100800 */
        /* <DEDUP_REMOVED lines=21> */
[----:B------:R-:W-:Y:S01]  /*c650*/  HADD2.F32 R5, -RZ, R5.H0_H0 ;  /* 0x20000005ff057230 */ /* 0x000fe20000004100 */
[----:B------:R-:W-:Y:S01]  /*c660*/  UMOV UR17, 0x3f800000 ;  /* 0x3f80000000117882 */ /* 0x000fe20000000000 */
[----:B------:R-:W-:-:S06]  /*c670*/  @UP0 UMOV UR17, UR5 ;  /* 0x0000000500110c82 */ /* 0x000fcc0008000000 */
[----:B-1----:R-:W-:Y:S05]  /*c680*/  BRA.U UP1, `(.L_x_572) ;  /* 0x0000005501707547 */ /* 0x002fea000b800000 */
        /* <DEDUP_REMOVED lines=1372> */
.L_x_572:
        /* <DEDUP_REMOVED lines=2954> */
.L_x_573:
        /* <DEDUP_REMOVED lines=48> */
.L_x_575:
[----:B------:R-:W-:Y:S05]  /*1d7f0*/  BSYNC.RECONVERGENT B0 ;  /* 0x0000000000007941 */ /* 0x000fea0003800200 */
.L_x_574:
        /* <DEDUP_REMOVED lines=43> */
.L_x_577:
[----:B------:R-:W-:Y:S05]  /*1dab0*/  BSYNC.RECONVERGENT B0 ;  /* 0x0000000000007941 */ /* 0x000fea0003800200 */
.L_x_576:
        /* <DEDUP_REMOVED lines=38> */
.L_x_579:
[----:B------:R-:W-:Y:S05]  /*1dd20*/  BSYNC.RECONVERGENT B0 ;  /* 0x0000000000007941 */ /* 0x000fea0003800200 */
.L_x_578:
        /* <DEDUP_REMOVED lines=28> */
.L_x_581:
[----:B------:R-:W-:Y:S05]  /*1def0*/  BSYNC.RECONVERGENT B0 ;  /* 0x0000000000007941 */ /* 0x000fea0003800200 */
.L_x_580:
        /* <DEDUP_REMOVED lines=33> */
.L_x_585:
[----:B------:R-:W2:Y:S04]  /*1e110*/  LDG.E.STRONG.GPU R4, desc[UR10][R16.64] ;  /* 0x0000000a10047981 */ /* 0x000ea8000c1ef900 */
[----:B--2---:R-:W-:Y:S04]  /*1e120*/  CCTL.IVALL ;  /* 0x00000000ff00798f */ /* 0x004fe80002000000 */
[----:B------:R2:W-:Y:S01]  /*1e130*/  STL [R1], R4 ;  /* 0x0000000401007387 */ /* 0x0005e20000100800 */
[----:B------:R-:W-:-:S13]  /*1e140*/  ISETP.NE.AND P0, PT, R4, UR5, PT ;  /* 0x0000000504007c0c */ /* 0x000fda000bf05270 */
[----:B--2---:R-:W-:Y:S05]  /*1e150*/  @P0 BRA `(.L_x_585) ;  /* 0xfffffffc00ec0947 */ /* 0x004fea000383ffff */
.L_x_584:
[----:B------:R-:W-:Y:S05]  /*1e160*/  BSYNC.RECONVERGENT B0 ;  /* 0x0000000000007941 */ /* 0x000fea0003800200 */
.L_x_583:
        /* <DEDUP_REMOVED lines=15> */
.L_x_587:
        /* <DEDUP_REMOVED lines=83> */
.L_x_586:
        /* <DEDUP_REMOVED lines=51> */
.L_x_588:
        /* <DEDUP_REMOVED lines=24> */
.L_x_589:
        /* <DEDUP_REMOVED lines=14> */
.L_x_590:
[----:B------:R-:W-:Y:S05]  /*1ed20*/  BSYNC.RECONVERGENT B0 ;  /* 0x0000000000007941 */ /* 0x000fea0003800200 */
.L_x_582:
        /* <DEDUP_REMOVED lines=18> */
.L_x_596:
        /* <DEDUP_REMOVED lines=60> */
.L_x_592:
[----:B------:R-:W-:Y:S05]  /*1f210*/  BSYNC.RECONVERGENT B0 ;  /* 0x0000000000007941 */ /* 0x000fea0003800200 */
.L_x_591:
        /* <DEDUP_REMOVED lines=32> */
.L_x_593:
        /* <DEDUP_REMOVED lines=16> */
.L_x_595:
[----:B------:R-:W-:Y:S05]  /*1f520*/  BSYNC.RECONVERGENT B0 ;  /* 0x0000000000007941 */ /* 0x000fea0003800200 */
.L_x_594:
        /* <DEDUP_REMOVED lines=10> */
.L_x_571:
        /* <DEDUP_REMOVED lines=16> */
.L_x_599:
[----:B------:R-:W-:Y:S05]  /*1f6d0*/  BSYNC.RECONVERGENT B0 ;  /* 0x0000000000007941 */ /* 0x000fea0003800200 */
.L_x_598:
        /* <DEDUP_REMOVED lines=11> */
.L_x_601:
[----:B------:R-:W2:Y:S04]  /*1f790*/  LDG.E.STRONG.GPU R5, desc[UR10][R2.64] ;  /* 0x0000000a02057981 */ /* 0x000ea8000c1ef900 */
[----:B--2---:R-:W-:Y:S01]  /*1f7a0*/  CCTL.IVALL ;  /* 0x00000000ff00798f */ /* 0x004fe20002000000 */
[----:B------:R-:W-:Y:S05]  /*1f7b0*/  YIELD ;  /* 0x0000000000007946 */ /* 0x000fea0003800000 */
[----:B------:R-:W-:-:S13]  /*1f7c0*/  ISETP.NE.AND P0, PT, R5, R0, PT ;  /* 0x000000000500720c */ /* 0x000fda0003f05270 */
[----:B------:R-:W-:Y:S05]  /*1f7d0*/  @P0 BRA `(.L_x_601) ;  /* 0xfffffffc00ec0947 */ /* 0x000fea000383ffff */
.L_x_600:
        /* <DEDUP_REMOVED lines=61> */
.L_x_604:
        /* <DEDUP_REMOVED lines=25> */
[-C--:B------:R-:W-:Y:S02]  /*1fd40*/  MOV R11, R25.reuse ;  /* 0x00000019000b7202 */ /* 0x080fe40000000f00 */
[----:B---3--:R-:W-:Y:S01]  /*1fd50*/  F2FP.F16.F32.PACK_AB R21, R17, R12 ;  /* 0x0000000c1115723e */ /* 0x008fe200000000ff */
[----:B------:R0:W-:Y:S04]  /*1fd60*/  STG.E desc[UR10][R8.64], R19 ;  /* 0x0000001308007986 */ /* 0x0001e8000c10190a */
[----:B------:R0:W-:Y:S01]  /*1fd70*/  STG.E desc[UR10][R10.64], R21 ;  /* 0x000000150a007986 */ /* 0x0001e2000c10190a */
[----:B------:R-:W-:Y:S01]  /*1fd80*/  IADD3.X R25, PT, PT, RZ, R25, RZ, P3, !PT ;  /* 0x00000019ff197210 */ /* 0x000fe20001ffe4ff */
[----:B------:R-:W-:Y:S06]  /*1fd90*/  @P1 BRA `(.L_x_604) ;  /* 0xfffffffc00841947 */ /* 0x000fec000383ffff */
.L_x_603:
[----:B------:R-:W-:Y:S05]  /*1fda0*/  BSYNC.RECONVERGENT B0 ;  /* 0x0000000000007941 */ /* 0x000fea0003800200 */
.L_x_602:
        /* <DEDUP_REMOVED lines=10> */
.L_x_605:
        /* <DEDUP_REMOVED lines=81> */
[----:B----4-:R-:W-:Y:S02]  /*20360*/  F2FP.F16.F32.PACK_AB R13, R13, R6 ;  /* 0x000000060d0d723e */ /* 0x010fe400000000ff */
[----:B-----5:R-:W-:-:S03]  /*20370*/  F2FP.F16.F32.PACK_AB R7, R11, R8 ;  /* 0x000000080b07723e */ /* 0x020fc600000000ff */
[----:B------:R3:W-:Y:S04]  /*20380*/  STG.E desc[UR10][R30.64], R13 ;  /* 0x0000000d1e007986 */ /* 0x0007e8000c10190a */
[----:B------:R3:W-:Y:S02]  /*20390*/  STG.E desc[UR10][R28.64], R7 ;  /* 0x000000071c007986 */ /* 0x0007e4000c10190a */
[----:B------:R-:W-:Y:S05]  /*203a0*/  @P0 BRA `(.L_x_605) ;  /* 0xfffffff800a80947 */ /* 0x000fea000383ffff */
[----:B------:R-:W-:Y:S05]  /*203b0*/  EXIT ;  /* 0x000000000000794d */ /* 0x000fea0003800000 */
.L_x_606:
        /* <DEDUP_REMOVED lines=12> */
.L_x_4891:


//--------------------- .text._Z35group_norm_nhwc_bwd_one_pass_kernelI11Fp16IOFp32WLi64ELi128ELi512EEv26Group_norm_nhwc_bwd_params --------------------------
	.section	.text._Z35group_norm_nhwc_bwd_one_pass_kernelI11Fp16IOFp32WLi64ELi128ELi512EEv26Group_norm_nhwc_bwd_params,"ax",@progbits
	.align	128
        .global         _Z35group_norm_nhwc_bwd_one_pass_kernelI11Fp16IOFp32WLi64ELi128ELi512EEv26Group_norm_nhwc_bwd_params
        .type           _Z35group_norm_nhwc_bwd_one_pass_kernelI11Fp16IOFp32WLi64ELi128ELi512EEv26Group_norm_nhwc_bwd_params,@function
        .size           _Z35group_norm_nhwc_bwd_one_pass_kernelI11Fp16IOFp32WLi64ELi128ELi512EEv26Group_norm_nhwc_bwd_params,(.L_x_4892 - _Z35group_norm_nhwc_bwd_one_pass_kernelI11Fp16IOFp32WLi64ELi128ELi512EEv26Group_norm_nhwc_bwd_params)
        .other          _Z35group_norm_nhwc_bwd_one_pass_kernelI11Fp16IOFp32WLi64ELi128ELi512EEv26Group_norm_nhwc_bwd_params,@"STO_CUDA_ENTRY STV_DEFAULT"
_Z35group_norm_nhwc_bwd_one_pass_kernelI11Fp16IOFp32WLi64ELi128ELi512EEv26Group_norm_nhwc_bwd_params:
.text._Z35group_norm_nhwc_bwd_one_pass_kernelI11Fp16IOFp32WLi64ELi128ELi512EEv26Group_norm_nhwc_bwd_params:
        /* <DEDUP_REMOVED lines=11> */
[----:B------:R-:W1:Y:S01]  /*00b0*/  S2R R2, SR_LANEID ;  /* 0x0000000000027919 */ /* 0x000e620000000000 */
[----:B------:R-:W-:Y:S01]  /*00c0*/  SHF.R.U32.HI R5, RZ, 0x6, R32 ;  /* 0x00000006ff057819 */ /* 0x000fe20000011620 */
[----:B------:R-:W-:Y:S01]  /*00d0*/  HFMA2 R45, -RZ, RZ, 0, 0 ;  /* 0x00000000ff2d7431 */ /* 0x000fe200000001ff */
[----:B------:R-:W-:Y:S01]  /*00e0*/  MOV R44, R0 ;  /* 0x00000000002c7202 */ /* 0x000fe20000000f00 */
[----:B------:R-:W2:Y:S03]  /*00f0*/  LDCU.U8 UR11, c[0x0][0x414] ;  /* 0x00008280ff0b77ac */ /* 0x000ea60008000000 */
[----:B------:R-:W3:Y:S08]  /*0100*/  LDC R3, c[0x0][0x374] ;  /* 0x0000dd00ff037b82 */ /* 0x000ef00000000800 */
[----:B------:R-:W4:Y:S01]  /*0110*/  LDC R4, c[0x0][0x370] ;  /* 0x0000dc00ff047b82 */ /* 0x000f220000000800 */
[----:B0-----:R-:W-:-:S05]  /*0120*/  IMAD R5, R6, UR10, R5 ;  /* 0x0000000a06057c24 */ /* 0x001fca000f8e0205 */
[C---:B------:R-:W-:Y:S02]  /*0130*/  IADD3 R48, PT, PT, R5.reuse, 0x18, RZ ;  /* 0x0000001805307810 */ /* 0x040fe40007ffe0ff */
[C---:B------:R-:W-:Y:S02]  /*0140*/  IADD3 R47, PT, PT, R5.reuse, 0x20, RZ ;  /* 0x00000020052f7810 */ /* 0x040fe40007ffe0ff */
[----:B------:R-:W-:Y:S02]  /*0150*/  IADD3 R46, PT, PT, R5, 0x38, RZ ;  /* 0x00000038052e7810 */ /* 0x000fe40007ffe0ff */
[----:B------:R-:W-:Y:S02]  /*0160*/  SHF.R.S32.HI R5, RZ, 0x1f, R48 ;  /* 0x0000001fff057819 */ /* 0x000fe40000011430 */
[----:B------:R-:W-:Y:S02]  /*0170*/  SHF.R.S32.HI R6, RZ, 0x1f, R47 ;  /* 0x0000001fff067819 */ /* 0x000fe4000001142f */
[----:B-123--:R-:W-:-:S07]  /*0180*/  SHF.R.S32.HI R7, RZ, 0x1f, R46 ;  /* 0x0000001fff077819 */ /* 0x00efce000001142e */
.L_x_650:
[----:B0-----:R-:W0:Y:S01]  /*0190*/  LDC R15, c[0x0][0x410] ;  /* 0x00010400ff0f7b82 */ /* 0x001e220000000800 */
[----:B-1----:R-:W1:Y:S01]  /*01a0*/  LDCU.128 UR12, c[0x0][0x400] ;  /* 0x00008000ff0c77ac */ /* 0x002e620008000c00 */
[----:B------:R-:W-:Y:S02]  /*01b0*/  SHF.R.U32.HI R25, RZ, 0x6, R32 ;  /* 0x00000006ff197819 */ /* 0x000fe40000011620 */
[----:B------:R-:W-:Y:S02]  /*01c0*/  CS2R R42, SRZ ;  /* 0x00000000002a7805 */ /* 0x000fe4000001ff00 */
[----:B------:R-:W-:Y:S02]  /*01d0*/  ISETP.GE.AND P0, PT, R44, RZ, PT ;  /* 0x000000ff2c00720c */ /* 0x000fe40003f06270 */
[----:B------:R-:W-:Y:S01]  /*01e0*/  SHF.L.U32 R24, R32, 0x1, RZ ;  /* 0x0000000120187819 */ /* 0x000fe200000006ff */
[----:B------:R-:W2:Y:S03]  /*01f0*/  LDC R14, c[0x0][0x41c] ;  /* 0x00010700ff0e7b82 */ /* 0x000ea60000000800 */
[----:B------:R-:W-:-:S02]  /*0200*/  LOP3.LUT R24, R24, 0x7e, RZ, 0xc0, !PT ;  /* 0x0000007e18187812 */ /* 0x000fc400078ec0ff */
[----:B0-----:R-:W-:-:S04]  /*0210*/  IABS R11, R15 ;  /* 0x0000000f000b7213 */ /* 0x001fc80000000000 */
[----:B------:R-:W0:Y:S01]  /*0220*/  I2F.RP R10, R11 ;  /* 0x0000000b000a7306 */ /* 0x000e220000209400 */
[----:B--2---:R-:W-:-:S05]  /*0230*/  IMAD R25, R14, UR10, R25 ;  /* 0x0000000a0e197c24 */ /* 0x004fca000f8e0219 */
[C---:B-1----:R-:W-:Y:S02]  /*0240*/  ISETP.GE.U32.AND P1, PT, R25.reuse, UR12, PT ;  /* 0x0000000c19007c0c */ /* 0x042fe4000bf26070 */
[----:B------:R-:W-:Y:S02]  /*0250*/  SHF.R.S32.HI R17, RZ, 0x1f, R25 ;  /* 0x0000001fff117819 */ /* 0x000fe40000011419 */
[----:B------:R-:W-:Y:S01]  /*0260*/  IADD3 R20, PT, PT, R25, 0x8, RZ ;  /* 0x0000000819147810 */ /* 0x000fe20007ffe0ff */
[----:B0-----:R-:W0:Y:S01]  /*0270*/  MUFU.RCP R10, R10 ;  /* 0x0000000a000a7308 */ /* 0x001e220000001000 */
[----:B------:R-:W-:Y:S02]  /*0280*/  ISETP.GE.AND.EX P1, PT, R17, UR13, PT, P1 ;  /* 0x0000000d11007c0c */ /* 0x000fe4000bf26310 */
[----:B------:R-:W-:Y:S02]  /*0290*/  SHF.R.S32.HI R23, RZ, 0x1f, R20 ;  /* 0x0000001fff177819 */ /* 0x000fe40000011414 */
[----:B------:R-:W-:-:S04]  /*02a0*/  IADD3 R31, PT, PT, R25, 0x10, RZ ;  /* 0x00000010191f7810 */ /* 0x000fc80007ffe0ff */
[----:B------:R-:W-:Y:S02]  /*02b0*/  SHF.R.S32.HI R21, RZ, 0x1f, R31 ;  /* 0x0000001fff157819 */ /* 0x000fe4000001141f */
[----:B0-----:R-:W-:-:S04]  /*02c0*/  IADD3 R8, PT, PT, R10, 0xffffffe, RZ ;  /* 0x0ffffffe0a087810 */ /* 0x001fc80007ffe0ff */
[----:B------:R0:W1:Y:S02]  /*02d0*/  F2I.FTZ.U32.TRUNC.NTZ R9, R8 ;  /* 0x0000000800097305 */ /* 0x000064000021f000 */
[----:B0-----:R-:W-:Y:S02]  /*02e0*/  MOV R8, RZ ;  /* 0x000000ff00087202 */ /* 0x001fe40000000f00 */
[----:B-1----:R-:W-:-:S05]  /*02f0*/  IADD3 R12, PT, PT, RZ, -R9, RZ ;  /* 0x80000009ff0c7210 */ /* 0x002fca0007ffe0ff */
[----:B------:R-:W-:Y:S01]  /*0300*/  IMAD R13, R12, R11, RZ ;  /* 0x0000000b0c0d7224 */ /* 0x000fe200078e02ff */
[----:B------:R-:W-:-:S03]  /*0310*/  IABS R12, R44 ;  /* 0x0000002c000c7213 */ /* 0x000fc60000000000 */
[----:B------:R-:W-:Y:S01]  /*0320*/  IMAD.HI.U32 R9, R9, R13, R8 ;  /* 0x0000000d09097227 */ /* 0x000fe200078e0008 */
[----:B------:R-:W-:-:S05]  /*0330*/  LOP3.LUT R13, RZ, R15, RZ, 0x33, !PT ;  /* 0x0000000fff0d7212 */ /* 0x000fca00078e33ff */
[----:B------:R-:W-:-:S05]  /*0340*/  IMAD.HI.U32 R9, R9, R12, RZ ;  /* 0x0000000c09097227 */ /* 0x000fca00078e00ff */
[----:B------:R-:W-:-:S05]  /*0350*/  IADD3 R10, PT, PT, -R9, RZ, RZ ;  /* 0x000000ff090a7210 */ /* 0x000fca0007ffe1ff */
[----:B------:R-:W-:Y:S01]  /*0360*/  IMAD R8, R11, R10, R12 ;  /* 0x0000000a0b087224 */ /* 0x000fe200078e020c */
[----:B------:R-:W-:-:S04]  /*0370*/  LOP3.LUT R10, R44, R15, RZ, 0x3c, !PT ;  /* 0x0000000f2c0a7212 */ /* 0x000fc800078e3cff */
[----:B------:R-:W-:Y:S02]  /*0380*/  ISETP.GT.U32.AND P4, PT, R11, R8, PT ;  /* 0x000000080b00720c */ /* 0x000fe40003f84070 */
[----:B------:R-:W-:-:S11]  /*0390*/  ISETP.GE.AND P2, PT, R10, RZ, PT ;  /* 0x000000ff0a00720c */ /* 0x000fd60003f46270 */
[-C--:B------:R-:W-:Y:S02]  /*03a0*/  @!P4 IADD3 R8, PT, PT, R8, -R11.reuse, RZ ;  /* 0x8000000b0808c210 */ /* 0x080fe40007ffe0ff */
[----:B------:R-:W-:Y:S02]  /*03b0*/  @!P4 IADD3 R9, PT, PT, R9, 0x1, RZ ;  /* 0x000000010909c810 */ /* 0x000fe40007ffe0ff */
[CC--:B------:R-:W-:Y:S02]  /*03c0*/  ISETP.GE.U32.AND P3, PT, R8.reuse, R11.reuse, PT ;  /* 0x0000000b0800720c */ /* 0x0c0fe40003f66070 */
[----:B------:R-:W-:Y:S02]  /*03d0*/  ISETP.GT.U32.AND P5, PT, R11, R8, PT ;  /* 0x000000080b00720c */ /* 0x000fe40003fa4070 */
[----:B------:R-:W-:Y:S02]  /*03e0*/  IADD3 R11, PT, PT, R8, -R11, RZ ;  /* 0x8000000b080b7210 */ /* 0x000fe40007ffe0ff */
[----:B------:R-:W-:-:S02]  /*03f0*/  ISETP.NE.AND P4, PT, R15, RZ, PT ;  /* 0x000000ff0f00720c */ /* 0x000fc40003f85270 */
[----:B------:R-:W-:Y:S01]  /*0400*/  SEL R8, R11, R8, !P5 ;  /* 0x000000080b087207 */ /* 0x000fe20006800000 */
[----:B------:R-:W0:Y:S03]  /*0410*/  @!P1 LDC.64 R14, c[0x0][0x3a0] ;  /* 0x0000e800ff0e9b82 */ /* 0x000e260000000a00 */
[----:B------:R-:W-:Y:S02]  /*0420*/  @!P0 IADD3 R8, PT, PT, -R8, RZ, RZ ;  /* 0x000000ff08088210 */ /* 0x000fe40007ffe1ff */
[----:B------:R-:W-:Y:S02]  /*0430*/  @P3 IADD3 R9, PT, PT, R9, 0x1, RZ ;  /* 0x0000000109093810 */ /* 0x000fe40007ffe0ff */
[----:B------:R-:W-:Y:S01]  /*0440*/  SEL R55, R13, R8, !P4 ;  /* 0x000000080d377207 */ /* 0x000fe20006000000 */
[----:B------:R-:W1:Y:S01]  /*0450*/  @!P1 LDC.64 R10, c[0x0][0x3f8] ;  /* 0x0000fe00ff0a9b82 */ /* 0x000e620000000a00 */
[----:B------:R-:W-:-:S02]  /*0460*/  @!P2 IADD3 R9, PT, PT, -R9, RZ, RZ ;  /* 0x000000ff0909a210 */ /* 0x000fc40007ffe1ff */
[----:B------:R-:W-:Y:S02]  /*0470*/  ISETP.GE.U32.AND P3, PT, R20, UR12, PT ;  /* 0x0000000c14007c0c */ /* 0x000fe4000bf66070 */
[----:B------:R-:W-:Y:S02]  /*0480*/  SEL R9, R13, R9, !P4 ;  /* 0x000000090d097207 */ /* 0x000fe40006000000 */
[----:B------:R-:W-:Y:S02]  /*0490*/  SHF.L.U32 R13, R55, 0x7, RZ ;  /* 0x00000007370d7819 */ /* 0x000fe400000006ff */
[----:B------:R-:W-:Y:S02]  /*04a0*/  SHF.R.S32.HI R8, RZ, 0x1f, R9 ;  /* 0x0000001fff087819 */ /* 0x000fe40000011409 */
[----:B------:R-:W-:Y:S02]  /*04b0*/  ISETP.GE.AND.EX P3, PT, R23, UR13, PT, P3 ;  /* 0x0000000d17007c0c */ /* 0x000fe4000bf66330 */
[----:B------:R-:W-:Y:S01]  /*04c0*/  SHF.R.S32.HI R57, RZ, 0x1f, R13 ;  /* 0x0000001fff397819 */ /* 0x000fe2000001140d */
[----:B------:R-:W-:Y:S01]  /*04d0*/  IMAD R8, R8, UR14, RZ ;  /* 0x0000000e08087c24 */ /* 0x000fe2000f8e02ff */
[----:B------:R-:W-:-:S02]  /*04e0*/  LOP3.LUT R56, R13, R24, RZ, 0xfc, !PT ;  /* 0x000000180d387212 */ /* 0x000fc400078efcff */
[----:B------:R-:W-:Y:S01]  /*04f0*/  ISETP.GE.U32.AND P0, PT, R31, UR12, PT ;  /* 0x0000000c1f007c0c */ /* 0x000fe2000bf06070 */
[C---:B------:R-:W-:Y:S02]  /*0500*/  IMAD R59, R9.reuse, UR15, R8 ;  /* 0x0000000f093b7c24 */ /* 0x040fe4000f8e0208 */
[----:B------:R-:W-:Y:S01]  /*0510*/  IMAD.WIDE.U32 R56, R9, UR14, R56 ;  /* 0x0000000e09387c25 */ /* 0x000fe2000f8e0038 */
[----:B------:R-:W-:Y:S01]  /*0520*/  ISETP.GE.AND.EX P0, PT, R21, UR13, PT, P0 ;  /* 0x0000000d15007c0c */ /* 0x000fe2000bf06300 */
[----:B------:R-:W2:Y:S02]  /*0530*/  @!P1 LDC.64 R8, c[0x0][0x398] ;  /* 0x0000e600ff089b82 */ /* 0x000ea40000000a00 */
[----:B-1----:R-:W-:Y:S01]  /*0540*/  @!P1 IMAD R12, R17, R10, RZ ;  /* 0x0000000a110c9224 */ /* 0x002fe200078e02ff */
[----:B------:R-:W-:Y:S02]  /*0550*/  IADD3 R59, PT, PT, R57, R59, RZ ;  /* 0x0000003b393b7210 */ /* 0x000fe40007ffe0ff */
[----:B------:R-:W-:Y:S01]  /*0560*/  @!P1 MOV R58, R56 ;  /* 0x00000038003a9202 */ /* 0x000fe20000000f00 */
[----:B------:R-:W-:-:S02]  /*0570*/  @!P1 IMAD R13, R25, R11, R12 ;  /* 0x0000000b190d9224 */ /* 0x000fc400078e020c */
[----:B------:R-:W1:Y:S02]  /*0580*/  @!P3 LDC.64 R18, c[0x0][0x3f8] ;  /* 0x0000fe00ff12bb82 */ /* 0x000e640000000a00 */
[----:B------:R-:W-:-:S05]  /*0590*/  @!P1 IMAD.WIDE.U32 R10, R25, R10, R58 ;  /* 0x0000000a190a9225 */ /* 0x000fca00078e003a */
[----:B------:R-:W-:Y:S01]  /*05a0*/  @!P1 IADD3 R11, PT, PT, R11, R13, RZ ;  /* 0x0000000d0b0b9210 */ /* 0x000fe20007ffe0ff */
[----:B------:R-:W3:Y:S01]  /*05b0*/  @!P3 LDC.64 R16, c[0x0][0x3a0] ;  /* 0x0000e800ff10bb82 */ /* 0x000ee20000000a00 */
[C---:B------:R-:W-:Y:S02]  /*05c0*/  @!P1 SHF.L.U32 R13, R10.reuse, 0x1, RZ ;  /* 0x000000010a0d9819 */ /* 0x040fe400000006ff */
[----:B------:R-:W-:Y:S02]  /*05d0*/  @!P1 SHF.L.U64.HI R22, R10, 0x1, R11 ;  /* 0x000000010a169819 */ /* 0x000fe4000001020b */
[C---:B0-----:R-:W-:Y:S02]  /*05e0*/  @!P1 IADD3 R14, P2, PT, R13.reuse, R14, RZ ;  /* 0x0000000e0d0e9210 */ /* 0x041fe40007f5e0ff */
[----:B--2---:R-:W-:Y:S01]  /*05f0*/  @!P1 IADD3 R8, P4, PT, R13, R8, RZ ;  /* 0x000000080d089210 */ /* 0x004fe20007f9e0ff */
[----:B------:R-:W0:Y:S01]  /*0600*/  @!P3 LDC.64 R10, c[0x0][0x398] ;  /* 0x0000e600ff0abb82 */ /* 0x000e220000000a00 */
[----:B------:R-:W-:-:S02]  /*0610*/  @!P1 IADD3.X R15, PT, PT, R22, R15, RZ, P2, !PT ;  /* 0x0000000f160f9210 */ /* 0x000fc400017fe4ff */
[----:B------:R-:W-:Y:S02]  /*0620*/  @!P1 IADD3.X R9, PT, PT, R22, R9, RZ, P4, !PT ;  /* 0x0000000916099210 */ /* 0x000fe400027fe4ff */
[----:B------:R-:W-:Y:S01]  /*0630*/  @!P3 MOV R22, R56 ;  /* 0x000000380016b202 */ /* 0x000fe20000000f00 */
[----:B------:R2:W5:Y:S01]  /*0640*/  @!P1 LDG.E R43, desc[UR8][R14.64] ;  /* 0x000000080e2b9981 */ /* 0x000562000c1e1900 */
[----:B-1----:R-:W-:Y:S01]  /*0650*/  @!P3 IMAD R23, R23, R18, RZ ;  /* 0x000000121717b224 */ /* 0x002fe200078e02ff */
[----:B------:R-:W1:Y:S01]  /*0660*/  @!P0 LDC.64 R12, c[0x0][0x3f8] ;  /* 0x0000fe00ff0c8b82 */ /* 0x000e620000000a00 */
[----:B------:R-:W-:Y:S01]  /*0670*/  IADD3 R29, PT, PT, R25, 0x28, RZ ;  /* 0x00000028191d7810 */ /* 0x000fe20007ffe0ff */
[----:B------:R1:W5:Y:S01]  /*0680*/  @!P1 LDG.E R42, desc[UR8][R8.64] ;  /* 0x00000008082a9981 */ /* 0x000362000c1e1900 */
[----:B------:R-:W-:Y:S01]  /*0690*/  @!P3 IMAD R27, R20, R19, R23 ;  /* 0x00000013141bb224 */ /* 0x000fe200078e0217 */
[----:B------:R-:W-:Y:S02]  /*06a0*/  @!P3 MOV R23, R59 ;  /* 0x0000003b0017b202 */ /* 0x000fe40000000f00 */
[----:B------:R-:W-:-:S02]  /*06b0*/  ISETP.GE.U32.AND P2, PT, R29, UR12, PT ;  /* 0x0000000c1d007c0c */ /* 0x000fc4000bf46070 */
[----:B--2---:R-:W2:Y:S01]  /*06c0*/  @!P0 LDC.64 R14, c[0x0][0x3a0] ;  /* 0x0000e800ff0e8b82 */ /* 0x004ea20000000a00 */
[----:B------:R-:W-:Y:S01]  /*06d0*/  @!P3 IMAD.WIDE.U32 R18, R20, R18, R22 ;  /* 0x000000121412b225 */ /* 0x000fe200078e0016 */
[----:B------:R-:W-:-:S04]  /*06e0*/  SHF.R.S32.HI R23, RZ, 0x1f, R29 ;  /* 0x0000001fff177819 */ /* 0x000fc8000001141d */
[----:B------:R-:W-:Y:S02]  /*06f0*/  ISETP.GE.AND.EX P2, PT, R23, UR13, PT, P2 ;  /* 0x0000000d17007c0c */ /* 0x000fe4000bf46320 */
[----:B------:R-:W-:Y:S02]  /*0700*/  @!P3 IADD3 R27, PT, PT, R19, R27, RZ ;  /* 0x0000001b131bb210 */ /* 0x000fe40007ffe0ff */
[----:B------:R-:W-:Y:S02]  /*0710*/  IADD3 R25, PT, PT, R25, 0x30, RZ ;  /* 0x0000003019197810 */ /* 0x000fe40007ffe0ff */
[C---:B------:R-:W-:Y:S02]  /*0720*/  @!P3 SHF.L.U32 R19, R18.reuse, 0x1, RZ ;  /* 0x000000011213b819 */ /* 0x040fe400000006ff */
[----:B------:R-:W-:Y:S01]  /*0730*/  @!P3 SHF.L.U64.HI R18, R18, 0x1, R27 ;  /* 0x000000011212b819 */ /* 0x000fe2000001021b */
[----:B-1----:R-:W-:Y:S01]  /*0740*/  @!P0 IMAD R8, R21, R12, RZ ;  /* 0x0000000c15088224 */ /* 0x002fe200078e02ff */
[----:B------:R-:W-:-:S02]  /*0750*/  ISETP.GE.U32.AND P1, PT, R25, UR12, PT ;  /* 0x0000000c19007c0c */ /* 0x000fc4000bf26070 */
[----:B------:R-:W-:Y:S01]  /*0760*/  SHF.R.S32.HI R27, RZ, 0x1f, R25 ;  /* 0x0000001fff1b7819 */ /* 0x000fe20000011419 */
[----:B------:R-:W-:Y:S02]  /*0770*/  @!P0 IMAD R13, R31, R13, R8 ;  /* 0x0000000d1f0d8224 */ /* 0x000fe400078e0208 */
[----:B------:R-:W1:Y:S01]  /*0780*/  @!P2 LDC.64 R8, c[0x0][0x3f8] ;  /* 0x0000fe00ff08ab82 */ /* 0x000e620000000a00 */
[----:B------:R-:W-:Y:S02]  /*0790*/  ISETP.GE.AND.EX P1, PT, R27, UR13, PT, P1 ;  /* 0x0000000d1b007c0c */ /* 0x000fe4000bf26310 */
[----:B------:R-:W-:Y:S02]  /*07a0*/  @!P0 MOV R20, R56 ;  /* 0x0000003800148202 */ /* 0x000fe40000000f00 */
[----:B------:R-:W-:-:S03]  /*07b0*/  @!P0 MOV R21, R59 ;  /* 0x0000003b00158202 */ /* 0x000fc60000000f00 */
[----:B------:R-:W-:Y:S01]  /*07c0*/  @!P0 IMAD.WIDE.U32 R20, R31, R12, R20 ;  /* 0x0000000c1f148225 */ /* 0x000fe200078e0014 */
[C---:B---3--:R-:W-:Y:S02]  /*07d0*/  @!P3 IADD3 R16, P4, PT, R19.reuse, R16, RZ ;  /* 0x000000101310b210 */ /* 0x048fe40007f9e0ff */
[----:B0-----:R-:W-:Y:S02]  /*07e0*/  @!P3 IADD3 R10, P5, PT, R19, R10, RZ ;  /* 0x0000000a130ab210 */ /* 0x001fe40007fbe0ff */
[----:B------:R-:W-:Y:S02]  /*07f0*/  @!P0 IADD3 R31, PT, PT, R21, R13, RZ ;  /* 0x0000000d151f8210 */ /* 0x000fe40007ffe0ff */
[----:B------:R-:W0:Y:S01]  /*0800*/  @!P1 LDC.64 R12, c[0x0][0x3f8] ;  /* 0x0000fe00ff0c9b82 */ /* 0x000e220000000a00 */
[C---:B------:R-:W-:Y:S02]  /*0810*/  @!P3 IADD3.X R17, PT, PT, R18.reuse, R17, RZ, P4, !PT ;  /* 0x000000111211b210 */ /* 0x040fe400027fe4ff */
[----:B------:R-:W-:-:S05]  /*0820*/  @!P3 IADD3.X R11, PT, PT, R18, R11, RZ, P5, !PT ;  /* 0x0000000b120bb210 */ /* 0x000fca0002ffe4ff */
[----:B------:R-:W3:Y:S01]  /*0830*/  @!P0 LDC.64 R18, c[0x0][0x398] ;  /* 0x0000e600ff128b82 */ /* 0x000ee20000000a00 */
[----:B------:R-:W-:Y:S01]  /*0840*/  CS2R R40, SRZ ;  /* 0x0000000000287805 */ /* 0x000fe2000001ff00 */
[----:B-1----:R-:W-:Y:S01]  /*0850*/  @!P2 IMAD R22, R23, R8, RZ ;  /* 0x000000081716a224 */ /* 0x002fe200078e02ff */
[C---:B------:R-:W-:Y:S02]  /*0860*/  @!P0 SHF.L.U32 R21, R20.reuse, 0x1, RZ ;  /* 0x0000000114158819 */ /* 0x040fe400000006ff */
[----:B------:R-:W-:Y:S01]  /*0870*/  @!P0 SHF.L.U64.HI R20, R20, 0x1, R31 ;  /* 0x0000000114148819 */ /* 0x000fe2000001021f */
[----:B------:R-:W-:Y:S01]  /*0880*/  @!P2 IMAD R31, R29, R9, R22 ;  /* 0x000000091d1fa224 */ /* 0x000fe200078e0216 */
[----:B------:R1:W5:Y:S01]  /*0890*/  @!P3 LDG.E R41, desc[UR8][R16.64] ;  /* 0x000000081029b981 */ /* 0x000362000c1e1900 */
[----:B------:R-:W-:Y:S02]  /*08a0*/  @!P2 MOV R22, R56 ;  /* 0x000000380016a202 */ /* 0x000fe40000000f00 */
[----:B------:R-:W-:Y:S01]  /*08b0*/  @!P2 MOV R23, R59 ;  /* 0x0000003b0017a202 */ /* 0x000fe20000000f00 */
[----:B------:R4:W5:Y:S01]  /*08c0*/  @!P3 LDG.E R40, desc[UR8][R10.64] ;  /* 0x000000080a28b981 */ /* 0x000962000c1e1900 */
[----:B------:R-:W-:Y:S01]  /*08d0*/  ISETP.GE.U32.AND P4, PT, R47, UR12, PT ;  /* 0x0000000c2f007c0c */ /* 0x000fe2000bf86070 */
[----:B-1----:R-:W1:Y:S03]  /*08e0*/  @!P2 LDC.64 R16, c[0x0][0x3a0] ;  /* 0x0000e800ff10ab82 */ /* 0x002e660000000a00 */
[----:B------:R-:W-:Y:S01]  /*08f0*/  ISETP.GE.AND.EX P4, PT, R6, UR13, PT, P4 ;  /* 0x0000000d06007c0c */ /* 0x000fe2000bf86340 */
[----:B------:R-:W-:Y:S01]  /*0900*/  @!P2 IMAD.WIDE.U32 R22, R29, R8, R22 ;  /* 0x000000081d16a225 */ /* 0x000fe200078e0016 */
[----:B--2---:R-:W-:-:S03]  /*0910*/  @!P0 IADD3 R14, P6, PT, R21, R14, RZ ;  /* 0x0000000e150e8210 */ /* 0x004fc60007fde0ff */
[----:B----4-:R-:W2:Y:S01]  /*0920*/  @!P2 LDC.64 R10, c[0x0][0x398] ;  /* 0x0000e600ff0aab82 */ /* 0x010ea20000000a00 */
[----:B0-----:R-:W-:Y:S01]  /*0930*/  @!P1 IMAD R26, R27, R12, RZ ;  /* 0x0000000c1b1a9224 */ /* 0x001fe200078e02ff */
[----:B------:R-:W-:Y:S02]  /*0940*/  @!P2 IADD3 R27, PT, PT, R23, R31, RZ ;  /* 0x0000001f171ba210 */ /* 0x000fe40007ffe0ff */
[----:B------:R-:W-:Y:S02]  /*0950*/  @!P0 IADD3.X R15, PT, PT, R20, R15, RZ, P6, !PT ;  /* 0x0000000f140f8210 */ /* 0x000fe400037fe4ff */
[----:B------:R-:W-:Y:S02]  /*0960*/  CS2R R38, SRZ ;  /* 0x0000000000267805 */ /* 0x000fe4000001ff00 */
[----:B---3--:R-:W-:Y:S01]  /*0970*/  @!P0 IADD3 R18, P6, PT, R21, R18, RZ ;  /* 0x0000001215128210 */ /* 0x008fe20007fde0ff */
[----:B------:R-:W0:Y:S01]  /*0980*/  @!P1 LDC.64 R8, c[0x0][0x3a0] ;  /* 0x0000e800ff089b82 */ /* 0x000e220000000a00 */
[C---:B------:R-:W-:Y:S01]  /*0990*/  @!P2 SHF.L.U32 R23, R22.reuse, 0x1, RZ ;  /* 0x000000011617a819 */ /* 0x040fe200000006ff */
[----:B------:R-:W-:Y:S01]  /*09a0*/  @!P1 IMAD R29, R25, R13, R26 ;  /* 0x0000000d191d9224 */ /* 0x000fe200078e021a */
[----:B------:R-:W-:Y:S01]  /*09b0*/  @!P2 SHF.L.U64.HI R22, R22, 0x1, R27 ;  /* 0x000000011616a819 */ /* 0x000fe2000001021b */
[----:B------:R3:W5:Y:S01]  /*09c0*/  @!P0 LDG.E R39, desc[UR8][R14.64] ;  /* 0x000000080e278981 */ /* 0x000762000c1e1900 */
[----:B------:R-:W-:-:S03]  /*09d0*/  @!P0 IADD3.X R19, PT, PT, R20, R19, RZ, P6, !PT ;  /* 0x0000001314138210 */ /* 0x000fc600037fe4ff */
[----:B------:R-:W4:Y:S01]  /*09e0*/  LDC.64 R26, c[0x0][0x3b8] ;  /* 0x0000ee00ff1a7b82 */ /* 0x000f220000000a00 */
[----:B------:R-:W-:Y:S01]  /*09f0*/  ISETP.GE.U32.AND P5, PT, R48, UR12, PT ;  /* 0x0000000c30007c0c */ /* 0x000fe2000bfa6070 */
[----:B------:R2:W5:Y:S06]  /*0a00*/  @!P0 LDG.E R38, desc[UR8][R18.64] ;  /* 0x0000000812268981 */ /* 0x00056c000c1e1900 */
[----:B------:R-:W4:Y:S01]  /*0a10*/  @!P4 LDC.64 R20, c[0x0][0x3f8] ;  /* 0x0000fe00ff14cb82 */ /* 0x000f220000000a00 */
[----:B---3--:R-:W-:Y:S02]  /*0a20*/  @!P1 MOV R14, R56 ;  /* 0x00000038000e9202 */ /* 0x008fe40000000f00 */
[----:B------:R-:W-:-:S02]  /*0a30*/  @!P1 MOV R15, R59 ;  /* 0x0000003b000f9202 */ /* 0x000fc40000000f00 */
[----:B------:R-:W-:Y:S02]  /*0a40*/  ISETP.GE.AND.EX P5, PT, R5, UR13, PT, P5 ;  /* 0x0000000d05007c0c */ /* 0x000fe4000bfa6350 */
[----:B-1----:R-:W-:Y:S01]  /*0a50*/  @!P2 IADD3 R16, P0, PT, R23, R16, RZ ;  /* 0x000000101710a210 */ /* 0x002fe20007f1e0ff */
[----:B------:R-:W-:Y:S02]  /*0a60*/  @!P1 IMAD.WIDE.U32 R12, R25, R12, R14 ;  /* 0x0000000c190c9225 */ /* 0x000fe400078e000e */
[----:B------:R-:W1:Y:S01]  /*0a70*/  @!P1 LDC.64 R14, c[0x0][0x398] ;  /* 0x0000e600ff0e9b82 */ /* 0x000e620000000a00 */
[----:B------:R-:W-:Y:S02]  /*0a80*/  @!P2 IADD3.X R17, PT, PT, R22, R17, RZ, P0, !PT ;  /* 0x000000111611a210 */ /* 0x000fe400007fe4ff */
[----:B--2---:R-:W-:Y:S02]  /*0a90*/  @!P2 IADD3 R10, P0, PT, R23, R10, RZ ;  /* 0x0000000a170aa210 */ /* 0x004fe40007f1e0ff */
[----:B------:R-:W-:-:S02]  /*0aa0*/  CS2R R36, SRZ ;  /* 0x0000000000247805 */ /* 0x000fc4000001ff00 */
[----:B------:R-:W-:Y:S02]  /*0ab0*/  @!P1 IADD3 R13, PT, PT, R13, R29, RZ ;  /* 0x0000001d0d0d9210 */ /* 0x000fe40007ffe0ff */
[----:B------:R-:W-:Y:S02]  /*0ac0*/  @!P1 SHF.L.U32 R23, R12, 0x1, RZ ;  /* 0x000000010c179819 */ /* 0x000fe400000006ff */
[----:B------:R-:W-:Y:S02]  /*0ad0*/  CS2R R34, SRZ ;  /* 0x0000000000227805 */ /* 0x000fe4000001ff00 */
[----:B------:R-:W-:Y:S01]  /*0ae0*/  ISETP.GE.U32.AND P3, PT, R46, UR12, PT ;  /* 0x0000000c2e007c0c */ /* 0x000fe2000bf66070 */
[----:B------:R2:W5:Y:S01]  /*0af0*/  @!P2 LDG.E R36, desc[UR8][R16.64] ;  /* 0x000000081024a981 */ /* 0x000562000c1e1900 */
[----:B------:R-:W-:Y:S01]  /*0b00*/  @!P2 IADD3.X R11, PT, PT, R22, R11, RZ, P0, !PT ;  /* 0x0000000b160ba210 */ /* 0x000fe200007fe4ff */
[----:B------:R-:W3:Y:S01]  /*0b10*/  @!P5 LDC.64 R18, c[0x0][0x3f8] ;  /* 0x0000fe00ff12db82 */ /* 0x000ee20000000a00 */
[----:B------:R-:W-:-:S02]  /*0b20*/  @!P1 SHF.L.U64.HI R28, R12, 0x1, R13 ;  /* 0x000000010c1c9819 */ /* 0x000fc4000001020d */
[----:B0-----:R-:W-:Y:S01]  /*0b30*/  @!P1 IADD3 R8, P0, PT, R23, R8, RZ ;  /* 0x0000000817089210 */ /* 0x001fe20007f1e0ff */
[----:B----4-:R-:W-:Y:S01]  /*0b40*/  IMAD.WIDE R26, R44, 0x8, R26 ;  /* 0x000000082c1a7825 */ /* 0x010fe200078e021a */
[----:B------:R-:W-:Y:S01]  /*0b50*/  ISETP.GE.AND.EX P3, PT, R7, UR13, PT, P3 ;  /* 0x0000000d07007c0c */ /* 0x000fe2000bf66330 */
[----:B------:R0:W5:Y:S01]  /*0b60*/  @!P2 LDG.E R35, desc[UR8][R10.64] ;  /* 0x000000080a23a981 */ /* 0x000162000c1e1900 */
[----:B------:R-:W-:Y:S01]  /*0b70*/  @!P1 IADD3.X R9, PT, PT, R28, R9, RZ, P0, !PT ;  /* 0x000000091c099210 */ /* 0x000fe200007fe4ff */
[----:B--2---:R-:W2:Y:S01]  /*0b80*/  @!P4 LDC.64 R16, c[0x0][0x3a0] ;  /* 0x0000e800ff10cb82 */ /* 0x004ea20000000a00 */
[----:B------:R-:W-:-:S03]  /*0b90*/  @!P4 IMAD R12, R6, R20, RZ ;  /* 0x00000014060cc224 */ /* 0x000fc600078e02ff */
[----:B------:R-:W5:Y:S01]  /*0ba0*/  @!P1 LDG.E R34, desc[UR8][R8.64] ;  /* 0x0000000808229981 */ /* 0x000f62000c1e1900 */
[----:B0-----:R-:W-:Y:S02]  /*0bb0*/  @!P4 MOV R10, R56 ;  /* 0x00000038000ac202 */ /* 0x001fe40000000f00 */
[----:B------:R-:W-:Y:S01]  /*0bc0*/  @!P4 MOV R11, R59 ;  /* 0x0000003b000bc202 */ /* 0x000fe20000000f00 */
[C---:B------:R-:W-:Y:S02]  /*0bd0*/  @!P4 IMAD R25, R47.reuse, R21, R12 ;  /* 0x000000152f19c224 */ /* 0x040fe400078e020c */
[----:B------:R-:W0:Y:S01]  /*0be0*/  @!P3 LDC.64 R12, c[0x0][0x3f8] ;  /* 0x0000fe00ff0cbb82 */ /* 0x000e220000000a00 */
[----:B------:R-:W4:Y:S01]  /*0bf0*/  LDG.E.64 R8, desc[UR8][R26.64] ;  /* 0x000000081a087981 */ /* 0x000f22000c1e1b00 */
[----:B------:R-:W-:-:S06]  /*0c00*/  @!P4 IMAD.WIDE.U32 R20, R47, R20, R10 ;  /* 0x000000142f14c225 */ /* 0x000fcc00078e000a */
[----:B------:R-:W0:Y:S01]  /*0c10*/  @!P4 LDC.64 R10, c[0x0][0x398] ;  /* 0x0000e600ff0acb82 */ /* 0x000e220000000a00 */
[----:B-1----:R-:W-:Y:S02]  /*0c20*/  @!P1 IADD3 R22, P0, PT, R23, R14, RZ ;  /* 0x0000000e17169210 */ /* 0x002fe40007f1e0ff */
[----:B------:R-:W-:Y:S02]  /*0c30*/  @!P4 IADD3 R21, PT, PT, R21, R25, RZ ;  /* 0x000000191515c210 */ /* 0x000fe40007ffe0ff */
[----:B------:R-:W-:Y:S02]  /*0c40*/  MOV R33, RZ ;  /* 0x000000ff00217202 */ /* 0x000fe40000000f00 */
[----:B------:R-:W-:Y:S02]  /*0c50*/  @!P1 IADD3.X R23, PT, PT, R28, R15, RZ, P0, !PT ;  /* 0x0000000f1c179210 */ /* 0x000fe400007fe4ff */
[C---:B------:R-:W-:Y:S01]  /*0c60*/  @!P4 SHF.L.U32 R25, R20.reuse, 0x1, RZ ;  /* 0x000000011419c819 */ /* 0x040fe200000006ff */
[----:B------:R-:W1:Y:S01]  /*0c70*/  @!P5 LDC.64 R14, c[0x0][0x3a0] ;  /* 0x0000e800ff0edb82 */ /* 0x000e620000000a00 */
[----:B------:R-:W-:Y:S01]  /*0c80*/  @!P4 SHF.L.U64.HI R28, R20, 0x1, R21 ;  /* 0x00000001141cc819 */ /* 0x000fe20000010215 */
[----:B---3--:R-:W-:Y:S01]  /*0c90*/  @!P5 IMAD R21, R5, R18, RZ ;  /* 0x000000120515d224 */ /* 0x008fe200078e02ff */
[----:B--2---:R-:W-:Y:S01]  /*0ca0*/  @!P4 IADD3 R20, P0, PT, R25, R16, RZ ;  /* 0x000000101914c210 */ /* 0x004fe20007f1e0ff */
[----:B------:R2:W5:Y:S01]  /*0cb0*/  @!P1 LDG.E R33, desc[UR8][R22.64] ;  /* 0x0000000816219981 */ /* 0x000562000c1e1900 */
[----:B------:R-:W-:Y:S01]  /*0cc0*/  ISETP.NE.AND P1, PT, RZ, UR11, PT ;  /* 0x0000000bff007c0c */ /* 0x000fe2000bf25270 */
[----:B------:R-:W-:Y:S01]  /*0cd0*/  @!P5 IMAD R29, R48, R19, R21 ;  /* 0x00000013301dd224 */ /* 0x000fe200078e0215 */
[----:B------:R-:W-:-:S02]  /*0ce0*/  @!P4 IADD3.X R21, PT, PT, R28, R17, RZ, P0, !PT ;  /* 0x000000111c15c210 */ /* 0x000fc400007fe4ff */
[----:B------:R-:W3:Y:S03]  /*0cf0*/  @!P5 LDC.64 R16, c[0x0][0x398] ;  /* 0x0000e600ff10db82 */ /* 0x000ee60000000a00 */
[----:B------:R0:W5:Y:S01]  /*0d00*/  @!P4 LDG.E R37, desc[UR8][R20.64] ;  /* 0x000000081425c981 */ /* 0x000162000c1e1900 */
[----:B--2---:R-:W-:Y:S02]  /*0d10*/  @!P5 MOV R22, R56 ;  /* 0x000000380016d202 */ /* 0x004fe40000000f00 */
[----:B------:R-:W-:Y:S02]  /*0d20*/  @!P5 MOV R23, R59 ;  /* 0x0000003b0017d202 */ /* 0x000fe40000000f00 */
[----:B0-----:R-:W-:Y:S01]  /*0d30*/  @!P4 IADD3 R26, P0, PT, R25, R10, RZ ;  /* 0x0000000a191ac210 */ /* 0x001fe20007f1e0ff */
[----:B------:R-:W-:Y:S01]  /*0d40*/  @!P5 IMAD.WIDE.U32 R22, R48, R18, R22 ;  /* 0x000000123016d225 */ /* 0x000fe200078e0016 */
[----:B------:R-:W0:Y:S03]  /*0d50*/  @!P3 LDC.64 R20, c[0x0][0x398] ;  /* 0x0000e600ff14bb82 */ /* 0x000e260000000a00 */
[----:B------:R-:W-:Y:S01]  /*0d60*/  @!P3 IMAD R10, R7, R12, RZ ;  /* 0x0000000c070ab224 */ /* 0x000fe200078e02ff */
[----:B------:R-:W-:-:S04]  /*0d70*/  @!P5 IADD3 R23, PT, PT, R23, R29, RZ ;  /* 0x0000001d1717d210 */ /* 0x000fc80007ffe0ff */
[----:B------:R-:W2:Y:S01]  /*0d80*/  @!P3 LDC.64 R18, c[0x0][0x3a0] ;  /* 0x0000e800ff12bb82 */ /* 0x000ea20000000a00 */
[----:B------:R-:W-:Y:S01]  /*0d90*/  @!P4 IADD3.X R27, PT, PT, R28, R11, RZ, P0, !PT ;  /* 0x0000000b1c1bc210 */ /* 0x000fe200007fe4ff */
[----:B------:R-:W-:Y:S01]  /*0da0*/  @!P3 IMAD R31, R46, R13, R10 ;  /* 0x0000000d2e1fb224 */ /* 0x000fe200078e020a */
[C---:B------:R-:W-:Y:S02]  /*0db0*/  @!P5 SHF.L.U32 R25, R22.reuse, 0x1, RZ ;  /* 0x000000011619d819 */ /* 0x040fe400000006ff */
[----:B------:R-:W-:-:S03]  /*0dc0*/  @!P5 SHF.L.U64.HI R30, R22, 0x1, R23 ;  /* 0x00000001161ed819 */ /* 0x000fc60000010217 */
[----:B------:R-:W0:Y:S01]  /*0dd0*/  @P1 LDC.64 R10, c[0x0][0x3b0] ;  /* 0x0000ec00ff0a1b82 */ /* 0x000e220000000a00 */
[----:B------:R-:W-:Y:S02]  /*0de0*/  @!P3 MOV R28, R56 ;  /* 0x00000038001cb202 */ /* 0x000fe40000000f00 */
[----:B------:R-:W-:-:S05]  /*0df0*/  @!P3 MOV R29, R59 ;  /* 0x0000003b001db202 */ /* 0x000fca0000000f00 */
[----:B------:R-:W0:Y:S01]  /*0e00*/  LDC.64 R22, c[0x0][0x3a8] ;  /* 0x0000ea00ff167b82 */ /* 0x000e220000000a00 */
[----:B-1----:R-:W-:Y:S01]  /*0e10*/  @!P5 IADD3 R14, P0, PT, R25, R14, RZ ;  /* 0x0000000e190ed210 */ /* 0x002fe20007f1e0ff */
[----:B------:R-:W-:-:S03]  /*0e20*/  @!P3 IMAD.WIDE.U32 R12, R46, R12, R28 ;  /* 0x0000000c2e0cb225 */ /* 0x000fc600078e001c */
[----:B------:R-:W-:Y:S02]  /*0e30*/  @!P5 IADD3.X R15, PT, PT, R30, R15, RZ, P0, !PT ;  /* 0x0000000f1e0fd210 */ /* 0x000fe400007fe4ff */
[----:B---3--:R-:W-:Y:S02]  /*0e40*/  @!P5 IADD3 R16, P0, PT, R25, R16, RZ ;  /* 0x000000101910d210 */ /* 0x008fe40007f1e0ff */
[----:B------:R-:W-:Y:S02]  /*0e50*/  @!P3 IADD3 R25, PT, PT, R13, R31, RZ ;  /* 0x0000001f0d19b210 */ /* 0x000fe40007ffe0ff */
[----:B------:R-:W-:Y:S02]  /*0e60*/  CS2R R50, SRZ ;  /* 0x0000000000327805 */ /* 0x000fe4000001ff00 */
[C---:B------:R-:W-:Y:S02]  /*0e70*/  @!P3 SHF.L.U32 R13, R12.reuse, 0x1, RZ ;  /* 0x000000010c0db819 */ /* 0x040fe400000006ff */
[----:B------:R-:W-:-:S02]  /*0e80*/  @!P3 SHF.L.U64.HI R12, R12, 0x1, R25 ;  /* 0x000000010c0cb819 */ /* 0x000fc40000010219 */
[----:B------:R-:W-:Y:S01]  /*0e90*/  @!P5 IADD3.X R17, PT, PT, R30, R17, RZ, P0, !PT ;  /* 0x000000111e11d210 */ /* 0x000fe200007fe4ff */
[----:B------:R1:W5:Y:S01]  /*0ea0*/  @!P5 LDG.E R50, desc[UR8][R14.64] ;  /* 0x000000080e32d981 */ /* 0x000362000c1e1900 */
[----:B------:R-:W-:Y:S02]  /*0eb0*/  LEA R25, R55, R24, 0x7 ;  /* 0x0000001837197211 */ /* 0x000fe400078e38ff */
[C---:B--2---:R-:W-:Y:S02]  /*0ec0*/  @!P3 IADD3 R18, P0, PT, R13.reuse, R18, RZ ;  /* 0x000000120d12b210 */ /* 0x044fe40007f1e0ff */
[----:B------:R-:W-:Y:S02]  /*0ed0*/  CS2R R52, SRZ ;  /* 0x0000000000347805 */ /* 0x000fe4000001ff00 */
[----:B0-----:R-:W-:Y:S01]  /*0ee0*/  @!P3 IADD3 R20, P2, PT, R13, R20, RZ ;  /* 0x000000140d14b210 */ /* 0x001fe20007f5e0ff */
[----:B------:R0:W5:Y:S01]  /*0ef0*/  @!P5 LDG.E R51, desc[UR8][R16.64] ;  /* 0x000000081033d981 */ /* 0x000162000c1e1900 */
[----:B------:R-:W-:-:S02]  /*0f00*/  @!P3 IADD3.X R19, PT, PT, R12, R19, RZ, P0, !PT ;  /* 0x000000130c13b210 */ /* 0x000fc400007fe4ff */
[----:B------:R-:W-:Y:S01]  /*0f10*/  @!P3 IADD3.X R21, PT, PT, R12, R21, RZ, P2, !PT ;  /* 0x000000150c15b210 */ /* 0x000fe200017fe4ff */
[C---:B-1----:R-:W-:Y:S01]  /*0f20*/  @P1 IMAD.WIDE R14, R25.reuse, 0x4, R10 ;  /* 0x00000004190e1825 */ /* 0x042fe200078e020a */
[----:B------:R-:W-:Y:S02]  /*0f30*/  MOV R49, RZ ;  /* 0x000000ff00317202 */ /* 0x000fe40000000f00 */
[----:B------:R-:W-:Y:S01]  /*0f40*/  CS2R R10, SRZ ;  /* 0x00000000000a7805 */ /* 0x000fe2000001ff00 */
[----:B------:R1:W5:Y:S01]  /*0f50*/  @!P3 LDG.E R53, desc[UR8][R18.64] ;  /* 0x000000081235b981 */ /* 0x000362000c1e1900 */
[----:B------:R-:W-:-:S03]  /*0f60*/  IMAD.WIDE R12, R25, 0x4, R22 ;  /* 0x00000004190c7825 */ /* 0x000fc600078e0216 */
[----:B------:R1:W5:Y:S04]  /*0f70*/  @!P4 LDG.E R49, desc[UR8][R26.64] ;  /* 0x000000081a31c981 */ /* 0x000368000c1e1900 */
[----:B------:R1:W5:Y:S04]  /*0f80*/  @!P3 LDG.E R52, desc[UR8][R20.64] ;  /* 0x000000081434b981 */ /* 0x000368000c1e1900 */
[----:B------:R1:W5:Y:S04]  /*0f90*/  @P1 LDG.E.64 R10, desc[UR8][R14.64] ;  /* 0x000000080e0a1981 */ /* 0x000368000c1e1b00 */
[----:B------:R-:W5:Y:S01]  /*0fa0*/  LDG.E.64 R12, desc[UR8][R12.64] ;  /* 0x000000080c0c7981 */ /* 0x000f62000c1e1b00 */
[----:B------:R-:W-:Y:S01]  /*0fb0*/  UISETP.NE.AND UP0, UPT, UR11, URZ, UPT ;  /* 0x000000ff0b00728c */ /* 0x000fe2000bf05270 */
[----:B----4-:R-:W-:-:S05]  /*0fc0*/  FFMA.FTZ R9, -R8, R8, R9 ;  /* 0x0000000808097223 */ /* 0x010fca0000010109 */
[----:B------:R-:W-:-:S13]  /*0fd0*/  FSETP.GTU.FTZ.AND P0, PT, R9, RZ, PT ;  /* 0x000000ff0900720b */ /* 0x000fda0003f1c000 */
[----:B0-----:R-:W0:Y:S02]  /*0fe0*/  @P0 LDC R16, c[0x0][0x3c0] ;  /* 0x0000f000ff100b82 */ /* 0x001e240000000800 */
[----:B0-----:R-:W-:Y:S01]  /*0ff0*/  @P0 FADD.FTZ R16, R9, R16 ;  /* 0x0000001009100221 */ /* 0x001fe20000010000 */
[----:B------:R-:W-:-:S06]  /*1000*/  MOV R9, 0x3f800000 ;  /* 0x3f80000000097802 */ /* 0x000fcc0000000f00 */
[----:B------:R1:W0:Y:S01]  /*1010*/  @P0 MUFU.RSQ R9, R16 ;  /* 0x0000001000090308 */ /* 0x0002220000001400 */
[----:B------:R-:W-:Y:S05]  /*1020*/  BRA.U UP0, `(.L_x_608) ;  /* 0x0000000900447547 */ /* 0x000fea000b800000 */
[--C-:B-----5:R-:W-:Y:S02]  /*1030*/  HADD2.F32 R17, -RZ, R43.reuse.H0_H0 ;  /* 0x2000002bff117230 */ /* 0x120fe40000004100 */
[----:B-1----:R-:W-:Y:S02]  /*1040*/  HADD2.F32 R19, -RZ, R43.H1_H1 ;  /* 0x3000002bff137230 */ /* 0x002fe40000004100 */
[--C-:B------:R-:W-:Y:S02]  /*1050*/  HADD2.F32 R15, -RZ, R42.reuse.H0_H0 ;  /* 0x2000002aff0f7230 */ /* 0x100fe40000004100 */
[C---:B------:R-:W-:Y:S01]  /*1060*/  FADD.FTZ R16, -R8.reuse, R17 ;  /* 0x0000001108107221 */ /* 0x040fe20000010100 */
[----:B------:R-:W-:Y:S02]  /*1070*/  HADD2.F32 R14, -RZ, R42.H1_H1 ;  /* 0x3000002aff0e7230 */ /* 0x000fe40000004100 */
[----:B------:R-:W-:Y:S01]  /*1080*/  FADD.FTZ R18, -R8, R19 ;  /* 0x0000001308127221 */ /* 0x000fe20000010100 */
[----:B------:R-:W-:-:S02]  /*1090*/  HADD2.F32 R23, -RZ, R41.H0_H0 ;  /* 0x20000029ff177230 */ /* 0x000fc40000004100 */
[----:B------:R-:W-:Y:S01]  /*10a0*/  FMUL.FTZ R17, R12, R15 ;  /* 0x0000000f0c117220 */ /* 0x000fe20000410000 */
[-C--:B0-----:R-:W-:Y:S01]  /*10b0*/  FMUL.FTZ R16, R16, R9.reuse ;  /* 0x0000000910107220 */ /* 0x081fe20000410000 */
[----:B------:R-:W-:Y:S02]  /*10c0*/  HADD2.F32 R25, -RZ, R41.H1_H1 ;  /* 0x30000029ff197230 */ /* 0x000fe40000004100 */
[----:B------:R-:W-:Y:S01]  /*10d0*/  FMUL.FTZ R20, R13, R14 ;  /* 0x0000000e0d147220 */ /* 0x000fe20000410000 */
[----:B------:R-:W-:Y:S01]  /*10e0*/  FMUL.FTZ R21, R18, R9 ;  /* 0x0000000912157220 */ /* 0x000fe20000410000 */
[----:B------:R-:W-:Y:S01]  /*10f0*/  FADD.FTZ R19, RZ, R17 ;  /* 0x00000011ff137221 */ /* 0x000fe20000010000 */
[----:B------:R-:W-:Y:S01]  /*1100*/  FFMA.FTZ R18, R16, R17, RZ ;  /* 0x0000001110127223 */ /* 0x000fe200000100ff */
[--C-:B------:R-:W-:Y:S02]  /*1110*/  HADD2.F32 R27, -RZ, R40.reuse.H0_H0 ;  /* 0x20000028ff1b7230 */ /* 0x100fe40000004100 */
[C---:B------:R-:W-:Y:S01]  /*1120*/  FADD.FTZ R22, -R8.reuse, R23 ;  /* 0x0000001708167221 */ /* 0x040fe20000010100 */
[----:B------:R-:W-:Y:S01]  /*1130*/  FADD.FTZ R24, -R8, R25 ;  /* 0x0000001908187221 */ /* 0x000fe20000010100 */
[----:B------:R-:W-:Y:S01]  /*1140*/  FADD.FTZ R17, R20, R19 ;  /* 0x0000001314117221 */ /* 0x000fe20000010000 */
[----:B------:R-:W-:Y:S01]  /*1150*/  FFMA.FTZ R20, R21, R20, R18 ;  /* 0x0000001415147223 */ /* 0x000fe20000010012 */
[----:B------:R-:W-:Y:S01]  /*1160*/  FFMA.FTZ R26, R15, R16, RZ ;  /* 0x000000100f1a7223 */ /* 0x000fe200000100ff */
[----:B------:R-:W-:-:S02]  /*1170*/  HADD2.F32 R18, -RZ, R40.H1_H1 ;  /* 0x30000028ff127230 */ /* 0x000fc40000004100 */
[----:B------:R-:W-:Y:S01]  /*1180*/  FADD.FTZ R16, RZ, R15 ;  /* 0x0000000fff107221 */ /* 0x000fe20000010000 */
[----:B------:R-:W-:Y:S01]  /*1190*/  FMUL.FTZ R23, R22, R9 ;  /* 0x0000000916177220 */ /* 0x000fe20000410000 */
[----:B------:R-:W-:Y:S01]  /*11a0*/  FFMA.FTZ R29, R14, R21, RZ ;  /* 0x000000150e1d7223 */ /* 0x000fe200000100ff */
[----:B------:R-:W-:Y:S01]  /*11b0*/  FADD.FTZ R15, RZ, R14 ;  /* 0x0000000eff0f7221 */ /* 0x000fe20000010000 */
[----:B------:R-:W-:Y:S01]  /*11c0*/  FMUL.FTZ R25, R24, R9 ;  /* 0x0000000918197220 */ /* 0x000fe20000410000 */
[----:B------:R-:W-:Y:S01]  /*11d0*/  FMUL.FTZ R22, R12, R27 ;  /* 0x0000001b0c167220 */ /* 0x000fe20000410000 */
[----:B------:R-:W-:Y:S02]  /*11e0*/  HADD2.F32 R19, -RZ, R39.H0_H0 ;  /* 0x20000027ff137230 */ /* 0x000fe40000004100 */
[C---:B------:R-:W-:Y:S01]  /*11f0*/  FADD.FTZ R15, R18.reuse, R15 ;  /* 0x0000000f120f7221 */ /* 0x040fe20000010000 */
[----:B------:R-:W-:Y:S01]  /*1200*/  FFMA.FTZ R14, R18, R25, R29 ;  /* 0x00000019120e7223 */ /* 0x000fe2000001001d */
[----:B------:R-:W-:Y:S01]  /*1210*/  FMUL.FTZ R18, R13, R18 ;  /* 0x000000120d127220 */ /* 0x000fe20000410000 */
[----:B------:R-:W-:Y:S01]  /*1220*/  FADD.FTZ R17, R17, R22 ;  /* 0x0000001611117221 */ /* 0x000fe20000010000 */
[----:B------:R-:W-:Y:S01]  /*1230*/  FFMA.FTZ R20, R23, R22, R20 ;  /* 0x0000001617147223 */ /* 0x000fe20000010014 */
[----:B------:R-:W-:-:S02]  /*1240*/  HADD2.F32 R22, -RZ, R38.H0_H0 ;  /* 0x20000026ff167230 */ /* 0x000fc40000004100 */
[----:B------:R-:W-:Y:S01]  /*1250*/  FADD.FTZ R24, -R8, R19 ;  /* 0x0000001308187221 */ /* 0x000fe20000010100 */
[----:B------:R-:W-:Y:S01]  /*1260*/  FADD.FTZ R17, R18, R17 ;  /* 0x0000001112117221 */ /* 0x000fe20000010000 */
[----:B------:R-:W-:Y:S01]  /*1270*/  FFMA.FTZ R21, R27, R23, R26 ;  /* 0x000000171b157223 */ /* 0x000fe2000001001a */
[----:B------:R-:W-:Y:S01]  /*1280*/  FFMA.FTZ R18, R25, R18, R20 ;  /* 0x0000001219127223 */ /* 0x000fe20000010014 */
[----:B------:R-:W-:Y:S01]  /*1290*/  FMUL.FTZ R23, R24, R9 ;  /* 0x0000000918177220 */ /* 0x000fe20000410000 */
[----:B------:R-:W-:Y:S02]  /*12a0*/  HADD2.F32 R19, -RZ, R39.H1_H1 ;  /* 0x30000027ff137230 */ /* 0x000fe40000004100 */
[----:B------:R-:W-:Y:S01]  /*12b0*/  FMUL.FTZ R20, R12, R22 ;  /* 0x000000160c147220 */ /* 0x000fe20000410000 */
[----:B------:R-:W-:Y:S01]  /*12c0*/  FADD.FTZ R16, R27, R16 ;  /* 0x000000101b107221 */ /* 0x000fe20000010000 */
[----:B------:R-:W-:Y:S02]  /*12d0*/  HADD2.F32 R25, -RZ, R50.H0_H0 ;  /* 0x20000032ff197230 */ /* 0x000fe40000004100 */
[----:B------:R-:W-:Y:S01]  /*12e0*/  FFMA.FTZ R21, R22, R23, R21 ;  /* 0x0000001716157223 */ /* 0x000fe20000010015 */
[----:B------:R-:W-:Y:S01]  /*12f0*/  FADD.FTZ R17, R17, R20 ;  /* 0x0000001411117221 */ /* 0x000fe20000010000 */
[----:B------:R-:W-:Y:S01]  /*1300*/  FFMA.FTZ R18, R23, R20, R18 ;  /* 0x0000001417127223 */ /* 0x000fe20000010012 */
[----:B------:R-:W-:Y:S01]  /*1310*/  FADD.FTZ R16, R16, R22 ;  /* 0x0000001610107221 */ /* 0x000fe20000010000 */
[----:B------:R-:W-:Y:S01]  /*1320*/  FADD.FTZ R20, -R8, R19 ;  /* 0x0000001308147221 */ /* 0x000fe20000010100 */
[----:B------:R-:W-:-:S02]  /*1330*/  HADD2.F32 R19, -RZ, R38.H1_H1 ;  /* 0x30000026ff137230 */ /* 0x000fc40000004100 */
[----:B------:R-:W-:Y:S01]  /*1340*/  FADD.FTZ R22, -R8, R25 ;  /* 0x0000001908167221 */ /* 0x000fe20000010100 */
[----:B------:R-:W-:Y:S02]  /*1350*/  HADD2.F32 R25, -RZ, R50.H1_H1 ;  /* 0x30000032ff197230 */ /* 0x000fe40000004100 */
[-C--:B------:R-:W-:Y:S01]  /*1360*/  FMUL.FTZ R23, R20, R9.reuse ;  /* 0x0000000914177220 */ /* 0x080fe20000410000 */
[--C-:B------:R-:W-:Y:S02]  /*1370*/  HADD2.F32 R24, -RZ, R51.reuse.H0_H0 ;  /* 0x20000033ff187230 */ /* 0x100fe40000004100 */
[----:B------:R-:W-:Y:S01]  /*1380*/  FMUL.FTZ R20, R22, R9 ;  /* 0x0000000916147220 */ /* 0x000fe20000410000 */
[----:B------:R-:W-:Y:S01]  /*1390*/  FMUL.FTZ R22, R13, R19 ;  /* 0x000000130d167220 */ /* 0x000fe20000410000 */
[----:B------:R-:W-:Y:S01]  /*13a0*/  FFMA.FTZ R14, R19, R23, R14 ;  /* 0x00000017130e7223 */ /* 0x000fe2000001000e */
[----:B------:R-:W-:Y:S01]  /*13b0*/  FADD.FTZ R15, R15, R19 ;  /* 0x000000130f0f7221 */ /* 0x000fe20000010000 */
[----:B------:R-:W-:Y:S01]  /*13c0*/  FADD.FTZ R16, R16, R24 ;  /* 0x0000001810107221 */ /* 0x000fe20000010000 */
[----:B------:R-:W-:Y:S01]  /*13d0*/  FFMA.FTZ R23, R23, R22, R18 ;  /* 0x0000001617177223 */ /* 0x000fe20000010012 */
[----:B------:R-:W-:Y:S01]  /*13e0*/  FADD.FTZ R18, -R8, R25 ;  /* 0x0000001908127221 */ /* 0x000fe20000010100 */
[----:B------:R-:W-:Y:S01]  /*13f0*/  FFMA.FTZ R21, R24, R20, R21 ;  /* 0x0000001418157223 */ /* 0x000fe20000010015 */
[----:B------:R-:W-:Y:S01]  /*1400*/  FMUL.FTZ R24, R12, R24 ;  /* 0x000000180c187220 */ /* 0x000fe20000410000 */
[----:B------:R-:W-:-:S02]  /*1410*/  HADD2.F32 R19, -RZ, R51.H1_H1 ;  /* 0x30000033ff137230 */ /* 0x000fc40000004100 */
[----:B------:R-:W-:Y:S01]  /*1420*/  FMUL.FTZ R18, R18, R9 ;  /* 0x0000000912127220 */ /* 0x000fe20000410000 */
[----:B------:R-:W-:Y:S01]  /*1430*/  FADD.FTZ R17, R22, R17 ;  /* 0x0000001116117221 */ /* 0x000fe20000010000 */
[--C-:B------:R-:W-:Y:S02]  /*1440*/  HADD2.F32 R27, -RZ, R37.reuse.H0_H0 ;  /* 0x20000025ff1b7230 */ /* 0x100fe40000004100 */
[----:B------:R-:W-:Y:S01]  /*1450*/  FFMA.FTZ R25, R20, R24, R23 ;  /* 0x0000001814197223 */ /* 0x000fe20000010017 */
[----:B------:R-:W-:Y:S01]  /*1460*/  FMUL.FTZ R23, R13, R19 ;  /* 0x000000130d177220 */ /* 0x000fe20000410000 */
[----:B------:R-:W-:Y:S01]  /*1470*/  FADD.FTZ R15, R15, R19 ;  /* 0x000000130f0f7221 */ /* 0x000fe20000010000 */
[----:B------:R-:W-:Y:S01]  /*1480*/  FFMA.FTZ R14, R19, R18, R14 ;  /* 0x00000012130e7223 */ /* 0x000fe2000001000e */
[----:B------:R-:W-:Y:S01]  /*1490*/  FADD.FTZ R22, R17, R24 ;  /* 0x0000001811167221 */ /* 0x000fe20000010000 */
[----:B------:R-:W-:Y:S02]  /*14a0*/  HADD2.F32 R19, -RZ, R37.H1_H1 ;  /* 0x30000025ff137230 */ /* 0x000fe40000004100 */
[----:B------:R-:W-:Y:S01]  /*14b0*/  FADD.FTZ R24, -R8, R27 ;  /* 0x0000001b08187221 */ /* 0x000fe20000010100 */
[----:B------:R-:W-:Y:S01]  /*14c0*/  FFMA.FTZ R18, R18, R23, R25 ;  /* 0x0000001712127223 */ /* 0x000fe20000010019 */
[----:B------:R-:W-:Y:S01]  /*14d0*/  FADD.FTZ R17, R23, R22 ;  /* 0x0000001617117221 */ /* 0x000fe20000010000 */
[----:B------:R-:W-:-:S02]  /*14e0*/  HADD2.F32 R20, -RZ, R49.H0_H0 ;  /* 0x20000031ff147230 */ /* 0x000fc40000004100 */
[----:B------:R-:W-:Y:S01]  /*14f0*/  FADD.FTZ R26, -R8, R19 ;  /* 0x00000013081a7221 */ /* 0x000fe20000010100 */
[-C--:B------:R-:W-:Y:S01]  /*1500*/  FMUL.FTZ R23, R24, R9.reuse ;  /* 0x0000000918177220 */ /* 0x080fe20000410000 */
[----:B------:R-:W-:Y:S02]  /*1510*/  HADD2.F32 R22, -RZ, R49.H1_H1 ;  /* 0x30000031ff167230 */ /* 0x000fe40000004100 */
[----:B------:R-:W-:Y:S02]  /*1520*/  HADD2.F32 R25, -RZ, R36.H0_H0 ;  /* 0x20000024ff197230 */ /* 0x000fe40000004100 */
[----:B------:R-:W-:Y:S01]  /*1530*/  FMUL.FTZ R19, R26, R9 ;  /* 0x000000091a137220 */ /* 0x000fe20000410000 */
[----:B------:R-:W-:Y:S01]  /*1540*/  FADD.FTZ R16, R16, R20 ;  /* 0x0000001410107221 */ /* 0x000fe20000010000 */
[----:B------:R-:W-:Y:S01]  /*1550*/  FFMA.FTZ R21, R20, R23, R21 ;  /* 0x0000001714157223 */ /* 0x000fe20000010015 */
[----:B------:R-:W-:Y:S01]  /*1560*/  FMUL.FTZ R20, R12, R20 ;  /* 0x000000140c147220 */ /* 0x000fe20000410000 */
[----:B------:R-:W-:Y:S01]  /*1570*/  FADD.FTZ R15, R15, R22 ;  /* 0x000000160f0f7221 */ /* 0x000fe20000010000 */
[----:B------:R-:W-:Y:S01]  /*1580*/  FFMA.FTZ R14, R22, R19, R14 ;  /* 0x00000013160e7223 */ /* 0x000fe2000001000e */
[----:B------:R-:W-:Y:S01]  /*1590*/  FMUL.FTZ R22, R13, R22 ;  /* 0x000000160d167220 */ /* 0x000fe20000410000 */
[----:B------:R-:W-:Y:S01]  /*15a0*/  FFMA.FTZ R18, R23, R20, R18 ;  /* 0x0000001417127223 */ /* 0x000fe20000010012 */
[----:B------:R-:W-:Y:S01]  /*15b0*/  FADD.FTZ R26, -R8, R25 ;  /* 0x00000019081a7221 */ /* 0x000fe20000010100 */
[----:B------:R-:W-:-:S02]  /*15c0*/  HADD2.F32 R24, -RZ, R35.H0_H0 ;  /* 0x20000023ff187230 */ /* 0x000fc40000004100 */
[----:B------:R-:W-:Y:S01]  /*15d0*/  FADD.FTZ R17, R17, R20 ;  /* 0x0000001411117221 */ /* 0x000fe20000010000 */
[----:B------:R-:W-:Y:S01]  /*15e0*/  FFMA.FTZ R18, R19, R22, R18 ;  /* 0x0000001613127223 */ /* 0x000fe20000010012 */
[----:B------:R-:W-:Y:S01]  /*15f0*/  FMUL.FTZ R23, R26, R9 ;  /* 0x000000091a177220 */ /* 0x000fe20000410000 */
[----:B------:R-:W-:Y:S02]  /*1600*/  HADD2.F32 R19, -RZ, R36.H1_H1 ;  /* 0x30000024ff137230 */ /* 0x000fe40000004100 */
[----:B------:R-:W-:Y:S01]  /*1610*/  FADD.FTZ R20, R22, R17 ;  /* 0x0000001116147221 */ /* 0x000fe20000010000 */
[----:B------:R-:W-:Y:S01]  /*1620*/  FMUL.FTZ R25, R12, R24 ;  /* 0x000000180c197220 */ /* 0x000fe20000410000 */
[----:B------:R-:W-:Y:S01]  /*1630*/  FFMA.FTZ R21, R24, R23, R21 ;  /* 0x0000001718157223 */ /* 0x000fe20000010015 */
[----:B------:R-:W-:Y:S02]  /*1640*/  HADD2.F32 R17, -RZ, R35.H1_H1 ;  /* 0x30000023ff117230 */ /* 0x000fe40000004100 */
[----:B------:R-:W-:Y:S01]  /*1650*/  FADD.FTZ R22, -R8, R19 ;  /* 0x0000001308167221 */ /* 0x000fe20000010100 */
[----:B------:R-:W-:Y:S01]  /*1660*/  FADD.FTZ R20, R20, R25 ;  /* 0x0000001914147221 */ /* 0x000fe20000010000 */
[----:B------:R-:W-:Y:S01]  /*1670*/  FFMA.FTZ R23, R23, R25, R18 ;  /* 0x0000001917177223 */ /* 0x000fe20000010012 */
[----:B------:R-:W-:-:S02]  /*1680*/  HADD2.F32 R25, -RZ, R34.H0_H0 ;  /* 0x20000022ff197230 */ /* 0x000fc40000004100 */
[----:B------:R-:W-:Y:S01]  /*1690*/  FMUL.FTZ R19, R13, R17 ;  /* 0x000000110d137220 */ /* 0x000fe20000410000 */
[--C-:B------:R-:W-:Y:S02]  /*16a0*/  HADD2.F32 R18, -RZ, R33.reuse.H0_H0 ;  /* 0x20000021ff127230 */ /* 0x100fe40000004100 */
[----:B------:R-:W-:Y:S01]  /*16b0*/  FMUL.FTZ R22, R22, R9 ;  /* 0x0000000916167220 */ /* 0x000fe20000410000 */
[----:B------:R-:W-:Y:S02]  /*16c0*/  HADD2.F32 R27, -RZ, R34.H1_H1 ;  /* 0x30000022ff1b7230 */ /* 0x000fe40000004100 */
[----:B------:R-:W-:Y:S01]  /*16d0*/  FADD.FTZ R26, -R8, R25 ;  /* 0x00000019081a7221 */ /* 0x000fe20000010100 */
[----:B------:R-:W-:Y:S01]  /*16e0*/  FADD.FTZ R16, R16, R24 ;  /* 0x0000001810107221 */ /* 0x000fe20000010000 */
[----:B------:R-:W-:Y:S01]  /*16f0*/  FADD.FTZ R25, R19, R20 ;  /* 0x0000001413197221 */ /* 0x000fe20000010000 */
[----:B------:R-:W-:Y:S01]  /*1700*/  FFMA.FTZ R24, R22, R19, R23 ;  /* 0x0000001316187223 */ /* 0x000fe20000010017 */
[----:B------:R-:W-:Y:S01]  /*1710*/  FMUL.FTZ R28, R12, R18 ;  /* 0x000000120c1c7220 */ /* 0x000fe20000410000 */
[----:B------:R-:W-:Y:S01]  /*1720*/  FMUL.FTZ R19, R26, R9 ;  /* 0x000000091a137220 */ /* 0x000fe20000410000 */
[----:B------:R-:W-:-:S02]  /*1730*/  HADD2.F32 R20, -RZ, R33.H1_H1 ;  /* 0x30000021ff147230 */ /* 0x000fc40000004100 */
[----:B------:R-:W-:Y:S01]  /*1740*/  FADD.FTZ R26, -R8, R27 ;  /* 0x0000001b081a7221 */ /* 0x000fe20000010100 */
[----:B------:R-:W-:Y:S01]  /*1750*/  FADD.FTZ R27, R25, R28 ;  /* 0x0000001c191b7221 */ /* 0x000fe20000010000 */
[----:B------:R-:W-:Y:S01]  /*1760*/  FFMA.FTZ R28, R19, R28, R24 ;  /* 0x0000001c131c7223 */ /* 0x000fe20000010018 */
[----:B------:R-:W-:Y:S02]  /*1770*/  HADD2.F32 R29, -RZ, R53.H0_H0 ;  /* 0x20000035ff1d7230 */ /* 0x000fe40000004100 */
[----:B------:R-:W-:Y:S01]  /*1780*/  FMUL.FTZ R24, R13, R20 ;  /* 0x000000140d187220 */ /* 0x000fe20000410000 */
[----:B------:R-:W-:Y:S01]  /*1790*/  FMUL.FTZ R23, R26, R9 ;  /* 0x000000091a177220 */ /* 0x000fe20000410000 */
[----:B------:R-:W-:Y:S01]  /*17a0*/  FADD.FTZ R25, R15, R17 ;  /* 0x000000110f197221 */ /* 0x000fe20000010000 */
[----:B------:R-:W-:Y:S01]  /*17b0*/  FFMA.FTZ R17, R17, R22, R14 ;  /* 0x0000001611117223 */ /* 0x000fe2000001000e */
[----:B------:R-:W-:Y:S01]  /*17c0*/  FADD.FTZ R22, R24, R27 ;  /* 0x0000001b18167221 */ /* 0x000fe20000010000 */
[----:B------:R-:W-:-:S02]  /*17d0*/  HADD2.F32 R15, -RZ, R52.H0_H0 ;  /* 0x20000034ff0f7230 */ /* 0x000fc40000004100 */
[----:B------:R-:W-:Y:S01]  /*17e0*/  FFMA.FTZ R27, R23, R24, R28 ;  /* 0x00000018171b7223 */ /* 0x000fe2000001001c */
[----:B------:R-:W-:Y:S01]  /*17f0*/  FADD.FTZ R24, -R8, R29 ;  /* 0x0000001d08187221 */ /* 0x000fe20000010100 */
[----:B------:R-:W-:Y:S02]  /*1800*/  HADD2.F32 R29, -RZ, R53.H1_H1 ;  /* 0x30000035ff1d7230 */ /* 0x000fe40000004100 */
[----:B------:R-:W-:Y:S01]  /*1810*/  FADD.FTZ R16, R16, R18 ;  /* 0x0000001210107221 */ /* 0x000fe20000010000 */
[----:B------:R-:W-:Y:S02]  /*1820*/  HADD2.F32 R14, -RZ, R52.H1_H1 ;  /* 0x30000034ff0e7230 */ /* 0x000fe40000004100 */
[----:B------:R-:W-:Y:S01]  /*1830*/  FMUL.FTZ R31, R12, R15 ;  /* 0x0000000f0c1f7220 */ /* 0x000fe20000410000 */
[----:B------:R-:W-:Y:S01]  /*1840*/  FMUL.FTZ R24, R24, R9 ;  /* 0x0000000918187220 */ /* 0x000fe20000410000 */
[----:B------:R-:W-:Y:S01]  /*1850*/  FADD.FTZ R26, -R8, R29 ;  /* 0x0000001d081a7221 */ /* 0x000fe20000010100 */
[----:B------:R-:W-:Y:S01]  /*1860*/  FFMA.FTZ R18, R18, R19, R21 ;  /* 0x0000001312127223 */ /* 0x000fe20000010015 */
[----:B------:R-:W-:Y:S01]  /*1870*/  FADD.FTZ R19, R22, R31 ;  /* 0x0000001f16137221 */ /* 0x000fe20000010000 */
        /* <DEDUP_REMOVED lines=9> */
[----:B------:R-:W-:Y:S01]  /*1910*/  FFMA.FTZ R24, R15, R24, R18 ;  /* 0x000000180f187223 */ /* 0x000fe20000010012 */
[----:B------:R-:W-:Y:S01]  /*1920*/  FFMA.FTZ R25, R14, R21, R23 ;  /* 0x000000150e197223 */ /* 0x000fe20000010017 */
[----:B------:R-:W-:Y:S06]  /*1930*/  BRA `(.L_x_609) ;  /* 0x0000001000807947 */ /* 0x000fec0003800000 */
.L_x_608:
[--C-:B-1---5:R-:W-:Y:S02]  /*1940*/  HADD2.F32 R15, -RZ, R43.reuse.H0_H0 ;  /* 0x2000002bff0f7230 */ /* 0x122fe40000004100 */
[----:B------:R-:W-:Y:S02]  /*1950*/  HADD2.F32 R17, -RZ, R43.H1_H1 ;  /* 0x3000002bff117230 */ /* 0x000fe40000004100 */
[--C-:B------:R-:W-:Y:S02]  /*1960*/  HADD2.F32 R21, -RZ, R41.reuse.H0_H0 ;  /* 0x20000029ff157230 */ /* 0x100fe40000004100 */
[----:B------:R-:W-:Y:S01]  /*1970*/  FADD.FTZ R14, -R8, R15 ;  /* 0x0000000f080e7221 */ /* 0x000fe20000010100 */
[----:B------:R-:W-:Y:S02]  /*1980*/  HADD2.F32 R25, -RZ, R41.H1_H1 ;  /* 0x30000029ff197230 */ /* 0x000fe40000004100 */
[----:B------:R-:W-:Y:S02]  /*1990*/  HADD2.F32 R24, -RZ, R42.H0_H0 ;  /* 0x2000002aff187230 */ /* 0x000fe40000004100 */
[----:B0-----:R-:W-:Y:S01]  /*19a0*/  FMUL.FTZ R15, R14, R9 ;  /* 0x000000090e0f7220 */ /* 0x001fe20000410000 */
[C---:B------:R-:W-:Y:S01]  /*19b0*/  FADD.FTZ R14, -R8.reuse, R17 ;  /* 0x00000011080e7221 */ /* 0x040fe20000010100 */
[C---:B------:R-:W-:Y:S01]  /*19c0*/  FADD.FTZ R18, -R8.reuse, R21 ;  /* 0x0000001508127221 */ /* 0x040fe20000010100 */
[----:B------:R-:W-:Y:S01]  /*19d0*/  FADD.FTZ R30, -R8, R25 ;  /* 0x00000019081e7221 */ /* 0x000fe20000010100 */
[--C-:B------:R-:W-:Y:S01]  /*19e0*/  FFMA.FTZ R19, R12, R15, R10.reuse ;  /* 0x0000000f0c137223 */ /* 0x100fe2000001000a */
[-C--:B------:R-:W-:Y:S01]  /*19f0*/  FMUL.FTZ R14, R14, R9.reuse ;  /* 0x000000090e0e7220 */ /* 0x080fe20000410000 */
[-C--:B------:R-:W-:Y:S01]  /*1a00*/  FMUL.FTZ R61, R18, R9.reuse ;  /* 0x00000009123d7220 */ /* 0x080fe20000410000 */
[----:B------:R-:W-:Y:S01]  /*1a10*/  FMUL.FTZ R30, R30, R9 ;  /* 0x000000091e1e7220 */ /* 0x000fe20000410000 */
[----:B------:R-:W-:Y:S01]  /*1a20*/  FMUL.FTZ R16, R19, -1.4426950216293334961 ;  /* 0xbfb8aa3b13107820 */ /* 0x000fe20000410000 */
[----:B------:R-:W-:Y:S01]  /*1a30*/  FFMA.FTZ R17, R13, R14, R11 ;  /* 0x0000000e0d117223 */ /* 0x000fe2000001000b */
[----:B------:R-:W-:Y:S01]  /*1a40*/  FFMA.FTZ R18, R12, R61, R10 ;  /* 0x0000003d0c127223 */ /* 0x000fe2000001000a */
[----:B------:R-:W-:-:S02]  /*1a50*/  HADD2.F32 R25, -RZ, R39.H0_H0 ;  /* 0x20000027ff197230 */ /* 0x000fc40000004100 */
[----:B------:R-:W-:Y:S01]  /*1a60*/  FFMA.FTZ R27, R13, R30, R11 ;  /* 0x0000001e0d1b7223 */ /* 0x000fe2000001000b */
[----:B------:R-:W-:Y:S01]  /*1a70*/  FMUL.FTZ R22, R17, -1.4426950216293334961 ;  /* 0xbfb8aa3b11167820 */ /* 0x000fe20000410000 */
[----:B------:R-:W0:Y:S01]  /*1a80*/  MUFU.EX2 R16, R16 ;  /* 0x0000001000107308 */ /* 0x000e220000000800 */
[----:B------:R-:W-:Y:S01]  /*1a90*/  FMUL.FTZ R23, R18, -1.4426950216293334961 ;  /* 0xbfb8aa3b12177820 */ /* 0x000fe20000410000 */
[----:B------:R-:W-:Y:S01]  /*1aa0*/  FMUL.FTZ R26, R27, -1.4426950216293334961 ;  /* 0xbfb8aa3b1b1a7820 */ /* 0x000fe20000410000 */
[----:B------:R-:W-:Y:S01]  /*1ab0*/  FADD.FTZ R28, -R8, R25 ;  /* 0x00000019081c7221 */ /* 0x000fe20000010100 */
[----:B------:R-:W-:-:S03]  /*1ac0*/  HADD2.F32 R31, -RZ, R42.H1_H1 ;  /* 0x3000002aff1f7230 */ /* 0x000fc60000004100 */
[----:B------:R-:W-:Y:S01]  /*1ad0*/  FMUL.FTZ R25, R28, R9 ;  /* 0x000000091c197220 */ /* 0x000fe20000410000 */
[----:B------:R-:W1:Y:S03]  /*1ae0*/  MUFU.EX2 R22, R22 ;  /* 0x0000001600167308 */ /* 0x000e660000000800 */
[----:B------:R-:W-:-:S05]  /*1af0*/  FFMA.FTZ R29, R12, R25, R10 ;  /* 0x000000190c1d7223 */ /* 0x000fca000001000a */
[----:B------:R-:W2:Y:S01]  /*1b00*/  MUFU.EX2 R23, R23 ;  /* 0x0000001700177308 */ /* 0x000ea20000000800 */
[----:B0-----:R-:W-:-:S07]  /*1b10*/  FADD.FTZ R21, R16, 1 ;  /* 0x3f80000010157421 */ /* 0x001fce0000010000 */
[----:B------:R-:W0:Y:S01]  /*1b20*/  MUFU.RCP R21, R21 ;  /* 0x0000001500157308 */ /* 0x000e220000001000 */
[----:B-1----:R-:W-:-:S07]  /*1b30*/  FADD.FTZ R20, R22, 1 ;  /* 0x3f80000016147421 */ /* 0x002fce0000010000 */
[----:B------:R-:W1:Y:S01]  /*1b40*/  MUFU.RCP R20, R20 ;  /* 0x0000001400147308 */ /* 0x000e620000001000 */
[----:B--2---:R-:W-:-:S07]  /*1b50*/  FADD.FTZ R16, R23, 1 ;  /* 0x3f80000017107421 */ /* 0x004fce0000010000 */
[----:B------:R-:W2:Y:S01]  /*1b60*/  MUFU.RCP R16, R16 ;  /* 0x0000001000107308 */ /* 0x000ea20000001000 */
[----:B0-----:R-:W-:Y:S01]  /*1b70*/  FADD.FTZ R22, -R21, 1 ;  /* 0x3f80000015167421 */ /* 0x001fe20000010100 */
[----:B------:R-:W-:Y:S01]  /*1b80*/  FMUL.FTZ R24, R24, R21 ;  /* 0x0000001518187220 */ /* 0x000fe20000410000 */
[----:B------:R-:W-:Y:S02]  /*1b90*/  HADD2.F32 R21, -RZ, R39.H1_H1 ;  /* 0x30000027ff157230 */ /* 0x000fe40000004100 */
[----:B------:R-:W-:Y:S01]  /*1ba0*/  FFMA.FTZ R19, R19, R22, 1 ;  /* 0x3f80000013137423 */ /* 0x000fe20000010016 */
[----:B-1----:R-:W-:Y:S01]  /*1bb0*/  FADD.FTZ R22, -R20, 1 ;  /* 0x3f80000014167421 */ /* 0x002fe20000010100 */
[----:B------:R-:W-:Y:S01]  /*1bc0*/  FMUL.FTZ R31, R31, R20 ;  /* 0x000000141f1f7220 */ /* 0x000fe20000410000 */
[----:B------:R-:W-:Y:S01]  /*1bd0*/  FADD.FTZ R20, -R8, R21 ;  /* 0x0000001508147221 */ /* 0x000fe20000010100 */
[----:B------:R-:W-:Y:S01]  /*1be0*/  FMUL.FTZ R21, R29, -1.4426950216293334961 ;  /* 0xbfb8aa3b1d157820 */ /* 0x000fe20000410000 */
[----:B------:R-:W-:Y:S01]  /*1bf0*/  FFMA.FTZ R22, R17, R22, 1 ;  /* 0x3f80000011167423 */ /* 0x000fe20000010016 */
[----:B------:R-:W-:Y:S01]  /*1c00*/  FMUL.FTZ R24, R24, R19 ;  /* 0x0000001318187220 */ /* 0x000fe20000410000 */
[----:B------:R-:W0:Y:S01]  /*1c10*/  MUFU.EX2 R17, R26 ;  /* 0x0000001a00117308 */ /* 0x000e220000000800 */
[----:B------:R-:W-:Y:S01]  /*1c20*/  FMUL.FTZ R20, R20, R9 ;  /* 0x0000000914147220 */ /* 0x000fe20000410000 */
[----:B--2---:R-:W-:Y:S01]  /*1c30*/  FADD.FTZ R23, -R16, 1 ;  /* 0x3f80000010177421 */ /* 0x004fe20000010100 */
[----:B------:R-:W-:Y:S01]  /*1c40*/  FMUL.FTZ R31, R31, R22 ;  /* 0x000000161f1f7220 */ /* 0x000fe20000410000 */
[----:B------:R-:W-:Y:S01]  /*1c50*/  FADD.FTZ R60, RZ, R24 ;  /* 0x00000018ff3c7221 */ /* 0x000fe20000010000 */
[----:B------:R-:W-:Y:S01]  /*1c60*/  FFMA.FTZ R19, R13, R20, R11 ;  /* 0x000000140d137223 */ /* 0x000fe2000001000b */
[----:B------:R-:W-:Y:S01]  /*1c70*/  FFMA.FTZ R23, R18, R23, 1 ;  /* 0x3f80000012177423 */ /* 0x000fe20000010017 */
[----:B------:R-:W-:Y:S01]  /*1c80*/  HADD2.F32 R18, -RZ, R40.H0_H0 ;  /* 0x20000028ff127230 */ /* 0x000fe20000004100 */
[----:B------:R-:W1:Y:S04]  /*1c90*/  MUFU.EX2 R21, R21 ;  /* 0x0000001500157308 */ /* 0x000e680000000800 */
[----:B------:R-:W-:Y:S01]  /*1ca0*/  FMUL.FTZ R16, R18, R16 ;  /* 0x0000001012107220 */ /* 0x000fe20000410000 */
[----:B------:R-:W-:-:S03]  /*1cb0*/  FMUL.FTZ R18, R19, -1.4426950216293334961 ;  /* 0xbfb8aa3b13127820 */ /* 0x000fc60000410000 */
[----:B------:R-:W-:Y:S01]  /*1cc0*/  FMUL.FTZ R23, R16, R23 ;  /* 0x0000001710177220 */ /* 0x000fe20000410000 */
[----:B0-----:R-:W-:Y:S01]  /*1cd0*/  FADD.FTZ R28, R17, 1 ;  /* 0x3f800000111c7421 */ /* 0x001fe20000010000 */
[----:B------:R-:W-:Y:S01]  /*1ce0*/  HADD2.F32 R17, -RZ, R50.H0_H0 ;  /* 0x20000032ff117230 */ /* 0x000fe20000004100 */
[----:B------:R-:W0:Y:S01]  /*1cf0*/  MUFU.EX2 R18, R18 ;  /* 0x0000001200127308 */ /* 0x000e220000000800 */
[----:B------:R-:W-:-:S03]  /*1d00*/  FADD.FTZ R60, R60, R23 ;  /* 0x000000173c3c7221 */ /* 0x000fc60000010000 */
[----:B------:R-:W-:Y:S01]  /*1d10*/  FADD.FTZ R16, -R8, R17 ;  /* 0x0000001108107221 */ /* 0x000fe20000010100 */
[----:B-1----:R-:W-:-:S03]  /*1d20*/  FADD.FTZ R54, R21, 1 ;  /* 0x3f80000015367421 */ /* 0x002fc60000010000 */
[----:B------:R-:W1:Y:S01]  /*1d30*/  MUFU.RCP R28, R28 ;  /* 0x0000001c001c7308 */ /* 0x000e620000001000 */
[----:B------:R-:W-:-:S04]  /*1d40*/  FMUL.FTZ R17, R16, R9 ;  /* 0x0000000910117220 */ /* 0x000fc80000410000 */
[----:B------:R-:W-:-:S03]  /*1d50*/  FFMA.FTZ R16, R12, R17, R10 ;  /* 0x000000110c107223 */ /* 0x000fc6000001000a */
[----:B------:R2:W3:Y:S01]  /*1d60*/  MUFU.RCP R21, R54 ;  /* 0x0000003600157308 */ /* 0x0004e20000001000 */
[----:B------:R-:W-:Y:S01]  /*1d70*/  FMUL.FTZ R22, R16, -1.4426950216293334961 ;  /* 0xbfb8aa3b10167820 */ /* 0x000fe20000410000 */
[----:B0-----:R-:W-:-:S06]  /*1d80*/  FADD.FTZ R26, R18, 1 ;  /* 0x3f800000121a7421 */ /* 0x001fcc0000010000 */
[----:B------:R-:W0:Y:S01]  /*1d90*/  MUFU.EX2 R22, R22 ;  /* 0x0000001600167308 */ /* 0x000e220000000800 */
[----:B-1----:R-:W-:Y:S01]  /*1da0*/  FADD.FTZ R18, -R28, 1 ;  /* 0x3f8000001c127421 */ /* 0x002fe20000010100 */
[----:B--2---:R-:W-:-:S03]  /*1db0*/  HADD2.F32 R54, -RZ, R38.H0_H0 ;  /* 0x20000026ff367230 */ /* 0x004fc60000004100 */
[----:B------:R-:W-:Y:S01]  /*1dc0*/  FFMA.FTZ R27, R27, R18, 1 ;  /* 0x3f8000001b1b7423 */ /* 0x000fe20000010012 */
[----:B------:R-:W-:Y:S02]  /*1dd0*/  HADD2.F32 R18, -RZ, R40.H1_H1 ;  /* 0x30000028ff127230 */ /* 0x000fe40000004100 */
[----:B------:R-:W1:Y:S03]  /*1de0*/  MUFU.RCP R26, R26 ;  /* 0x0000001a001a7308 */ /* 0x000e660000001000 */
[----:B------:R-:W-:Y:S01]  /*1df0*/  FMUL.FTZ R18, R18, R28 ;  /* 0x0000001c12127220 */ /* 0x000fe20000410000 */
[----:B---3--:R-:W-:-:S03]  /*1e00*/  FADD.FTZ R28, -R21, 1 ;  /* 0x3f800000151c7421 */ /* 0x008fc60000010100 */
[----:B------:R-:W-:Y:S01]  /*1e10*/  FMUL.FTZ R27, R18, R27 ;  /* 0x0000001b121b7220 */ /* 0x000fe20000410000 */
[----:B------:R-:W-:Y:S01]  /*1e20*/  FFMA.FTZ R29, R29, R28, 1 ;  /* 0x3f8000001d1d7423 */ /* 0x000fe2000001001c */
[----:B0-----:R-:W-:Y:S01]  /*1e30*/  FADD.FTZ R28, R22, 1 ;  /* 0x3f800000161c7421 */ /* 0x001fe20000010000 */
[----:B------:R-:W-:Y:S01]  /*1e40*/  FMUL.FTZ R22, R54, R21 ;  /* 0x0000001536167220 */ /* 0x000fe20000410000 */
[----:B------:R-:W-:-:S03]  /*1e50*/  HADD2.F32 R21, -RZ, R38.H1_H1 ;  /* 0x30000026ff157230 */ /* 0x000fc60000004100 */
[----:B------:R-:W-:Y:S01]  /*1e60*/  FMUL.FTZ R29, R22, R29 ;  /* 0x0000001d161d7220 */ /* 0x000fe20000410000 */
[----:B------:R-:W0:Y:S01]  /*1e70*/  MUFU.RCP R28, R28 ;  /* 0x0000001c001c7308 */ /* 0x000e220000001000 */
[----:B-1----:R-:W-:Y:S01]  /*1e80*/  FADD.FTZ R54, -R26, 1 ;  /* 0x3f8000001a367421 */ /* 0x002fe20000010100 */
[----:B------:R-:W-:Y:S01]  /*1e90*/  FMUL.FTZ R26, R21, R26 ;  /* 0x0000001a151a7220 */ /* 0x000fe20000410000 */
[----:B------:R-:W-:Y:S02]  /*1ea0*/  HADD2.F32 R21, -RZ, R51.H0_H0 ;  /* 0x20000033ff157230 */ /* 0x000fe40000004100 */
[----:B------:R-:W-:-:S04]  /*1eb0*/  FFMA.FTZ R19, R19, R54, 1 ;  /* 0x3f80000013137423 */ /* 0x000fc80000010036 */
[----:B------:R-:W-:Y:S01]  /*1ec0*/  FMUL.FTZ R19, R26, R19 ;  /* 0x000000131a137220 */ /* 0x000fe20000410000 */
[----:B0-----:R-:W-:Y:S01]  /*1ed0*/  FADD.FTZ R54, -R28, 1 ;  /* 0x3f8000001c367421 */ /* 0x001fe20000010100 */
[----:B------:R-:W-:-:S03]  /*1ee0*/  FMUL.FTZ R21, R21, R28 ;  /* 0x0000001c15157220 */ /* 0x000fc60000410000 */
[----:B------:R-:W-:Y:S01]  /*1ef0*/  FFMA.FTZ R54, R16, R54, 1 ;  /* 0x3f80000010367423 */ /* 0x000fe20000010036 */
[----:B------:R-:W-:-:S03]  /*1f00*/  FMUL.FTZ R16, R12, R24 ;  /* 0x000000180c107220 */ /* 0x000fc60000410000 */
[----:B------:R-:W-:Y:S01]  /*1f10*/  FMUL.FTZ R18, R21, R54 ;  /* 0x0000003615127220 */ /* 0x000fe20000410000 */
[----:B------:R-:W-:Y:S02]  /*1f20*/  HADD2.F32 R21, -RZ, R50.H1_H1 ;  /* 0x30000032ff157230 */ /* 0x000fe40000004100 */
[C---:B------:R-:W-:Y:S01]  /*1f30*/  FFMA.FTZ R26, R15.reuse, R16, RZ ;  /* 0x000000100f1a7223 */ /* 0x040fe200000100ff */
[----:B------:R-:W-:Y:S01]  /*1f40*/  FADD.FTZ R28, RZ, R16 ;  /* 0x00000010ff1c7221 */ /* 0x000fe20000010000 */
[----:B------:R-:W-:Y:S01]  /*1f50*/  FFMA.FTZ R54, R15, R24, RZ ;  /* 0x000000180f367223 */ /* 0x000fe200000100ff */
[----:B------:R-:W-:Y:S02]  /*1f60*/  HADD2.F32 R15, -RZ, R51.H1_H1 ;  /* 0x30000033ff0f7230 */ /* 0x000fe40000004100 */
[----:B------:R-:W-:Y:S01]  /*1f70*/  FADD.FTZ R22, -R8, R21 ;  /* 0x0000001508167221 */ /* 0x000fe20000010100 */
[----:B------:R-:W-:Y:S01]  /*1f80*/  FMUL.FTZ R21, R13, R31 ;  /* 0x0000001f0d157220 */ /* 0x000fe20000410000 */
[-C--:B------:R-:W-:Y:S01]  /*1f90*/  FFMA.FTZ R24, R61, R23.reuse, R54 ;  /* 0x000000173d187223 */ /* 0x080fe20000010036 */
[----:B------:R-:W-:Y:S01]  /*1fa0*/  FMUL.FTZ R23, R12, R23 ;  /* 0x000000170c177220 */ /* 0x000fe20000410000 */
[----:B------:R-:W-:Y:S01]  /*1fb0*/  FMUL.FTZ R16, R22, R9 ;  /* 0x0000000916107220 */ /* 0x000fe20000410000 */
[----:B------:R-:W-:Y:S01]  /*1fc0*/  FFMA.FTZ R26, R14, R21, R26 ;  /* 0x000000150e1a7223 */ /* 0x000fe2000001001a */
[----:B------:R-:W-:Y:S01]  /*1fd0*/  FADD.FTZ R28, R21, R28 ;  /* 0x0000001c151c7221 */ /* 0x000fe20000010000 */
[----:B------:R-:W-:Y:S01]  /*1fe0*/  FFMA.FTZ R24, R25, R29, R24 ;  /* 0x0000001d19187223 */ /* 0x000fe20000010018 */
[----:B------:R-:W-:Y:S01]  /*1ff0*/  FFMA.FTZ R21, R13, R16, R11 ;  /* 0x000000100d157223 */ /* 0x000fe2000001000b */
[----:B------:R-:W-:Y:S01]  /*2000*/  FFMA.FTZ R26, R61, R23, R26 ;  /* 0x000000173d1a7223 */ /* 0x000fe2000001001a */
[----:B------:R-:W-:Y:S01]  /*2010*/  FADD.FTZ R28, R28, R23 ;  /* 0x000000171c1c7221 */ /* 0x000fe20000010000 */
[----:B------:R-:W-:Y:S01]  /*2020*/  FFMA.FTZ R61, R14, R31, RZ ;  /* 0x0000001f0e3d7223 */ /* 0x000fe200000100ff */
[----:B------:R-:W-:Y:S01]  /*2030*/  FMUL.FTZ R22, R21, -1.4426950216293334961 ;  /* 0xbfb8aa3b15167820 */ /* 0x000fe20000410000 */
[----:B------:R-:W-:-:S02]  /*2040*/  HADD2.F32 R14, -RZ, R49.H0_H0 ;  /* 0x20000031ff0e7230 */ /* 0x000fc40000004100 */
[----:B------:R-:W-:-:S03]  /*2050*/  FFMA.FTZ R24, R17, R18, R24 ;  /* 0x0000001211187223 */ /* 0x000fc60000010018 */
[----:B------:R-:W0:Y:S02]  /*2060*/  MUFU.EX2 R22, R22 ;  /* 0x0000001600167308 */ /* 0x000e240000000800 */
[----:B0-----:R-:W-:-:S06]  /*2070*/  FADD.FTZ R22, R22, 1 ;  /* 0x3f80000016167421 */ /* 0x001fcc0000010000 */
[----:B------:R-:W0:Y:S02]  /*2080*/  MUFU.RCP R22, R22 ;  /* 0x0000001600167308 */ /* 0x000e240000001000 */
[----:B0-----:R-:W-:Y:S01]  /*2090*/  FADD.FTZ R54, -R22, 1 ;  /* 0x3f80000016367421 */ /* 0x001fe20000010100 */
[----:B------:R-:W-:-:S03]  /*20a0*/  FMUL.FTZ R15, R15, R22 ;  /* 0x000000160f0f7220 */ /* 0x000fc60000410000 */
[----:B------:R-:W-:Y:S01]  /*20b0*/  FFMA.FTZ R54, R21, R54, 1 ;  /* 0x3f80000015367423 */ /* 0x000fe20000010036 */
[----:B------:R-:W-:-:S05]  /*20c0*/  HADD2.F32 R21, -RZ, R37.H0_H0 ;  /* 0x20000025ff157230 */ /* 0x000fca0000004100 */
[----:B------:R-:W-:Y:S01]  /*20d0*/  FADD.FTZ R22, -R8, R21 ;  /* 0x0000001508167221 */ /* 0x000fe20000010100 */
[----:B------:R-:W-:Y:S01]  /*20e0*/  FMUL.FTZ R21, R15, R54 ;  /* 0x000000360f157220 */ /* 0x000fe20000410000 */
[----:B------:R-:W-:Y:S01]  /*20f0*/  FADD.FTZ R54, RZ, R31 ;  /* 0x0000001fff367221 */ /* 0x000fe20000010000 */
[----:B------:R-:W-:Y:S01]  /*2100*/  FFMA.FTZ R31, R30, R27, R61 ;  /* 0x0000001b1e1f7223 */ /* 0x000fe2000001003d */
[----:B------:R-:W-:Y:S02]  /*2110*/  FMUL.FTZ R15, R22, R9 ;  /* 0x00000009160f7220 */ /* 0x000fe40000410000 */
[----:B------:R-:W-:Y:S01]  /*2120*/  FADD.FTZ R54, R54, R27 ;  /* 0x0000001b36367221 */ /* 0x000fe20000010000 */
[----:B------:R-:W-:Y:S01]  /*2130*/  FMUL.FTZ R27, R13, R27 ;  /* 0x0000001b0d1b7220 */ /* 0x000fe20000410000 */
[----:B------:R-:W-:Y:S01]  /*2140*/  FFMA.FTZ R22, R12, R15, R10 ;  /* 0x0000000f0c167223 */ /* 0x000fe2000001000a */
[----:B------:R-:W-:Y:S01]  /*2150*/  FFMA.FTZ R31, R20, R19, R31 ;  /* 0x00000013141f7223 */ /* 0x000fe2000001001f */
[----:B------:R-:W-:Y:S01]  /*2160*/  FADD.FTZ R54, R54, R19 ;  /* 0x0000001336367221 */ /* 0x000fe20000010000 */
[----:B------:R-:W-:Y:S01]  /*2170*/  FFMA.FTZ R30, R30, R27, R26 ;  /* 0x0000001b1e1e7223 */ /* 0x000fe2000001001a */
[----:B------:R-:W-:Y:S01]  /*2180*/  FMUL.FTZ R23, R22, -1.4426950216293334961 ;  /* 0xbfb8aa3b16177820 */ /* 0x000fe20000410000 */
[----:B------:R-:W-:Y:S01]  /*2190*/  FADD.FTZ R28, R27, R28 ;  /* 0x0000001c1b1c7221 */ /* 0x000fe20000010000 */
[----:B------:R-:W-:-:S04]  /*21a0*/  FFMA.FTZ R31, R16, R21, R31 ;  /* 0x00000015101f7223 */ /* 0x000fc8000001001f */
[----:B------:R-:W0:Y:S02]  /*21b0*/  MUFU.EX2 R23, R23 ;  /* 0x0000001700177308 */ /* 0x000e240000000800 */
[----:B0-----:R-:W-:-:S06]  /*21c0*/  FADD.FTZ R23, R23, 1 ;  /* 0x3f80000017177421 */ /* 0x001fcc0000010000 */
[----:B------:R-:W0:Y:S02]  /*21d0*/  MUFU.RCP R23, R23 ;  /* 0x0000001700177308 */ /* 0x000e240000001000 */
[----:B0-----:R-:W-:Y:S01]  /*21e0*/  FMUL.FTZ R14, R14, R23 ;  /* 0x000000170e0e7220 */ /* 0x001fe20000410000 */
[----:B------:R-:W-:Y:S01]  /*21f0*/  FADD.FTZ R61, -R23, 1 ;  /* 0x3f800000173d7421 */ /* 0x000fe20000010100 */
[----:B------:R-:W-:-:S03]  /*2200*/  HADD2.F32 R23, -RZ, R37.H1_H1 ;  /* 0x30000025ff177230 */ /* 0x000fc60000004100 */
[----:B------:R-:W-:Y:S02]  /*2210*/  FFMA.FTZ R61, R22, R61, 1 ;  /* 0x3f800000163d7423 */ /* 0x000fe4000001003d */
[----:B------:R-:W-:Y:S01]  /*2220*/  FADD.FTZ R22, -R8, R23 ;  /* 0x0000001708167221 */ /* 0x000fe20000010100 */
[----:B------:R-:W-:Y:S01]  /*2230*/  FADD.FTZ R23, R60, R29 ;  /* 0x0000001d3c177221 */ /* 0x000fe20000010000 */
[----:B------:R-:W-:Y:S01]  /*2240*/  FMUL.FTZ R14, R14, R61 ;  /* 0x0000003d0e0e7220 */ /* 0x000fe20000410000 */
[----:B------:R-:W-:Y:S01]  /*2250*/  FMUL.FTZ R29, R12, R29 ;  /* 0x0000001d0c1d7220 */ /* 0x000fe20000410000 */
[----:B------:R-:W-:Y:S01]  /*2260*/  FMUL.FTZ R22, R22, R9 ;  /* 0x0000000916167220 */ /* 0x000fe20000410000 */
[----:B------:R-:W-:Y:S01]  /*2270*/  FADD.FTZ R23, R23, R18 ;  /* 0x0000001217177221 */ /* 0x000fe20000010000 */
[----:B------:R-:W-:Y:S01]  /*2280*/  FFMA.FTZ R24, R15, R14, R24 ;  /* 0x0000000e0f187223 */ /* 0x000fe20000010018 */
[----:B------:R-:W-:Y:S01]  /*2290*/  FFMA.FTZ R25, R25, R29, R30 ;  /* 0x0000001d19197223 */ /* 0x000fe2000001001e */
[----:B------:R-:W-:Y:S01]  /*22a0*/  FFMA.FTZ R26, R13, R22, R11 ;  /* 0x000000160d1a7223 */ /* 0x000fe2000001000b */
[----:B------:R-:W-:-:S02]  /*22b0*/  HADD2.F32 R30, -RZ, R49.H1_H1 ;  /* 0x30000031ff1e7230 */ /* 0x000fc40000004100 */
[----:B------:R-:W-:Y:S01]  /*22c0*/  FADD.FTZ R28, R28, R29 ;  /* 0x0000001d1c1c7221 */ /* 0x000fe20000010000 */
[----:B------:R-:W-:-:S06]  /*22d0*/  FMUL.FTZ R61, R26, -1.4426950216293334961 ;  /* 0xbfb8aa3b1a3d7820 */ /* 0x000fcc0000410000 */
[----:B------:R-:W0:Y:S02]  /*22e0*/  MUFU.EX2 R61, R61 ;  /* 0x0000003d003d7308 */ /* 0x000e240000000800 */
[----:B0-----:R-:W-:Y:S01]  /*22f0*/  FADD.FTZ R27, R61, 1 ;  /* 0x3f8000003d1b7421 */ /* 0x001fe20000010000 */
[----:B------:R-:W-:-:S05]  /*2300*/  HADD2.F32 R61, -RZ, R36.H0_H0 ;  /* 0x20000024ff3d7230 */ /* 0x000fca0000004100 */
[----:B------:R-:W0:Y:S02]  /*2310*/  MUFU.RCP R27, R27 ;  /* 0x0000001b001b7308 */ /* 0x000e240000001000 */
[----:B0-----:R-:W-:Y:S01]  /*2320*/  FADD.FTZ R60, -R27, 1 ;  /* 0x3f8000001b3c7421 */ /* 0x001fe20000010100 */
[----:B------:R-:W-:-:S03]  /*2330*/  FMUL.FTZ R30, R30, R27 ;  /* 0x0000001b1e1e7220 */ /* 0x000fc60000410000 */
[----:B------:R-:W-:Y:S01]  /*2340*/  FFMA.FTZ R26, R26, R60, 1 ;  /* 0x3f8000001a1a7423 */ /* 0x000fe2000001003c */
[----:B------:R-:W-:-:S03]  /*2350*/  FADD.FTZ R60, -R8, R61 ;  /* 0x0000003d083c7221 */ /* 0x000fc60000010100 */
[----:B------:R-:W-:Y:S01]  /*2360*/  FMUL.FTZ R26, R30, R26 ;  /* 0x0000001a1e1a7220 */ /* 0x000fe20000410000 */
[----:B------:R-:W-:Y:S01]  /*2370*/  FMUL.FTZ R27, R60, R9 ;  /* 0x000000093c1b7220 */ /* 0x000fe20000410000 */
[----:B------:R-:W-:Y:S01]  /*2380*/  FMUL.FTZ R60, R13, R19 ;  /* 0x000000130d3c7220 */ /* 0x000fe20000410000 */
[----:B------:R-:W-:Y:S02]  /*2390*/  HADD2.F32 R19, -RZ, R35.H0_H0 ;  /* 0x20000023ff137230 */ /* 0x000fe40000004100 */
[----:B------:R-:W-:Y:S01]  /*23a0*/  FFMA.FTZ R31, R22, R26, R31 ;  /* 0x0000001a161f7223 */ /* 0x000fe2000001001f */
[----:B------:R-:W-:Y:S01]  /*23b0*/  FFMA.FTZ R29, R12, R27, R10 ;  /* 0x0000001b0c1d7223 */ /* 0x000fe2000001000a */
[----:B------:R-:W-:Y:S01]  /*23c0*/  FFMA.FTZ R20, R20, R60, R25 ;  /* 0x0000003c14147223 */ /* 0x000fe20000010019 */
[----:B------:R-:W-:Y:S02]  /*23d0*/  FADD.FTZ R60, R60, R28 ;  /* 0x0000001c3c3c7221 */ /* 0x000fe40000010000 */
[----:B------:R-:W-:-:S06]  /*23e0*/  FMUL.FTZ R61, R29, -1.4426950216293334961 ;  /* 0xbfb8aa3b1d3d7820 */ /* 0x000fcc0000410000 */
[----:B------:R-:W0:Y:S02]  /*23f0*/  MUFU.EX2 R61, R61 ;  /* 0x0000003d003d7308 */ /* 0x000e240000000800 */
[----:B0-----:R-:W-:-:S06]  /*2400*/  FADD.FTZ R30, R61, 1 ;  /* 0x3f8000003d1e7421 */ /* 0x001fcc0000010000 */
[----:B------:R-:W0:Y:S02]  /*2410*/  MUFU.RCP R30, R30 ;  /* 0x0000001e001e7308 */ /* 0x000e240000001000 */
[----:B0-----:R-:W-:Y:S01]  /*2420*/  FADD.FTZ R25, -R30, 1 ;  /* 0x3f8000001e197421 */ /* 0x001fe20000010100 */
[----:B------:R-:W-:-:S03]  /*2430*/  FMUL.FTZ R19, R19, R30 ;  /* 0x0000001e13137220 */ /* 0x000fc60000410000 */
[----:B------:R-:W-:Y:S01]  /*2440*/  FFMA.FTZ R25, R29, R25, 1 ;  /* 0x3f8000001d197423 */ /* 0x000fe20000010019 */
[----:B------:R-:W-:-:S03]  /*2450*/  HADD2.F32 R29, -RZ, R36.H1_H1 ;  /* 0x30000024ff1d7230 */ /* 0x000fc60000004100 */
[----:B------:R-:W-:Y:S02]  /*2460*/  FMUL.FTZ R19, R19, R25 ;  /* 0x0000001913137220 */ /* 0x000fe40000410000 */
[----:B------:R-:W-:Y:S02]  /*2470*/  FADD.FTZ R29, -R8, R29 ;  /* 0x0000001d081d7221 */ /* 0x000fe40000010100 */
[----:B------:R-:W-:Y:S02]  /*2480*/  FFMA.FTZ R24, R27, R19, R24 ;  /* 0x000000131b187223 */ /* 0x000fe40000010018 */
[----:B------:R-:W-:Y:S01]  /*2490*/  FMUL.FTZ R30, R29, R9 ;  /* 0x000000091d1e7220 */ /* 0x000fe20000410000 */
[----:B------:R-:W-:Y:S01]  /*24a0*/  FMUL.FTZ R29, R12, R18 ;  /* 0x000000120c1d7220 */ /* 0x000fe20000410000 */
[----:B------:R-:W-:Y:S02]  /*24b0*/  HADD2.F32 R18, -RZ, R35.H1_H1 ;  /* 0x30000023ff127230 */ /* 0x000fe40000004100 */
[----:B------:R-:W-:Y:S01]  /*24c0*/  FFMA.FTZ R28, R13, R30, R11 ;  /* 0x0000001e0d1c7223 */ /* 0x000fe2000001000b */
[----:B------:R-:W-:Y:S01]  /*24d0*/  FFMA.FTZ R17, R17, R29, R20 ;  /* 0x0000001d11117223 */ /* 0x000fe20000010014 */
[----:B------:R-:W-:Y:S01]  /*24e0*/  FADD.FTZ R60, R60, R29 ;  /* 0x0000001d3c3c7221 */ /* 0x000fe20000010000 */
[----:B------:R-:W-:Y:S01]  /*24f0*/  FADD.FTZ R29, R54, R21 ;  /* 0x00000015361d7221 */ /* 0x000fe20000010000 */
[----:B------:R-:W-:Y:S01]  /*2500*/  FMUL.FTZ R61, R28, -1.4426950216293334961 ;  /* 0xbfb8aa3b1c3d7820 */ /* 0x000fe20000410000 */
[----:B------:R-:W-:-:S02]  /*2510*/  FMUL.FTZ R54, R13, R21 ;  /* 0x000000150d367220 */ /* 0x000fc40000410000 */
[----:B------:R-:W-:Y:S01]  /*2520*/  FADD.FTZ R29, R29, R26 ;  /* 0x0000001a1d1d7221 */ /* 0x000fe20000010000 */
[----:B------:R-:W-:Y:S01]  /*2530*/  FMUL.FTZ R26, R13, R26 ;  /* 0x0000001a0d1a7220 */ /* 0x000fe20000410000 */
[----:B------:R-:W-:Y:S01]  /*2540*/  FFMA.FTZ R16, R16, R54, R17 ;  /* 0x0000003610107223 */ /* 0x000fe20000010011 */
[----:B------:R-:W0:Y:S01]  /*2550*/  MUFU.EX2 R61, R61 ;  /* 0x0000003d003d7308 */ /* 0x000e220000000800 */
[--C-:B------:R-:W-:Y:S02]  /*2560*/  HADD2.F32 R17, -RZ, R33.reuse.H0_H0 ;  /* 0x20000021ff117230 */ /* 0x100fe40000004100 */
[----:B------:R-:W-:Y:S01]  /*2570*/  FADD.FTZ R60, R54, R60 ;  /* 0x0000003c363c7221 */ /* 0x000fe20000010000 */
[----:B------:R-:W-:Y:S01]  /*2580*/  FADD.FTZ R54, R23, R14 ;  /* 0x0000000e17367221 */ /* 0x000fe20000010000 */
[----:B------:R-:W-:Y:S01]  /*2590*/  FMUL.FTZ R23, R12, R14 ;  /* 0x0000000e0c177220 */ /* 0x000fe20000410000 */
[----:B------:R-:W-:Y:S02]  /*25a0*/  HADD2.F32 R14, -RZ, R33.H1_H1 ;  /* 0x30000021ff0e7230 */ /* 0x000fe40000004100 */
[----:B------:R-:W-:Y:S01]  /*25b0*/  FADD.FTZ R54, R54, R19 ;  /* 0x0000001336367221 */ /* 0x000fe20000010000 */
[----:B------:R-:W-:Y:S01]  /*25c0*/  FFMA.FTZ R15, R15, R23, R16 ;  /* 0x000000170f0f7223 */ /* 0x000fe20000010010 */
[----:B------:R-:W-:-:S03]  /*25d0*/  FADD.FTZ R60, R60, R23 ;  /* 0x000000173c3c7221 */ /* 0x000fc60000010000 */
[----:B------:R-:W-:Y:S01]  /*25e0*/  FFMA.FTZ R22, R22, R26, R15 ;  /* 0x0000001a16167223 */ /* 0x000fe2000001000f */
[----:B------:R-:W-:Y:S02]  /*25f0*/  HADD2.F32 R15, -RZ, R52.H0_H0 ;  /* 0x20000034ff0f7230 */ /* 0x000fe40000004100 */
[----:B------:R-:W-:Y:S01]  /*2600*/  FADD.FTZ R60, R26, R60 ;  /* 0x0000003c1a3c7221 */ /* 0x000fe20000010000 */
        /* <DEDUP_REMOVED lines=8> */
[----:B------:R-:W-:-:S03]  /*2690*/  FMUL.FTZ R25, R28, R9 ;  /* 0x000000091c197220 */ /* 0x000fc60000410000 */
[----:B------:R-:W-:Y:S01]  /*26a0*/  FFMA.FTZ R31, R30, R18, R31 ;  /* 0x000000121e1f7223 */ /* 0x000fe2000001001f */
[----:B------:R-:W-:Y:S01]  /*26b0*/  FFMA.FTZ R28, R12, R25, R10 ;  /* 0x000000190c1c7223 */ /* 0x000fe2000001000a */
[----:B------:R-:W-:-:S03]  /*26c0*/  FADD.FTZ R29, R29, R18 ;  /* 0x000000121d1d7221 */ /* 0x000fc60000010000 */
        /* <DEDUP_REMOVED lines=10> */
[----:B------:R-:W-:Y:S01]  /*2770*/  FFMA.FTZ R24, R25, R17, R24 ;  /* 0x0000001119187223 */ /* 0x000fe20000010018 */
[----:B------:R-:W-:Y:S01]  /*2780*/  FADD.FTZ R54, R54, R17 ;  /* 0x0000001136367221 */ /* 0x000fe20000010000 */
[----:B------:R-:W-:-:S04]  /*2790*/  FMUL.FTZ R20, R21, R9 ;  /* 0x0000000915147220 */ /* 0x000fc80000410000 */
[----:B------:R-:W-:-:S04]  /*27a0*/  FFMA.FTZ R28, R13, R20, R11 ;  /* 0x000000140d1c7223 */ /* 0x000fc8000001000b */
        /* <DEDUP_REMOVED lines=21> */
[----:B------:R-:W-:Y:S01]  /*2900*/  FMUL.FTZ R15, R15, R61 ;  /* 0x0000003d0f0f7220 */ /* 0x000fe20000410000 */
[----:B------:R-:W-:Y:S01]  /*2910*/  FMUL.FTZ R61, R12, R19 ;  /* 0x000000130c3d7220 */ /* 0x000fe20000410000 */
[----:B------:R-:W-:Y:S02]  /*2920*/  FADD.FTZ R28, -R8, R23 ;  /* 0x00000017081c7221 */ /* 0x000fe40000010100 */
[----:B------:R-:W-:Y:S01]  /*2930*/  FFMA.FTZ R24, R21, R15, R24 ;  /* 0x0000000f15187223 */ /* 0x000fe20000010018 */
[----:B------:R-:W-:Y:S01]  /*2940*/  FFMA.FTZ R19, R27, R61, R22 ;  /* 0x0000003d1b137223 */ /* 0x000fe20000010016 */
[----:B------:R-:W-:Y:S01]  /*2950*/  FMUL.FTZ R16, R28, R9 ;  /* 0x000000091c107220 */ /* 0x000fe20000410000 */
[----:B------:R-:W-:Y:S02]  /*2960*/  HADD2.F32 R22, -RZ, R52.H1_H1 ;  /* 0x30000034ff167230 */ /* 0x000fe40000004100 */
[----:B------:R-:W-:Y:S01]  /*2970*/  FADD.FTZ R61, R60, R61 ;  /* 0x0000003d3c3d7221 */ /* 0x000fe20000010000 */
        /* <DEDUP_REMOVED lines=8> */
[----:B------:R-:W-:-:S03]  /*2a00*/  FADD.FTZ R26, R54, R15 ;  /* 0x0000000f361a7221 */ /* 0x000fc60000010000 */
[----:B------:R-:W-:Y:S01]  /*2a10*/  FMUL.FTZ R27, R27, R22 ;  /* 0x000000161b1b7220 */ /* 0x000fe20000410000 */
[----:B------:R-:W-:-:S04]  /*2a20*/  FMUL.FTZ R22, R13, R18 ;  /* 0x000000120d167220 */ /* 0x000fc80000410000 */
[----:B------:R-:W-:Y:S01]  /*2a30*/  FFMA.FTZ R30, R30, R22, R19 ;  /* 0x000000161e1e7223 */ /* 0x000fe20000010013 */
[----:B------:R-:W-:Y:S01]  /*2a40*/  FADD.FTZ R61, R22, R61 ;  /* 0x0000003d163d7221 */ /* 0x000fe20000010000 */
[C---:B------:R-:W-:Y:S01]  /*2a50*/  FMUL.FTZ R22, R12.reuse, R17 ;  /* 0x000000110c167220 */ /* 0x040fe20000410000 */
[C---:B------:R-:W-:Y:S01]  /*2a60*/  FMUL.FTZ R19, R13.reuse, R14 ;  /* 0x0000000e0d137220 */ /* 0x040fe20000410000 */
[----:B------:R-:W-:Y:S01]  /*2a70*/  FMUL.FTZ R17, R13, R27 ;  /* 0x0000001b0d117220 */ /* 0x000fe20000410000 */
[----:B------:R-:W-:Y:S01]  /*2a80*/  FADD.FTZ R14, R29, R14 ;  /* 0x0000000e1d0e7221 */ /* 0x000fe20000010000 */
[----:B------:R-:W-:Y:S01]  /*2a90*/  FFMA.FTZ R23, R25, R22, R30 ;  /* 0x0000001619177223 */ /* 0x000fe2000001001e */
[----:B------:R-:W-:Y:S01]  /*2aa0*/  FADD.FTZ R22, R61, R22 ;  /* 0x000000163d167221 */ /* 0x000fe20000010000 */
[----:B------:R-:W-:Y:S02]  /*2ab0*/  FMUL.FTZ R25, R12, R15 ;  /* 0x0000000f0c197220 */ /* 0x000fe40000410000 */
[----:B------:R-:W-:Y:S01]  /*2ac0*/  FFMA.FTZ R18, R20, R19, R23 ;  /* 0x0000001314127223 */ /* 0x000fe20000010017 */
[----:B------:R-:W-:-:S03]  /*2ad0*/  FADD.FTZ R22, R19, R22 ;  /* 0x0000001613167221 */ /* 0x000fc60000010000 */
[----:B------:R-:W-:Y:S01]  /*2ae0*/  FFMA.FTZ R19, R21, R25, R18 ;  /* 0x0000001915137223 */ /* 0x000fe20000010012 */
[----:B------:R-:W-:Y:S01]  /*2af0*/  FADD.FTZ R22, R22, R25 ;  /* 0x0000001916167221 */ /* 0x000fe20000010000 */
[----:B------:R-:W-:Y:S01]  /*2b00*/  FFMA.FTZ R25, R16, R27, R31 ;  /* 0x0000001b10197223 */ /* 0x000fe2000001001f */
[----:B------:R-:W-:Y:S01]  /*2b10*/  FADD.FTZ R27, R14, R27 ;  /* 0x0000001b0e1b7221 */ /* 0x000fe20000010000 */
[----:B------:R-:W-:Y:S01]  /*2b20*/  FFMA.FTZ R19, R16, R17, R19 ;  /* 0x0000001110137223 */ /* 0x000fe20000010013 */
[----:B------:R-:W-:-:S07]  /*2b30*/  FADD.FTZ R17, R17, R22 ;  /* 0x0000001611117221 */ /* 0x000fce0000010000 */
.L_x_609:
[----:B------:R-:W0:Y:S01]  /*2b40*/  SHFL.DOWN PT, R14, R19, 0x1, 0x1f ;  /* 0x08201f00130e7f89 */ /* 0x000e2200000e0000 */
[C---:B------:R-:W-:Y:S01]  /*2b50*/  ISETP.GT.AND P0, PT, R2.reuse, 0x1e, PT ;  /* 0x0000001e0200780c */ /* 0x040fe20003f04270 */
[----:B------:R-:W1:Y:S01]  /*2b60*/  S2UR UR7, SR_CgaCtaId ;  /* 0x00000000000779c3 */ /* 0x000e620000008800 */
[----:B------:R-:W-:Y:S01]  /*2b70*/  UMOV UR6, 0x400 ;  /* 0x0000040000067882 */ /* 0x000fe20000000000 */
[----:B------:R-:W2:Y:S01]  /*2b80*/  SHFL.DOWN PT, R15, R17, 0x1, 0x1f ;  /* 0x08201f00110f7f89 */ /* 0x000ea200000e0000 */
[----:B------:R-:W-:Y:S01]  /*2b90*/  UIADD3 UR5, UPT, UPT, UR6, 0xa0, URZ ;  /* 0x000000a006057890 */ /* 0x000fe2000fffe0ff */
[C---:B------:R-:W-:Y:S01]  /*2ba0*/  ISETP.GT.AND P6, PT, R2.reuse, 0xf, PT ;  /* 0x0000000f0200780c */ /* 0x040fe20003fc4270 */
[----:B------:R-:W-:Y:S01]  /*2bb0*/  BSSY.RECONVERGENT B0, `(.L_x_610) ;  /* 0x0000025000007945 */ /* 0x000fe20003800200 */
[----:B------:R-:W-:Y:S02]  /*2bc0*/  ISETP.GT.AND P4, PT, R2, 0x17, PT ;  /* 0x000000170200780c */ /* 0x000fe40003f84270 */
[----:B------:R-:W-:-:S02]  /*2bd0*/  ISETP.NE.AND P2, PT, R32, RZ, PT ;  /* 0x000000ff2000720c */ /* 0x000fc40003f45270 */
[----:B------:R-:W-:Y:S02]  /*2be0*/  ISETP.GE.U32.AND P3, PT, R4, 0x2, PT ;  /* 0x000000020400780c */ /* 0x000fe40003f66070 */
        /* <DEDUP_REMOVED lines=19> */
[----:B-1----:R-:W-:-:S04]  /*2d20*/  FADD.FTZ R20, R17, R15 ;  /* 0x0000000f11147221 */ /* 0x002fc80000010000 */
[----:B------:R-:W-:Y:S02]  /*2d30*/  FSEL R14, R19, R18, P4 ;  /* 0x00000012130e7208 */ /* 0x000fe40002000000 */
        /* <DEDUP_REMOVED lines=12> */
.L_x_611:
[----:B------:R-:W-:Y:S05]  /*2e00*/  BSYNC.RECONVERGENT B0 ;  /* 0x0000000000007941 */ /* 0x000fea0003800200 */
.L_x_610:
[----:B------:R-:W-:Y:S06]  /*2e10*/  BAR.SYNC.DEFER_BLOCKING 0x0 ;  /* 0x0000000000007b1d */ /* 0x000fec0000010000 */
[----:B------:R-:W-:Y:S04]  /*2e20*/  BSSY.RECONVERGENT B0, `(.L_x_612) ;  /* 0x0000029000007945 */ /* 0x000fe80003800200 */
[----:B------:R-:W-:Y:S05]  /*2e30*/  @P2 BRA `(.L_x_613) ;  /* 0x00000000009c2947 */ /* 0x000fea0003800000 */
[----:B------:R-:W-:-:S09]  /*2e40*/  ULEA UR5, UR7, UR6, 0x18 ;  /* 0x0000000607057291 */ /* 0x000fd2000f8ec0ff */
[----:B------:R-:W4:Y:S04]  /*2e50*/  LDS.64 R28, [UR5+0x18] ;  /* 0x00001805ff1c7984 */ /* 0x000f280008000a00 */
[----:B-123--:R-:W1:Y:S04]  /*2e60*/  LDS.128 R16, [UR5+0x20] ;  /* 0x00002005ff107984 */ /* 0x00ee680008000c00 */
[----:B------:R-:W2:Y:S01]  /*2e70*/  LDS.128 R20, [UR5+0x30] ;  /* 0x00003005ff147984 */ /* 0x000ea20008000c00 */
[----:B----4-:R-:W-:Y:S01]  /*2e80*/  FADD.FTZ R31, R14, R28 ;  /* 0x0000001c0e1f7221 */ /* 0x010fe20000010000 */
        /* <DEDUP_REMOVED lines=10> */
[----:B------:R-:W-:Y:S02]  /*2f30*/  FADD.FTZ R14, R14, R23 ;  /* 0x000000170e0e7221 */ /* 0x000fe40000010000 */
[----:B------:R-:W2:Y:S01]  /*2f40*/  LDS.128 R20, [UR5+0x60] ;  /* 0x00006005ff147984 */ /* 0x000ea20008000c00 */
[----:B0-----:R-:W-:Y:S01]  /*2f50*/  FADD.FTZ R15, R15, R28 ;  /* 0x0000001c0f0f7221 */ /* 0x001fe20000010000 */
[----:B------:R-:W-:-:S03]  /*2f60*/  FADD.FTZ R14, R14, R29 ;  /* 0x0000001d0e0e7221 */ /* 0x000fc60000010000 */
[----:B------:R-:W-:Y:S01]  /*2f70*/  FADD.FTZ R15, R15, R30 ;  /* 0x0000001e0f0f7221 */ /* 0x000fe20000010000 */
[----:B------:R-:W-:Y:S02]  /*2f80*/  FADD.FTZ R14, R14, R31 ;  /* 0x0000001f0e0e7221 */ /* 0x000fe40000010000 */
[----:B------:R-:W0:Y:S01]  /*2f90*/  LDS.128 R28, [UR5+0x70] ;  /* 0x00007005ff1c7984 */ /* 0x000e220008000c00 */
[----:B-1----:R-:W-:Y:S01]  /*2fa0*/  FADD.FTZ R15, R15, R16 ;  /* 0x000000100f0f7221 */ /* 0x002fe20000010000 */
[----:B------:R-:W-:-:S03]  /*2fb0*/  FADD.FTZ R14, R14, R17 ;  /* 0x000000110e0e7221 */ /* 0x000fc60000010000 */
[----:B------:R-:W-:Y:S01]  /*2fc0*/  FADD.FTZ R15, R15, R18 ;  /* 0x000000120f0f7221 */ /* 0x000fe20000010000 */
[----:B------:R-:W-:Y:S02]  /*2fd0*/  FADD.FTZ R14, R14, R19 ;  /* 0x000000130e0e7221 */ /* 0x000fe40000010000 */
[----:B------:R-:W1:Y:S01]  /*2fe0*/  LDS.128 R16, [UR5+0x80] ;  /* 0x00008005ff107984 */ /* 0x000e620008000c00 */
[----:B--2---:R-:W-:Y:S01]  /*2ff0*/  FADD.FTZ R15, R15, R20 ;  /* 0x000000140f0f7221 */ /* 0x004fe20000010000 */
        /* <DEDUP_REMOVED lines=11> */
.L_x_613:
[----:B------:R-:W-:Y:S05]  /*30b0*/  BSYNC.RECONVERGENT B0 ;  /* 0x0000000000007941 */ /* 0x000fea0003800200 */
.L_x_612:
[----:B------:R-:W-:Y:S01]  /*30c0*/  BAR.SYNC.DEFER_BLOCKING 0x0 ;  /* 0x0000000000007b1d */ /* 0x000fe20000010000 */
[----:B------:R-:W-:-:S05]  /*30d0*/  LEA R55, R55, R32, 0x6 ;  /* 0x0000002037377211 */ /* 0x000fca00078e30ff */
[----:B------:R-:W-:Y:S04]  /*30e0*/  BSSY.RECONVERGENT B0, `(.L_x_614) ;  /* 0x0000025000007945 */ /* 0x000fe80003800200 */
[----:B------:R-:W-:Y:S05]  /*30f0*/  @P0 BRA `(.L_x_615) ;  /* 0x00000000008c0947 */ /* 0x000fea0003800000 */
[----:B------:R-:W4:Y:S04]  /*3100*/  LDS.128 R28, [R54+0x400] ;  /* 0x00040000361c7984 */ /* 0x000f280000000c00 */
[----:B------:R-:W5:Y:S04]  /*3110*/  LDS.128 R20, [R54+0x800] ;  /* 0x0008000036147984 */ /* 0x000f680000000c00 */
[----:B-123--:R-:W1:Y:S01]  /*3120*/  LDS.128 R16, [R54+0xc00] ;  /* 0x000c000036107984 */ /* 0x00ee620000000c00 */
[----:B----4-:R-:W-:Y:S01]  /*3130*/  FADD.FTZ R60, R25, R29 ;  /* 0x0000001d193c7221 */ /* 0x010fe20000010000 */
[----:B------:R-:W-:Y:S01]  /*3140*/  FADD.FTZ R29, R26, R30 ;  /* 0x0000001e1a1d7221 */ /* 0x000fe20000010000 */
[----:B------:R-:W-:Y:S01]  /*3150*/  FADD.FTZ R28, R24, R28 ;  /* 0x0000001c181c7221 */ /* 0x000fe20000010000 */
[----:B------:R-:W-:Y:S01]  /*3160*/  FADD.FTZ R30, R27, R31 ;  /* 0x0000001f1b1e7221 */ /* 0x000fe20000010000 */
[----:B-----5:R-:W-:Y:S01]  /*3170*/  FADD.FTZ R60, R60, R21 ;  /* 0x000000153c3c7221 */ /* 0x020fe20000010000 */
[----:B------:R-:W2:Y:S01]  /*3180*/  LDS.128 R24, [R54+0x1000] ;  /* 0x0010000036187984 */ /* 0x000ea20000000c00 */
[----:B------:R-:W-:Y:S01]  /*3190*/  FADD.FTZ R31, R28, R20 ;  /* 0x000000141c1f7221 */ /* 0x000fe20000010000 */
[----:B------:R-:W-:Y:S01]  /*31a0*/  FADD.FTZ R29, R29, R22 ;  /* 0x000000161d1d7221 */ /* 0x000fe20000010000 */
[----:B------:R-:W-:Y:S01]  /*31b0*/  FADD.FTZ R30, R30, R23 ;  /* 0x000000171e1e7221 */ /* 0x000fe20000010000 */
[----:B-1----:R-:W-:Y:S01]  /*31c0*/  FADD.FTZ R20, R60, R17 ;  /* 0x000000113c147221 */ /* 0x002fe20000010000 */
[----:B------:R-:W-:Y:S01]  /*31d0*/  FADD.FTZ R31, R31, R16 ;  /* 0x000000101f1f7221 */ /* 0x000fe20000010000 */
[----:B------:R-:W-:Y:S01]  /*31e0*/  FADD.FTZ R29, R29, R18 ;  /* 0x000000121d1d7221 */ /* 0x000fe20000010000 */
[----:B------:R-:W-:-:S02]  /*31f0*/  FADD.FTZ R60, R30, R19 ;  /* 0x000000131e3c7221 */ /* 0x000fc40000010000 */
[----:B------:R-:W1:Y:S01]  /*3200*/  LDS.128 R16, [R54+0x1400] ;  /* 0x0014000036107984 */ /* 0x000e620000000c00 */
[----:B--2---:R-:W-:Y:S01]  /*3210*/  FADD.FTZ R61, R31, R24 ;  /* 0x000000181f3d7221 */ /* 0x004fe20000010000 */
[----:B------:R-:W-:Y:S01]  /*3220*/  FADD.FTZ R24, R20, R25 ;  /* 0x0000001914187221 */ /* 0x000fe20000010000 */
[----:B------:R-:W-:Y:S01]  /*3230*/  FADD.FTZ R25, R29, R26 ;  /* 0x0000001a1d197221 */ /* 0x000fe20000010000 */
[----:B------:R-:W2:Y:S01]  /*3240*/  LDS.128 R20, [R54+0x1800] ;  /* 0x0018000036147984 */ /* 0x000ea20000000c00 */
[----:B------:R-:W-:-:S03]  /*3250*/  FADD.FTZ R60, R60, R27 ;  /* 0x0000001b3c3c7221 */ /* 0x000fc60000010000 */
[----:B------:R-:W3:Y:S01]  /*3260*/  LDS.128 R28, [R54+0x1c00] ;  /* 0x001c0000361c7984 */ /* 0x000ee20000000c00 */
        /* <DEDUP_REMOVED lines=11> */
[----:B------:R-:W-:-:S07]  /*3320*/  FADD.FTZ R27, R60, R31 ;  /* 0x0000001f3c1b7221 */ /* 0x000fce0000010000 */
.L_x_615:
[----:B------:R-:W-:Y:S05]  /*3330*/  BSYNC.RECONVERGENT B0 ;  /* 0x0000000000007941 */ /* 0x000fea0003800200 */
.L_x_614:
[----:B------:R-:W-:Y:S04]  /*3340*/  BSSY.RECONVERGENT B0, `(.L_x_616) ;  /* 0x000001c000007945 */ /* 0x000fe80003800200 */
[----:B------:R-:W-:Y:S05]  /*3350*/  @P0 BRA `(.L_x_617) ;  /* 0x0000000000680947 */ /* 0x000fea0003800000 */
[----:B-1-3--:R-:W1:Y:S08]  /*3360*/  LDC.64 R16, c[0x0][0x3f8] ;  /* 0x0000fe00ff107b82 */ /* 0x00ae700000000a00 */
[----:B--2---:R-:W2:Y:S01]  /*3370*/  LDC.64 R18, c[0x0][0x3d8] ;  /* 0x0000f600ff127b82 */ /* 0x004ea20000000a00 */
[----:B-1----:R-:W-:Y:S01]  /*3380*/  IMAD.WIDE.U32 R20, R16, 0x3, RZ ;  /* 0x0000000310147825 */ /* 0x002fe200078e00ff */
[----:B------:R-:W-:-:S02]  /*3390*/  LEA R29, R17, R17, 0x1 ;  /* 0x00000011111d7211 */ /* 0x000fc400078e08ff */
[----:B------:R-:W-:Y:S02]  /*33a0*/  LEA.HI R23, P0, R17, R16, RZ, 0x1 ;  /* 0x0000001011177211 */ /* 0x000fe400078108ff */
[----:B------:R-:W-:Y:S02]  /*33b0*/  IADD3 R21, PT, PT, R21, R29, RZ ;  /* 0x0000001d15157210 */ /* 0x000fe40007ffe0ff */
[----:B------:R-:W-:Y:S01]  /*33c0*/  IADD3.X R22, PT, PT, RZ, R17, RZ, P0, !PT ;  /* 0x00000011ff167210 */ /* 0x000fe200007fe4ff */
[----:B--2---:R-:W-:Y:S01]  /*33d0*/  IMAD.WIDE R18, R55, 0x4, R18 ;  /* 0x0000000437127825 */ /* 0x004fe200078e0212 */
        /* <DEDUP_REMOVED lines=18> */
.L_x_617:
[----:B------:R-:W-:Y:S05]  /*3500*/  BSYNC.RECONVERGENT B0 ;  /* 0x0000000000007941 */ /* 0x000fea0003800200 */
.L_x_616:
[----:B------:R-:W-:Y:S05]  /*3510*/  @!P3 BRA `(.L_x_618) ;  /* 0x000000080090b947 */ /* 0x000fea0003800000 */
[----:B------:R-:W5:Y:S01]  /*3520*/  LDC.64 R54, c[0x0][0x3d0] ;  /* 0x0000f400ff367b82 */ /* 0x000f620000000a00 */
[----:B---34-:R-:W-:Y:S02]  /*3530*/  LOP3.LUT R16, R45, 0x1, RZ, 0xc0, !PT ;  /* 0x000000012d107812 */ /* 0x018fe400078ec0ff */
[----:B------:R-:W-:-:S03]  /*3540*/  ISETP.GE.U32.AND P3, PT, R4, 0x8, PT ;  /* 0x000000080400780c */ /* 0x000fc60003f66070 */
[----:B--2---:R-:W-:-:S04]  /*3550*/  IMAD R19, R16, R3, RZ ;  /* 0x0000000310137224 */ /* 0x004fc800078e02ff */
[----:B------:R-:W-:-:S05]  /*3560*/  IMAD R16, R19, R4, RZ ;  /* 0x0000000413107224 */ /* 0x000fca00078e02ff */
[----:B-1----:R-:W-:-:S05]  /*3570*/  SHF.L.U32 R17, R16, 0x1, RZ ;  /* 0x0000000110117819 */ /* 0x002fca00000006ff */
[----:B-----5:R-:W-:Y:S01]  /*3580*/  IMAD.WIDE R54, R17, 0x4, R54 ;  /* 0x0000000411367825 */ /* 0x020fe200078e0236 */
[----:B------:R-:W-:Y:S06]  /*3590*/  @P2 BRA `(.L_x_619) ;  /* 0x0000000000502947 */ /* 0x000fec0003800000 */
[----:B------:R-:W1:Y:S01]  /*35a0*/  LDC.64 R16, c[0x0][0x3c8] ;  /* 0x0000f200ff107b82 */ /* 0x000e620000000a00 */
[----:B------:R-:W-:Y:S01]  /*35b0*/  LOP3.LUT P0, R20, R45, 0x2, RZ, 0xc0, !PT ;  /* 0x000000022d147812 */ /* 0x000fe2000780c0ff */
[----:B------:R-:W-:Y:S01]  /*35c0*/  IMAD R21, R3, UR10, R0 ;  /* 0x0000000a03157c24 */ /* 0x000fe2000f8e0200 */
[----:B------:R-:W-:Y:S02]  /*35d0*/  IADD3 R19, PT, PT, R19, R0, RZ ;  /* 0x0000000013137210 */ /* 0x000fe40007ffe0ff */
[----:B------:R-:W-:-:S04]  /*35e0*/  SEL R23, R4, RZ, !P0 ;  /* 0x000000ff04177207 */ /* 0x000fc80004000000 */
[----:B------:R-:W-:Y:S01]  /*35f0*/  ISETP.NE.AND P0, PT, R23, -0x1, PT ;  /* 0xffffffff1700780c */ /* 0x000fe20003f05270 */
[----:B-1----:R-:W-:-:S04]  /*3600*/  IMAD.WIDE.U32 R16, R19, 0x4, R16 ;  /* 0x0000000413107825 */ /* 0x002fc800078e0010 */
        /* <DEDUP_REMOVED lines=8> */
.L_x_620:
[----:B-1----:R-:W2:Y:S04]  /*3690*/  LDG.E.STRONG.GPU R18, desc[UR8][R16.64] ;  /* 0x0000000810127981 */ /* 0x002ea8000c1ef900 */
[----:B--2---:R-:W-:Y:S01]  /*36a0*/  CCTL.IVALL ;  /* 0x00000000ff00798f */ /* 0x004fe20002000000 */
[----:B------:R-:W-:Y:S05]  /*36b0*/  YIELD ;  /* 0x0000000000007946 */ /* 0x000fea0003800000 */
[----:B------:R-:W-:-:S13]  /*36c0*/  ISETP.NE.AND P0, PT, R18, R23, PT ;  /* 0x000000171200720c */ /* 0x000fda0003f05270 */
[----:B------:R-:W-:Y:S05]  /*36d0*/  @P0 BRA `(.L_x_620) ;  /* 0xfffffffc00ec0947 */ /* 0x000fea000383ffff */
.L_x_619:
[----:B------:R-:W-:Y:S05]  /*36e0*/  WARPSYNC.ALL ;  /* 0x0000000000007948 */ /* 0x000fea0003800000 */
[----:B------:R-:W-:Y:S01]  /*36f0*/  BAR.SYNC.DEFER_BLOCKING 0x0 ;  /* 0x0000000000007b1d */ /* 0x000fe20000010000 */
[----:B------:R-:W-:-:S05]  /*3700*/  HFMA2 R25, -RZ, RZ, 0, 0 ;  /* 0x00000000ff197431 */ /* 0x000fca00000001ff */
        /* <DEDUP_REMOVED lines=8> */
[----:B------:R-:W-:Y:S01]  /*3790*/  MOV R23, RZ ;  /* 0x000000ff00177202 */ /* 0x000fe20000000f00 */
[----:B------:R-:W-:Y:S01]  /*37a0*/  UIADD3 UR5, UPT, UPT, -UR10, URZ, URZ ;  /* 0x000000ff0a057290 */ /* 0x000fe2000fffe1ff */
[----:B------:R-:W-:Y:S02]  /*37b0*/  MOV R24, R0 ;  /* 0x0000000000187202 */ /* 0x000fe40000000f00 */
[----:B------:R-:W-:-:S09]  /*37c0*/  LOP3.LUT R25, R4, 0x7ffffff8, RZ, 0xc0, !PT ;  /* 0x7ffffff804197812 */ /* 0x000fd200078ec0ff */
.L_x_622:
[----:B------:R-:W-:Y:S02]  /*37d0*/  ISETP.EQ.OR P0, PT, RZ, UR5, P2 ;  /* 0x00000005ff007c0c */ /* 0x000fe40009702670 */
[----:B-1----:R-:W-:-:S04]  /*37e0*/  IADD3 R16, PT, PT, R23, 0x1, RZ ;  /* 0x0000000117107810 */ /* 0x002fc80007ffe0ff */
[----:B------:R-:W-:-:S07]  /*37f0*/  ISETP.EQ.OR P4, PT, R16, UR10, P2 ;  /* 0x0000000a10007c0c */ /* 0x000fce0009782670 */
[----:B------:R-:W-:-:S06]  /*3800*/  @!P0 IMAD.WIDE.U32 R16, R24, 0x8, R54 ;  /* 0x0000000818108825 */ /* 0x000fcc00078e0036 */
[----:B------:R-:W0:Y:S01]  /*3810*/  @!P0 LDG.E.64 R16, desc[UR8][R16.64] ;  /* 0x0000000810108981 */ /* 0x000e22000c1e1b00 */
[----:B------:R-:W-:-:S06]  /*3820*/  @!P4 IMAD.WIDE.U32 R20, R22, 0x8, R54 ;  /* 0x000000081614c825 */ /* 0x000fcc00078e0036 */
[----:B------:R-:W2:Y:S01]  /*3830*/  @!P4 LDG.E.64 R20, desc[UR8][R20.64] ;  /* 0x000000081414c981 */ /* 0x000ea2000c1e1b00 */
[C---:B------:R-:W-:Y:S02]  /*3840*/  IADD3 R18, PT, PT, R23.reuse, 0x2, RZ ;  /* 0x0000000217127810 */ /* 0x040fe40007ffe0ff */
[C---:B------:R-:W-:Y:S02]  /*3850*/  IADD3 R60, PT, PT, R23.reuse, 0x4, RZ ;  /* 0x00000004173c7810 */ /* 0x040fe40007ffe0ff */
[----:B------:R-:W-:Y:S02]  /*3860*/  ISETP.EQ.OR P6, PT, R18, UR10, P2 ;  /* 0x0000000a12007c0c */ /* 0x000fe400097c2670 */
[----:B------:R-:W-:-:S04]  /*3870*/  IADD3 R18, PT, PT, R23, 0x3, RZ ;  /* 0x0000000317127810 */ /* 0x000fc80007ffe0ff */
[----:B------:R-:W-:-:S07]  /*3880*/  ISETP.EQ.OR P3, PT, R18, UR10, P2 ;  /* 0x0000000a12007c0c */ /* 0x000fce0009762670 */
[----:B------:R-:W-:-:S06]  /*3890*/  @!P6 IMAD.WIDE.U32 R18, R26, 0x8, R54 ;  /* 0x000000081a12e825 */ /* 0x000fcc00078e0036 */
[----:B------:R-:W3:Y:S01]  /*38a0*/  @!P6 LDG.E.64 R18, desc[UR8][R18.64] ;  /* 0x000000081212e981 */ /* 0x000ee2000c1e1b00 */
[----:B0-----:R-:W-:Y:S01]  /*38b0*/  @!P0 FADD.FTZ R14, R14, R16 ;  /* 0x000000100e0e8221 */ /* 0x001fe20000010000 */
[----:B------:R-:W-:Y:S01]  /*38c0*/  @!P0 FADD.FTZ R15, R15, R17 ;  /* 0x000000110f0f8221 */ /* 0x000fe20000010000 */
[----:B------:R-:W-:Y:S01]  /*38d0*/  @!P3 IMAD.WIDE.U32 R16, R27, 0x8, R54 ;  /* 0x000000081b10b825 */ /* 0x000fe200078e0036 */
[----:B------:R-:W-:-:S03]  /*38e0*/  ISETP.EQ.OR P0, PT, R60, UR10, P2 ;  /* 0x0000000a3c007c0c */ /* 0x000fc60009702670 */
[----:B--2---:R-:W-:Y:S02]  /*38f0*/  @!P4 FADD.FTZ R14, R14, R20 ;  /* 0x000000140e0ec221 */ /* 0x004fe40000010000 */
[----:B------:R-:W2:Y:S01]  /*3900*/  @!P3 LDG.E.64 R16, desc[UR8][R16.64] ;  /* 0x000000081010b981 */ /* 0x000ea2000c1e1b00 */
[----:B------:R-:W-:-:S07]  /*3910*/  @!P4 FADD.FTZ R15, R15, R21 ;  /* 0x000000150f0fc221 */ /* 0x000fce0000010000 */
[----:B------:R-:W-:-:S06]  /*3920*/  @!P0 IMAD.WIDE.U32 R20, R28, 0x8, R54 ;  /* 0x000000081c148825 */ /* 0x000fcc00078e0036 */
[----:B------:R-:W4:Y:S01]  /*3930*/  @!P0 LDG.E.64 R20, desc[UR8][R20.64] ;  /* 0x0000000814148981 */ /* 0x000f22000c1e1b00 */
[----:B------:R-:W-:Y:S01]  /*3940*/  IADD3 R60, PT, PT, R23, 0x5, RZ ;  /* 0x00000005173c7810 */ /* 0x000fe20007ffe0ff */
[----:B---3--:R-:W-:Y:S01]  /*3950*/  @!P6 FADD.FTZ R14, R14, R18 ;  /* 0x000000120e0ee221 */ /* 0x008fe20000010000 */
[----:B------:R-:W-:Y:S02]  /*3960*/  @!P6 FADD.FTZ R15, R15, R19 ;  /* 0x000000130f0fe221 */ /* 0x000fe40000010000 */
[----:B------:R-:W-:Y:S02]  /*3970*/  ISETP.EQ.OR P6, PT, R60, UR10, P2 ;  /* 0x0000000a3c007c0c */ /* 0x000fe400097c2670 */
[----:B------:R-:W-:-:S04]  /*3980*/  IADD3 R18, PT, PT, R23, 0x6, RZ ;  /* 0x0000000617127810 */ /* 0x000fc80007ffe0ff */
[----:B------:R-:W-:-:S13]  /*3990*/  ISETP.EQ.OR P4, PT, R18, UR10, P2 ;  /* 0x0000000a12007c0c */ /* 0x000fda0009782670 */
[----:B------:R-:W-:-:S06]  /*39a0*/  @!P4 IMAD.WIDE.U32 R18, R31, 0x8, R54 ;  /* 0x000000081f12c825 */ /* 0x000fcc00078e0036 */
[----:B------:R-:W3:Y:S01]  /*39b0*/  @!P4 LDG.E.64 R18, desc[UR8][R18.64] ;  /* 0x000000081212c981 */ /* 0x000ee2000c1e1b00 */
[----:B--2---:R-:W-:Y:S01]  /*39c0*/  @!P3 FADD.FTZ R14, R14, R16 ;  /* 0x000000100e0eb221 */ /* 0x004fe20000010000 */
[----:B------:R-:W-:Y:S01]  /*39d0*/  IADD3 R16, PT, PT, R23, 0x7, RZ ;  /* 0x0000000717107810 */ /* 0x000fe20007ffe0ff */
[----:B------:R-:W-:-:S03]  /*39e0*/  @!P3 FADD.FTZ R15, R15, R17 ;  /* 0x000000110f0fb221 */ /* 0x000fc60000010000 */
[----:B------:R-:W-:Y:S01]  /*39f0*/  ISETP.EQ.OR P3, PT, R16, UR10, P2 ;  /* 0x0000000a10007c0c */ /* 0x000fe20009762670 */
[----:B------:R-:W-:-:S06]  /*3a00*/  @!P6 IMAD.WIDE.U32 R16, R30, 0x8, R54 ;  /* 0x000000081e10e825 */ /* 0x000fcc00078e0036 */
[----:B------:R-:W2:Y:S01]  /*3a10*/  @!P6 LDG.E.64 R16, desc[UR8][R16.64] ;  /* 0x000000081010e981 */ /* 0x000ea2000c1e1b00 */
[----:B----4-:R-:W-:Y:S01]  /*3a20*/  @!P0 FADD.FTZ R14, R14, R20 ;  /* 0x000000140e0e8221 */ /* 0x010fe20000010000 */
[----:B------:R-:W-:-:S04]  /*3a30*/  @!P0 FADD.FTZ R15, R15, R21 ;  /* 0x000000150f0f8221 */ /* 0x000fc80000010000 */
[----:B------:R-:W-:-:S06]  /*3a40*/  @!P3 IMAD.WIDE.U32 R20, R29, 0x8, R54 ;  /* 0x000000081d14b825 */ /* 0x000fcc00078e0036 */
[----:B------:R-:W4:Y:S01]  /*3a50*/  @!P3 LDG.E.64 R20, desc[UR8][R20.64] ;  /* 0x000000081414b981 */ /* 0x000f22000c1e1b00 */
[----:B------:R-:W-:-:S04]  /*3a60*/  IADD3 R23, PT, PT, R23, 0x8, RZ ;  /* 0x0000000817177810 */ /* 0x000fc80007ffe0ff */
[----:B------:R-:W-:Y:S01]  /*3a70*/  ISETP.NE.AND P0, PT, R23, R25, PT ;  /* 0x000000191700720c */ /* 0x000fe20003f05270 */
[----:B------:R-:W-:Y:S01]  /*3a80*/  UIADD3 UR5, UPT, UPT, UR5, 0x8, URZ ;  /* 0x0000000805057890 */ /* 0x000fe2000fffe0ff */
[C---:B------:R-:W-:Y:S02]  /*3a90*/  LEA R24, R3.reuse, R24, 0x3 ;  /* 0x0000001803187211 */ /* 0x040fe400078e18ff */
[C---:B------:R-:W-:Y:S02]  /*3aa0*/  LEA R22, R3.reuse, R22, 0x3 ;  /* 0x0000001603167211 */ /* 0x040fe400078e18ff */
[C---:B------:R-:W-:Y:S02]  /*3ab0*/  LEA R26, R3.reuse, R26, 0x3 ;  /* 0x0000001a031a7211 */ /* 0x040fe400078e18ff */
[C---:B------:R-:W-:Y:S02]  /*3ac0*/  LEA R27, R3.reuse, R27, 0x3 ;  /* 0x0000001b031b7211 */ /* 0x040fe400078e18ff */
[----:B------:R-:W-:-:S02]  /*3ad0*/  LEA R28, R3, R28, 0x3 ;  /* 0x0000001c031c7211 */ /* 0x000fc400078e18ff */
[C---:B------:R-:W-:Y:S02]  /*3ae0*/  LEA R30, R3.reuse, R30, 0x3 ;  /* 0x0000001e031e7211 */ /* 0x040fe400078e18ff */
[C---:B------:R-:W-:Y:S02]  /*3af0*/  LEA R31, R3.reuse, R31, 0x3 ;  /* 0x0000001f031f7211 */ /* 0x040fe400078e18ff */
[----:B------:R-:W-:Y:S01]  /*3b00*/  LEA R29, R3, R29, 0x3 ;  /* 0x0000001d031d7211 */ /* 0x000fe200078e18ff */
[----:B--2---:R-:W-:Y:S01]  /*3b10*/  @!P6 FADD.FTZ R14, R14, R16 ;  /* 0x000000100e0ee221 */ /* 0x004fe20000010000 */
[----:B------:R-:W-:-:S03]  /*3b20*/  @!P6 FADD.FTZ R15, R15, R17 ;  /* 0x000000110f0fe221 */ /* 0x000fc60000010000 */
[----:B---3--:R-:W-:Y:S01]  /*3b30*/  @!P4 FADD.FTZ R14, R14, R18 ;  /* 0x000000120e0ec221 */ /* 0x008fe20000010000 */
[----:B------:R-:W-:-:S03]  /*3b40*/  @!P4 FADD.FTZ R15, R15, R19 ;  /* 0x000000130f0fc221 */ /* 0x000fc60000010000 */
[----:B----4-:R-:W-:Y:S01]  /*3b50*/  @!P3 FADD.FTZ R14, R14, R20 ;  /* 0x000000140e0eb221 */ /* 0x010fe20000010000 */
[----:B------:R-:W-:Y:S01]  /*3b60*/  @!P3 FADD.FTZ R15, R15, R21 ;  /* 0x000000150f0fb221 */ /* 0x000fe20000010000 */
[----:B------:R-:W-:Y:S06]  /*3b70*/  @P0 BRA `(.L_x_622) ;  /* 0xfffffffc00140947 */ /* 0x000fec000383ffff */
.L_x_621:
[----:B-1----:R-:W-:-:S13]  /*3b80*/  LOP3.LUT P0, R16, R4, 0x7, RZ, 0xc0, !PT ;  /* 0x0000000704107812 */ /* 0x002fda000780c0ff */
        /* <DEDUP_REMOVED lines=8> */
[----:B------:R-:W0:Y:S01]  /*3c10*/  @!P6 LDG.E.64 R16, desc[UR8][R16.64] ;  /* 0x000000081010e981 */ /* 0x000e22000c1e1b00 */
[C---:B------:R-:W-:Y:S02]  /*3c20*/  IADD3 R19, PT, PT, R25.reuse, 0x1, RZ ;  /* 0x0000000119137810 */ /* 0x040fe40007ffe0ff */
[----:B------:R-:W-:Y:S02]  /*3c30*/  IADD3 R21, PT, PT, R25, 0x2, RZ ;  /* 0x0000000219157810 */ /* 0x000fe40007ffe0ff */
[----:B------:R-:W-:Y:S02]  /*3c40*/  ISETP.EQ.OR P4, PT, R19, UR10, P2 ;  /* 0x0000000a13007c0c */ /* 0x000fe40009782670 */
[----:B------:R-:W-:Y:S02]  /*3c50*/  IADD3 R23, PT, PT, R25, 0x3, RZ ;  /* 0x0000000319177810 */ /* 0x000fe40007ffe0ff */
[----:B------:R-:W-:-:S09]  /*3c60*/  ISETP.EQ.OR P3, PT, R21, UR10, P2 ;  /* 0x0000000a15007c0c */ /* 0x000fd20009762670 */
[----:B------:R-:W-:-:S04]  /*3c70*/  @!P4 IMAD R19, R19, R3, R0 ;  /* 0x000000031313c224 */ /* 0x000fc800078e0200 */
[----:B------:R-:W-:Y:S02]  /*3c80*/  @!P3 IMAD R21, R21, R3, R0 ;  /* 0x000000031515b224 */ /* 0x000fe400078e0200 */
[----:B0-----:R-:W-:Y:S01]  /*3c90*/  @!P6 FADD.FTZ R14, R14, R16 ;  /* 0x000000100e0ee221 */ /* 0x001fe20000010000 */
[----:B------:R-:W-:Y:S01]  /*3ca0*/  @!P6 FADD.FTZ R15, R15, R17 ;  /* 0x000000110f0fe221 */ /* 0x000fe20000010000 */
[----:B------:R-:W-:Y:S01]  /*3cb0*/  ISETP.EQ.OR P6, PT, R23, UR10, P2 ;  /* 0x0000000a17007c0c */ /* 0x000fe200097c2670 */
[----:B------:R-:W-:-:S04]  /*3cc0*/  @!P4 IMAD.WIDE.U32 R16, R19, 0x8, R54 ;  /* 0x000000081310c825 */ /* 0x000fc800078e0036 */
[----:B------:R-:W-:Y:S02]  /*3cd0*/  @!P3 IMAD.WIDE.U32 R18, R21, 0x8, R54 ;  /* 0x000000081512b825 */ /* 0x000fe400078e0036 */
[----:B------:R-:W2:Y:S04]  /*3ce0*/  @!P4 LDG.E.64 R16, desc[UR8][R16.64] ;  /* 0x000000081010c981 */ /* 0x000ea8000c1e1b00 */
[----:B------:R-:W3:Y:S02]  /*3cf0*/  @!P3 LDG.E.64 R18, desc[UR8][R18.64] ;  /* 0x000000081212b981 */ /* 0x000ee4000c1e1b00 */
        /* <DEDUP_REMOVED lines=10> */
.L_x_623:
        /* <DEDUP_REMOVED lines=11> */
[----:B------:R-:W0:Y:S04]  /*3e50*/  @!P3 LDG.E.64 R16, desc[UR8][R16.64] ;  /* 0x000000081010b981 */ /* 0x000e28000c1e1b00 */
[----:B------:R-:W2:Y:S01]  /*3e60*/  @!P0 LDG.E.64 R18, desc[UR8][R18.64] ;  /* 0x0000000812128981 */ /* 0x000ea2000c1e1b00 */
[----:B------:R-:W-:Y:S01]  /*3e70*/  IADD3 R25, PT, PT, R25, 0x2, RZ ;  /* 0x0000000219197810 */ /* 0x000fe20007ffe0ff */
[----:B0-----:R-:W-:Y:S01]  /*3e80*/  @!P3 FADD.FTZ R14, R14, R16 ;  /* 0x000000100e0eb221 */ /* 0x001fe20000010000 */
[----:B------:R-:W-:-:S03]  /*3e90*/  @!P3 FADD.FTZ R15, R15, R17 ;  /* 0x000000110f0fb221 */ /* 0x000fc60000010000 */
[----:B--2---:R-:W-:Y:S01]  /*3ea0*/  @!P0 FADD.FTZ R14, R14, R18 ;  /* 0x000000120e0e8221 */ /* 0x004fe20000010000 */
[----:B------:R-:W-:-:S07]  /*3eb0*/  @!P0 FADD.FTZ R15, R15, R19 ;  /* 0x000000130f0f8221 */ /* 0x000fce0000010000 */
.L_x_624:
[----:B------:R-:W-:Y:S01]  /*3ec0*/  ISETP.EQ.OR P0, PT, R25, UR10, P2 ;  /* 0x0000000a19007c0c */ /* 0x000fe20009702670 */
[----:B------:R-:W-:Y:S03]  /*3ed0*/  BSSY.RECONVERGENT B0, `(.L_x_618) ;  /* 0x0000008000007945 */ /* 0x000fe60003800200 */
[----:B------:R-:W-:-:S13]  /*3ee0*/  ISETP.NE.U32.OR P0, PT, R20, 0x1, P0 ;  /* 0x000000011400780c */ /* 0x000fda0000705470 */
[----:B------:R-:W-:Y:S05]  /*3ef0*/  @P0 BRA `(.L_x_625) ;  /* 0x0000000000140947 */ /* 0x000fea0003800000 */
[----:B------:R-:W-:-:S04]  /*3f00*/  IMAD R17, R3, R25, R0 ;  /* 0x0000001903117224 */ /* 0x000fc800078e0200 */
[----:B------:R-:W-:-:S06]  /*3f10*/  IMAD.WIDE.U32 R16, R17, 0x8, R54 ;  /* 0x0000000811107825 */ /* 0x000fcc00078e0036 */
[----:B------:R-:W0:Y:S02]  /*3f20*/  LDG.E.64 R16, desc[UR8][R16.64] ;  /* 0x0000000810107981 */ /* 0x000e24000c1e1b00 */
[----:B0-----:R-:W-:Y:S01]  /*3f30*/  FADD.FTZ R14, R14, R16 ;  /* 0x000000100e0e7221 */ /* 0x001fe20000010000 */
[----:B------:R-:W-:-:S07]  /*3f40*/  FADD.FTZ R15, R15, R17 ;  /* 0x000000110f0f7221 */ /* 0x000fce0000010000 */
.L_x_625:
[----:B------:R-:W-:Y:S05]  /*3f50*/  BSYNC.RECONVERGENT B0 ;  /* 0x0000000000007941 */ /* 0x000fea0003800200 */
.L_x_618:
[----:B------:R-:W5:Y:S01]  /*3f60*/  S2UR UR6, SR_CgaCtaId ;  /* 0x00000000000679c3 */ /* 0x000f620000008800 */
[----:B------:R-:W-:Y:S01]  /*3f70*/  UMOV UR5, 0x400 ;  /* 0x0000040000057882 */ /* 0x000fe20000000000 */
[----:B------:R-:W0:Y:S01]  /*3f80*/  LDCU.64 UR12, c[0x0][0x400] ;  /* 0x00008000ff0c77ac */ /* 0x000e220008000a00 */
[----:B---34-:R-:W-:Y:S01]  /*3f90*/  SHF.R.U32.HI R16, RZ, 0x6, R32 ;  /* 0x00000006ff107819 */ /* 0x018fe20000011620 */
[----:B------:R-:W-:Y:S02]  /*3fa0*/  HADD2.F32 R27, -RZ, R41.H0_H0 ;  /* 0x20000029ff1b7230 */ /* 0x000fe40000004100 */
[--C-:B------:R-:W-:Y:S02]  /*3fb0*/  HADD2.F32 R25, -RZ, R37.reuse.H0_H0 ;  /* 0x20000025ff197230 */ /* 0x100fe40000004100 */
[----:B-1----:R-:W1:Y:S01]  /*3fc0*/  LDC R17, c[0x0][0x41c] ;  /* 0x00010700ff117b82 */ /* 0x002e620000000800 */
[----:B------:R-:W-:Y:S02]  /*3fd0*/  HADD2.F32 R18, -RZ, R50.H1_H1 ;  /* 0x30000032ff127230 */ /* 0x000fe40000004100 */
[----:B------:R-:W-:Y:S01]  /*3fe0*/  FADD.FTZ R60, -R8, R27 ;  /* 0x0000001b083c7221 */ /* 0x000fe20000010100 */
[----:B------:R-:W-:-:S02]  /*3ff0*/  HADD2.F32 R37, -RZ, R37.H1_H1 ;  /* 0x30000025ff257230 */ /* 0x000fc40000004100 */
[C---:B------:R-:W-:Y:S01]  /*4000*/  FADD.FTZ R26, -R8.reuse, R25 ;  /* 0x00000019081a7221 */ /* 0x040fe20000010100 */
[--C-:B------:R-:W-:Y:S02]  /*4010*/  HADD2.F32 R23, -RZ, R36.reuse.H0_H0 ;  /* 0x20000024ff177230 */ /* 0x100fe40000004100 */
[C---:B------:R-:W-:Y:S01]  /*4020*/  FADD.FTZ R27, -R8.reuse, R18 ;  /* 0x00000012081b7221 */ /* 0x040fe20000010100 */
[----:B------:R-:W-:Y:S02]  /*4030*/  HADD2.F32 R21, -RZ, R43.H0_H0 ;  /* 0x2000002bff157230 */ /* 0x000fe40000004100 */
[C---:B------:R-:W-:Y:S01]  /*4040*/  FADD.FTZ R25, -R8.reuse, R37 ;  /* 0x0000002508197221 */ /* 0x040fe20000010100 */
[----:B------:R-:W-:Y:S02]  /*4050*/  HADD2.F32 R31, -RZ, R36.H1_H1 ;  /* 0x30000024ff1f7230 */ /* 0x000fe40000004100 */
[----:B------:R-:W-:Y:S01]  /*4060*/  FADD.FTZ R24, -R8, R23 ;  /* 0x0000001708187221 */ /* 0x000fe20000010100 */
[----:B--2---:R-:W-:-:S02]  /*4070*/  HADD2.F32 R19, -RZ, R34.H0_H0 ;  /* 0x20000022ff137230 */ /* 0x004fc40000004100 */
[----:B------:R-:W-:Y:S02]  /*4080*/  HADD2.F32 R43, -RZ, R43.H1_H1 ;  /* 0x3000002bff2b7230 */ /* 0x000fe40000004100 */
[C---:B------:R-:W-:Y:S01]  /*4090*/  FADD.FTZ R23, -R8.reuse, R31 ;  /* 0x0000001f08177221 */ /* 0x040fe20000010100 */
[----:B------:R-:W-:Y:S01]  /*40a0*/  HADD2.F32 R29, -RZ, R34.H1_H1 ;  /* 0x30000022ff1d7230 */ /* 0x000fe20000004100 */
[----:B-----5:R-:W-:Y:S01]  /*40b0*/  ULEA UR5, UR6, UR5, 0x18 ;  /* 0x0000000506057291 */ /* 0x020fe2000f8ec0ff */
[----:B------:R-:W-:Y:S01]  /*40c0*/  HADD2.F32 R41, -RZ, R41.H1_H1 ;  /* 0x30000029ff297230 */ /* 0x000fe20000004100 */
[----:B------:R-:W2:Y:S01]  /*40d0*/  LDCU UR6, c[0x0][0x42c] ;  /* 0x00008580ff0677ac */ /* 0x000ea20008000800 */
[--C-:B------:R-:W-:Y:S02]  /*40e0*/  HADD2.F32 R55, -RZ, R39.reuse.H0_H0 ;  /* 0x20000027ff377230 */ /* 0x100fe40000004100 */
[----:B------:R-:W-:Y:S01]  /*40f0*/  FADD.FTZ R22, -R8, R19 ;  /* 0x0000001308167221 */ /* 0x000fe20000010100 */
[----:B------:R-:W-:-:S02]  /*4100*/  HADD2.F32 R61, -RZ, R39.H1_H1 ;  /* 0x30000027ff3d7230 */ /* 0x000fc40000004100 */
[C---:B------:R-:W-:Y:S01]  /*4110*/  FADD.FTZ R39, -R8.reuse, R21 ;  /* 0x0000001508277221 */ /* 0x040fe20000010100 */
[----:B------:R-:W-:Y:S02]  /*4120*/  HADD2.F32 R28, -RZ, R50.H0_H0 ;  /* 0x20000032ff1c7230 */ /* 0x000fe40000004100 */
[C---:B------:R-:W-:Y:S01]  /*4130*/  FADD.FTZ R21, -R8.reuse, R43 ;  /* 0x0000002b08157221 */ /* 0x040fe20000010100 */
[----:B------:R-:W-:Y:S01]  /*4140*/  @!P2 STS.64 [UR5+0x98], R14 ;  /* 0x0000980eff00a988 */ /* 0x000fe20008000a05 */
[----:B-1----:R-:W-:Y:S02]  /*4150*/  IMAD R16, R17, UR10, R16 ;  /* 0x0000000a11107c24 */ /* 0x002fe4000f8e0210 */
[----:B------:R-:W-:Y:S01]  /*4160*/  FADD.FTZ R19, -R8, R29 ;  /* 0x0000001d08137221 */ /* 0x000fe20000010100 */
[--C-:B------:R-:W-:Y:S01]  /*4170*/  HADD2.F32 R17, -RZ, R53.reuse.H0_H0 ;  /* 0x20000035ff117230 */ /* 0x100fe20000004100 */
[----:B------:R-:W-:Y:S01]  /*4180*/  BAR.SYNC.DEFER_BLOCKING 0x0 ;  /* 0x0000000000007b1d */ /* 0x000fe20000010000 */
[----:B------:R-:W-:Y:S01]  /*4190*/  HADD2.F32 R53, -RZ, R53.H1_H1 ;  /* 0x30000035ff357230 */ /* 0x000fe20000004100 */
[----:B------:R-:W-:Y:S01]  /*41a0*/  IADD3 R37, PT, PT, R16, 0x8, RZ ;  /* 0x0000000810257810 */ /* 0x000fe20007ffe0ff */
[----:B------:R-:W-:Y:S01]  /*41b0*/  FADD.FTZ R54, -R8, R41 ;  /* 0x0000002908367221 */ /* 0x000fe20000010100 */
[----:B------:R-:W-:Y:S01]  /*41c0*/  IADD3 R18, PT, PT, R16, 0x10, RZ ;  /* 0x0000001010127810 */ /* 0x000fe20007ffe0ff */
[----:B------:R-:W-:Y:S01]  /*41d0*/  FADD.FTZ R50, -R8, R55 ;  /* 0x0000003708327221 */ /* 0x000fe20000010100 */
[----:B0-----:R-:W-:Y:S01]  /*41e0*/  ISETP.GE.U32.AND P0, PT, R16, UR12, PT ;  /* 0x0000000c10007c0c */ /* 0x001fe2000bf06070 */
[C---:B------:R-:W-:Y:S01]  /*41f0*/  FADD.FTZ R36, -R8.reuse, R61 ;  /* 0x0000003d08247221 */ /* 0x040fe20000010100 */
[----:B------:R-:W-:Y:S01]  /*4200*/  SHF.R.S32.HI R20, RZ, 0x1f, R16 ;  /* 0x0000001fff147819 */ /* 0x000fe20000011410 */
[C---:B------:R-:W-:Y:S01]  /*4210*/  FADD.FTZ R28, -R8.reuse, R28 ;  /* 0x0000001c081c7221 */ /* 0x040fe20000010100 */
[----:B------:R-:W-:Y:S01]  /*4220*/  ISETP.GE.U32.AND P2, PT, R37, UR12, PT ;  /* 0x0000000c25007c0c */ /* 0x000fe2000bf46070 */
[----:B------:R-:W-:Y:S01]  /*4230*/  FADD.FTZ R17, -R8, R17 ;  /* 0x0000001108117221 */ /* 0x000fe20000010100 */
[----:B------:R-:W-:Y:S01]  /*4240*/  ISETP.GE.U32.AND P3, PT, R18, UR12, PT ;  /* 0x0000000c12007c0c */ /* 0x000fe2000bf66070 */
[----:B------:R-:W-:Y:S01]  /*4250*/  FADD.FTZ R8, -R8, R53 ;  /* 0x0000003508087221 */ /* 0x000fe20000010100 */
[----:B------:R-:W-:Y:S01]  /*4260*/  SHF.R.S32.HI R34, RZ, 0x1f, R37 ;  /* 0x0000001fff227819 */ /* 0x000fe20000011425 */
[-C--:B------:R-:W-:Y:S01]  /*4270*/  FMUL.FTZ R39, R39, R9.reuse ;  /* 0x0000000927277220 */ /* 0x080fe20000410000 */
[----:B------:R-:W-:Y:S01]  /*4280*/  SHF.R.S32.HI R31, RZ, 0x1f, R18 ;  /* 0x0000001fff1f7819 */ /* 0x000fe20000011412 */
[----:B------:R-:W-:Y:S01]  /*4290*/  FMUL.FTZ R21, R21, R9 ;  /* 0x0000000915157220 */ /* 0x000fe20000410000 */
[----:B------:R-:W-:-:S02]  /*42a0*/  ISETP.GE.AND.EX P0, PT, R20, UR13, PT, P0 ;  /* 0x0000000d14007c0c */ /* 0x000fc4000bf06300 */
[----:B------:R-:W-:Y:S02]  /*42b0*/  ISETP.GE.AND.EX P2, PT, R34, UR13, PT, P2 ;  /* 0x0000000d22007c0c */ /* 0x000fe4000bf46320 */
[----:B------:R-:W-:Y:S01]  /*42c0*/  ISETP.GE.AND.EX P3, PT, R31, UR13, PT, P3 ;  /* 0x0000000d1f007c0c */ /* 0x000fe2000bf66330 */
[----:B------:R-:W2:Y:S02]  /*42d0*/  LDS.64 R14, [UR5+0x98] ;  /* 0x00009805ff0e7984 */ /* 0x000ea40008000a00 */
[----:B--2---:R-:W-:Y:S01]  /*42e0*/  FMUL.FTZ R29, R14, UR6 ;  /* 0x000000060e1d7c20 */ /* 0x004fe20008410000 */
[----:B------:R-:W-:Y:S01]  /*42f0*/  FMUL.FTZ R30, R15, UR6 ;  /* 0x000000060f1e7c20 */ /* 0x000fe20008410000 */
[--C-:B------:R-:W-:Y:S02]  /*4300*/  HADD2.F32 R15, -RZ, R42.reuse.H0_H0 ;  /* 0x2000002aff0f7230 */ /* 0x100fe40000004100 */
[----:B------:R-:W-:Y:S01]  /*4310*/  HADD2.F32 R42, -RZ, R42.H1_H1 ;  /* 0x3000002aff2a7230 */ /* 0x000fe20000004100 */
        /* <DEDUP_REMOVED lines=11> */
[----:B0-----:R-:W-:Y:S01]  /*43d0*/  FMUL.FTZ R15, R15, R43 ;  /* 0x0000002b0f0f7220 */ /* 0x001fe20000410000 */
[----:B------:R-:W-:-:S04]  /*43e0*/  FADD.FTZ R43, -R43, 1 ;  /* 0x3f8000002b2b7421 */ /* 0x000fc80000010100 */
[----:B------:R-:W-:Y:S01]  /*43f0*/  FFMA.FTZ R14, R14, R43, 1 ;  /* 0x3f8000000e0e7423 */ /* 0x000fe2000001002b */
[----:B-1----:R-:W-:Y:S01]  /*4400*/  FADD.FTZ R55, -R53, 1 ;  /* 0x3f80000035377421 */ /* 0x002fe20000010100 */
[----:B------:R-:W-:Y:S02]  /*4410*/  FMUL.FTZ R42, R42, R53 ;  /* 0x000000352a2a7220 */ /* 0x000fe40000410000 */
[----:B------:R-:W-:Y:S01]  /*4420*/  FMUL.FTZ R15, R15, R14 ;  /* 0x0000000e0f0f7220 */ /* 0x000fe20000410000 */
[----:B------:R-:W-:-:S04]  /*4430*/  FFMA.FTZ R55, R41, R55, 1 ;  /* 0x3f80000029377423 */ /* 0x000fc80000010037 */
[----:B------:R-:W-:-:S07]  /*4440*/  FMUL.FTZ R42, R42, R55 ;  /* 0x000000372a2a7220 */ /* 0x000fce0000410000 */
.L_x_626:
[C-C-:B------:R-:W-:Y:S01]  /*4450*/  FFMA.FTZ R39, R29.reuse, R39, R30.reuse ;  /* 0x000000271d277223 */ /* 0x140fe2000001001e */
[----:B------:R-:W-:Y:S01]  /*4460*/  FFMA.FTZ R14, R29, R21, R30 ;  /* 0x000000151d0e7223 */ /* 0x000fe2000001001e */
[----:B------:R-:W-:Y:S02]  /*4470*/  BSSY.RECONVERGENT B0, `(.L_x_627) ;  /* 0x0000013000007945 */ /* 0x000fe40003800200 */
[----:B------:R-:W-:Y:S01]  /*4480*/  FFMA.FTZ R21, R12, R15, -R39 ;  /* 0x0000000f0c157223 */ /* 0x000fe20000010827 */
        /* <DEDUP_REMOVED lines=14> */
[----:B------:R-:W-:Y:S02]  /*4570*/  F2FP.F16.F32.PACK_AB R41, R41, R42 ;  /* 0x0000002a2929723e */ /* 0x000fe400000000ff */
[----:B------:R-:W-:-:S05]  /*4580*/  LEA.HI.X R21, R14, UR7, R43, 0x1, P0 ;  /* 0x000000070e157c11 */ /* 0x000fca00080f0c2b */
[----:B------:R0:W-:Y:S02]  /*4590*/  STG.E desc[UR8][R20.64], R41 ;  /* 0x0000002914007986 */ /* 0x0001e4000c101908 */
.L_x_628:
[----:B------:R-:W-:Y:S05]  /*45a0*/  BSYNC.RECONVERGENT B0 ;  /* 0x0000000000007941 */ /* 0x000fea0003800200 */
.L_x_627:
[--C-:B------:R-:W-:Y:S02]  /*45b0*/  HADD2.F32 R15, -RZ, R40.reuse.H0_H0 ;  /* 0x20000028ff0f7230 */ /* 0x100fe40000004100 */
[----:B0-----:R-:W-:Y:S01]  /*45c0*/  FFMA.FTZ R21, R29, R39, R30 ;  /* 0x000000271d157223 */ /* 0x001fe2000001001e */
[----:B------:R-:W-:Y:S02]  /*45d0*/  HADD2.F32 R40, -RZ, R40.H1_H1 ;  /* 0x30000028ff287230 */ /* 0x000fe40000004100 */
[----:B------:R-:W-:Y:S01]  /*45e0*/  FMUL.FTZ R54, R54, R9 ;  /* 0x0000000936367220 */ /* 0x000fe20000410000 */
        /* <DEDUP_REMOVED lines=14> */
[----:B-1----:R-:W-:Y:S01]  /*46d0*/  FMUL.FTZ R15, R15, R42 ;  /* 0x0000002a0f0f7220 */ /* 0x002fe20000410000 */
[----:B------:R-:W-:Y:S02]  /*46e0*/  FADD.FTZ R42, -R42, 1 ;  /* 0x3f8000002a2a7421 */ /* 0x000fe40000010100 */
[----:B------:R-:W-:Y:S02]  /*46f0*/  FMUL.FTZ R40, R40, R55 ;  /* 0x0000003728287220 */ /* 0x000fe40000410000 */
[----:B------:R-:W-:-:S04]  /*4700*/  FFMA.FTZ R42, R39, R42, 1 ;  /* 0x3f800000272a7423 */ /* 0x000fc8000001002a */
[----:B------:R-:W-:-:S07]  /*4710*/  FMUL.FTZ R15, R15, R42 ;  /* 0x0000002a0f0f7220 */ /* 0x000fce0000410000 */
.L_x_629:
        /* <DEDUP_REMOVED lines=14> */
[-C--:B------:R-:W-:Y:S01]  /*4800*/  FMUL.FTZ R37, R20, R9.reuse ;  /* 0x0000000914257220 */ /* 0x080fe20000410000 */
[----:B------:R-:W-:Y:S01]  /*4810*/  FMUL.FTZ R34, R54, R9 ;  /* 0x0000000936227220 */ /* 0x000fe20000410000 */
[----:B-1----:R-:W-:Y:S02]  /*4820*/  LEA R20, P0, R14, UR14, 0x1 ;  /* 0x0000000e0e147c11 */ /* 0x002fe4000f8008ff */
[----:B------:R-:W-:Y:S02]  /*4830*/  IADD3 R21, PT, PT, R15, R21, RZ ;  /* 0x000000150f157210 */ /* 0x000fe40007ffe0ff */
[----:B------:R-:W-:Y:S02]  /*4840*/  F2FP.F16.F32.PACK_AB R15, R34, R37 ;  /* 0x00000025220f723e */ /* 0x000fe400000000ff */
[----:B------:R-:W-:-:S05]  /*4850*/  LEA.HI.X R21, R14, UR15, R21, 0x1, P0 ;  /* 0x0000000f0e157c11 */ /* 0x000fca00080f0c15 */
[----:B------:R0:W-:Y:S02]  /*4860*/  STG.E desc[UR8][R20.64], R15 ;  /* 0x0000000f14007986 */ /* 0x0001e4000c101908 */
.L_x_631:
[----:B------:R-:W-:Y:S05]  /*4870*/  BSYNC.RECONVERGENT B0 ;  /* 0x0000000000007941 */ /* 0x000fea0003800200 */
.L_x_630:
[--C-:B0-----:R-:W-:Y:S02]  /*4880*/  HADD2.F32 R20, -RZ, R38.reuse.H0_H0 ;  /* 0x20000026ff147230 */ /* 0x101fe40000004100 */
[C-C-:B------:R-:W-:Y:S01]  /*4890*/  FFMA.FTZ R15, R29.reuse, R39, R30.reuse ;  /* 0x000000271d0f7223 */ /* 0x140fe2000001001e */
[----:B------:R-:W-:Y:S01]  /*48a0*/  FFMA.FTZ R14, R29, R36, R30 ;  /* 0x000000241d0e7223 */ /* 0x000fe2000001001e */
        /* <DEDUP_REMOVED lines=20> */
.L_x_632:
[----:B------:R-:W-:Y:S01]  /*49f0*/  BSSY.RECONVERGENT B0, `(.L_x_633) ;  /* 0x0000012000007945 */ /* 0x000fe20003800200 */
[----:B------:R-:W-:Y:S01]  /*4a00*/  FFMA.FTZ R20, R12, R20, -R15 ;  /* 0x000000140c147223 */ /* 0x000fe2000001080f */
[----:B------:R-:W-:Y:S02]  /*4a10*/  FFMA.FTZ R38, R13, R38, -R14 ;  /* 0x000000260d267223 */ /* 0x000fe4000001080e */
[----:B------:R-:W-:Y:S05]  /*4a20*/  @P3 BRA `(.L_x_634) ;  /* 0x0000000000383947 */ /* 0x000fea0003800000 */
        /* <DEDUP_REMOVED lines=14> */
.L_x_634:
[----:B------:R-:W-:Y:S05]  /*4b10*/  BSYNC.RECONVERGENT B0 ;  /* 0x0000000000007941 */ /* 0x000fea0003800200 */
.L_x_633:
[--C-:B0-----:R-:W-:Y:S02]  /*4b20*/  HADD2.F32 R15, -RZ, R51.reuse.H0_H0 ;  /* 0x20000033ff0f7230 */ /* 0x101fe40000004100 */
[-C--:B------:R-:W-:Y:S01]  /*4b30*/  FMUL.FTZ R43, R28, R9.reuse ;  /* 0x000000091c2b7220 */ /* 0x080fe20000410000 */
        /* <DEDUP_REMOVED lines=21> */
.L_x_635:
[----:B------:R-:W-:Y:S04]  /*4c90*/  BSSY.RECONVERGENT B0, `(.L_x_636) ;  /* 0x0000014000007945 */ /* 0x000fe80003800200 */
[----:B------:R-:W-:Y:S05]  /*4ca0*/  @P5 BRA `(.L_x_637) ;  /* 0x0000000000485947 */ /* 0x000fea0003800000 */
[----:B------:R-:W0:Y:S01]  /*4cb0*/  LDCU.64 UR6, c[0x0][0x3f8] ;  /* 0x00007f00ff0677ac */ /* 0x000e220008000a00 */
[C-C-:B------:R-:W-:Y:S01]  /*4cc0*/  FFMA.FTZ R21, R29.reuse, R43, R30.reuse ;  /* 0x0000002b1d157223 */ /* 0x140fe2000001001e */
[----:B------:R-:W-:Y:S01]  /*4cd0*/  FFMA.FTZ R20, R29, R36, R30 ;  /* 0x000000241d147223 */ /* 0x000fe2000001001e */
[----:B------:R-:W1:Y:S02]  /*4ce0*/  LDCU.64 UR14, c[0x0][0x380] ;  /* 0x00007000ff0e77ac */ /* 0x000e640008000a00 */
[----:B------:R-:W-:Y:S01]  /*4cf0*/  FFMA.FTZ R18, R12, R15, -R21 ;  /* 0x0000000f0c127223 */ /* 0x000fe20000010815 */
[----:B------:R-:W-:Y:S01]  /*4d00*/  FFMA.FTZ R20, R13, R14, -R20 ;  /* 0x0000000e0d147223 */ /* 0x000fe20000010814 */
[----:B------:R-:W-:Y:S02]  /*4d10*/  MOV R14, R56 ;  /* 0x00000038000e7202 */ /* 0x000fe40000000f00 */
[----:B------:R-:W-:Y:S01]  /*4d20*/  MOV R15, R59 ;  /* 0x0000003b000f7202 */ /* 0x000fe20000000f00 */
[-C--:B------:R-:W-:Y:S01]  /*4d30*/  FMUL.FTZ R27, R18, R9.reuse ;  /* 0x00000009121b7220 */ /* 0x080fe20000410000 */
[----:B------:R-:W-:Y:S01]  /*4d40*/  FMUL.FTZ R18, R20, R9 ;  /* 0x0000000914127220 */ /* 0x000fe20000410000 */
[----:B0-----:R-:W-:-:S02]  /*4d50*/  IMAD R21, R5, UR6, RZ ;  /* 0x0000000605157c24 */ /* 0x001fc4000f8e02ff */
[----:B------:R-:W-:-:S04]  /*4d60*/  IMAD.WIDE.U32 R14, R48, UR6, R14 ;  /* 0x00000006300e7c25 */ /* 0x000fc8000f8e000e */
[----:B------:R-:W-:Y:S01]  /*4d70*/  IMAD R21, R48, UR7, R21 ;  /* 0x0000000730157c24 */ /* 0x000fe2000f8e0215 */
[----:B-1----:R-:W-:-:S04]  /*4d80*/  LEA R20, P0, R14, UR14, 0x1 ;  /* 0x0000000e0e147c11 */ /* 0x002fc8000f8008ff */
[----:B------:R-:W-:Y:S02]  /*4d90*/  IADD3 R21, PT, PT, R15, R21, RZ ;  /* 0x000000150f157210 */ /* 0x000fe40007ffe0ff */
[----:B------:R-:W-:Y:S02]  /*4da0*/  F2FP.F16.F32.PACK_AB R15, R18, R27 ;  /* 0x0000001b120f723e */ /* 0x000fe400000000ff */
[----:B------:R-:W-:-:S05]  /*4db0*/  LEA.HI.X R21, R14, UR15, R21, 0x1, P0 ;  /* 0x0000000f0e157c11 */ /* 0x000fca00080f0c15 */
[----:B------:R0:W-:Y:S02]  /*4dc0*/  STG.E desc[UR8][R20.64], R15 ;  /* 0x0000000f14007986 */ /* 0x0001e4000c101908 */
.L_x_637:
[----:B------:R-:W-:Y:S05]  /*4dd0*/  BSYNC.RECONVERGENT B0 ;  /* 0x0000000000007941 */ /* 0x000fea0003800200 */
.L_x_636:
[----:B------:R-:W-:Y:S01]  /*4de0*/  UISETP.NE.AND UP0, UPT, UR11, URZ, UPT ;  /* 0x000000ff0b00728c */ /* 0x000fe2000bf05270 */
[-C--:B------:R-:W-:Y:S01]  /*4df0*/  FMUL.FTZ R39, R26, R9.reuse ;  /* 0x000000091a277220 */ /* 0x080fe20000410000 */
[-C--:B------:R-:W-:Y:S01]  /*4e00*/  FMUL.FTZ R26, R23, R9.reuse ;  /* 0x00000009171a7220 */ /* 0x080fe20000410000 */
[----:B------:R-:W-:Y:S01]  /*4e10*/  IADD3 R23, PT, PT, R16, 0x28, RZ ;  /* 0x0000002810177810 */ /* 0x000fe20007ffe0ff */
[-C--:B0-----:R-:W-:Y:S01]  /*4e20*/  FMUL.FTZ R21, R22, R9.reuse ;  /* 0x0000000916157220 */ /* 0x081fe20000410000 */
[----:B------:R-:W-:Y:S01]  /*4e30*/  IADD3 R18, PT, PT, R16, 0x30, RZ ;  /* 0x0000003010127810 */ /* 0x000fe20007ffe0ff */
[-C--:B------:R-:W-:Y:S01]  /*4e40*/  FMUL.FTZ R22, R19, R9.reuse ;  /* 0x0000000913167220 */ /* 0x080fe20000410000 */
[-C--:B------:R-:W-:Y:S01]  /*4e50*/  FMUL.FTZ R38, R25, R9.reuse ;  /* 0x0000000919267220 */ /* 0x080fe20000410000 */
[-C--:B------:R-:W-:Y:S01]  /*4e60*/  FMUL.FTZ R27, R24, R9.reuse ;  /* 0x00000009181b7220 */ /* 0x080fe20000410000 */
[-C--:B------:R-:W-:Y:S01]  /*4e70*/  FMUL.FTZ R19, R17, R9.reuse ;  /* 0x0000000911137220 */ /* 0x080fe20000410000 */
[----:B------:R-:W-:Y:S01]  /*4e80*/  ISETP.GE.U32.AND P1, PT, R47, UR12, PT ;  /* 0x0000000c2f007c0c */ /* 0x000fe2000bf26070 */
[----:B------:R-:W-:Y:S01]  /*4e90*/  FMUL.FTZ R8, R8, R9 ;  /* 0x0000000908087220 */ /* 0x000fe20000410000 */
[----:B------:R-:W-:Y:S01]  /*4ea0*/  ISETP.GE.U32.AND P2, PT, R23, UR12, PT ;  /* 0x0000000c17007c0c */ /* 0x000fe2000bf46070 */
[C-C-:B------:R-:W-:Y:S01]  /*4eb0*/  FFMA.FTZ R15, R29.reuse, R39, R30.reuse ;  /* 0x000000271d0f7223 */ /* 0x140fe2000001001e */
[----:B------:R-:W-:Y:S01]  /*4ec0*/  ISETP.GE.U32.AND P3, PT, R18, UR12, PT ;  /* 0x0000000c12007c0c */ /* 0x000fe2000bf66070 */
[C-C-:B------:R-:W-:Y:S01]  /*4ed0*/  FFMA.FTZ R14, R29.reuse, R38, R30.reuse ;  /* 0x000000261d0e7223 */ /* 0x140fe2000001001e */
[----:B------:R-:W-:Y:S01]  /*4ee0*/  SHF.R.S32.HI R28, RZ, 0x1f, R23 ;  /* 0x0000001fff1c7819 */ /* 0x000fe20000011417 */
[C---:B------:R-:W-:Y:S01]  /*4ef0*/  FFMA.FTZ R37, R29.reuse, R27, R30 ;  /* 0x0000001b1d257223 */ /* 0x040fe2000001001e */
[----:B------:R-:W-:Y:S01]  /*4f00*/  SHF.R.S32.HI R20, RZ, 0x1f, R18 ;  /* 0x0000001fff147819 */ /* 0x000fe20000011412 */
[C-C-:B------:R-:W-:Y:S01]  /*4f10*/  FFMA.FTZ R34, R29.reuse, R26, R30.reuse ;  /* 0x0000001a1d227223 */ /* 0x140fe2000001001e */
[C-C-:B------:R-:W-:Y:S01]  /*4f20*/  FFMA.FTZ R31, R29.reuse, R21, R30.reuse ;  /* 0x000000151d1f7223 */ /* 0x140fe2000001001e */
[C-C-:B------:R-:W-:Y:S01]  /*4f30*/  FFMA.FTZ R24, R29.reuse, R22, R30.reuse ;  /* 0x000000161d187223 */ /* 0x140fe2000001001e */
[C-C-:B------:R-:W-:Y:S01]  /*4f40*/  FFMA.FTZ R25, R29.reuse, R19, R30.reuse ;  /* 0x000000131d197223 */ /* 0x140fe2000001001e */
[--C-:B------:R-:W-:Y:S01]  /*4f50*/  HADD2.F32 R16, -RZ, R49.reuse.H0_H0 ;  /* 0x20000031ff107230 */ /* 0x100fe20000004100 */
[----:B------:R-:W-:Y:S01]  /*4f60*/  ISETP.GE.U32.AND P0, PT, R46, UR12, PT ;  /* 0x0000000c2e007c0c */ /* 0x000fe2000bf06070 */
[----:B------:R-:W-:Y:S01]  /*4f70*/  FFMA.FTZ R30, R29, R8, R30 ;  /* 0x000000081d1e7223 */ /* 0x000fe2000001001e */
[----:B------:R-:W-:Y:S01]  /*4f80*/  ISETP.GE.AND.EX P1, PT, R6, UR13, PT, P1 ;  /* 0x0000000d06007c0c */ /* 0x000fe2000bf26310 */
[----:B------:R-:W-:Y:S01]  /*4f90*/  HADD2.F32 R49, -RZ, R49.H1_H1 ;  /* 0x30000031ff317230 */ /* 0x000fe20000004100 */
[----:B------:R-:W-:-:S02]  /*4fa0*/  ISETP.GE.AND.EX P2, PT, R28, UR13, PT, P2 ;  /* 0x0000000d1c007c0c */ /* 0x000fc4000bf46320 */
[----:B------:R-:W-:Y:S01]  /*4fb0*/  ISETP.GE.AND.EX P3, PT, R20, UR13, PT, P3 ;  /* 0x0000000d14007c0c */ /* 0x000fe2000bf66330 */
[----:B------:R-:W-:-:S12]  /*4fc0*/  BRA.U !UP0, `(.L_x_638) ;  /* 0x0000000108487547 */ /* 0x000fd8000b800000 */
        /* <DEDUP_REMOVED lines=18> */
.L_x_638:
        /* <DEDUP_REMOVED lines=18> */
.L_x_640:
[----:B------:R-:W-:Y:S05]  /*5210*/  BSYNC.RECONVERGENT B0 ;  /* 0x0000000000007941 */ /* 0x000fea0003800200 */
.L_x_639:
[--C-:B------:R-:W-:Y:S02]  /*5220*/  HADD2.F32 R14, -RZ, R35.reuse.H0_H0 ;  /* 0x20000023ff0e7230 */ /* 0x100fe40000004100 */
[----:B------:R-:W-:Y:S01]  /*5230*/  HADD2.F32 R35, -RZ, R35.H1_H1 ;  /* 0x30000023ff237230 */ /* 0x000fe20000004100 */
        /* <DEDUP_REMOVED lines=19> */
.L_x_641:
[----:B------:R-:W-:Y:S01]  /*5370*/  BSSY.RECONVERGENT B0, `(.L_x_642) ;  /* 0x0000012000007945 */ /* 0x000fe20003800200 */
[----:B0-----:R-:W-:Y:S01]  /*5380*/  FFMA.FTZ R16, R12, R14, -R37 ;  /* 0x0000000e0c107223 */ /* 0x001fe20000010825 */
        /* <DEDUP_REMOVED lines=16> */
.L_x_643:
[----:B------:R-:W-:Y:S05]  /*5490*/  BSYNC.RECONVERGENT B0 ;  /* 0x0000000000007941 */ /* 0x000fea0003800200 */
.L_x_642:
        /* <DEDUP_REMOVED lines=21> */
.L_x_644:
        /* <DEDUP_REMOVED lines=15> */
[----:B------:R-:W-:Y:S02]  /*56e0*/  F2FP.F16.F32.PACK_AB R15, R18, R21 ;  /* 0x00000015120f723e */ /* 0x000fe400000000ff */
[----:B------:R-:W-:-:S05]  /*56f0*/  LEA.HI.X R17, R14, UR15, R17, 0x1, P1 ;  /* 0x0000000f0e117c11 */ /* 0x000fca00088f0c11 */
[----:B------:R0:W-:Y:S02]  /*5700*/  STG.E desc[UR8][R16.64], R15 ;  /* 0x0000000f10007986 */ /* 0x0001e4000c101908 */
.L_x_646:
[----:B------:R-:W-:Y:S05]  /*5710*/  BSYNC.RECONVERGENT B0 ;  /* 0x0000000000007941 */ /* 0x000fea0003800200 */
.L_x_645:
        /* <DEDUP_REMOVED lines=21> */
.L_x_647:
[----:B------:R-:W-:Y:S01]  /*5870*/  ISETP.GE.AND.EX P0, PT, R7, UR13, PT, P0 ;  /* 0x0000000d07007c0c */ /* 0x000fe2000bf06300 */
[----:B------:R-:W-:Y:S01]  /*5880*/  FFMA.FTZ R12, R12, R14, -R25 ;  /* 0x0000000e0c0c7223 */ /* 0x000fe20000010819 */
[----:B------:R-:W-:Y:S01]  /*5890*/  FFMA.FTZ R30, R13, R52, -R30 ;  /* 0x000000340d1e7223 */ /* 0x000fe2000001081e */
[----:B------:R-:W-:Y:S02]  /*58a0*/  BSSY.RECONVERGENT B0, `(.L_x_648) ;  /* 0x000000f000007945 */ /* 0x000fe40003800200 */
[-C--:B------:R-:W-:Y:S01]  /*58b0*/  FMUL.FTZ R11, R12, R9.reuse ;  /* 0x000000090c0b7220 */ /* 0x080fe20000410000 */
[----:B------:R-:W-:-:S07]  /*58c0*/  FMUL.FTZ R30, R30, R9 ;  /* 0x000000091e1e7220 */ /* 0x000fce0000410000 */
[----:B------:R-:W-:Y:S05]  /*58d0*/  @P0 BRA `(.L_x_649) ;  /* 0x00000000002c0947 */ /* 0x000fea0003800000 */
[----:B------:R-:W1:Y:S01]  /*58e0*/  LDCU.64 UR6, c[0x0][0x3f8] ;  /* 0x00007f00ff0677ac */ /* 0x000e620008000a00 */
[----:B------:R-:W-:Y:S02]  /*58f0*/  MOV R57, R59 ;  /* 0x0000003b00397202 */ /* 0x000fe40000000f00 */
[----:B------:R-:W-:Y:S01]  /*5900*/  F2FP.F16.F32.PACK_AB R11, R30, R11 ;  /* 0x0000000b1e0b723e */ /* 0x000fe200000000ff */
        /* <DEDUP_REMOVED lines=8> */
.L_x_649:
[----:B------:R-:W-:Y:S05]  /*5990*/  BSYNC.RECONVERGENT B0 ;  /* 0x0000000000007941 */ /* 0x000fea0003800200 */
.L_x_648:
[----:B------:R-:W-:Y:S02]  /*59a0*/  IADD3 R44, PT, PT, R3, R44, RZ ;  /* 0x0000002c032c7210 */ /* 0x000fe40007ffe0ff */
[----:B------:R-:W-:Y:S02]  /*59b0*/  IADD3 R45, PT, PT, R45, 0x1, RZ ;  /* 0x000000012d2d7810 */ /* 0x000fe40007ffe0ff */
[----:B------:R-:W-:-:S13]  /*59c0*/  ISETP.GE.AND P0, PT, R44, UR4, PT ;  /* 0x000000042c007c0c */ /* 0x000fda000bf06270 */
[----:B------:R-:W-:Y:S05]  /*59d0*/  @!P0 BRA `(.L_x_650) ;  /* 0xffffffa400ec8947 */ /* 0x000fea000383ffff */
.L_x_607:
[----:B------:R-:W2:Y:S01]  /*59e0*/  LDC R4, c[0x0][0x370] ;  /* 0x0000dc00ff047b82 */ /* 0x000ea20000000800 */
[----:B------:R-:W-:Y:S01]  /*59f0*/  ISETP.NE.AND P2, PT, R32, RZ, PT ;  /* 0x000000ff2000720c */ /* 0x000fe20003f45270 */
[----:B------:R-:W-:Y:S06]  /*5a00*/  BSSY.RECONVERGENT B0, `(.L_x_651) ;  /* 0x0000011000007945 */ /* 0x000fec0003800200 */
[----:B------:R-:W3:Y:S08]  /*5a10*/  LDC R7, c[0x0][0x374] ;  /* 0x0000dd00ff077b82 */ /* 0x000ef00000000800 */
[----:B------:R-:W4:Y:S01]  /*5a20*/  LDC.64 R2, c[0x0][0x3c8] ;  /* 0x0000f200ff027b82 */ /* 0x000f220000000a00 */
[----:B--2---:R-:W-:-:S02]  /*5a30*/  ISETP.NE.AND P1, PT, R4, 0x1, PT ;  /* 0x000000010400780c */ /* 0x004fc40003f25270 */
[----:B------:R-:W-:Y:S02]  /*5a40*/  IADD3 R6, PT, PT, R4, -0x1, RZ ;  /* 0xffffffff04067810 */ /* 0x000fe40007ffe0ff */
[----:B---3--:R-:W-:-:S04]  /*5a50*/  IADD3 R5, PT, PT, R7, -0x1, RZ ;  /* 0xffffffff07057810 */ /* 0x008fc80007ffe0ff */
[----:B------:R-:W-:Y:S02]  /*5a60*/  ISETP.NE.AND P0, PT, R0, R5, PT ;  /* 0x000000050000720c */ /* 0x000fe40003f05270 */
[----:B------:R-:W-:Y:S02]  /*5a70*/  SHF.L.U32 R0, R7, 0x1, RZ ;  /* 0x0000000107007819 */ /* 0x000fe400000006ff */
[----:B------:R-:W-:Y:S02]  /*5a80*/  ISETP.NE.OR P0, PT, R6, UR10, P0 ;  /* 0x0000000a06007c0c */ /* 0x000fe40008705670 */
[----:B------:R-:W-:-:S05]  /*5a90*/  SEL R5, R0, RZ, P1 ;  /* 0x000000ff00057207 */ /* 0x000fca0000800000 */
[----:B----4-:R-:W-:Y:S01]  /*5aa0*/  IMAD.WIDE.U32 R2, R5, 0x4, R2 ;  /* 0x0000000405027825 */ /* 0x010fe200078e0002 */
[----:B------:R-:W-:Y:S06]  /*5ab0*/  @P2 BRA `(.L_x_652) ;  /* 0x0000000000142947 */ /* 0x000fec0003800000 */
[----:B------:R-:W-:Y:S01]  /*5ac0*/  HFMA2 R5, -RZ, RZ, 0, 5.9604644775390625e-08 ;  /* 0x00000001ff057431 */ /* 0x000fe200000001ff */
[----:B------:R-:W-:Y:S06]  /*5ad0*/  MEMBAR.ALL.GPU ;  /* 0x0000000000007992 */ /* 0x000fec000000a000 */
[----:B------:R-:W-:-:S00]  /*5ae0*/  ERRBAR ;  /* 0x00000000000079ab */ /* 0x000fc00000000000 */
[----:B------:R-:W-:Y:S06]  /*5af0*/  CGAERRBAR ;  /* 0x00000000000075ab */ /* 0x000fec0000000000 */
[----:B------:R2:W-:Y:S02]  /*5b00*/  REDG.E.ADD.S32.STRONG.GPU desc[UR8][R2.64], R5 ;  /* 0x000000050200798e */ /* 0x0005e4000c12e308 */
.L_x_652:
[----:B------:R-:W-:Y:S05]  /*5b10*/  BSYNC.RECONVERGENT B0 ;  /* 0x0000000000007941 */ /* 0x000fea0003800200 */
.L_x_651:
[----:B------:R-:W-:Y:S05]  /*5b20*/  @P0 EXIT ;  /* 0x000000000000094d */ /* 0x000fea0003800000 */
[----:B------:R-:W-:Y:S05]  /*5b30*/  @P2 BRA `(.L_x_653) ;  /* 0x0000000000202947 */ /* 0x000fea0003800000 */
[----:B------:R-:W-:-:S05]  /*5b40*/  IMAD R0, R4, R7, RZ ;  /* 0x0000000704007224 */ /* 0x000fca00078e02ff */
[----:B------:R-:W-:-:S13]  /*5b50*/  ISETP.NE.AND P0, PT, R0, -0x1, PT ;  /* 0xffffffff0000780c */ /* 0x000fda0003f05270 */
[----:B------:R-:W-:Y:S05]  /*5b60*/  @!P0 BRA `(.L_x_653) ;  /* 0x0000000000148947 */ /* 0x000fea0003800000 */
.L_x_654:
[----:B--2---:R-:W2:Y:S04]  /*5b70*/  LDG.E.STRONG.GPU R5, desc[UR8][R2.64] ;  /* 0x0000000802057981 */ /* 0x004ea8000c1ef900 */
[----:B--2---:R-:W-:Y:S01]  /*5b80*/  CCTL.IVALL ;  /* 0x00000000ff00798f */ /* 0x004fe20002000000 */
[----:B------:R-:W-:Y:S05]  /*5b90*/  YIELD ;  /* 0x0000000000007946 */ /* 0x000fea0003800000 */
[----:B------:R-:W-:-:S13]  /*5ba0*/  ISETP.NE.AND P0, PT, R5, R0, PT ;  /* 0x000000000500720c */ /* 0x000fda0003f05270 */
[----:B------:R-:W-:Y:S05]  /*5bb0*/  @P0 BRA `(.L_x_654) ;  /* 0xfffffffc00ec0947 */ /* 0x000fea000383ffff */
.L_x_653:
[----:B------:R-:W-:Y:S05]  /*5bc0*/  WARPSYNC.ALL ;  /* 0x0000000000007948 */ /* 0x000fea0003800000 */
[----:B------:R-:W2:Y:S08]  /*5bd0*/  LDC.64 R6, c[0x0][0x3f8] ;  /* 0x0000fe00ff067b82 */ /* 0x000eb00000000a00 */
[----:B------:R-:W-:Y:S01]  /*5be0*/  BAR.SYNC.DEFER_BLOCKING 0x0 ;  /* 0x0000000000007b1d */ /* 0x000fe20000010000 */
[----:B--2---:R-:W-:-:S04]  /*5bf0*/  LEA.HI R3, P0, R7, R6, RZ, 0x1 ;  /* 0x0000000607037211 */ /* 0x004fc800078108ff */
[----:B------:R-:W-:-:S04]  /*5c00*/  IADD3.X R0, PT, PT, RZ, R7, RZ, P0, !PT ;  /* 0x00000007ff007210 */ /* 0x000fc800007fe4ff */
[--C-:B------:R-:W-:Y:S02]  /*5c10*/  SHF.R.S64 R3, R3, 0x1, R0.reuse ;  /* 0x0000000103037819 */ /* 0x100fe40000001000 */
[----:B------:R-:W-:Y:S02]  /*5c20*/  SHF.R.S32.HI R0, RZ, 0x1, R0 ;  /* 0x00000001ff007819 */ /* 0x000fe40000011400 */
[----:B------:R-:W-:-:S04]  /*5c30*/  ISETP.GT.U32.AND P0, PT, R3, R32, PT ;  /* 0x000000200300720c */ /* 0x000fc80003f04070 */
[----:B------:R-:W-:-:S13]  /*5c40*/  ISETP.GT.AND.EX P0, PT, R0, RZ, PT, P0 ;  /* 0x000000ff0000720c */ /* 0x000fda0003f04300 */
[----:B------:R-:W-:Y:S05]  /*5c50*/  @!P0 EXIT ;  /* 0x000000000000894d */ /* 0x000fea0003800000 */
[----:B------:R-:W-:Y:S01]  /*5c60*/  IADD3 R4, P1, PT, R32, 0x200, RZ ;  /* 0x0000020020047810 */ /* 0x000fe20007f3e0ff */
[----:B------:R-:W-:Y:S01]  /*5c70*/  BSSY.RECONVERGENT B0, `(.L_x_655) ;  /* 0x000004e000007945 */ /* 0x000fe20003800200 */
[----:B-1----:R-:W-:Y:S02]  /*5c80*/  MOV R11, RZ ;  /* 0x000000ff000b7202 */ /* 0x002fe40000000f00 */
        /* <DEDUP_REMOVED lines=22> */
[----:B------:R-:W1:Y:S01]  /*5df0*/  LDCU.64 UR4, c[0x0][0x3d8] ;  /* 0x00007b00ff0477ac */ /* 0x000e620008000a00 */
[----:B------:R-:W-:Y:S02]  /*5e00*/  SHF.R.U64 R2, R8, 0x9, R9 ;  /* 0x0000000908027819 */ /* 0x000fe40000001209 */
[----:B------:R-:W-:Y:S01]  /*5e10*/  SHF.L.U32 R22, R32, 0x3, RZ ;  /* 0x0000000320167819 */ /* 0x000fe200000006ff */
[----:B------:R-:W2:Y:S01]  /*5e20*/  LDCU.64 UR6, c[0x0][0x390] ;  /* 0x00007200ff0677ac */ /* 0x000ea20008000a00 */
[----:B------:R-:W-:Y:S02]  /*5e30*/  IADD3 R2, PT, PT, R2, 0x1, RZ ;  /* 0x0000000102027810 */ /* 0x000fe40007ffe0ff */
[----:B------:R-:W-:Y:S01]  /*5e40*/  SHF.L.U64.HI R23, R32, 0x3, R11 ;  /* 0x0000000320177819 */ /* 0x000fe2000001020b */
[----:B------:R-:W3:Y:S01]  /*5e50*/  LDCU.64 UR10, c[0x0][0x388] ;  /* 0x00007100ff0a77ac */ /* 0x000ee20008000a00 */
[C---:B------:R-:W-:Y:S02]  /*5e60*/  SHF.L.U32 R5, R2.reuse, 0x9, RZ ;  /* 0x0000000902057819 */ /* 0x040fe400000006ff */
[----:B------:R-:W-:-:S02]  /*5e70*/  LOP3.LUT R2, R2, 0x3, RZ, 0xc0, !PT ;  /* 0x0000000302027812 */ /* 0x000fc400078ec0ff */
[----:B------:R-:W-:Y:S02]  /*5e80*/  LOP3.LUT R5, R5, 0x600, RZ, 0xc0, !PT ;  /* 0x0000060005057812 */ /* 0x000fe400078ec0ff */
[----:B------:R-:W-:Y:S02]  /*5e90*/  SHF.L.U32 R9, R7, 0x2, RZ ;  /* 0x0000000207097819 */ /* 0x000fe400000006ff */
[----:B------:R-:W-:Y:S02]  /*5ea0*/  IADD3 R2, P3, PT, RZ, -R2, RZ ;  /* 0x80000002ff027210 */ /* 0x000fe40007f7e0ff */
[----:B-1----:R-:W-:Y:S02]  /*5eb0*/  LEA R26, P1, R32, UR4, 0x2 ;  /* 0x00000004201a7c11 */ /* 0x002fe4000f8210ff */
[----:B------:R-:W-:Y:S02]  /*5ec0*/  SHF.L.U64.HI R34, R3, 0x2, R0 ;  /* 0x0000000203227819 */ /* 0x000fe40000010200 */
[----:B--2---:R-:W-:-:S02]  /*5ed0*/  IADD3 R24, P2, PT, R22, UR6, RZ ;  /* 0x0000000616187c10 */ /* 0x004fc4000ff5e0ff */
[----:B------:R-:W-:Y:S02]  /*5ee0*/  LEA.HI.X R27, R32, UR5, R11, 0x2, P1 ;  /* 0x00000005201b7c11 */ /* 0x000fe400088f140b */
[----:B------:R-:W-:Y:S02]  /*5ef0*/  IADD3.X R25, PT, PT, R23, UR7, RZ, P2, !PT ;  /* 0x0000000717197c10 */ /* 0x000fe400097fe4ff */
[----:B------:R-:W-:Y:S01]  /*5f00*/  IADD3 R32, P2, PT, R5, R32, RZ ;  /* 0x0000002005207210 */ /* 0x000fe20007f5e0ff */
[----:B------:R-:W-:Y:S01]  /*5f10*/  IMAD.WIDE.U32 R4, R6, 0x4, RZ ;  /* 0x0000000406047825 */ /* 0x000fe200078e00ff */
[----:B---3--:R-:W-:Y:S02]  /*5f20*/  IADD3 R22, P1, PT, R22, UR10, RZ ;  /* 0x0000000a16167c10 */ /* 0x008fe4000ff3e0ff */
[----:B------:R-:W-:Y:S02]  /*5f30*/  SHF.L.U64.HI R28, R29, 0x2, R36 ;  /* 0x000000021d1c7819 */ /* 0x000fe40000010224 */
[----:B------:R-:W-:-:S02]  /*5f40*/  IADD3.X R23, PT, PT, R23, UR11, RZ, P1, !PT ;  /* 0x0000000b17177c10 */ /* 0x000fc40008ffe4ff */
[----:B------:R-:W-:Y:S02]  /*5f50*/  IADD3 R30, PT, PT, R5, R9, RZ ;  /* 0x00000009051e7210 */ /* 0x000fe40007ffe0ff */
[----:B------:R-:W-:Y:S02]  /*5f60*/  IADD3.X R10, PT, PT, RZ, -0x1, RZ, P3, !PT ;  /* 0xffffffffff0a7810 */ /* 0x000fe40001ffe4ff */
[----:B------:R-:W-:-:S07]  /*5f70*/  IADD3.X R11, PT, PT, RZ, R11, RZ, P2, !PT ;  /* 0x0000000bff0b7210 */ /* 0x000fce00017fe4ff */
.L_x_657:
[----:B-1----:R-:W-:Y:S02]  /*5f80*/  LEA R12, P1, R3, R26, 0x2 ;  /* 0x0000001a030c7211 */ /* 0x002fe400078210ff */
[----:B------:R-:W-:Y:S02]  /*5f90*/  IADD3 R14, P2, PT, R26, R4, RZ ;  /* 0x000000041a0e7210 */ /* 0x000fe40007f5e0ff */
[----:B0-----:R-:W-:Y:S02]  /*5fa0*/  LEA R16, P3, R29, R26, 0x2 ;  /* 0x0000001a1d107211 */ /* 0x001fe400078610ff */
        /* <DEDUP_REMOVED lines=26> */
.L_x_656:
[----:B------:R-:W-:Y:S05]  /*6150*/  BSYNC.RECONVERGENT B0 ;  /* 0x0000000000007941 */ /* 0x000fea0003800200 */
.L_x_655:
[----:B------:R-:W-:Y:S05]  /*6160*/  @!P0 EXIT ;  /* 0x000000000000894d */ /* 0x000fea0003800000 */
[C---:B------:R-:W-:Y:S01]  /*6170*/  SHF.L.U64.HI R2, R6.reuse, 0x2, R7 ;  /* 0x0000000206027819 */ /* 0x040fe20000010207 */
[----:B------:R-:W2:Y:S01]  /*6180*/  LDCU.64 UR4, c[0x0][0x3d8] ;  /* 0x00007b00ff0477ac */ /* 0x000ea20008000a00 */
[----:B------:R-:W-:Y:S02]  /*6190*/  SHF.L.U32 R6, R6, 0x2, RZ ;  /* 0x0000000206067819 */ /* 0x000fe400000006ff */
[C---:B------:R-:W-:Y:S01]  /*61a0*/  SHF.L.U64.HI R7, R29.reuse, 0x2, R36 ;  /* 0x000000021d077819 */ /* 0x040fe20000010224 */
[----:B------:R-:W3:Y:S01]  /*61b0*/  LDCU.64 UR6, c[0x0][0x388] ;  /* 0x00007100ff0677ac */ /* 0x000ee20008000a00 */
[----:B-1----:R-:W-:Y:S02]  /*61c0*/  SHF.L.U32 R8, R29, 0x2, RZ ;  /* 0x000000021d087819 */ /* 0x002fe400000006ff */
[C---:B------:R-:W-:Y:S01]  /*61d0*/  SHF.L.U64.HI R4, R3.reuse, 0x2, R0 ;  /* 0x0000000203047819 */ /* 0x040fe20000010200 */
[----:B------:R-:W1:Y:S01]  /*61e0*/  LDCU.64 UR10, c[0x0][0x390] ;  /* 0x00007200ff0a77ac */ /* 0x000e620008000a00 */
[----:B------:R-:W-:-:S07]  /*61f0*/  SHF.L.U32 R5, R3, 0x2, RZ ;  /* 0x0000000203057819 */ /* 0x000fce00000006ff */
.L_x_658:
[C---:B------:R-:W-:Y:S02]  /*6200*/  SHF.L.U32 R10, R32.reuse, 0x2, RZ ;  /* 0x00000002200a7819 */ /* 0x040fe400000006ff */
[----:B0-----:R-:W-:Y:S02]  /*6210*/  SHF.L.U64.HI R19, R32, 0x2, R11 ;  /* 0x0000000220137819 */ /* 0x001fe4000001020b */
[----:B--2---:R-:W-:-:S04]  /*6220*/  IADD3 R12, P0, PT, R10, UR4, RZ ;  /* 0x000000040a0c7c10 */ /* 0x004fc8000ff1e0ff */
[----:B------:R-:W-:Y:S02]  /*6230*/  IADD3.X R13, PT, PT, R19, UR5, RZ, P0, !PT ;  /* 0x00000005130d7c10 */ /* 0x000fe400087fe4ff */
[C---:B------:R-:W-:Y:S02]  /*6240*/  IADD3 R14, P0, PT, R12.reuse, R5, RZ ;  /* 0x000000050c0e7210 */ /* 0x040fe40007f1e0ff */
[C---:B------:R-:W-:Y:S01]  /*6250*/  IADD3 R20, P1, PT, R12.reuse, R8, RZ ;  /* 0x000000080c147210 */ /* 0x040fe20007f3e0ff */
[----:B------:R2:W4:Y:S01]  /*6260*/  LDG.E R26, desc[UR8][R12.64] ;  /* 0x000000080c1a7981 */ /* 0x000522000c1e1900 */
[C---:B0-----:R-:W-:Y:S02]  /*6270*/  IADD3.X R15, PT, PT, R13.reuse, R4, RZ, P0, !PT ;  /* 0x000000040d0f7210 */ /* 0x041fe400007fe4ff */
        /* <DEDUP_REMOVED lines=10> */
[----:B---3--:R-:W-:Y:S02]  /*6320*/  IADD3 R22, P0, PT, R24, UR6, RZ ;  /* 0x0000000618167c10 */ /* 0x008fe4000ff1e0ff */
[----:B--2---:R-:W-:Y:S02]  /*6330*/  LOP3.LUT R13, R18, 0x3, RZ, 0xc0, !PT ;  /* 0x00000003120d7812 */ /* 0x004fe400078ec0ff */
[----:B-1----:R-:W-:Y:S02]  /*6340*/  IADD3 R24, P1, PT, R24, UR10, RZ ;  /* 0x0000000a18187c10 */ /* 0x002fe4000ff3e0ff */
[----:B------:R-:W-:Y:S02]  /*6350*/  LOP3.LUT R11, R19, 0x3, RZ, 0xc0, !PT ;  /* 0x00000003130b7812 */ /* 0x000fe400078ec0ff */
[----:B------:R-:W-:Y:S02]  /*6360*/  IADD3 R12, P2, PT, R10, UR4, RZ ;  /* 0x000000040a0c7c10 */ /* 0x000fe4000ff5e0ff */
[----:B------:R-:W-:-:S02]  /*6370*/  IADD3.X R23, PT, PT, R13, UR7, RZ, P0, !PT ;  /* 0x000000070d177c10 */ /* 0x000fc400087fe4ff */
[----:B------:R-:W-:Y:S02]  /*6380*/  IADD3.X R25, PT, PT, R13, UR11, RZ, P1, !PT ;  /* 0x0000000b0d197c10 */ /* 0x000fe40008ffe4ff */
[----:B------:R-:W-:Y:S02]  /*6390*/  IADD3.X R13, PT, PT, R11, UR5, RZ, P2, !PT ;  /* 0x000000050b0d7c10 */ /* 0x000fe400097fe4ff */
[C---:B0-----:R-:W-:Y:S02]  /*63a0*/  IADD3 R14, P0, PT, R12.reuse, R5, RZ ;  /* 0x000000050c0e7210 */ /* 0x041fe40007f1e0ff */
        /* <DEDUP_REMOVED lines=55> */
.L_x_659:
        /* <DEDUP_REMOVED lines=14> */
.L_x_4892:


//--------------------- .text._Z35group_norm_nhwc_bwd_one_pass_kernelI11Fp16IOFp32WLi128ELi128ELi512EEv26Group_norm_nhwc_bwd_params --------------------------
	.section	.text._Z35group_norm_nhwc_bwd_one_pass_kernelI11Fp16IOFp32WLi128ELi128ELi512EEv26Group_norm_nhwc_bwd_params,"ax",@progbits
	.align	128
        .global         _Z35group_norm_nhwc_bwd_one_pass_kernelI11Fp16IOFp32WLi128ELi128ELi512EEv26Group_norm_nhwc_bwd_params
        .type           _Z35group_norm_nhwc_bwd_one_pass_kernelI11Fp16IOFp32WLi128ELi128ELi512EEv26Group_norm_nhwc_bwd_params,@function
        .size           _Z35group_norm_nhwc_bwd_one_pass_kernelI11Fp16IOFp32WLi128ELi128ELi512EEv26Group_norm_nhwc_bwd_params,(.L_x_4893 - _Z35group_norm_nhwc_bwd_one_pass_kernelI11Fp16IOFp32WLi128ELi128ELi512EEv26Group_norm_nhwc_bwd_params)
        .other          _Z35group_norm_nhwc_bwd_one_pass_kernelI11Fp16IOFp32WLi128ELi128ELi512EEv26Group_norm_nhwc_bwd_params,@"STO_CUDA_ENTRY STV_DEFAULT"
_Z35group_norm_nhwc_bwd_one_pass_kernelI11Fp16IOFp32WLi128ELi128ELi512EEv26Group_norm_nhwc_bwd_params:
.text._Z35group_norm_nhwc_bwd_one_pass_kernelI11Fp16IOFp32WLi128ELi128ELi512EEv26Group_norm_nhwc_bwd_params:
        /* <DEDUP_REMOVED lines=8> */
[----:B------:R-:W-:-:S05]  /*0080*/  UMOV UR4, URZ ;  /* 0x000000ff00047c82 */ /* 0x000fca0008000000 */
.L_x_727:
[----:B0-----:R-:W0:Y:S01]  /*0090*/  LDC R6, c[0x0][0x410] ;  /* 0x00010400ff067b82 */ /* 0x001e220000000800 */
[----:B------:R-:W1:Y:S01]  /*00a0*/  S2R R22, SR_TID.X ;  /* 0x0000000000167919 */ /* 0x000e620000002100 */
[----:B------:R-:W2:Y:S01]  /*00b0*/  LDCU UR5, c[0x0][0x41c] ;  /* 0x00008380ff0577ac */ /* 0x000ea20008000800 */
[----:B------:R-:W-:Y:S02]  /*00c0*/  ISETP.LE.AND P4, PT, RZ, UR6, PT ;  /* 0x00000006ff007c0c */ /* 0x000fe4000bf83270 */
[----:B------:R-:W-:Y:S01]  /*00d0*/  CS2R R46, SRZ ;  /* 0x00000000002e7805 */ /* 0x000fe2000001ff00 */
[----:B------:R-:W3:Y:S01]  /*00e0*/  LDCU.128 UR12, c[0x0][0x400] ;  /* 0x00008000ff0c77ac */ /* 0x000ee20008000c00 */
[----:B------:R-:W-:Y:S02]  /*00f0*/  CS2R R44, SRZ ;  /* 0x00000000002c7805 */ /* 0x000fe4000001ff00 */
[----:B------:R-:W-:Y:S02]  /*0100*/  CS2R R42, SRZ ;  /* 0x00000000002a7805 */ /* 0x000fe4000001ff00 */
[----:B------:R-:W-:-:S02]  /*0110*/  CS2R R40, SRZ ;  /* 0x0000000000287805 */ /* 0x000fc4000001ff00 */
[----:B------:R-:W-:Y:S02]  /*0120*/  CS2R R38, SRZ ;  /* 0x0000000000267805 */ /* 0x000fe4000001ff00 */
[----:B------:R-:W-:Y:S02]  /*0130*/  CS2R R36, SRZ ;  /* 0x0000000000247805 */ /* 0x000fe4000001ff00 */
[----:B------:R-:W-:Y:S01]  /*0140*/  CS2R R34, SRZ ;  /* 0x0000000000227805 */ /* 0x000fe2000001ff00 */
[----:B------:R-:W4:Y:S01]  /*0150*/  LDCU.64 UR8, c[0x0][0x3b8] ;  /* 0x00007700ff0877ac */ /* 0x000f220008000a00 */
[----:B------:R-:W4:Y:S01]  /*0160*/  LDCU.U8 UR7, c[0x0][0x414] ;  /* 0x00008280ff0777ac */ /* 0x000f220008000000 */
[----:B0-----:R-:W-:-:S04]  /*0170*/  IABS R5, R6 ;  /* 0x0000000600057213 */ /* 0x001fc80000000000 */
[----:B------:R-:W0:Y:S01]  /*0180*/  I2F.RP R4, R5 ;  /* 0x0000000500047306 */ /* 0x000e220000209400 */
[----:B-1----:R-:W-:Y:S02]  /*0190*/  SHF.R.U32.HI R25, RZ, 0x6, R22 ;  /* 0x00000006ff197819 */ /* 0x002fe40000011616 */
[----:B------:R-:W-:-:S04]  /*01a0*/  SHF.L.U32 R24, R22, 0x1, RZ ;  /* 0x0000000116187819 */ /* 0x000fc800000006ff */
[----:B------:R-:W-:Y:S01]  /*01b0*/  LOP3.LUT R24, R24, 0x7e, RZ, 0xc0, !PT ;  /* 0x0000007e18187812 */ /* 0x000fe200078ec0ff */
[----:B0-----:R-:W0:Y:S02]  /*01c0*/  MUFU.RCP R4, R4 ;  /* 0x0000000400047308 */ /* 0x001e240000001000 */
[----:B0-----:R-:W-:Y:S02]  /*01d0*/  IADD3 R2, PT, PT, R4, 0xffffffe, RZ ;  /* 0x0ffffffe04027810 */ /* 0x001fe40007ffe0ff */
[----:B------:R-:W-:-:S04]  /*01e0*/  IABS R4, UR6 ;  /* 0x0000000600047c13 */ /* 0x000fc80008000000 */
[----:B------:R0:W1:Y:S02]  /*01f0*/  F2I.FTZ.U32.TRUNC.NTZ R3, R2 ;  /* 0x0000000200037305 */ /* 0x000064000021f000 */
[----:B0-----:R-:W-:Y:S01]  /*0200*/  HFMA2 R2, -RZ, RZ, 0, 0 ;  /* 0x00000000ff027431 */ /* 0x001fe200000001ff */
[----:B-1----:R-:W-:-:S05]  /*0210*/  IADD3 R0, PT, PT, RZ, -R3, RZ ;  /* 0x80000003ff007210 */ /* 0x002fca0007ffe0ff */
[----:B------:R-:W-:Y:S02]  /*0220*/  IMAD R7, R0, R5, RZ ;  /* 0x0000000500077224 */ /* 0x000fe400078e02ff */
[----:B------:R-:W2:Y:S02]  /*0230*/  S2R R0, SR_CTAID.X ;  /* 0x0000000000007919 */ /* 0x000ea40000002500 */
[----:B------:R-:W-:-:S06]  /*0240*/  IMAD.HI.U32 R3, R3, R7, R2 ;  /* 0x0000000703037227 */ /* 0x000fcc00078e0002 */
[----:B------:R-:W-:-:S05]  /*0250*/  IMAD.HI.U32 R3, R3, R4, RZ ;  /* 0x0000000403037227 */ /* 0x000fca00078e00ff */
[----:B------:R-:W-:-:S05]  /*0260*/  IADD3 R2, PT, PT, -R3, RZ, RZ ;  /* 0x000000ff03027210 */ /* 0x000fca0007ffe1ff */
[----:B------:R-:W-:Y:S01]  /*0270*/  IMAD R2, R5, R2, R4 ;  /* 0x0000000205027224 */ /* 0x000fe200078e0204 */
[----:B------:R-:W-:-:S04]  /*0280*/  LOP3.LUT R4, R6, UR6, RZ, 0x3c, !PT ;  /* 0x0000000606047c12 */ /* 0x000fc8000f8e3cff */
[----:B------:R-:W-:Y:S02]  /*0290*/  ISETP.GT.U32.AND P1, PT, R5, R2, PT ;  /* 0x000000020500720c */ /* 0x000fe40003f24070 */
[----:B------:R-:W-:Y:S01]  /*02a0*/  ISETP.GE.AND P5, PT, R4, RZ, PT ;  /* 0x000000ff0400720c */ /* 0x000fe20003fa6270 */
[----:B--2---:R-:W-:-:S10]  /*02b0*/  IMAD R25, R0, UR5, R25 ;  /* 0x0000000500197c24 */ /* 0x004fd4000f8e0219 */
[-C--:B------:R-:W-:Y:S02]  /*02c0*/  @!P1 IADD3 R2, PT, PT, R2, -R5.reuse, RZ ;  /* 0x8000000502029210 */ /* 0x080fe40007ffe0ff */
[----:B---3--:R-:W-:Y:S02]  /*02d0*/  ISETP.GE.U32.AND P3, PT, R25, UR12, PT ;  /* 0x0000000c19007c0c */ /* 0x008fe4000bf66070 */
[----:B------:R-:W-:Y:S02]  /*02e0*/  SHF.R.S32.HI R9, RZ, 0x1f, R25 ;  /* 0x0000001fff097819 */ /* 0x000fe40000011419 */
[----:B------:R-:W-:Y:S02]  /*02f0*/  ISETP.GE.U32.AND P0, PT, R2, R5, PT ;  /* 0x000000050200720c */ /* 0x000fe40003f06070 */
[----:B------:R-:W-:Y:S02]  /*0300*/  ISETP.GE.AND.EX P3, PT, R9, UR13, PT, P3 ;  /* 0x0000000d09007c0c */ /* 0x000fe4000bf66330 */
[----:B------:R-:W-:-:S02]  /*0310*/  ISETP.GT.U32.AND P2, PT, R5, R2, PT ;  /* 0x000000020500720c */ /* 0x000fc40003f44070 */
[----:B------:R-:W-:Y:S02]  /*0320*/  @!P1 IADD3 R3, PT, PT, R3, 0x1, RZ ;  /* 0x0000000103039810 */ /* 0x000fe40007ffe0ff */
[----:B------:R-:W-:Y:S02]  /*0330*/  IADD3 R5, PT, PT, R2, -R5, RZ ;  /* 0x8000000502057210 */ /* 0x000fe40007ffe0ff */
[----:B------:R-:W-:Y:S02]  /*0340*/  IADD3 R21, PT, PT, R25, 0x8, RZ ;  /* 0x0000000819157810 */ /* 0x000fe40007ffe0ff */
[----:B------:R-:W-:Y:S02]  /*0350*/  SEL R2, R5, R2, !P2 ;  /* 0x0000000205027207 */ /* 0x000fe40005000000 */
[----:B------:R-:W-:Y:S01]  /*0360*/  @P0 IADD3 R3, PT, PT, R3, 0x1, RZ ;  /* 0x0000000103030810 */ /* 0x000fe20007ffe0ff */
[----:B------:R-:W0:Y:S01]  /*0370*/  @!P3 LDC.64 R12, c[0x0][0x3f8] ;  /* 0x0000fe00ff0cbb82 */ /* 0x000e220000000a00 */
[----:B------:R-:W-:-:S02]  /*0380*/  ISETP.NE.AND P1, PT, R6, RZ, PT ;  /* 0x000000ff0600720c */ /* 0x000fc40003f25270 */
[----:B------:R-:W-:Y:S02]  /*0390*/  LOP3.LUT R5, RZ, R6, RZ, 0x33, !PT ;  /* 0x00000006ff057212 */ /* 0x000fe400078e33ff */
[----:B------:R-:W-:Y:S02]  /*03a0*/  @!P5 IADD3 R3, PT, PT, -R3, RZ, RZ ;  /* 0x000000ff0303d210 */ /* 0x000fe40007ffe1ff */
[----:B------:R-:W-:Y:S02]  /*03b0*/  @!P4 IADD3 R2, PT, PT, -R2, RZ, RZ ;  /* 0x000000ff0202c210 */ /* 0x000fe40007ffe1ff */
[----:B------:R-:W-:Y:S02]  /*03c0*/  ISETP.GE.U32.AND P0, PT, R21, UR12, PT ;  /* 0x0000000c15007c0c */ /* 0x000fe4000bf06070 */
[----:B------:R-:W-:Y:S02]  /*03d0*/  SHF.R.S32.HI R15, RZ, 0x1f, R21 ;  /* 0x0000001fff0f7819 */ /* 0x000fe40000011415 */
[----:B------:R-:W-:-:S02]  /*03e0*/  SEL R7, R5, R3, !P1 ;  /* 0x0000000305077207 */ /* 0x000fc40004800000 */
[----:B------:R-:W-:Y:S02]  /*03f0*/  SEL R23, R5, R2, !P1 ;  /* 0x0000000205177207 */ /* 0x000fe40004800000 */
[----:B------:R-:W-:Y:S01]  /*0400*/  ISETP.GE.AND.EX P0, PT, R15, UR13, PT, P0 ;  /* 0x0000000d0f007c0c */ /* 0x000fe2000bf06300 */
[----:B------:R-:W1:Y:S01]  /*0410*/  @!P3 LDC.64 R4, c[0x0][0x3a0] ;  /* 0x0000e800ff04bb82 */ /* 0x000e620000000a00 */
[----:B------:R-:W-:Y:S02]  /*0420*/  SHF.R.S32.HI R2, RZ, 0x1f, R7 ;  /* 0x0000001fff027819 */ /* 0x000fe40000011407 */
[----:B------:R-:W-:Y:S02]  /*0430*/  SHF.L.U32 R3, R23, 0x7, RZ ;  /* 0x0000000717037819 */ /* 0x000fe400000006ff */
[----:B------:R-:W-:Y:S01]  /*0440*/  IADD3 R11, PT, PT, R25, 0x10, RZ ;  /* 0x00000010190b7810 */ /* 0x000fe20007ffe0ff */
[----:B------:R-:W-:Y:S01]  /*0450*/  IMAD R6, R2, UR14, RZ ;  /* 0x0000000e02067c24 */ /* 0x000fe2000f8e02ff */
[----:B------:R-:W-:Y:S01]  /*0460*/  SHF.R.S32.HI R59, RZ, 0x1f, R3 ;  /* 0x0000001fff3b7819 */ /* 0x000fe20000011403 */
[----:B0-----:R-:W-:Y:S01]  /*0470*/  @!P3 IMAD R8, R9, R12, RZ ;  /* 0x0000000c0908b224 */ /* 0x001fe200078e02ff */
[----:B------:R-:W-:Y:S01]  /*0480*/  LOP3.LUT R58, R3, R24, RZ, 0xfc, !PT ;  /* 0x00000018033a7212 */ /* 0x000fe200078efcff */
[----:B------:R-:W-:Y:S01]  /*0490*/  IMAD R61, R7, UR15, R6 ;  /* 0x0000000f073d7c24 */ /* 0x000fe2000f8e0206 */
[----:B------:R-:W0:Y:S01]  /*04a0*/  @!P3 LDC.64 R2, c[0x0][0x398] ;  /* 0x0000e600ff02bb82 */ /* 0x000e220000000a00 */
[----:B------:R-:W-:Y:S01]  /*04b0*/  ISETP.GE.U32.AND P1, PT, R11, UR12, PT ;  /* 0x0000000c0b007c0c */ /* 0x000fe2000bf26070 */
[----:B------:R-:W-:Y:S01]  /*04c0*/  @!P3 IMAD R13, R25, R13, R8 ;  /* 0x0000000d190db224 */ /* 0x000fe200078e0208 */
[----:B------:R-:W-:Y:S01]  /*04d0*/  SHF.R.S32.HI R27, RZ, 0x1f, R11 ;  /* 0x0000001fff1b7819 */ /* 0x000fe2000001140b */
[----:B------:R-:W-:Y:S01]  /*04e0*/  IMAD.WIDE.U32 R58, R7, UR14, R58 ;  /* 0x0000000e073a7c25 */ /* 0x000fe2000f8e003a */
[----:B------:R-:W-:-:S02]  /*04f0*/  IADD3 R14, PT, PT, R25, 0x18, RZ ;  /* 0x00000018190e7810 */ /* 0x000fc40007ffe0ff */
[----:B------:R-:W-:Y:S01]  /*0500*/  ISETP.GE.AND.EX P1, PT, R27, UR13, PT, P1 ;  /* 0x0000000d1b007c0c */ /* 0x000fe2000bf26310 */
[----:B------:R-:W2:Y:S01]  /*0510*/  @!P0 LDC.64 R6, c[0x0][0x3f8] ;  /* 0x0000fe00ff068b82 */ /* 0x000ea20000000a00 */
[----:B------:R-:W-:Y:S02]  /*0520*/  IADD3 R61, PT, PT, R59, R61, RZ ;  /* 0x0000003d3b3d7210 */ /* 0x000fe40007ffe0ff */
[----:B------:R-:W-:-:S05]  /*0530*/  @!P3 MOV R60, R58 ;  /* 0x0000003a003cb202 */ /* 0x000fca0000000f00 */
[----:B------:R-:W-:-:S05]  /*0540*/  @!P3 IMAD.WIDE.U32 R8, R25, R12, R60 ;  /* 0x0000000c1908b225 */ /* 0x000fca00078e003c */
[----:B------:R-:W-:Y:S02]  /*0550*/  @!P3 IADD3 R9, PT, PT, R9, R13, RZ ;  /* 0x0000000d0909b210 */ /* 0x000fe40007ffe0ff */
[C---:B------:R-:W-:Y:S01]  /*0560*/  @!P3 SHF.L.U32 R19, R8.reuse, 0x1, RZ ;  /* 0x000000010813b819 */ /* 0x040fe200000006ff */
[----:B------:R-:W3:Y:S01]  /*0570*/  @!P0 LDC.64 R12, c[0x0][0x3a0] ;  /* 0x0000e800ff0c8b82 */ /* 0x000ee20000000a00 */
[----:B------:R-:W-:Y:S02]  /*0580*/  @!P3 SHF.L.U64.HI R10, R8, 0x1, R9 ;  /* 0x00000001080ab819 */ /* 0x000fe40000010209 */
[C---:B-1----:R-:W-:Y:S02]  /*0590*/  @!P3 IADD3 R16, P2, PT, R19.reuse, R4, RZ ;  /* 0x000000041310b210 */ /* 0x042fe40007f5e0ff */
[----:B0-----:R-:W-:Y:S02]  /*05a0*/  @!P3 IADD3 R18, P4, PT, R19, R2, RZ ;  /* 0x000000021312b210 */ /* 0x001fe40007f9e0ff */
[----:B------:R-:W-:Y:S01]  /*05b0*/  @!P3 IADD3.X R17, PT, PT, R10, R5, RZ, P2, !PT ;  /* 0x000000050a11b210 */ /* 0x000fe200017fe4ff */
[----:B------:R-:W0:Y:S01]  /*05c0*/  @!P1 LDC.64 R8, c[0x0][0x3f8] ;  /* 0x0000fe00ff089b82 */ /* 0x000e220000000a00 */
[----:B--2---:R-:W-:Y:S01]  /*05d0*/  @!P0 IMAD R2, R15, R6, RZ ;  /* 0x000000060f028224 */ /* 0x004fe200078e02ff */
[----:B------:R-:W-:-:S02]  /*05e0*/  @!P0 MOV R4, R58 ;  /* 0x0000003a00048202 */ /* 0x000fc40000000f00 */
[----:B------:R-:W-:Y:S01]  /*05f0*/  @!P0 MOV R5, R61 ;  /* 0x0000003d00058202 */ /* 0x000fe20000000f00 */
[C---:B------:R-:W-:Y:S01]  /*0600*/  @!P0 IMAD R29, R21.reuse, R7, R2 ;  /* 0x00000007151d8224 */ /* 0x040fe200078e0202 */
[----:B------:R-:W-:Y:S01]  /*0610*/  ISETP.GE.U32.AND P2, PT, R14, UR12, PT ;  /* 0x0000000c0e007c0c */ /* 0x000fe2000bf46070 */
[----:B------:R1:W5:Y:S01]  /*0620*/  @!P3 LDG.E R47, desc[UR10][R16.64] ;  /* 0x0000000a102fb981 */ /* 0x000362000c1e1900 */
[----:B------:R-:W-:Y:S01]  /*0630*/  SHF.R.S32.HI R15, RZ, 0x1f, R14 ;  /* 0x0000001fff0f7819 */ /* 0x000fe2000001140e */
[----:B------:R-:W-:Y:S01]  /*0640*/  @!P0 IMAD.WIDE.U32 R6, R21, R6, R4 ;  /* 0x0000000615068225 */ /* 0x000fe200078e0004 */
[----:B------:R-:W-:Y:S02]  /*0650*/  @!P3 IADD3.X R19, PT, PT, R10, R3, RZ, P4, !PT ;  /* 0x000000030a13b210 */ /* 0x000fe400027fe4ff */
[----:B------:R-:W-:Y:S01]  /*0660*/  ISETP.GE.AND.EX P2, PT, R15, UR13, PT, P2 ;  /* 0x0000000d0f007c0c */ /* 0x000fe2000bf46320 */
[----:B------:R-:W2:Y:S01]  /*0670*/  @!P0 LDC.64 R2, c[0x0][0x398] ;  /* 0x0000e600ff028b82 */ /* 0x000ea20000000a00 */
[----:B------:R-:W-:Y:S01]  /*0680*/  @!P0 IADD3 R5, PT, PT, R7, R29, RZ ;  /* 0x0000001d07058210 */ /* 0x000fe20007ffe0ff */
[----:B------:R4:W5:Y:S01]  /*0690*/  @!P3 LDG.E R46, desc[UR10][R18.64] ;  /* 0x0000000a122eb981 */ /* 0x000962000c1e1900 */
[----:B------:R-:W-:-:S02]  /*06a0*/  @!P0 SHF.L.U32 R29, R6, 0x1, RZ ;  /* 0x00000001061d8819 */ /* 0x000fc400000006ff */
[----:B------:R-:W-:-:S03]  /*06b0*/  @!P0 SHF.L.U64.HI R28, R6, 0x1, R5 ;  /* 0x00000001061c8819 */ /* 0x000fc60000010205 */
[----:B------:R-:W4:Y:S01]  /*06c0*/  @!P1 LDC.64 R6, c[0x0][0x3a0] ;  /* 0x0000e800ff069b82 */ /* 0x000f220000000a00 */
[----:B------:R-:W-:Y:S02]  /*06d0*/  IADD3 R10, PT, PT, R25, 0x20, RZ ;  /* 0x00000020190a7810 */ /* 0x000fe40007ffe0ff */
[----:B---3--:R-:W-:Y:S02]  /*06e0*/  @!P0 IADD3 R20, P4, PT, R29, R12, RZ ;  /* 0x0000000c1d148210 */ /* 0x008fe40007f9e0ff */
[----:B------:R-:W-:Y:S02]  /*06f0*/  ISETP.GE.U32.AND P3, PT, R10, UR12, PT ;  /* 0x0000000c0a007c0c */ /* 0x000fe4000bf66070 */
[----:B-1----:R-:W-:Y:S01]  /*0700*/  SHF.R.S32.HI R17, RZ, 0x1f, R10 ;  /* 0x0000001fff117819 */ /* 0x002fe2000001140a */
[----:B------:R-:W1:Y:S01]  /*0710*/  @!P2 LDC.64 R4, c[0x0][0x3f8] ;  /* 0x0000fe00ff04ab82 */ /* 0x000e620000000a00 */
[----:B------:R-:W-:Y:S01]  /*0720*/  @!P0 IADD3.X R21, PT, PT, R28, R13, RZ, P4, !PT ;  /* 0x0000000d1c158210 */ /* 0x000fe200027fe4ff */
[----:B0-----:R-:W-:Y:S01]  /*0730*/  @!P1 IMAD R26, R27, R8, RZ ;  /* 0x000000081b1a9224 */ /* 0x001fe200078e02ff */
[----:B------:R-:W-:-:S02]  /*0740*/  @!P1 MOV R12, R58 ;  /* 0x0000003a000c9202 */ /* 0x000fc40000000f00 */
[----:B------:R-:W-:Y:S02]  /*0750*/  @!P1 MOV R13, R61 ;  /* 0x0000003d000d9202 */ /* 0x000fe40000000f00 */
[----:B------:R-:W-:Y:S01]  /*0760*/  ISETP.GE.AND.EX P3, PT, R17, UR13, PT, P3 ;  /* 0x0000000d11007c0c */ /* 0x000fe2000bf66330 */
[C---:B------:R-:W-:Y:S01]  /*0770*/  @!P1 IMAD R27, R11.reuse, R9, R26 ;  /* 0x000000090b1b9224 */ /* 0x040fe200078e021a */
[----:B------:R0:W5:Y:S01]  /*0780*/  @!P0 LDG.E R45, desc[UR10][R20.64] ;  /* 0x0000000a142d8981 */ /* 0x000162000c1e1900 */
[----:B------:R-:W-:Y:S01]  /*0790*/  @!P1 IMAD.WIDE.U32 R8, R11, R8, R12 ;  /* 0x000000080b089225 */ /* 0x000fe200078e000c */
[----:B--2---:R-:W-:Y:S01]  /*07a0*/  @!P0 IADD3 R26, P4, PT, R29, R2, RZ ;  /* 0x000000021d1a8210 */ /* 0x004fe20007f9e0ff */
[----:B------:R-:W2:Y:S01]  /*07b0*/  @!P1 LDC.64 R12, c[0x0][0x398] ;  /* 0x0000e600ff0c9b82 */ /* 0x000ea20000000a00 */
[----:B------:R-:W-:Y:S02]  /*07c0*/  IADD3 R11, PT, PT, R25, 0x28, RZ ;  /* 0x00000028190b7810 */ /* 0x000fe40007ffe0ff */
[----:B------:R-:W-:-:S02]  /*07d0*/  @!P1 IADD3 R9, PT, PT, R9, R27, RZ ;  /* 0x0000001b09099210 */ /* 0x000fc40007ffe0ff */
[----:B------:R-:W-:Y:S02]  /*07e0*/  @!P0 IADD3.X R27, PT, PT, R28, R3, RZ, P4, !PT ;  /* 0x000000031c1b8210 */ /* 0x000fe400027fe4ff */
[C---:B------:R-:W-:Y:S01]  /*07f0*/  @!P1 SHF.L.U32 R31, R8.reuse, 0x1, RZ ;  /* 0x00000001081f9819 */ /* 0x040fe200000006ff */
[----:B------:R-:W3:Y:S01]  /*0800*/  @!P3 LDC.64 R2, c[0x0][0x3f8] ;  /* 0x0000fe00ff02bb82 */ /* 0x000ee20000000a00 */
[----:B------:R-:W-:Y:S01]  /*0810*/  ISETP.GE.U32.AND P4, PT, R11, UR12, PT ;  /* 0x0000000c0b007c0c */ /* 0x000fe2000bf86070 */
[----:B------:R3:W5:Y:S01]  /*0820*/  @!P0 LDG.E R44, desc[UR10][R26.64] ;  /* 0x0000000a1a2c8981 */ /* 0x000762000c1e1900 */
[----:B----4-:R-:W-:Y:S02]  /*0830*/  SHF.R.S32.HI R19, RZ, 0x1f, R11 ;  /* 0x0000001fff137819 */ /* 0x010fe4000001140b */
[----:B------:R-:W-:Y:S02]  /*0840*/  @!P1 SHF.L.U64.HI R16, R8, 0x1, R9 ;  /* 0x0000000108109819 */ /* 0x000fe40000010209 */
[----:B------:R-:W-:Y:S01]  /*0850*/  @!P1 IADD3 R28, P5, PT, R31, R6, RZ ;  /* 0x000000061f1c9210 */ /* 0x000fe20007fbe0ff */
[----:B------:R-:W4:Y:S01]  /*0860*/  @!P2 LDC.64 R8, c[0x0][0x3a0] ;  /* 0x0000e800ff08ab82 */ /* 0x000f220000000a00 */
[----:B------:R-:W-:Y:S01]  /*0870*/  ISETP.GE.AND.EX P4, PT, R19, UR13, PT, P4 ;  /* 0x0000000d13007c0c */ /* 0x000fe2000bf86340 */
[----:B-1----:R-:W-:Y:S01]  /*0880*/  @!P2 IMAD R15, R15, R4, RZ ;  /* 0x000000040f0fa224 */ /* 0x002fe200078e02ff */
[----:B------:R-:W-:-:S02]  /*0890*/  @!P1 IADD3.X R29, PT, PT, R16, R7, RZ, P5, !PT ;  /* 0x00000007101d9210 */ /* 0x000fc40002ffe4ff */
[----:B------:R-:W-:Y:S02]  /*08a0*/  @!P2 MOV R6, R58 ;  /* 0x0000003a0006a202 */ /* 0x000fe40000000f00 */
[----:B------:R-:W-:Y:S01]  /*08b0*/  @!P2 MOV R7, R61 ;  /* 0x0000003d0007a202 */ /* 0x000fe20000000f00 */
[C---:B0-----:R-:W-:Y:S01]  /*08c0*/  @!P2 IMAD R21, R14.reuse, R5, R15 ;  /* 0x000000050e15a224 */ /* 0x041fe200078e020f */
[----:B--2---:R-:W-:Y:S01]  /*08d0*/  @!P1 IADD3 R20, P0, PT, R31, R12, RZ ;  /* 0x0000000c1f149210 */ /* 0x004fe20007f1e0ff */
[----:B------:R0:W5:Y:S01]  /*08e0*/  @!P1 LDG.E R43, desc[UR10][R28.64] ;  /* 0x0000000a1c2b9981 */ /* 0x000162000c1e1900 */
[----:B------:R-:W-:Y:S02]  /*08f0*/  @!P2 IMAD.WIDE.U32 R14, R14, R4, R6 ;  /* 0x000000040e0ea225 */ /* 0x000fe400078e0006 */
[----:B------:R-:W1:Y:S03]  /*0900*/  @!P2 LDC.64 R4, c[0x0][0x398] ;  /* 0x0000e600ff04ab82 */ /* 0x000e660000000a00 */
[----:B------:R-:W-:-:S05]  /*0910*/  @!P2 IADD3 R15, PT, PT, R15, R21, RZ ;  /* 0x000000150f0fa210 */ /* 0x000fca0007ffe0ff */
[----:B------:R-:W2:Y:S01]  /*0920*/  @!P4 LDC.64 R6, c[0x0][0x3f8] ;  /* 0x0000fe00ff06cb82 */ /* 0x000ea20000000a00 */
[----:B------:R-:W-:Y:S02]  /*0930*/  @!P1 IADD3.X R21, PT, PT, R16, R13, RZ, P0, !PT ;  /* 0x0000000d10159210 */ /* 0x000fe400007fe4ff */
[C---:B------:R-:W-:Y:S02]  /*0940*/  @!P2 SHF.L.U32 R31, R14.reuse, 0x1, RZ ;  /* 0x000000010e1fa819 */ /* 0x040fe400000006ff */
[----:B------:R-:W-:Y:S01]  /*0950*/  @!P2 SHF.L.U64.HI R16, R14, 0x1, R15 ;  /* 0x000000010e10a819 */ /* 0x000fe2000001020f */
[----:B---3--:R-:W-:Y:S01]  /*0960*/  @!P3 IMAD R17, R17, R2, RZ ;  /* 0x000000021111b224 */ /* 0x008fe200078e02ff */
[----:B------:R-:W-:Y:S01]  /*0970*/  @!P3 MOV R26, R58 ;  /* 0x0000003a001ab202 */ /* 0x000fe20000000f00 */
[----:B------:R-:W3:Y:S01]  /*0980*/  @!P3 LDC.64 R14, c[0x0][0x3a0] ;  /* 0x0000e800ff0ebb82 */ /* 0x000ee20000000a00 */
[----:B----4-:R-:W-:Y:S01]  /*0990*/  @!P2 IADD3 R8, P0, PT, R31, R8, RZ ;  /* 0x000000081f08a210 */ /* 0x010fe20007f1e0ff */
[----:B------:R-:W-:Y:S01]  /*09a0*/  @!P3 IMAD R3, R10, R3, R17 ;  /* 0x000000030a03b224 */ /* 0x000fe200078e0211 */
[----:B------:R-:W-:Y:S01]  /*09b0*/  @!P3 MOV R27, R61 ;  /* 0x0000003d001bb202 */ /* 0x000fe20000000f00 */
[----:B------:R4:W5:Y:S01]  /*09c0*/  @!P1 LDG.E R42, desc[UR10][R20.64] ;  /* 0x0000000a142a9981 */ /* 0x000962000c1e1900 */
[----:B------:R-:W-:-:S02]  /*09d0*/  IADD3 R17, PT, PT, R25, 0x30, RZ ;  /* 0x0000003019117810 */ /* 0x000fc40007ffe0ff */
[----:B------:R-:W-:Y:S01]  /*09e0*/  @!P2 IADD3.X R9, PT, PT, R16, R9, RZ, P0, !PT ;  /* 0x000000091009a210 */ /* 0x000fe200007fe4ff */
[----:B------:R-:W-:Y:S01]  /*09f0*/  @!P3 IMAD.WIDE.U32 R26, R10, R2, R26 ;  /* 0x000000020a1ab225 */ /* 0x000fe200078e001a */
[----:B------:R-:W-:Y:S01]  /*0a00*/  ISETP.GE.U32.AND P0, PT, R17, UR12, PT ;  /* 0x0000000c11007c0c */ /* 0x000fe2000bf06070 */
[----:B------:R-:W3:Y:S01]  /*0a10*/  @!P3 LDC.64 R12, c[0x0][0x398] ;  /* 0x0000e600ff0cbb82 */ /* 0x000ee20000000a00 */
[----:B0-----:R-:W-:Y:S01]  /*0a20*/  SHF.R.S32.HI R29, RZ, 0x1f, R17 ;  /* 0x0000001fff1d7819 */ /* 0x001fe20000011411 */
[----:B------:R0:W5:Y:S01]  /*0a30*/  @!P2 LDG.E R41, desc[UR10][R8.64] ;  /* 0x0000000a0829a981 */ /* 0x000162000c1e1900 */
[----:B-1----:R-:W-:Y:S02]  /*0a40*/  @!P2 IADD3 R2, P1, PT, R31, R4, RZ ;  /* 0x000000041f02a210 */ /* 0x002fe40007f3e0ff */
[----:B------:R-:W-:Y:S01]  /*0a50*/  ISETP.GE.AND.EX P0, PT, R29, UR13, PT, P0 ;  /* 0x0000000d1d007c0c */ /* 0x000fe2000bf06300 */
[----:B--2---:R-:W-:Y:S01]  /*0a60*/  @!P4 IMAD R4, R19, R6, RZ ;  /* 0x000000061304c224 */ /* 0x004fe200078e02ff */
[----:B----4-:R-:W-:-:S02]  /*0a70*/  @!P3 IADD3 R21, PT, PT, R27, R3, RZ ;  /* 0x000000031b15b210 */ /* 0x010fc40007ffe0ff */
[C---:B------:R-:W-:Y:S02]  /*0a80*/  @!P3 SHF.L.U32 R19, R26.reuse, 0x1, RZ ;  /* 0x000000011a13b819 */ /* 0x040fe400000006ff */
[----:B------:R-:W-:Y:S01]  /*0a90*/  @!P3 SHF.L.U64.HI R26, R26, 0x1, R21 ;  /* 0x000000011a1ab819 */ /* 0x000fe20000010215 */
[----:B------:R-:W-:Y:S01]  /*0aa0*/  @!P4 IMAD R21, R11, R7, R4 ;  /* 0x000000070b15c224 */ /* 0x000fe200078e0204 */
[----:B------:R-:W-:Y:S01]  /*0ab0*/  @!P2 IADD3.X R3, PT, PT, R16, R5, RZ, P1, !PT ;  /* 0x000000051003a210 */ /* 0x000fe20000ffe4ff */
[----:B0-----:R-:W0:Y:S01]  /*0ac0*/  @!P4 LDC.64 R8, c[0x0][0x398] ;  /* 0x0000e600ff08cb82 */ /* 0x001e220000000a00 */
[----:B------:R-:W-:Y:S02]  /*0ad0*/  @!P4 MOV R4, R58 ;  /* 0x0000003a0004c202 */ /* 0x000fe40000000f00 */
[----:B------:R-:W-:Y:S01]  /*0ae0*/  @!P4 MOV R5, R61 ;  /* 0x0000003d0005c202 */ /* 0x000fe20000000f00 */
[----:B------:R1:W5:Y:S01]  /*0af0*/  @!P2 LDG.E R40, desc[UR10][R2.64] ;  /* 0x0000000a0228a981 */ /* 0x000362000c1e1900 */
[----:B---3--:R-:W-:-:S02]  /*0b00*/  @!P3 IADD3 R14, P1, PT, R19, R14, RZ ;  /* 0x0000000e130eb210 */ /* 0x008fc40007f3e0ff */
[----:B------:R-:W-:Y:S01]  /*0b10*/  IADD3 R27, PT, PT, R25, 0x38, RZ ;  /* 0x00000038191b7810 */ /* 0x000fe20007ffe0ff */
[----:B------:R-:W-:Y:S01]  /*0b20*/  @!P4 IMAD.WIDE.U32 R4, R11, R6, R4 ;  /* 0x000000060b04c225 */ /* 0x000fe200078e0004 */
[----:B------:R-:W-:Y:S01]  /*0b30*/  @!P3 IADD3.X R15, PT, PT, R26, R15, RZ, P1, !PT ;  /* 0x0000000f1a0fb210 */ /* 0x000fe20000ffe4ff */
[----:B------:R-:W2:Y:S01]  /*0b40*/  @!P0 LDC.64 R6, c[0x0][0x3f8] ;  /* 0x0000fe00ff068b82 */ /* 0x000ea20000000a00 */
[----:B------:R-:W-:Y:S02]  /*0b50*/  ISETP.GE.U32.AND P1, PT, R27, UR12, PT ;  /* 0x0000000c1b007c0c */ /* 0x000fe4000bf26070 */
[----:B------:R-:W-:Y:S01]  /*0b60*/  SHF.R.S32.HI R31, RZ, 0x1f, R27 ;  /* 0x0000001fff1f7819 */ /* 0x000fe2000001141b */
[----:B------:R-:W5:Y:S03]  /*0b70*/  @!P3 LDG.E R39, desc[UR10][R14.64] ;  /* 0x0000000a0e27b981 */ /* 0x000f66000c1e1900 */
[----:B------:R-:W-:Y:S01]  /*0b80*/  ISETP.GE.AND.EX P1, PT, R31, UR13, PT, P1 ;  /* 0x0000000d1f007c0c */ /* 0x000fe2000bf26310 */
[----:B------:R-:W3:Y:S01]  /*0b90*/  @!P4 LDC.64 R10, c[0x0][0x3a0] ;  /* 0x0000e800ff0acb82 */ /* 0x000ee20000000a00 */
[----:B------:R-:W-:-:S02]  /*0ba0*/  @!P4 IADD3 R5, PT, PT, R5, R21, RZ ;  /* 0x000000150505c210 */ /* 0x000fc40007ffe0ff */
[----:B------:R-:W-:Y:S02]  /*0bb0*/  @!P3 IADD3 R12, P2, PT, R19, R12, RZ ;  /* 0x0000000c130cb210 */ /* 0x000fe40007f5e0ff */
[C---:B------:R-:W-:Y:S02]  /*0bc0*/  @!P4 SHF.L.U32 R33, R4.reuse, 0x1, RZ ;  /* 0x000000010421c819 */ /* 0x040fe400000006ff */
[----:B------:R-:W-:Y:S01]  /*0bd0*/  @!P4 SHF.L.U64.HI R18, R4, 0x1, R5 ;  /* 0x000000010412c819 */ /* 0x000fe20000010205 */
[----:B-1----:R-:W1:Y:S01]  /*0be0*/  @!P0 LDC.64 R2, c[0x0][0x3a0] ;  /* 0x0000e800ff028b82 */ /* 0x002e620000000a00 */
[----:B------:R-:W-:Y:S02]  /*0bf0*/  @!P3 IADD3.X R13, PT, PT, R26, R13, RZ, P2, !PT ;  /* 0x0000000d1a0db210 */ /* 0x000fe400017fe4ff */
[----:B------:R-:W-:-:S03]  /*0c00*/  IADD3 R21, PT, PT, R25, 0x40, RZ ;  /* 0x0000004019157810 */ /* 0x000fc60007ffe0ff */
[----:B------:R4:W5:Y:S02]  /*0c10*/  @!P3 LDG.E R38, desc[UR10][R12.64] ;  /* 0x0000000a0c26b981 */ /* 0x000964000c1e1900 */
[----:B------:R-:W1:Y:S01]  /*0c20*/  @!P1 LDC.64 R4, c[0x0][0x3f8] ;  /* 0x0000fe00ff049b82 */ /* 0x000e620000000a00 */
[----:B------:R-:W-:Y:S02]  /*0c30*/  ISETP.GE.U32.AND P2, PT, R21, UR12, PT ;  /* 0x0000000c15007c0c */ /* 0x000fe4000bf46070 */
[----:B------:R-:W-:Y:S01]  /*0c40*/  SHF.R.S32.HI R19, RZ, 0x1f, R21 ;  /* 0x0000001fff137819 */ /* 0x000fe20000011415 */
[----:B--2---:R-:W-:Y:S01]  /*0c50*/  @!P0 IMAD R16, R29, R6, RZ ;  /* 0x000000061d108224 */ /* 0x004fe200078e02ff */
[----:B----4-:R-:W-:-:S03]  /*0c60*/  @!P0 MOV R12, R58 ;  /* 0x0000003a000c8202 */ /* 0x010fc60000000f00 */
[----:B------:R-:W2:Y:S01]  /*0c70*/  @!P0 LDC.64 R14, c[0x0][0x398] ;  /* 0x0000e600ff0e8b82 */ /* 0x000ea20000000a00 */
[----:B------:R-:W-:Y:S02]  /*0c80*/  @!P0 MOV R13, R61 ;  /* 0x0000003d000d8202 */ /* 0x000fe40000000f00 */
[----:B------:R-:W-:Y:S01]  /*0c90*/  ISETP.GE.AND.EX P2, PT, R19, UR13, PT, P2 ;  /* 0x0000000d13007c0c */ /* 0x000fe2000bf46320 */
[C---:B------:R-:W-:Y:S02]  /*0ca0*/  @!P0 IMAD R29, R17.reuse, R7, R16 ;  /* 0x00000007111d8224 */ /* 0x040fe400078e0210 */
[----:B------:R-:W-:Y:S01]  /*0cb0*/  @!P0 IMAD.WIDE.U32 R16, R17, R6, R12 ;  /* 0x0000000611108225 */ /* 0x000fe200078e000c */
[C---:B---3--:R-:W-:Y:S01]  /*0cc0*/  @!P4 IADD3 R10, P5, PT, R33.reuse, R10, RZ ;  /* 0x0000000a210ac210 */ /* 0x048fe20007fbe0ff */
[----:B------:R-:W3:Y:S01]  /*0cd0*/  @!P1 LDC.64 R48, c[0x0][0x398] ;  /* 0x0000e600ff309b82 */ /* 0x000ee20000000a00 */
[----:B0-----:R-:W-:Y:S02]  /*0ce0*/  @!P4 IADD3 R8, P3, PT, R33, R8, RZ ;  /* 0x000000082108c210 */ /* 0x001fe40007f7e0ff */
[----:B------:R-:W-:-:S02]  /*0cf0*/  @!P0 IADD3 R17, PT, PT, R17, R29, RZ ;  /* 0x0000001d11118210 */ /* 0x000fc40007ffe0ff */
[C---:B------:R-:W-:Y:S02]  /*0d00*/  @!P4 IADD3.X R11, PT, PT, R18.reuse, R11, RZ, P5, !PT ;  /* 0x0000000b120bc210 */ /* 0x040fe40002ffe4ff */
[----:B------:R-:W-:Y:S01]  /*0d10*/  @!P4 IADD3.X R9, PT, PT, R18, R9, RZ, P3, !PT ;  /* 0x000000091209c210 */ /* 0x000fe20001ffe4ff */
[----:B------:R-:W0:Y:S01]  /*0d20*/  @!P2 LDC.64 R6, c[0x0][0x3f8] ;  /* 0x0000fe00ff06ab82 */ /* 0x000e220000000a00 */
[C---:B------:R-:W-:Y:S01]  /*0d30*/  @!P0 SHF.L.U32 R13, R16.reuse, 0x1, RZ ;  /* 0x00000001100d8819 */ /* 0x040fe200000006ff */
[----:B------:R4:W5:Y:S01]  /*0d40*/  @!P4 LDG.E R37, desc[UR10][R10.64] ;  /* 0x0000000a0a25c981 */ /* 0x000962000c1e1900 */
[----:B------:R-:W-:Y:S02]  /*0d50*/  @!P0 SHF.L.U64.HI R16, R16, 0x1, R17 ;  /* 0x0000000110108819 */ /* 0x000fe40000010211 */
[----:B------:R-:W-:Y:S01]  /*0d60*/  IADD3 R17, PT, PT, R25, 0x48, RZ ;  /* 0x0000004819117810 */ /* 0x000fe20007ffe0ff */
[----:B------:R4:W5:Y:S01]  /*0d70*/  @!P4 LDG.E R36, desc[UR10][R8.64] ;  /* 0x0000000a0824c981 */ /* 0x000962000c1e1900 */
[----:B-1----:R-:W-:-:S02]  /*0d80*/  @!P1 IMAD R18, R31, R4, RZ ;  /* 0x000000041f129224 */ /* 0x002fc400078e02ff */
[----:B------:R-:W-:Y:S02]  /*0d90*/  ISETP.GE.U32.AND P4, PT, R17, UR12, PT ;  /* 0x0000000c11007c0c */ /* 0x000fe4000bf86070 */
[----:B------:R-:W-:Y:S01]  /*0da0*/  SHF.R.S32.HI R31, RZ, 0x1f, R17 ;  /* 0x0000001fff1f7819 */ /* 0x000fe20000011411 */
[----:B----4-:R-:W-:Y:S01]  /*0db0*/  @!P1 IMAD R11, R27, R5, R18 ;  /* 0x000000051b0b9224 */ /* 0x010fe200078e0212 */
[----:B------:R-:W-:Y:S02]  /*0dc0*/  @!P1 MOV R8, R58 ;  /* 0x0000003a00089202 */ /* 0x000fe40000000f00 */
[----:B------:R-:W-:Y:S02]  /*0dd0*/  @!P1 MOV R9, R61 ;  /* 0x0000003d00099202 */ /* 0x000fe40000000f00 */
[----:B------:R-:W-:Y:S02]  /*0de0*/  ISETP.GE.AND.EX P4, PT, R31, UR13, PT, P4 ;  /* 0x0000000d1f007c0c */ /* 0x000fe4000bf86340 */
[----:B------:R-:W-:Y:S01]  /*0df0*/  @!P0 IADD3 R2, P3, PT, R13, R2, RZ ;  /* 0x000000020d028210 */ /* 0x000fe20007f7e0ff */
[----:B------:R-:W-:Y:S01]  /*0e00*/  @!P1 IMAD.WIDE.U32 R4, R27, R4, R8 ;  /* 0x000000041b049225 */ /* 0x000fe200078e0008 */
[----:B--2---:R-:W-:-:S02]  /*0e10*/  @!P0 IADD3 R14, P5, PT, R13, R14, RZ ;  /* 0x0000000e0d0e8210 */ /* 0x004fc40007fbe0ff */
[----:B------:R-:W1:Y:S02]  /*0e20*/  @!P1 LDC.64 R12, c[0x0][0x3a0] ;  /* 0x0000e800ff0c9b82 */ /* 0x000e640000000a00 */
[----:B------:R-:W-:Y:S02]  /*0e30*/  @!P1 IADD3 R5, PT, PT, R5, R11, RZ ;  /* 0x0000000b05059210 */ /* 0x000fe40007ffe0ff */
[C---:B------:R-:W-:Y:S02]  /*0e40*/  @!P0 IADD3.X R3, PT, PT, R16.reuse, R3, RZ, P3, !PT ;  /* 0x0000000310038210 */ /* 0x040fe40001ffe4ff */
[----:B------:R-:W-:Y:S02]  /*0e50*/  @!P0 IADD3.X R15, PT, PT, R16, R15, RZ, P5, !PT ;  /* 0x0000000f100f8210 */ /* 0x000fe40002ffe4ff */
[C---:B------:R-:W-:Y:S01]  /*0e60*/  @!P1 SHF.L.U32 R29, R4.reuse, 0x1, RZ ;  /* 0x00000001041d9819 */ /* 0x040fe200000006ff */
[----:B0-----:R-:W-:Y:S01]  /*0e70*/  @!P2 IMAD R8, R19, R6, RZ ;  /* 0x000000061308a224 */ /* 0x001fe200078e02ff */
[----:B------:R-:W-:Y:S01]  /*0e80*/  @!P1 SHF.L.U64.HI R16, R4, 0x1, R5 ;  /* 0x0000000104109819 */ /* 0x000fe20000010205 */
[----:B------:R0:W5:Y:S01]  /*0e90*/  @!P0 LDG.E R35, desc[UR10][R2.64] ;  /* 0x0000000a02238981 */ /* 0x000162000c1e1900 */
[----:B------:R-:W2:Y:S01]  /*0ea0*/  @!P4 LDC.64 R4, c[0x0][0x3f8] ;  /* 0x0000fe00ff04cb82 */ /* 0x000ea20000000a00 */
[----:B------:R-:W-:Y:S01]  /*0eb0*/  IADD3 R27, PT, PT, R25, 0x50, RZ ;  /* 0x00000050191b7810 */ /* 0x000fe20007ffe0ff */
[----:B------:R-:W-:Y:S01]  /*0ec0*/  @!P2 IMAD R51, R21, R7, R8 ;  /* 0x000000071533a224 */ /* 0x000fe200078e0208 */
[----:B------:R-:W-:-:S02]  /*0ed0*/  @!P2 MOV R10, R58 ;  /* 0x0000003a000aa202 */ /* 0x000fc40000000f00 */
[----:B------:R-:W-:Y:S02]  /*0ee0*/  CS2R R32, SRZ ;  /* 0x0000000000207805 */ /* 0x000fe4000001ff00 */
[----:B------:R-:W-:Y:S01]  /*0ef0*/  @!P2 MOV R11, R61 ;  /* 0x0000003d000ba202 */ /* 0x000fe20000000f00 */
[----:B------:R4:W5:Y:S01]  /*0f00*/  @!P0 LDG.E R34, desc[UR10][R14.64] ;  /* 0x0000000a0e228981 */ /* 0x000962000c1e1900 */
[----:B------:R-:W-:Y:S01]  /*0f10*/  ISETP.GE.U32.AND P3, PT, R27, UR12, PT ;  /* 0x0000000c1b007c0c */ /* 0x000fe2000bf66070 */
[----:B------:R-:W2:Y:S01]  /*0f20*/  @!P2 LDC.64 R8, c[0x0][0x3a0] ;  /* 0x0000e800ff08ab82 */ /* 0x000ea20000000a00 */
[----:B------:R-:W-:Y:S01]  /*0f30*/  SHF.R.S32.HI R19, RZ, 0x1f, R27 ;  /* 0x0000001fff137819 */ /* 0x000fe2000001141b */
[----:B------:R-:W-:Y:S01]  /*0f40*/  @!P2 IMAD.WIDE.U32 R6, R21, R6, R10 ;  /* 0x000000061506a225 */ /* 0x000fe200078e000a */
[----:B-1----:R-:W-:Y:S02]  /*0f50*/  @!P1 IADD3 R12, P5, PT, R29, R12, RZ ;  /* 0x0000000c1d0c9210 */ /* 0x002fe40007fbe0ff */
[----:B------:R-:W-:-:S03]  /*0f60*/  ISETP.GE.AND.EX P3, PT, R19, UR13, PT, P3 ;  /* 0x0000000d13007c0c */ /* 0x000fc6000bf66330 */
[----:B0-----:R-:W0:Y:S01]  /*0f70*/  @!P2 LDC.64 R2, c[0x0][0x398] ;  /* 0x0000e600ff02ab82 */ /* 0x001e220000000a00 */
[C---:B------:R-:W-:Y:S02]  /*0f80*/  @!P1 IADD3.X R13, PT, PT, R16.reuse, R13, RZ, P5, !PT ;  /* 0x0000000d100d9210 */ /* 0x040fe40002ffe4ff */
[----:B---3--:R-:W-:Y:S02]  /*0f90*/  @!P1 IADD3 R48, P0, PT, R29, R48, RZ ;  /* 0x000000301d309210 */ /* 0x008fe40007f1e0ff */
[----:B------:R-:W-:Y:S01]  /*0fa0*/  @!P2 IADD3 R7, PT, PT, R7, R51, RZ ;  /* 0x000000330707a210 */ /* 0x000fe20007ffe0ff */
[----:B------:R2:W5:Y:S01]  /*0fb0*/  @!P1 LDG.E R33, desc[UR10][R12.64] ;  /* 0x0000000a0c219981 */ /* 0x000562000c1e1900 */
[----:B------:R-:W-:Y:S01]  /*0fc0*/  IADD3 R21, PT, PT, R25, 0x58, RZ ;  /* 0x0000005819157810 */ /* 0x000fe20007ffe0ff */
[----:B----4-:R-:W1:Y:S01]  /*0fd0*/  @!P4 LDC.64 R14, c[0x0][0x398] ;  /* 0x0000e600ff0ecb82 */ /* 0x010e620000000a00 */
[----:B------:R-:W-:Y:S02]  /*0fe0*/  @!P1 IADD3.X R49, PT, PT, R16, R49, RZ, P0, !PT ;  /* 0x0000003110319210 */ /* 0x000fe400007fe4ff */
[----:B------:R-:W-:-:S02]  /*0ff0*/  @!P2 SHF.L.U32 R51, R6, 0x1, RZ ;  /* 0x000000010633a819 */ /* 0x000fc400000006ff */
[----:B------:R-:W-:Y:S01]  /*1000*/  @!P2 SHF.L.U64.HI R18, R6, 0x1, R7 ;  /* 0x000000010612a819 */ /* 0x000fe20000010207 */
[----:B------:R-:W5:Y:S01]  /*1010*/  @!P1 LDG.E R32, desc[UR10][R48.64] ;  /* 0x0000000a30209981 */ /* 0x000f62000c1e1900 */
[----:B------:R-:W-:Y:S01]  /*1020*/  ISETP.GE.U32.AND P0, PT, R21, UR12, PT ;  /* 0x0000000c15007c0c */ /* 0x000fe2000bf06070 */
[----:B------:R-:W3:Y:S01]  /*1030*/  @!P4 LDC.64 R6, c[0x0][0x3a0] ;  /* 0x0000e800ff06cb82 */ /* 0x000ee20000000a00 */
[----:B------:R-:W-:Y:S01]  /*1040*/  SHF.R.S32.HI R29, RZ, 0x1f, R21 ;  /* 0x0000001fff1d7819 */ /* 0x000fe20000011415 */
[----:B--2---:R-:W-:Y:S01]  /*1050*/  @!P4 IMAD R12, R31, R4, RZ ;  /* 0x000000041f0cc224 */ /* 0x004fe200078e02ff */
[----:B------:R-:W-:Y:S02]  /*1060*/  @!P4 MOV R13, R61 ;  /* 0x0000003d000dc202 */ /* 0x000fe40000000f00 */
[----:B------:R-:W-:Y:S01]  /*1070*/  ISETP.GE.AND.EX P0, PT, R29, UR13, PT, P0 ;  /* 0x0000000d1d007c0c */ /* 0x000fe2000bf06300 */
[----:B------:R-:W-:Y:S02]  /*1080*/  @!P4 IMAD R5, R17, R5, R12 ;  /* 0x000000051105c224 */ /* 0x000fe400078e020c */
[----:B------:R-:W2:Y:S01]  /*1090*/  @!P3 LDC.64 R10, c[0x0][0x3f8] ;  /* 0x0000fe00ff0abb82 */ /* 0x000ea20000000a00 */
[----:B------:R-:W-:-:S02]  /*10a0*/  @!P4 MOV R12, R58 ;  /* 0x0000003a000cc202 */ /* 0x000fc40000000f00 */
[----:B------:R-:W-:-:S03]  /*10b0*/  @!P2 IADD3 R30, P5, PT, R51, R8, RZ ;  /* 0x00000008331ea210 */ /* 0x000fc60007fbe0ff */
[----:B------:R-:W-:Y:S01]  /*10c0*/  @!P4 IMAD.WIDE.U32 R12, R17, R4, R12 ;  /* 0x00000004110cc225 */ /* 0x000fe200078e000c */
[----:B------:R-:W-:-:S03]  /*10d0*/  @!P2 IADD3.X R31, PT, PT, R18, R9, RZ, P5, !PT ;  /* 0x00000009121fa210 */ /* 0x000fc60002ffe4ff */
[----:B------:R-:W-:Y:S01]  /*10e0*/  HFMA2 R9, -RZ, RZ, 0, 0 ;  /* 0x00000000ff097431 */ /* 0x000fe200000001ff */
[----:B0-----:R-:W-:Y:S02]  /*10f0*/  @!P2 IADD3 R16, P6, PT, R51, R2, RZ ;  /* 0x000000023310a210 */ /* 0x001fe40007fde0ff */
[----:B------:R-:W-:Y:S02]  /*1100*/  @!P4 IADD3 R13, PT, PT, R13, R5, RZ ;  /* 0x000000050d0dc210 */ /* 0x000fe40007ffe0ff */
[----:B------:R-:W0:Y:S01]  /*1110*/  @!P0 LDC.64 R4, c[0x0][0x3f8] ;  /* 0x0000fe00ff048b82 */ /* 0x000e220000000a00 */
[----:B------:R-:W-:Y:S02]  /*1120*/  @!P2 IADD3.X R17, PT, PT, R18, R3, RZ, P6, !PT ;  /* 0x000000031211a210 */ /* 0x000fe400037fe4ff */
[C---:B------:R-:W-:Y:S01]  /*1130*/  @!P4 SHF.L.U32 R3, R12.reuse, 0x1, RZ ;  /* 0x000000010c03c819 */ /* 0x040fe200000006ff */
[----:B------:R-:W-:Y:S01]  /*1140*/  HFMA2 R2, -RZ, RZ, 0, 0 ;  /* 0x00000000ff027431 */ /* 0x000fe200000001ff */
[----:B------:R4:W5:Y:S01]  /*1150*/  @!P2 LDG.E R9, desc[UR10][R30.64] ;  /* 0x0000000a1e09a981 */ /* 0x000962000c1e1900 */
[----:B------:R-:W-:-:S02]  /*1160*/  @!P4 SHF.L.U64.HI R8, R12, 0x1, R13 ;  /* 0x000000010c08c819 */ /* 0x000fc4000001020d */
[----:B---3--:R-:W-:Y:S01]  /*1170*/  @!P4 IADD3 R18, P1, PT, R3, R6, RZ ;  /* 0x000000060312c210 */ /* 0x008fe20007f3e0ff */
[----:B--2---:R-:W-:-:S03]  /*1180*/  @!P3 IMAD R12, R19, R10, RZ ;  /* 0x0000000a130cb224 */ /* 0x004fc600078e02ff */
[----:B------:R-:W-:Y:S01]  /*1190*/  @!P4 IADD3.X R19, PT, PT, R8, R7, RZ, P1, !PT ;  /* 0x000000070813c210 */ /* 0x000fe20000ffe4ff */
[----:B------:R2:W5:Y:S01]  /*11a0*/  @!P2 LDG.E R2, desc[UR10][R16.64] ;  /* 0x0000000a1002a981 */ /* 0x000562000c1e1900 */
[----:B----4-:R-:W-:Y:S01]  /*11b0*/  IADD3 R30, PT, PT, R25, 0x60, RZ ;  /* 0x00000060191e7810 */ /* 0x010fe20007ffe0ff */
[----:B------:R-:W3:Y:S03]  /*11c0*/  @!P3 LDC.64 R6, c[0x0][0x3a0] ;  /* 0x0000e800ff06bb82 */ /* 0x000ee60000000a00 */
[----:B------:R-:W-:Y:S02]  /*11d0*/  ISETP.GE.U32.AND P1, PT, R30, UR12, PT ;  /* 0x0000000c1e007c0c */ /* 0x000fe4000bf26070 */
[----:B------:R-:W-:Y:S01]  /*11e0*/  SHF.R.S32.HI R31, RZ, 0x1f, R30 ;  /* 0x0000001fff1f7819 */ /* 0x000fe2000001141e */
[----:B------:R-:W-:Y:S01]  /*11f0*/  @!P3 IMAD R49, R27, R11, R12 ;  /* 0x0000000b1b31b224 */ /* 0x000fe200078e020c */
[----:B--2---:R-:W-:Y:S01]  /*1200*/  @!P3 MOV R16, R58 ;  /* 0x0000003a0010b202 */ /* 0x004fe20000000f00 */
[----:B------:R-:W2:Y:S01]  /*1210*/  @!P3 LDC.64 R12, c[0x0][0x398] ;  /* 0x0000e600ff0cbb82 */ /* 0x000ea20000000a00 */
[----:B------:R-:W-:-:S02]  /*1220*/  @!P3 MOV R17, R61 ;  /* 0x0000003d0011b202 */ /* 0x000fc40000000f00 */
[----:B------:R-:W-:Y:S02]  /*1230*/  ISETP.GE.AND.EX P1, PT, R31, UR13, PT, P1 ;  /* 0x0000000d1f007c0c */ /* 0x000fe4000bf26310 */
[----:B-1----:R-:W-:Y:S01]  /*1240*/  @!P4 IADD3 R26, P2, PT, R3, R14, RZ ;  /* 0x0000000e031ac210 */ /* 0x002fe20007f5e0ff */
[----:B------:R-:W-:Y:S02]  /*1250*/  @!P3 IMAD.WIDE.U32 R10, R27, R10, R16 ;  /* 0x0000000a1b0ab225 */ /* 0x000fe400078e0010 */
[----:B------:R-:W1:Y:S02]  /*1260*/  @!P0 LDC.64 R16, c[0x0][0x3a0] ;  /* 0x0000e800ff108b82 */ /* 0x000e640000000a00 */
[----:B0-----:R-:W-:Y:S01]  /*1270*/  @!P0 IMAD R14, R29, R4, RZ ;  /* 0x000000041d0e8224 */ /* 0x001fe200078e02ff */
[----:B------:R-:W-:Y:S02]  /*1280*/  @!P3 IADD3 R11, PT, PT, R11, R49, RZ ;  /* 0x000000310b0bb210 */ /* 0x000fe40007ffe0ff */
[----:B------:R-:W-:Y:S01]  /*1290*/  @!P4 IADD3.X R27, PT, PT, R8, R15, RZ, P2, !PT ;  /* 0x0000000f081bc210 */ /* 0x000fe200017fe4ff */
[----:B------:R-:W-:Y:S01]  /*12a0*/  @!P0 IMAD R5, R21, R5, R14 ;  /* 0x0000000515058224 */ /* 0x000fe200078e020e */
[----:B------:R-:W-:Y:S01]  /*12b0*/  IADD3 R8, PT, PT, R25, 0x68, RZ ;  /* 0x0000006819087810 */ /* 0x000fe20007ffe0ff */
[----:B------:R-:W0:Y:S01]  /*12c0*/  @!P1 LDC.64 R14, c[0x0][0x3f8] ;  /* 0x0000fe00ff0e9b82 */ /* 0x000e220000000a00 */
[----:B------:R-:W-:-:S02]  /*12d0*/  @!P3 SHF.L.U32 R51, R10, 0x1, RZ ;  /* 0x000000010a33b819 */ /* 0x000fc400000006ff */
[----:B------:R-:W-:Y:S02]  /*12e0*/  @!P3 SHF.L.U64.HI R28, R10, 0x1, R11 ;  /* 0x000000010a1cb819 */ /* 0x000fe4000001020b */
[----:B------:R-:W-:-:S03]  /*12f0*/  ISETP.GE.U32.AND P2, PT, R8, UR12, PT ;  /* 0x0000000c08007c0c */ /* 0x000fc6000bf46070 */
[----:B------:R-:W4:Y:S01]  /*1300*/  @!P0 LDC.64 R10, c[0x0][0x398] ;  /* 0x0000e600ff0a8b82 */ /* 0x000f220000000a00 */
[----:B------:R-:W-:Y:S02]  /*1310*/  SHF.R.S32.HI R29, RZ, 0x1f, R8 ;  /* 0x0000001fff1d7819 */ /* 0x000fe40000011408 */
[----:B------:R-:W-:Y:S02]  /*1320*/  @!P0 MOV R48, R58 ;  /* 0x0000003a00308202 */ /* 0x000fe40000000f00 */
[----:B------:R-:W-:Y:S02]  /*1330*/  @!P0 MOV R49, R61 ;  /* 0x0000003d00318202 */ /* 0x000fe40000000f00 */
[----:B------:R-:W-:Y:S02]  /*1340*/  MOV R3, RZ ;  /* 0x000000ff00037202 */ /* 0x000fe40000000f00 */
[----:B------:R-:W-:Y:S01]  /*1350*/  ISETP.GE.AND.EX P2, PT, R29, UR13, PT, P2 ;  /* 0x0000000d1d007c0c */ /* 0x000fe2000bf46320 */
[----:B------:R-:W-:-:S04]  /*1360*/  @!P0 IMAD.WIDE.U32 R48, R21, R4, R48 ;  /* 0x0000000415308225 */ /* 0x000fc800078e0030 */
[----:B------:R-:W-:Y:S01]  /*1370*/  HFMA2 R4, -RZ, RZ, 0, 0 ;  /* 0x00000000ff047431 */ /* 0x000fe200000001ff */
[----:B---3--:R-:W-:Y:S01]  /*1380*/  @!P3 IADD3 R20, P5, PT, R51, R6, RZ ;  /* 0x000000063314b210 */ /* 0x008fe20007fbe0ff */
[----:B------:R2:W5:Y:S03]  /*1390*/  @!P4 LDG.E R3, desc[UR10][R18.64] ;  /* 0x0000000a1203c981 */ /* 0x000566000c1e1900 */
[----:B------:R-:W-:Y:S02]  /*13a0*/  @!P3 IADD3.X R21, PT, PT, R28, R7, RZ, P5, !PT ;  /* 0x000000071c15b210 */ /* 0x000fe40002ffe4ff */
[----:B------:R-:W-:Y:S02]  /*13b0*/  CS2R R6, SRZ ;  /* 0x0000000000067805 */ /* 0x000fe4000001ff00 */
[----:B------:R-:W-:Y:S01]  /*13c0*/  @!P0 IADD3 R5, PT, PT, R49, R5, RZ ;  /* 0x0000000531058210 */ /* 0x000fe20007ffe0ff */
[----:B------:R-:W-:Y:S01]  /*13d0*/  UIMAD.WIDE UR8, UR6, 0x8, UR8 ;  /* 0x00000008060878a5 */ /* 0x000fe2000f8e0208 */
[----:B------:R-:W5:Y:S01]  /*13e0*/  @!P4 LDG.E R4, desc[UR10][R26.64] ;  /* 0x0000000a1a04c981 */ /* 0x000f62000c1e1900 */
[----:B--2---:R-:W-:-:S02]  /*13f0*/  @!P3 IADD3 R18, P6, PT, R51, R12, RZ ;  /* 0x0000000c3312b210 */ /* 0x004fc40007fde0ff */
[----:B------:R-:W-:Y:S02]  /*1400*/  @!P0 SHF.L.U32 R51, R48, 0x1, RZ ;  /* 0x0000000130338819 */ /* 0x000fe400000006ff */
[----:B------:R-:W-:Y:S02]  /*1410*/  @!P3 IADD3.X R19, PT, PT, R28, R13, RZ, P6, !PT ;  /* 0x0000000d1c13b210 */ /* 0x000fe400037fe4ff */
[----:B------:R-:W-:Y:S01]  /*1420*/  @!P0 SHF.L.U64.HI R28, R48, 0x1, R5 ;  /* 0x00000001301c8819 */ /* 0x000fe20000010205 */
[----:B------:R-:W2:Y:S01]  /*1430*/  @!P2 LDC.64 R12, c[0x0][0x3f8] ;  /* 0x0000fe00ff0cab82 */ /* 0x000ea20000000a00 */
[----:B-1----:R-:W-:Y:S01]  /*1440*/  @!P0 IADD3 R52, P4, PT, R51, R16, RZ ;  /* 0x0000001033348210 */ /* 0x002fe20007f9e0ff */
[----:B------:R1:W5:Y:S01]  /*1450*/  @!P3 LDG.E R6, desc[UR10][R18.64] ;  /* 0x0000000a1206b981 */ /* 0x000362000c1e1900 */
[----:B0-----:R-:W-:Y:S01]  /*1460*/  @!P1 IMAD R31, R31, R14, RZ ;  /* 0x0000000e1f1f9224 */ /* 0x001fe200078e02ff */
[----:B------:R-:W-:Y:S02]  /*1470*/  MOV R48, UR8 ;  /* 0x0000000800307c02 */ /* 0x000fe40008000f00 */
[----:B------:R-:W-:-:S02]  /*1480*/  MOV R49, UR9 ;  /* 0x0000000900317c02 */ /* 0x000fc40008000f00 */
[----:B------:R-:W-:Y:S02]  /*1490*/  @!P0 IADD3.X R53, PT, PT, R28, R17, RZ, P4, !PT ;  /* 0x000000111c358210 */ /* 0x000fe400027fe4ff */
[----:B-1----:R-:W-:Y:S01]  /*14a0*/  @!P1 MOV R18, R58 ;  /* 0x0000003a00129202 */ /* 0x002fe20000000f00 */
[----:B------:R-:W0:Y:S01]  /*14b0*/  @!P1 LDC.64 R16, c[0x0][0x3a0] ;  /* 0x0000e800ff109b82 */ /* 0x000e220000000a00 */
[----:B------:R-:W-:Y:S01]  /*14c0*/  @!P1 MOV R19, R61 ;  /* 0x0000003d00139202 */ /* 0x000fe20000000f00 */
[----:B------:R-:W5:Y:S01]  /*14d0*/  @!P0 LDG.E R7, desc[UR10][R52.64] ;  /* 0x0000000a34078981 */ /* 0x000f62000c1e1900 */
[----:B----4-:R-:W-:Y:S01]  /*14e0*/  @!P0 IADD3 R50, P4, PT, R51, R10, RZ ;  /* 0x0000000a33328210 */ /* 0x010fe20007f9e0ff */
[C---:B------:R-:W-:Y:S01]  /*14f0*/  @!P1 IMAD R51, R30.reuse, R15, R31 ;  /* 0x0000000f1e339224 */ /* 0x040fe200078e021f */
[----:B------:R-:W-:Y:S01]  /*1500*/  MOV R5, RZ ;  /* 0x000000ff00057202 */ /* 0x000fe20000000f00 */
[----:B------:R-:W-:Y:S02]  /*1510*/  @!P1 IMAD.WIDE.U32 R30, R30, R14, R18 ;  /* 0x0000000e1e1e9225 */ /* 0x000fe400078e0012 */
[----:B------:R-:W3:Y:S01]  /*1520*/  LDG.E.64 R14, desc[UR10][R48.64] ;  /* 0x0000000a300e7981 */ /* 0x000ee2000c1e1b00 */
[----:B------:R-:W-:Y:S01]  /*1530*/  IADD3 R26, PT, PT, R25, 0x70, RZ ;  /* 0x00000070191a7810 */ /* 0x000fe20007ffe0ff */
[----:B------:R-:W1:Y:S02]  /*1540*/  @!P1 LDC.64 R18, c[0x0][0x398] ;  /* 0x0000e600ff129b82 */ /* 0x000e640000000a00 */
[----:B------:R4:W5:Y:S01]  /*1550*/  @!P3 LDG.E R5, desc[UR10][R20.64] ;  /* 0x0000000a1405b981 */ /* 0x000962000c1e1900 */
[----:B------:R-:W-:-:S02]  /*1560*/  ISETP.GE.U32.AND P3, PT, R26, UR12, PT ;  /* 0x0000000c1a007c0c */ /* 0x000fc4000bf66070 */
[----:B------:R-:W-:-:S04]  /*1570*/  SHF.R.S32.HI R27, RZ, 0x1f, R26 ;  /* 0x0000001fff1b7819 */ /* 0x000fc8000001141a */
[----:B------:R-:W-:Y:S01]  /*1580*/  ISETP.GE.AND.EX P3, PT, R27, UR13, PT, P3 ;  /* 0x0000000d1b007c0c */ /* 0x000fe2000bf66330 */
[----:B--2---:R-:W-:Y:S01]  /*1590*/  @!P2 IMAD R29, R29, R12, RZ ;  /* 0x0000000c1d1da224 */ /* 0x004fe200078e02ff */
[----:B------:R-:W-:Y:S01]  /*15a0*/  @!P1 IADD3 R31, PT, PT, R31, R51, RZ ;  /* 0x000000331f1f9210 */ /* 0x000fe20007ffe0ff */
[----:B----4-:R-:W2:Y:S01]  /*15b0*/  @!P2 LDC.64 R20, c[0x0][0x3a0] ;  /* 0x0000e800ff14ab82 */ /* 0x010ea20000000a00 */
[----:B------:R-:W-:Y:S02]  /*15c0*/  @!P2 MOV R54, R58 ;  /* 0x0000003a0036a202 */ /* 0x000fe40000000f00 */
[----:B------:R-:W-:Y:S02]  /*15d0*/  @!P2 MOV R55, R61 ;  /* 0x0000003d0037a202 */ /* 0x000fe40000000f00 */
[----:B------:R-:W-:Y:S02]  /*15e0*/  @!P0 IADD3.X R51, PT, PT, R28, R11, RZ, P4, !PT ;  /* 0x0000000b1c338210 */ /* 0x000fe400027fe4ff */
[C---:B------:R-:W-:Y:S01]  /*15f0*/  @!P1 SHF.L.U32 R53, R30.reuse, 0x1, RZ ;  /* 0x000000011e359819 */ /* 0x040fe200000006ff */
[----:B------:R-:W4:Y:S01]  /*1600*/  @!P2 LDC.64 R10, c[0x0][0x398] ;  /* 0x0000e600ff0aab82 */ /* 0x000f220000000a00 */
[----:B------:R-:W-:Y:S01]  /*1610*/  @!P1 SHF.L.U64.HI R30, R30, 0x1, R31 ;  /* 0x000000011e1e9819 */ /* 0x000fe2000001021f */
[----:B------:R-:W-:-:S02]  /*1620*/  @!P2 IMAD R31, R8, R13, R29 ;  /* 0x0000000d081fa224 */ /* 0x000fc400078e021d */
[----:B------:R-:W-:-:S04]  /*1630*/  @!P2 IMAD.WIDE.U32 R54, R8, R12, R54 ;  /* 0x0000000c0836a225 */ /* 0x000fc800078e0036 */
[----:B------:R-:W-:Y:S01]  /*1640*/  HFMA2 R8, -RZ, RZ, 0, 0 ;  /* 0x00000000ff087431 */ /* 0x000fe200000001ff */
[----:B------:R-:W2:Y:S01]  /*1650*/  @!P3 LDC.64 R12, c[0x0][0x3f8] ;  /* 0x0000fe00ff0cbb82 */ /* 0x000ea20000000a00 */
[----:B------:R-:W-:Y:S02]  /*1660*/  IADD3 R25, PT, PT, R25, 0x78, RZ ;  /* 0x0000007819197810 */ /* 0x000fe40007ffe0ff */
[----:B0-----:R-:W-:Y:S02]  /*1670*/  @!P1 IADD3 R16, P5, PT, R53, R16, RZ ;  /* 0x0000001035109210 */ /* 0x001fe40007fbe0ff */
[----:B------:R-:W-:Y:S02]  /*1680*/  ISETP.GE.U32.AND P4, PT, R25, UR12, PT ;  /* 0x0000000c19007c0c */ /* 0x000fe4000bf86070 */
[----:B------:R-:W-:Y:S01]  /*1690*/  SHF.R.S32.HI R29, RZ, 0x1f, R25 ;  /* 0x0000001fff1d7819 */ /* 0x000fe20000011419 */
[----:B------:R0:W5:Y:S01]  /*16a0*/  @!P0 LDG.E R8, desc[UR10][R50.64] ;  /* 0x0000000a32088981 */ /* 0x000162000c1e1900 */
[----:B-1----:R-:W-:-:S02]  /*16b0*/  @!P1 IADD3 R52, P0, PT, R53, R18, RZ ;  /* 0x0000001235349210 */ /* 0x002fc40007f1e0ff */
[----:B------:R-:W-:Y:S02]  /*16c0*/  CS2R R48, SRZ ;  /* 0x0000000000307805 */ /* 0x000fe4000001ff00 */
[----:B------:R-:W-:Y:S02]  /*16d0*/  ISETP.GE.AND.EX P4, PT, R29, UR13, PT, P4 ;  /* 0x0000000d1d007c0c */ /* 0x000fe4000bf86340 */
[C---:B------:R-:W-:Y:S02]  /*16e0*/  @!P1 IADD3.X R17, PT, PT, R30.reuse, R17, RZ, P5, !PT ;  /* 0x000000111e119210 */ /* 0x040fe40002ffe4ff */
[----:B------:R-:W-:Y:S02]  /*16f0*/  @!P1 IADD3.X R53, PT, PT, R30, R19, RZ, P0, !PT ;  /* 0x000000131e359210 */ /* 0x000fe400007fe4ff */
[----:B0-----:R-:W-:Y:S02]  /*1700*/  CS2R R50, SRZ ;  /* 0x0000000000327805 */ /* 0x001fe4000001ff00 */
[----:B------:R-:W-:Y:S01]  /*1710*/  @!P2 IADD3 R31, PT, PT, R55, R31, RZ ;  /* 0x0000001f371fa210 */ /* 0x000fe20007ffe0ff */
[----:B------:R0:W5:Y:S01]  /*1720*/  @!P1 LDG.E R48, desc[UR10][R16.64] ;  /* 0x0000000a10309981 */ /* 0x000162000c1e1900 */
[----:B------:R-:W-:-:S02]  /*1730*/  @!P2 SHF.L.U32 R55, R54, 0x1, RZ ;  /* 0x000000013637a819 */ /* 0x000fc400000006ff */
[----:B------:R-:W-:Y:S01]  /*1740*/  @!P2 SHF.L.U64.HI R28, R54, 0x1, R31 ;  /* 0x00000001361ca819 */ /* 0x000fe2000001021f */
[----:B------:R1:W5:Y:S01]  /*1750*/  @!P1 LDG.E R50, desc[UR10][R52.64] ;  /* 0x0000000a34329981 */ /* 0x000362000c1e1900 */
[----:B----4-:R-:W-:Y:S01]  /*1760*/  @!P2 IADD3 R54, P1, PT, R55, R10, RZ ;  /* 0x0000000a3736a210 */ /* 0x010fe20007f3e0ff */
[----:B--2---:R-:W-:Y:S01]  /*1770*/  @!P3 IMAD R27, R27, R12, RZ ;  /* 0x0000000c1b1bb224 */ /* 0x004fe200078e02ff */
[----:B------:R-:W-:Y:S01]  /*1780*/  @!P2 IADD3 R20, P5, PT, R55, R20, RZ ;  /* 0x000000143714a210 */ /* 0x000fe20007fbe0ff */
[----:B------:R-:W2:Y:S01]  /*1790*/  @!P4 LDC.64 R18, c[0x0][0x3f8] ;  /* 0x0000fe00ff12cb82 */ /* 0x000ea20000000a00 */
[----:B------:R-:W-:Y:S02]  /*17a0*/  @!P2 IADD3.X R55, PT, PT, R28, R11, RZ, P1, !PT ;  /* 0x0000000b1c37a210 */ /* 0x000fe40000ffe4ff */
[----:B------:R-:W-:Y:S02]  /*17b0*/  @!P3 MOV R10, R58 ;  /* 0x0000003a000ab202 */ /* 0x000fe40000000f00 */
[----:B------:R-:W-:-:S02]  /*17c0*/  @!P3 MOV R11, R61 ;  /* 0x0000003d000bb202 */ /* 0x000fc40000000f00 */
[----:B------:R-:W-:Y:S01]  /*17d0*/  ISETP.NE.AND P0, PT, RZ, UR7, PT ;  /* 0x00000007ff007c0c */ /* 0x000fe2000bf05270 */
[C---:B------:R-:W-:Y:S01]  /*17e0*/  @!P3 IMAD R57, R26.reuse, R13, R27 ;  /* 0x0000000d1a39b224 */ /* 0x040fe200078e021b */
[----:B0-----:R-:W0:Y:S01]  /*17f0*/  @!P3 LDC.64 R16, c[0x0][0x3a0] ;  /* 0x0000e800ff10bb82 */ /* 0x001e220000000a00 */
[----:B------:R-:W-:Y:S01]  /*1800*/  @!P3 IMAD.WIDE.U32 R12, R26, R12, R10 ;  /* 0x0000000c1a0cb225 */ /* 0x000fe200078e000a */
[----:B------:R-:W-:Y:S01]  /*1810*/  @!P2 IADD3.X R21, PT, PT, R28, R21, RZ, P5, !PT ;  /* 0x000000151c15a210 */ /* 0x000fe20002ffe4ff */
[----:B------:R-:W5:Y:S03]  /*1820*/  @!P2 LDG.E R51, desc[UR10][R54.64] ;  /* 0x0000000a3633a981 */ /* 0x000f66000c1e1900 */
[----:B------:R-:W-:Y:S01]  /*1830*/  @!P3 IADD3 R13, PT, PT, R13, R57, RZ ;  /* 0x000000390d0db210 */ /* 0x000fe20007ffe0ff */
[----:B------:R4:W5:Y:S01]  /*1840*/  @!P2 LDG.E R49, desc[UR10][R20.64] ;  /* 0x0000000a1431a981 */ /* 0x000962000c1e1900 */
[----:B------:R-:W0:Y:S01]  /*1850*/  @!P3 LDC.64 R10, c[0x0][0x398] ;  /* 0x0000e600ff0abb82 */ /* 0x000e220000000a00 */
[----:B-1----:R-:W-:-:S02]  /*1860*/  @!P3 SHF.L.U32 R53, R12, 0x1, RZ ;  /* 0x000000010c35b819 */ /* 0x002fc400000006ff */
[----:B------:R-:W-:-:S05]  /*1870*/  @!P3 SHF.L.U64.HI R28, R12, 0x1, R13 ;  /* 0x000000010c1cb819 */ /* 0x000fca000001020d */
[----:B------:R-:W1:Y:S08]  /*1880*/  LDC.64 R30, c[0x0][0x3a8] ;  /* 0x0000ea00ff1e7b82 */ /* 0x000e700000000a00 */
[----:B------:R-:W1:Y:S08]  /*1890*/  @P0 LDC.64 R26, c[0x0][0x3b0] ;  /* 0x0000ec00ff1a0b82 */ /* 0x000e700000000a00 */
[----:B------:R-:W1:Y:S08]  /*18a0*/  @!P4 LDC.64 R12, c[0x0][0x3a0] ;  /* 0x0000e800ff0ccb82 */ /* 0x000e700000000a00 */
[----:B----4-:R-:W4:Y:S01]  /*18b0*/  @!P4 LDC.64 R20, c[0x0][0x398] ;  /* 0x0000e600ff14cb82 */ /* 0x010f220000000a00 */
[----:B--2---:R-:W-:Y:S01]  /*18c0*/  @!P4 IMAD R52, R29, R18, RZ ;  /* 0x000000121d34c224 */ /* 0x004fe200078e02ff */
[----:B------:R-:W-:-:S02]  /*18d0*/  @!P4 MOV R54, R58 ;  /* 0x0000003a0036c202 */ /* 0x000fc40000000f00 */
[----:B------:R-:W-:Y:S01]  /*18e0*/  @!P4 MOV R55, R61 ;  /* 0x0000003d0037c202 */ /* 0x000fe20000000f00 */
[----:B------:R-:W-:Y:S01]  /*18f0*/  @!P4 IMAD R29, R25, R19, R52 ;  /* 0x00000013191dc224 */ /* 0x000fe200078e0234 */
[----:B0-----:R-:W-:Y:S01]  /*1900*/  @!P3 IADD3 R16, P1, PT, R53, R16, RZ ;  /* 0x000000103510b210 */ /* 0x001fe20007f3e0ff */
[----:B------:R-:W-:Y:S01]  /*1910*/  @!P4 IMAD.WIDE.U32 R18, R25, R18, R54 ;  /* 0x000000121912c225 */ /* 0x000fe200078e0036 */
[----:B------:R-:W-:Y:S02]  /*1920*/  LEA R25, R23, R24, 0x7 ;  /* 0x0000001817197211 */ /* 0x000fe400078e38ff */
[----:B------:R-:W-:Y:S02]  /*1930*/  @!P3 IADD3.X R17, PT, PT, R28, R17, RZ, P1, !PT ;  /* 0x000000111c11b210 */ /* 0x000fe40000ffe4ff */
[----:B------:R-:W-:Y:S02]  /*1940*/  @!P3 IADD3 R24, P1, PT, R53, R10, RZ ;  /* 0x0000000a3518b210 */ /* 0x000fe40007f3e0ff */
[----:B------:R-:W-:-:S02]  /*1950*/  @!P4 IADD3 R29, PT, PT, R19, R29, RZ ;  /* 0x0000001d131dc210 */ /* 0x000fc40007ffe0ff */
[----:B------:R-:W-:Y:S01]  /*1960*/  @!P4 SHF.L.U32 R19, R18, 0x1, RZ ;  /* 0x000000011213c819 */ /* 0x000fe200000006ff */
[----:B-1----:R-:W-:-:S04]  /*1970*/  IMAD.WIDE R30, R25, 0x4, R30 ;  /* 0x00000004191e7825 */ /* 0x002fc800078e021e */
[----:B------:R-:W-:Y:S01]  /*1980*/  HFMA2 R52, -RZ, RZ, 0, 0 ;  /* 0x00000000ff347431 */ /* 0x000fe200000001ff */
[----:B------:R-:W-:Y:S01]  /*1990*/  @!P4 SHF.L.U64.HI R10, R18, 0x1, R29 ;  /* 0x00000001120ac819 */ /* 0x000fe2000001021d */
[----:B------:R-:W-:Y:S01]  /*19a0*/  @P0 IMAD.WIDE R26, R25, 0x4, R26 ;  /* 0x00000004191a0825 */ /* 0x000fe200078e021a */
[----:B------:R-:W-:Y:S02]  /*19b0*/  @!P3 IADD3.X R25, PT, PT, R28, R11, RZ, P1, !PT ;  /* 0x0000000b1c19b210 */ /* 0x000fe40000ffe4ff */
[C---:B------:R-:W-:Y:S02]  /*19c0*/  @!P4 IADD3 R18, P1, PT, R19.reuse, R12, RZ ;  /* 0x0000000c1312c210 */ /* 0x040fe40007f3e0ff */
[----:B----4-:R-:W-:Y:S02]  /*19d0*/  @!P4 IADD3 R20, P2, PT, R19, R20, RZ ;  /* 0x000000141314c210 */ /* 0x010fe40007f5e0ff */
[----:B------:R-:W-:Y:S02]  /*19e0*/  CS2R R54, SRZ ;  /* 0x0000000000367805 */ /* 0x000fe4000001ff00 */
[----:B------:R-:W-:Y:S01]  /*19f0*/  MOV R53, RZ ;  /* 0x000000ff00357202 */ /* 0x000fe20000000f00 */
[----:B------:R0:W5:Y:S01]  /*1a00*/  @!P3 LDG.E R52, desc[UR10][R16.64] ;  /* 0x0000000a1034b981 */ /* 0x000162000c1e1900 */
[----:B------:R-:W-:-:S02]  /*1a10*/  @!P4 IADD3.X R19, PT, PT, R10, R13, RZ, P1, !PT ;  /* 0x0000000d0a13c210 */ /* 0x000fc40000ffe4ff */
[----:B------:R-:W-:Y:S01]  /*1a20*/  @!P4 IADD3.X R21, PT, PT, R10, R21, RZ, P2, !PT ;  /* 0x000000150a15c210 */ /* 0x000fe200017fe4ff */
[----:B------:R0:W5:Y:S04]  /*1a30*/  LDG.E.64 R12, desc[UR10][R30.64] ;  /* 0x0000000a1e0c7981 */ /* 0x000168000c1e1b00 */
[----:B------:R0:W5:Y:S04]  /*1a40*/  @!P3 LDG.E R53, desc[UR10][R24.64] ;  /* 0x0000000a1835b981 */ /* 0x000168000c1e1900 */
[----:B------:R0:W5:Y:S04]  /*1a50*/  @!P4 LDG.E R55, desc[UR10][R18.64] ;  /* 0x0000000a1237c981 */ /* 0x000168000c1e1900 */
[----:B------:R0:W5:Y:S01]  /*1a60*/  @!P4 LDG.E R54, desc[UR10][R20.64] ;  /* 0x0000000a1436c981 */ /* 0x000162000c1e1900 */
[----:B------:R-:W-:-:S06]  /*1a70*/  CS2R R10, SRZ ;  /* 0x00000000000a7805 */ /* 0x000fcc000001ff00 */
[----:B------:R0:W5:Y:S01]  /*1a80*/  @P0 LDG.E.64 R10, desc[UR10][R26.64] ;  /* 0x0000000a1a0a0981 */ /* 0x000162000c1e1b00 */
[----:B------:R-:W-:Y:S01]  /*1a90*/  UISETP.NE.AND UP1, UPT, UR7, URZ, UPT ;  /* 0x000000ff0700728c */ /* 0x000fe2000bf25270 */
[----:B------:R-:W-:Y:S01]  /*1aa0*/  UMOV UR12, 0x3f800000 ;  /* 0x3f800000000c7882 */ /* 0x000fe20000000000 */
[----:B---3--:R-:W-:-:S13]  /*1ab0*/  R2UR UR9, R14 ;  /* 0x000000000e0972ca */ /* 0x008fda00000e0000 */
[----:B------:R-:W-:-:S05]  /*1ac0*/  MOV R14, UR9 ;  /* 0x00000009000e7c02 */ /* 0x000fca0008000f00 */
[----:B------:R-:W-:-:S05]  /*1ad0*/  FFMA.FTZ R15, -R14, UR9, R15 ;  /* 0x000000090e0f7c23 */ /* 0x000fca000801010f */
[----:B------:R-:W-:-:S13]  /*1ae0*/  FSETP.GTU.FTZ.AND P0, PT, R15, RZ, PT ;  /* 0x000000ff0f00720b */ /* 0x000fda0003f1c000 */
[----:B------:R-:W-:-:S05]  /*1af0*/  VOTEU.ANY UP0, P0 ;  /* 0x0000000000ff7886 */ /* 0x000fca0000000100 */
[----:B------:R-:W1:Y:S01]  /*1b00*/  @UP0 LDCU UR5, c[0x0][0x3c0] ;  /* 0x00007800ff0507ac */ /* 0x000e620008000800 */
[----:B------:R-:W-:-:S13]  /*1b10*/  PLOP3.LUT P0, PT, PT, PT, UP0, 0x80, 0x8 ;  /* 0x000000000008781c */ /* 0x000fda0003f0f008 */
[----:B-1----:R-:W-:-:S06]  /*1b20*/  @P0 FADD.FTZ R14, R15, UR5 ;  /* 0x000000050f0e0e21 */ /* 0x002fcc0008010000 */
[----:B------:R-:W1:Y:S02]  /*1b30*/  @P0 MUFU.RSQ R14, R14 ;  /* 0x0000000e000e0308 */ /* 0x000e640000001400 */
[----:B-1----:R-:W-:-:S13]  /*1b40*/  @P0 R2UR UR5, R14 ;  /* 0x000000000e0502ca */ /* 0x002fda00000e0000 */
[----:B------:R-:W-:Y:S01]  /*1b50*/  @UP0 UMOV UR12, UR5 ;  /* 0x00000005000c0c82 */ /* 0x000fe20008000000 */
[----:B0-----:R-:W-:Y:S05]  /*1b60*/  BRA.U UP1, `(.L_x_661) ;  /* 0x0000001101847547 */ /* 0x001fea000b800000 */
[--C-:B-----5:R-:W-:Y:S02]  /*1b70*/  HADD2.F32 R16, -RZ, R47.reuse.H0_H0 ;  /* 0x2000002fff107230 */ /* 0x120fe40000004100 */
[----:B------:R-:W-:Y:S02]  /*1b80*/  HADD2.F32 R17, -RZ, R47.H1_H1 ;  /* 0x3000002fff117230 */ /* 0x000fe40000004100 */
[--C-:B------:R-:W-:Y:S02]  /*1b90*/  HADD2.F32 R15, -RZ, R46.reuse.H0_H0 ;  /* 0x2000002eff0f7230 */ /* 0x100fe40000004100 */
[----:B------:R-:W-:Y:S01]  /*1ba0*/  FADD.FTZ R16, R16, -UR9 ;  /* 0x8000000910107e21 */ /* 0x000fe20008010000 */
[----:B------:R-:W-:Y:S02]  /*1bb0*/  HADD2.F32 R24, -RZ, R45.H0_H0 ;  /* 0x2000002dff187230 */ /* 0x000fe40000004100 */
[----:B------:R-:W-:Y:S01]  /*1bc0*/  FADD.FTZ R17, R17, -UR9 ;  /* 0x8000000911117e21 */ /* 0x000fe20008010000 */
[----:B------:R-:W-:-:S02]  /*1bd0*/  HADD2.F32 R14, -RZ, R46.H1_H1 ;  /* 0x3000002eff0e7230 */ /* 0x000fc40000004100 */
[----:B------:R-:W-:Y:S01]  /*1be0*/  FMUL.FTZ R19, R12, R15 ;  /* 0x0000000f0c137220 */ /* 0x000fe20000410000 */
[----:B------:R-:W-:Y:S01]  /*1bf0*/  FMUL.FTZ R16, R16, UR12 ;  /* 0x0000000c10107c20 */ /* 0x000fe20008410000 */
[----:B------:R-:W-:Y:S02]  /*1c00*/  HADD2.F32 R25, -RZ, R44.H0_H0 ;  /* 0x2000002cff197230 */ /* 0x000fe40000004100 */
[----:B------:R-:W-:Y:S01]  /*1c10*/  FADD.FTZ R24, R24, -UR9 ;  /* 0x8000000918187e21 */ /* 0x000fe20008010000 */
[----:B------:R-:W-:Y:S01]  /*1c20*/  FMUL.FTZ R18, R13, R14 ;  /* 0x0000000e0d127220 */ /* 0x000fe20000410000 */
[----:B------:R-:W-:Y:S01]  /*1c30*/  FMUL.FTZ R17, R17, UR12 ;  /* 0x0000000c11117c20 */ /* 0x000fe20008410000 */
[----:B------:R-:W-:Y:S01]  /*1c40*/  FADD.FTZ R21, RZ, R19 ;  /* 0x00000013ff157221 */ /* 0x000fe20000010000 */
[----:B------:R-:W-:Y:S01]  /*1c50*/  FFMA.FTZ R20, R16, R19, RZ ;  /* 0x0000001310147223 */ /* 0x000fe200000100ff */
[----:B------:R-:W-:Y:S01]  /*1c60*/  FMUL.FTZ R27, R24, UR12 ;  /* 0x0000000c181b7c20 */ /* 0x000fe20008410000 */
[----:B------:R-:W-:Y:S01]  /*1c70*/  FMUL.FTZ R24, R12, R25 ;  /* 0x000000190c187220 */ /* 0x000fe20000410000 */
[----:B------:R-:W-:Y:S01]  /*1c80*/  FADD.FTZ R21, R18, R21 ;  /* 0x0000001512157221 */ /* 0x000fe20000010000 */
[----:B------:R-:W-:Y:S01]  /*1c90*/  FFMA.FTZ R20, R17, R18, R20 ;  /* 0x0000001211147223 */ /* 0x000fe20000010014 */
[----:B------:R-:W-:-:S02]  /*1ca0*/  HADD2.F32 R19, -RZ, R45.H1_H1 ;  /* 0x3000002dff137230 */ /* 0x000fc40000004100 */
[----:B------:R-:W-:Y:S01]  /*1cb0*/  FFMA.FTZ R16, R15, R16, RZ ;  /* 0x000000100f107223 */ /* 0x000fe200000100ff */
[----:B------:R-:W-:Y:S01]  /*1cc0*/  FADD.FTZ R18, RZ, R15 ;  /* 0x0000000fff127221 */ /* 0x000fe20000010000 */
[----:B------:R-:W-:Y:S01]  /*1cd0*/  FFMA.FTZ R26, R27, R24, R20 ;  /* 0x000000181b1a7223 */ /* 0x000fe20000010014 */
[----:B------:R-:W-:Y:S02]  /*1ce0*/  HADD2.F32 R20, -RZ, R44.H1_H1 ;  /* 0x3000002cff147230 */ /* 0x000fe40000004100 */
[C---:B------:R-:W-:Y:S01]  /*1cf0*/  FFMA.FTZ R16, R25.reuse, R27, R16 ;  /* 0x0000001b19107223 */ /* 0x040fe20000010010 */
[----:B------:R-:W-:Y:S01]  /*1d00*/  FADD.FTZ R15, R25, R18 ;  /* 0x00000012190f7221 */ /* 0x000fe20000010000 */
[----:B------:R-:W-:Y:S01]  /*1d10*/  FADD.FTZ R19, R19, -UR9 ;  /* 0x8000000913137e21 */ /* 0x000fe20008010000 */
[--C-:B------:R-:W-:Y:S02]  /*1d20*/  HADD2.F32 R25, -RZ, R43.reuse.H0_H0 ;  /* 0x2000002bff197230 */ /* 0x100fe40000004100 */
[----:B------:R-:W-:Y:S01]  /*1d30*/  FADD.FTZ R18, R21, R24 ;  /* 0x0000001815127221 */ /* 0x000fe20000010000 */
[----:B------:R-:W-:Y:S01]  /*1d40*/  FFMA.FTZ R17, R14, R17, RZ ;  /* 0x000000110e117223 */ /* 0x000fe200000100ff */
[----:B------:R-:W-:Y:S01]  /*1d50*/  FADD.FTZ R21, RZ, R14 ;  /* 0x0000000eff157221 */ /* 0x000fe20000010000 */
[----:B------:R-:W-:Y:S01]  /*1d60*/  FMUL.FTZ R19, R19, UR12 ;  /* 0x0000000c13137c20 */ /* 0x000fe20008410000 */
[----:B------:R-:W-:Y:S01]  /*1d70*/  FMUL.FTZ R24, R13, R20 ;  /* 0x000000140d187220 */ /* 0x000fe20000410000 */
[----:B------:R-:W-:Y:S01]  /*1d80*/  FADD.FTZ R25, R25, -UR9 ;  /* 0x8000000919197e21 */ /* 0x000fe20008010000 */
[C---:B------:R-:W-:Y:S01]  /*1d90*/  FADD.FTZ R14, R20.reuse, R21 ;  /* 0x00000015140e7221 */ /* 0x040fe20000010000 */
[----:B------:R-:W-:Y:S01]  /*1da0*/  FFMA.FTZ R17, R20, R19, R17 ;  /* 0x0000001314117223 */ /* 0x000fe20000010011 */
[----:B------:R-:W-:-:S02]  /*1db0*/  HADD2.F32 R20, -RZ, R43.H1_H1 ;  /* 0x3000002bff147230 */ /* 0x000fc40000004100 */
[----:B------:R-:W-:Y:S01]  /*1dc0*/  FFMA.FTZ R19, R19, R24, R26 ;  /* 0x0000001813137223 */ /* 0x000fe2000001001a */
[--C-:B------:R-:W-:Y:S02]  /*1dd0*/  HADD2.F32 R21, -RZ, R42.reuse.H0_H0 ;  /* 0x2000002aff157230 */ /* 0x100fe40000004100 */
[----:B------:R-:W-:Y:S01]  /*1de0*/  FMUL.FTZ R26, R25, UR12 ;  /* 0x0000000c191a7c20 */ /* 0x000fe20008410000 */
[----:B------:R-:W-:Y:S01]  /*1df0*/  FADD.FTZ R18, R24, R18 ;  /* 0x0000001218127221 */ /* 0x000fe20000010000 */
[----:B------:R-:W-:Y:S01]  /*1e00*/  FADD.FTZ R24, R20, -UR9 ;  /* 0x8000000914187e21 */ /* 0x000fe20008010000 */
[----:B------:R-:W-:Y:S02]  /*1e10*/  HADD2.F32 R28, -RZ, R42.H1_H1 ;  /* 0x3000002aff1c7230 */ /* 0x000fe40000004100 */
[----:B------:R-:W-:Y:S01]  /*1e20*/  FADD.FTZ R15, R15, R21 ;  /* 0x000000150f0f7221 */ /* 0x000fe20000010000 */
[----:B------:R-:W-:Y:S01]  /*1e30*/  FFMA.FTZ R16, R21, R26, R16 ;  /* 0x0000001a15107223 */ /* 0x000fe20000010010 */
[----:B------:R-:W-:-:S02]  /*1e40*/  HADD2.F32 R20, -RZ, R41.H0_H0 ;  /* 0x20000029ff147230 */ /* 0x000fc40000004100 */
[----:B------:R-:W-:Y:S01]  /*1e50*/  FMUL.FTZ R21, R12, R21 ;  /* 0x000000150c157220 */ /* 0x000fe20000410000 */
[----:B------:R-:W-:Y:S01]  /*1e60*/  FMUL.FTZ R24, R24, UR12 ;  /* 0x0000000c18187c20 */ /* 0x000fe20008410000 */
[----:B------:R-:W-:Y:S01]  /*1e70*/  FMUL.FTZ R25, R13, R28 ;  /* 0x0000001c0d197220 */ /* 0x000fe20000410000 */
[----:B------:R-:W-:Y:S02]  /*1e80*/  HADD2.F32 R27, -RZ, R38.H0_H0 ;  /* 0x20000026ff1b7230 */ /* 0x000fe40000004100 */
[----:B------:R-:W-:Y:S01]  /*1e90*/  FFMA.FTZ R19, R26, R21, R19 ;  /* 0x000000151a137223 */ /* 0x000fe20000010013 */
[----:B------:R-:W-:Y:S01]  /*1ea0*/  FADD.FTZ R20, R20, -UR9 ;  /* 0x8000000914147e21 */ /* 0x000fe20008010000 */
[----:B------:R-:W-:Y:S01]  /*1eb0*/  FADD.FTZ R18, R18, R21 ;  /* 0x0000001512127221 */ /* 0x000fe20000010000 */
[----:B------:R-:W-:Y:S01]  /*1ec0*/  FFMA.FTZ R17, R28, R24, R17 ;  /* 0x000000181c117223 */ /* 0x000fe20000010011 */
[----:B------:R-:W-:Y:S02]  /*1ed0*/  HADD2.F32 R21, -RZ, R40.H0_H0 ;  /* 0x20000028ff157230 */ /* 0x000fe40000004100 */
[----:B------:R-:W-:Y:S01]  /*1ee0*/  FFMA.FTZ R19, R24, R25, R19 ;  /* 0x0000001918137223 */ /* 0x000fe20000010013 */
[----:B------:R-:W-:Y:S01]  /*1ef0*/  FMUL.FTZ R24, R20, UR12 ;  /* 0x0000000c14187c20 */ /* 0x000fe20008410000 */
[----:B------:R-:W-:-:S02]  /*1f00*/  HADD2.F32 R20, -RZ, R41.H1_H1 ;  /* 0x30000029ff147230 */ /* 0x000fc40000004100 */
[----:B------:R-:W-:Y:S01]  /*1f10*/  FADD.FTZ R18, R25, R18 ;  /* 0x0000001219127221 */ /* 0x000fe20000010000 */
[----:B------:R-:W-:Y:S01]  /*1f20*/  FMUL.FTZ R25, R12, R21 ;  /* 0x000000150c197220 */ /* 0x000fe20000410000 */
[----:B------:R-:W-:Y:S01]  /*1f30*/  FADD.FTZ R15, R15, R21 ;  /* 0x000000150f0f7221 */ /* 0x000fe20000010000 */
[----:B------:R-:W-:Y:S01]  /*1f40*/  FFMA.FTZ R16, R21, R24, R16 ;  /* 0x0000001815107223 */ /* 0x000fe20000010010 */
[--C-:B------:R-:W-:Y:S02]  /*1f50*/  HADD2.F32 R21, -RZ, R39.reuse.H0_H0 ;  /* 0x20000027ff157230 */ /* 0x100fe40000004100 */
[----:B------:R-:W-:Y:S01]  /*1f60*/  FADD.FTZ R20, R20, -UR9 ;  /* 0x8000000914147e21 */ /* 0x000fe20008010000 */
[----:B------:R-:W-:Y:S02]  /*1f70*/  HADD2.F32 R26, -RZ, R40.H1_H1 ;  /* 0x30000028ff1a7230 */ /* 0x000fe40000004100 */
[----:B------:R-:W-:Y:S01]  /*1f80*/  FFMA.FTZ R19, R24, R25, R19 ;  /* 0x0000001918137223 */ /* 0x000fe20000010013 */
[----:B------:R-:W-:Y:S01]  /*1f90*/  FADD.FTZ R18, R18, R25 ;  /* 0x0000001912127221 */ /* 0x000fe20000010000 */
[----:B------:R-:W-:Y:S01]  /*1fa0*/  FADD.FTZ R21, R21, -UR9 ;  /* 0x8000000915157e21 */ /* 0x000fe20008010000 */
[----:B------:R-:W-:Y:S01]  /*1fb0*/  FMUL.FTZ R24, R20, UR12 ;  /* 0x0000000c14187c20 */ /* 0x000fe20008410000 */
[----:B------:R-:W-:-:S02]  /*1fc0*/  HADD2.F32 R20, -RZ, R39.H1_H1 ;  /* 0x30000027ff147230 */ /* 0x000fc40000004100 */
[----:B------:R-:W-:Y:S01]  /*1fd0*/  FMUL.FTZ R25, R13, R26 ;  /* 0x0000001a0d197220 */ /* 0x000fe20000410000 */
[----:B------:R-:W-:Y:S01]  /*1fe0*/  FMUL.FTZ R21, R21, UR12 ;  /* 0x0000000c15157c20 */ /* 0x000fe20008410000 */
[----:B------:R-:W-:Y:S01]  /*1ff0*/  FFMA.FTZ R17, R26, R24, R17 ;  /* 0x000000181a117223 */ /* 0x000fe20000010011 */
[----:B------:R-:W-:Y:S01]  /*2000*/  FADD.FTZ R14, R14, R28 ;  /* 0x0000001c0e0e7221 */ /* 0x000fe20000010000 */
[----:B------:R-:W-:Y:S01]  /*2010*/  FFMA.FTZ R24, R24, R25, R19 ;  /* 0x0000001918187223 */ /* 0x000fe20000010013 */
[----:B------:R-:W-:Y:S01]  /*2020*/  FADD.FTZ R19, R20, -UR9 ;  /* 0x8000000914137e21 */ /* 0x000fe20008010000 */
[----:B------:R-:W-:Y:S01]  /*2030*/  FADD.FTZ R15, R15, R27 ;  /* 0x0000001b0f0f7221 */ /* 0x000fe20000010000 */
[----:B------:R-:W-:Y:S01]  /*2040*/  FFMA.FTZ R16, R27, R21, R16 ;  /* 0x000000151b107223 */ /* 0x000fe20000010010 */
[----:B------:R-:W-:Y:S01]  /*2050*/  FMUL.FTZ R27, R12, R27 ;  /* 0x0000001b0c1b7220 */ /* 0x000fe20000410000 */
[----:B------:R-:W-:Y:S01]  /*2060*/  FADD.FTZ R18, R25, R18 ;  /* 0x0000001219127221 */ /* 0x000fe20000010000 */
[----:B------:R-:W-:-:S02]  /*2070*/  HADD2.F32 R20, -RZ, R38.H1_H1 ;  /* 0x30000026ff147230 */ /* 0x000fc40000004100 */
[----:B------:R-:W-:Y:S01]  /*2080*/  FADD.FTZ R14, R14, R26 ;  /* 0x0000001a0e0e7221 */ /* 0x000fe20000010000 */
[----:B------:R-:W-:Y:S01]  /*2090*/  FMUL.FTZ R19, R19, UR12 ;  /* 0x0000000c13137c20 */ /* 0x000fe20008410000 */
[----:B------:R-:W-:Y:S01]  /*20a0*/  FADD.FTZ R25, R18, R27 ;  /* 0x0000001b12197221 */ /* 0x000fe20000010000 */
[----:B------:R-:W-:Y:S01]  /*20b0*/  FFMA.FTZ R26, R21, R27, R24 ;  /* 0x0000001b151a7223 */ /* 0x000fe20000010018 */
[--C-:B------:R-:W-:Y:S02]  /*20c0*/  HADD2.F32 R21, -RZ, R37.reuse.H0_H0 ;  /* 0x20000025ff157230 */ /* 0x100fe40000004100 */
[----:B------:R-:W-:Y:S01]  /*20d0*/  FMUL.FTZ R24, R13, R20 ;  /* 0x000000140d187220 */ /* 0x000fe20000410000 */
[----:B------:R-:W-:Y:S01]  /*20e0*/  FADD.FTZ R14, R14, R20 ;  /* 0x000000140e0e7221 */ /* 0x000fe20000010000 */
[----:B------:R-:W-:Y:S01]  /*20f0*/  FFMA.FTZ R18, R20, R19, R17 ;  /* 0x0000001314127223 */ /* 0x000fe20000010011 */
[----:B------:R-:W-:Y:S02]  /*2100*/  HADD2.F32 R20, -RZ, R37.H1_H1 ;  /* 0x30000025ff147230 */ /* 0x000fe40000004100 */
[----:B------:R-:W-:Y:S01]  /*2110*/  FADD.FTZ R17, R24, R25 ;  /* 0x0000001918117221 */ /* 0x000fe20000010000 */
[----:B------:R-:W-:Y:S01]  /*2120*/  FFMA.FTZ R19, R19, R24, R26 ;  /* 0x0000001813137223 */ /* 0x000fe2000001001a */
[----:B------:R-:W-:Y:S01]  /*2130*/  FADD.FTZ R21, R21, -UR9 ;  /* 0x8000000915157e21 */ /* 0x000fe20008010000 */
[----:B------:R-:W-:-:S02]  /*2140*/  HADD2.F32 R25, -RZ, R36.H0_H0 ;  /* 0x20000024ff197230 */ /* 0x000fc40000004100 */
[----:B------:R-:W-:Y:S01]  /*2150*/  FADD.FTZ R26, R20, -UR9 ;  /* 0x80000009141a7e21 */ /* 0x000fe20008010000 */
[----:B------:R-:W-:Y:S02]  /*2160*/  HADD2.F32 R27, -RZ, R36.H1_H1 ;  /* 0x30000024ff1b7230 */ /* 0x000fe40000004100 */
[----:B------:R-:W-:Y:S01]  /*2170*/  FMUL.FTZ R24, R21, UR12 ;  /* 0x0000000c15187c20 */ /* 0x000fe20008410000 */
[----:B------:R-:W-:Y:S02]  /*2180*/  HADD2.F32 R20, -RZ, R35.H0_H0 ;  /* 0x20000023ff147230 */ /* 0x000fe40000004100 */
[----:B------:R-:W-:Y:S01]  /*2190*/  FMUL.FTZ R21, R26, UR12 ;  /* 0x0000000c1a157c20 */ /* 0x000fe20008410000 */
[----:B------:R-:W-:Y:S01]  /*21a0*/  FMUL.FTZ R26, R12, R25 ;  /* 0x000000190c1a7220 */ /* 0x000fe20000410000 */
[----:B------:R-:W-:Y:S01]  /*21b0*/  FFMA.FTZ R16, R25, R24, R16 ;  /* 0x0000001819107223 */ /* 0x000fe20000010010 */
[----:B------:R-:W-:Y:S01]  /*21c0*/  FMUL.FTZ R28, R13, R27 ;  /* 0x0000001b0d1c7220 */ /* 0x000fe20000410000 */
[----:B------:R-:W-:Y:S01]  /*21d0*/  FADD.FTZ R20, R20, -UR9 ;  /* 0x8000000914147e21 */ /* 0x000fe20008010000 */
[----:B------:R-:W-:Y:S01]  /*21e0*/  FFMA.FTZ R24, R24, R26, R19 ;  /* 0x0000001a18187223 */ /* 0x000fe20000010013 */
[----:B------:R-:W-:Y:S01]  /*21f0*/  FADD.FTZ R15, R15, R25 ;  /* 0x000000190f0f7221 */ /* 0x000fe20000010000 */
[----:B------:R-:W-:-:S02]  /*2200*/  HADD2.F32 R25, -RZ, R34.H0_H0 ;  /* 0x20000022ff197230 */ /* 0x000fc40000004100 */
[----:B------:R-:W-:Y:S01]  /*2210*/  FADD.FTZ R17, R17, R26 ;  /* 0x0000001a11117221 */ /* 0x000fe20000010000 */
[----:B------:R-:W-:Y:S01]  /*2220*/  FFMA.FTZ R19, R21, R28, R24 ;  /* 0x0000001c15137223 */ /* 0x000fe20000010018 */
[----:B------:R-:W-:Y:S01]  /*2230*/  FMUL.FTZ R24, R20, UR12 ;  /* 0x0000000c14187c20 */ /* 0x000fe20008410000 */
[----:B------:R-:W-:Y:S02]  /*2240*/  HADD2.F32 R20, -RZ, R35.H1_H1 ;  /* 0x30000023ff147230 */ /* 0x000fe40000004100 */
[----:B------:R-:W-:Y:S01]  /*2250*/  FMUL.FTZ R26, R12, R25 ;  /* 0x000000190c1a7220 */ /* 0x000fe20000410000 */
[----:B------:R-:W-:Y:S01]  /*2260*/  FADD.FTZ R15, R15, R25 ;  /* 0x000000190f0f7221 */ /* 0x000fe20000010000 */
[----:B------:R-:W-:Y:S01]  /*2270*/  FFMA.FTZ R16, R25, R24, R16 ;  /* 0x0000001819107223 */ /* 0x000fe20000010010 */
[----:B------:R-:W-:Y:S01]  /*2280*/  FFMA.FTZ R18, R27, R21, R18 ;  /* 0x000000151b127223 */ /* 0x000fe20000010012 */
[----:B------:R-:W-:Y:S01]  /*2290*/  FADD.FTZ R17, R28, R17 ;  /* 0x000000111c117221 */ /* 0x000fe20000010000 */
[----:B------:R-:W-:Y:S01]  /*22a0*/  FADD.FTZ R20, R20, -UR9 ;  /* 0x8000000914147e21 */ /* 0x000fe20008010000 */
[----:B------:R-:W-:-:S02]  /*22b0*/  HADD2.F32 R25, -RZ, R34.H1_H1 ;  /* 0x30000022ff197230 */ /* 0x000fc40000004100 */
[----:B------:R-:W-:Y:S01]  /*22c0*/  FFMA.FTZ R19, R24, R26, R19 ;  /* 0x0000001a18137223 */ /* 0x000fe20000010013 */
[--C-:B------:R-:W-:Y:S02]  /*22d0*/  HADD2.F32 R21, -RZ, R33.reuse.H0_H0 ;  /* 0x20000021ff157230 */ /* 0x100fe40000004100 */
[----:B------:R-:W-:Y:S01]  /*22e0*/  FADD.FTZ R14, R14, R27 ;  /* 0x0000001b0e0e7221 */ /* 0x000fe20000010000 */
[----:B------:R-:W-:Y:S01]  /*22f0*/  FADD.FTZ R17, R17, R26 ;  /* 0x0000001a11117221 */ /* 0x000fe20000010000 */
[----:B------:R-:W-:Y:S01]  /*2300*/  FMUL.FTZ R24, R20, UR12 ;  /* 0x0000000c14187c20 */ /* 0x000fe20008410000 */
[--C-:B------:R-:W-:Y:S02]  /*2310*/  HADD2.F32 R27, -RZ, R32.reuse.H0_H0 ;  /* 0x20000020ff1b7230 */ /* 0x100fe40000004100 */
[----:B------:R-:W-:Y:S01]  /*2320*/  FMUL.FTZ R26, R13, R25 ;  /* 0x000000190d1a7220 */ /* 0x000fe20000410000 */
[----:B------:R-:W-:Y:S02]  /*2330*/  HADD2.F32 R20, -RZ, R33.H1_H1 ;  /* 0x30000021ff147230 */ /* 0x000fe40000004100 */
[----:B------:R-:W-:Y:S01]  /*2340*/  FADD.FTZ R21, R21, -UR9 ;  /* 0x8000000915157e21 */ /* 0x000fe20008010000 */
[----:B------:R-:W-:Y:S01]  /*2350*/  FFMA.FTZ R18, R25, R24, R18 ;  /* 0x0000001819127223 */ /* 0x000fe20000010012 */
[----:B------:R-:W-:Y:S01]  /*2360*/  FFMA.FTZ R24, R24, R26, R19 ;  /* 0x0000001a18187223 */ /* 0x000fe20000010013 */
[----:B------:R-:W-:Y:S01]  /*2370*/  FMUL.FTZ R28, R12, R27 ;  /* 0x0000001b0c1c7220 */ /* 0x000fe20000410000 */
[----:B------:R-:W-:Y:S01]  /*2380*/  FMUL.FTZ R21, R21, UR12 ;  /* 0x0000000c15157c20 */ /* 0x000fe20008410000 */
[----:B------:R-:W-:Y:S01]  /*2390*/  FADD.FTZ R20, R20, -UR9 ;  /* 0x8000000914147e21 */ /* 0x000fe20008010000 */
[----:B------:R-:W-:-:S02]  /*23a0*/  HADD2.F32 R19, -RZ, R32.H1_H1 ;  /* 0x30000020ff137230 */ /* 0x000fc40000004100 */
[----:B------:R-:W-:Y:S01]  /*23b0*/  FADD.FTZ R14, R14, R25 ;  /* 0x000000190e0e7221 */ /* 0x000fe20000010000 */
[----:B------:R-:W-:Y:S01]  /*23c0*/  FFMA.FTZ R16, R27, R21, R16 ;  /* 0x000000151b107223 */ /* 0x000fe20000010010 */
[----:B------:R-:W-:Y:S01]  /*23d0*/  FADD.FTZ R17, R26, R17 ;  /* 0x000000111a117221 */ /* 0x000fe20000010000 */
[----:B------:R-:W-:Y:S01]  /*23e0*/  FFMA.FTZ R25, R21, R28, R24 ;  /* 0x0000001c15197223 */ /* 0x000fe20000010018 */
[----:B------:R-:W-:Y:S01]  /*23f0*/  FMUL.FTZ R20, R20, UR12 ;  /* 0x0000000c14147c20 */ /* 0x000fe20008410000 */
[--C-:B------:R-:W-:Y:S02]  /*2400*/  HADD2.F32 R24, -RZ, R9.reuse.H0_H0 ;  /* 0x20000009ff187230 */ /* 0x100fe40000004100 */
[----:B------:R-:W-:Y:S01]  /*2410*/  FMUL.FTZ R21, R13, R19 ;  /* 0x000000130d157220 */ /* 0x000fe20000410000 */
[----:B------:R-:W-:Y:S01]  /*2420*/  FADD.FTZ R15, R15, R27 ;  /* 0x0000001b0f0f7221 */ /* 0x000fe20000010000 */
[----:B------:R-:W-:Y:S01]  /*2430*/  FADD.FTZ R26, R17, R28 ;  /* 0x0000001c111a7221 */ /* 0x000fe20000010000 */
[----:B------:R-:W-:Y:S01]  /*2440*/  FADD.FTZ R14, R14, R19 ;  /* 0x000000130e0e7221 */ /* 0x000fe20000010000 */
[----:B------:R-:W-:Y:S01]  /*2450*/  FFMA.FTZ R18, R19, R20, R18 ;  /* 0x0000001413127223 */ /* 0x000fe20000010012 */
[----:B------:R-:W-:-:S02]  /*2460*/  HADD2.F32 R27, -RZ, R9.H1_H1 ;  /* 0x30000009ff1b7230 */ /* 0x000fc40000004100 */
[----:B------:R-:W-:Y:S01]  /*2470*/  FFMA.FTZ R19, R20, R21, R25 ;  /* 0x0000001514137223 */ /* 0x000fe20000010019 */
[----:B------:R-:W-:Y:S01]  /*2480*/  FADD.FTZ R24, R24, -UR9 ;  /* 0x8000000918187e21 */ /* 0x000fe20008010000 */
[--C-:B------:R-:W-:Y:S02]  /*2490*/  HADD2.F32 R25, -RZ, R2.reuse.H0_H0 ;  /* 0x20000002ff197230 */ /* 0x100fe40000004100 */
[----:B------:R-:W-:Y:S01]  /*24a0*/  FADD.FTZ R17, R21, R26 ;  /* 0x0000001a15117221 */ /* 0x000fe20000010000 */
[----:B------:R-:W-:Y:S01]  /*24b0*/  FADD.FTZ R21, R27, -UR9 ;  /* 0x800000091b157e21 */ /* 0x000fe20008010000 */
[----:B------:R-:W-:Y:S02]  /*24c0*/  HADD2.F32 R27, -RZ, R2.H1_H1 ;  /* 0x30000002ff1b7230 */ /* 0x000fe40000004100 */
[----:B------:R-:W-:Y:S01]  /*24d0*/  FMUL.FTZ R24, R24, UR12 ;  /* 0x0000000c18187c20 */ /* 0x000fe20008410000 */
[----:B------:R-:W-:Y:S02]  /*24e0*/  HADD2.F32 R20, -RZ, R3.H0_H0 ;  /* 0x20000003ff147230 */ /* 0x000fe40000004100 */
[----:B------:R-:W-:Y:S01]  /*24f0*/  FMUL.FTZ R26, R12, R25 ;  /* 0x000000190c1a7220 */ /* 0x000fe20000410000 */
[----:B------:R-:W-:Y:S01]  /*2500*/  FMUL.FTZ R21, R21, UR12 ;  /* 0x0000000c15157c20 */ /* 0x000fe20008410000 */
[----:B------:R-:W-:Y:S01]  /*2510*/  FFMA.FTZ R16, R25, R24, R16 ;  /* 0x0000001819107223 */ /* 0x000fe20000010010 */
[----:B------:R-:W-:Y:S01]  /*2520*/  FMUL.FTZ R28, R13, R27 ;  /* 0x0000001b0d1c7220 */ /* 0x000fe20000410000 */
[----:B------:R-:W-:Y:S01]  /*2530*/  FFMA.FTZ R24, R24, R26, R19 ;  /* 0x0000001a18187223 */ /* 0x000fe20000010013 */
[----:B------:R-:W-:Y:S01]  /*2540*/  FADD.FTZ R20, R20, -UR9 ;  /* 0x8000000914147e21 */ /* 0x000fe20008010000 */
[----:B------:R-:W-:Y:S01]  /*2550*/  FADD.FTZ R15, R15, R25 ;  /* 0x000000190f0f7221 */ /* 0x000fe20000010000 */
[----:B------:R-:W-:-:S02]  /*2560*/  HADD2.F32 R25, -RZ, R4.H0_H0 ;  /* 0x20000004ff197230 */ /* 0x000fc40000004100 */
[----:B------:R-:W-:Y:S01]  /*2570*/  FFMA.FTZ R19, R21, R28, R24 ;  /* 0x0000001c15137223 */ /* 0x000fe20000010018 */
[----:B------:R-:W-:Y:S01]  /*2580*/  FMUL.FTZ R24, R20, UR12 ;  /* 0x0000000c14187c20 */ /* 0x000fe20008410000 */
[----:B------:R-:W-:Y:S02]  /*2590*/  HADD2.F32 R20, -RZ, R3.H1_H1 ;  /* 0x30000003ff147230 */ /* 0x000fe40000004100 */
[----:B------:R-:W-:Y:S01]  /*25a0*/  FADD.FTZ R17, R17, R26 ;  /* 0x0000001a11117221 */ /* 0x000fe20000010000 */
        /* <DEDUP_REMOVED lines=41> */
[----:B------:R-:W-:Y:S01]  /*2840*/  FMUL.FTZ R26, R12, R25 ;  /* 0x000000190c1a7220 */ /* 0x000fe20000410000 */
[----:B------:R-:W-:-:S02]  /*2850*/  HADD2.F32 R20, -RZ, R48.H0_H0 ;  /* 0x20000030ff147230 */ /* 0x000fc40000004100 */
[----:B------:R-:W-:Y:S01]  /*2860*/  FMUL.FTZ R21, R21, UR12 ;  /* 0x0000000c15157c20 */ /* 0x000fe20008410000 */
[----:B------:R-:W-:Y:S01]  /*2870*/  FFMA.FTZ R16, R25, R24, R16 ;  /* 0x0000001819107223 */ /* 0x000fe20000010010 */
[----:B------:R-:W-:Y:S01]  /*2880*/  FMUL.FTZ R28, R13, R27 ;  /* 0x0000001b0d1c7220 */ /* 0x000fe20000410000 */
[----:B------:R-:W-:Y:S01]  /*2890*/  FFMA.FTZ R24, R24, R26, R19 ;  /* 0x0000001a18187223 */ /* 0x000fe20000010013 */
[----:B------:R-:W-:Y:S01]  /*28a0*/  FADD.FTZ R17, R17, R26 ;  /* 0x0000001a11117221 */ /* 0x000fe20000010000 */
[----:B------:R-:W-:Y:S01]  /*28b0*/  FADD.FTZ R26, R20, -UR9 ;  /* 0x80000009141a7e21 */ /* 0x000fe20008010000 */
[----:B------:R-:W-:Y:S01]  /*28c0*/  FADD.FTZ R15, R15, R25 ;  /* 0x000000190f0f7221 */ /* 0x000fe20000010000 */
[----:B------:R-:W-:Y:S01]  /*28d0*/  FFMA.FTZ R18, R27, R21, R18 ;  /* 0x000000151b127223 */ /* 0x000fe20000010012 */
[----:B------:R-:W-:Y:S01]  /*28e0*/  FFMA.FTZ R19, R21, R28, R24 ;  /* 0x0000001c15137223 */ /* 0x000fe20000010018 */
[----:B------:R-:W-:Y:S02]  /*28f0*/  HADD2.F32 R25, -RZ, R50.H0_H0 ;  /* 0x20000032ff197230 */ /* 0x000fe40000004100 */
[----:B------:R-:W-:Y:S01]  /*2900*/  FMUL.FTZ R26, R26, UR12 ;  /* 0x0000000c1a1a7c20 */ /* 0x000fe20008410000 */
[----:B------:R-:W-:-:S02]  /*2910*/  HADD2.F32 R21, -RZ, R48.H1_H1 ;  /* 0x30000030ff157230 */ /* 0x000fc40000004100 */
[----:B------:R-:W-:Y:S01]  /*2920*/  FADD.FTZ R14, R14, R27 ;  /* 0x0000001b0e0e7221 */ /* 0x000fe20000010000 */
[----:B------:R-:W-:Y:S01]  /*2930*/  FADD.FTZ R20, R28, R17 ;  /* 0x000000111c147221 */ /* 0x000fe20000010000 */
[----:B------:R-:W-:Y:S01]  /*2940*/  FMUL.FTZ R27, R12, R25 ;  /* 0x000000190c1b7220 */ /* 0x000fe20000410000 */
[----:B------:R-:W-:Y:S01]  /*2950*/  FADD.FTZ R15, R15, R25 ;  /* 0x000000190f0f7221 */ /* 0x000fe20000010000 */
[----:B------:R-:W-:Y:S01]  /*2960*/  FFMA.FTZ R17, R25, R26, R16 ;  /* 0x0000001a19117223 */ /* 0x000fe20000010010 */
[----:B------:R-:W-:Y:S01]  /*2970*/  FADD.FTZ R24, R21, -UR9 ;  /* 0x8000000915187e21 */ /* 0x000fe20008010000 */
[----:B------:R-:W-:Y:S02]  /*2980*/  HADD2.F32 R25, -RZ, R49.H0_H0 ;  /* 0x20000031ff197230 */ /* 0x000fe40000004100 */
[----:B------:R-:W-:Y:S01]  /*2990*/  FADD.FTZ R16, R20, R27 ;  /* 0x0000001b14107221 */ /* 0x000fe20000010000 */
[----:B------:R-:W-:Y:S02]  /*29a0*/  HADD2.F32 R21, -RZ, R50.H1_H1 ;  /* 0x30000032ff157230 */ /* 0x000fe40000004100 */
[----:B------:R-:W-:Y:S01]  /*29b0*/  FMUL.FTZ R24, R24, UR12 ;  /* 0x0000000c18187c20 */ /* 0x000fe20008410000 */
[----:B------:R-:W-:Y:S01]  /*29c0*/  FFMA.FTZ R19, R26, R27, R19 ;  /* 0x0000001b1a137223 */ /* 0x000fe20000010013 */
[----:B------:R-:W-:Y:S01]  /*29d0*/  FADD.FTZ R20, R25, -UR9 ;  /* 0x8000000919147e21 */ /* 0x000fe20008010000 */
[----:B------:R-:W-:-:S02]  /*29e0*/  HADD2.F32 R26, -RZ, R51.H0_H0 ;  /* 0x20000033ff1a7230 */ /* 0x000fc40000004100 */
[----:B------:R-:W-:Y:S01]  /*29f0*/  FADD.FTZ R14, R14, R21 ;  /* 0x000000150e0e7221 */ /* 0x000fe20000010000 */
[----:B------:R-:W-:Y:S01]  /*2a00*/  FFMA.FTZ R18, R21, R24, R18 ;  /* 0x0000001815127223 */ /* 0x000fe20000010012 */
[----:B------:R-:W-:Y:S01]  /*2a10*/  FMUL.FTZ R21, R13, R21 ;  /* 0x000000150d157220 */ /* 0x000fe20000410000 */
[----:B------:R-:W-:Y:S02]  /*2a20*/  HADD2.F32 R25, -RZ, R49.H1_H1 ;  /* 0x30000031ff197230 */ /* 0x000fe40000004100 */
[----:B------:R-:W-:Y:S01]  /*2a30*/  FMUL.FTZ R20, R20, UR12 ;  /* 0x0000000c14147c20 */ /* 0x000fe20008410000 */
[----:B------:R-:W-:Y:S01]  /*2a40*/  FADD.FTZ R15, R15, R26 ;  /* 0x0000001a0f0f7221 */ /* 0x000fe20000010000 */
[----:B------:R-:W-:Y:S01]  /*2a50*/  FADD.FTZ R16, R21, R16 ;  /* 0x0000001015107221 */ /* 0x000fe20000010000 */
[----:B------:R-:W-:Y:S01]  /*2a60*/  FMUL.FTZ R27, R12, R26 ;  /* 0x0000001a0c1b7220 */ /* 0x000fe20000410000 */
[----:B------:R-:W-:Y:S01]  /*2a70*/  FFMA.FTZ R17, R26, R20, R17 ;  /* 0x000000141a117223 */ /* 0x000fe20000010011 */
[----:B------:R-:W-:Y:S01]  /*2a80*/  FFMA.FTZ R21, R24, R21, R19 ;  /* 0x0000001518157223 */ /* 0x000fe20000010013 */
[----:B------:R-:W-:Y:S01]  /*2a90*/  FADD.FTZ R26, R25, -UR9 ;  /* 0x80000009191a7e21 */ /* 0x000fe20008010000 */
[----:B------:R-:W-:-:S02]  /*2aa0*/  HADD2.F32 R25, -RZ, R51.H1_H1 ;  /* 0x30000033ff197230 */ /* 0x000fc40000004100 */
[----:B------:R-:W-:Y:S01]  /*2ab0*/  FADD.FTZ R29, R16, R27 ;  /* 0x0000001b101d7221 */ /* 0x000fe20000010000 */
[----:B------:R-:W-:Y:S01]  /*2ac0*/  FFMA.FTZ R24, R20, R27, R21 ;  /* 0x0000001b14187223 */ /* 0x000fe20000010015 */
[----:B------:R-:W-:Y:S01]  /*2ad0*/  FMUL.FTZ R19, R26, UR12 ;  /* 0x0000000c1a137c20 */ /* 0x000fe20008410000 */
[--C-:B------:R-:W-:Y:S02]  /*2ae0*/  HADD2.F32 R21, -RZ, R52.reuse.H0_H0 ;  /* 0x20000034ff157230 */ /* 0x100fe40000004100 */
[----:B------:R-:W-:Y:S01]  /*2af0*/  FADD.FTZ R14, R14, R25 ;  /* 0x000000190e0e7221 */ /* 0x000fe20000010000 */
[----:B------:R-:W-:Y:S01]  /*2b00*/  FMUL.FTZ R16, R13, R25 ;  /* 0x000000190d107220 */ /* 0x000fe20000410000 */
[----:B------:R-:W-:Y:S01]  /*2b10*/  FFMA.FTZ R18, R25, R19, R18 ;  /* 0x0000001319127223 */ /* 0x000fe20000010012 */
[----:B------:R-:W-:Y:S02]  /*2b20*/  HADD2.F32 R20, -RZ, R53.H0_H0 ;  /* 0x20000035ff147230 */ /* 0x000fe40000004100 */
[----:B------:R-:W-:Y:S01]  /*2b30*/  FADD.FTZ R21, R21, -UR9 ;  /* 0x8000000915157e21 */ /* 0x000fe20008010000 */
[----:B------:R-:W-:-:S02]  /*2b40*/  HADD2.F32 R25, -RZ, R52.H1_H1 ;  /* 0x30000034ff197230 */ /* 0x000fc40000004100 */
[----:B------:R-:W-:Y:S01]  /*2b50*/  FFMA.FTZ R24, R19, R16, R24 ;  /* 0x0000001013187223 */ /* 0x000fe20000010018 */
[----:B------:R-:W-:Y:S01]  /*2b60*/  FADD.FTZ R29, R16, R29 ;  /* 0x0000001d101d7221 */ /* 0x000fe20000010000 */
[----:B------:R-:W-:Y:S02]  /*2b70*/  HADD2.F32 R19, -RZ, R53.H1_H1 ;  /* 0x30000035ff137230 */ /* 0x000fe40000004100 */
[----:B------:R-:W-:Y:S01]  /*2b80*/  FMUL.FTZ R21, R21, UR12 ;  /* 0x0000000c15157c20 */ /* 0x000fe20008410000 */
[----:B------:R-:W-:Y:S01]  /*2b90*/  FMUL.FTZ R26, R12, R20 ;  /* 0x000000140c1a7220 */ /* 0x000fe20000410000 */
[----:B------:R-:W-:Y:S01]  /*2ba0*/  FADD.FTZ R25, R25, -UR9 ;  /* 0x8000000919197e21 */ /* 0x000fe20008010000 */
[----:B------:R-:W-:Y:S01]  /*2bb0*/  FADD.FTZ R16, R15, R20 ;  /* 0x000000140f107221 */ /* 0x000fe20000010000 */
[----:B------:R-:W-:Y:S02]  /*2bc0*/  HADD2.F32 R15, -RZ, R55.H0_H0 ;  /* 0x20000037ff0f7230 */ /* 0x000fe40000004100 */
[----:B------:R-:W-:Y:S01]  /*2bd0*/  FADD.FTZ R29, R29, R26 ;  /* 0x0000001a1d1d7221 */ /* 0x000fe20000010000 */
[----:B------:R-:W-:Y:S01]  /*2be0*/  FFMA.FTZ R28, R21, R26, R24 ;  /* 0x0000001a151c7223 */ /* 0x000fe20000010018 */
[----:B------:R-:W-:Y:S01]  /*2bf0*/  FMUL.FTZ R25, R25, UR12 ;  /* 0x0000000c19197c20 */ /* 0x000fe20008410000 */
[----:B------:R-:W-:Y:S01]  /*2c00*/  FMUL.FTZ R26, R13, R19 ;  /* 0x000000130d1a7220 */ /* 0x000fe20000410000 */
[----:B------:R-:W-:Y:S01]  /*2c10*/  FFMA.FTZ R17, R20, R21, R17 ;  /* 0x0000001514117223 */ /* 0x000fe20000010011 */
[----:B------:R-:W-:-:S02]  /*2c20*/  HADD2.F32 R24, -RZ, R54.H0_H0 ;  /* 0x20000036ff187230 */ /* 0x000fc40000004100 */
[----:B------:R-:W-:Y:S01]  /*2c30*/  FFMA.FTZ R20, R19, R25, R18 ;  /* 0x0000001913147223 */ /* 0x000fe20000010012 */
[----:B------:R-:W-:Y:S01]  /*2c40*/  FFMA.FTZ R28, R25, R26, R28 ;  /* 0x0000001a191c7223 */ /* 0x000fe2000001001c */
[----:B------:R-:W-:Y:S01]  /*2c50*/  FADD.FTZ R25, R15, -UR9 ;  /* 0x800000090f197e21 */ /* 0x000fe20008010000 */
[----:B------:R-:W-:Y:S02]  /*2c60*/  HADD2.F32 R15, -RZ, R55.H1_H1 ;  /* 0x30000037ff0f7230 */ /* 0x000fe40000004100 */
[----:B------:R-:W-:Y:S01]  /*2c70*/  FADD.FTZ R29, R26, R29 ;  /* 0x0000001d1a1d7221 */ /* 0x000fe20000010000 */
[----:B------:R-:W-:Y:S02]  /*2c80*/  HADD2.F32 R21, -RZ, R54.H1_H1 ;  /* 0x30000036ff157230 */ /* 0x000fe40000004100 */
[----:B------:R-:W-:Y:S01]  /*2c90*/  FMUL.FTZ R18, R12, R24 ;  /* 0x000000180c127220 */ /* 0x000fe20000410000 */
[----:B------:R-:W-:Y:S01]  /*2ca0*/  FMUL.FTZ R25, R25, UR12 ;  /* 0x0000000c19197c20 */ /* 0x000fe20008410000 */
[----:B------:R-:W-:Y:S01]  /*2cb0*/  FADD.FTZ R15, R15, -UR9 ;  /* 0x800000090f0f7e21 */ /* 0x000fe20008010000 */
[----:B------:R-:W-:Y:S01]  /*2cc0*/  FADD.FTZ R26, R14, R19 ;  /* 0x000000130e1a7221 */ /* 0x000fe20000010000 */
[----:B------:R-:W-:Y:S01]  /*2cd0*/  FADD.FTZ R29, R29, R18 ;  /* 0x000000121d1d7221 */ /* 0x000fe20000010000 */
[----:B------:R-:W-:Y:S01]  /*2ce0*/  FFMA.FTZ R28, R25, R18, R28 ;  /* 0x00000012191c7223 */ /* 0x000fe2000001001c */
[----:B------:R-:W-:Y:S01]  /*2cf0*/  FMUL.FTZ R18, R13, R21 ;  /* 0x000000150d127220 */ /* 0x000fe20000410000 */
[----:B------:R-:W-:Y:S01]  /*2d00*/  FMUL.FTZ R27, R15, UR12 ;  /* 0x0000000c0f1b7c20 */ /* 0x000fe20008410000 */
[----:B------:R-:W-:-:S02]  /*2d10*/  FADD.FTZ R19, R26, R21 ;  /* 0x000000151a137221 */ /* 0x000fc40000010000 */
[----:B------:R-:W-:Y:S01]  /*2d20*/  FADD.FTZ R14, R18, R29 ;  /* 0x0000001d120e7221 */ /* 0x000fe20000010000 */
[----:B------:R-:W-:Y:S01]  /*2d30*/  FFMA.FTZ R15, R27, R18, R28 ;  /* 0x000000121b0f7223 */ /* 0x000fe2000001001c */
[----:B------:R-:W-:Y:S01]  /*2d40*/  FADD.FTZ R18, R16, R24 ;  /* 0x0000001810127221 */ /* 0x000fe20000010000 */
[----:B------:R-:W-:Y:S01]  /*2d50*/  FFMA.FTZ R16, R24, R25, R17 ;  /* 0x0000001918107223 */ /* 0x000fe20000010011 */
[----:B------:R-:W-:Y:S01]  /*2d60*/  FFMA.FTZ R17, R21, R27, R20 ;  /* 0x0000001b15117223 */ /* 0x000fe20000010014 */
[----:B------:R-:W-:Y:S06]  /*2d70*/  BRA `(.L_x_662) ;  /* 0x0000002400007947 */ /* 0x000fec0003800000 */
.L_x_661:
[----:B-----5:R-:W-:Y:S02]  /*2d80*/  HADD2.F32 R14, -RZ, R47.H0_H0 ;  /* 0x2000002fff0e7230 */ /* 0x020fe40000004100 */
[----:B------:R-:W-:Y:S02]  /*2d90*/  HADD2.F32 R20, -RZ, R45.H0_H0 ;  /* 0x2000002dff147230 */ /* 0x000fe40000004100 */
[----:B------:R-:W-:Y:S02]  /*2da0*/  HADD2.F32 R31, -RZ, R46.H1_H1 ;  /* 0x3000002eff1f7230 */ /* 0x000fe40000004100 */
[----:B------:R-:W-:Y:S01]  /*2db0*/  FADD.FTZ R14, R14, -UR9 ;  /* 0x800000090e0e7e21 */ /* 0x000fe20008010000 */
[----:B------:R-:W-:-:S03]  /*2dc0*/  FADD.FTZ R20, R20, -UR9 ;  /* 0x8000000914147e21 */ /* 0x000fc60008010000 */
[----:B------:R-:W-:Y:S01]  /*2dd0*/  FMUL.FTZ R15, R14, UR12 ;  /* 0x0000000c0e0f7c20 */ /* 0x000fe20008410000 */
[----:B------:R-:W-:Y:S02]  /*2de0*/  HADD2.F32 R14, -RZ, R47.H1_H1 ;  /* 0x3000002fff0e7230 */ /* 0x000fe40000004100 */
[----:B------:R-:W-:Y:S01]  /*2df0*/  FMUL.FTZ R21, R20, UR12 ;  /* 0x0000000c14157c20 */ /* 0x000fe20008410000 */
[--C-:B------:R-:W-:Y:S02]  /*2e00*/  FFMA.FTZ R19, R12, R15, R10.reuse ;  /* 0x0000000f0c137223 */ /* 0x100fe4000001000a */
[----:B------:R-:W-:Y:S01]  /*2e10*/  FADD.FTZ R14, R14, -UR9 ;  /* 0x800000090e0e7e21 */ /* 0x000fe20008010000 */
[----:B------:R-:W-:Y:S01]  /*2e20*/  FFMA.FTZ R29, R12, R21, R10 ;  /* 0x000000150c1d7223 */ /* 0x000fe2000001000a */
[----:B------:R-:W-:Y:S02]  /*2e30*/  FMUL.FTZ R16, R19, -1.4426950216293334961 ;  /* 0xbfb8aa3b13107820 */ /* 0x000fe40000410000 */
[----:B------:R-:W-:Y:S01]  /*2e40*/  FMUL.FTZ R14, R14, UR12 ;  /* 0x0000000c0e0e7c20 */ /* 0x000fe20008410000 */
[----:B------:R-:W-:-:S03]  /*2e50*/  FMUL.FTZ R20, R29, -1.4426950216293334961 ;  /* 0xbfb8aa3b1d147820 */ /* 0x000fc60000410000 */
[----:B------:R-:W0:Y:S01]  /*2e60*/  MUFU.EX2 R16, R16 ;  /* 0x0000001000107308 */ /* 0x000e220000000800 */
[----:B------:R-:W-:-:S04]  /*2e70*/  FFMA.FTZ R17, R13, R14, R11 ;  /* 0x0000000e0d117223 */ /* 0x000fc8000001000b */
[----:B------:R-:W-:-:S03]  /*2e80*/  FMUL.FTZ R18, R17, -1.4426950216293334961 ;  /* 0xbfb8aa3b11127820 */ /* 0x000fc60000410000 */
[----:B------:R-:W1:Y:S08]  /*2e90*/  MUFU.EX2 R20, R20 ;  /* 0x0000001400147308 */ /* 0x000e700000000800 */
[----:B------:R-:W2:Y:S01]  /*2ea0*/  MUFU.EX2 R18, R18 ;  /* 0x0000001200127308 */ /* 0x000ea20000000800 */
[----:B0-----:R-:W-:Y:S01]  /*2eb0*/  FADD.FTZ R24, R16, 1 ;  /* 0x3f80000010187421 */ /* 0x001fe20000010000 */
[----:B------:R-:W-:-:S05]  /*2ec0*/  HADD2.F32 R16, -RZ, R45.H1_H1 ;  /* 0x3000002dff107230 */ /* 0x000fca0000004100 */
[----:B------:R-:W-:Y:S01]  /*2ed0*/  FADD.FTZ R16, R16, -UR9 ;  /* 0x8000000910107e21 */ /* 0x000fe20008010000 */
[----:B------:R-:W0:Y:S01]  /*2ee0*/  MUFU.RCP R24, R24 ;  /* 0x0000001800187308 */ /* 0x000e220000001000 */
[----:B-1----:R-:W-:Y:S02]  /*2ef0*/  FADD.FTZ R27, R20, 1 ;  /* 0x3f800000141b7421 */ /* 0x002fe40000010000 */
[----:B------:R-:W-:-:S04]  /*2f00*/  FMUL.FTZ R28, R16, UR12 ;  /* 0x0000000c101c7c20 */ /* 0x000fc80008410000 */
[----:B------:R-:W-:Y:S01]  /*2f10*/  FFMA.FTZ R16, R13, R28, R11 ;  /* 0x0000001c0d107223 */ /* 0x000fe2000001000b */
[----:B--2---:R-:W-:-:S03]  /*2f20*/  FADD.FTZ R26, R18, 1 ;  /* 0x3f800000121a7421 */ /* 0x004fc60000010000 */
[----:B------:R-:W-:Y:S01]  /*2f30*/  FMUL.FTZ R25, R16, -1.4426950216293334961 ;  /* 0xbfb8aa3b10197820 */ /* 0x000fe20000410000 */
[----:B------:R-:W1:Y:S01]  /*2f40*/  MUFU.RCP R18, R26 ;  /* 0x0000001a00127308 */ /* 0x000e620000001000 */
[----:B0-----:R-:W-:-:S04]  /*2f50*/  FADD.FTZ R30, -R24, 1 ;  /* 0x3f800000181e7421 */ /* 0x001fc80000010100 */
[----:B------:R-:W-:Y:S01]  /*2f60*/  FFMA.FTZ R30, R19, R30, 1 ;  /* 0x3f800000131e7423 */ /* 0x000fe2000001001e */
[----:B------:R-:W-:Y:S02]  /*2f70*/  HADD2.F32 R19, -RZ, R46.H0_H0 ;  /* 0x2000002eff137230 */ /* 0x000fe40000004100 */
[----:B------:R-:W0:Y:S03]  /*2f80*/  MUFU.EX2 R25, R25 ;  /* 0x0000001900197308 */ /* 0x000e260000000800 */
[----:B------:R-:W-:Y:S01]  /*2f90*/  FMUL.FTZ R19, R19, R24 ;  /* 0x0000001813137220 */ /* 0x000fe20000410000 */
[----:B------:R-:W-:Y:S02]  /*2fa0*/  HADD2.F32 R24, -RZ, R43.H0_H0 ;  /* 0x2000002bff187230 */ /* 0x000fe40000004100 */
[----:B-1----:R-:W-:Y:S01]  /*2fb0*/  FADD.FTZ R20, -R18, 1 ;  /* 0x3f80000012147421 */ /* 0x002fe20000010100 */
[----:B------:R-:W-:Y:S01]  /*2fc0*/  FMUL.FTZ R19, R19, R30 ;  /* 0x0000001e13137220 */ /* 0x000fe20000410000 */
[----:B------:R1:W2:Y:S02]  /*2fd0*/  MUFU.RCP R26, R27 ;  /* 0x0000001b001a7308 */ /* 0x0002a40000001000 */
[----:B------:R-:W-:Y:S01]  /*2fe0*/  FFMA.FTZ R20, R17, R20, 1 ;  /* 0x3f80000011147423 */ /* 0x000fe20000010014 */
[----:B------:R-:W-:-:S04]  /*2ff0*/  FADD.FTZ R17, R24, -UR9 ;  /* 0x8000000918117e21 */ /* 0x000fc80008010000 */
[----:B------:R-:W-:Y:S01]  /*3000*/  FMUL.FTZ R17, R17, UR12 ;  /* 0x0000000c11117c20 */ /* 0x000fe20008410000 */
[----:B0-----:R-:W-:Y:S01]  /*3010*/  FADD.FTZ R30, R25, 1 ;  /* 0x3f800000191e7421 */ /* 0x001fe20000010000 */
[----:B------:R-:W-:Y:S01]  /*3020*/  FMUL.FTZ R25, R31, R18 ;  /* 0x000000121f197220 */ /* 0x000fe20000410000 */
[----:B-1----:R-:W-:Y:S02]  /*3030*/  HADD2.F32 R27, -RZ, R44.H0_H0 ;  /* 0x2000002cff1b7230 */ /* 0x002fe40000004100 */
[----:B------:R-:W-:Y:S01]  /*3040*/  FFMA.FTZ R24, R12, R17, R10 ;  /* 0x000000110c187223 */ /* 0x000fe2000001000a */
[----:B------:R0:W1:Y:S01]  /*3050*/  MUFU.RCP R18, R30 ;  /* 0x0000001e00127308 */ /* 0x0000620000001000 */
[----:B------:R-:W-:Y:S01]  /*3060*/  FMUL.FTZ R25, R25, R20 ;  /* 0x0000001419197220 */ /* 0x000fe20000410000 */
[----:B------:R-:W-:Y:S02]  /*3070*/  HADD2.F32 R31, -RZ, R43.H1_H1 ;  /* 0x3000002bff1f7230 */ /* 0x000fe40000004100 */
[----:B------:R-:W-:Y:S01]  /*3080*/  FMUL.FTZ R20, R24, -1.4426950216293334961 ;  /* 0xbfb8aa3b18147820 */ /* 0x000fe20000410000 */
[----:B--2---:R-:W-:Y:S01]  /*3090*/  FADD.FTZ R56, -R26, 1 ;  /* 0x3f8000001a387421 */ /* 0x004fe20000010100 */
[----:B------:R-:W-:-:S04]  /*30a0*/  FMUL.FTZ R26, R27, R26 ;  /* 0x0000001a1b1a7220 */ /* 0x000fc80000410000 */
[----:B------:R-:W2:Y:S01]  /*30b0*/  MUFU.EX2 R20, R20 ;  /* 0x0000001400147308 */ /* 0x000ea20000000800 */
[----:B0-----:R-:W-:Y:S01]  /*30c0*/  FADD.FTZ R30, R31, -UR9 ;  /* 0x800000091f1e7e21 */ /* 0x001fe20008010000 */
[----:B------:R-:W-:Y:S02]  /*30d0*/  HADD2.F32 R31, -RZ, R44.H1_H1 ;  /* 0x3000002cff1f7230 */ /* 0x000fe40000004100 */
[----:B------:R-:W-:-:S04]  /*30e0*/  FFMA.FTZ R29, R29, R56, 1 ;  /* 0x3f8000001d1d7423 */ /* 0x000fc80000010038 */
[----:B------:R-:W-:Y:S01]  /*30f0*/  FMUL.FTZ R29, R26, R29 ;  /* 0x0000001d1a1d7220 */ /* 0x000fe20000410000 */
[----:B-1----:R-:W-:Y:S01]  /*3100*/  FADD.FTZ R27, -R18, 1 ;  /* 0x3f800000121b7421 */ /* 0x002fe20000010100 */
[----:B------:R-:W-:Y:S01]  /*3110*/  FMUL.FTZ R31, R31, R18 ;  /* 0x000000121f1f7220 */ /* 0x000fe20000410000 */
[----:B------:R-:W-:Y:S02]  /*3120*/  HADD2.F32 R26, -RZ, R42.H0_H0 ;  /* 0x2000002aff1a7230 */ /* 0x000fe40000004100 */
[----:B------:R-:W-:-:S04]  /*3130*/  FFMA.FTZ R16, R16, R27, 1 ;  /* 0x3f80000010107423 */ /* 0x000fc8000001001b */
[----:B------:R-:W-:Y:S01]  /*3140*/  FMUL.FTZ R16, R31, R16 ;  /* 0x000000101f107220 */ /* 0x000fe20000410000 */
[----:B--2---:R-:W-:Y:S01]  /*3150*/  FADD.FTZ R27, R20, 1 ;  /* 0x3f800000141b7421 */ /* 0x004fe20000010000 */
[----:B------:R-:W-:-:S04]  /*3160*/  FMUL.FTZ R20, R30, UR12 ;  /* 0x0000000c1e147c20 */ /* 0x000fc80008410000 */
[----:B------:R-:W-:Y:S01]  /*3170*/  FFMA.FTZ R18, R13, R20, R11 ;  /* 0x000000140d127223 */ /* 0x000fe2000001000b */
[----:B------:R-:W0:Y:S03]  /*3180*/  MUFU.RCP R27, R27 ;  /* 0x0000001b001b7308 */ /* 0x000e260000001000 */
[----:B------:R-:W-:-:S05]  /*3190*/  FMUL.FTZ R56, R18, -1.4426950216293334961 ;  /* 0xbfb8aa3b12387820 */ /* 0x000fca0000410000 */
[----:B------:R-:W1:Y:S01]  /*31a0*/  MUFU.EX2 R30, R56 ;  /* 0x00000038001e7308 */ /* 0x000e620000000800 */
[----:B0-----:R-:W-:-:S04]  /*31b0*/  FADD.FTZ R31, -R27, 1 ;  /* 0x3f8000001b1f7421 */ /* 0x001fc80000010100 */
[----:B------:R-:W-:Y:S01]  /*31c0*/  FFMA.FTZ R31, R24, R31, 1 ;  /* 0x3f800000181f7423 */ /* 0x000fe2000001001f */
[----:B------:R-:W-:Y:S01]  /*31d0*/  FMUL.FTZ R24, R26, R27 ;  /* 0x0000001b1a187220 */ /* 0x000fe20000410000 */
[----:B------:R-:W-:Y:S01]  /*31e0*/  FMUL.FTZ R27, R13, R25 ;  /* 0x000000190d1b7220 */ /* 0x000fe20000410000 */
[----:B-1----:R-:W-:Y:S01]  /*31f0*/  FADD.FTZ R26, R30, 1 ;  /* 0x3f8000001e1a7421 */ /* 0x002fe20000010000 */
[----:B------:R-:W-:Y:S01]  /*3200*/  FMUL.FTZ R30, R12, R19 ;  /* 0x000000130c1e7220 */ /* 0x000fe20000410000 */
[----:B------:R-:W-:-:S03]  /*3210*/  FMUL.FTZ R24, R24, R31 ;  /* 0x0000001f18187220 */ /* 0x000fc60000410000 */
[----:B------:R-:W-:Y:S01]  /*3220*/  FFMA.FTZ R31, R15, R30, RZ ;  /* 0x0000001e0f1f7223 */ /* 0x000fe200000100ff */
[----:B------:R-:W0:Y:S01]  /*3230*/  MUFU.RCP R26, R26 ;  /* 0x0000001a001a7308 */ /* 0x000e220000001000 */
[----:B------:R-:W-:Y:S02]  /*3240*/  FADD.FTZ R56, RZ, R30 ;  /* 0x0000001eff387221 */ /* 0x000fe40000010000 */
[----:B------:R-:W-:Y:S01]  /*3250*/  FFMA.FTZ R30, R14, R27, R31 ;  /* 0x0000001b0e1e7223 */ /* 0x000fe2000001001f */
[----:B------:R-:W-:Y:S02]  /*3260*/  HADD2.F32 R31, -RZ, R42.H1_H1 ;  /* 0x3000002aff1f7230 */ /* 0x000fe40000004100 */
[----:B------:R-:W-:Y:S01]  /*3270*/  FADD.FTZ R27, R27, R56 ;  /* 0x000000381b1b7221 */ /* 0x000fe20000010000 */
[----:B------:R-:W-:Y:S01]  /*3280*/  FFMA.FTZ R56, R15, R19, RZ ;  /* 0x000000130f387223 */ /* 0x000fe200000100ff */
[----:B------:R-:W-:Y:S02]  /*3290*/  HADD2.F32 R15, -RZ, R41.H0_H0 ;  /* 0x20000029ff0f7230 */ /* 0x000fe40000004100 */
[----:B0-----:R-:W-:Y:S01]  /*32a0*/  FMUL.FTZ R31, R31, R26 ;  /* 0x0000001a1f1f7220 */ /* 0x001fe20000410000 */
[----:B------:R-:W-:Y:S01]  /*32b0*/  FADD.FTZ R57, -R26, 1 ;  /* 0x3f8000001a397421 */ /* 0x000fe20000010100 */
[----:B------:R-:W-:Y:S01]  /*32c0*/  FADD.FTZ R26, RZ, R19 ;  /* 0x00000013ff1a7221 */ /* 0x000fe20000010000 */
[----:B------:R-:W-:-:S02]  /*32d0*/  FADD.FTZ R19, R15, -UR9 ;  /* 0x800000090f137e21 */ /* 0x000fc40008010000 */
[----:B------:R-:W-:Y:S01]  /*32e0*/  FFMA.FTZ R18, R18, R57, 1 ;  /* 0x3f80000012127423 */ /* 0x000fe20000010039 */
[----:B------:R-:W-:Y:S01]  /*32f0*/  FADD.FTZ R15, R26, R29 ;  /* 0x0000001d1a0f7221 */ /* 0x000fe20000010000 */
        /* <DEDUP_REMOVED lines=8> */
[----:B------:R-:W-:-:S02]  /*3380*/  HADD2.F32 R27, -RZ, R40.H0_H0 ;  /* 0x20000028ff1b7230 */ /* 0x000fc40000004100 */
[----:B------:R-:W-:-:S06]  /*3390*/  FMUL.FTZ R57, R21, -1.4426950216293334961 ;  /* 0xbfb8aa3b15397820 */ /* 0x000fcc0000410000 */
[----:B------:R-:W0:Y:S02]  /*33a0*/  MUFU.EX2 R57, R57 ;  /* 0x0000003900397308 */ /* 0x000e240000000800 */
[----:B0-----:R-:W-:-:S06]  /*33b0*/  FADD.FTZ R56, R57, 1 ;  /* 0x3f80000039387421 */ /* 0x001fcc0000010000 */
[----:B------:R-:W0:Y:S02]  /*33c0*/  MUFU.RCP R56, R56 ;  /* 0x0000003800387308 */ /* 0x000e240000001000 */
[----:B0-----:R-:W-:Y:S01]  /*33d0*/  FADD.FTZ R29, -R56, 1 ;  /* 0x3f800000381d7421 */ /* 0x001fe20000010100 */
[----:B------:R-:W-:-:S03]  /*33e0*/  FMUL.FTZ R27, R27, R56 ;  /* 0x000000381b1b7220 */ /* 0x000fc60000410000 */
[----:B------:R-:W-:Y:S01]  /*33f0*/  FFMA.FTZ R21, R21, R29, 1 ;  /* 0x3f80000015157423 */ /* 0x000fe2000001001d */
[----:B------:R-:W-:-:S03]  /*3400*/  FADD.FTZ R29, RZ, R25 ;  /* 0x00000019ff1d7221 */ /* 0x000fc60000010000 */
[----:B------:R-:W-:Y:S01]  /*3410*/  FMUL.FTZ R21, R27, R21 ;  /* 0x000000151b157220 */ /* 0x000fe20000410000 */
[----:B------:R-:W-:Y:S01]  /*3420*/  FFMA.FTZ R27, R14, R25, RZ ;  /* 0x000000190e1b7223 */ /* 0x000fe200000100ff */
[----:B------:R-:W-:Y:S02]  /*3430*/  HADD2.F32 R14, -RZ, R41.H1_H1 ;  /* 0x30000029ff0e7230 */ /* 0x000fe40000004100 */
[----:B------:R-:W-:Y:S01]  /*3440*/  FADD.FTZ R29, R29, R16 ;  /* 0x000000101d1d7221 */ /* 0x000fe20000010000 */
[----:B------:R-:W-:Y:S01]  /*3450*/  FFMA.FTZ R26, R19, R21, R26 ;  /* 0x00000015131a7223 */ /* 0x000fe2000001001a */
[-C--:B------:R-:W-:Y:S01]  /*3460*/  FFMA.FTZ R27, R28, R16.reuse, R27 ;  /* 0x000000101c1b7223 */ /* 0x080fe2000001001b */
[----:B------:R-:W-:Y:S01]  /*3470*/  FADD.FTZ R25, R14, -UR9 ;  /* 0x800000090e197e21 */ /* 0x000fe20008010000 */
[----:B------:R-:W-:Y:S01]  /*3480*/  FMUL.FTZ R14, R13, R16 ;  /* 0x000000100d0e7220 */ /* 0x000fe20000410000 */
[----:B------:R-:W-:Y:S01]  /*3490*/  FADD.FTZ R29, R29, R18 ;  /* 0x000000121d1d7221 */ /* 0x000fe20000010000 */
[----:B------:R-:W-:Y:S01]  /*34a0*/  FFMA.FTZ R27, R20, R18, R27 ;  /* 0x00000012141b7223 */ /* 0x000fe2000001001b */
[----:B------:R-:W-:Y:S01]  /*34b0*/  FMUL.FTZ R16, R25, UR12 ;  /* 0x0000000c19107c20 */ /* 0x000fe20008410000 */
[----:B------:R-:W-:Y:S01]  /*34c0*/  FFMA.FTZ R56, R28, R14, R31 ;  /* 0x0000000e1c387223 */ /* 0x000fe2000001001f */
[----:B------:R-:W-:Y:S01]  /*34d0*/  FADD.FTZ R30, R14, R30 ;  /* 0x0000001e0e1e7221 */ /* 0x000fe20000010000 */
[----:B------:R-:W-:-:S02]  /*34e0*/  HADD2.F32 R14, -RZ, R40.H1_H1 ;  /* 0x30000028ff0e7230 */ /* 0x000fc40000004100 */
[----:B------:R-:W-:-:S04]  /*34f0*/  FFMA.FTZ R25, R13, R16, R11 ;  /* 0x000000100d197223 */ /* 0x000fc8000001000b */
[----:B------:R-:W-:-:S06]  /*3500*/  FMUL.FTZ R31, R25, -1.4426950216293334961 ;  /* 0xbfb8aa3b191f7820 */ /* 0x000fcc0000410000 */
[----:B------:R-:W0:Y:S02]  /*3510*/  MUFU.EX2 R31, R31 ;  /* 0x0000001f001f7308 */ /* 0x000e240000000800 */
[----:B0-----:R-:W-:Y:S01]  /*3520*/  FADD.FTZ R57, R31, 1 ;  /* 0x3f8000001f397421 */ /* 0x001fe20000010000 */
[----:B------:R-:W-:-:S05]  /*3530*/  FMUL.FTZ R31, R12, R24 ;  /* 0x000000180c1f7220 */ /* 0x000fca0000410000 */
[----:B------:R-:W0:Y:S01]  /*3540*/  MUFU.RCP R28, R57 ;  /* 0x00000039001c7308 */ /* 0x000e220000001000 */
[----:B------:R-:W-:Y:S01]  /*3550*/  FADD.FTZ R30, R30, R31 ;  /* 0x0000001f1e1e7221 */ /* 0x000fe20000010000 */
[----:B0-----:R-:W-:Y:S01]  /*3560*/  FMUL.FTZ R14, R14, R28 ;  /* 0x0000001c0e0e7220 */ /* 0x001fe20000410000 */
[----:B------:R-:W-:-:S04]  /*3570*/  FADD.FTZ R28, -R28, 1 ;  /* 0x3f8000001c1c7421 */ /* 0x000fc80000010100 */
[----:B------:R-:W-:Y:S01]  /*3580*/  FFMA.FTZ R25, R25, R28, 1 ;  /* 0x3f80000019197423 */ /* 0x000fe2000001001c */
[----:B------:R-:W-:-:S03]  /*3590*/  FADD.FTZ R28, R15, R24 ;  /* 0x000000180f1c7221 */ /* 0x000fc60000010000 */
[----:B------:R-:W-:Y:S01]  /*35a0*/  FMUL.FTZ R14, R14, R25 ;  /* 0x000000190e0e7220 */ /* 0x000fe20000410000 */
[----:B------:R-:W-:-:S03]  /*35b0*/  HADD2.F32 R25, -RZ, R39.H0_H0 ;  /* 0x20000027ff197230 */ /* 0x000fc60000004100 */
[----:B------:R-:W-:Y:S02]  /*35c0*/  FADD.FTZ R29, R29, R14 ;  /* 0x0000000e1d1d7221 */ /* 0x000fe40000010000 */
[----:B------:R-:W-:-:S04]  /*35d0*/  FADD.FTZ R25, R25, -UR9 ;  /* 0x8000000919197e21 */ /* 0x000fc80008010000 */
[----:B------:R-:W-:Y:S01]  /*35e0*/  FMUL.FTZ R15, R25, UR12 ;  /* 0x0000000c190f7c20 */ /* 0x000fe20008410000 */
[----:B------:R-:W-:Y:S01]  /*35f0*/  FFMA.FTZ R25, R17, R31, R56 ;  /* 0x0000001f11197223 */ /* 0x000fe20000010038 */
[----:B------:R-:W-:Y:S02]  /*3600*/  HADD2.F32 R31, -RZ, R38.H0_H0 ;  /* 0x20000026ff1f7230 */ /* 0x000fe40000004100 */
[----:B------:R-:W-:-:S04]  /*3610*/  FFMA.FTZ R17, R12, R15, R10 ;  /* 0x0000000f0c117223 */ /* 0x000fc8000001000a */
[----:B------:R-:W-:-:S06]  /*3620*/  FMUL.FTZ R56, R17, -1.4426950216293334961 ;  /* 0xbfb8aa3b11387820 */ /* 0x000fcc0000410000 */
[----:B------:R-:W0:Y:S02]  /*3630*/  MUFU.EX2 R56, R56 ;  /* 0x0000003800387308 */ /* 0x000e240000000800 */
[----:B0-----:R-:W-:-:S06]  /*3640*/  FADD.FTZ R24, R56, 1 ;  /* 0x3f80000038187421 */ /* 0x001fcc0000010000 */
[----:B------:R-:W0:Y:S02]  /*3650*/  MUFU.RCP R24, R24 ;  /* 0x0000001800187308 */ /* 0x000e240000001000 */
[----:B0-----:R-:W-:Y:S01]  /*3660*/  FADD.FTZ R57, -R24, 1 ;  /* 0x3f80000018397421 */ /* 0x001fe20000010100 */
[----:B------:R-:W-:Y:S01]  /*3670*/  FMUL.FTZ R31, R31, R24 ;  /* 0x000000181f1f7220 */ /* 0x000fe20000410000 */
[----:B------:R-:W-:Y:S02]  /*3680*/  FMUL.FTZ R24, R13, R18 ;  /* 0x000000120d187220 */ /* 0x000fe40000410000 */
[----:B------:R-:W-:Y:S02]  /*3690*/  FFMA.FTZ R17, R17, R57, 1 ;  /* 0x3f80000011117423 */ /* 0x000fe40000010039 */
[----:B------:R-:W-:Y:S01]  /*36a0*/  FFMA.FTZ R56, R20, R24, R25 ;  /* 0x0000001814387223 */ /* 0x000fe20000010019 */
[----:B------:R-:W-:Y:S01]  /*36b0*/  FADD.FTZ R30, R24, R30 ;  /* 0x0000001e181e7221 */ /* 0x000fe20000010000 */
[----:B------:R-:W-:Y:S01]  /*36c0*/  FMUL.FTZ R17, R31, R17 ;  /* 0x000000111f117220 */ /* 0x000fe20000410000 */
[----:B------:R-:W-:-:S02]  /*36d0*/  HADD2.F32 R31, -RZ, R39.H1_H1 ;  /* 0x30000027ff1f7230 */ /* 0x000fc40000004100 */
[----:B------:R-:W-:Y:S02]  /*36e0*/  HADD2.F32 R24, -RZ, R38.H1_H1 ;  /* 0x30000026ff187230 */ /* 0x000fe40000004100 */
[----:B------:R-:W-:Y:S01]  /*36f0*/  FFMA.FTZ R26, R15, R17, R26 ;  /* 0x000000110f1a7223 */ /* 0x000fe2000001001a */
[----:B------:R-:W-:-:S04]  /*3700*/  FADD.FTZ R31, R31, -UR9 ;  /* 0x800000091f1f7e21 */ /* 0x000fc80008010000 */
[----:B------:R-:W-:-:S04]  /*3710*/  FMUL.FTZ R18, R31, UR12 ;  /* 0x0000000c1f127c20 */ /* 0x000fc80008410000 */
        /* <DEDUP_REMOVED lines=12> */
[----:B------:R-:W-:-:S02]  /*37e0*/  HADD2.F32 R24, -RZ, R37.H0_H0 ;  /* 0x20000025ff187230 */ /* 0x000fc40000004100 */
[----:B------:R-:W-:Y:S02]  /*37f0*/  HADD2.F32 R25, -RZ, R36.H0_H0 ;  /* 0x20000024ff197230 */ /* 0x000fe40000004100 */
[----:B------:R-:W-:Y:S01]  /*3800*/  FADD.FTZ R29, R29, R20 ;  /* 0x000000141d1d7221 */ /* 0x000fe20000010000 */
[----:B------:R-:W-:Y:S01]  /*3810*/  FADD.FTZ R57, R24, -UR9 ;  /* 0x8000000918397e21 */ /* 0x000fe20008010000 */
[----:B------:R-:W-:-:S03]  /*3820*/  FADD.FTZ R24, R28, R21 ;  /* 0x000000151c187221 */ /* 0x000fc60000010000 */
[----:B------:R-:W-:Y:S01]  /*3830*/  FMUL.FTZ R21, R57, UR12 ;  /* 0x0000000c39157c20 */ /* 0x000fe20008410000 */
[----:B------:R-:W-:-:S03]  /*3840*/  FADD.FTZ R24, R24, R17 ;  /* 0x0000001118187221 */ /* 0x000fc60000010000 */
        /* <DEDUP_REMOVED lines=10> */
[----:B------:R-:W-:Y:S02]  /*38f0*/  HADD2.F32 R56, -RZ, R36.H1_H1 ;  /* 0x30000024ff387230 */ /* 0x000fe40000004100 */
[----:B------:R-:W-:Y:S01]  /*3900*/  FFMA.FTZ R57, R19, R57, 1 ;  /* 0x3f80000013397423 */ /* 0x000fe20000010039 */
[----:B------:R-:W-:-:S03]  /*3910*/  HADD2.F32 R19, -RZ, R37.H1_H1 ;  /* 0x30000025ff137230 */ /* 0x000fc60000004100 */
[----:B------:R-:W-:Y:S02]  /*3920*/  FMUL.FTZ R25, R25, R57 ;  /* 0x0000003919197220 */ /* 0x000fe40000410000 */
[----:B------:R-:W-:Y:S01]  /*3930*/  FADD.FTZ R57, R19, -UR9 ;  /* 0x8000000913397e21 */ /* 0x000fe20008010000 */
[----:B------:R-:W-:Y:S01]  /*3940*/  FFMA.FTZ R19, R16, R14, R27 ;  /* 0x0000000e10137223 */ /* 0x000fe2000001001b */
[----:B------:R-:W-:Y:S01]  /*3950*/  FADD.FTZ R24, R24, R25 ;  /* 0x0000001918187221 */ /* 0x000fe20000010000 */
[-C--:B------:R-:W-:Y:S01]  /*3960*/  FFMA.FTZ R26, R21, R25.reuse, R26 ;  /* 0x00000019151a7223 */ /* 0x080fe2000001001a */
[----:B------:R-:W-:Y:S01]  /*3970*/  FMUL.FTZ R14, R57, UR12 ;  /* 0x0000000c390e7c20 */ /* 0x000fe20008410000 */
[----:B------:R-:W-:Y:S01]  /*3980*/  FFMA.FTZ R19, R18, R20, R19 ;  /* 0x0000001412137223 */ /* 0x000fe20000010013 */
[----:B------:R-:W-:Y:S02]  /*3990*/  FMUL.FTZ R25, R12, R25 ;  /* 0x000000190c197220 */ /* 0x000fe40000410000 */
        /* <DEDUP_REMOVED lines=10> */
[----:B------:R-:W-:Y:S02]  /*3a40*/  HADD2.F32 R31, -RZ, R34.H0_H0 ;  /* 0x20000022ff1f7230 */ /* 0x000fe40000004100 */
[----:B------:R-:W-:-:S04]  /*3a50*/  FFMA.FTZ R57, R16, R57, 1 ;  /* 0x3f80000010397423 */ /* 0x000fc80000010039 */
[----:B------:R-:W-:Y:S01]  /*3a60*/  FMUL.FTZ R16, R56, R57 ;  /* 0x0000003938107220 */ /* 0x000fe20000410000 */
[----:B------:R-:W-:-:S03]  /*3a70*/  HADD2.F32 R56, -RZ, R35.H0_H0 ;  /* 0x20000023ff387230 */ /* 0x000fc60000004100 */
[----:B------:R-:W-:Y:S02]  /*3a80*/  FFMA.FTZ R19, R14, R16, R19 ;  /* 0x000000100e137223 */ /* 0x000fe40000010013 */
[----:B------:R-:W-:-:S04]  /*3a90*/  FADD.FTZ R56, R56, -UR9 ;  /* 0x8000000938387e21 */ /* 0x000fc80008010000 */
[----:B------:R-:W-:-:S04]  /*3aa0*/  FMUL.FTZ R17, R56, UR12 ;  /* 0x0000000c38117c20 */ /* 0x000fc80008410000 */
[----:B------:R-:W-:-:S04]  /*3ab0*/  FFMA.FTZ R15, R12, R17, R10 ;  /* 0x000000110c0f7223 */ /* 0x000fc8000001000a */
[----:B------:R-:W-:-:S06]  /*3ac0*/  FMUL.FTZ R56, R15, -1.4426950216293334961 ;  /* 0xbfb8aa3b0f387820 */ /* 0x000fcc0000410000 */
[----:B------:R-:W0:Y:S02]  /*3ad0*/  MUFU.EX2 R56, R56 ;  /* 0x0000003800387308 */ /* 0x000e240000000800 */
[----:B0-----:R-:W-:Y:S01]  /*3ae0*/  FADD.FTZ R28, R56, 1 ;  /* 0x3f800000381c7421 */ /* 0x001fe20000010000 */
[----:B------:R-:W-:-:S04]  /*3af0*/  FMUL.FTZ R56, R13, R20 ;  /* 0x000000140d387220 */ /* 0x000fc80000410000 */
[----:B------:R-:W-:Y:S01]  /*3b00*/  FADD.FTZ R30, R56, R30 ;  /* 0x0000001e381e7221 */ /* 0x000fe20000010000 */
[----:B------:R-:W0:Y:S03]  /*3b10*/  MUFU.RCP R28, R28 ;  /* 0x0000001c001c7308 */ /* 0x000e260000001000 */
[----:B------:R-:W-:Y:S01]  /*3b20*/  FADD.FTZ R30, R30, R25 ;  /* 0x000000191e1e7221 */ /* 0x000fe20000010000 */
[----:B0-----:R-:W-:Y:S01]  /*3b30*/  FADD.FTZ R57, -R28, 1 ;  /* 0x3f8000001c397421 */ /* 0x001fe20000010100 */
[----:B------:R-:W-:Y:S01]  /*3b40*/  FMUL.FTZ R31, R31, R28 ;  /* 0x0000001c1f1f7220 */ /* 0x000fe20000410000 */
[----:B------:R-:W-:Y:S01]  /*3b50*/  FFMA.FTZ R28, R18, R56, R27 ;  /* 0x00000038121c7223 */ /* 0x000fe2000001001b */
[----:B------:R-:W-:Y:S02]  /*3b60*/  HADD2.F32 R56, -RZ, R34.H1_H1 ;  /* 0x30000022ff387230 */ /* 0x000fe40000004100 */
[----:B------:R-:W-:-:S04]  /*3b70*/  FFMA.FTZ R15, R15, R57, 1 ;  /* 0x3f8000000f0f7423 */ /* 0x000fc80000010039 */
[----:B------:R-:W-:Y:S01]  /*3b80*/  FMUL.FTZ R15, R31, R15 ;  /* 0x0000000f1f0f7220 */ /* 0x000fe20000410000 */
[----:B------:R-:W-:-:S03]  /*3b90*/  HADD2.F32 R31, -RZ, R35.H1_H1 ;  /* 0x30000023ff1f7230 */ /* 0x000fc60000004100 */
[----:B------:R-:W-:Y:S01]  /*3ba0*/  FADD.FTZ R24, R24, R15 ;  /* 0x0000000f18187221 */ /* 0x000fe20000010000 */
[----:B------:R-:W-:Y:S01]  /*3bb0*/  FFMA.FTZ R26, R17, R15, R26 ;  /* 0x0000000f111a7223 */ /* 0x000fe2000001001a */
[----:B------:R-:W-:-:S04]  /*3bc0*/  FADD.FTZ R31, R31, -UR9 ;  /* 0x800000091f1f7e21 */ /* 0x000fc80008010000 */
[----:B------:R-:W-:-:S04]  /*3bd0*/  FMUL.FTZ R20, R31, UR12 ;  /* 0x0000000c1f147c20 */ /* 0x000fc80008410000 */
[----:B------:R-:W-:-:S04]  /*3be0*/  FFMA.FTZ R18, R13, R20, R11 ;  /* 0x000000140d127223 */ /* 0x000fc8000001000b */
[----:B------:R-:W-:-:S06]  /*3bf0*/  FMUL.FTZ R31, R18, -1.4426950216293334961 ;  /* 0xbfb8aa3b121f7820 */ /* 0x000fcc0000410000 */
[----:B------:R-:W0:Y:S02]  /*3c00*/  MUFU.EX2 R31, R31 ;  /* 0x0000001f001f7308 */ /* 0x000e240000000800 */
[----:B0-----:R-:W-:Y:S01]  /*3c10*/  FADD.FTZ R27, R31, 1 ;  /* 0x3f8000001f1b7421 */ /* 0x001fe20000010000 */
[----:B------:R-:W-:Y:S01]  /*3c20*/  FFMA.FTZ R31, R21, R25, R28 ;  /* 0x00000019151f7223 */ /* 0x000fe2000001001c */
[----:B------:R-:W-:-:S04]  /*3c30*/  HADD2.F32 R25, -RZ, R32.H0_H0 ;  /* 0x20000020ff197230 */ /* 0x000fc80000004100 */
[----:B------:R-:W0:Y:S02]  /*3c40*/  MUFU.RCP R27, R27 ;  /* 0x0000001b001b7308 */ /* 0x000e240000001000 */
[----:B0-----:R-:W-:Y:S01]  /*3c50*/  FADD.FTZ R57, -R27, 1 ;  /* 0x3f8000001b397421 */ /* 0x001fe20000010100 */
[----:B------:R-:W-:-:S03]  /*3c60*/  FMUL.FTZ R56, R56, R27 ;  /* 0x0000001b38387220 */ /* 0x000fc60000410000 */
        /* <DEDUP_REMOVED lines=274> */
[----:B------:R-:W-:Y:S02]  /*4d90*/  FADD.FTZ R24, R24, R15 ;  /* 0x0000000f18187221 */ /* 0x000fe40000010000 */
        /* <DEDUP_REMOVED lines=16> */
[----:B------:R-:W-:Y:S01]  /*4ea0*/  FFMA.FTZ R19, R20, R18, R19 ;  /* 0x0000001214137223 */ /* 0x000fe20000010013 */
[----:B------:R-:W-:Y:S01]  /*4eb0*/  FADD.FTZ R25, R25, R18 ;  /* 0x0000001219197221 */ /* 0x000fe20000010000 */
[----:B------:R-:W-:-:S04]  /*4ec0*/  FADD.FTZ R56, R56, -UR9 ;  /* 0x8000000938387e21 */ /* 0x000fc80008010000 */
[----:B------:R-:W-:-:S04]  /*4ed0*/  FMUL.FTZ R27, R56, UR12 ;  /* 0x0000000c381b7c20 */ /* 0x000fc80008410000 */
[----:B------:R-:W-:-:S04]  /*4ee0*/  FFMA.FTZ R21, R12, R27, R10 ;  /* 0x0000001b0c157223 */ /* 0x000fc8000001000a */
[----:B------:R-:W-:-:S06]  /*4ef0*/  FMUL.FTZ R56, R21, -1.4426950216293334961 ;  /* 0xbfb8aa3b15387820 */ /* 0x000fcc0000410000 */
[----:B------:R-:W0:Y:S02]  /*4f00*/  MUFU.EX2 R56, R56 ;  /* 0x0000003800387308 */ /* 0x000e240000000800 */
[----:B0-----:R-:W-:Y:S01]  /*4f10*/  FADD.FTZ R28, R56, 1 ;  /* 0x3f800000381c7421 */ /* 0x001fe20000010000 */
[----:B------:R-:W-:-:S04]  /*4f20*/  FMUL.FTZ R56, R13, R16 ;  /* 0x000000100d387220 */ /* 0x000fc80000410000 */
[----:B------:R-:W-:Y:S01]  /*4f30*/  FFMA.FTZ R14, R14, R56, R29 ;  /* 0x000000380e0e7223 */ /* 0x000fe2000001001d */
[----:B------:R-:W0:Y:S01]  /*4f40*/  MUFU.RCP R28, R28 ;  /* 0x0000001c001c7308 */ /* 0x000e220000001000 */
[----:B------:R-:W-:Y:S01]  /*4f50*/  FADD.FTZ R30, R56, R30 ;  /* 0x0000001e381e7221 */ /* 0x000fe20000010000 */
[----:B------:R-:W-:Y:S02]  /*4f60*/  HADD2.F32 R56, -RZ, R54.H1_H1 ;  /* 0x30000036ff387230 */ /* 0x000fe40000004100 */
[----:B0-----:R-:W-:Y:S01]  /*4f70*/  FADD.FTZ R57, -R28, 1 ;  /* 0x3f8000001c397421 */ /* 0x001fe20000010100 */
[----:B------:R-:W-:-:S03]  /*4f80*/  FMUL.FTZ R31, R31, R28 ;  /* 0x0000001c1f1f7220 */ /* 0x000fc60000410000 */
[----:B------:R-:W-:-:S04]  /*4f90*/  FFMA.FTZ R21, R21, R57, 1 ;  /* 0x3f80000015157423 */ /* 0x000fc80000010039 */
[----:B------:R-:W-:Y:S01]  /*4fa0*/  FMUL.FTZ R21, R31, R21 ;  /* 0x000000151f157220 */ /* 0x000fe20000410000 */
[----:B------:R-:W-:-:S05]  /*4fb0*/  HADD2.F32 R31, -RZ, R55.H1_H1 ;  /* 0x30000037ff1f7230 */ /* 0x000fca0000004100 */
[----:B------:R-:W-:-:S04]  /*4fc0*/  FADD.FTZ R31, R31, -UR9 ;  /* 0x800000091f1f7e21 */ /* 0x000fc80008010000 */
        /* <DEDUP_REMOVED lines=9> */
[-C--:B------:R-:W-:Y:S01]  /*5060*/  FFMA.FTZ R16, R17, R15.reuse, R26 ;  /* 0x0000000f11107223 */ /* 0x080fe2000001001a */
[----:B------:R-:W-:Y:S02]  /*5070*/  FMUL.FTZ R15, R12, R15 ;  /* 0x0000000f0c0f7220 */ /* 0x000fe40000410000 */
[----:B------:R-:W-:Y:S01]  /*5080*/  FMUL.FTZ R26, R29, R56 ;  /* 0x000000381d1a7220 */ /* 0x000fe20000410000 */
[----:B------:R-:W-:Y:S01]  /*5090*/  FFMA.FTZ R16, R27, R21, R16 ;  /* 0x000000151b107223 */ /* 0x000fe20000010010 */
[----:B------:R-:W-:Y:S01]  /*50a0*/  FFMA.FTZ R17, R17, R15, R14 ;  /* 0x0000000f11117223 */ /* 0x000fe2000001000e */
[----:B------:R-:W-:Y:S01]  /*50b0*/  FADD.FTZ R30, R30, R15 ;  /* 0x0000000f1e1e7221 */ /* 0x000fe20000010000 */
[----:B------:R-:W-:Y:S01]  /*50c0*/  FMUL.FTZ R15, R13, R18 ;  /* 0x000000120d0f7220 */ /* 0x000fe20000410000 */
[----:B------:R-:W-:-:S03]  /*50d0*/  FADD.FTZ R18, R24, R21 ;  /* 0x0000001518127221 */ /* 0x000fc60000010000 */
[----:B------:R-:W-:Y:S01]  /*50e0*/  FFMA.FTZ R14, R20, R15, R17 ;  /* 0x0000000f140e7223 */ /* 0x000fe20000010011 */
[----:B------:R-:W-:Y:S01]  /*50f0*/  FADD.FTZ R30, R15, R30 ;  /* 0x0000001e0f1e7221 */ /* 0x000fe20000010000 */
[----:B------:R-:W-:Y:S01]  /*5100*/  FMUL.FTZ R15, R12, R21 ;  /* 0x000000150c0f7220 */ /* 0x000fe20000410000 */
[----:B------:R-:W-:-:S03]  /*5110*/  FMUL.FTZ R17, R13, R26 ;  /* 0x0000001a0d117220 */ /* 0x000fc60000410000 */
[----:B------:R-:W-:Y:S01]  /*5120*/  FFMA.FTZ R29, R27, R15, R14 ;  /* 0x0000000f1b1d7223 */ /* 0x000fe2000001000e */
[----:B------:R-:W-:-:S03]  /*5130*/  FADD.FTZ R30, R30, R15 ;  /* 0x0000000f1e1e7221 */ /* 0x000fc60000010000 */
[C---:B------:R-:W-:Y:S01]  /*5140*/  FFMA.FTZ R15, R28.reuse, R17, R29 ;  /* 0x000000111c0f7223 */ /* 0x040fe2000001001d */
[----:B------:R-:W-:Y:S01]  /*5150*/  FADD.FTZ R14, R17, R30 ;  /* 0x0000001e110e7221 */ /* 0x000fe20000010000 */
[----:B------:R-:W-:Y:S01]  /*5160*/  FFMA.FTZ R17, R28, R26, R19 ;  /* 0x0000001a1c117223 */ /* 0x000fe20000010013 */
[----:B------:R-:W-:-:S07]  /*5170*/  FADD.FTZ R19, R25, R26 ;  /* 0x0000001a19137221 */ /* 0x000fce0000010000 */
.L_x_662:
[----:B------:R-:W0:Y:S01]  /*5180*/  S2R R24, SR_LANEID ;  /* 0x0000000000187919 */ /* 0x000e220000000000 */
[----:B------:R-:W-:Y:S01]  /*5190*/  MOV R20, R15 ;  /* 0x0000000f00147202 */ /* 0x000fe20000000f00 */
[----:B------:R-:W1:Y:S01]  /*51a0*/  S2UR UR13, SR_CgaCtaId ;  /* 0x00000000000d79c3 */ /* 0x000e620000008800 */
[----:B------:R-:W-:Y:S01]  /*51b0*/  MOV R15, R14 ;  /* 0x0000000e000f7202 */ /* 0x000fe20000000f00 */
[----:B------:R-:W-:Y:S01]  /*51c0*/  UMOV UR8, 0x400 ;  /* 0x0000040000087882 */ /* 0x000fe20000000000 */
[----:B------:R-:W-:Y:S01]  /*51d0*/  LEA R56, R23, R22, 0x6 ;  /* 0x0000001617387211 */ /* 0x000fe200078e30ff */
[----:B------:R-:W2:Y:S01]  /*51e0*/  SHFL.DOWN PT, R21, R20, 0x1, 0x1f ;  /* 0x08201f0014157f89 */ /* 0x000ea200000e0000 */
[----:B------:R-:W-:Y:S01]  /*51f0*/  UIADD3 UR5, UPT, UPT, UR8, 0xa0, URZ ;  /* 0x000000a008057890 */ /* 0x000fe2000fffe0ff */
[----:B------:R-:W-:Y:S01]  /*5200*/  BSSY.RECONVERGENT B0, `(.L_x_663) ;  /* 0x0000028000007945 */ /* 0x000fe20003800200 */
[----:B------:R-:W3:Y:S01]  /*5210*/  LDCU UR7, c[0x0][0x374] ;  /* 0x00006e80ff0777ac */ /* 0x000ee20008000800 */
[----:B------:R-:W4:Y:S01]  /*5220*/  SHFL.DOWN PT, R14, R15, 0x1, 0x1f ;  /* 0x08201f000f0e7f89 */ /* 0x000f2200000e0000 */
[----:B------:R-:W-:-:S02]  /*5230*/  ISETP.NE.AND P1, PT, R22, RZ, PT ;  /* 0x000000ff1600720c */ /* 0x000fc40003f25270 */
[----:B------:R-:W-:Y:S01]  /*5240*/  ISETP.GT.U32.AND P3, PT, R22, 0x3f, PT ;  /* 0x0000003f1600780c */ /* 0x000fe20003f64070 */
[----:B-1----:R-:W-:Y:S01]  /*5250*/  ULEA UR5, UR13, UR5, 0x18 ;  /* 0x000000050d057291 */ /* 0x002fe2000f8ec0ff */
[----:B0-----:R-:W-:-:S05]  /*5260*/  ISETP.GT.AND P0, PT, R24, 0x1e, PT ;  /* 0x0000001e1800780c */ /* 0x001fca0003f04270 */
[----:B------:R-:W-:Y:S02]  /*5270*/  LEA R57, R22, UR5, 0x4 ;  /* 0x0000000516397c11 */ /* 0x000fe4000f8e20ff */
[----:B------:R-:W-:-:S03]  /*5280*/  ISETP.GT.AND P2, PT, R24, 0xf, PT ;  /* 0x0000000f1800780c */ /* 0x000fc60003f44270 */
[----:B------:R-:W-:Y:S03]  /*5290*/  STS.128 [R57], R16 ;  /* 0x0000001039007388 */ /* 0x000fe60000000c00 */
[----:B--2---:R-:W-:Y:S01]  /*52a0*/  @!P0 FADD.FTZ R20, R21, R20 ;  /* 0x0000001415148221 */ /* 0x004fe20000010000 */
        /* <DEDUP_REMOVED lines=29> */
.L_x_664:
[----:B------:R-:W-:Y:S05]  /*5480*/  BSYNC.RECONVERGENT B0 ;  /* 0x0000000000007941 */ /* 0x000fea0003800200 */
.L_x_663:
        /* <DEDUP_REMOVED lines=24> */
[----:B------:R-:W-:Y:S01]  /*5610*/  LDS.128 R28, [UR5+0x80] ;  /* 0x00008005ff1c7984 */ /* 0x000fe20008000c00 */
[----:B-1----:R-:W-:Y:S01]  /*5620*/  FADD.FTZ R15, R15, R20 ;  /* 0x000000140f0f7221 */ /* 0x002fe20000010000 */
[----:B------:R-:W-:-:S03]  /*5630*/  FADD.FTZ R14, R14, R21 ;  /* 0x000000150e0e7221 */ /* 0x000fc60000010000 */
[----:B------:R-:W-:Y:S01]  /*5640*/  FADD.FTZ R15, R15, R22 ;  /* 0x000000160f0f7221 */ /* 0x000fe20000010000 */
[----:B------:R-:W-:Y:S02]  /*5650*/  FADD.FTZ R14, R14, R23 ;  /* 0x000000170e0e7221 */ /* 0x000fe40000010000 */
[----:B------:R-:W0:Y:S01]  /*5660*/  LDS.128 R20, [UR5+0x70] ;  /* 0x00007005ff147984 */ /* 0x000e220008000c00 */
        /* <DEDUP_REMOVED lines=8> */
[----:B------:R-:W-:Y:S01]  /*56f0*/  FADD.FTZ R15, R15, R28 ;  /* 0x0000001c0f0f7221 */ /* 0x000fe20000010000 */
[----:B------:R-:W-:-:S03]  /*5700*/  FADD.FTZ R20, R14, R29 ;  /* 0x0000001d0e147221 */ /* 0x000fc60000010000 */
[----:B------:R-:W-:Y:S01]  /*5710*/  FADD.FTZ R14, R15, R30 ;  /* 0x0000001e0f0e7221 */ /* 0x000fe20000010000 */
[----:B------:R-:W-:-:S07]  /*5720*/  FADD.FTZ R15, R20, R31 ;  /* 0x0000001f140f7221 */ /* 0x000fce0000010000 */
.L_x_666:
[----:B------:R-:W-:Y:S05]  /*5730*/  BSYNC.RECONVERGENT B0 ;  /* 0x0000000000007941 */ /* 0x000fea0003800200 */
.L_x_665:
[----:B------:R-:W-:Y:S06]  /*5740*/  BAR.SYNC.DEFER_BLOCKING 0x0 ;  /* 0x0000000000007b1d */ /* 0x000fec0000010000 */
[----:B------:R-:W-:Y:S04]  /*5750*/  BSSY.RECONVERGENT B0, `(.L_x_667) ;  /* 0x0000025000007945 */ /* 0x000fe80003800200 */
[----:B------:R-:W-:Y:S05]  /*5760*/  @P3 BRA `(.L_x_668) ;  /* 0x00000000008c3947 */ /* 0x000fea0003800000 */
[----:B-123--:R-:W1:Y:S04]  /*5770*/  LDS.128 R20, [R57+0x400] ;  /* 0x0004000039147984 */ /* 0x00ee680000000c00 */
[----:B------:R-:W2:Y:S04]  /*5780*/  LDS.128 R24, [R57+0x800] ;  /* 0x0008000039187984 */ /* 0x000ea80000000c00 */
        /* <DEDUP_REMOVED lines=9> */
[----:B------:R-:W1:Y:S01]  /*5820*/  LDS.128 R20, [R57+0x1000] ;  /* 0x0010000039147984 */ /* 0x000e620000000c00 */
[----:B---3--:R-:W-:Y:S01]  /*5830*/  FADD.FTZ R27, R17, R28 ;  /* 0x0000001c111b7221 */ /* 0x008fe20000010000 */
[----:B------:R-:W-:Y:S01]  /*5840*/  FADD.FTZ R28, R16, R29 ;  /* 0x0000001d101c7221 */ /* 0x000fe20000010000 */
[----:B------:R-:W-:Y:S01]  /*5850*/  FADD.FTZ R25, R25, R30 ;  /* 0x0000001e19197221 */ /* 0x000fe20000010000 */
[----:B------:R-:W2:Y:S01]  /*5860*/  LDS.128 R16, [R57+0x1400] ;  /* 0x0014000039107984 */ /* 0x000ea20000000c00 */
[----:B------:R-:W-:Y:S01]  /*5870*/  FADD.FTZ R24, R24, R31 ;  /* 0x0000001f18187221 */ /* 0x000fe20000010000 */
[----:B-1----:R-:W-:Y:S01]  /*5880*/  FADD.FTZ R27, R27, R20 ;  /* 0x000000141b1b7221 */ /* 0x002fe20000010000 */
[----:B------:R-:W-:Y:S01]  /*5890*/  FADD.FTZ R28, R28, R21 ;  /* 0x000000151c1c7221 */ /* 0x000fe20000010000 */
[----:B------:R-:W-:Y:S01]  /*58a0*/  FADD.FTZ R29, R25, R22 ;  /* 0x00000016191d7221 */ /* 0x000fe20000010000 */
[----:B------:R-:W-:Y:S01]  /*58b0*/  FADD.FTZ R30, R24, R23 ;  /* 0x00000017181e7221 */ /* 0x000fe20000010000 */
[----:B--2---:R-:W-:Y:S01]  /*58c0*/  FADD.FTZ R31, R27, R16 ;  /* 0x000000101b1f7221 */ /* 0x004fe20000010000 */
[----:B------:R-:W1:Y:S01]  /*58d0*/  LDS.128 R20, [R57+0x1800] ;  /* 0x0018000039147984 */ /* 0x000e620000000c00 */
[----:B------:R-:W-:Y:S01]  /*58e0*/  FADD.FTZ R28, R28, R17 ;  /* 0x000000111c1c7221 */ /* 0x000fe20000010000 */
[----:B------:R-:W-:Y:S01]  /*58f0*/  FADD.FTZ R29, R29, R18 ;  /* 0x000000121d1d7221 */ /* 0x000fe20000010000 */
[----:B------:R-:W-:Y:S01]  /*5900*/  FADD.FTZ R30, R30, R19 ;  /* 0x000000131e1e7221 */ /* 0x000fe20000010000 */
[----:B------:R-:W2:Y:S01]  /*5910*/  LDS.128 R24, [R57+0x1c00] ;  /* 0x001c000039187984 */ /* 0x000ea20000000c00 */
        /* <DEDUP_REMOVED lines=8> */
.L_x_668:
[----:B------:R-:W-:Y:S05]  /*59a0*/  BSYNC.RECONVERGENT B0 ;  /* 0x0000000000007941 */ /* 0x000fea0003800200 */
.L_x_667:
[----:B------:R-:W-:Y:S04]  /*59b0*/  BSSY.RECONVERGENT B0, `(.L_x_669) ;  /* 0x000001c000007945 */ /* 0x000fe80003800200 */
[----:B------:R-:W-:Y:S05]  /*59c0*/  @P3 BRA `(.L_x_670) ;  /* 0x0000000000683947 */ /* 0x000fea0003800000 */
[----:B-1----:R-:W1:Y:S08]  /*59d0*/  LDC.64 R20, c[0x0][0x3f8] ;  /* 0x0000fe00ff147b82 */ /* 0x002e700000000a00 */
[----:B--23--:R-:W2:Y:S01]  /*59e0*/  LDC.64 R22, c[0x0][0x3d8] ;  /* 0x0000f600ff167b82 */ /* 0x00cea20000000a00 */
[----:B-1----:R-:W-:Y:S01]  /*59f0*/  IMAD.WIDE.U32 R24, R20, 0x3, RZ ;  /* 0x0000000314187825 */ /* 0x002fe200078e00ff */
[----:B------:R-:W-:-:S04]  /*5a00*/  LEA R27, R21, R21, 0x1 ;  /* 0x00000015151b7211 */ /* 0x000fc800078e08ff */
[----:B------:R-:W-:Y:S02]  /*5a10*/  IADD3 R27, PT, PT, R25, R27, RZ ;  /* 0x0000001b191b7210 */ /* 0x000fe40007ffe0ff */
[----:B------:R-:W-:Y:S01]  /*5a20*/  LEA.HI R25, P0, R21, R20, RZ, 0x1 ;  /* 0x0000001415197211 */ /* 0x000fe200078108ff */
[----:B--2---:R-:W-:Y:S01]  /*5a30*/  IMAD.WIDE R56, R56, 0x4, R22 ;  /* 0x0000000438387825 */ /* 0x004fe200078e0216 */
[----:B------:R-:W-:Y:S02]  /*5a40*/  LEA.HI R24, P2, R27, R24, RZ, 0x1 ;  /* 0x000000181b187211 */ /* 0x000fe400078508ff */
[----:B------:R-:W-:Y:S02]  /*5a50*/  SHF.L.U32 R23, R25, 0x1, RZ ;  /* 0x0000000119177819 */ /* 0x000fe400000006ff */
[----:B------:R-:W-:Y:S01]  /*5a60*/  IADD3.X R22, PT, PT, RZ, R21, RZ, P0, !PT ;  /* 0x00000015ff167210 */ /* 0x000fe200007fe4ff */
[----:B------:R4:W-:Y:S01]  /*5a70*/  REDG.E.ADD.F32.FTZ.RN.STRONG.GPU desc[UR10][R56.64], R16 ;  /* 0x00000010380079a6 */ /* 0x0009e2000c12f30a */
[----:B------:R-:W-:-:S02]  /*5a80*/  SHF.L.U32 R29, R24, 0x1, RZ ;  /* 0x00000001181d7819 */ /* 0x000fc400000006ff */
[----:B------:R-:W-:Y:S02]  /*5a90*/  IADD3.X R27, PT, PT, RZ, R27, RZ, P2, !PT ;  /* 0x0000001bff1b7210 */ /* 0x000fe400017fe4ff */
[----:B------:R-:W-:Y:S02]  /*5aa0*/  LOP3.LUT R23, R23, 0xfffffffc, RZ, 0xc0, !PT ;  /* 0xfffffffc17177812 */ /* 0x000fe400078ec0ff */
[----:B------:R-:W-:Y:S02]  /*5ab0*/  SHF.L.U64.HI R25, R25, 0x1, R22 ;  /* 0x0000000119197819 */ /* 0x000fe40000010216 */
[----:B------:R-:W-:Y:S02]  /*5ac0*/  LEA R22, P2, R20, R56, 0x2 ;  /* 0x0000003814167211 */ /* 0x000fe400078410ff */
[----:B------:R-:W-:Y:S02]  /*5ad0*/  LOP3.LUT R29, R29, 0xfffffffc, RZ, 0xc0, !PT ;  /* 0xfffffffc1d1d7812 */ /* 0x000fe400078ec0ff */
[----:B------:R-:W-:-:S02]  /*5ae0*/  SHF.L.U64.HI R27, R24, 0x1, R27 ;  /* 0x00000001181b7819 */ /* 0x000fc4000001021b */
[----:B------:R-:W-:Y:S02]  /*5af0*/  IADD3 R24, P0, PT, R56, R23, RZ ;  /* 0x0000001738187210 */ /* 0x000fe40007f1e0ff */
[----:B------:R-:W-:Y:S02]  /*5b00*/  LEA.HI.X R23, R20, R57, R21, 0x2, P2 ;  /* 0x0000003914177211 */ /* 0x000fe400010f1415 */
[----:B------:R-:W-:Y:S02]  /*5b10*/  IADD3 R20, P2, PT, R56, R29, RZ ;  /* 0x0000001d38147210 */ /* 0x000fe40007f5e0ff */
[C---:B------:R-:W-:Y:S02]  /*5b20*/  IADD3.X R25, PT, PT, R57.reuse, R25, RZ, P0, !PT ;  /* 0x0000001939197210 */ /* 0x040fe400007fe4ff */
[----:B------:R-:W-:-:S03]  /*5b30*/  IADD3.X R21, PT, PT, R57, R27, RZ, P2, !PT ;  /* 0x0000001b39157210 */ /* 0x000fc600017fe4ff */
[----:B------:R4:W-:Y:S04]  /*5b40*/  REDG.E.ADD.F32.FTZ.RN.STRONG.GPU desc[UR10][R24.64], R17 ;  /* 0x00000011180079a6 */ /* 0x0009e8000c12f30a */
[----:B------:R4:W-:Y:S04]  /*5b50*/  REDG.E.ADD.F32.FTZ.RN.STRONG.GPU desc[UR10][R22.64], R18 ;  /* 0x00000012160079a6 */ /* 0x0009e8000c12f30a */
[----:B------:R4:W-:Y:S02]  /*5b60*/  REDG.E.ADD.F32.FTZ.RN.STRONG.GPU desc[UR10][R20.64], R19 ;  /* 0x00000013140079a6 */ /* 0x0009e4000c12f30a */
.L_x_670:
[----:B------:R-:W-:Y:S05]  /*5b70*/  BSYNC.RECONVERGENT B0 ;  /* 0x0000000000007941 */ /* 0x000fea0003800200 */
.L_x_669:
[----:B------:R-:W5:Y:S02]  /*5b80*/  LDCU UR5, c[0x0][0x370] ;  /* 0x00006e00ff0577ac */ /* 0x000f640008000800 */
[----:B-----5:R-:W-:-:S09]  /*5b90*/  UISETP.GE.U32.AND UP0, UPT, UR5, 0x2, UPT ;  /* 0x000000020500788c */ /* 0x020fd2000bf06070 */
[----:B------:R-:W-:Y:S05]  /*5ba0*/  BRA.U !UP0, `(.L_x_671) ;  /* 0x0000000908f07547 */ /* 0x000fea000b800000 */
[----:B----4-:R-:W4:Y:S01]  /*5bb0*/  LDC R16, c[0x0][0x370] ;  /* 0x0000dc00ff107b82 */ /* 0x010f220000000800 */
[----:B------:R-:W-:Y:S01]  /*5bc0*/  ULOP3.LUT UR5, UR4, 0x1, URZ, 0xc0, !UPT ;  /* 0x0000000104057892 */ /* 0x000fe2000f8ec0ff */
[----:B------:R-:W0:Y:S05]  /*5bd0*/  S2R R25, SR_CTAID.Y ;  /* 0x0000000000197919 */ /* 0x000e2a0000002600 */
[----:B------:R-:W-:Y:S01]  /*5be0*/  MOV R19, UR5 ;  /* 0x0000000500137c02 */ /* 0x000fe20008000f00 */
[----:B------:R-:W5:Y:S04]  /*5bf0*/  LDC.64 R30, c[0x0][0x3d0] ;  /* 0x0000f400ff1e7b82 */ /* 0x000f680000000a00 */
[----:B------:R-:W-:-:S04]  /*5c00*/  IMAD R19, R19, UR7, RZ ;  /* 0x0000000713137c24 */ /* 0x000fc8000f8e02ff */
[----:B----4-:R-:W-:-:S05]  /*5c10*/  IMAD R16, R19, R16, RZ ;  /* 0x0000001013107224 */ /* 0x010fca00078e02ff */
[----:B------:R-:W-:-:S05]  /*5c20*/  SHF.L.U32 R17, R16, 0x1, RZ ;  /* 0x0000000110117819 */ /* 0x000fca00000006ff */
[----:B-----5:R-:W-:Y:S01]  /*5c30*/  IMAD.WIDE R30, R17, 0x4, R30 ;  /* 0x00000004111e7825 */ /* 0x020fe200078e021e */
[----:B0-----:R-:W-:Y:S06]  /*5c40*/  @P1 BRA `(.L_x_672) ;  /* 0x00000000005c1947 */ /* 0x001fec0003800000 */
[----:B------:R-:W0:Y:S01]  /*5c50*/  LDC.64 R16, c[0x0][0x3c8] ;  /* 0x0000f200ff107b82 */ /* 0x000e220000000a00 */
[----:B------:R-:W-:Y:S01]  /*5c60*/  ULOP3.LUT UP0, UR5, UR4, 0x2, URZ, 0xc0, !UPT ;  /* 0x0000000204057892 */ /* 0x000fe2000f80c0ff */
[----:B------:R-:W-:Y:S01]  /*5c70*/  IADD3 R19, PT, PT, R19, R25, RZ ;  /* 0x0000001913137210 */ /* 0x000fe20007ffe0ff */
[----:B------:R-:W-:Y:S02]  /*5c80*/  IMAD R21, R0, UR7, R25 ;  /* 0x0000000700157c24 */ /* 0x000fe4000f8e0219 */
[----:B------:R-:W-:-:S03]  /*5c90*/  UIADD3 UR5, UPT, UPT, -UR5, 0x1, URZ ;  /* 0x0000000105057890 */ /* 0x000fc6000fffe1ff */
[----:B-1----:R-:W1:Y:S01]  /*5ca0*/  LDC R20, c[0x0][0x370] ;  /* 0x0000dc00ff147b82 */ /* 0x002e620000000800 */
[----:B------:R-:W-:Y:S02]  /*5cb0*/  PLOP3.LUT P0, PT, PT, PT, UP0, 0x80, 0x8 ;  /* 0x000000000008781c */ /* 0x000fe40003f0f008 */
[----:B--2---:R-:W-:Y:S01]  /*5cc0*/  MOV R23, UR5 ;  /* 0x0000000500177c02 */ /* 0x004fe20008000f00 */
[----:B0-----:R-:W-:-:S04]  /*5cd0*/  IMAD.WIDE.U32 R16, R19, 0x4, R16 ;  /* 0x0000000413107825 */ /* 0x001fc800078e0010 */
[----:B------:R-:W-:Y:S01]  /*5ce0*/  IMAD.WIDE.U32 R18, R21, 0x8, R30 ;  /* 0x0000000815127825 */ /* 0x000fe200078e001e */
[----:B-1----:R-:W-:-:S04]  /*5cf0*/  SEL R21, R20, RZ, !P0 ;  /* 0x000000ff14157207 */ /* 0x002fc80004000000 */
[----:B------:R0:W-:Y:S01]  /*5d00*/  STG.E.64 desc[UR10][R18.64], R14 ;  /* 0x0000000e12007986 */ /* 0x0001e2000c101b0a */
[----:B------:R-:W-:Y:S01]  /*5d10*/  ISETP.NE.AND P0, PT, R21, -0x1, PT ;  /* 0xffffffff1500780c */ /* 0x000fe20003f05270 */
[----:B------:R-:W-:Y:S06]  /*5d20*/  MEMBAR.ALL.GPU ;  /* 0x0000000000007992 */ /* 0x000fec000000a000 */
[----:B------:R-:W-:-:S00]  /*5d30*/  ERRBAR ;  /* 0x00000000000079ab */ /* 0x000fc00000000000 */
[----:B------:R-:W-:Y:S06]  /*5d40*/  CGAERRBAR ;  /* 0x00000000000075ab */ /* 0x000fec0000000000 */
[----:B------:R0:W-:Y:S01]  /*5d50*/  REDG.E.ADD.S32.STRONG.GPU desc[UR10][R16.64], R23 ;  /* 0x000000171000798e */ /* 0x0001e2000c12e30a */
[----:B------:R-:W-:Y:S05]  /*5d60*/  @!P0 BRA `(.L_x_672) ;  /* 0x0000000000148947 */ /* 0x000fea0003800000 */
.L_x_673:
[----:B0-----:R-:W2:Y:S04]  /*5d70*/  LDG.E.STRONG.GPU R18, desc[UR10][R16.64] ;  /* 0x0000000a10127981 */ /* 0x001ea8000c1ef900 */
[----:B--2---:R-:W-:Y:S01]  /*5d80*/  CCTL.IVALL ;  /* 0x00000000ff00798f */ /* 0x004fe20002000000 */
[----:B------:R-:W-:Y:S05]  /*5d90*/  YIELD ;  /* 0x0000000000007946 */ /* 0x000fea0003800000 */
[----:B------:R-:W-:-:S13]  /*5da0*/  ISETP.NE.AND P0, PT, R18, R21, PT ;  /* 0x000000151200720c */ /* 0x000fda0003f05270 */
[----:B------:R-:W-:Y:S05]  /*5db0*/  @P0 BRA `(.L_x_673) ;  /* 0xfffffffc00ec0947 */ /* 0x000fea000383ffff */
.L_x_672:
[----:B0-----:R-:W0:Y:S01]  /*5dc0*/  LDC R16, c[0x0][0x370] ;  /* 0x0000dc00ff107b82 */ /* 0x001e220000000800 */
[----:B------:R-:W-:Y:S05]  /*5dd0*/  WARPSYNC.ALL ;  /* 0x0000000000007948 */ /* 0x000fea0003800000 */
[----:B0-----:R-:W-:Y:S02]  /*5de0*/  ISETP.GE.U32.AND P0, PT, R16, 0x8, PT ;  /* 0x000000081000780c */ /* 0x001fe40003f06070 */
[----:B------:R-:W-:Y:S01]  /*5df0*/  BAR.SYNC.DEFER_BLOCKING 0x0 ;  /* 0x0000000000007b1d */ /* 0x000fe20000010000 */
[----:B------:R-:W-:-:S10]  /*5e00*/  HFMA2 R24, -RZ, RZ, 0, 0 ;  /* 0x00000000ff187431 */ /* 0x000fd400000001ff */
[----:B------:R-:W-:Y:S05]  /*5e10*/  @!P0 BRA `(.L_x_674) ;  /* 0x0000000400488947 */ /* 0x000fea0003800000 */
[----:B------:R-:W-:Y:S01]  /*5e20*/  MOV R16, UR7 ;  /* 0x0000000700107c02 */ /* 0x000fe20008000f00 */
[----:B------:R-:W-:Y:S01]  /*5e30*/  UMOV UR5, URZ ;  /* 0x000000ff00057c82 */ /* 0x000fe20008000000 */
[----:B------:R-:W-:Y:S02]  /*5e40*/  MOV R18, UR7 ;  /* 0x0000000700127c02 */ /* 0x000fe40008000f00 */
[----:B------:R-:W-:Y:S01]  /*5e50*/  MOV R26, UR7 ;  /* 0x00000007001a7c02 */ /* 0x000fe20008000f00 */
[--C-:B------:R-:W-:Y:S01]  /*5e60*/  IMAD R29, R16, 0x3, R25.reuse ;  /* 0x00000003101d7824 */ /* 0x100fe200078e0219 */
[----:B------:R-:W-:Y:S01]  /*5e70*/  MOV R24, UR7 ;  /* 0x0000000700187c02 */ /* 0x000fe20008000f00 */
[--C-:B------:R-:W-:Y:S01]  /*5e80*/  IMAD R27, R18, 0x5, R25.reuse ;  /* 0x00000005121b7824 */ /* 0x100fe200078e0219 */
[----:B------:R-:W-:Y:S01]  /*5e90*/  MOV R28, UR7 ;  /* 0x00000007001c7c02 */ /* 0x000fe20008000f00 */
[--C-:B------:R-:W-:Y:S01]  /*5ea0*/  IMAD R26, R26, 0x7, R25.reuse ;  /* 0x000000071a1a7824 */ /* 0x100fe200078e0219 */
[----:B------:R-:W-:Y:S01]  /*5eb0*/  MOV R56, UR7 ;  /* 0x0000000700387c02 */ /* 0x000fe20008000f00 */
[----:B------:R-:W-:Y:S01]  /*5ec0*/  IMAD R24, R24, 0x6, R25 ;  /* 0x0000000618187824 */ /* 0x000fe200078e0219 */
[----:B---3--:R-:W-:-:S02]  /*5ed0*/  IADD3 R22, PT, PT, R25, UR7, RZ ;  /* 0x0000000719167c10 */ /* 0x008fc4000fffe0ff */
[----:B------:R-:W-:Y:S02]  /*5ee0*/  IADD3 R21, PT, PT, -R0, RZ, RZ ;  /* 0x000000ff00157210 */ /* 0x000fe40007ffe1ff */
[-C--:B-1----:R-:W-:Y:S02]  /*5ef0*/  MOV R20, R25.reuse ;  /* 0x0000001900147202 */ /* 0x082fe40000000f00 */
[-C--:B------:R-:W-:Y:S02]  /*5f00*/  LEA R28, R28, R25.reuse, 0x1 ;  /* 0x000000191c1c7211 */ /* 0x080fe400078e08ff */
[----:B--2---:R-:W-:-:S07]  /*5f10*/  LEA R23, R56, R25, 0x2 ;  /* 0x0000001938177211 */ /* 0x004fce00078e10ff */
.L_x_675:
[----:B------:R-:W-:Y:S01]  /*5f20*/  ISETP.EQ.OR P0, PT, R21, RZ, P1 ;  /* 0x000000ff1500720c */ /* 0x000fe20000f02670 */
[----:B------:R-:W-:-:S06]  /*5f30*/  UIADD3 UR8, UPT, UPT, UR5, 0x1, URZ ;  /* 0x0000000105087890 */ /* 0x000fcc000fffe0ff */
[----:B------:R-:W-:-:S06]  /*5f40*/  ISETP.EQ.OR P2, PT, R0, UR8, P1 ;  /* 0x0000000800007c0c */ /* 0x000fcc0008f42670 */
[----:B------:R-:W-:-:S06]  /*5f50*/  @!P0 IMAD.WIDE.U32 R16, R20, 0x8, R30 ;  /* 0x0000000814108825 */ /* 0x000fcc00078e001e */
[----:B------:R-:W2:Y:S01]  /*5f60*/  @!P0 LDG.E.64 R16, desc[UR10][R16.64] ;  /* 0x0000000a10108981 */ /* 0x000ea2000c1e1b00 */
[----:B------:R-:W-:-:S06]  /*5f70*/  @!P2 IMAD.WIDE.U32 R18, R22, 0x8, R30 ;  /* 0x000000081612a825 */ /* 0x000fcc00078e001e */
[----:B------:R-:W3:Y:S01]  /*5f80*/  @!P2 LDG.E.64 R18, desc[UR10][R18.64] ;  /* 0x0000000a1212a981 */ /* 0x000ee2000c1e1b00 */
[----:B------:R-:W-:Y:S02]  /*5f90*/  UIADD3 UR8, UPT, UPT, UR5, 0x2, URZ ;  /* 0x0000000205087890 */ /* 0x000fe4000fffe0ff */
[----:B------:R-:W-:-:S04]  /*5fa0*/  UIADD3 UR13, UPT, UPT, UR5, 0x3, URZ ;  /* 0x00000003050d7890 */ /* 0x000fc8000fffe0ff */
[----:B------:R-:W-:Y:S01]  /*5fb0*/  ISETP.EQ.OR P3, PT, R0, UR8, P1 ;  /* 0x0000000800007c0c */ /* 0x000fe20008f62670 */
[----:B--2---:R-:W-:Y:S01]  /*5fc0*/  @!P0 FADD.FTZ R14, R14, R16 ;  /* 0x000000100e0e8221 */ /* 0x004fe20000010000 */
[----:B------:R-:W-:-:S11]  /*5fd0*/  @!P0 FADD.FTZ R15, R15, R17 ;  /* 0x000000110f0f8221 */ /* 0x000fd60000010000 */
[----:B------:R-:W-:Y:S01]  /*5fe0*/  @!P3 IMAD.WIDE.U32 R16, R28, 0x8, R30 ;  /* 0x000000081c10b825 */ /* 0x000fe200078e001e */
[----:B------:R-:W-:-:S03]  /*5ff0*/  ISETP.EQ.OR P0, PT, R0, UR13, P1 ;  /* 0x0000000d00007c0c */ /* 0x000fc60008f02670 */
[----:B---3--:R-:W-:Y:S02]  /*6000*/  @!P2 FADD.FTZ R14, R14, R18 ;  /* 0x000000120e0ea221 */ /* 0x008fe40000010000 */
[----:B------:R-:W2:Y:S01]  /*6010*/  @!P3 LDG.E.64 R16, desc[UR10][R16.64] ;  /* 0x0000000a1010b981 */ /* 0x000ea2000c1e1b00 */
[----:B------:R-:W-:-:S07]  /*6020*/  @!P2 FADD.FTZ R15, R15, R19 ;  /* 0x000000130f0fa221 */ /* 0x000fce0000010000 */
[----:B------:R-:W-:-:S06]  /*6030*/  @!P0 IMAD.WIDE.U32 R18, R29, 0x8, R30 ;  /* 0x000000081d128825 */ /* 0x000fcc00078e001e */
[----:B------:R-:W3:Y:S01]  /*6040*/  @!P0 LDG.E.64 R18, desc[UR10][R18.64] ;  /* 0x0000000a12128981 */ /* 0x000ee2000c1e1b00 */
[----:B------:R-:W-:-:S06]  /*6050*/  UIADD3 UR8, UPT, UPT, UR5, 0x4, URZ ;  /* 0x0000000405087890 */ /* 0x000fcc000fffe0ff */
[----:B------:R-:W-:Y:S01]  /*6060*/  ISETP.EQ.OR P2, PT, R0, UR8, P1 ;  /* 0x0000000800007c0c */ /* 0x000fe20008f42670 */
[----:B------:R-:W-:Y:S01]  /*6070*/  UIADD3 UR8, UPT, UPT, UR5, 0x5, URZ ;  /* 0x0000000505087890 */ /* 0x000fe2000fffe0ff */
[----:B--2---:R-:W-:Y:S01]  /*6080*/  @!P3 FADD.FTZ R14, R14, R16 ;  /* 0x000000100e0eb221 */ /* 0x004fe20000010000 */
[----:B------:R-:W-:-:S10]  /*6090*/  @!P3 FADD.FTZ R15, R15, R17 ;  /* 0x000000110f0fb221 */ /* 0x000fd40000010000 */
[----:B------:R-:W-:-:S06]  /*60a0*/  @!P2 IMAD.WIDE.U32 R16, R23, 0x8, R30 ;  /* 0x000000081710a825 */ /* 0x000fcc00078e001e */
[----:B------:R-:W2:Y:S01]  /*60b0*/  @!P2 LDG.E.64 R16, desc[UR10][R16.64] ;  /* 0x0000000a1010a981 */ /* 0x000ea2000c1e1b00 */
[----:B------:R-:W-:Y:S01]  /*60c0*/  ISETP.EQ.OR P3, PT, R0, UR8, P1 ;  /* 0x0000000800007c0c */ /* 0x000fe20008f62670 */
[----:B---3--:R-:W-:Y:S01]  /*60d0*/  @!P0 FADD.FTZ R14, R14, R18 ;  /* 0x000000120e0e8221 */ /* 0x008fe20000010000 */
[----:B------:R-:W-:-:S11]  /*60e0*/  @!P0 FADD.FTZ R15, R15, R19 ;  /* 0x000000130f0f8221 */ /* 0x000fd60000010000 */
        /* <DEDUP_REMOVED lines=14> */
[----:B------:R-:W-:Y:S01]  /*61d0*/  UIADD3 UR5, UPT, UPT, UR5, 0x8, URZ ;  /* 0x0000000805057890 */ /* 0x000fe2000fffe0ff */
[----:B------:R-:W-:Y:S02]  /*61e0*/  MOV R56, UR7 ;  /* 0x0000000700387c02 */ /* 0x000fe40008000f00 */
[----:B------:R-:W-:Y:S02]  /*61f0*/  MOV R57, UR7 ;  /* 0x0000000700397c02 */ /* 0x000fe40008000f00 */
[----:B------:R-:W-:Y:S02]  /*6200*/  LEA R20, R56, R20, 0x3 ;  /* 0x0000001438147211 */ /* 0x000fe400078e18ff */
[----:B------:R-:W-:Y:S02]  /*6210*/  LEA R26, R57, R26, 0x3 ;  /* 0x0000001a391a7211 */ /* 0x000fe400078e18ff */
[----:B------:R-:W-:Y:S01]  /*6220*/  IADD3 R21, PT, PT, R21, 0x8, RZ ;  /* 0x0000000815157810 */ /* 0x000fe20007ffe0ff */
[----:B--2---:R-:W-:-:S02]  /*6230*/  @!P0 FADD.FTZ R14, R14, R16 ;  /* 0x000000100e0e8221 */ /* 0x004fc40000010000 */
[----:B------:R-:W0:Y:S01]  /*6240*/  LDC R16, c[0x0][0x370] ;  /* 0x0000dc00ff107b82 */ /* 0x000e220000000800 */
[----:B------:R-:W-:Y:S01]  /*6250*/  @!P0 FADD.FTZ R15, R15, R17 ;  /* 0x000000110f0f8221 */ /* 0x000fe20000010000 */
[----:B------:R-:W-:Y:S02]  /*6260*/  MOV R17, UR7 ;  /* 0x0000000700117c02 */ /* 0x000fe40008000f00 */
[----:B0-----:R-:W-:-:S04]  /*6270*/  LOP3.LUT R16, R16, 0x7ffffff8, RZ, 0xc0, !PT ;  /* 0x7ffffff810107812 */ /* 0x001fc800078ec0ff */
[----:B------:R-:W-:Y:S01]  /*6280*/  ISETP.NE.AND P0, PT, R16, UR5, PT ;  /* 0x0000000510007c0c */ /* 0x000fe2000bf05270 */
[----:B---3--:R-:W-:Y:S01]  /*6290*/  @!P2 FADD.FTZ R14, R14, R18 ;  /* 0x000000120e0ea221 */ /* 0x008fe20000010000 */
[----:B------:R-:W-:Y:S01]  /*62a0*/  MOV R18, UR7 ;  /* 0x0000000700127c02 */ /* 0x000fe20008000f00 */
[----:B------:R-:W-:Y:S01]  /*62b0*/  @!P2 FADD.FTZ R15, R15, R19 ;  /* 0x000000130f0fa221 */ /* 0x000fe20000010000 */
[----:B------:R-:W-:Y:S02]  /*62c0*/  LEA R24, R17, R24, 0x3 ;  /* 0x0000001811187211 */ /* 0x000fe400078e18ff */
[C---:B------:R-:W-:Y:S02]  /*62d0*/  LEA R27, R18.reuse, R27, 0x3 ;  /* 0x0000001b121b7211 */ /* 0x040fe400078e18ff */
[C---:B------:R-:W-:Y:S02]  /*62e0*/  LEA R23, R18.reuse, R23, 0x3 ;  /* 0x0000001712177211 */ /* 0x040fe400078e18ff */
[----:B------:R-:W-:-:S02]  /*62f0*/  LEA R29, R18, R29, 0x3 ;  /* 0x0000001d121d7211 */ /* 0x000fc400078e18ff */
[C---:B------:R-:W-:Y:S02]  /*6300*/  LEA R28, R17.reuse, R28, 0x3 ;  /* 0x0000001c111c7211 */ /* 0x040fe400078e18ff */
[----:B------:R-:W-:Y:S01]  /*6310*/  LEA R22, R17, R22, 0x3 ;  /* 0x0000001611167211 */ /* 0x000fe200078e18ff */
[----:B------:R-:W-:Y:S06]  /*6320*/  @P0 BRA `(.L_x_675) ;  /* 0xfffffff800fc0947 */ /* 0x000fec000383ffff */
[----:B------:R-:W-:-:S07]  /*6330*/  MOV R24, R16 ;  /* 0x0000001000187202 */ /* 0x000fce0000000f00 */
.L_x_674:
        /* <DEDUP_REMOVED lines=12> */
[C---:B------:R-:W-:Y:S02]  /*6400*/  IADD3 R21, PT, PT, R24.reuse, 0x2, RZ ;  /* 0x0000000218157810 */ /* 0x040fe40007ffe0ff */
[-C--:B------:R-:W-:Y:S02]  /*6410*/  ISETP.EQ.OR P2, PT, R19, R0.reuse, P1 ;  /* 0x000000001300720c */ /* 0x080fe40000f42670 */
[----:B--2---:R-:W-:Y:S02]  /*6420*/  IADD3 R23, PT, PT, R24, 0x3, RZ ;  /* 0x0000000318177810 */ /* 0x004fe40007ffe0ff */
[----:B------:R-:W-:-:S02]  /*6430*/  ISETP.EQ.OR P3, PT, R21, R0, P1 ;  /* 0x000000001500720c */ /* 0x000fc40000f62670 */
[----:B------:R-:W-:-:S03]  /*6440*/  ISETP.EQ.OR P4, PT, R23, R0, P1 ;  /* 0x000000001700720c */ /* 0x000fc60000f82670 */
[----:B------:R-:W-:-:S04]  /*6450*/  @!P0 IMAD R17, R24, UR7, R25 ;  /* 0x0000000718118c24 */ /* 0x000fc8000f8e0219 */
[----:B------:R-:W-:Y:S02]  /*6460*/  @!P2 IMAD R19, R19, UR7, R25 ;  /* 0x000000071313ac24 */ /* 0x000fe4000f8e0219 */
[----:B------:R-:W-:-:S04]  /*6470*/  @!P0 IMAD.WIDE.U32 R16, R17, 0x8, R30 ;  /* 0x0000000811108825 */ /* 0x000fc800078e001e */
[----:B------:R-:W-:Y:S02]  /*6480*/  @!P3 IMAD R21, R21, UR7, R25 ;  /* 0x000000071515bc24 */ /* 0x000fe4000f8e0219 */
[----:B------:R-:W-:Y:S01]  /*6490*/  @!P2 IMAD.WIDE.U32 R18, R19, 0x8, R30 ;  /* 0x000000081312a825 */ /* 0x000fe200078e001e */
[----:B------:R-:W2:Y:S03]  /*64a0*/  @!P0 LDG.E.64 R16, desc[UR10][R16.64] ;  /* 0x0000000a10108981 */ /* 0x000ea6000c1e1b00 */
[----:B------:R-:W-:Y:S02]  /*64b0*/  @!P4 IMAD R23, R23, UR7, R25 ;  /* 0x000000071717cc24 */ /* 0x000fe4000f8e0219 */
[--C-:B-1----:R-:W-:Y:S01]  /*64c0*/  @!P3 IMAD.WIDE.U32 R20, R21, 0x8, R30.reuse ;  /* 0x000000081514b825 */ /* 0x102fe200078e001e */
[----:B------:R-:W4:Y:S03]  /*64d0*/  @!P2 LDG.E.64 R18, desc[UR10][R18.64] ;  /* 0x0000000a1212a981 */ /* 0x000f26000c1e1b00 */
[----:B---3--:R-:W-:-:S02]  /*64e0*/  @!P4 IMAD.WIDE.U32 R22, R23, 0x8, R30 ;  /* 0x000000081716c825 */ /* 0x008fc400078e001e */
[----:B------:R-:W3:Y:S04]  /*64f0*/  @!P3 LDG.E.64 R20, desc[UR10][R20.64] ;  /* 0x0000000a1414b981 */ /* 0x000ee8000c1e1b00 */
[----:B------:R-:W5:Y:S01]  /*6500*/  @!P4 LDG.E.64 R22, desc[UR10][R22.64] ;  /* 0x0000000a1616c981 */ /* 0x000f62000c1e1b00 */
[----:B------:R-:W-:Y:S01]  /*6510*/  IADD3 R24, PT, PT, R24, 0x4, RZ ;  /* 0x0000000418187810 */ /* 0x000fe20007ffe0ff */
[----:B--2---:R-:W-:Y:S01]  /*6520*/  @!P0 FADD.FTZ R14, R14, R16 ;  /* 0x000000100e0e8221 */ /* 0x004fe20000010000 */
[----:B------:R-:W-:-:S03]  /*6530*/  @!P0 FADD.FTZ R15, R15, R17 ;  /* 0x000000110f0f8221 */ /* 0x000fc60000010000 */
[----:B----4-:R-:W-:Y:S01]  /*6540*/  @!P2 FADD.FTZ R14, R14, R18 ;  /* 0x000000120e0ea221 */ /* 0x010fe20000010000 */
[----:B------:R-:W-:-:S03]  /*6550*/  @!P2 FADD.FTZ R15, R15, R19 ;  /* 0x000000130f0fa221 */ /* 0x000fc60000010000 */
[----:B---3--:R-:W-:Y:S01]  /*6560*/  @!P3 FADD.FTZ R14, R14, R20 ;  /* 0x000000140e0eb221 */ /* 0x008fe20000010000 */
[----:B------:R-:W-:-:S03]  /*6570*/  @!P3 FADD.FTZ R15, R15, R21 ;  /* 0x000000150f0fb221 */ /* 0x000fc60000010000 */
[----:B-----5:R-:W-:Y:S01]  /*6580*/  @!P4 FADD.FTZ R14, R14, R22 ;  /* 0x000000160e0ec221 */ /* 0x020fe20000010000 */
[----:B------:R-:W-:-:S07]  /*6590*/  @!P4 FADD.FTZ R15, R15, R23 ;  /* 0x000000170f0fc221 */ /* 0x000fce0000010000 */
.L_x_676:
[----:B------:R-:W-:Y:S05]  /*65a0*/  BRA.U !UP1, `(.L_x_671) ;  /* 0x0000000109707547 */ /* 0x000fea000b800000 */
[----:B-1----:R-:W0:Y:S01]  /*65b0*/  LDC R20, c[0x0][0x370] ;  /* 0x0000dc00ff147b82 */ /* 0x002e220000000800 */
[----:B------:R-:W-:Y:S01]  /*65c0*/  UISETP.NE.AND UP0, UPT, UR8, 0x1, UPT ;  /* 0x000000010800788c */ /* 0x000fe2000bf05270 */
[----:B0-----:R-:W-:-:S08]  /*65d0*/  LOP3.LUT R20, R20, 0x1, RZ, 0xc0, !PT ;  /* 0x0000000114147812 */ /* 0x001fd000078ec0ff */
[----:B------:R-:W-:Y:S05]  /*65e0*/  BRA.U !UP0, `(.L_x_677) ;  /* 0x0000000108387547 */ /* 0x000fea000b800000 */
[C---:B------:R-:W-:Y:S02]  /*65f0*/  IADD3 R19, PT, PT, R24.reuse, 0x1, RZ ;  /* 0x0000000118137810 */ /* 0x040fe40007ffe0ff */
[-C--:B------:R-:W-:Y:S02]  /*6600*/  ISETP.EQ.OR P2, PT, R24, R0.reuse, P1 ;  /* 0x000000001800720c */ /* 0x080fe40000f42670 */
[----:B------:R-:W-:-:S11]  /*6610*/  ISETP.EQ.OR P0, PT, R19, R0, P1 ;  /* 0x000000001300720c */ /* 0x000fd60000f02670 */
[--C-:B------:R-:W-:Y:S02]  /*6620*/  @!P2 IMAD R17, R24, UR7, R25.reuse ;  /* 0x000000071811ac24 */ /* 0x100fe4000f8e0219 */
[----:B------:R-:W-:Y:S02]  /*6630*/  @!P0 IMAD R19, R19, UR7, R25 ;  /* 0x0000000713138c24 */ /* 0x000fe4000f8e0219 */
        /* <DEDUP_REMOVED lines=9> */
.L_x_677:
[----:B------:R-:W-:Y:S01]  /*66d0*/  ISETP.EQ.OR P0, PT, R24, R0, P1 ;  /* 0x000000001800720c */ /* 0x000fe20000f02670 */
[----:B------:R-:W-:Y:S03]  /*66e0*/  BSSY.RECONVERGENT B0, `(.L_x_671) ;  /* 0x0000008000007945 */ /* 0x000fe60003800200 */
[----:B------:R-:W-:-:S13]  /*66f0*/  ISETP.NE.U32.OR P0, PT, R20, 0x1, P0 ;  /* 0x000000011400780c */ /* 0x000fda0000705470 */
[----:B------:R-:W-:Y:S05]  /*6700*/  @P0 BRA `(.L_x_678) ;  /* 0x0000000000140947 */ /* 0x000fea0003800000 */
[----:B------:R-:W-:-:S04]  /*6710*/  IMAD R17, R24, UR7, R25 ;  /* 0x0000000718117c24 */ /* 0x000fc8000f8e0219 */
[----:B------:R-:W-:-:S06]  /*6720*/  IMAD.WIDE.U32 R16, R17, 0x8, R30 ;  /* 0x0000000811107825 */ /* 0x000fcc00078e001e */
[----:B------:R-:W3:Y:S02]  /*6730*/  LDG.E.64 R16, desc[UR10][R16.64] ;  /* 0x0000000a10107981 */ /* 0x000ee4000c1e1b00 */
[----:B---3--:R-:W-:Y:S01]  /*6740*/  FADD.FTZ R14, R14, R16 ;  /* 0x000000100e0e7221 */ /* 0x008fe20000010000 */
[----:B------:R-:W-:-:S07]  /*6750*/  FADD.FTZ R15, R15, R17 ;  /* 0x000000110f0f7221 */ /* 0x000fce0000010000 */
.L_x_678:
[----:B------:R-:W-:Y:S05]  /*6760*/  BSYNC.RECONVERGENT B0 ;  /* 0x0000000000007941 */ /* 0x000fea0003800200 */
.L_x_671:
[----:B------:R-:W5:Y:S01]  /*6770*/  S2UR UR8, SR_CgaCtaId ;  /* 0x00000000000879c3 */ /* 0x000f620000008800 */
[----:B------:R-:W-:Y:S01]  /*6780*/  UMOV UR5, 0x400 ;  /* 0x0000040000057882 */ /* 0x000fe20000000000 */
[----:B----4-:R-:W4:Y:S01]  /*6790*/  S2R R19, SR_TID.X ;  /* 0x0000000000137919 */ /* 0x010f220000002100 */
[--C-:B-1----:R-:W-:Y:S02]  /*67a0*/  HADD2.F32 R20, -RZ, R47.reuse.H0_H0 ;  /* 0x2000002fff147230 */ /* 0x102fe40000004100 */
[----:B------:R-:W-:Y:S02]  /*67b0*/  HADD2.F32 R47, -RZ, R47.H1_H1 ;  /* 0x3000002fff2f7230 */ /* 0x000fe40000004100 */
[--C-:B------:R-:W-:Y:S02]  /*67c0*/  HADD2.F32 R21, -RZ, R46.reuse.H0_H0 ;  /* 0x2000002eff157230 */ /* 0x100fe40000004100 */
[----:B------:R-:W-:Y:S01]  /*67d0*/  HADD2.F32 R46, -RZ, R46.H1_H1 ;  /* 0x3000002eff2e7230 */ /* 0x000fe20000004100 */
[----:B-----5:R-:W-:Y:S01]  /*67e0*/  ULEA UR5, UR8, UR5, 0x18 ;  /* 0x0000000508057291 */ /* 0x020fe2000f8ec0ff */
[----:B------:R-:W1:Y:S08]  /*67f0*/  LDCU.U8 UR8, c[0x0][0x414] ;  /* 0x00008280ff0877ac */ /* 0x000e700008000000 */
[----:B------:R0:W-:Y:S01]  /*6800*/  @!P1 STS.64 [UR5+0x98], R14 ;  /* 0x0000980eff009988 */ /* 0x0001e20008000a05 */
[----:B------:R-:W-:Y:S01]  /*6810*/  BAR.SYNC.DEFER_BLOCKING 0x0 ;  /* 0x0000000000007b1d */ /* 0x000fe20000010000 */
[----:B0--3--:R-:W-:Y:S01]  /*6820*/  FADD.FTZ R15, R47, -UR9 ;  /* 0x800000092f0f7e21 */ /* 0x009fe20008010000 */
[----:B-1----:R-:W-:-:S03]  /*6830*/  UISETP.NE.AND UP0, UPT, UR8, URZ, UPT ;  /* 0x000000ff0800728c */ /* 0x002fc6000bf05270 */
[----:B------:R-:W-:Y:S01]  /*6840*/  FMUL.FTZ R15, R15, UR12 ;  /* 0x0000000c0f0f7c20 */ /* 0x000fe20008410000 */
[----:B------:R-:W0:Y:S01]  /*6850*/  LDS.64 R16, [UR5+0x98] ;  /* 0x00009805ff107984 */ /* 0x000e220008000a00 */
[----:B------:R-:W0:Y:S02]  /*6860*/  LDCU UR5, c[0x0][0x42c] ;  /* 0x00008580ff0577ac */ /* 0x000e240008000800 */
[----:B0-----:R-:W-:Y:S01]  /*6870*/  FMUL.FTZ R18, R17, UR5 ;  /* 0x0000000511127c20 */ /* 0x001fe20008410000 */
[----:B------:R-:W-:Y:S01]  /*6880*/  FADD.FTZ R17, R20, -UR9 ;  /* 0x8000000914117e21 */ /* 0x000fe20008010000 */
[----:B------:R-:W-:-:S03]  /*6890*/  FMUL.FTZ R16, R16, UR5 ;  /* 0x0000000510107c20 */ /* 0x000fc60008410000 */
[----:B------:R-:W-:Y:S01]  /*68a0*/  FMUL.FTZ R17, R17, UR12 ;  /* 0x0000000c11117c20 */ /* 0x000fe20008410000 */
[----:B----4-:R-:W-:Y:S06]  /*68b0*/  BRA.U !UP0, `(.L_x_679) ;  /* 0x0000000108487547 */ /* 0x010fec000b800000 */
[----:B------:R-:W-:Y:S01]  /*68c0*/  FFMA.FTZ R14, R12, R17, R10 ;  /* 0x000000110c0e7223 */ /* 0x000fe2000001000a */
[----:B------:R-:W-:-:S03]  /*68d0*/  FFMA.FTZ R20, R13, R15, R11 ;  /* 0x0000000f0d147223 */ /* 0x000fc6000001000b */
[----:B------:R-:W-:Y:S01]  /*68e0*/  FMUL.FTZ R22, R14, -1.4426950216293334961 ;  /* 0xbfb8aa3b0e167820 */ /* 0x000fe20000410000 */
[----:B------:R-:W-:-:S05]  /*68f0*/  FMUL.FTZ R25, R20, -1.4426950216293334961 ;  /* 0xbfb8aa3b14197820 */ /* 0x000fca0000410000 */
[----:B------:R-:W2:Y:S08]  /*6900*/  MUFU.EX2 R22, R22 ;  /* 0x0000001600167308 */ /* 0x000eb00000000800 */
[----:B------:R-:W0:Y:S01]  /*6910*/  MUFU.EX2 R25, R25 ;  /* 0x0000001900197308 */ /* 0x000e220000000800 */
[----:B--2---:R-:W-:-:S07]  /*6920*/  FADD.FTZ R23, R22, 1 ;  /* 0x3f80000016177421 */ /* 0x004fce0000010000 */
        /* <DEDUP_REMOVED lines=11> */
.L_x_679:
[----:B------:R-:W0:Y:S01]  /*69e0*/  LDCU UR8, c[0x0][0x41c] ;  /* 0x00008380ff0877ac */ /* 0x000e220008000800 */
[----:B------:R-:W-:Y:S01]  /*69f0*/  SHF.R.U32.HI R19, RZ, 0x6, R19 ;  /* 0x00000006ff137819 */ /* 0x000fe20000011613 */
[--C-:B------:R-:W-:Y:S01]  /*6a00*/  HADD2.F32 R20, -RZ, R45.reuse.H0_H0 ;  /* 0x2000002dff147230 */ /* 0x100fe20000004100 */
[----:B------:R-:W-:Y:S01]  /*6a10*/  R2UR UR5, R16 ;  /* 0x00000000100572ca */ /* 0x000fe200000e0000 */
[----:B------:R-:W1:Y:S01]  /*6a20*/  LDCU.64 UR14, c[0x0][0x400] ;  /* 0x00008000ff0e77ac */ /* 0x000e620008000a00 */
[----:B------:R-:W-:Y:S01]  /*6a30*/  BSSY.RECONVERGENT B0, `(.L_x_680) ;  /* 0x000001e000007945 */ /* 0x000fe20003800200 */
[----:B------:R-:W-:Y:S02]  /*6a40*/  HADD2.F32 R45, -RZ, R45.H1_H1 ;  /* 0x3000002dff2d7230 */ /* 0x000fe40000004100 */
[----:B------:R-:W-:-:S08]  /*6a50*/  FADD.FTZ R22, R20, -UR9 ;  /* 0x8000000914167e21 */ /* 0x000fd00008010000 */
[--C-:B------:R-:W-:Y:S01]  /*6a60*/  FFMA.FTZ R17, R17, UR5, R18.reuse ;  /* 0x0000000511117c23 */ /* 0x100fe20008010012 */
[----:B------:R-:W-:Y:S01]  /*6a70*/  FFMA.FTZ R14, R15, UR5, R18 ;  /* 0x000000050f0e7c23 */ /* 0x000fe20008010012 */
[----:B0-----:R-:W-:Y:S02]  /*6a80*/  IMAD R19, R0, UR8, R19 ;  /* 0x0000000800137c24 */ /* 0x001fe4000f8e0213 */
[----:B------:R-:W-:Y:S01]  /*6a90*/  FFMA.FTZ R17, R12, R21, -R17 ;  /* 0x000000150c117223 */ /* 0x000fe20000010811 */
[----:B------:R-:W-:Y:S02]  /*6aa0*/  FFMA.FTZ R20, R13, R46, -R14 ;  /* 0x0000002e0d147223 */ /* 0x000fe4000001080e */
[C---:B-1----:R-:W-:Y:S02]  /*6ab0*/  ISETP.GE.U32.AND P0, PT, R19.reuse, UR14, PT ;  /* 0x0000000e13007c0c */ /* 0x042fe4000bf06070 */
[----:B------:R-:W-:Y:S02]  /*6ac0*/  SHF.R.S32.HI R16, RZ, 0x1f, R19 ;  /* 0x0000001fff107819 */ /* 0x000fe40000011413 */
[----:B--2---:R-:W-:-:S02]  /*6ad0*/  IADD3 R23, PT, PT, R19, 0x8, RZ ;  /* 0x0000000813177810 */ /* 0x004fc40007ffe0ff */
[----:B------:R-:W-:Y:S02]  /*6ae0*/  ISETP.GE.AND.EX P0, PT, R16, UR15, PT, P0 ;  /* 0x0000000f10007c0c */ /* 0x000fe4000bf06300 */
[----:B------:R-:W-:Y:S02]  /*6af0*/  ISETP.GE.U32.AND P1, PT, R23, UR14, PT ;  /* 0x0000000e17007c0c */ /* 0x000fe4000bf26070 */
[----:B------:R-:W-:-:S04]  /*6b00*/  SHF.R.S32.HI R0, RZ, 0x1f, R23 ;  /* 0x0000001fff007819 */ /* 0x000fc80000011417 */
[----:B------:R-:W-:-:S05]  /*6b10*/  ISETP.GE.AND.EX P1, PT, R0, UR15, PT, P1 ;  /* 0x0000000f00007c0c */ /* 0x000fca000bf26310 */
[----:B------:R-:W-:Y:S08]  /*6b20*/  @P0 BRA `(.L_x_681) ;  /* 0x0000000000380947 */ /* 0x000ff00003800000 */
        /* <DEDUP_REMOVED lines=11> */
[----:B------:R-:W-:Y:S02]  /*6be0*/  F2FP.F16.F32.PACK_AB R15, R20, R21 ;  /* 0x00000015140f723e */ /* 0x000fe400000000ff */
[----:B------:R-:W-:-:S05]  /*6bf0*/  LEA.HI.X R17, R14, UR17, R25, 0x1, P0 ;  /* 0x000000110e117c11 */ /* 0x000fca00080f0c19 */
[----:B------:R0:W-:Y:S02]  /*6c00*/  STG.E desc[UR10][R16.64], R15 ;  /* 0x0000000f10007986 */ /* 0x0001e4000c10190a */
.L_x_681:
[----:B------:R-:W-:Y:S05]  /*6c10*/  BSYNC.RECONVERGENT B0 ;  /* 0x0000000000007941 */ /* 0x000fea0003800200 */
.L_x_680:
[----:B0-----:R-:W-:Y:S01]  /*6c20*/  FMUL.FTZ R17, R22, UR12 ;  /* 0x0000000c16117c20 */ /* 0x001fe20008410000 */
[----:B------:R-:W-:Y:S01]  /*6c30*/  FADD.FTZ R45, R45, -UR9 ;  /* 0x800000092d2d7e21 */ /* 0x000fe20008010000 */
[--C-:B------:R-:W-:Y:S02]  /*6c40*/  HADD2.F32 R14, -RZ, R44.reuse.H0_H0 ;  /* 0x2000002cff0e7230 */ /* 0x100fe40000004100 */
[----:B------:R-:W-:Y:S02]  /*6c50*/  HADD2.F32 R44, -RZ, R44.H1_H1 ;  /* 0x3000002cff2c7230 */ /* 0x000fe40000004100 */
[----:B------:R-:W-:Y:S01]  /*6c60*/  FFMA.FTZ R15, R17, UR5, R18 ;  /* 0x00000005110f7c23 */ /* 0x000fe20008010012 */
[----:B------:R-:W-:Y:S01]  /*6c70*/  FMUL.FTZ R45, R45, UR12 ;  /* 0x0000000c2d2d7c20 */ /* 0x000fe20008410000 */
        /* <DEDUP_REMOVED lines=19> */
.L_x_682:
[----:B------:R-:W-:Y:S01]  /*6db0*/  FFMA.FTZ R20, R45, UR5, R18 ;  /* 0x000000052d147c23 */ /* 0x000fe20008010012 */
[----:B------:R-:W-:Y:S01]  /*6dc0*/  BSSY.RECONVERGENT B0, `(.L_x_683) ;  /* 0x0000014000007945 */ /* 0x000fe20003800200 */
[----:B------:R-:W-:Y:S01]  /*6dd0*/  FFMA.FTZ R16, R12, R14, -R15 ;  /* 0x0000000e0c107223 */ /* 0x000fe2000001080f */
[----:B------:R-:W-:Y:S01]  /*6de0*/  IADD3 R25, PT, PT, R19, 0x10, RZ ;  /* 0x0000001013197810 */ /* 0x000fe20007ffe0ff */
[----:B------:R-:W-:Y:S01]  /*6df0*/  FFMA.FTZ R20, R13, R44, -R20 ;  /* 0x0000002c0d147223 */ /* 0x000fe20000010814 */
[----:B------:R-:W-:Y:S01]  /*6e00*/  IADD3 R21, PT, PT, R19, 0x18, RZ ;  /* 0x0000001813157810 */ /* 0x000fe20007ffe0ff */
        /* <DEDUP_REMOVED lines=12> */
[----:B------:R-:W-:Y:S02]  /*6ed0*/  F2FP.F16.F32.PACK_AB R15, R0, R23 ;  /* 0x00000017000f723e */ /* 0x000fe400000000ff */
[----:B------:R-:W-:-:S05]  /*6ee0*/  LEA.HI.X R17, R14, UR19, R17, 0x1, P0 ;  /* 0x000000130e117c11 */ /* 0x000fca00080f0c11 */
[----:B------:R0:W-:Y:S02]  /*6ef0*/  STG.E desc[UR10][R16.64], R15 ;  /* 0x0000000f10007986 */ /* 0x0001e4000c10190a */
.L_x_684:
[----:B------:R-:W-:Y:S05]  /*6f00*/  BSYNC.RECONVERGENT B0 ;  /* 0x0000000000007941 */ /* 0x000fea0003800200 */
.L_x_683:
[--C-:B0-----:R-:W-:Y:S01]  /*6f10*/  HADD2.F32 R15, -RZ, R43.reuse.H0_H0 ;  /* 0x2000002bff0f7230 */ /* 0x101fe20000004100 */
[----:B------:R-:W-:Y:S01]  /*6f20*/  ISETP.GE.U32.AND P0, PT, R25, UR14, PT ;  /* 0x0000000e19007c0c */ /* 0x000fe2000bf06070 */
[----:B------:R-:W-:Y:S01]  /*6f30*/  HADD2.F32 R43, -RZ, R43.H1_H1 ;  /* 0x3000002bff2b7230 */ /* 0x000fe20000004100 */
[----:B------:R-:W-:Y:S01]  /*6f40*/  ISETP.GE.U32.AND P1, PT, R21, UR14, PT ;  /* 0x0000000e15007c0c */ /* 0x000fe2000bf26070 */
[--C-:B------:R-:W-:Y:S02]  /*6f50*/  HADD2.F32 R16, -RZ, R42.reuse.H0_H0 ;  /* 0x2000002aff107230 */ /* 0x100fe40000004100 */
[----:B------:R-:W-:Y:S01]  /*6f60*/  FADD.FTZ R15, R15, -UR9 ;  /* 0x800000090f0f7e21 */ /* 0x000fe20008010000 */
[----:B------:R-:W-:Y:S01]  /*6f70*/  SHF.R.S32.HI R14, RZ, 0x1f, R25 ;  /* 0x0000001fff0e7819 */ /* 0x000fe20000011419 */
[----:B------:R-:W-:Y:S01]  /*6f80*/  FADD.FTZ R23, R43, -UR9 ;  /* 0x800000092b177e21 */ /* 0x000fe20008010000 */
[----:B------:R-:W-:Y:S01]  /*6f90*/  SHF.R.S32.HI R0, RZ, 0x1f, R21 ;  /* 0x0000001fff007819 */ /* 0x000fe20000011415 */
[----:B------:R-:W-:Y:S01]  /*6fa0*/  FMUL.FTZ R27, R15, UR12 ;  /* 0x0000000c0f1b7c20 */ /* 0x000fe20008410000 */
[----:B------:R-:W-:Y:S01]  /*6fb0*/  ISETP.GE.AND.EX P0, PT, R14, UR15, PT, P0 ;  /* 0x0000000f0e007c0c */ /* 0x000fe2000bf06300 */
[----:B------:R-:W-:Y:S01]  /*6fc0*/  HADD2.F32 R42, -RZ, R42.H1_H1 ;  /* 0x3000002aff2a7230 */ /* 0x000fe20000004100 */
[----:B------:R-:W-:Y:S01]  /*6fd0*/  ISETP.GE.AND.EX P1, PT, R0, UR15, PT, P1 ;  /* 0x0000000f00007c0c */ /* 0x000fe2000bf26310 */
[----:B------:R-:W-:-:S02]  /*6fe0*/  HADD2.F32 R15, -RZ, R41.H0_H0 ;  /* 0x20000029ff0f7230 */ /* 0x000fc40000004100 */
[----:B------:R-:W-:Y:S01]  /*6ff0*/  FFMA.FTZ R17, R27, UR5, R18 ;  /* 0x000000051b117c23 */ /* 0x000fe20008010012 */
[----:B------:R-:W-:Y:S01]  /*7000*/  FMUL.FTZ R23, R23, UR12 ;  /* 0x0000000c17177c20 */ /* 0x000fe20008410000 */
        /* <DEDUP_REMOVED lines=19> */
.L_x_685:
[----:B------:R-:W-:Y:S01]  /*7140*/  FFMA.FTZ R20, R23, UR5, R18 ;  /* 0x0000000517147c23 */ /* 0x000fe20008010012 */
[----:B------:R-:W-:Y:S01]  /*7150*/  BSSY.RECONVERGENT B0, `(.L_x_686) ;  /* 0x0000014000007945 */ /* 0x000fe20003800200 */
[----:B------:R-:W-:Y:S01]  /*7160*/  FFMA.FTZ R17, R12, R16, -R17 ;  /* 0x000000100c117223 */ /* 0x000fe20000010811 */
[----:B------:R-:W-:Y:S02]  /*7170*/  HADD2.F32 R41, -RZ, R41.H1_H1 ;  /* 0x30000029ff297230 */ /* 0x000fe40000004100 */
[----:B------:R-:W-:Y:S01]  /*7180*/  FADD.FTZ R22, R15, -UR9 ;  /* 0x800000090f167e21 */ /* 0x000fe20008010000 */
        /* <DEDUP_REMOVED lines=13> */
[----:B------:R-:W-:Y:S02]  /*7260*/  F2FP.F16.F32.PACK_AB R15, R20, R23 ;  /* 0x00000017140f723e */ /* 0x000fe400000000ff */
[----:B------:R-:W-:-:S05]  /*7270*/  LEA.HI.X R17, R14, UR19, R25, 0x1, P0 ;  /* 0x000000130e117c11 */ /* 0x000fca00080f0c19 */
[----:B------:R0:W-:Y:S02]  /*7280*/  STG.E desc[UR10][R16.64], R15 ;  /* 0x0000000f10007986 */ /* 0x0001e4000c10190a */
.L_x_687:
[----:B------:R-:W-:Y:S05]  /*7290*/  BSYNC.RECONVERGENT B0 ;  /* 0x0000000000007941 */ /* 0x000fea0003800200 */
.L_x_686:
        /* <DEDUP_REMOVED lines=25> */
.L_x_688:
        /* <DEDUP_REMOVED lines=18> */
[----:B------:R-:W-:Y:S02]  /*7550*/  F2FP.F16.F32.PACK_AB R15, R0, R29 ;  /* 0x0000001d000f723e */ /* 0x000fe400000000ff */
[----:B------:R-:W-:-:S05]  /*7560*/  LEA.HI.X R17, R14, UR19, R21, 0x1, P0 ;  /* 0x000000130e117c11 */ /* 0x000fca00080f0c15 */
[----:B------:R0:W-:Y:S02]  /*7570*/  STG.E desc[UR10][R16.64], R15 ;  /* 0x0000000f10007986 */ /* 0x0001e4000c10190a */
.L_x_690:
[----:B------:R-:W-:Y:S05]  /*7580*/  BSYNC.RECONVERGENT B0 ;  /* 0x0000000000007941 */ /* 0x000fea0003800200 */
.L_x_689:
        /* <DEDUP_REMOVED lines=35> */
.L_x_691:
        /* <DEDUP_REMOVED lines=18> */
[----:B------:R-:W-:Y:S02]  /*78e0*/  F2FP.F16.F32.PACK_AB R21, R21, R22 ;  /* 0x000000161515723e */ /* 0x000fe400000000ff */
[----:B------:R-:W-:-:S05]  /*78f0*/  LEA.HI.X R17, R14, UR19, R23, 0x1, P0 ;  /* 0x000000130e117c11 */ /* 0x000fca00080f0c17 */
[----:B------:R0:W-:Y:S02]  /*7900*/  STG.E desc[UR10][R16.64], R21 ;  /* 0x0000001510007986 */ /* 0x0001e4000c10190a */
.L_x_693:
[----:B------:R-:W-:Y:S05]  /*7910*/  BSYNC.RECONVERGENT B0 ;  /* 0x0000000000007941 */ /* 0x000fea0003800200 */
.L_x_692:
        /* <DEDUP_REMOVED lines=25> */
.L_x_694:
        /* <DEDUP_REMOVED lines=13> */
[----:B------:R-:W-:Y:S01]  /*7b80*/  FMUL.FTZ R0, R36, UR12 ;  /* 0x0000000c24007c20 */ /* 0x000fe20008410000 */
[----:B------:R-:W-:-:S04]  /*7b90*/  IMAD.WIDE.U32 R14, R20, UR16, R14 ;  /* 0x00000010140e7c25 */ /* 0x000fc8000f8e000e */
[----:B------:R-:W-:Y:S01]  /*7ba0*/  IMAD R17, R20, UR17, R17 ;  /* 0x0000001114117c24 */ /* 0x000fe2000f8e0211 */
[----:B-1----:R-:W-:-:S04]  /*7bb0*/  LEA R16, P0, R14, UR18, 0x1 ;  /* 0x000000120e107c11 */ /* 0x002fc8000f8008ff */
[----:B------:R-:W-:Y:S02]  /*7bc0*/  IADD3 R17, PT, PT, R15, R17, RZ ;  /* 0x000000110f117210 */ /* 0x000fe40007ffe0ff */
[----:B------:R-:W-:Y:S02]  /*7bd0*/  F2FP.F16.F32.PACK_AB R15, R0, R31 ;  /* 0x0000001f000f723e */ /* 0x000fe400000000ff */
[----:B------:R-:W-:-:S05]  /*7be0*/  LEA.HI.X R17, R14, UR19, R17, 0x1, P0 ;  /* 0x000000130e117c11 */ /* 0x000fca00080f0c11 */
[----:B------:R0:W-:Y:S02]  /*7bf0*/  STG.E desc[UR10][R16.64], R15 ;  /* 0x0000000f10007986 */ /* 0x0001e4000c10190a */
.L_x_696:
[----:B------:R-:W-:Y:S05]  /*7c00*/  BSYNC.RECONVERGENT B0 ;  /* 0x0000000000007941 */ /* 0x000fea0003800200 */
.L_x_695:
[--C-:B0-----:R-:W-:Y:S01]  /*7c10*/  HADD2.F32 R15, -RZ, R35.reuse.H0_H0 ;  /* 0x20000023ff0f7230 */ /* 0x101fe20000004100 */
[----:B------:R-:W-:Y:S01]  /*7c20*/  ISETP.GE.U32.AND P0, PT, R22, UR14, PT ;  /* 0x0000000e16007c0c */ /* 0x000fe2000bf06070 */
[----:B------:R-:W-:Y:S01]  /*7c30*/  HADD2.F32 R35, -RZ, R35.H1_H1 ;  /* 0x30000023ff237230 */ /* 0x000fe20000004100 */
[----:B------:R-:W-:Y:S01]  /*7c40*/  ISETP.GE.U32.AND P1, PT, R21, UR14, PT ;  /* 0x0000000e15007c0c */ /* 0x000fe2000bf26070 */
[----:B------:R-:W-:Y:S02]  /*7c50*/  HADD2.F32 R30, -RZ, R33.H0_H0 ;  /* 0x20000021ff1e7230 */ /* 0x000fe40000004100 */
[----:B------:R-:W-:Y:S01]  /*7c60*/  FADD.FTZ R16, R15, -UR9 ;  /* 0x800000090f107e21 */ /* 0x000fe20008010000 */
[----:B------:R-:W-:Y:S01]  /*7c70*/  SHF.R.S32.HI R14, RZ, 0x1f, R22 ;  /* 0x0000001fff0e7819 */ /* 0x000fe20000011416 */
[----:B------:R-:W-:Y:S01]  /*7c80*/  FADD.FTZ R35, R35, -UR9 ;  /* 0x8000000923237e21 */ /* 0x000fe20008010000 */
[----:B------:R-:W-:Y:S01]  /*7c90*/  SHF.R.S32.HI R0, RZ, 0x1f, R21 ;  /* 0x0000001fff007819 */ /* 0x000fe20000011415 */
[----:B------:R-:W-:Y:S01]  /*7ca0*/  FMUL.FTZ R17, R16, UR12 ;  /* 0x0000000c10117c20 */ /* 0x000fe20008410000 */
[--C-:B------:R-:W-:Y:S01]  /*7cb0*/  HADD2.F32 R15, -RZ, R34.reuse.H0_H0 ;  /* 0x20000022ff0f7230 */ /* 0x100fe20000004100 */
[----:B------:R-:W-:Y:S01]  /*7cc0*/  ISETP.GE.AND.EX P0, PT, R14, UR15, PT, P0 ;  /* 0x0000000f0e007c0c */ /* 0x000fe2000bf06300 */
[----:B------:R-:W-:Y:S01]  /*7cd0*/  HADD2.F32 R34, -RZ, R34.H1_H1 ;  /* 0x30000022ff227230 */ /* 0x000fe20000004100 */
[----:B------:R-:W-:Y:S01]  /*7ce0*/  ISETP.GE.AND.EX P1, PT, R0, UR15, PT, P1 ;  /* 0x0000000f00007c0c */ /* 0x000fe2000bf26310 */
[----:B------:R-:W-:Y:S01]  /*7cf0*/  FFMA.FTZ R31, R17, UR5, R18 ;  /* 0x00000005111f7c23 */ /* 0x000fe20008010012 */
[----:B------:R-:W-:Y:S01]  /*7d00*/  FMUL.FTZ R35, R35, UR12 ;  /* 0x0000000c23237c20 */ /* 0x000fe20008410000 */
[----:B------:R-:W-:Y:S10]  /*7d10*/  BRA.U !UP0, `(.L_x_697) ;  /* 0x0000000108487547 */ /* 0x000ff4000b800000 */
        /* <DEDUP_REMOVED lines=18> */
.L_x_697:
        /* <DEDUP_REMOVED lines=13> */
[----:B------:R-:W-:-:S03]  /*7f10*/  MOV R14, R58 ;  /* 0x0000003a000e7202 */ /* 0x000fc60000000f00 */
[C---:B------:R-:W-:Y:S02]  /*7f20*/  IMAD R17, R22.reuse, UR17, R17 ;  /* 0x0000001116117c24 */ /* 0x040fe4000f8e0211 */
[----:B------:R-:W-:-:S03]  /*7f30*/  IMAD.WIDE.U32 R14, R22, UR16, R14 ;  /* 0x00000010160e7c25 */ /* 0x000fc6000f8e000e */
[----:B-1----:R-:W-:Y:S02]  /*7f40*/  LEA R16, P0, R14, UR18, 0x1 ;  /* 0x000000120e107c11 */ /* 0x002fe4000f8008ff */
[----:B------:R-:W-:Y:S02]  /*7f50*/  IADD3 R17, PT, PT, R15, R17, RZ ;  /* 0x000000110f117210 */ /* 0x000fe40007ffe0ff */
[----:B------:R-:W-:Y:S02]  /*7f60*/  F2FP.F16.F32.PACK_AB R15, R20, R31 ;  /* 0x0000001f140f723e */ /* 0x000fe400000000ff */
[----:B------:R-:W-:-:S05]  /*7f70*/  LEA.HI.X R17, R14, UR19, R17, 0x1, P0 ;  /* 0x000000130e117c11 */ /* 0x000fca00080f0c11 */
[----:B------:R0:W-:Y:S02]  /*7f80*/  STG.E desc[UR10][R16.64], R15 ;  /* 0x0000000f10007986 */ /* 0x0001e4000c10190a */
.L_x_699:
[----:B------:R-:W-:Y:S05]  /*7f90*/  BSYNC.RECONVERGENT B0 ;  /* 0x0000000000007941 */ /* 0x000fea0003800200 */
.L_x_698:
        /* <DEDUP_REMOVED lines=25> */
.L_x_700:
        /* <DEDUP_REMOVED lines=21> */
.L_x_702:
[----:B------:R-:W-:Y:S05]  /*8280*/  BSYNC.RECONVERGENT B0 ;  /* 0x0000000000007941 */ /* 0x000fea0003800200 */
.L_x_701:
[--C-:B------:R-:W-:Y:S01]  /*8290*/  HADD2.F32 R16, -RZ, R9.reuse.H0_H0 ;  /* 0x20000009ff107230 */ /* 0x100fe20000004100 */
[----:B------:R-:W-:Y:S01]  /*82a0*/  ISETP.GE.U32.AND P0, PT, R15, UR14, PT ;  /* 0x0000000e0f007c0c */ /* 0x000fe2000bf06070 */
[----:B0-----:R-:W-:Y:S01]  /*82b0*/  HADD2.F32 R17, -RZ, R9.H1_H1 ;  /* 0x30000009ff117230 */ /* 0x001fe20000004100 */
        /* <DEDUP_REMOVED lines=32> */
.L_x_703:
        /* <DEDUP_REMOVED lines=10> */
[----:B------:R-:W-:Y:S01]  /*8560*/  MOV R3, R61 ;  /* 0x0000003d00037202 */ /* 0x000fe20000000f00 */
[----:B------:R-:W1:Y:S01]  /*8570*/  LDCU.64 UR18, c[0x0][0x380] ;  /* 0x00007000ff1277ac */ /* 0x000e620008000a00 */
[----:B------:R-:W-:-:S05]  /*8580*/  FMUL.FTZ R9, R9, UR12 ;  /* 0x0000000c09097c20 */ /* 0x000fca0008410000 */
[----:B------:R-:W-:Y:S01]  /*8590*/  F2FP.F16.F32.PACK_AB R9, R9, R20 ;  /* 0x000000140909723e */ /* 0x000fe200000000ff */
[----:B0-----:R-:W-:Y:S02]  /*85a0*/  IMAD R28, R28, UR16, RZ ;  /* 0x000000101c1c7c24 */ /* 0x001fe4000f8e02ff */
[----:B------:R-:W-:-:S04]  /*85b0*/  IMAD.WIDE.U32 R2, R15, UR16, R2 ;  /* 0x000000100f027c25 */ /* 0x000fc8000f8e0002 */
[----:B------:R-:W-:Y:S01]  /*85c0*/  IMAD R15, R15, UR17, R28 ;  /* 0x000000110f0f7c24 */ /* 0x000fe2000f8e021c */
[----:B-1----:R-:W-:-:S04]  /*85d0*/  LEA R16, P0, R2, UR18, 0x1 ;  /* 0x0000001202107c11 */ /* 0x002fc8000f8008ff */
[----:B------:R-:W-:-:S04]  /*85e0*/  IADD3 R15, PT, PT, R3, R15, RZ ;  /* 0x0000000f030f7210 */ /* 0x000fc80007ffe0ff */
[----:B------:R-:W-:-:S05]  /*85f0*/  LEA.HI.X R17, R2, UR19, R15, 0x1, P0 ;  /* 0x0000001302117c11 */ /* 0x000fca00080f0c0f */
[----:B------:R0:W-:Y:S02]  /*8600*/  STG.E desc[UR10][R16.64], R9 ;  /* 0x0000000910007986 */ /* 0x0001e4000c10190a */
.L_x_705:
[----:B------:R-:W-:Y:S05]  /*8610*/  BSYNC.RECONVERGENT B0 ;  /* 0x0000000000007941 */ /* 0x000fea0003800200 */
.L_x_704:
        /* <DEDUP_REMOVED lines=25> */
.L_x_706:
        /* <DEDUP_REMOVED lines=12> */
[----:B------:R-:W-:Y:S01]  /*8870*/  FMUL.FTZ R0, R4, UR12 ;  /* 0x0000000c04007c20 */ /* 0x000fe20008410000 */
        /* <DEDUP_REMOVED lines=8> */
.L_x_708:
[----:B------:R-:W-:Y:S05]  /*8900*/  BSYNC.RECONVERGENT B0 ;  /* 0x0000000000007941 */ /* 0x000fea0003800200 */
.L_x_707:
        /* <DEDUP_REMOVED lines=35> */
.L_x_709:
        /* <DEDUP_REMOVED lines=21> */
.L_x_711:
[----:B------:R-:W-:Y:S05]  /*8c90*/  BSYNC.RECONVERGENT B0 ;  /* 0x0000000000007941 */ /* 0x000fea0003800200 */
.L_x_710:
        /* <DEDUP_REMOVED lines=25> */
.L_x_712:
        /* <DEDUP_REMOVED lines=21> */
.L_x_714:
[----:B------:R-:W-:Y:S05]  /*8f80*/  BSYNC.RECONVERGENT B0 ;  /* 0x0000000000007941 */ /* 0x000fea0003800200 */
.L_x_713:
[--C-:B------:R-:W-:Y:S01]  /*8f90*/  HADD2.F32 R2, -RZ, R48.reuse.H0_H0 ;  /* 0x20000030ff027230 */ /* 0x100fe20000004100 */
[----:B------:R-:W-:Y:S01]  /*8fa0*/  ISETP.GE.U32.AND P0, PT, R4, UR14, PT ;  /* 0x0000000e04007c0c */ /* 0x000fe2000bf06070 */
[----:B------:R-:W-:Y:S01]  /*8fb0*/  HADD2.F32 R48, -RZ, R48.H1_H1 ;  /* 0x30000030ff307230 */ /* 0x000fe20000004100 */
[----:B------:R-:W-:Y:S01]  /*8fc0*/  ISETP.GE.U32.AND P1, PT, R3, UR14, PT ;  /* 0x0000000e03007c0c */ /* 0x000fe2000bf26070 */
[--C-:B0-----:R-:W-:Y:S02]  /*8fd0*/  HADD2.F32 R5, -RZ, R50.reuse.H0_H0 ;  /* 0x20000032ff057230 */ /* 0x101fe40000004100 */
        /* <DEDUP_REMOVED lines=30> */
.L_x_715:
        /* <DEDUP_REMOVED lines=21> */
.L_x_717:
[----:B------:R-:W-:Y:S05]  /*9310*/  BSYNC.RECONVERGENT B0 ;  /* 0x0000000000007941 */ /* 0x000fea0003800200 */
.L_x_716:
        /* <DEDUP_REMOVED lines=25> */
.L_x_718:
[----:B------:R-:W-:Y:S01]  /*94b0*/  FFMA.FTZ R4, R49, UR5, R18 ;  /* 0x0000000531047c23 */ /* 0x000fe20008010012 */
[----:B------:R-:W-:Y:S01]  /*94c0*/  BSSY.RECONVERGENT B0, `(.L_x_719) ;  /* 0x0000014000007945 */ /* 0x000fe20003800200 */
[--C-:B------:R-:W-:Y:S02]  /*94d0*/  HADD2.F32 R6, -RZ, R52.reuse.H0_H0 ;  /* 0x20000034ff067230 */ /* 0x100fe40000004100 */
[----:B------:R-:W-:Y:S01]  /*94e0*/  FFMA.FTZ R23, R12, R5, -R23 ;  /* 0x000000050c177223 */ /* 0x000fe20000010817 */
[----:B------:R-:W-:Y:S02]  /*94f0*/  HADD2.F32 R52, -RZ, R52.H1_H1 ;  /* 0x30000034ff347230 */ /* 0x000fe40000004100 */
        /* <DEDUP_REMOVED lines=16> */
.L_x_720:
[----:B------:R-:W-:Y:S05]  /*9600*/  BSYNC.RECONVERGENT B0 ;  /* 0x0000000000007941 */ /* 0x000fea0003800200 */
.L_x_719:
[----:B------:R-:W-:Y:S01]  /*9610*/  IADD3 R25, PT, PT, R19, 0x70, RZ ;  /* 0x0000007013197810 */ /* 0x000fe20007ffe0ff */
[----:B------:R-:W-:Y:S01]  /*9620*/  FADD.FTZ R6, R6, -UR9 ;  /* 0x8000000906067e21 */ /* 0x000fe20008010000 */
[----:B------:R-:W-:Y:S01]  /*9630*/  FADD.FTZ R52, R52, -UR9 ;  /* 0x8000000934347e21 */ /* 0x000fe20008010000 */
[----:B------:R-:W-:Y:S01]  /*9640*/  HADD2.F32 R16, -RZ, R55.H0_H0 ;  /* 0x20000037ff107230 */ /* 0x000fe20000004100 */
[----:B------:R-:W-:Y:S01]  /*9650*/  ISETP.GE.U32.AND P0, PT, R25, UR14, PT ;  /* 0x0000000e19007c0c */ /* 0x000fe2000bf06070 */
[--C-:B0-----:R-:W-:Y:S02]  /*9660*/  HADD2.F32 R3, -RZ, R53.reuse.H0_H0 ;  /* 0x20000035ff037230 */ /* 0x101fe40000004100 */
[----:B------:R-:W-:Y:S01]  /*9670*/  FMUL.FTZ R21, R6, UR12 ;  /* 0x0000000c06157c20 */ /* 0x000fe20008410000 */
[----:B------:R-:W-:Y:S01]  /*9680*/  HADD2.F32 R0, -RZ, R53.H1_H1 ;  /* 0x30000035ff007230 */ /* 0x000fe20000004100 */
[----:B------:R-:W-:Y:S01]  /*9690*/  IADD3 R19, PT, PT, R19, 0x78, RZ ;  /* 0x0000007813137810 */ /* 0x000fe20007ffe0ff */
[----:B------:R-:W-:Y:S01]  /*96a0*/  HADD2.F32 R55, -RZ, R55.H1_H1 ;  /* 0x30000037ff377230 */ /* 0x000fe20000004100 */
[----:B------:R-:W-:Y:S01]  /*96b0*/  SHF.R.S32.HI R14, RZ, 0x1f, R25 ;  /* 0x0000001fff0e7819 */ /* 0x000fe20000011419 */
        /* <DEDUP_REMOVED lines=20> */
.L_x_721:
[----:B------:R-:W-:Y:S01]  /*9800*/  ISETP.GE.AND.EX P0, PT, R14, UR15, PT, P0 ;  /* 0x0000000f0e007c0c */ /* 0x000fe2000bf06300 */
[--C-:B------:R-:W-:Y:S01]  /*9810*/  FFMA.FTZ R5, R21, UR5, R18.reuse ;  /* 0x0000000515057c23 */ /* 0x100fe20008010012 */
[----:B------:R-:W-:Y:S01]  /*9820*/  FADD.FTZ R16, R16, -UR9 ;  /* 0x8000000910107e21 */ /* 0x000fe20008010000 */
[----:B------:R-:W-:Y:S01]  /*9830*/  FADD.FTZ R55, R55, -UR9 ;  /* 0x8000000937377e21 */ /* 0x000fe20008010000 */
[----:B------:R-:W-:Y:S01]  /*9840*/  FFMA.FTZ R2, R23, UR5, R18 ;  /* 0x0000000517027c23 */ /* 0x000fe20008010012 */
[----:B------:R-:W-:Y:S01]  /*9850*/  BSSY.RECONVERGENT B0, `(.L_x_722) ;  /* 0x0000015000007945 */ /* 0x000fe20003800200 */
[----:B------:R-:W-:Y:S01]  /*9860*/  ISETP.GE.U32.AND P1, PT, R19, UR14, PT ;  /* 0x0000000e13007c0c */ /* 0x000fe2000bf26070 */
[----:B------:R-:W-:Y:S01]  /*9870*/  FFMA.FTZ R6, R12, R3, -R5 ;  /* 0x000000030c067223 */ /* 0x000fe20000010805 */
[----:B------:R-:W-:Y:S01]  /*9880*/  FMUL.FTZ R15, R16, UR12 ;  /* 0x0000000c100f7c20 */ /* 0x000fe20008410000 */
[----:B------:R-:W-:Y:S01]  /*9890*/  FMUL.FTZ R55, R55, UR12 ;  /* 0x0000000c37377c20 */ /* 0x000fe20008410000 */
[----:B------:R-:W-:-:S03]  /*98a0*/  FFMA.FTZ R0, R13, R0, -R2 ;  /* 0x000000000d007223 */ /* 0x000fc60000010802 */
        /* <DEDUP_REMOVED lines=15> */
.L_x_723:
[----:B------:R-:W-:Y:S05]  /*99a0*/  BSYNC.RECONVERGENT B0 ;  /* 0x0000000000007941 */ /* 0x000fea0003800200 */
.L_x_722:
[--C-:B0-----:R-:W-:Y:S02]  /*99b0*/  HADD2.F32 R3, -RZ, R54.reuse.H0_H0 ;  /* 0x20000036ff037230 */ /* 0x101fe40000004100 */
[--C-:B------:R-:W-:Y:S01]  /*99c0*/  FFMA.FTZ R9, R15, UR5, R18.reuse ;  /* 0x000000050f097c23 */ /* 0x100fe20008010012 */
[----:B------:R-:W-:Y:S01]  /*99d0*/  FFMA.FTZ R18, R55, UR5, R18 ;  /* 0x0000000537127c23 */ /* 0x000fe20008010012 */
[----:B------:R-:W-:Y:S01]  /*99e0*/  SHF.R.S32.HI R8, RZ, 0x1f, R19 ;  /* 0x0000001fff087819 */ /* 0x000fe20000011413 */
[----:B------:R-:W-:Y:S01]  /*99f0*/  HADD2.F32 R54, -RZ, R54.H1_H1 ;  /* 0x30000036ff367230 */ /* 0x000fe20000004100 */
        /* <DEDUP_REMOVED lines=19> */
.L_x_724:
        /* <DEDUP_REMOVED lines=9> */
[----:B------:R-:W-:Y:S01]  /*9bc0*/  F2FP.F16.F32.PACK_AB R5, R18, R5 ;  /* 0x000000051205723e */ /* 0x000fe200000000ff */
        /* <DEDUP_REMOVED lines=8> */
.L_x_726:
[----:B------:R-:W-:Y:S05]  /*9c50*/  BSYNC.RECONVERGENT B0 ;  /* 0x0000000000007941 */ /* 0x000fea0003800200 */
.L_x_725:
[----:B------:R-:W1:Y:S01]  /*9c60*/  LDCU UR5, c[0x0][0x410] ;  /* 0x00008200ff0577ac */ /* 0x000e620008000800 */
[----:B------:R-:W1:Y:S01]  /*9c70*/  LDCU UR8, c[0x0][0x3e0] ;  /* 0x00007c00ff0877ac */ /* 0x000e620008000800 */
[----:B------:R-:W-:Y:S02]  /*9c80*/  UIADD3 UR6, UPT, UPT, UR7, UR6, URZ ;  /* 0x0000000607067290 */ /* 0x000fe4000fffe0ff */
[----:B------:R-:W-:Y:S02]  /*9c90*/  UIADD3 UR4, UPT, UPT, UR4, 0x1, URZ ;  /* 0x0000000104047890 */ /* 0x000fe4000fffe0ff */
[----:B-1----:R-:W-:-:S04]  /*9ca0*/  UIMAD UR5, UR5, UR8, URZ ;  /* 0x00000008050572a4 */ /* 0x002fc8000f8e02ff */
[----:B------:R-:W-:-:S09]  /*9cb0*/  UISETP.GE.AND UP0, UPT, UR6, UR5, UPT ;  /* 0x000000050600728c */ /* 0x000fd2000bf06270 */
[----:B------:R-:W-:Y:S05]  /*9cc0*/  BRA.U !UP0, `(.L_x_727) ;  /* 0xffffff6108f07547 */ /* 0x000fea000b83ffff */
.L_x_660:
[----:B------:R-:W1:Y:S01]  /*9cd0*/  S2R R9, SR_TID.X ;  /* 0x0000000000097919 */ /* 0x000e620000002100 */
[----:B------:R-:W2:Y:S01]  /*9ce0*/  LDC R4, c[0x0][0x370] ;  /* 0x0000dc00ff047b82 */ /* 0x000ea20000000800 */
[----:B------:R-:W-:Y:S07]  /*9cf0*/  BSSY.RECONVERGENT B0, `(.L_x_728) ;  /* 0x000000e000007945 */ /* 0x000fee0003800200 */
[----:B------:R-:W3:Y:S08]  /*9d00*/  LDC R7, c[0x0][0x374] ;  /* 0x0000dd00ff077b82 */ /* 0x000ef00000000800 */
[----:B0-----:R-:W0:Y:S01]  /*9d10*/  LDC.64 R2, c[0x0][0x3c8] ;  /* 0x0000f200ff027b82 */ /* 0x001e220000000a00 */
[----:B--2---:R-:W-:-:S02]  /*9d20*/  ISETP.NE.AND P0, PT, R4, 0x1, PT ;  /* 0x000000010400780c */ /* 0x004fc40003f05270 */
[----:B-1----:R-:W-:Y:S02]  /*9d30*/  ISETP.NE.AND P1, PT, R9, RZ, PT ;  /* 0x000000ff0900720c */ /* 0x002fe40003f25270 */
[----:B---3--:R-:W-:-:S04]  /*9d40*/  SHF.L.U32 R0, R7, 0x1, RZ ;  /* 0x0000000107007819 */ /* 0x008fc800000006ff */
[----:B------:R-:W-:-:S05]  /*9d50*/  SEL R5, R0, RZ, P0 ;  /* 0x000000ff00057207 */ /* 0x000fca0000000000 */
[----:B0-----:R-:W-:Y:S02]  /*9d60*/  IMAD.WIDE.U32 R2, R5, 0x4, R2 ;  /* 0x0000000405027825 */ /* 0x001fe400078e0002 */
[----:B------:R-:W-:Y:S05]  /*9d70*/  @P1 BRA `(.L_x_729) ;  /* 0x0000000000141947 */ /* 0x000fea0003800000 */
[----:B------:R-:W-:Y:S01]  /*9d80*/  HFMA2 R5, -RZ, RZ, 0, 5.9604644775390625e-08 ;  /* 0x00000001ff057431 */ /* 0x000fe200000001ff */
[----:B------:R-:W-:Y:S06]  /*9d90*/  MEMBAR.ALL.GPU ;  /* 0x0000000000007992 */ /* 0x000fec000000a000 */
[----:B------:R-:W-:-:S00]  /*9da0*/  ERRBAR ;  /* 0x00000000000079ab */ /* 0x000fc00000000000 */
[----:B------:R-:W-:Y:S06]  /*9db0*/  CGAERRBAR ;  /* 0x00000000000075ab */ /* 0x000fec0000000000 */
[----:B------:R0:W-:Y:S02]  /*9dc0*/  REDG.E.ADD.S32.STRONG.GPU desc[UR10][R2.64], R5 ;  /* 0x000000050200798e */ /* 0x0001e4000c12e30a */
.L_x_729:
[----:B------:R-:W-:Y:S05]  /*9dd0*/  BSYNC.RECONVERGENT B0 ;  /* 0x0000000000007941 */ /* 0x000fea0003800200 */
.L_x_728:
        /* <DEDUP_REMOVED lines=11> */
.L_x_731:
[----:B------:R-:W2:Y:S04]  /*9e90*/  LDG.E.STRONG.GPU R5, desc[UR10][R2.64] ;  /* 0x0000000a02057981 */ /* 0x000ea8000c1ef900 */
[----:B--2---:R-:W-:Y:S01]  /*9ea0*/  CCTL.IVALL ;  /* 0x00000000ff00798f */ /* 0x004fe20002000000 */
[----:B------:R-:W-:Y:S05]  /*9eb0*/  YIELD ;  /* 0x0000000000007946 */ /* 0x000fea0003800000 */
[----:B------:R-:W-:-:S13]  /*9ec0*/  ISETP.NE.AND P0, PT, R5, R0, PT ;  /* 0x000000000500720c */ /* 0x000fda0003f05270 */
[----:B------:R-:W-:Y:S05]  /*9ed0*/  @P0 BRA `(.L_x_731) ;  /* 0xfffffffc00ec0947 */ /* 0x000fea000383ffff */
.L_x_730:
        /* <DEDUP_REMOVED lines=61> */
.L_x_734:
        /* <DEDUP_REMOVED lines=29> */
.L_x_733:
[----:B------:R-:W-:Y:S05]  /*a480*/  BSYNC.RECONVERGENT B0 ;  /* 0x0000000000007941 */ /* 0x000fea0003800200 */
.L_x_732:
        /* <DEDUP_REMOVED lines=10> */
.L_x_735:
        /* <DEDUP_REMOVED lines=82> */
.L_x_736:
        /* <DEDUP_REMOVED lines=11> */
.L_x_4893:


//--------------------- .text._Z35group_norm_nhwc_bwd_one_pass_kernelI11Fp16IOFp32WLi256ELi128ELi512EEv26Group_norm_nhwc_bwd_params --------------------------
	.section	.text._Z35group_norm_nhwc_bwd_one_pass_kernelI11Fp16IOFp32WLi256ELi128ELi512EEv26Group_norm_nhwc_bwd_params,"ax",@progbits
	.align	128
        .global         _Z35group_norm_nhwc_bwd_one_pass_kernelI11Fp16IOFp32WLi256ELi128ELi512EEv26Group_norm_nhwc_bwd_params
        .type           _Z35group_norm_nhwc_bwd_one_pass_kernelI11Fp16IOFp32WLi256ELi128ELi512EEv26Group_norm_nhwc_bwd_params,@function
        .size           _Z35group_norm_nhwc_bwd_one_pass_kernelI11Fp16IOFp32WLi256ELi128ELi512EEv26Group_norm_nhwc_bwd_params,(.L_x_4894 - _Z35group_norm_nhwc_bwd_one_pass_kernelI11Fp16IOFp32WLi256ELi128ELi512EEv26Group_norm_nhwc_bwd_params)
        .other          _Z35group_norm_nhwc_bwd_one_pass_kernelI11Fp16IOFp32WLi256ELi128ELi512EEv26Group_norm_nhwc_bwd_params,@"STO_CUDA_ENTRY STV_DEFAULT"
_Z35group_norm_nhwc_bwd_one_pass_kernelI11Fp16IOFp32WLi256ELi128ELi512EEv26Group_norm_nhwc_bwd_params:
.text._Z35group_norm_nhwc_bwd_one_pass_kernelI11Fp16IOFp32WLi256ELi128ELi512EEv26Group_norm_nhwc_bwd_params:
        /* <DEDUP_REMOVED lines=11> */
.L_x_763:
[----:B0-----:R-:W0:Y:S01]  /*00b0*/  LDCU UR14, c[0x0][0x410] ;  /* 0x00008200ff0e77ac */ /* 0x001e220008000800 */
[----:B------:R-:W1:Y:S01]  /*00c0*/  S2R R3, SR_TID.X ;  /* 0x0000000000037919 */ /* 0x000e620000002100 */
[----:B------:R-:W-:Y:S01]  /*00d0*/  IABS R4, UR8 ;  /* 0x0000000800047c13 */ /* 0x000fe20008000000 */
[----:B------:R-:W2:Y:S01]  /*00e0*/  S2UR UR20, SR_CTAID.X ;  /* 0x00000000001479c3 */ /* 0x000ea20000002500 */
[----:B------:R-:W-:Y:S01]  /*00f0*/  UMOV UR6, URZ ;  /* 0x000000ff00067c82 */ /* 0x000fe20008000000 */
[----:B------:R-:W3:Y:S01]  /*0100*/  LDCU UR12, c[0x0][0x41c] ;  /* 0x00008380ff0c77ac */ /* 0x000ee20008000800 */
[----:B------:R-:W-:Y:S01]  /*0110*/  R2UR UR9, R4 ;  /* 0x00000000040972ca */ /* 0x000fe200000e0000 */
[----:B------:R-:W-:Y:S01]  /*0120*/  HFMA2 R86, -RZ, RZ, 0, 0 ;  /* 0x00000000ff567431 */ /* 0x000fe200000001ff */
[----:B------:R-:W-:Y:S01]  /*0130*/  LOP3.LUT R25, R25, 0xfeffffff, RZ, 0xc0, !PT ;  /* 0xfeffffff19197812 */ /* 0x000fe200078ec0ff */
[----:B------:R-:W4:Y:S01]  /*0140*/  LDCU.128 UR16, c[0x0][0x400] ;  /* 0x00008000ff1077ac */ /* 0x000f220008000c00 */
[----:B------:R-:W-:Y:S01]  /*0150*/  UISETP.GE.AND UP4, UPT, UR8, URZ, UPT ;  /* 0x000000ff0800728c */ /* 0x000fe2000bf86270 */
[----:B0-----:R-:W-:Y:S01]  /*0160*/  MOV R0, UR14 ;  /* 0x0000000e00007c02 */ /* 0x001fe20008000f00 */
[----:B------:R-:W-:-:S03]  /*0170*/  UISETP.NE.AND UP0, UPT, UR14, URZ, UPT ;  /* 0x000000ff0e00728c */ /* 0x000fc6000bf05270 */
[----:B------:R-:W-:-:S04]  /*0180*/  IABS R0, R0 ;  /* 0x0000000000007213 */ /* 0x000fc80000000000 */
[----:B------:R-:W-:Y:S02]  /*0190*/  R2UR UR13, R0 ;  /* 0x00000000000d72ca */ /* 0x000fe400000e0000 */
[----:B----4-:R-:W-:Y:S02]  /*01a0*/  MOV R11, UR18 ;  /* 0x00000012000b7c02 */ /* 0x010fe40008000f00 */
[----:B-1----:R-:W-:-:S09]  /*01b0*/  SHF.R.U32.HI R29, RZ, 0x6, R3 ;  /* 0x00000006ff1d7819 */ /* 0x002fd20000011603 */
[----:B------:R-:W0:Y:S08]  /*01c0*/  I2F.RP R0, UR13 ;  /* 0x0000000d00007d06 */ /* 0x000e300008209400 */
[----:B0-----:R-:W0:Y:S02]  /*01d0*/  MUFU.RCP R0, R0 ;  /* 0x0000000000007308 */ /* 0x001e240000001000 */
[----:B0-----:R-:W-:-:S02]  /*01e0*/  IADD3 R2, PT, PT, R0, 0xffffffe, RZ ;  /* 0x0ffffffe00027810 */ /* 0x001fc40007ffe0ff */
[----:B---3--:R-:W-:Y:S01]  /*01f0*/  MOV R0, UR12 ;  /* 0x0000000c00007c02 */ /* 0x008fe20008000f00 */
[----:B------:R-:W-:-:S03]  /*0200*/  ULOP3.LUT UR12, UR8, UR14, URZ, 0x3c, !UPT ;  /* 0x0000000e080c7292 */ /* 0x000fc6000f8e3cff */
[----:B------:R-:W0:Y:S01]  /*0210*/  F2I.FTZ.U32.TRUNC.NTZ R2, R2 ;  /* 0x0000000200027305 */ /* 0x000e22000021f000 */
[----:B--2---:R-:W-:Y:S01]  /*0220*/  IMAD R29, R0, UR20, R29 ;  /* 0x00000014001d7c24 */ /* 0x004fe2000f8e021d */
[----:B------:R-:W-:Y:S01]  /*0230*/  UISETP.GE.AND UP5, UPT, UR12, URZ, UPT ;  /* 0x000000ff0c00728c */ /* 0x000fe2000bfa6270 */
[----:B------:R-:W-:-:S03]  /*0240*/  SHF.L.U32 R0, R3, 0x1, RZ ;  /* 0x0000000103007819 */ /* 0x000fc600000006ff */
[----:B------:R-:W-:Y:S02]  /*0250*/  ISETP.GE.U32.AND P0, PT, R29, UR16, PT ;  /* 0x000000101d007c0c */ /* 0x000fe4000bf06070 */
[----:B------:R-:W-:Y:S02]  /*0260*/  SHF.R.S32.HI R5, RZ, 0x1f, R29 ;  /* 0x0000001fff057819 */ /* 0x000fe4000001141d */
[----:B------:R-:W-:Y:S02]  /*0270*/  LOP3.LUT R0, R0, 0x7e, RZ, 0xc0, !PT ;  /* 0x0000007e00007812 */ /* 0x000fe400078ec0ff */
[----:B------:R-:W-:Y:S02]  /*0280*/  ISETP.GE.AND.EX P3, PT, R5, UR17, PT, P0 ;  /* 0x0000001105007c0c */ /* 0x000fe4000bf66300 */
[----:B------:R-:W-:Y:S02]  /*0290*/  IADD3 R7, PT, PT, R29, 0x8, RZ ;  /* 0x000000081d077810 */ /* 0x000fe40007ffe0ff */
[----:B0-----:R-:W-:-:S02]  /*02a0*/  R2UR UR7, R2 ;  /* 0x00000000020772ca */ /* 0x001fc400000e0000 */
[----:B------:R-:W-:Y:S02]  /*02b0*/  ISETP.GE.U32.AND P0, PT, R7, UR16, PT ;  /* 0x0000001007007c0c */ /* 0x000fe4000bf06070 */
[----:B------:R-:W-:Y:S02]  /*02c0*/  SHF.R.S32.HI R13, RZ, 0x1f, R7 ;  /* 0x0000001fff0d7819 */ /* 0x000fe40000011407 */
[----:B------:R-:W-:Y:S02]  /*02d0*/  IADD3 R9, PT, PT, R29, 0x10, RZ ;  /* 0x000000101d097810 */ /* 0x000fe40007ffe0ff */
[----:B------:R-:W-:Y:S01]  /*02e0*/  ISETP.GE.AND.EX P4, PT, R13, UR17, PT, P0 ;  /* 0x000000110d007c0c */ /* 0x000fe2000bf86300 */
[----:B------:R-:W0:Y:S01]  /*02f0*/  @!P3 LDC.64 R14, c[0x0][0x3f8] ;  /* 0x0000fe00ff0ebb82 */ /* 0x000e220000000a00 */
[----:B------:R-:W-:Y:S02]  /*0300*/  ISETP.GE.U32.AND P0, PT, R9, UR16, PT ;  /* 0x0000001009007c0c */ /* 0x000fe4000bf06070 */
[----:B------:R-:W-:Y:S01]  /*0310*/  SHF.R.S32.HI R17, RZ, 0x1f, R9 ;  /* 0x0000001fff117819 */ /* 0x000fe20000011409 */
[----:B------:R-:W-:Y:S01]  /*0320*/  UIADD3 UR5, UPT, UPT, URZ, -UR7, URZ ;  /* 0x80000007ff057290 */ /* 0x000fe2000fffe0ff */
[----:B------:R-:W-:-:S02]  /*0330*/  @P3 LOP3.LUT R25, R25, 0x1000000, RZ, 0xfc, !PT ;  /* 0x0100000019193812 */ /* 0x000fc400078efcff */
[----:B------:R-:W-:Y:S01]  /*0340*/  ISETP.GE.AND.EX P6, PT, R17, UR17, PT, P0 ;  /* 0x0000001111007c0c */ /* 0x000fe2000bfc6300 */
[----:B------:R-:W-:Y:S01]  /*0350*/  UIMAD UR5, UR5, UR13, URZ ;  /* 0x0000000d050572a4 */ /* 0x000fe2000f8e02ff */
[----:B------:R-:W1:Y:S01]  /*0360*/  @!P3 LDC.64 R20, c[0x0][0x398] ;  /* 0x0000e600ff14bb82 */ /* 0x000e620000000a00 */
[----:B------:R-:W-:Y:S02]  /*0370*/  LOP3.LUT R25, R25, 0xff7fffff, RZ, 0xc0, !PT ;  /* 0xff7fffff19197812 */ /* 0x000fe400078ec0ff */
[----:B------:R-:W-:Y:S02]  /*0380*/  UIMAD.WIDE.U32 UR6, UR7, UR5, UR6 ;  /* 0x00000005070672a5 */ /* 0x000fe4000f8e0006 */
[----:B------:R-:W-:Y:S02]  /*0390*/  @P4 LOP3.LUT R25, R25, 0x800000, RZ, 0xfc, !PT ;  /* 0x0080000019194812 */ /* 0x000fe400078efcff */
[----:B------:R-:W-:Y:S01]  /*03a0*/  UIMAD.WIDE.U32 UR6, UR7, UR9, URZ ;  /* 0x00000009070672a5 */ /* 0x000fe2000f8e00ff */
[----:B------:R-:W2:Y:S01]  /*03b0*/  @!P3 LDC.64 R66, c[0x0][0x3a0] ;  /* 0x0000e800ff42bb82 */ /* 0x000ea20000000a00 */
[----:B------:R-:W-:-:S02]  /*03c0*/  LOP3.LUT R25, R25, 0xffbfffff, RZ, 0xc0, !PT ;  /* 0xffbfffff19197812 */ /* 0x000fc400078ec0ff */
[----:B------:R-:W-:Y:S02]  /*03d0*/  UIADD3 UR5, UPT, UPT, -UR7, URZ, URZ ;  /* 0x000000ff07057290 */ /* 0x000fe4000fffe1ff */
[----:B------:R-:W-:Y:S02]  /*03e0*/  @P6 LOP3.LUT R25, R25, 0x400000, RZ, 0xfc, !PT ;  /* 0x0040000019196812 */ /* 0x000fe400078efcff */
[----:B------:R-:W-:Y:S01]  /*03f0*/  UIMAD UR5, UR13, UR5, UR9 ;  /* 0x000000050d0572a4 */ /* 0x000fe2000f8e0209 */
[----:B------:R-:W3:Y:S01]  /*0400*/  @!P4 LDC.64 R22, c[0x0][0x3f8] ;  /* 0x0000fe00ff16cb82 */ /* 0x000ee20000000a00 */
[----:B------:R-:W-:Y:S02]  /*0410*/  ULOP3.LUT UR9, URZ, UR14, URZ, 0x33, !UPT ;  /* 0x0000000eff097292 */ /* 0x000fe4000f8e33ff */
[----:B------:R-:W-:-:S05]  /*0420*/  UISETP.GT.U32.AND UP2, UPT, UR13, UR5, UPT ;  /* 0x000000050d00728c */ /* 0x000fca000bf44070 */
[----:B------:R-:W4:Y:S06]  /*0430*/  @!P6 LDC.64 R30, c[0x0][0x3f8] ;  /* 0x0000fe00ff1eeb82 */ /* 0x000f2c0000000a00 */
[----:B------:R-:W-:Y:S02]  /*0440*/  @!UP2 UIADD3 UR5, UPT, UPT, UR5, -UR13, URZ ;  /* 0x8000000d0505a290 */ /* 0x000fe4000fffe0ff */
[----:B------:R-:W-:Y:S01]  /*0450*/  @!UP2 UIADD3 UR7, UPT, UPT, UR7, 0x1, URZ ;  /* 0x000000010707a890 */ /* 0x000fe2000fffe0ff */
[----:B------:R-:W2:Y:S01]  /*0460*/  @!P4 LDC.64 R64, c[0x0][0x3a0] ;  /* 0x0000e800ff40cb82 */ /* 0x000ea20000000a00 */
[----:B------:R-:W-:-:S02]  /*0470*/  UIADD3 UR6, UPT, UPT, UR5, -UR13, URZ ;  /* 0x8000000d05067290 */ /* 0x000fc4000fffe0ff */
[----:B------:R-:W-:Y:S02]  /*0480*/  UISETP.GT.U32.AND UP3, UPT, UR13, UR5, UPT ;  /* 0x000000050d00728c */ /* 0x000fe4000bf64070 */
[----:B------:R-:W-:Y:S02]  /*0490*/  UISETP.GE.U32.AND UP1, UPT, UR5, UR13, UPT ;  /* 0x0000000d0500728c */ /* 0x000fe4000bf26070 */
[----:B------:R-:W-:Y:S01]  /*04a0*/  USEL UR5, UR6, UR5, !UP3 ;  /* 0x0000000506057287 */ /* 0x000fe2000d800000 */
[----:B------:R-:W2:Y:S03]  /*04b0*/  @!P6 LDC.64 R32, c[0x0][0x3a0] ;  /* 0x0000e800ff20eb82 */ /* 0x000ea60000000a00 */
[----:B------:R-:W-:-:S04]  /*04c0*/  @!UP4 UIADD3 UR5, UPT, UPT, -UR5, URZ, URZ ;  /* 0x000000ff0505c290 */ /* 0x000fc8000fffe1ff */
[----:B------:R-:W-:Y:S01]  /*04d0*/  USEL UR13, UR9, UR5, !UP0 ;  /* 0x00000005090d7287 */ /* 0x000fe2000c000000 */
[----:B----4-:R-:W-:Y:S01]  /*04e0*/  @!P6 IMAD R2, R17, R30, RZ ;  /* 0x0000001e1102e224 */ /* 0x010fe200078e02ff */
[----:B------:R-:W-:Y:S02]  /*04f0*/  @UP1 UIADD3 UR7, UPT, UPT, UR7, 0x1, URZ ;  /* 0x0000000107071890 */ /* 0x000fe4000fffe0ff */
[----:B------:R-:W-:Y:S02]  /*0500*/  USHF.L.U32 UR5, UR13, 0x7, URZ ;  /* 0x000000070d057899 */ /* 0x000fe400080006ff */
[----:B------:R-:W-:Y:S02]  /*0510*/  @!UP5 UIADD3 UR7, UPT, UPT, -UR7, URZ, URZ ;  /* 0x000000ff0707d290 */ /* 0x000fe4000fffe1ff */
[----:B------:R-:W-:Y:S02]  /*0520*/  USHF.R.S32.HI UR6, URZ, 0x1f, UR5 ;  /* 0x0000001fff067899 */ /* 0x000fe40008011405 */
[----:B------:R-:W-:Y:S01]  /*0530*/  USEL UR7, UR9, UR7, !UP0 ;  /* 0x0000000709077287 */ /* 0x000fe2000c000000 */
[----:B------:R-:W-:Y:S01]  /*0540*/  LOP3.LUT R38, R0, UR5, RZ, 0xfc, !PT ;  /* 0x0000000500267c12 */ /* 0x000fe2000f8efcff */
[----:B0-----:R-:W-:Y:S01]  /*0550*/  @!P3 IMAD R0, R5, R14, RZ ;  /* 0x0000000e0500b224 */ /* 0x001fe200078e02ff */
[----:B------:R-:W-:Y:S01]  /*0560*/  CS2R R84, SRZ ;  /* 0x0000000000547805 */ /* 0x000fe2000001ff00 */
[----:B------:R-:W-:Y:S01]  /*0570*/  USHF.R.S32.HI UR5, URZ, 0x1f, UR7 ;  /* 0x0000001fff057899 */ /* 0x000fe20008011407 */
[----:B------:R-:W-:Y:S01]  /*0580*/  MOV R39, UR6 ;  /* 0x0000000600277c02 */ /* 0x000fe20008000f00 */
[----:B------:R-:W-:Y:S01]  /*0590*/  @!P3 IMAD R15, R29, R15, R0 ;  /* 0x0000000f1d0fb224 */ /* 0x000fe200078e0200 */
[----:B------:R-:W-:Y:S01]  /*05a0*/  CS2R R80, SRZ ;  /* 0x0000000000507805 */ /* 0x000fe2000001ff00 */
[----:B------:R-:W-:Y:S01]  /*05b0*/  UIMAD UR5, UR5, UR18, URZ ;  /* 0x00000012050572a4 */ /* 0x000fe2000f8e02ff */
[----:B---3--:R-:W-:Y:S01]  /*05c0*/  @!P4 IMAD R0, R13, R22, RZ ;  /* 0x000000160d00c224 */ /* 0x008fe200078e02ff */
[----:B------:R-:W-:Y:S01]  /*05d0*/  IADD3 R13, PT, PT, R29, 0x20, RZ ;  /* 0x000000201d0d7810 */ /* 0x000fe20007ffe0ff */
[----:B------:R-:W-:Y:S01]  /*05e0*/  IMAD.WIDE.U32 R38, R11, UR7, R38 ;  /* 0x000000070b267c25 */ /* 0x000fe2000f8e0026 */
[----:B------:R-:W-:Y:S01]  /*05f0*/  UIMAD UR5, UR7, UR19, UR5 ;  /* 0x00000013070572a4 */ /* 0x000fe2000f8e0205 */
[----:B------:R-:W-:-:S02]  /*0600*/  IADD3 R11, PT, PT, R29, 0x18, RZ ;  /* 0x000000181d0b7810 */ /* 0x000fc40007ffe0ff */
[----:B------:R-:W-:Y:S02]  /*0610*/  CS2R R78, SRZ ;  /* 0x00000000004e7805 */ /* 0x000fe4000001ff00 */
[----:B------:R-:W-:Y:S01]  /*0620*/  MOV R72, RZ ;  /* 0x000000ff00487202 */ /* 0x000fe20000000f00 */
[----:B------:R-:W0:Y:S01]  /*0630*/  LDCU.U8 UR9, c[0x0][0x414] ;  /* 0x00008280ff0977ac */ /* 0x000e220008000000 */
[----:B------:R-:W-:Y:S02]  /*0640*/  @!P3 MOV R36, R38 ;  /* 0x000000260024b202 */ /* 0x000fe40000000f00 */
[----:B------:R-:W-:Y:S01]  /*0650*/  IADD3 R37, PT, PT, R39, UR5, RZ ;  /* 0x0000000527257c10 */ /* 0x000fe2000fffe0ff */
[----:B------:R-:W3:Y:S01]  /*0660*/  LDCU.64 UR6, c[0x0][0x3b8] ;  /* 0x00007700ff0677ac */ /* 0x000ee20008000a00 */
[----:B------:R-:W-:Y:S02]  /*0670*/  ISETP.GE.U32.AND P0, PT, R11, UR16, PT ;  /* 0x000000100b007c0c */ /* 0x000fe4000bf06070 */
[----:B------:R-:W-:Y:S01]  /*0680*/  SHF.R.S32.HI R19, RZ, 0x1f, R11 ;  /* 0x0000001fff137819 */ /* 0x000fe2000001140b */
[----:B------:R-:W-:-:S03]  /*0690*/  @!P3 IMAD.WIDE.U32 R4, R29, R14, R36 ;  /* 0x0000000e1d04b225 */ /* 0x000fc600078e0024 */
[----:B------:R-:W-:Y:S02]  /*06a0*/  ISETP.GE.AND.EX P5, PT, R19, UR17, PT, P0 ;  /* 0x0000001113007c0c */ /* 0x000fe4000bfa6300 */
[----:B------:R-:W-:Y:S02]  /*06b0*/  @!P3 IADD3 R5, PT, PT, R5, R15, RZ ;  /* 0x0000000f0505b210 */ /* 0x000fe40007ffe0ff */
[C---:B------:R-:W-:Y:S02]  /*06c0*/  @!P3 SHF.L.U32 R63, R4.reuse, 0x1, RZ ;  /* 0x00000001043fb819 */ /* 0x040fe400000006ff */
[----:B------:R-:W-:Y:S02]  /*06d0*/  @!P3 SHF.L.U64.HI R4, R4, 0x1, R5 ;  /* 0x000000010404b819 */ /* 0x000fe40000010205 */
[C---:B-1----:R-:W-:Y:S02]  /*06e0*/  @!P3 IADD3 R62, P2, PT, R63.reuse, R20, RZ ;  /* 0x000000143f3eb210 */ /* 0x042fe40007f5e0ff */
[----:B--2---:R-:W-:-:S02]  /*06f0*/  @!P3 IADD3 R66, P1, PT, R63, R66, RZ ;  /* 0x000000423f42b210 */ /* 0x004fc40007f3e0ff */
[C---:B------:R-:W-:Y:S01]  /*0700*/  @!P3 IADD3.X R63, PT, PT, R4.reuse, R21, RZ, P2, !PT ;  /* 0x00000015043fb210 */ /* 0x040fe200017fe4ff */
[----:B------:R-:W1:Y:S01]  /*0710*/  @!P5 LDC.64 R34, c[0x0][0x3f8] ;  /* 0x0000fe00ff22db82 */ /* 0x000e620000000a00 */
[----:B------:R-:W-:Y:S02]  /*0720*/  LOP3.LUT P2, RZ, R25, 0x800000, RZ, 0xc0, !PT ;  /* 0x0080000019ff7812 */ /* 0x000fe4000784c0ff */
[----:B------:R-:W-:Y:S02]  /*0730*/  @!P3 IADD3.X R67, PT, PT, R4, R67, RZ, P1, !PT ;  /* 0x000000430443b210 */ /* 0x000fe40000ffe4ff */
[----:B------:R-:W-:Y:S02]  /*0740*/  ISETP.GE.U32.AND P0, PT, R13, UR16, PT ;  /* 0x000000100d007c0c */ /* 0x000fe4000bf06070 */
[----:B------:R-:W-:Y:S01]  /*0750*/  SHF.R.S32.HI R21, RZ, 0x1f, R13 ;  /* 0x0000001fff157819 */ /* 0x000fe2000001140d */
[----:B------:R-:W2:Y:S01]  /*0760*/  @!P5 LDC.64 R58, c[0x0][0x3a0] ;  /* 0x0000e800ff3adb82 */ /* 0x000ea20000000a00 */
[----:B------:R-:W-:-:S02]  /*0770*/  IADD3 R15, PT, PT, R29, 0x28, RZ ;  /* 0x000000281d0f7810 */ /* 0x000fc40007ffe0ff */
[----:B------:R-:W-:Y:S02]  /*0780*/  ISETP.GE.AND.EX P4, PT, R21, UR17, PT, P0 ;  /* 0x0000001115007c0c */ /* 0x000fe4000bf86300 */
[----:B------:R-:W-:Y:S01]  /*0790*/  ISETP.GE.U32.AND P1, PT, R15, UR16, PT ;  /* 0x000000100f007c0c */ /* 0x000fe2000bf26070 */
[----:B------:R-:W-:Y:S01]  /*07a0*/  @!P2 IMAD R23, R7, R23, R0 ;  /* 0x000000170717a224 */ /* 0x000fe200078e0200 */
[----:B------:R-:W-:Y:S01]  /*07b0*/  @!P2 MOV R4, R38 ;  /* 0x000000260004a202 */ /* 0x000fe20000000f00 */
[----:B------:R-:W4:Y:S01]  /*07c0*/  @!P2 LDC.64 R26, c[0x0][0x398] ;  /* 0x0000e600ff1aab82 */ /* 0x000f220000000a00 */
[----:B------:R-:W-:Y:S02]  /*07d0*/  @!P2 MOV R5, R37 ;  /* 0x000000250005a202 */ /* 0x000fe40000000f00 */
[----:B------:R-:W-:Y:S02]  /*07e0*/  SHF.R.S32.HI R17, RZ, 0x1f, R15 ;  /* 0x0000001fff117819 */ /* 0x000fe4000001140f */
[----:B------:R-:W-:Y:S01]  /*07f0*/  LOP3.LUT R25, R25, 0xffdfffff, RZ, 0xc0, !PT ;  /* 0xffdfffff19197812 */ /* 0x000fe200078ec0ff */
[----:B------:R-:W-:Y:S01]  /*0800*/  @!P2 IMAD.WIDE.U32 R4, R7, R22, R4 ;  /* 0x000000160704a225 */ /* 0x000fe200078e0004 */
[----:B------:R-:W-:Y:S01]  /*0810*/  ISETP.GE.AND.EX P3, PT, R17, UR17, PT, P1 ;  /* 0x0000001111007c0c */ /* 0x000fe2000bf66310 */
[----:B------:R-:W0:Y:S01]  /*0820*/  @!P4 LDC.64 R54, c[0x0][0x3a0] ;  /* 0x0000e800ff36cb82 */ /* 0x000e220000000a00 */
[----:B------:R-:W-:Y:S01]  /*0830*/  @P5 LOP3.LUT R25, R25, 0x200000, RZ, 0xfc, !PT ;  /* 0x0020000019195812 */ /* 0x000fe200078efcff */
[----:B------:R-:W-:Y:S01]  /*0840*/  @!P6 IMAD R7, R9, R31, R2 ;  /* 0x0000001f0907e224 */ /* 0x000fe200078e0202 */
[----:B------:R-:W-:Y:S01]  /*0850*/  @!P2 IADD3 R5, PT, PT, R5, R23, RZ ;  /* 0x000000170505a210 */ /* 0x000fe20007ffe0ff */
[----:B-1----:R-:W-:Y:S01]  /*0860*/  @!P5 IMAD R2, R19, R34, RZ ;  /* 0x000000221302d224 */ /* 0x002fe200078e02ff */
[----:B------:R-:W-:-:S02]  /*0870*/  @!P2 SHF.L.U32 R61, R4, 0x1, RZ ;  /* 0x00000001043da819 */ /* 0x000fc400000006ff */
[----:B------:R-:W-:Y:S01]  /*0880*/  @!P2 SHF.L.U64.HI R0, R4, 0x1, R5 ;  /* 0x000000010400a819 */ /* 0x000fe20000010205 */
[----:B------:R-:W1:Y:S01]  /*0890*/  @!P6 LDC.64 R22, c[0x0][0x398] ;  /* 0x0000e600ff16eb82 */ /* 0x000e620000000a00 */
[----:B------:R-:W-:Y:S02]  /*08a0*/  @!P6 MOV R4, R38 ;  /* 0x000000260004e202 */ /* 0x000fe40000000f00 */
[----:B------:R-:W-:Y:S02]  /*08b0*/  @!P6 MOV R5, R37 ;  /* 0x000000250005e202 */ /* 0x000fe40000000f00 */
[----:B------:R-:W-:Y:S02]  /*08c0*/  @!P2 IADD3 R64, P0, PT, R61, R64, RZ ;  /* 0x000000403d40a210 */ /* 0x000fe40007f1e0ff */
[----:B------:R-:W-:Y:S01]  /*08d0*/  LOP3.LUT R25, R25, 0xffefffff, RZ, 0xc0, !PT ;  /* 0xffefffff19197812 */ /* 0x000fe200078ec0ff */
[----:B------:R-:W-:Y:S01]  /*08e0*/  @!P6 IMAD.WIDE.U32 R4, R9, R30, R4 ;  /* 0x0000001e0904e225 */ /* 0x000fe200078e0004 */
[----:B------:R-:W-:Y:S01]  /*08f0*/  @!P2 IADD3.X R65, PT, PT, R0, R65, RZ, P0, !PT ;  /* 0x000000410041a210 */ /* 0x000fe200007fe4ff */
[----:B------:R-:W3:Y:S01]  /*0900*/  @!P4 LDC.64 R30, c[0x0][0x3f8] ;  /* 0x0000fe00ff1ecb82 */ /* 0x000ee20000000a00 */
[----:B----4-:R-:W-:Y:S01]  /*0910*/  @!P2 IADD3 R60, P0, PT, R61, R26, RZ ;  /* 0x0000001a3d3ca210 */ /* 0x010fe20007f1e0ff */
[----:B------:R-:W-:Y:S01]  /*0920*/  @!P5 IMAD R9, R11, R35, R2 ;  /* 0x000000230b09d224 */ /* 0x000fe200078e0202 */
[----:B------:R-:W-:-:S02]  /*0930*/  @!P6 IADD3 R5, PT, PT, R5, R7, RZ ;  /* 0x000000070505e210 */ /* 0x000fc40007ffe0ff */
[----:B------:R-:W-:Y:S02]  /*0940*/  @!P2 IADD3.X R61, PT, PT, R0, R27, RZ, P0, !PT ;  /* 0x0000001b003da210 */ /* 0x000fe400007fe4ff */
[C---:B------:R-:W-:Y:S01]  /*0950*/  @!P6 SHF.L.U32 R57, R4.reuse, 0x1, RZ ;  /* 0x000000010439e819 */ /* 0x040fe200000006ff */
[----:B------:R-:W4:Y:S01]  /*0960*/  @!P5 LDC.64 R26, c[0x0][0x398] ;  /* 0x0000e600ff1adb82 */ /* 0x000f220000000a00 */
[----:B------:R-:W-:Y:S02]  /*0970*/  @!P6 SHF.L.U64.HI R0, R4, 0x1, R5 ;  /* 0x000000010400e819 */ /* 0x000fe40000010205 */
[----:B------:R-:W-:Y:S02]  /*0980*/  @!P5 MOV R4, R38 ;  /* 0x000000260004d202 */ /* 0x000fe40000000f00 */
[----:B------:R-:W-:Y:S02]  /*0990*/  @!P5 MOV R5, R37 ;  /* 0x000000250005d202 */ /* 0x000fe40000000f00 */
[----:B------:R-:W-:Y:S01]  /*09a0*/  @!P6 IADD3 R6, P0, PT, R57, R32, RZ ;  /* 0x000000203906e210 */ /* 0x000fe20007f1e0ff */
[----:B------:R-:W0:Y:S01]  /*09b0*/  @!P3 LDC.64 R18, c[0x0][0x3f8] ;  /* 0x0000fe00ff12bb82 */ /* 0x000e220000000a00 */
[----:B------:R-:W-:Y:S01]  /*09c0*/  @P4 LOP3.LUT R25, R25, 0x100000, RZ, 0xfc, !PT ;  /* 0x0010000019194812 */ /* 0x000fe200078efcff */
[----:B------:R-:W-:Y:S01]  /*09d0*/  @!P5 IMAD.WIDE.U32 R4, R11, R34, R4 ;  /* 0x000000220b04d225 */ /* 0x000fe200078e0004 */
[----:B------:R-:W-:-:S02]  /*09e0*/  @!P6 IADD3.X R7, PT, PT, R0, R33, RZ, P0, !PT ;  /* 0x000000210007e210 */ /* 0x000fc400007fe4ff */
[----:B-1----:R-:W-:Y:S02]  /*09f0*/  @!P6 IADD3 R56, P0, PT, R57, R22, RZ ;  /* 0x000000163938e210 */ /* 0x002fe40007f1e0ff */
[----:B------:R-:W-:Y:S01]  /*0a00*/  @!P5 IADD3 R5, PT, PT, R5, R9, RZ ;  /* 0x000000090505d210 */ /* 0x000fe20007ffe0ff */
[----:B------:R-:W1:Y:S01]  /*0a10*/  @!P4 LDC.64 R10, c[0x0][0x398] ;  /* 0x0000e600ff0acb82 */ /* 0x000e620000000a00 */
[----:B------:R-:W-:Y:S01]  /*0a20*/  @!P6 IADD3.X R57, PT, PT, R0, R23, RZ, P0, !PT ;  /* 0x000000170039e210 */ /* 0x000fe200007fe4ff */
[----:B---3--:R-:W-:Y:S01]  /*0a30*/  @!P4 IMAD R2, R21, R30, RZ ;  /* 0x0000001e1502c224 */ /* 0x008fe200078e02ff */
[C---:B------:R-:W-:Y:S02]  /*0a40*/  @!P5 SHF.L.U32 R49, R4.reuse, 0x1, RZ ;  /* 0x000000010431d819 */ /* 0x040fe400000006ff */
[----:B------:R-:W-:Y:S01]  /*0a50*/  @!P5 SHF.L.U64.HI R0, R4, 0x1, R5 ;  /* 0x000000010400d819 */ /* 0x000fe20000010205 */
[----:B------:R-:W-:Y:S01]  /*0a60*/  @!P4 IMAD R9, R13, R31, R2 ;  /* 0x0000001f0d09c224 */ /* 0x000fe200078e0202 */
[----:B------:R-:W-:Y:S01]  /*0a70*/  @!P4 MOV R4, R38 ;  /* 0x000000260004c202 */ /* 0x000fe20000000f00 */
[----:B------:R-:W3:Y:S01]  /*0a80*/  @!P3 LDC.64 R42, c[0x0][0x3a0] ;  /* 0x0000e800ff2abb82 */ /* 0x000ee20000000a00 */
[----:B------:R-:W-:-:S02]  /*0a90*/  @!P4 MOV R5, R37 ;  /* 0x000000250005c202 */ /* 0x000fc40000000f00 */
[----:B--2---:R-:W-:Y:S02]  /*0aa0*/  @!P5 IADD3 R58, P0, PT, R49, R58, RZ ;  /* 0x0000003a313ad210 */ /* 0x004fe40007f1e0ff */
[----:B------:R-:W-:Y:S01]  /*0ab0*/  LOP3.LUT R25, R25, 0xfff7ffff, RZ, 0xc0, !PT ;  /* 0xfff7ffff19197812 */ /* 0x000fe200078ec0ff */
[----:B------:R-:W-:Y:S01]  /*0ac0*/  @!P4 IMAD.WIDE.U32 R4, R13, R30, R4 ;  /* 0x0000001e0d04c225 */ /* 0x000fe200078e0004 */
[C---:B------:R-:W-:Y:S01]  /*0ad0*/  @!P5 IADD3.X R59, PT, PT, R0.reuse, R59, RZ, P0, !PT ;  /* 0x0000003b003bd210 */ /* 0x040fe200007fe4ff */
[----:B------:R-:W2:Y:S01]  /*0ae0*/  @!P3 LDC.64 R12, c[0x0][0x398] ;  /* 0x0000e600ff0cbb82 */ /* 0x000ea20000000a00 */
[----:B----4-:R-:W-:Y:S01]  /*0af0*/  @!P5 IADD3 R48, P0, PT, R49, R26, RZ ;  /* 0x0000001a3130d210 */ /* 0x010fe20007f1e0ff */
[----:B0-----:R-:W-:Y:S01]  /*0b00*/  @!P3 IMAD R2, R17, R18, RZ ;  /* 0x000000121102b224 */ /* 0x001fe200078e02ff */
[----:B------:R-:W-:Y:S02]  /*0b10*/  @!P4 IADD3 R5, PT, PT, R5, R9, RZ ;  /* 0x000000090505c210 */ /* 0x000fe40007ffe0ff */
[----:B------:R-:W-:Y:S01]  /*0b20*/  @!P5 IADD3.X R49, PT, PT, R0, R27, RZ, P0, !PT ;  /* 0x0000001b0031d210 */ /* 0x000fe200007fe4ff */
[----:B------:R-:W-:Y:S01]  /*0b30*/  @!P3 IMAD R9, R15, R19, R2 ;  /* 0x000000130f09b224 */ /* 0x000fe200078e0202 */
[----:B------:R-:W-:-:S02]  /*0b40*/  @!P4 SHF.L.U32 R45, R4, 0x1, RZ ;  /* 0x00000001042dc819 */ /* 0x000fc400000006ff */
[----:B------:R-:W-:Y:S02]  /*0b50*/  @!P4 SHF.L.U64.HI R0, R4, 0x1, R5 ;  /* 0x000000010400c819 */ /* 0x000fe40000010205 */
[----:B------:R-:W-:Y:S02]  /*0b60*/  @!P3 MOV R4, R38 ;  /* 0x000000260004b202 */ /* 0x000fe40000000f00 */
[----:B------:R-:W-:Y:S02]  /*0b70*/  @!P3 MOV R5, R37 ;  /* 0x000000250005b202 */ /* 0x000fe40000000f00 */
[----:B------:R-:W-:Y:S02]  /*0b80*/  @!P4 IADD3 R54, P0, PT, R45, R54, RZ ;  /* 0x000000362d36c210 */ /* 0x000fe40007f1e0ff */
[----:B------:R-:W-:Y:S01]  /*0b90*/  @P3 LOP3.LUT R25, R25, 0x80000, RZ, 0xfc, !PT ;  /* 0x0008000019193812 */ /* 0x000fe200078efcff */
[----:B------:R-:W-:Y:S01]  /*0ba0*/  @!P3 IMAD.WIDE.U32 R4, R15, R18, R4 ;  /* 0x000000120f04b225 */ /* 0x000fe200078e0004 */
[----:B------:R-:W-:-:S02]  /*0bb0*/  @!P4 IADD3.X R55, PT, PT, R0, R55, RZ, P0, !PT ;  /* 0x000000370037c210 */ /* 0x000fc400007fe4ff */
[----:B-1----:R-:W-:Y:S02]  /*0bc0*/  @!P4 IADD3 R44, P0, PT, R45, R10, RZ ;  /* 0x0000000a2d2cc210 */ /* 0x002fe40007f1e0ff */
[----:B------:R-:W-:Y:S02]  /*0bd0*/  @!P3 IADD3 R5, PT, PT, R5, R9, RZ ;  /* 0x000000090505b210 */ /* 0x000fe40007ffe0ff */
[----:B------:R-:W-:Y:S02]  /*0be0*/  @!P3 SHF.L.U32 R41, R4, 0x1, RZ ;  /* 0x000000010429b819 */ /* 0x000fe400000006ff */
[----:B------:R-:W-:Y:S02]  /*0bf0*/  @!P4 IADD3.X R45, PT, PT, R0, R11, RZ, P0, !PT ;  /* 0x0000000b002dc210 */ /* 0x000fe400007fe4ff */
[----:B------:R-:W-:Y:S02]  /*0c00*/  @!P3 SHF.L.U64.HI R4, R4, 0x1, R5 ;  /* 0x000000010404b819 */ /* 0x000fe40000010205 */
[----:B---3--:R-:W-:-:S02]  /*0c10*/  @!P3 IADD3 R42, P0, PT, R41, R42, RZ ;  /* 0x0000002a292ab210 */ /* 0x008fc40007f1e0ff */
[----:B------:R-:W-:Y:S02]  /*0c20*/  IADD3 R9, PT, PT, R29, 0x30, RZ ;  /* 0x000000301d097810 */ /* 0x000fe40007ffe0ff */
[C---:B------:R-:W-:Y:S02]  /*0c30*/  @!P3 IADD3.X R43, PT, PT, R4.reuse, R43, RZ, P0, !PT ;  /* 0x0000002b042bb210 */ /* 0x040fe400007fe4ff */
[----:B--2---:R-:W-:Y:S02]  /*0c40*/  @!P3 IADD3 R40, P0, PT, R41, R12, RZ ;  /* 0x0000000c2928b210 */ /* 0x004fe40007f1e0ff */
[----:B------:R-:W-:Y:S02]  /*0c50*/  SHF.R.S32.HI R5, RZ, 0x1f, R9 ;  /* 0x0000001fff057819 */ /* 0x000fe40000011409 */
[----:B------:R-:W-:Y:S02]  /*0c60*/  @!P3 IADD3.X R41, PT, PT, R4, R13, RZ, P0, !PT ;  /* 0x0000000d0429b210 */ /* 0x000fe400007fe4ff */
[----:B------:R-:W-:-:S02]  /*0c70*/  ISETP.GE.U32.AND P0, PT, R9, UR16, PT ;  /* 0x0000001009007c0c */ /* 0x000fc4000bf06070 */
[----:B------:R-:W-:Y:S02]  /*0c80*/  LOP3.LUT R25, R25, 0xfffbffff, RZ, 0xc0, !PT ;  /* 0xfffbffff19197812 */ /* 0x000fe400078ec0ff */
        /* <DEDUP_REMOVED lines=63> */
[----:B------:R-:W-:-:S04]  /*1080*/  ISETP.GE.AND.EX P1, PT, R5, UR17, PT, P0 ;  /* 0x0000001105007c0c */ /* 0x000fc8000bf26300 */
[----:B------:R-:W-:-:S09]  /*1090*/  P2R R24, PR, RZ, 0x2 ;  /* 0x00000002ff187803 */ /* 0x000fd20000000000 */
        /* <DEDUP_REMOVED lines=51> */
[----:B------:R-:W-:Y:S02]  /*13d0*/  @!P2 IMAD.WIDE.U32 R4, R27, R30, R4 ;  /* 0x0000001e1b04a225 */ /* 0x000fe400078e0004 */
[----:B------:R-:W0:Y:S03]  /*13e0*/  @!P2 LDC.64 R26, c[0x0][0x398] ;  /* 0x0000e600ff1aab82 */ /* 0x000e260000000a00 */
[----:B------:R-:W-:Y:S02]  /*13f0*/  @!P2 IADD3 R5, PT, PT, R5, R31, RZ ;  /* 0x0000001f0505a210 */ /* 0x000fe40007ffe0ff */
[C---:B------:R-:W-:Y:S02]  /*1400*/  @!P2 SHF.L.U32 R47, R4.reuse, 0x1, RZ ;  /* 0x00000001042fa819 */ /* 0x040fe400000006ff */
[----:B------:R-:W-:-:S02]  /*1410*/  @!P2 SHF.L.U64.HI R4, R4, 0x1, R5 ;  /* 0x000000010404a819 */ /* 0x000fc40000010205 */
        /* <DEDUP_REMOVED lines=79> */
[C---:B------:R-:W-:Y:S01]  /*1910*/  @!P4 IMAD R51, R35.reuse, R51, R0 ;  /* 0x000000332333c224 */ /* 0x040fe200078e0200 */
[----:B------:R-:W-:Y:S01]  /*1920*/  P2R R0, PR, RZ, 0x10 ;  /* 0x00000010ff007803 */ /* 0x000fe20000000000 */
        /* <DEDUP_REMOVED lines=15> */
[C---:B------:R-:W-:Y:S02]  /*1a20*/  LOP3.LUT P2, RZ, R25.reuse, 0x1000000, RZ, 0xc0, !PT ;  /* 0x0100000019ff7812 */ /* 0x040fe4000784c0ff */
[----:B------:R-:W-:Y:S01]  /*1a30*/  LOP3.LUT R25, R25, 0xffffff7f, RZ, 0xc0, !PT ;  /* 0xffffff7f19197812 */ /* 0x000fe200078ec0ff */
[----:B------:R-:W1:Y:S10]  /*1a40*/  @!P1 LDC.64 R70, c[0x0][0x3a0] ;  /* 0x0000e800ff469b82 */ /* 0x000e740000000a00 */
[----:B------:R2:W3:Y:S04]  /*1a50*/  @!P2 LDG.E R86, desc[UR10][R66.64] ;  /* 0x0000000a4256a981 */ /* 0x0004e8000c1e1900 */
[----:B------:R4:W3:Y:S01]  /*1a60*/  @!P2 LDG.E R84, desc[UR10][R62.64] ;  /* 0x0000000a3e54a981 */ /* 0x0008e2000c1e1900 */
        /* <DEDUP_REMOVED lines=34> */
[----:B------:R-:W-:Y:S02]  /*1c90*/  IADD3 R69, PT, PT, R29, 0x90, RZ ;  /* 0x000000901d457810 */ /* 0x000fe40007ffe0ff */
[----:B------:R-:W-:Y:S02]  /*1ca0*/  LOP3.LUT P5, RZ, R25, 0x800000, RZ, 0xc0, !PT ;  /* 0x0080000019ff7812 */ /* 0x000fe400078ac0ff */
[----:B------:R-:W-:Y:S02]  /*1cb0*/  SHF.R.S32.HI R51, RZ, 0x1f, R69 ;  /* 0x0000001fff337819 */ /* 0x000fe40000011445 */
[----:B------:R-:W-:Y:S02]  /*1cc0*/  ISETP.GE.U32.AND P0, PT, R69, UR16, PT ;  /* 0x0000001045007c0c */ /* 0x000fe4000bf06070 */
[----:B------:R-:W-:-:S02]  /*1cd0*/  LOP3.LUT R25, R25, 0xffffffbf, RZ, 0xc0, !PT ;  /* 0xffffffbf19197812 */ /* 0x000fc400078ec0ff */
[----:B------:R-:W-:-:S05]  /*1ce0*/  ISETP.GE.AND.EX P6, PT, R51, UR17, PT, P0 ;  /* 0x0000001133007c0c */ /* 0x000fca000bfc6300 */
[----:B------:R-:W3:Y:S04]  /*1cf0*/  @!P5 LDG.E R85, desc[UR10][R64.64] ;  /* 0x0000000a4055d981 */ /* 0x000ee8000c1e1900 */
[----:B------:R-:W3:Y:S04]  /*1d00*/  @!P5 LDG.E R80, desc[UR10][R60.64] ;  /* 0x0000000a3c50d981 */ /* 0x000ee8000c1e1900 */
        /* <DEDUP_REMOVED lines=14> */
[----:B------:R-:W-:-:S05]  /*1df0*/  @!P6 IADD3.X R51, PT, PT, R68, R77, RZ, P0, !PT ;  /* 0x0000004d4433e210 */ /* 0x000fca00007fe4ff */
[----:B------:R-:W3:Y:S01]  /*1e00*/  @!P6 LDG.E R81, desc[UR10][R50.64] ;  /* 0x0000000a3251e981 */ /* 0x000ee2000c1e1900 */
[----:B0-----:R-:W-:-:S04]  /*1e10*/  @!P6 IADD3 R74, P0, PT, R75, R70, RZ ;  /* 0x000000464b4ae210 */ /* 0x001fc80007f1e0ff */
[----:B------:R-:W-:Y:S02]  /*1e20*/  @!P6 IADD3.X R75, PT, PT, R68, R71, RZ, P0, !PT ;  /* 0x00000047444be210 */ /* 0x000fe400007fe4ff */
[----:B------:R-:W-:-:S04]  /*1e30*/  IADD3 R71, PT, PT, R29, 0x98, RZ ;  /* 0x000000981d477810 */ /* 0x000fc80007ffe0ff */
        /* <DEDUP_REMOVED lines=22> */
[----:B------:R-:W-:-:S04]  /*1fa0*/  ISETP.GE.U32.AND P0, PT, R71, UR16, PT ;  /* 0x0000001047007c0c */ /* 0x000fc8000bf06070 */
[----:B------:R-:W-:-:S13]  /*1fb0*/  ISETP.GE.AND.EX P3, PT, R69, UR17, PT, P0 ;  /* 0x0000001145007c0c */ /* 0x000fda000bf66300 */
[----:B------:R-:W0:Y:S08]  /*1fc0*/  @!P3 LDC.64 R76, c[0x0][0x3f8] ;  /* 0x0000fe00ff4cbb82 */ /* 0x000e300000000a00 */
[----:B------:R-:W1:Y:S08]  /*1fd0*/  @!P3 LDC.64 R82, c[0x0][0x3a0] ;  /* 0x0000e800ff52bb82 */ /* 0x000e700000000a00 */
[----:B--2---:R-:W2:Y:S01]  /*1fe0*/  @!P3 LDC.64 R66, c[0x0][0x398] ;  /* 0x0000e600ff42bb82 */ /* 0x004ea20000000a00 */
[----:B0-----:R-:W-:Y:S01]  /*1ff0*/  @!P3 IMAD R68, R69, R76, RZ ;  /* 0x0000004c4544b224 */ /* 0x001fe200078e02ff */
[----:B------:R-:W-:-:S03]  /*2000*/  @!P3 MOV R69, R37 ;  /* 0x000000250045b202 */ /* 0x000fc60000000f00 */
[----:B------:R-:W-:Y:S01]  /*2010*/  @!P3 IMAD R77, R71, R77, R68 ;  /* 0x0000004d474db224 */ /* 0x000fe200078e0244 */
[----:B------:R-:W-:-:S05]  /*2020*/  @!P3 MOV R68, R38 ;  /* 0x000000260044b202 */ /* 0x000fca0000000f00 */
[----:B------:R-:W-:-:S05]  /*2030*/  @!P3 IMAD.WIDE.U32 R68, R71, R76, R68 ;  /* 0x0000004c4744b225 */ /* 0x000fca00078e0044 */
[----:B------:R-:W-:-:S04]  /*2040*/  @!P3 IADD3 R69, PT, PT, R69, R77, RZ ;  /* 0x0000004d4545b210 */ /* 0x000fc80007ffe0ff */
[C---:B------:R-:W-:Y:S02]  /*2050*/  @!P3 SHF.L.U64.HI R70, R68.reuse, 0x1, R69 ;  /* 0x000000014446b819 */ /* 0x040fe40000010245 */
[----:B------:R-:W-:-:S04]  /*2060*/  @!P3 SHF.L.U32 R69, R68, 0x1, RZ ;  /* 0x000000014445b819 */ /* 0x000fc800000006ff */
[----:B-1----:R-:W-:-:S04]  /*2070*/  @!P3 IADD3 R82, P0, PT, R69, R82, RZ ;  /* 0x000000524552b210 */ /* 0x002fc80007f1e0ff */
[----:B------:R-:W-:Y:S02]  /*2080*/  @!P3 IADD3.X R83, PT, PT, R70, R83, RZ, P0, !PT ;  /* 0x000000534653b210 */ /* 0x000fe400007fe4ff */
[----:B--2---:R-:W-:-:S04]  /*2090*/  @!P3 IADD3 R68, P0, PT, R69, R66, RZ ;  /* 0x000000424544b210 */ /* 0x004fc80007f1e0ff */
[----:B------:R-:W-:Y:S02]  /*20a0*/  @!P3 IADD3.X R69, PT, PT, R70, R67, RZ, P0, !PT ;  /* 0x000000434645b210 */ /* 0x000fe400007fe4ff */
[----:B------:R-:W-:Y:S02]  /*20b0*/  IADD3 R67, PT, PT, R29, 0xa8, RZ ;  /* 0x000000a81d437810 */ /* 0x000fe40007ffe0ff */
[----:B------:R-:W-:Y:S02]  /*20c0*/  LOP3.LUT R25, R25, 0xffffffef, RZ, 0xc0, !PT ;  /* 0xffffffef19197812 */ /* 0x000fe400078ec0ff */
[----:B------:R-:W-:Y:S02]  /*20d0*/  SHF.R.S32.HI R71, RZ, 0x1f, R67 ;  /* 0x0000001fff477819 */ /* 0x000fe40000011443 */
[----:B------:R-:W-:Y:S02]  /*20e0*/  ISETP.GE.U32.AND P0, PT, R67, UR16, PT ;  /* 0x0000001043007c0c */ /* 0x000fe4000bf06070 */
[----:B------:R-:W-:-:S02]  /*20f0*/  @P3 LOP3.LUT R25, R25, 0x10, RZ, 0xfc, !PT ;  /* 0x0000001019193812 */ /* 0x000fc400078efcff */
[----:B------:R-:W-:-:S13]  /*2100*/  ISETP.GE.AND.EX P3, PT, R71, UR17, PT, P0 ;  /* 0x0000001147007c0c */ /* 0x000fda000bf66300 */
[----:B------:R-:W0:Y:S01]  /*2110*/  @!P3 LDC.64 R76, c[0x0][0x3f8] ;  /* 0x0000fe00ff4cbb82 */ /* 0x000e220000000a00 */
[----:B------:R-:W-:Y:S01]  /*2120*/  HFMA2 R70, -RZ, RZ, 0, 0 ;  /* 0x00000000ff467431 */ /* 0x000fe200000001ff */
[----:B----4-:R-:W-:-:S05]  /*2130*/  @!P3 MOV R63, R37 ;  /* 0x00000025003fb202 */ /* 0x010fca0000000f00 */
[----:B------:R1:W2:Y:S02]  /*2140*/  @!P1 LDG.E R70, desc[UR10][R6.64] ;  /* 0x0000000a06469981 */ /* 0x0002a4000c1e1900 */
[----:B-1----:R-:W1:Y:S01]  /*2150*/  @!P3 LDC.64 R6, c[0x0][0x398] ;  /* 0x0000e600ff06bb82 */ /* 0x002e620000000a00 */
[----:B0-----:R-:W-:-:S04]  /*2160*/  @!P3 IMAD R62, R71, R76, RZ ;  /* 0x0000004c473eb224 */ /* 0x001fc800078e02ff */
[----:B------:R-:W-:Y:S01]  /*2170*/  @!P3 IMAD R65, R67, R77, R62 ;  /* 0x0000004d4341b224 */ /* 0x000fe200078e023e */
[----:B------:R-:W-:-:S05]  /*2180*/  @!P3 MOV R62, R38 ;  /* 0x00000026003eb202 */ /* 0x000fca0000000f00 */
[----:B------:R-:W-:Y:S02]  /*2190*/  @!P3 IMAD.WIDE.U32 R62, R67, R76, R62 ;  /* 0x0000004c433eb225 */ /* 0x000fe400078e003e */
[----:B------:R-:W0:Y:S03]  /*21a0*/  @!P3 LDC.64 R66, c[0x0][0x3a0] ;  /* 0x0000e800ff42bb82 */ /* 0x000e260000000a00 */
[----:B------:R-:W-:Y:S02]  /*21b0*/  @!P3 IADD3 R63, PT, PT, R63, R65, RZ ;  /* 0x000000413f3fb210 */ /* 0x000fe40007ffe0ff */
[C---:B------:R-:W-:Y:S02]  /*21c0*/  @!P3 SHF.L.U32 R61, R62.reuse, 0x1, RZ ;  /* 0x000000013e3db819 */ /* 0x040fe400000006ff */
[----:B------:R-:W-:Y:S02]  /*21d0*/  @!P3 SHF.L.U64.HI R64, R62, 0x1, R63 ;  /* 0x000000013e40b819 */ /* 0x000fe4000001023f */
[----:B------:R-:W-:-:S02]  /*21e0*/  IADD3 R65, PT, PT, R29, 0xb0, RZ ;  /* 0x000000b01d417810 */ /* 0x000fc40007ffe0ff */
[C---:B------:R-:W-:Y:S02]  /*21f0*/  LOP3.LUT P4, RZ, R25.reuse, 0x200000, RZ, 0xc0, !PT ;  /* 0x0020000019ff7812 */ /* 0x040fe4000788c0ff */
[C---:B------:R-:W-:Y:S02]  /*2200*/  LOP3.LUT P2, RZ, R25.reuse, 0x100000, RZ, 0xc0, !PT ;  /* 0x0010000019ff7812 */ /* 0x040fe4000784c0ff */
[----:B------:R-:W-:Y:S02]  /*2210*/  LOP3.LUT R25, R25, 0xfffffff7, RZ, 0xc0, !PT ;  /* 0xfffffff719197812 */ /* 0x000fe400078ec0ff */
[----:B0-----:R-:W-:-:S07]  /*2220*/  @!P3 IADD3 R62, P0, PT, R61, R66, RZ ;  /* 0x000000423d3eb210 */ /* 0x001fce0007f1e0ff */
[----:B------:R-:W4:Y:S01]  /*2230*/  @!P4 LDG.E R79, desc[UR10][R48.64] ;  /* 0x0000000a304fc981 */ /* 0x000f22000c1e1900 */
[----:B------:R-:W-:-:S03]  /*2240*/  @!P3 IADD3.X R63, PT, PT, R64, R67, RZ, P0, !PT ;  /* 0x00000043403fb210 */ /* 0x000fc600007fe4ff */
[----:B------:R0:W4:Y:S01]  /*2250*/  @!P2 LDG.E R78, desc[UR10][R54.64] ;  /* 0x0000000a364ea981 */ /* 0x000122000c1e1900 */
[----:B-1----:R-:W-:Y:S02]  /*2260*/  @!P3 IADD3 R6, P0, PT, R61, R6, RZ ;  /* 0x000000063d06b210 */ /* 0x002fe40007f1e0ff */
[----:B------:R-:W-:Y:S02]  /*2270*/  SHF.R.S32.HI R67, RZ, 0x1f, R65 ;  /* 0x0000001fff437819 */ /* 0x000fe40000011441 */
[----:B------:R-:W-:Y:S02]  /*2280*/  @!P3 IADD3.X R7, PT, PT, R64, R7, RZ, P0, !PT ;  /* 0x000000074007b210 */ /* 0x000fe400007fe4ff */
[----:B------:R-:W-:Y:S02]  /*2290*/  ISETP.GE.U32.AND P0, PT, R65, UR16, PT ;  /* 0x0000001041007c0c */ /* 0x000fe4000bf06070 */
[----:B------:R-:W-:Y:S02]  /*22a0*/  @P3 LOP3.LUT R25, R25, 0x8, RZ, 0xfc, !PT ;  /* 0x0000000819193812 */ /* 0x000fe400078efcff */
[----:B------:R-:W-:-:S13]  /*22b0*/  ISETP.GE.AND.EX P3, PT, R67, UR17, PT, P0 ;  /* 0x0000001143007c0c */ /* 0x000fda000bf66300 */
[----:B------:R-:W1:Y:S01]  /*22c0*/  @!P3 LDC.64 R76, c[0x0][0x3f8] ;  /* 0x0000fe00ff4cbb82 */ /* 0x000e620000000a00 */
[----:B------:R-:W-:Y:S01]  /*22d0*/  HFMA2 R64, -RZ, RZ, 0, 0 ;  /* 0x00000000ff407431 */ /* 0x000fe200000001ff */
[----:B------:R-:W-:-:S06]  /*22e0*/  MOV R61, RZ ;  /* 0x000000ff003d7202 */ /* 0x000fcc0000000f00 */
[----:B0-----:R-:W0:Y:S01]  /*22f0*/  @!P3 LDC.64 R54, c[0x0][0x398] ;  /* 0x0000e600ff36bb82 */ /* 0x001e220000000a00 */
[----:B------:R-:W4:Y:S04]  /*2300*/  @!P4 LDG.E R61, desc[UR10][R58.64] ;  /* 0x0000000a3a3dc981 */ /* 0x000f28000c1e1900 */
[----:B------:R1:W4:Y:S02]  /*2310*/  @!P1 LDG.E R64, desc[UR10][R56.64] ;  /* 0x0000000a38409981 */ /* 0x000324000c1e1900 */
[----:B-1----:R-:W-:Y:S02]  /*2320*/  @!P3 IMAD R56, R67, R76, RZ ;  /* 0x0000004c4338b224 */ /* 0x002fe400078e02ff */
[----:B------:R-:W1:Y:S01]  /*2330*/  @!P3 LDC.64 R66, c[0x0][0x3a0] ;  /* 0x0000e800ff42bb82 */ /* 0x000e620000000a00 */
[----:B------:R-:W-:Y:S01]  /*2340*/  @!P3 MOV R57, R37 ;  /* 0x000000250039b202 */ /* 0x000fe20000000f00 */
[----:B------:R-:W-:Y:S01]  /*2350*/  @!P3 IMAD R59, R65, R77, R56 ;  /* 0x0000004d413bb224 */ /* 0x000fe200078e0238 */
[----:B------:R-:W-:-:S05]  /*2360*/  @!P3 MOV R56, R38 ;  /* 0x000000260038b202 */ /* 0x000fca0000000f00 */
[----:B------:R-:W-:-:S05]  /*2370*/  @!P3 IMAD.WIDE.U32 R56, R65, R76, R56 ;  /* 0x0000004c4138b225 */ /* 0x000fca00078e0038 */
[----:B------:R-:W-:Y:S02]  /*2380*/  @!P3 IADD3 R57, PT, PT, R57, R59, RZ ;  /* 0x0000003b3939b210 */ /* 0x000fe40007ffe0ff */
[C---:B------:R-:W-:Y:S02]  /*2390*/  @!P3 SHF.L.U32 R49, R56.reuse, 0x1, RZ ;  /* 0x000000013831b819 */ /* 0x040fe400000006ff */
[----:B------:R-:W-:Y:S02]  /*23a0*/  @!P3 SHF.L.U64.HI R58, R56, 0x1, R57 ;  /* 0x00000001383ab819 */ /* 0x000fe40000010239 */
[----:B-1----:R-:W-:-:S04]  /*23b0*/  @!P3 IADD3 R56, P0, PT, R49, R66, RZ ;  /* 0x000000423138b210 */ /* 0x002fc80007f1e0ff */
[C---:B------:R-:W-:Y:S02]  /*23c0*/  @!P3 IADD3.X R57, PT, PT, R58.reuse, R67, RZ, P0, !PT ;  /* 0x000000433a39b210 */ /* 0x040fe400007fe4ff */
[----:B0-----:R-:W-:Y:S02]  /*23d0*/  @!P3 IADD3 R54, P0, PT, R49, R54, RZ ;  /* 0x000000363136b210 */ /* 0x001fe40007f1e0ff */
[----:B------:R-:W-:Y:S02]  /*23e0*/  IADD3 R49, PT, PT, R29, 0xb8, RZ ;  /* 0x000000b81d317810 */ /* 0x000fe40007ffe0ff */
[----:B------:R-:W-:Y:S02]  /*23f0*/  @!P3 IADD3.X R55, PT, PT, R58, R55, RZ, P0, !PT ;  /* 0x000000373a37b210 */ /* 0x000fe400007fe4ff */
[----:B------:R-:W-:Y:S02]  /*2400*/  SHF.R.S32.HI R59, RZ, 0x1f, R49 ;  /* 0x0000001fff3b7819 */ /* 0x000fe40000011431 */
[----:B------:R-:W-:-:S04]  /*2410*/  ISETP.GE.U32.AND P0, PT, R49, UR16, PT ;  /* 0x0000001031007c0c */ /* 0x000fc8000bf06070 */
[----:B------:R-:W-:Y:S02]  /*2420*/  ISETP.GE.AND.EX P4, PT, R59, UR17, PT, P0 ;  /* 0x000000113b007c0c */ /* 0x000fe4000bf86300 */
[----:B------:R-:W-:-:S11]  /*2430*/  LOP3.LUT P5, RZ, R25, 0x80000, RZ, 0xc0, !PT ;  /* 0x0008000019ff7812 */ /* 0x000fd600078ac0ff */
[----:B------:R-:W0:Y:S01]  /*2440*/  @!P4 LDC.64 R108, c[0x0][0x3f8] ;  /* 0x0000fe00ff6ccb82 */ /* 0x000e220000000a00 */
[----:B------:R-:W-:Y:S01]  /*2450*/  HFMA2 R71, -RZ, RZ, 0, 0 ;  /* 0x00000000ff477431 */ /* 0x000fe200000001ff */
[----:B------:R-:W-:Y:S02]  /*2460*/  CS2R R66, SRZ ;  /* 0x0000000000427805 */ /* 0x000fe4000001ff00 */
[----:B------:R-:W-:Y:S02]  /*2470*/  LOP3.LUT P1, RZ, R25, 0x40000, RZ, 0xc0, !PT ;  /* 0x0004000019ff7812 */ /* 0x000fe4000782c0ff */
[----:B------:R-:W-:Y:S01]  /*2480*/  CS2R R76, SRZ ;  /* 0x00000000004c7805 */ /* 0x000fe2000001ff00 */
[----:B------:R-:W4:Y:S04]  /*2490*/  @!P5 LDG.E R72, desc[UR10][R40.64] ;  /* 0x0000000a2848d981 */ /* 0x000f28000c1e1900 */
[----:B------:R-:W4:Y:S04]  /*24a0*/  @!P2 LDG.E R67, desc[UR10][R44.64] ;  /* 0x0000000a2c43a981 */ /* 0x000f28000c1e1900 */
[----:B------:R1:W4:Y:S04]  /*24b0*/  @!P5 LDG.E R71, desc[UR10][R42.64] ;  /* 0x0000000a2a47d981 */ /* 0x000328000c1e1900 */
[----:B------:R3:W4:Y:S04]  /*24c0*/  @!P1 LDG.E R77, desc[UR10][R8.64] ;  /* 0x0000000a084d9981 */ /* 0x000728000c1e1900 */
[----:B------:R2:W4:Y:S01]  /*24d0*/  @!P1 LDG.E R66, desc[UR10][R32.64] ;  /* 0x0000000a20429981 */ /* 0x000522000c1e1900 */
[----:B-1----:R-:W-:Y:S01]  /*24e0*/  @!P4 MOV R42, R38 ;  /* 0x00000026002ac202 */ /* 0x002fe20000000f00 */
[-C--:B0-----:R-:W-:Y:S01]  /*24f0*/  @!P4 IMAD R44, R59, R108.reuse, RZ ;  /* 0x0000006c3b2cc224 */ /* 0x081fe200078e02ff */
[----:B------:R-:W-:Y:S01]  /*2500*/  @!P4 MOV R43, R37 ;  /* 0x00000025002bc202 */ /* 0x000fe20000000f00 */
[----:B------:R-:W-:Y:S01]  /*2510*/  HFMA2 R65, -RZ, RZ, 0, 0 ;  /* 0x00000000ff417431 */ /* 0x000fe200000001ff */
[----:B---3--:R-:W0:Y:S01]  /*2520*/  @!P4 LDC.64 R8, c[0x0][0x398] ;  /* 0x0000e600ff08cb82 */ /* 0x008e220000000a00 */
[----:B------:R-:W-:Y:S01]  /*2530*/  @!P4 IMAD R45, R49, R109, R44 ;  /* 0x0000006d312dc224 */ /* 0x000fe200078e022c */
[----:B------:R-:W-:Y:S01]  /*2540*/  LOP3.LUT R25, R25, 0xfffffffb, RZ, 0xc0, !PT ;  /* 0xfffffffb19197812 */ /* 0x000fe200078ec0ff */
[----:B------:R-:W-:Y:S01]  /*2550*/  @!P4 IMAD.WIDE.U32 R42, R49, R108, R42 ;  /* 0x0000006c312ac225 */ /* 0x000fe200078e002a */
[----:B------:R-:W3:Y:S04]  /*2560*/  @!P6 LDG.E R76, desc[UR10][R74.64] ;  /* 0x0000000a4a4ce981 */ /* 0x000ee8000c1e1900 */
[----:B------:R-:W1:Y:S01]  /*2570*/  @!P4 LDC.64 R48, c[0x0][0x3a0] ;  /* 0x0000e800ff30cb82 */ /* 0x000e620000000a00 */
[----:B------:R-:W-:-:S04]  /*2580*/  @!P4 IADD3 R43, PT, PT, R43, R45, RZ ;  /* 0x0000002d2b2bc210 */ /* 0x000fc80007ffe0ff */
[C---:B------:R-:W-:Y:S02]  /*2590*/  @!P4 SHF.L.U64.HI R44, R42.reuse, 0x1, R43 ;  /* 0x000000012a2cc819 */ /* 0x040fe4000001022b */
[----:B------:R-:W-:Y:S02]  /*25a0*/  @!P4 SHF.L.U32 R43, R42, 0x1, RZ ;  /* 0x000000012a2bc819 */ /* 0x000fe400000006ff */
[----:B------:R-:W-:Y:S02]  /*25b0*/  IADD3 R41, PT, PT, R29, 0xc0, RZ ;  /* 0x000000c01d297810 */ /* 0x000fe40007ffe0ff */
[----:B-1----:R-:W-:-:S04]  /*25c0*/  @!P4 IADD3 R48, P0, PT, R43, R48, RZ ;  /* 0x000000302b30c210 */ /* 0x002fc80007f1e0ff */
[C---:B------:R-:W-:Y:S02]  /*25d0*/  @!P4 IADD3.X R49, PT, PT, R44.reuse, R49, RZ, P0, !PT ;  /* 0x000000312c31c210 */ /* 0x040fe400007fe4ff */
[----:B0-----:R-:W-:Y:S02]  /*25e0*/  @!P4 IADD3 R8, P0, PT, R43, R8, RZ ;  /* 0x000000082b08c210 */ /* 0x001fe40007f1e0ff */
[----:B------:R-:W-:Y:S02]  /*25f0*/  SHF.R.S32.HI R43, RZ, 0x1f, R41 ;  /* 0x0000001fff2b7819 */ /* 0x000fe40000011429 */
[----:B------:R-:W-:Y:S02]  /*2600*/  @!P4 IADD3.X R9, PT, PT, R44, R9, RZ, P0, !PT ;  /* 0x000000092c09c210 */ /* 0x000fe400007fe4ff */
[----:B------:R-:W-:-:S04]  /*2610*/  ISETP.GE.U32.AND P0, PT, R41, UR16, PT ;  /* 0x0000001029007c0c */ /* 0x000fc8000bf06070 */
[----:B------:R-:W-:Y:S02]  /*2620*/  ISETP.GE.AND.EX P1, PT, R43, UR17, PT, P0 ;  /* 0x000000112b007c0c */ /* 0x000fe4000bf26300 */
[----:B------:R-:W-:-:S04]  /*2630*/  @P3 LOP3.LUT R25, R25, 0x4, RZ, 0xfc, !PT ;  /* 0x0000000419193812 */ /* 0x000fc800078efcff */
[----:B------:R-:W-:-:S07]  /*2640*/  LOP3.LUT P3, RZ, R25, 0x20000, RZ, 0xc0, !PT ;  /* 0x0002000019ff7812 */ /* 0x000fce000786c0ff */
[----:B------:R-:W0:Y:S01]  /*2650*/  @!P1 LDC.64 R108, c[0x0][0x3f8] ;  /* 0x0000fe00ff6c9b82 */ /* 0x000e220000000a00 */
[----:B------:R-:W-:Y:S02]  /*2660*/  LOP3.LUT P2, RZ, R25, 0x10000, RZ, 0xc0, !PT ;  /* 0x0001000019ff7812 */ /* 0x000fe4000784c0ff */
[----:B------:R-:W-:Y:S02]  /*2670*/  CS2R R44, SRZ ;  /* 0x00000000002c7805 */ /* 0x000fe4000001ff00 */
[----:B------:R-:W-:Y:S01]  /*2680*/  MOV R59, RZ ;  /* 0x000000ff003b7202 */ /* 0x000fe20000000f00 */
[----:B------:R1:W3:Y:S01]  /*2690*/  @!P3 LDG.E R65, desc[UR10][R22.64] ;  /* 0x0000000a1641b981 */ /* 0x0002e2000c1e1900 */
[----:B--2---:R-:W-:Y:S02]  /*26a0*/  @!P1 MOV R32, R38 ;  /* 0x0000002600209202 */ /* 0x004fe40000000f00 */
[----:B------:R-:W-:Y:S02]  /*26b0*/  @!P1 MOV R33, R37 ;  /* 0x0000002500219202 */ /* 0x000fe40000000f00 */
[----:B------:R-:W2:Y:S01]  /*26c0*/  @!P3 LDG.E R59, desc[UR10][R10.64] ;  /* 0x0000000a0a3bb981 */ /* 0x000ea2000c1e1900 */
[----:B------:R-:W-:-:S03]  /*26d0*/  ISETP.NE.AND P3, PT, R28, RZ, PT ;  /* 0x000000ff1c00720c */ /* 0x000fc60003f65270 */
[----:B------:R1:W3:Y:S02]  /*26e0*/  @!P2 LDG.E R44, desc[UR10][R12.64] ;  /* 0x0000000a0c2ca981 */ /* 0x0002e4000c1e1900 */
[----:B-1----:R-:W1:Y:S08]  /*26f0*/  @!P1 LDC.64 R22, c[0x0][0x3a0] ;  /* 0x0000e800ff169b82 */ /* 0x002e700000000a00 */
[----:B------:R-:W1:Y:S01]  /*2700*/  @!P1 LDC.64 R12, c[0x0][0x398] ;  /* 0x0000e600ff0c9b82 */ /* 0x000e620000000a00 */
[----:B0-----:R-:W-:-:S02]  /*2710*/  @!P1 IMAD R28, R43, R108, RZ ;  /* 0x0000006c2b1c9224 */ /* 0x001fc400078e02ff */
[----:B------:R-:W-:-:S04]  /*2720*/  @!P1 IMAD.WIDE.U32 R32, R41, R108, R32 ;  /* 0x0000006c29209225 */ /* 0x000fc800078e0020 */
[----:B------:R-:W-:-:S05]  /*2730*/  @!P1 IMAD R43, R41, R109, R28 ;  /* 0x0000006d292b9224 */ /* 0x000fca00078e021c */
[----:B------:R-:W-:-:S04]  /*2740*/  @!P1 IADD3 R33, PT, PT, R33, R43, RZ ;  /* 0x0000002b21219210 */ /* 0x000fc80007ffe0ff */
[C---:B------:R-:W-:Y:S02]  /*2750*/  @!P1 SHF.L.U64.HI R28, R32.reuse, 0x1, R33 ;  /* 0x00000001201c9819 */ /* 0x040fe40000010221 */
[----:B------:R-:W-:-:S04]  /*2760*/  @!P1 SHF.L.U32 R33, R32, 0x1, RZ ;  /* 0x0000000120219819 */ /* 0x000fc800000006ff */
[----:B-1----:R-:W-:-:S04]  /*2770*/  @!P1 IADD3 R10, P0, PT, R33, R22, RZ ;  /* 0x00000016210a9210 */ /* 0x002fc80007f1e0ff */
[C---:B------:R-:W-:Y:S02]  /*2780*/  @!P1 IADD3.X R11, PT, PT, R28.reuse, R23, RZ, P0, !PT ;  /* 0x000000171c0b9210 */ /* 0x040fe400007fe4ff */
[----:B------:R-:W-:Y:S02]  /*2790*/  @!P1 IADD3 R12, P0, PT, R33, R12, RZ ;  /* 0x0000000c210c9210 */ /* 0x000fe40007f1e0ff */
[----:B------:R-:W-:Y:S02]  /*27a0*/  IADD3 R23, PT, PT, R29, 0xc8, RZ ;  /* 0x000000c81d177810 */ /* 0x000fe40007ffe0ff */
[----:B------:R-:W-:Y:S02]  /*27b0*/  @!P1 IADD3.X R13, PT, PT, R28, R13, RZ, P0, !PT ;  /* 0x0000000d1c0d9210 */ /* 0x000fe400007fe4ff */
[----:B------:R-:W-:Y:S02]  /*27c0*/  SHF.R.S32.HI R41, RZ, 0x1f, R23 ;  /* 0x0000001fff297819 */ /* 0x000fe40000011417 */
[----:B------:R-:W-:-:S04]  /*27d0*/  ISETP.GE.U32.AND P0, PT, R23, UR16, PT ;  /* 0x0000001017007c0c */ /* 0x000fc8000bf06070 */
[----:B------:R-:W-:Y:S02]  /*27e0*/  ISETP.GE.AND.EX P0, PT, R41, UR17, PT, P0 ;  /* 0x0000001129007c0c */ /* 0x000fe4000bf06300 */
[----:B------:R-:W-:-:S04]  /*27f0*/  LOP3.LUT R25, R25, 0xfffffffd, RZ, 0xc0, !PT ;  /* 0xfffffffd19197812 */ /* 0x000fc800078ec0ff */
[----:B------:R-:W-:-:S04]  /*2800*/  @P4 LOP3.LUT R25, R25, 0x2, RZ, 0xfc, !PT ;  /* 0x0000000219194812 */ /* 0x000fc800078efcff */
[C---:B------:R-:W-:Y:S02]  /*2810*/  LOP3.LUT P4, RZ, R25.reuse, 0x4000, RZ, 0xc0, !PT ;  /* 0x0000400019ff7812 */ /* 0x040fe4000788c0ff */
[----:B------:R-:W-:Y:S01]  /*2820*/  LOP3.LUT R25, R25, 0xfffffffe, RZ, 0xc0, !PT ;  /* 0xfffffffe19197812 */ /* 0x000fe200078ec0ff */
[----:B------:R-:W0:Y:S03]  /*2830*/  @!P0 LDC.64 R108, c[0x0][0x3f8] ;  /* 0x0000fe00ff6c8b82 */ /* 0x000e260000000a00 */
[----:B------:R-:W-:Y:S02]  /*2840*/  @P1 LOP3.LUT R25, R25, 0x1, RZ, 0xfc, !PT ;  /* 0x0000000119191812 */ /* 0x000fe400078efcff */
[----:B------:R-:W-:Y:S02]  /*2850*/  ISETP.NE.AND P1, PT, R24, RZ, PT ;  /* 0x000000ff1800720c */ /* 0x000fe40003f25270 */
[----:B------:R-:W-:-:S02]  /*2860*/  CS2R R32, SRZ ;  /* 0x0000000000207805 */ /* 0x000fc4000001ff00 */
[----:B------:R-:W-:-:S06]  /*2870*/  CS2R R42, SRZ ;  /* 0x00000000002a7805 */ /* 0x000fcc000001ff00 */
[----:B------:R1:W3:Y:S04]  /*2880*/  @!P2 LDG.E R42, desc[UR10][R20.64] ;  /* 0x0000000a142aa981 */ /* 0x0002e8000c1e1900 */
[----:B------:R1:W3:Y:S01]  /*2890*/  @!P1 LDG.E R33, desc[UR10][R18.64] ;  /* 0x0000000a12219981 */ /* 0x0002e2000c1e1900 */
[----:B------:R-:W-:-:S03]  /*28a0*/  ISETP.NE.AND P2, PT, R2, RZ, PT ;  /* 0x000000ff0200720c */ /* 0x000fc60003f45270 */
[----:B------:R0:W3:Y:S01]  /*28b0*/  @!P4 LDG.E R43, desc[UR10][R16.64] ;  /* 0x0000000a102bc981 */ /* 0x0000e2000c1e1900 */
[----:B-1----:R-:W-:-:S03]  /*28c0*/  @!P0 MOV R20, R38 ;  /* 0x0000002600148202 */ /* 0x002fc60000000f00 */
[----:B------:R1:W3:Y:S01]  /*28d0*/  @!P1 LDG.E R45, desc[UR10][R14.64] ;  /* 0x0000000a0e2d9981 */ /* 0x0002e2000c1e1900 */
[----:B------:R-:W1:Y:S01]  /*28e0*/  @!P0 LDC.64 R18, c[0x0][0x3a0] ;  /* 0x0000e800ff128b82 */ /* 0x000e620000000a00 */
[----:B------:R-:W-:Y:S01]  /*28f0*/  @!P0 MOV R21, R37 ;  /* 0x0000002500158202 */ /* 0x000fe20000000f00 */
[----:B0-----:R-:W-:-:S06]  /*2900*/  @!P0 IMAD R2, R41, R108, RZ ;  /* 0x0000006c29028224 */ /* 0x001fcc00078e02ff */
[----:B------:R-:W0:Y:S01]  /*2910*/  @!P0 LDC.64 R16, c[0x0][0x398] ;  /* 0x0000e600ff108b82 */ /* 0x000e220000000a00 */
[C---:B------:R-:W-:Y:S02]  /*2920*/  @!P0 IMAD R41, R23.reuse, R109, R2 ;  /* 0x0000006d17298224 */ /* 0x040fe400078e0202 */
[----:B------:R-:W-:-:S05]  /*2930*/  @!P0 IMAD.WIDE.U32 R20, R23, R108, R20 ;  /* 0x0000006c17148225 */ /* 0x000fca00078e0014 */
[----:B------:R-:W-:-:S04]  /*2940*/  @!P0 IADD3 R21, PT, PT, R21, R41, RZ ;  /* 0x0000002915158210 */ /* 0x000fc80007ffe0ff */
[C---:B------:R-:W-:Y:S02]  /*2950*/  @!P0 SHF.L.U64.HI R2, R20.reuse, 0x1, R21 ;  /* 0x0000000114028819 */ /* 0x040fe40000010215 */
[----:B------:R-:W-:-:S04]  /*2960*/  @!P0 SHF.L.U32 R21, R20, 0x1, RZ ;  /* 0x0000000114158819 */ /* 0x000fc800000006ff */
[----:B-1----:R-:W-:-:S04]  /*2970*/  @!P0 IADD3 R14, P1, PT, R21, R18, RZ ;  /* 0x00000012150e8210 */ /* 0x002fc80007f3e0ff */
[C---:B------:R-:W-:Y:S02]  /*2980*/  @!P0 IADD3.X R15, PT, PT, R2.reuse, R19, RZ, P1, !PT ;  /* 0x00000013020f8210 */ /* 0x040fe40000ffe4ff */
[----:B0-----:R-:W-:Y:S02]  /*2990*/  @!P0 IADD3 R16, P1, PT, R21, R16, RZ ;  /* 0x0000001015108210 */ /* 0x001fe40007f3e0ff */
[----:B------:R-:W-:Y:S02]  /*29a0*/  IADD3 R21, PT, PT, R29, 0xd0, RZ ;  /* 0x000000d01d157810 */ /* 0x000fe40007ffe0ff */
[----:B------:R-:W-:Y:S02]  /*29b0*/  ISETP.NE.AND P5, PT, R73, RZ, PT ;  /* 0x000000ff4900720c */ /* 0x000fe40003fa5270 */
[----:B------:R-:W-:Y:S02]  /*29c0*/  @!P0 IADD3.X R17, PT, PT, R2, R17, RZ, P1, !PT ;  /* 0x0000001102118210 */ /* 0x000fe40000ffe4ff */
[----:B------:R-:W-:-:S02]  /*29d0*/  SHF.R.S32.HI R73, RZ, 0x1f, R21 ;  /* 0x0000001fff497819 */ /* 0x000fc40000011415 */
[----:B------:R-:W-:-:S04]  /*29e0*/  ISETP.GE.U32.AND P1, PT, R21, UR16, PT ;  /* 0x0000001015007c0c */ /* 0x000fc8000bf26070 */
[----:B------:R-:W-:Y:S02]  /*29f0*/  ISETP.GE.AND.EX P1, PT, R73, UR17, PT, P1 ;  /* 0x0000001149007c0c */ /* 0x000fe4000bf26310 */
[----:B------:R-:W-:-:S06]  /*2a00*/  CS2R R22, SRZ ;  /* 0x0000000000167805 */ /* 0x000fcc000001ff00 */
[----:B------:R0:W3:Y:S01]  /*2a10*/  @!P4 LDG.E R23, desc[UR10][R106.64] ;  /* 0x0000000a6a17c981 */ /* 0x0000e2000c1e1900 */
[----:B------:R-:W-:Y:S01]  /*2a20*/  HFMA2 R20, -RZ, RZ, 0, 0 ;  /* 0x00000000ff147431 */ /* 0x000fe200000001ff */
[----:B------:R-:W-:Y:S02]  /*2a30*/  CS2R R18, SRZ ;  /* 0x0000000000127805 */ /* 0x000fe4000001ff00 */
[----:B------:R-:W3:Y:S01]  /*2a40*/  @!P3 LDG.E R22, desc[UR10][R30.64] ;  /* 0x0000000a1e16b981 */ /* 0x000ee2000c1e1900 */
[----:B------:R-:W1:Y:S08]  /*2a50*/  @!P1 LDC.64 R108, c[0x0][0x3a0] ;  /* 0x0000e800ff6c9b82 */ /* 0x000e700000000a00 */
[----:B0-----:R-:W0:Y:S01]  /*2a60*/  @!P1 LDC.64 R106, c[0x0][0x3f8] ;  /* 0x0000fe00ff6a9b82 */ /* 0x001e220000000a00 */
[----:B------:R-:W-:Y:S01]  /*2a70*/  ISETP.NE.AND P4, PT, R0, RZ, PT ;  /* 0x000000ff0000720c */ /* 0x000fe20003f85270 */
[----:B------:R4:W3:Y:S04]  /*2a80*/  @!P3 LDG.E R20, desc[UR10][R26.64] ;  /* 0x0000000a1a14b981 */ /* 0x0008e8000c1e1900 */
[----:B------:R-:W3:Y:S04]  /*2a90*/  @!P2 LDG.E R19, desc[UR10][R104.64] ;  /* 0x0000000a6813a981 */ /* 0x000ee8000c1e1900 */
[----:B------:R2:W3:Y:S01]  /*2aa0*/  @!P2 LDG.E R18, desc[UR10][R46.64] ;  /* 0x0000000a2e12a981 */ /* 0x0004e2000c1e1900 */
[----:B----4-:R-:W-:-:S02]  /*2ab0*/  @!P1 MOV R26, R38 ;  /* 0x00000026001a9202 */ /* 0x010fc40000000f00 */
[----:B------:R-:W-:Y:S01]  /*2ac0*/  @!P1 MOV R27, R37 ;  /* 0x00000025001b9202 */ /* 0x000fe20000000f00 */
[----:B------:R-:W-:Y:S01]  /*2ad0*/  HFMA2 R28, -RZ, RZ, 0, 0 ;  /* 0x00000000ff1c7431 */ /* 0x000fe200000001ff */
[----:B------:R-:W-:Y:S01]  /*2ae0*/  P2R R41, PR, RZ, 0x1 ;  /* 0x00000001ff297803 */ /* 0x000fe20000000000 */
[----:B------:R-:W-:Y:S01]  /*2af0*/  HFMA2 R24, -RZ, RZ, 0, 0 ;  /* 0x00000000ff187431 */ /* 0x000fe200000001ff */
[----:B------:R-:W4:Y:S01]  /*2b00*/  @!P4 LDG.E R32, desc[UR10][R34.64] ;  /* 0x0000000a2220c981 */ /* 0x000f22000c1e1900 */
[----:B0-----:R-:W-:-:S04]  /*2b10*/  @!P1 IMAD R0, R73, R106, RZ ;  /* 0x0000006a49009224 */ /* 0x001fc800078e02ff */
[C---:B------:R-:W-:Y:S02]  /*2b20*/  @!P1 IMAD R73, R21.reuse, R107, R0 ;  /* 0x0000006b15499224 */ /* 0x040fe400078e0200 */
[----:B------:R-:W-:-:S05]  /*2b30*/  @!P1 IMAD.WIDE.U32 R106, R21, R106, R26 ;  /* 0x0000006a156a9225 */ /* 0x000fca00078e001a */
[----:B------:R-:W-:-:S04]  /*2b40*/  @!P1 IADD3 R21, PT, PT, R107, R73, RZ ;  /* 0x000000496b159210 */ /* 0x000fc80007ffe0ff */
[C---:B------:R-:W-:Y:S02]  /*2b50*/  @!P1 SHF.L.U64.HI R0, R106.reuse, 0x1, R21 ;  /* 0x000000016a009819 */ /* 0x040fe40000010215 */
[----:B------:R-:W-:Y:S02]  /*2b60*/  @!P1 SHF.L.U32 R21, R106, 0x1, RZ ;  /* 0x000000016a159819 */ /* 0x000fe400000006ff */
[----:B------:R-:W0:Y:S02]  /*2b70*/  @!P1 LDC.64 R106, c[0x0][0x398] ;  /* 0x0000e600ff6a9b82 */ /* 0x000e240000000a00 */
        /* <DEDUP_REMOVED lines=8> */
[----:B--2---:R-:W-:Y:S02]  /*2c00*/  P2R R46, PR, RZ, 0x2 ;  /* 0x00000002ff2e7803 */ /* 0x004fe40000000000 */
[----:B------:R-:W-:-:S09]  /*2c10*/  LOP3.LUT P1, RZ, R25, 0x400, RZ, 0xc0, !PT ;  /* 0x0000040019ff7812 */ /* 0x000fd2000782c0ff */
[----:B------:R-:W0:Y:S01]  /*2c20*/  @!P2 LDC.64 R30, c[0x0][0x3f8] ;  /* 0x0000fe00ff1eab82 */ /* 0x000e220000000a00 */
[----:B------:R-:W-:-:S03]  /*2c30*/  LOP3.LUT P0, RZ, R25, 0x800, RZ, 0xc0, !PT ;  /* 0x0000080019ff7812 */ /* 0x000fc6000780c0ff */
[----:B------:R1:W2:Y:S04]  /*2c40*/  @!P1 LDG.E R28, desc[UR10][R102.64] ;  /* 0x0000000a661c9981 */ /* 0x0002a8000c1e1900 */
[----:B------:R-:W0:Y:S06]  /*2c50*/  @!P2 LDC.64 R104, c[0x0][0x3a0] ;  /* 0x0000e800ff68ab82 */ /* 0x000e2c0000000a00 */
[----:B------:R1:W4:Y:S02]  /*2c60*/  @!P0 LDG.E R24, desc[UR10][R100.64] ;  /* 0x0000000a64188981 */ /* 0x000324000c1e1900 */
[----:B-1----:R-:W1:Y:S01]  /*2c70*/  @!P2 LDC.64 R102, c[0x0][0x398] ;  /* 0x0000e600ff66ab82 */ /* 0x002e620000000a00 */
[----:B------:R-:W-:Y:S01]  /*2c80*/  @!P2 MOV R100, R38 ;  /* 0x000000260064a202 */ /* 0x000fe20000000f00 */
[----:B0-----:R-:W-:Y:S01]  /*2c90*/  @!P2 IMAD R0, R27, R30, RZ ;  /* 0x0000001e1b00a224 */ /* 0x001fe200078e02ff */
[----:B------:R-:W-:-:S03]  /*2ca0*/  @!P2 MOV R101, R37 ;  /* 0x000000250065a202 */ /* 0x000fc60000000f00 */
[C---:B------:R-:W-:Y:S02]  /*2cb0*/  @!P2 IMAD R31, R21.reuse, R31, R0 ;  /* 0x0000001f151fa224 */ /* 0x040fe400078e0200 */
[----:B------:R-:W-:-:S05]  /*2cc0*/  @!P2 IMAD.WIDE.U32 R100, R21, R30, R100 ;  /* 0x0000001e1564a225 */ /* 0x000fca00078e0064 */
[----:B------:R-:W-:Y:S02]  /*2cd0*/  @!P2 IADD3 R21, PT, PT, R101, R31, RZ ;  /* 0x0000001f6515a210 */ /* 0x000fe40007ffe0ff */
[C---:B------:R-:W-:Y:S02]  /*2ce0*/  @!P2 SHF.L.U32 R101, R100.reuse, 0x1, RZ ;  /* 0x000000016465a819 */ /* 0x040fe400000006ff */
[----:B------:R-:W-:Y:S02]  /*2cf0*/  @!P2 SHF.L.U64.HI R0, R100, 0x1, R21 ;  /* 0x000000016400a819 */ /* 0x000fe40000010215 */
[----:B------:R-:W-:Y:S02]  /*2d00*/  @!P2 IADD3 R104, P3, PT, R101, R104, RZ ;  /* 0x000000686568a210 */ /* 0x000fe40007f7e0ff */
[----:B------:R-:W-:Y:S02]  /*2d10*/  IADD3 R27, PT, PT, R29, 0xe0, RZ ;  /* 0x000000e01d1b7810 */ /* 0x000fe40007ffe0ff */
[----:B------:R-:W-:-:S02]  /*2d20*/  @!P2 IADD3.X R105, PT, PT, R0, R105, RZ, P3, !PT ;  /* 0x000000690069a210 */ /* 0x000fc40001ffe4ff */
[----:B-1----:R-:W-:Y:S02]  /*2d30*/  @!P2 IADD3 R102, P3, PT, R101, R102, RZ ;  /* 0x000000666566a210 */ /* 0x002fe40007f7e0ff */
[----:B------:R-:W-:Y:S02]  /*2d40*/  SHF.R.S32.HI R31, RZ, 0x1f, R27 ;  /* 0x0000001fff1f7819 */ /* 0x000fe4000001141b */
[----:B------:R-:W-:Y:S02]  /*2d50*/  @!P2 IADD3.X R103, PT, PT, R0, R103, RZ, P3, !PT ;  /* 0x000000670067a210 */ /* 0x000fe40001ffe4ff */
[----:B------:R-:W-:Y:S02]  /*2d60*/  ISETP.GE.U32.AND P3, PT, R27, UR16, PT ;  /* 0x000000101b007c0c */ /* 0x000fe4000bf66070 */
[----:B------:R-:W-:Y:S02]  /*2d70*/  P2R R21, PR, RZ, 0x4 ;  /* 0x00000004ff157803 */ /* 0x000fe40000000000 */
[----:B------:R-:W-:-:S02]  /*2d80*/  LOP3.LUT P2, RZ, R25, 0x100, RZ, 0xc0, !PT ;  /* 0x0000010019ff7812 */ /* 0x000fc4000784c0ff */
[----:B------:R-:W-:Y:S01]  /*2d90*/  ISETP.GE.AND.EX P3, PT, R31, UR17, PT, P3 ;  /* 0x000000111f007c0c */ /* 0x000fe2000bf66330 */
[----:B------:R-:W-:-:S10]  /*2da0*/  HFMA2 R0, -RZ, RZ, 0, 0 ;  /* 0x00000000ff007431 */ /* 0x000fd400000001ff */
[----:B------:R0:W2:Y:S01]  /*2db0*/  @!P2 LDG.E R0, desc[UR10][R4.64] ;  /* 0x0000000a0400a981 */ /* 0x0000a2000c1e1900 */
[----:B------:R-:W-:Y:S01]  /*2dc0*/  MOV R34, RZ ;  /* 0x000000ff00227202 */ /* 0x000fe20000000f00 */
[----:B------:R-:W1:Y:S05]  /*2dd0*/  @!P3 LDC.64 R100, c[0x0][0x398] ;  /* 0x0000e600ff64bb82 */ /* 0x000e6a0000000a00 */
[----:B------:R0:W2:Y:S03]  /*2de0*/  @!P4 LDG.E R34, desc[UR10][R52.64] ;  /* 0x0000000a3422c981 */ /* 0x0000a6000c1e1900 */
[----:B0-----:R-:W0:Y:S01]  /*2df0*/  @!P3 LDC.64 R4, c[0x0][0x3f8] ;  /* 0x0000fe00ff04bb82 */ /* 0x001e220000000a00 */
[----:B------:R-:W-:-:S02]  /*2e00*/  @!P3 MOV R52, R38 ;  /* 0x000000260034b202 */ /* 0x000fc40000000f00 */
[----:B------:R-:W-:Y:S01]  /*2e10*/  @!P3 MOV R53, R37 ;  /* 0x000000250035b202 */ /* 0x000fe20000000f00 */
[----:B0-----:R-:W-:-:S04]  /*2e20*/  @!P3 IMAD R2, R31, R4, RZ ;  /* 0x000000041f02b224 */ /* 0x001fc800078e02ff */
[C---:B------:R-:W-:Y:S02]  /*2e30*/  @!P3 IMAD R31, R27.reuse, R5, R2 ;  /* 0x000000051b1fb224 */ /* 0x040fe400078e0202 */
[----:B------:R-:W-:Y:S02]  /*2e40*/  @!P3 IMAD.WIDE.U32 R4, R27, R4, R52 ;  /* 0x000000041b04b225 */ /* 0x000fe400078e0034 */
[----:B------:R-:W0:Y:S03]  /*2e50*/  @!P3 LDC.64 R52, c[0x0][0x3a0] ;  /* 0x0000e800ff34bb82 */ /* 0x000e260000000a00 */
[----:B------:R-:W-:Y:S02]  /*2e60*/  @!P3 IADD3 R27, PT, PT, R5, R31, RZ ;  /* 0x0000001f051bb210 */ /* 0x000fe40007ffe0ff */
[----:B------:R-:W-:Y:S02]  /*2e70*/  MOV R26, RZ ;  /* 0x000000ff001a7202 */ /* 0x000fe40000000f00 */
[----:B------:R-:W-:-:S02]  /*2e80*/  @!P3 SHF.L.U64.HI R2, R4, 0x1, R27 ;  /* 0x000000010402b819 */ /* 0x000fc4000001021b */
[----:B------:R-:W-:Y:S02]  /*2e90*/  @!P3 SHF.L.U32 R27, R4, 0x1, RZ ;  /* 0x00000001041bb819 */ /* 0x000fe400000006ff */
[----:B------:R-:W2:Y:S01]  /*2ea0*/  @!P0 LDG.E R26, desc[UR10][R110.64] ;  /* 0x0000000a6e1a8981 */ /* 0x000ea2000c1e1900 */
[----:B------:R-:W-:Y:S02]  /*2eb0*/  IADD3 R31, PT, PT, R29, 0xe8, RZ ;  /* 0x000000e81d1f7810 */ /* 0x000fe40007ffe0ff */
[----:B0-----:R-:W-:-:S04]  /*2ec0*/  @!P3 IADD3 R52, P4, PT, R27, R52, RZ ;  /* 0x000000341b34b210 */ /* 0x001fc80007f9e0ff */
[C---:B------:R-:W-:Y:S02]  /*2ed0*/  @!P3 IADD3.X R53, PT, PT, R2.reuse, R53, RZ, P4, !PT ;  /* 0x000000350235b210 */ /* 0x040fe400027fe4ff */
[----:B-1----:R-:W-:Y:S02]  /*2ee0*/  @!P3 IADD3 R100, P4, PT, R27, R100, RZ ;  /* 0x000000641b64b210 */ /* 0x002fe40007f9e0ff */
[----:B------:R-:W-:Y:S02]  /*2ef0*/  SHF.R.S32.HI R35, RZ, 0x1f, R31 ;  /* 0x0000001fff237819 */ /* 0x000fe4000001141f */
[----:B------:R-:W-:Y:S02]  /*2f00*/  @!P3 IADD3.X R101, PT, PT, R2, R101, RZ, P4, !PT ;  /* 0x000000650265b210 */ /* 0x000fe400027fe4ff */
[----:B------:R-:W-:-:S04]  /*2f10*/  ISETP.GE.U32.AND P4, PT, R31, UR16, PT ;  /* 0x000000101f007c0c */ /* 0x000fc8000bf86070 */
[----:B------:R-:W-:Y:S01]  /*2f20*/  ISETP.GE.AND.EX P4, PT, R35, UR17, PT, P4 ;  /* 0x0000001123007c0c */ /* 0x000fe2000bf86340 */
[----:B------:R-:W-:Y:S01]  /*2f30*/  HFMA2 R30, -RZ, RZ, 0, 0 ;  /* 0x00000000ff1e7431 */ /* 0x000fe200000001ff */
[----:B------:R-:W-:-:S06]  /*2f40*/  CS2R R4, SRZ ;  /* 0x0000000000047805 */ /* 0x000fcc000001ff00 */
[----:B------:R0:W2:Y:S04]  /*2f50*/  @!P2 LDG.E R5, desc[UR10][R96.64] ;  /* 0x0000000a6005a981 */ /* 0x0000a8000c1e1900 */
[----:B------:R1:W2:Y:S01]  /*2f60*/  @!P1 LDG.E R30, desc[UR10][R98.64] ;  /* 0x0000000a621e9981 */ /* 0x0002a2000c1e1900 */
[----:B------:R-:W3:Y:S03]  /*2f70*/  @!P4 LDC.64 R50, c[0x0][0x3f8] ;  /* 0x0000fe00ff32cb82 */ /* 0x000ee60000000a00 */
[----:B------:R1:W2:Y:S05]  /*2f80*/  @!P5 LDG.E R4, desc[UR10][R92.64] ;  /* 0x0000000a5c04d981 */ /* 0x0002aa000c1e1900 */
[----:B0-----:R-:W0:Y:S08]  /*2f90*/  @!P4 LDC.64 R96, c[0x0][0x398] ;  /* 0x0000e600ff60cb82 */ /* 0x001e300000000a00 */
[----:B-1----:R-:W1:Y:S01]  /*2fa0*/  @!P4 LDC.64 R98, c[0x0][0x3a0] ;  /* 0x0000e800ff62cb82 */ /* 0x002e620000000a00 */
[----:B------:R-:W-:-:S02]  /*2fb0*/  @!P4 MOV R92, R38 ;  /* 0x00000026005cc202 */ /* 0x000fc40000000f00 */
[----:B------:R-:W-:Y:S01]  /*2fc0*/  @!P4 MOV R93, R37 ;  /* 0x00000025005dc202 */ /* 0x000fe20000000f00 */
[----:B------:R-:W-:Y:S02]  /*2fd0*/  HFMA2 R2, -RZ, RZ, 0, 0 ;  /* 0x00000000ff027431 */ /* 0x000fe400000001ff */
[-C--:B---3--:R-:W-:Y:S02]  /*2fe0*/  @!P4 IMAD R40, R35, R50.reuse, RZ ;  /* 0x000000322328c224 */ /* 0x088fe400078e02ff */
[----:B------:R-:W-:-:S04]  /*2ff0*/  @!P4 IMAD.WIDE.U32 R92, R31, R50, R92 ;  /* 0x000000321f5cc225 */ /* 0x000fc800078e005c */
[----:B------:R-:W-:Y:S01]  /*3000*/  @!P4 IMAD R35, R31, R51, R40 ;  /* 0x000000331f23c224 */ /* 0x000fe200078e0228 */
[----:B------:R-:W3:Y:S04]  /*3010*/  @!P5 LDG.E R2, desc[UR10][R94.64] ;  /* 0x0000000a5e02d981 */ /* 0x000ee8000c1e1900 */
[----:B------:R-:W-:Y:S02]  /*3020*/  @!P4 IADD3 R31, PT, PT, R93, R35, RZ ;  /* 0x000000235d1fc210 */ /* 0x000fe40007ffe0ff */
[C---:B------:R-:W-:Y:S02]  /*3030*/  @!P4 SHF.L.U32 R93, R92.reuse, 0x1, RZ ;  /* 0x000000015c5dc819 */ /* 0x040fe400000006ff */
[----:B------:R-:W-:Y:S02]  /*3040*/  @!P4 SHF.L.U64.HI R40, R92, 0x1, R31 ;  /* 0x000000015c28c819 */ /* 0x000fe4000001021f */
[----:B-1----:R-:W-:-:S02]  /*3050*/  @!P4 IADD3 R98, P5, PT, R93, R98, RZ ;  /* 0x000000625d62c210 */ /* 0x002fc40007fbe0ff */
[----:B------:R-:W-:Y:S02]  /*3060*/  IADD3 R35, PT, PT, R29, 0xf0, RZ ;  /* 0x000000f01d237810 */ /* 0x000fe40007ffe0ff */
[C---:B------:R-:W-:Y:S02]  /*3070*/  @!P4 IADD3.X R99, PT, PT, R40.reuse, R99, RZ, P5, !PT ;  /* 0x000000632863c210 */ /* 0x040fe40002ffe4ff */
[----:B0-----:R-:W-:Y:S02]  /*3080*/  @!P4 IADD3 R96, P5, PT, R93, R96, RZ ;  /* 0x000000605d60c210 */ /* 0x001fe40007fbe0ff */
[----:B------:R-:W-:Y:S02]  /*3090*/  SHF.R.S32.HI R47, RZ, 0x1f, R35 ;  /* 0x0000001fff2f7819 */ /* 0x000fe40000011423 */
[----:B------:R-:W-:Y:S02]  /*30a0*/  @!P4 IADD3.X R97, PT, PT, R40, R97, RZ, P5, !PT ;  /* 0x000000612861c210 */ /* 0x000fe40002ffe4ff */
[----:B------:R-:W-:-:S04]  /*30b0*/  ISETP.GE.U32.AND P5, PT, R35, UR16, PT ;  /* 0x0000001023007c0c */ /* 0x000fc8000bfa6070 */
[----:B------:R-:W-:Y:S02]  /*30c0*/  ISETP.GE.AND.EX P5, PT, R47, UR17, PT, P5 ;  /* 0x000000112f007c0c */ /* 0x000fe4000bfa6350 */
[----:B------:R-:W-:-:S11]  /*30d0*/  LOP3.LUT P1, RZ, R25, 0x10, RZ, 0xc0, !PT ;  /* 0x0000001019ff7812 */ /* 0x000fd6000782c0ff */
[----:B------:R-:W0:Y:S01]  /*30e0*/  @!P5 LDC.64 R50, c[0x0][0x3f8] ;  /* 0x0000fe00ff32db82 */ /* 0x000e220000000a00 */
[----:B------:R-:W-:Y:S01]  /*30f0*/  HFMA2 R73, -RZ, RZ, 0, 0 ;  /* 0x00000000ff497431 */ /* 0x000fe200000001ff */
[----:B------:R-:W-:Y:S02]  /*3100*/  P2R R27, PR, RZ, 0x8 ;  /* 0x00000008ff1b7803 */ /* 0x000fe40000000000 */
[----:B------:R-:W-:Y:S02]  /*3110*/  LOP3.LUT P3, RZ, R25, 0x20, RZ, 0xc0, !PT ;  /* 0x0000002019ff7812 */ /* 0x000fe4000786c0ff */
[----:B------:R-:W-:Y:S01]  /*3120*/  CS2R R74, SRZ ;  /* 0x00000000004a7805 */ /* 0x000fe2000001ff00 */
[----:B------:R1:W3:Y:S10]  /*3130*/  @!P1 LDG.E R73, desc[UR10][R82.64] ;  /* 0x0000000a52499981 */ /* 0x0002f4000c1e1900 */
[----:B------:R4:W3:Y:S01]  /*3140*/  @!P3 LDG.E R74, desc[UR10][R88.64] ;  /* 0x0000000a584ab981 */ /* 0x0008e2000c1e1900 */
[----:B-1----:R-:W-:-:S03]  /*3150*/  @!P5 MOV R82, R38 ;  /* 0x000000260052d202 */ /* 0x002fc60000000f00 */
[----:B------:R1:W-:Y:S01]  /*3160*/  STL [R1+0x90], R84 ;  /* 0x0000905401007387 */ /* 0x0003e20000100800 */
[----:B------:R-:W-:Y:S01]  /*3170*/  @!P5 MOV R83, R37 ;  /* 0x000000250053d202 */ /* 0x000fe20000000f00 */
[-C--:B0-----:R-:W-:Y:S01]  /*3180*/  @!P5 IMAD R40, R47, R50.reuse, RZ ;  /* 0x000000322f28d224 */ /* 0x081fe200078e02ff */
[----:B------:R-:W-:Y:S01]  /*3190*/  P2R R31, PR, RZ, 0x10 ;  /* 0x00000010ff1f7803 */ /* 0x000fe20000000000 */
[----:B------:R0:W-:Y:S01]  /*31a0*/  STL [R1+0x94], R80 ;  /* 0x0000945001007387 */ /* 0x0001e20000100800 */
[----:B----4-:R-:W4:Y:S01]  /*31b0*/  @!P5 LDC.64 R88, c[0x0][0x398] ;  /* 0x0000e600ff58db82 */ /* 0x010f220000000a00 */
[C---:B------:R-:W-:Y:S02]  /*31c0*/  @!P5 IMAD R47, R35.reuse, R51, R40 ;  /* 0x00000033232fd224 */ /* 0x040fe400078e0228 */
[----:B------:R-:W-:Y:S01]  /*31d0*/  @!P5 IMAD.WIDE.U32 R82, R35, R50, R82 ;  /* 0x000000322352d225 */ /* 0x000fe200078e0052 */
[----:B------:R-:W-:Y:S01]  /*31e0*/  P2R R60, PR, RZ, 0x4 ;  /* 0x00000004ff3c7803 */ /* 0x000fe20000000000 */
[----:B------:R0:W-:Y:S03]  /*31f0*/  STL [R1+0x18], R70 ;  /* 0x0000184601007387 */ /* 0x0001e60000100800 */
[----:B------:R-:W1:Y:S01]  /*3200*/  @!P5 LDC.64 R50, c[0x0][0x3a0] ;  /* 0x0000e800ff32db82 */ /* 0x000e620000000a00 */
[----:B------:R-:W-:Y:S01]  /*3210*/  @!P5 IADD3 R35, PT, PT, R83, R47, RZ ;  /* 0x0000002f5323d210 */ /* 0x000fe20007ffe0ff */
[----:B------:R0:W-:Y:S03]  /*3220*/  STL [R1+0x98], R64 ;  /* 0x0000984001007387 */ /* 0x0001e60000100800 */
[C---:B------:R-:W-:Y:S01]  /*3230*/  @!P5 SHF.L.U64.HI R40, R82.reuse, 0x1, R35 ;  /* 0x000000015228d819 */ /* 0x040fe20000010223 */
[----:B------:R-:W3:Y:S01]  /*3240*/  @!P3 LDG.E R75, desc[UR10][R90.64] ;  /* 0x0000000a5a4bb981 */ /* 0x000ee2000c1e1900 */
[----:B------:R-:W-:-:S02]  /*3250*/  @!P5 SHF.L.U32 R35, R82, 0x1, RZ ;  /* 0x000000015223d819 */ /* 0x000fc400000006ff */
[----:B------:R-:W-:Y:S01]  /*3260*/  IADD3 R83, PT, PT, R29, 0xf8, RZ ;  /* 0x000000f81d537810 */ /* 0x000fe20007ffe0ff */
[----:B------:R-:W-:-:S03]  /*3270*/  HFMA2 R47, -RZ, RZ, 0, 0 ;  /* 0x00000000ff2f7431 */ /* 0x000fc600000001ff */
[----:B------:R-:W-:Y:S02]  /*3280*/  SHF.R.S32.HI R87, RZ, 0x1f, R83 ;  /* 0x0000001fff577819 */ /* 0x000fe40000011453 */
[----:B------:R-:W-:Y:S01]  /*3290*/  LOP3.LUT P4, RZ, R25, 0x8, RZ, 0xc0, !PT ;  /* 0x0000000819ff7812 */ /* 0x000fe2000788c0ff */
[----:B------:R0:W3:Y:S01]  /*32a0*/  @!P1 LDG.E R47, desc[UR10][R68.64] ;  /* 0x0000000a442f9981 */ /* 0x0000e2000c1e1900 */
[----:B-1----:R-:W-:-:S04]  /*32b0*/  @!P5 IADD3 R50, P6, PT, R35, R50, RZ ;  /* 0x000000322332d210 */ /* 0x002fc80007fde0ff */
[----:B------:R-:W-:Y:S02]  /*32c0*/  @!P5 IADD3.X R51, PT, PT, R40, R51, RZ, P6, !PT ;  /* 0x000000332833d210 */ /* 0x000fe400037fe4ff */
[----:B----4-:R-:W-:-:S04]  /*32d0*/  @!P5 IADD3 R88, P6, PT, R35, R88, RZ ;  /* 0x000000582358d210 */ /* 0x010fc80007fde0ff */
[----:B------:R-:W-:Y:S02]  /*32e0*/  @!P5 IADD3.X R89, PT, PT, R40, R89, RZ, P6, !PT ;  /* 0x000000592859d210 */ /* 0x000fe400037fe4ff */
[----:B------:R-:W-:-:S04]  /*32f0*/  ISETP.GE.U32.AND P6, PT, R83, UR16, PT ;  /* 0x0000001053007c0c */ /* 0x000fc8000bfc6070 */
[----:B------:R-:W-:Y:S02]  /*3300*/  ISETP.GE.AND.EX P6, PT, R87, UR17, PT, P6 ;  /* 0x0000001157007c0c */ /* 0x000fe4000bfc6360 */
[----:B0-----:R-:W-:-:S06]  /*3310*/  CS2R R68, SRZ ;  /* 0x0000000000447805 */ /* 0x001fcc000001ff00 */
[----:B------:R0:W4:Y:S04]  /*3320*/  @!P4 LDG.E R68, desc[UR10][R6.64] ;  /* 0x0000000a0644c981 */ /* 0x000128000c1e1900 */
[----:B------:R1:W4:Y:S01]  /*3330*/  @!P4 LDG.E R69, desc[UR10][R62.64] ;  /* 0x0000000a3e45c981 */ /* 0x000322000c1e1900 */
[----:B0-----:R-:W0:Y:S01]  /*3340*/  @!P6 LDC.64 R6, c[0x0][0x3f8] ;  /* 0x0000fe00ff06eb82 */ /* 0x001e220000000a00 */
[----:B-1----:R-:W-:Y:S02]  /*3350*/  @!P6 MOV R62, R38 ;  /* 0x00000026003ee202 */ /* 0x002fe40000000f00 */
[----:B------:R-:W-:Y:S02]  /*3360*/  @!P6 MOV R63, R37 ;  /* 0x00000025003fe202 */ /* 0x000fe40000000f00 */
[----:B------:R-:W-:-:S02]  /*3370*/  LOP3.LUT P2, RZ, R25, 0x1000000, RZ, 0xc0, !PT ;  /* 0x0100000019ff7812 */ /* 0x000fc4000784c0ff */
[----:B------:R-:W-:Y:S01]  /*3380*/  P2R R35, PR, RZ, 0x20 ;  /* 0x00000020ff237803 */ /* 0x000fe20000000000 */
[-C--:B0-----:R-:W-:Y:S02]  /*3390*/  @!P6 IMAD R40, R87, R6.reuse, RZ ;  /* 0x000000065728e224 */ /* 0x081fe400078e02ff */
[----:B------:R-:W-:-:S04]  /*33a0*/  @!P6 IMAD.WIDE.U32 R62, R83, R6, R62 ;  /* 0x00000006533ee225 */ /* 0x000fc800078e003e */
[----:B------:R-:W-:Y:S02]  /*33b0*/  @!P6 IMAD R87, R83, R7, R40 ;  /* 0x000000075357e224 */ /* 0x000fe400078e0228 */
[----:B------:R-:W0:Y:S01]  /*33c0*/  @!P6 LDC.64 R82, c[0x0][0x3a0] ;  /* 0x0000e800ff52eb82 */ /* 0x000e220000000a00 */
[----:B------:R-:W-:-:S07]  /*33d0*/  LOP3.LUT P5, RZ, R25, 0x800000, RZ, 0xc0, !PT ;  /* 0x0080000019ff7812 */ /* 0x000fce00078ac0ff */
[----:B------:R-:W1:Y:S01]  /*33e0*/  @!P6 LDC.64 R6, c[0x0][0x398] ;  /* 0x0000e600ff06eb82 */ /* 0x000e620000000a00 */
[----:B------:R-:W-:Y:S02]  /*33f0*/  PRMT R110, RZ, 0x5410, RZ ;  /* 0x00005410ff6e7816 */ /* 0x000fe400000000ff */
[----:B------:R-:W-:Y:S02]  /*3400*/  PRMT R95, RZ, 0x7610, R95 ;  /* 0x00007610ff5f7816 */ /* 0x000fe4000000005f */
[----:B------:R-:W-:Y:S02]  /*3410*/  PRMT R94, R94, 0x5410, RZ ;  /* 0x000054105e5e7816 */ /* 0x000fe400000000ff */
[----:B------:R-:W-:Y:S02]  /*3420*/  @!P6 IADD3 R63, PT, PT, R63, R87, RZ ;  /* 0x000000573f3fe210 */ /* 0x000fe40007ffe0ff */
[----:B------:R-:W-:Y:S02]  /*3430*/  P2R R58, PR, RZ, 0x1 ;  /* 0x00000001ff3a7803 */ /* 0x000fe40000000000 */
[----:B------:R-:W-:-:S02]  /*3440*/  LOP3.LUT P0, RZ, R25, 0x400000, RZ, 0xc0, !PT ;  /* 0x0040000019ff7812 */ /* 0x000fc4000780c0ff */
[----:B------:R-:W-:Y:S02]  /*3450*/  @!P2 PRMT R110, R110, 0x5410, R86 ;  /* 0x000054106e6ea816 */ /* 0x000fe40000000056 */
[----:B------:R-:W-:Y:S02]  /*3460*/  @!P2 PRMT R95, R84, 0x7610, R95 ;  /* 0x00007610545fa816 */ /* 0x000fe4000000005f */
[----:B------:R-:W-:Y:S02]  /*3470*/  @!P2 PRMT R94, R94, 0x7610, R84 ;  /* 0x000076105e5ea816 */ /* 0x000fe40000000054 */
[----:B------:R-:W-:Y:S02]  /*3480*/  @!P6 SHF.L.U64.HI R40, R62, 0x1, R63 ;  /* 0x000000013e28e819 */ /* 0x000fe4000001023f */
[----:B------:R-:W-:Y:S02]  /*3490*/  PRMT R84, R84, 0x5410, RZ ;  /* 0x0000541054547816 */ /* 0x000fe400000000ff */
[----:B------:R-:W-:-:S02]  /*34a0*/  @!P6 SHF.L.U32 R63, R62, 0x1, RZ ;  /* 0x000000013e3fe819 */ /* 0x000fc400000006ff */
[----:B------:R-:W-:Y:S02]  /*34b0*/  @!P2 PRMT R110, R86, 0x7632, R110 ;  /* 0x00007632566ea816 */ /* 0x000fe4000000006e */
[----:B------:R-:W-:Y:S02]  /*34c0*/  PRMT R94, RZ, 0x7610, R94 ;  /* 0x00007610ff5e7816 */ /* 0x000fe4000000005e */
[----:B------:R-:W-:Y:S02]  /*34d0*/  PRMT R93, R93, 0x5410, RZ ;  /* 0x000054105d5d7816 */ /* 0x000fe400000000ff */
[----:B------:R-:W-:Y:S02]  /*34e0*/  LOP3.LUT P2, RZ, R25, 0x100000, RZ, 0xc0, !PT ;  /* 0x0010000019ff7812 */ /* 0x000fe4000784c0ff */
[----:B------:R-:W-:Y:S02]  /*34f0*/  @!P5 PRMT R84, R84, 0x7610, R85 ;  /* 0x000076105454d816 */ /* 0x000fe40000000055 */
[----:B0-----:R-:W-:-:S02]  /*3500*/  @!P6 IADD3 R82, P1, PT, R63, R82, RZ ;  /* 0x000000523f52e210 */ /* 0x001fc40007f3e0ff */
[C---:B------:R-:W-:Y:S02]  /*3510*/  @!P5 PRMT R94, R80.reuse, 0x7610, R94 ;  /* 0x00007610505ed816 */ /* 0x040fe4000000005e */
[----:B------:R-:W-:Y:S02]  /*3520*/  @!P5 PRMT R93, R93, 0x7610, R80 ;  /* 0x000076105d5dd816 */ /* 0x000fe40000000050 */
[----:B------:R-:W-:Y:S02]  /*3530*/  PRMT R84, RZ, 0x7610, R84 ;  /* 0x00007610ff547816 */ /* 0x000fe40000000054 */
[----:B------:R-:W-:Y:S02]  /*3540*/  PRMT R80, R80, 0x5410, RZ ;  /* 0x0000541050507816 */ /* 0x000fe400000000ff */
[----:B------:R-:W-:Y:S02]  /*3550*/  @!P6 IADD3.X R83, PT, PT, R40, R83, RZ, P1, !PT ;  /* 0x000000532853e210 */ /* 0x000fe40000ffe4ff */
[----:B-1----:R-:W-:-:S02]  /*3560*/  @!P6 IADD3 R6, P1, PT, R63, R6, RZ ;  /* 0x000000063f06e210 */ /* 0x002fc40007f3e0ff */
[----:B------:R-:W-:Y:S02]  /*3570*/  PRMT R95, R95, 0x5410, RZ ;  /* 0x000054105f5f7816 */ /* 0x000fe400000000ff */
[----:B------:R-:W-:Y:S02]  /*3580*/  @!P0 PRMT R84, R70, 0x7610, R84 ;  /* 0x0000761046548816 */ /* 0x000fe40000000054 */
[----:B------:R-:W-:Y:S02]  /*3590*/  @!P0 PRMT R80, R80, 0x7610, R70 ;  /* 0x0000761050508816 */ /* 0x000fe40000000046 */
[----:B------:R-:W-:Y:S02]  /*35a0*/  PRMT R70, R70, 0x5410, RZ ;  /* 0x0000541046467816 */ /* 0x000fe400000000ff */
[----:B------:R-:W-:Y:S02]  /*35b0*/  PRMT R62, RZ, 0x7610, R62 ;  /* 0x00007610ff3e7816 */ /* 0x000fe4000000003e */
[----:B------:R-:W-:-:S02]  /*35c0*/  @!P6 IADD3.X R7, PT, PT, R40, R7, RZ, P1, !PT ;  /* 0x000000072807e210 */ /* 0x000fc40000ffe4ff */
[----:B------:R-:W-:Y:S02]  /*35d0*/  LOP3.LUT P1, RZ, R25, 0x200000, RZ, 0xc0, !PT ;  /* 0x0020000019ff7812 */ /* 0x000fe4000782c0ff */
[----:B------:R-:W-:Y:S02]  /*35e0*/  @!P5 PRMT R95, R95, 0x5410, R85 ;  /* 0x000054105f5fd816 */ /* 0x000fe40000000055 */
[----:B------:R-:W-:Y:S02]  /*35f0*/  LOP3.LUT P5, RZ, R25, 0x80000, RZ, 0xc0, !PT ;  /* 0x0008000019ff7812 */ /* 0x000fe400078ac0ff */
[----:B------:R-:W-:Y:S02]  /*3600*/  @!P0 PRMT R70, R70, 0x5410, R64 ;  /* 0x0000541046468816 */ /* 0x000fe40000000040 */
[----:B------:R-:W-:Y:S02]  /*3610*/  @!P2 PRMT R62, R78, 0x7632, R62 ;  /* 0x000076324e3ea816 */ /* 0x000fe4000000003e */
[----:B------:R-:W-:-:S02]  /*3620*/  PRMT R63, R63, 0x5410, RZ ;  /* 0x000054103f3f7816 */ /* 0x000fc400000000ff */
[----:B------:R-:W-:Y:S02]  /*3630*/  PRMT R62, R62, 0x5410, RZ ;  /* 0x000054103e3e7816 */ /* 0x000fe400000000ff */
[----:B------:R-:W-:Y:S02]  /*3640*/  PRMT R70, RZ, 0x7610, R70 ;  /* 0x00007610ff467816 */ /* 0x000fe40000000046 */
[----:B------:R-:W-:Y:S01]  /*3650*/  @!P0 PRMT R63, R63, 0x7610, R64 ;  /* 0x000076103f3f8816 */ /* 0x000fe20000000040 */
[----:B------:R0:W-:Y:S01]  /*3660*/  STL [R1+0xa0], R67 ;  /* 0x0000a04301007387 */ /* 0x0001e20000100800 */
[----:B------:R-:W-:Y:S02]  /*3670*/  PRMT R64, RZ, 0x5410, RZ ;  /* 0x00005410ff407816 */ /* 0x000fe400000000ff */
[----:B------:R-:W-:Y:S02]  /*3680*/  @!P2 PRMT R62, R62, 0x5410, R67 ;  /* 0x000054103e3ea816 */ /* 0x000fe40000000043 */
[----:B------:R-:W-:-:S02]  /*3690*/  @!P2 PRMT R70, R67, 0x7632, R70 ;  /* 0x000076324346a816 */ /* 0x000fc40000000046 */
[----:B------:R-:W-:Y:S02]  /*36a0*/  PRMT R80, RZ, 0x7610, R80 ;  /* 0x00007610ff507816 */ /* 0x000fe40000000050 */
[----:B0-----:R-:W-:Y:S02]  /*36b0*/  PRMT R67, R67, 0x5410, RZ ;  /* 0x0000541043437816 */ /* 0x001fe400000000ff */
[----:B------:R-:W-:Y:S01]  /*36c0*/  @!P1 PRMT R64, R64, 0x5410, R61 ;  /* 0x0000541040409816 */ /* 0x000fe2000000003d */
[----:B------:R0:W-:Y:S01]  /*36d0*/  STL [R1+0x24], R71 ;  /* 0x0000244701007387 */ /* 0x0001e20000100800 */
[----:B------:R-:W-:Y:S02]  /*36e0*/  LOP3.LUT P0, RZ, R25, 0x40000, RZ, 0xc0, !PT ;  /* 0x0004000019ff7812 */ /* 0x000fe4000780c0ff */
[----:B------:R-:W-:Y:S02]  /*36f0*/  @!P5 PRMT R67, R67, 0x5410, R71 ;  /* 0x000054104343d816 */ /* 0x000fe40000000047 */
[----:B------:R-:W-:Y:S01]  /*3700*/  @!P5 PRMT R80, R71, 0x7632, R80 ;  /* 0x000076324750d816 */ /* 0x000fe20000000050 */
[----:B------:R1:W-:Y:S01]  /*3710*/  STL [R1+0x1c], R61 ;  /* 0x00001c3d01007387 */ /* 0x0003e20000100800 */
[----:B------:R-:W-:-:S02]  /*3720*/  @!P1 PRMT R64, R61, 0x7632, R64 ;  /* 0x000076323d409816 */ /* 0x000fc40000000040 */
[----:B0-----:R-:W-:Y:S02]  /*3730*/  PRMT R71, R71, 0x5410, RZ ;  /* 0x0000541047477816 */ /* 0x001fe400000000ff */
[----:B------:R-:W-:Y:S02]  /*3740*/  PRMT R67, RZ, 0x7610, R67 ;  /* 0x00007610ff437816 */ /* 0x000fe40000000043 */
[----:B------:R-:W-:Y:S02]  /*3750*/  @!P5 PRMT R71, R71, 0x7610, R72 ;  /* 0x000076104747d816 */ /* 0x000fe40000000048 */
[----:B-1----:R-:W-:Y:S01]  /*3760*/  PRMT R61, RZ, 0x5410, RZ ;  /* 0x00005410ff3d7816 */ /* 0x002fe200000000ff */
[----:B------:R0:W-:Y:S01]  /*3770*/  STL [R1+0xa4], R72 ;  /* 0x0000a44801007387 */ /* 0x0001e20000100800 */
[----:B------:R-:W-:Y:S02]  /*3780*/  @!P5 PRMT R67, R72, 0x7610, R67 ;  /* 0x000076104843d816 */ /* 0x000fe40000000043 */
[----:B------:R-:W-:-:S02]  /*3790*/  @!P1 PRMT R61, R61, 0x5410, R79 ;  /* 0x000054103d3d9816 */ /* 0x000fc4000000004f */
[----:B------:R-:W-:Y:S02]  /*37a0*/  PRMT R71, RZ, 0x7610, R71 ;  /* 0x00007610ff477816 */ /* 0x000fe40000000047 */
[----:B------:R-:W-:Y:S02]  /*37b0*/  @!P1 PRMT R61, R79, 0x7632, R61 ;  /* 0x000076324f3d9816 */ /* 0x000fe4000000003d */
[----:B0-----:R-:W-:Y:S01]  /*37c0*/  PRMT R72, R72, 0x5410, RZ ;  /* 0x0000541048487816 */ /* 0x001fe200000000ff */
[----:B------:R0:W-:Y:S01]  /*37d0*/  STL [R1+0x28], R77 ;  /* 0x0000284d01007387 */ /* 0x0001e20000100800 */
[----:B------:R-:W-:Y:S02]  /*37e0*/  LOP3.LUT P1, RZ, R25, 0x20000, RZ, 0xc0, !PT ;  /* 0x0002000019ff7812 */ /* 0x000fe4000782c0ff */
[----:B------:R-:W-:Y:S02]  /*37f0*/  @!P0 PRMT R71, R77, 0x7610, R71 ;  /* 0x000076104d478816 */ /* 0x000fe40000000047 */
[----:B------:R-:W-:-:S02]  /*3800*/  @!P0 PRMT R72, R72, 0x7610, R77 ;  /* 0x0000761048488816 */ /* 0x000fc4000000004d */
[----:B------:R-:W-:Y:S02]  /*3810*/  PRMT R63, RZ, 0x7610, R63 ;  /* 0x00007610ff3f7816 */ /* 0x000fe4000000003f */
[----:B0-----:R-:W-:Y:S02]  /*3820*/  PRMT R77, R77, 0x5410, RZ ;  /* 0x000054104d4d7816 */ /* 0x001fe400000000ff */
[----:B------:R-:W-:Y:S02]  /*3830*/  PRMT R72, RZ, 0x7610, R72 ;  /* 0x00007610ff487816 */ /* 0x000fe40000000048 */
[----:B------:R-:W-:Y:S01]  /*3840*/  @!P0 PRMT R77, R77, 0x5410, R66 ;  /* 0x000054104d4d8816 */ /* 0x000fe20000000042 */
[----:B------:R0:W-:Y:S01]  /*3850*/  STL [R1+0x9c], R79 ;  /* 0x00009c4f01007387 */ /* 0x0001e20000100800 */
[----:B------:R-:W-:Y:S02]  /*3860*/  P2R R29, PR, RZ, 0x10 ;  /* 0x00000010ff1d7803 */ /* 0x000fe40000000000 */
[----:B------:R-:W-:Y:S01]  /*3870*/  @!P2 PRMT R63, R78, 0x7610, R63 ;  /* 0x000076104e3fa816 */ /* 0x000fe2000000003f */
[----:B------:R1:W-:Y:S01]  /*3880*/  STL [R1+0x20], R78 ;  /* 0x0000204e01007387 */ /* 0x0003e20000100800 */
[----:B------:R-:W-:-:S02]  /*3890*/  LOP3.LUT P2, RZ, R25, 0x4, RZ, 0xc0, !PT ;  /* 0x0000000419ff7812 */ /* 0x000fc4000784c0ff */
[----:B------:R-:W-:Y:S01]  /*38a0*/  LOP3.LUT P4, RZ, R25, 0x10000, RZ, 0xc0, !PT ;  /* 0x0001000019ff7812 */ /* 0x000fe2000788c0ff */
[----:B------:R2:W-:Y:S01]  /*38b0*/  STL [R1+0xa8], R66 ;  /* 0x0000a84201007387 */ /* 0x0005e20000100800 */
[----:B------:R-:W-:Y:S02]  /*38c0*/  @!P0 PRMT R72, R66, 0x7632, R72 ;  /* 0x0000763242488816 */ /* 0x000fe40000000048 */
[----:B0-----:R-:W-:Y:S02]  /*38d0*/  PRMT R79, R79, 0x5410, RZ ;  /* 0x000054104f4f7816 */ /* 0x001fe400000000ff */
[----:B------:R-:W-:Y:S02]  /*38e0*/  LOP3.LUT P0, RZ, R25, 0x8000, RZ, 0xc0, !PT ;  /* 0x0000800019ff7812 */ /* 0x000fe4000780c0ff */
[----:B------:R-:W-:Y:S02]  /*38f0*/  PRMT R77, RZ, 0x7610, R77 ;  /* 0x00007610ff4d7816 */ /* 0x000fe4000000004d */
[----:B-1----:R-:W-:Y:S01]  /*3900*/  PRMT R78, R78, 0x5410, RZ ;  /* 0x000054104e4e7816 */ /* 0x002fe200000000ff */
[----:B--2---:R-:W-:Y:S01]  /*3910*/  HFMA2 R66, -RZ, RZ, 0, 0 ;  /* 0x00000000ff427431 */ /* 0x004fe200000001ff */
[----:B------:R-:W-:Y:S01]  /*3920*/  @!P1 PRMT R79, R79, 0x5410, R59 ;  /* 0x000054104f4f9816 */ /* 0x000fe2000000003b */
[----:B------:R0:W-:Y:S01]  /*3930*/  STL [R1+0x2c], R65 ;  /* 0x00002c4101007387 */ /* 0x0001e20000100800 */
[----:B------:R-:W-:-:S02]  /*3940*/  @!P1 PRMT R77, R65, 0x7610, R77 ;  /* 0x00007610414d9816 */ /* 0x000fc4000000004d */
[----:B------:R-:W-:Y:S01]  /*3950*/  @!P1 PRMT R78, R78, 0x7610, R65 ;  /* 0x000076104e4e9816 */ /* 0x000fe20000000041 */
[----:B------:R1:W-:Y:S01]  /*3960*/  STL [R1+0x14], R85 ;  /* 0x0000145501007387 */ /* 0x0003e20000100800 */
[----:B------:R-:W-:Y:S02]  /*3970*/  PRMT R79, RZ, 0x7610, R79 ;  /* 0x00007610ff4f7816 */ /* 0x000fe4000000004f */
[----:B------:R-:W-:Y:S01]  /*3980*/  PRMT R92, RZ, 0x5410, RZ ;  /* 0x00005410ff5c7816 */ /* 0x000fe200000000ff */
[----:B------:R2:W4:Y:S01]  /*3990*/  @!P2 LDG.E R66, desc[UR10][R56.64] ;  /* 0x0000000a3842a981 */ /* 0x000522000c1e1900 */
[----:B0-----:R-:W-:Y:S02]  /*39a0*/  MOV R65, RZ ;  /* 0x000000ff00417202 */ /* 0x001fe40000000f00 */
[----:B------:R-:W-:Y:S02]  /*39b0*/  LOP3.LUT P5, RZ, R25, 0x2, RZ, 0xc0, !PT ;  /* 0x0000000219ff7812 */ /* 0x000fe400078ac0ff */
[----:B-1----:R-:W-:Y:S01]  /*39c0*/  PRMT R85, RZ, 0x5410, RZ ;  /* 0x00005410ff557816 */ /* 0x002fe200000000ff */
[----:B------:R0:W-:Y:S01]  /*39d0*/  STL [R1+0x30], R44 ;  /* 0x0000302c01007387 */ /* 0x0001e20000100800 */
[----:B------:R-:W-:-:S02]  /*39e0*/  @!P4 PRMT R79, R44, 0x7610, R79 ;  /* 0x000076102c4fc816 */ /* 0x000fc4000000004f */
[----:B------:R-:W-:Y:S01]  /*39f0*/  @!P4 PRMT R92, R92, 0x7610, R44 ;  /* 0x000076105c5cc816 */ /* 0x000fe2000000002c */
[----:B------:R-:W4:Y:S01]  /*3a00*/  @!P2 LDG.E R65, desc[UR10][R54.64] ;  /* 0x0000000a3641a981 */ /* 0x000f22000c1e1900 */
[----:B------:R-:W-:Y:S02]  /*3a10*/  P2R R40, PR, RZ, 0x40 ;  /* 0x00000040ff287803 */ /* 0x000fe40000000000 */
[----:B------:R-:W-:Y:S01]  /*3a20*/  LOP3.LUT P6, RZ, R25, 0x1, RZ, 0xc0, !PT ;  /* 0x0000000119ff7812 */ /* 0x000fe200078cc0ff */
[----:B------:R1:W-:Y:S01]  /*3a30*/  STL [R1+0x10], R86 ;  /* 0x0000105601007387 */ /* 0x0003e20000100800 */
[----:B------:R-:W-:Y:S01]  /*3a40*/  PRMT R91, R91, 0x5410, RZ ;  /* 0x000054105b5b7816 */ /* 0x000fe200000000ff */
[----:B0-----:R-:W-:Y:S01]  /*3a50*/  HFMA2 R44, -RZ, RZ, 0, 0 ;  /* 0x00000000ff2c7431 */ /* 0x001fe200000001ff */
[--C-:B------:R-:W-:Y:S02]  /*3a60*/  @!P0 PRMT R85, R85, 0x7610, R33.reuse ;  /* 0x0000761055558816 */ /* 0x100fe40000000021 */
[----:B------:R-:W-:-:S02]  /*3a70*/  @!P0 PRMT R91, R91, 0x5410, R33 ;  /* 0x000054105b5b8816 */ /* 0x000fc40000000021 */
[----:B-1----:R-:W-:Y:S02]  /*3a80*/  PRMT R86, R86, 0x5410, RZ ;  /* 0x0000541056567816 */ /* 0x002fe400000000ff */
[----:B------:R-:W-:Y:S02]  /*3a90*/  @!P0 PRMT R85, R45, 0x7632, R85 ;  /* 0x000076322d558816 */ /* 0x000fe40000000055 */
[----:B--2---:R-:W-:Y:S02]  /*3aa0*/  CS2R R56, SRZ ;  /* 0x0000000000387805 */ /* 0x004fe4000001ff00 */
[----:B------:R-:W-:Y:S01]  /*3ab0*/  @!P0 PRMT R86, R86, 0x5410, R45 ;  /* 0x0000541056568816 */ /* 0x000fe2000000002d */
[----:B------:R0:W2:Y:S01]  /*3ac0*/  @!P5 LDG.E R44, desc[UR10][R48.64] ;  /* 0x0000000a302cd981 */ /* 0x0000a2000c1e1900 */
[----:B------:R-:W-:-:S03]  /*3ad0*/  ISETP.NE.AND P0, PT, R58, RZ, PT ;  /* 0x000000ff3a00720c */ /* 0x000fc60003f05270 */
[----:B------:R1:W2:Y:S01]  /*3ae0*/  @!P6 LDG.E R56, desc[UR10][R12.64] ;  /* 0x0000000a0c38e981 */ /* 0x0002a2000c1e1900 */
[----:B0-----:R-:W-:Y:S02]  /*3af0*/  CS2R R48, SRZ ;  /* 0x0000000000307805 */ /* 0x001fe4000001ff00 */
[----:B-1----:R-:W-:Y:S02]  /*3b00*/  PRMT R12, RZ, 0x5410, RZ ;  /* 0x00005410ff0c7816 */ /* 0x002fe400000000ff */
[----:B------:R-:W-:Y:S02]  /*3b10*/  PRMT R13, RZ, 0x5410, RZ ;  /* 0x00005410ff0d7816 */ /* 0x000fe400000000ff */
[----:B------:R0:W2:Y:S03]  /*3b20*/  @!P5 LDG.E R49, desc[UR10][R8.64] ;  /* 0x0000000a0831d981 */ /* 0x0000a6000c1e1900 */
[----:B------:R-:W-:-:S02]  /*3b30*/  @!P0 PRMT R12, R24, 0x7610, R12 ;  /* 0x00007610180c8816 */ /* 0x000fc4000000000c */
[----:B------:R-:W-:Y:S02]  /*3b40*/  @!P0 PRMT R13, R26, 0x7610, R13 ;  /* 0x000076101a0d8816 */ /* 0x000fe4000000000d */
[----:B------:R-:W-:Y:S02]  /*3b50*/  CS2R R54, SRZ ;  /* 0x0000000000367805 */ /* 0x000fe4000001ff00 */
[----:B------:R-:W-:Y:S02]  /*3b60*/  @!P0 PRMT R12, R12, 0x7610, R24 ;  /* 0x000076100c0c8816 */ /* 0x000fe40000000018 */
[----:B------:R-:W-:Y:S02]  /*3b70*/  @!P0 PRMT R13, R13, 0x7610, R26 ;  /* 0x000076100d0d8816 */ /* 0x000fe4000000001a */
[----:B------:R-:W-:Y:S01]  /*3b80*/  ISETP.NE.AND P0, PT, R41, RZ, PT ;  /* 0x000000ff2900720c */ /* 0x000fe20003f05270 */
[----:B------:R1:W2:Y:S01]  /*3b90*/  @!P6 LDG.E R55, desc[UR10][R10.64] ;  /* 0x0000000a0a37e981 */ /* 0x0002a2000c1e1900 */
[----:B------:R-:W-:-:S11]  /*3ba0*/  MOV R58, RZ ;  /* 0x000000ff003a7202 */ /* 0x000fd60000000f00 */
[----:B------:R3:W2:Y:S04]  /*3bb0*/  @!P0 LDG.E R57, desc[UR10][R14.64] ;  /* 0x0000000a0e398981 */ /* 0x0006a8000c1e1900 */
[----:B------:R3:W2:Y:S01]  /*3bc0*/  @!P0 LDG.E R58, desc[UR10][R16.64] ;  /* 0x0000000a103a8981 */ /* 0x0006a2000c1e1900 */
[----:B------:R-:W-:Y:S02]  /*3bd0*/  PRMT R93, RZ, 0x7610, R93 ;  /* 0x00007610ff5d7816 */ /* 0x000fe4000000005d */
[C---:B------:R-:W-:Y:S01]  /*3be0*/  @!P4 PRMT R92, R42.reuse, 0x7632, R92 ;  /* 0x000076322a5cc816 */ /* 0x040fe2000000005c */
[----:B------:R0:W-:Y:S01]  /*3bf0*/  STL [R1+0x34], R33 ;  /* 0x0000342101007387 */ /* 0x0001e20000100800 */
[----:B------:R-:W-:Y:S02]  /*3c00*/  @!P4 PRMT R93, R42, 0x7610, R93 ;  /* 0x000076102a5dc816 */ /* 0x000fe4000000005d */
[----:B------:R-:W-:-:S02]  /*3c10*/  LOP3.LUT P4, RZ, R25, 0x2000, RZ, 0xc0, !PT ;  /* 0x0000200019ff7812 */ /* 0x000fc4000788c0ff */
[----:B0-----:R-:W-:Y:S02]  /*3c20*/  P2R R33, PR, RZ, 0x20 ;  /* 0x00000020ff217803 */ /* 0x001fe40000000000 */
[----:B------:R-:W-:Y:S02]  /*3c30*/  LOP3.LUT P5, RZ, R25, 0x1000, RZ, 0xc0, !PT ;  /* 0x0000100019ff7812 */ /* 0x000fe400078ac0ff */
[----:B------:R-:W-:Y:S02]  /*3c40*/  PRMT R8, RZ, 0x5410, RZ ;  /* 0x00005410ff087816 */ /* 0x000fe400000000ff */
[----:B------:R-:W-:Y:S02]  /*3c50*/  PRMT R9, RZ, 0x5410, RZ ;  /* 0x00005410ff097816 */ /* 0x000fe400000000ff */
[----:B-1----:R-:W-:Y:S02]  /*3c60*/  PRMT R10, RZ, 0x5410, RZ ;  /* 0x00005410ff0a7816 */ /* 0x002fe400000000ff */
[----:B------:R-:W-:-:S02]  /*3c70*/  PRMT R11, RZ, 0x5410, RZ ;  /* 0x00005410ff0b7816 */ /* 0x000fc400000000ff */
[----:B------:R-:W-:Y:S02]  /*3c80*/  @!P4 PRMT R8, R19, 0x7610, R8 ;  /* 0x000076101308c816 */ /* 0x000fe40000000008 */
[----:B------:R-:W-:Y:S02]  /*3c90*/  @!P4 PRMT R9, R18, 0x7610, R9 ;  /* 0x000076101209c816 */ /* 0x000fe40000000009 */
[----:B------:R-:W-:Y:S02]  /*3ca0*/  @!P5 PRMT R10, R20, 0x7610, R10 ;  /* 0x00007610140ad816 */ /* 0x000fe4000000000a */
[----:B------:R-:W-:Y:S02]  /*3cb0*/  @!P5 PRMT R11, R22, 0x7610, R11 ;  /* 0x00007610160bd816 */ /* 0x000fe4000000000b */
[----:B------:R-:W-:Y:S02]  /*3cc0*/  @!P4 PRMT R8, R8, 0x7610, R19 ;  /* 0x000076100808c816 */ /* 0x000fe40000000013 */
[----:B------:R-:W-:-:S02]  /*3cd0*/  @!P4 PRMT R9, R9, 0x7610, R18 ;  /* 0x000076100909c816 */ /* 0x000fc40000000012 */
[----:B------:R-:W-:Y:S02]  /*3ce0*/  @!P5 PRMT R10, R10, 0x7610, R20 ;  /* 0x000076100a0ad816 */ /* 0x000fe40000000014 */
[----:B------:R-:W-:Y:S02]  /*3cf0*/  @!P5 PRMT R11, R11, 0x7610, R22 ;  /* 0x000076100b0bd816 */ /* 0x000fe40000000016 */
[C---:B------:R-:W-:Y:S02]  /*3d00*/  LOP3.LUT P4, RZ, R25.reuse, 0x400, RZ, 0xc0, !PT ;  /* 0x0000040019ff7812 */ /* 0x040fe4000788c0ff */
[----:B------:R-:W-:Y:S02]  /*3d10*/  LOP3.LUT P5, RZ, R25, 0x200, RZ, 0xc0, !PT ;  /* 0x0000020019ff7812 */ /* 0x000fe400078ac0ff */
[----:B------:R-:W-:Y:S02]  /*3d20*/  PRMT R78, RZ, 0x7610, R78 ;  /* 0x00007610ff4e7816 */ /* 0x000fe4000000004e */
[----:B------:R-:W-:-:S02]  /*3d30*/  ISETP.NE.AND P2, PT, R60, RZ, PT ;  /* 0x000000ff3c00720c */ /* 0x000fc40003f45270 */
[----:B------:R-:W-:Y:S02]  /*3d40*/  @!P1 PRMT R78, R59, 0x7632, R78 ;  /* 0x000076323b4e9816 */ /* 0x000fe4000000004e */
[----:B------:R-:W-:Y:S02]  /*3d50*/  LOP3.LUT P1, RZ, R25, 0x4000, RZ, 0xc0, !PT ;  /* 0x0000400019ff7812 */ /* 0x000fe4000782c0ff */
[----:B---3--:R-:W-:Y:S02]  /*3d60*/  PRMT R14, RZ, 0x5410, RZ ;  /* 0x00005410ff0e7816 */ /* 0x008fe400000000ff */
[----:B------:R-:W-:Y:S02]  /*3d70*/  PRMT R15, RZ, 0x5410, RZ ;  /* 0x00005410ff0f7816 */ /* 0x000fe400000000ff */
[----:B------:R-:W-:Y:S02]  /*3d80*/  PRMT R16, RZ, 0x5410, RZ ;  /* 0x00005410ff107816 */ /* 0x000fe400000000ff */
[----:B------:R-:W-:-:S02]  /*3d90*/  PRMT R17, RZ, 0x5410, RZ ;  /* 0x00005410ff117816 */ /* 0x000fc400000000ff */
[----:B------:R-:W-:Y:S02]  /*3da0*/  @!P4 PRMT R14, R28, 0x7610, R14 ;  /* 0x000076101c0ec816 */ /* 0x000fe4000000000e */
[----:B------:R-:W-:Y:S02]  /*3db0*/  @!P4 PRMT R15, R30, 0x7610, R15 ;  /* 0x000076101e0fc816 */ /* 0x000fe4000000000f */
[----:B------:R-:W-:Y:S02]  /*3dc0*/  @!P5 PRMT R16, R32, 0x7610, R16 ;  /* 0x000076102010d816 */ /* 0x000fe40000000010 */
[----:B------:R-:W-:Y:S01]  /*3dd0*/  @!P5 PRMT R17, R34, 0x7610, R17 ;  /* 0x000076102211d816 */ /* 0x000fe20000000011 */
[----:B------:R0:W-:Y:S01]  /*3de0*/  STL [R1+0x3c], R19 ;  /* 0x00003c1301007387 */ /* 0x0001e20000100800 */
[----:B------:R-:W-:Y:S02]  /*3df0*/  @!P4 PRMT R14, R14, 0x7610, R28 ;  /* 0x000076100e0ec816 */ /* 0x000fe4000000001c */
[----:B------:R-:W-:Y:S01]  /*3e00*/  @!P4 PRMT R15, R15, 0x7610, R30 ;  /* 0x000076100f0fc816 */ /* 0x000fe2000000001e */
[----:B------:R1:W-:Y:S01]  /*3e10*/  STL [R1+0xbc], R18 ;  /* 0x0000bc1201007387 */ /* 0x0003e20000100800 */
[----:B------:R-:W-:-:S02]  /*3e20*/  @!P5 PRMT R16, R16, 0x7610, R32 ;  /* 0x000076101010d816 */ /* 0x000fc40000000020 */
[----:B------:R-:W-:Y:S02]  /*3e30*/  @!P5 PRMT R17, R17, 0x7610, R34 ;  /* 0x000076101111d816 */ /* 0x000fe40000000022 */
[----:B------:R-:W-:Y:S02]  /*3e40*/  PRMT R87, RZ, 0x5410, RZ ;  /* 0x00005410ff577816 */ /* 0x000fe400000000ff */
[----:B0-----:R-:W-:Y:S02]  /*3e50*/  PRMT R19, RZ, 0x5410, RZ ;  /* 0x00005410ff137816 */ /* 0x001fe400000000ff */
[C---:B------:R-:W-:Y:S02]  /*3e60*/  LOP3.LUT P4, RZ, R25.reuse, 0x80, RZ, 0xc0, !PT ;  /* 0x0000008019ff7812 */ /* 0x040fe4000788c0ff */
[----:B-1----:R-:W-:Y:S02]  /*3e70*/  PRMT R18, RZ, 0x5410, RZ ;  /* 0x00005410ff127816 */ /* 0x002fe400000000ff */
[----:B------:R-:W-:Y:S01]  /*3e80*/  LOP3.LUT P5, RZ, R25, 0x40, RZ, 0xc0, !PT ;  /* 0x0000004019ff7812 */ /* 0x000fe200078ac0ff */
[----:B------:R0:W-:Y:S01]  /*3e90*/  STL [R1+0xb0], R42 ;  /* 0x0000b02a01007387 */ /* 0x0001e20000100800 */
[----:B------:R-:W-:-:S02]  /*3ea0*/  @!P2 PRMT R18, R0, 0x7610, R18 ;  /* 0x000076100012a816 */ /* 0x000fc40000000012 */
[----:B------:R-:W-:Y:S02]  /*3eb0*/  @!P2 PRMT R19, R5, 0x7610, R19 ;  /* 0x000076100513a816 */ /* 0x000fe40000000013 */
[----:B------:R-:W-:Y:S01]  /*3ec0*/  @!P1 PRMT R87, R43, 0x7632, R87 ;  /* 0x000076322b579816 */ /* 0x000fe20000000057 */
[----:B------:R-:W-:Y:S01]  /*3ed0*/  STL [R1+0xb8], R23 ;  /* 0x0000b81701007387 */ /* 0x000fe20000100800 */
[----:B------:R-:W-:Y:S02]  /*3ee0*/  @!P2 PRMT R18, R18, 0x7610, R0 ;  /* 0x000076101212a816 */ /* 0x000fe40000000000 */
[----:B0-----:R-:W-:Y:S01]  /*3ef0*/  PRMT R42, RZ, 0x7610, R42 ;  /* 0x00007610ff2a7816 */ /* 0x001fe2000000002a */
[----:B------:R0:W-:Y:S01]  /*3f00*/  STL [R1+0x40], R20 ;  /* 0x0000401401007387 */ /* 0x0001e20000100800 */
[----:B------:R-:W-:Y:S02]  /*3f10*/  @!P2 PRMT R19, R19, 0x7610, R5 ;  /* 0x000076101313a816 */ /* 0x000fe40000000005 */
[----:B------:R-:W-:Y:S01]  /*3f20*/  @!P1 PRMT R87, R87, 0x5410, R23 ;  /* 0x0000541057579816 */ /* 0x000fe20000000017 */
[----:B------:R1:W-:Y:S01]  /*3f30*/  STL [R1+0xc0], R22 ;  /* 0x0000c01601007387 */ /* 0x0003e20000100800 */
[----:B------:R-:W-:-:S02]  /*3f40*/  @!P1 PRMT R42, R23, 0x7632, R42 ;  /* 0x00007632172a9816 */ /* 0x000fc4000000002a */
[----:B------:R-:W-:Y:S02]  /*3f50*/  ISETP.NE.AND P2, PT, R21, RZ, PT ;  /* 0x000000ff1500720c */ /* 0x000fe40003f45270 */
[----:B------:R-:W-:Y:S02]  /*3f60*/  PRMT R21, RZ, 0x5410, RZ ;  /* 0x00005410ff157816 */ /* 0x000fe400000000ff */
[----:B0-----:R-:W-:Y:S02]  /*3f70*/  PRMT R20, RZ, 0x5410, RZ ;  /* 0x00005410ff147816 */ /* 0x001fe400000000ff */
[----:B------:R-:W-:Y:S02]  /*3f80*/  PRMT R23, RZ, 0x5410, RZ ;  /* 0x00005410ff177816 */ /* 0x000fe400000000ff */
[----:B-1----:R-:W-:Y:S02]  /*3f90*/  PRMT R22, RZ, 0x5410, RZ ;  /* 0x00005410ff167816 */ /* 0x002fe400000000ff */
[----:B------:R-:W-:-:S02]  /*3fa0*/  @!P4 PRMT R20, R2, 0x7610, R20 ;  /* 0x000076100214c816 */ /* 0x000fc40000000014 */
[----:B------:R-:W-:Y:S01]  /*3fb0*/  @!P4 PRMT R21, R4, 0x7610, R21 ;  /* 0x000076100415c816 */ /* 0x000fe20000000015 */
[----:B------:R0:W-:Y:S01]  /*3fc0*/  STL [R1+0x44], R24 ;  /* 0x0000441801007387 */ /* 0x0001e20000100800 */
[----:B------:R-:W-:Y:S02]  /*3fd0*/  @!P5 PRMT R22, R81, 0x7610, R22 ;  /* 0x000076105116d816 */ /* 0x000fe40000000016 */
[----:B------:R-:W-:Y:S01]  /*3fe0*/  @!P5 PRMT R23, R76, 0x7610, R23 ;  /* 0x000076104c17d816 */ /* 0x000fe20000000017 */
[----:B------:R1:W-:Y:S01]  /*3ff0*/  STL [R1+0xc4], R26 ;  /* 0x0000c41a01007387 */ /* 0x0003e20000100800 */
[----:B------:R-:W-:Y:S02]  /*4000*/  @!P4 PRMT R20, R20, 0x7610, R2 ;  /* 0x000076101414c816 */ /* 0x000fe40000000002 */
[----:B------:R-:W-:Y:S01]  /*4010*/  @!P4 PRMT R21, R21, 0x7610, R4 ;  /* 0x000076101515c816 */ /* 0x000fe20000000004 */
[----:B------:R3:W-:Y:S01]  /*4020*/  STL [R1+0x48], R28 ;  /* 0x0000481c01007387 */ /* 0x0007e20000100800 */
[----:B------:R-:W-:-:S02]  /*4030*/  @!P5 PRMT R22, R22, 0x7610, R81 ;  /* 0x000076101616d816 */ /* 0x000fc40000000051 */
[----:B------:R-:W-:Y:S01]  /*4040*/  @!P5 PRMT R23, R23, 0x7610, R76 ;  /* 0x000076101717d816 */ /* 0x000fe2000000004c */
[----:B------:R3:W-:Y:S01]  /*4050*/  STL [R1+0xc8], R30 ;  /* 0x0000c81e01007387 */ /* 0x0007e20000100800 */
[C---:B------:R-:W-:Y:S02]  /*4060*/  LOP3.LUT P4, RZ, R25.reuse, 0x10, RZ, 0xc0, !PT ;  /* 0x0000001019ff7812 */ /* 0x040fe4000788c0ff */
[----:B------:R-:W-:Y:S01]  /*4070*/  LOP3.LUT P5, RZ, R25, 0x4, RZ, 0xc0, !PT ;  /* 0x0000000419ff7812 */ /* 0x000fe200078ac0ff */
[----:B------:R4:W-:Y:S01]  /*4080*/  STL [R1+0x4c], R32 ;  /* 0x00004c2001007387 */ /* 0x0009e20000100800 */
[----:B0-----:R-:W-:Y:S02]  /*4090*/  PRMT R24, RZ, 0x5410, RZ ;  /* 0x00005410ff187816 */ /* 0x001fe400000000ff */
[----:B------:R-:W-:Y:S01]  /*40a0*/  PRMT R25, RZ, 0x5410, RZ ;  /* 0x00005410ff197816 */ /* 0x000fe200000000ff */
[----:B------:R0:W-:Y:S01]  /*40b0*/  STL [R1+0xcc], R34 ;  /* 0x0000cc2201007387 */ /* 0x0001e20000100800 */
[----:B------:R-:W-:-:S02]  /*40c0*/  @!P3 PRMT R24, R75, 0x7610, R24 ;  /* 0x000076104b18b816 */ /* 0x000fc40000000018 */
[----:B------:R-:W-:Y:S01]  /*40d0*/  @!P3 PRMT R25, R74, 0x7610, R25 ;  /* 0x000076104a19b816 */ /* 0x000fe20000000019 */
[----:B------:R2:W-:Y:S01]  /*40e0*/  STL [R1+0x38], R43 ;  /* 0x0000382b01007387 */ /* 0x0005e20000100800 */
[----:B------:R-:W-:Y:S02]  /*40f0*/  @!P3 PRMT R24, R24, 0x7610, R75 ;  /* 0x000076101818b816 */ /* 0x000fe4000000004b */
[----:B------:R-:W-:Y:S01]  /*4100*/  @!P3 PRMT R25, R25, 0x7610, R74 ;  /* 0x000076101919b816 */ /* 0x000fe2000000004a */
[----:B------:R2:W-:Y:S01]  /*4110*/  STL [R1+0x50], R0 ;  /* 0x0000500001007387 */ /* 0x0005e20000100800 */
[----:B------:R-:W-:Y:S02]  /*4120*/  ISETP.NE.AND P3, PT, R27, RZ, PT ;  /* 0x000000ff1b00720c */ /* 0x000fe40003f65270 */
[----:B-1----:R-:W-:Y:S02]  /*4130*/  PRMT R26, RZ, 0x5410, RZ ;  /* 0x00005410ff1a7816 */ /* 0x002fe400000000ff */
[----:B------:R-:W-:Y:S01]  /*4140*/  SHF.L.U32 R3, R3, 0x1, RZ ;  /* 0x0000000103037819 */ /* 0x000fe200000006ff */
[----:B------:R1:W-:Y:S01]  /*4150*/  STL [R1+0x54], R2 ;  /* 0x0000540201007387 */ /* 0x0003e20000100800 */
[----:B------:R-:W-:-:S02]  /*4160*/  PRMT R27, RZ, 0x5410, RZ ;  /* 0x00005410ff1b7816 */ /* 0x000fc400000000ff */
[----:B------:R-:W-:Y:S01]  /*4170*/  @!P4 PRMT R26, R73, 0x7610, R26 ;  /* 0x00007610491ac816 */ /* 0x000fe2000000001a */
[----:B------:R-:W-:Y:S01]  /*4180*/  STL [R1+0xd0], R5 ;  /* 0x0000d00501007387 */ /* 0x000fe20000100800 */
[----:B------:R-:W-:Y:S02]  /*4190*/  @!P4 PRMT R27, R47, 0x7610, R27 ;  /* 0x000076102f1bc816 */ /* 0x000fe4000000001b */
[----:B------:R-:W-:Y:S01]  /*41a0*/  @!P4 PRMT R26, R26, 0x7610, R73 ;  /* 0x000076101a1ac816 */ /* 0x000fe20000000049 */
[----:B------:R-:W-:Y:S01]  /*41b0*/  STL [R1+0xd4], R4 ;  /* 0x0000d40401007387 */ /* 0x000fe20000100800 */
[----:B------:R-:W-:Y:S02]  /*41c0*/  @!P4 PRMT R27, R27, 0x7610, R47 ;  /* 0x000076101b1bc816 */ /* 0x000fe4000000002f */
[----:B------:R-:W-:Y:S01]  /*41d0*/  ISETP.NE.AND P4, PT, R29, RZ, PT ;  /* 0x000000ff1d00720c */ /* 0x000fe20003f85270 */
[----:B------:R-:W-:Y:S01]  /*41e0*/  UIMAD.WIDE UR6, UR8, 0x8, UR6 ;  /* 0x00000008080678a5 */ /* 0x000fe2000f8e0206 */
[----:B---3--:R-:W-:Y:S01]  /*41f0*/  PRMT R28, RZ, 0x5410, RZ ;  /* 0x00005410ff1c7816 */ /* 0x008fe200000000ff */
[----:B------:R3:W-:Y:S01]  /*4200*/  STL [R1+0xac], R59 ;  /* 0x0000ac3b01007387 */ /* 0x0007e20000100800 */
[----:B------:R-:W-:-:S02]  /*4210*/  PRMT R29, RZ, 0x5410, RZ ;  /* 0x00005410ff1d7816 */ /* 0x000fc400000000ff */
[----:B------:R-:W-:Y:S01]  /*4220*/  PRMT R30, RZ, 0x5410, RZ ;  /* 0x00005410ff1e7816 */ /* 0x000fe200000000ff */
[----:B------:R-:W3:Y:S01]  /*4230*/  @!P2 LDG.E R48, desc[UR10][R104.64] ;  /* 0x0000000a6830a981 */ /* 0x000ee2000c1e1900 */
[----:B------:R-:W-:Y:S02]  /*4240*/  PRMT R86, RZ, 0x7610, R86 ;  /* 0x00007610ff567816 */ /* 0x000fe40000000056 */
[----:B------:R-:W-:Y:S01]  /*4250*/  PRMT R41, RZ, 0x5410, RZ ;  /* 0x00005410ff297816 */ /* 0x000fe200000000ff */
[----:B------:R3:W-:Y:S02]  /*4260*/  STL [R1+0xb4], R45 ;  /* 0x0000b42d01007387 */ /* 0x0007e40000100800 */
[----:B----4-:R-:W-:Y:S02]  /*4270*/  @!P4 PRMT R28, R69, 0x7610, R28 ;  /* 0x00007610451cc816 */ /* 0x010fe4000000001c */
[----:B------:R-:W-:Y:S01]  /*4280*/  @!P4 PRMT R29, R68, 0x7610, R29 ;  /* 0x00007610441dc816 */ /* 0x000fe2000000001d */
[----:B------:R-:W4:Y:S01]  /*4290*/  @!P2 LDG.E R54, desc[UR10][R102.64] ;  /* 0x0000000a6636a981 */ /* 0x000f22000c1e1900 */
[----:B------:R-:W-:-:S02]  /*42a0*/  @!P4 PRMT R28, R28, 0x7610, R69 ;  /* 0x000076101c1cc816 */ /* 0x000fc40000000045 */
[----:B------:R-:W-:Y:S02]  /*42b0*/  @!P4 PRMT R29, R29, 0x7610, R68 ;  /* 0x000076101d1dc816 */ /* 0x000fe40000000044 */
[----:B------:R-:W-:Y:S02]  /*42c0*/  ISETP.NE.AND P4, PT, R31, RZ, PT ;  /* 0x000000ff1f00720c */ /* 0x000fe40003f85270 */
[----:B------:R-:W-:Y:S02]  /*42d0*/  PRMT R31, RZ, 0x5410, RZ ;  /* 0x00005410ff1f7816 */ /* 0x000fe400000000ff */
[----:B------:R-:W-:Y:S02]  /*42e0*/  PRMT R32, RZ, 0x5410, RZ ;  /* 0x00005410ff207816 */ /* 0x000fe400000000ff */
[----:B0-----:R-:W-:Y:S02]  /*42f0*/  PRMT R34, RZ, 0x5410, RZ ;  /* 0x00005410ff227816 */ /* 0x001fe400000000ff */
[----:B------:R-:W-:-:S04]  /*4300*/  @!P5 PRMT R30, R66, 0x7610, R30 ;  /* 0x00007610421ed816 */ /* 0x000fc8000000001e */
[----:B------:R-:W-:Y:S02]  /*4310*/  @!P5 PRMT R30, R30, 0x7610, R66 ;  /* 0x000076101e1ed816 */ /* 0x000fe40000000042 */
[----:B------:R-:W-:-:S04]  /*4320*/  @!P5 PRMT R31, R65, 0x7610, R31 ;  /* 0x00007610411fd816 */ /* 0x000fc8000000001f */
[----:B------:R-:W-:Y:S02]  /*4330*/  @!P5 PRMT R31, R31, 0x7610, R65 ;  /* 0x000076101f1fd816 */ /* 0x000fe40000000041 */
[----:B------:R-:W-:Y:S02]  /*4340*/  ISETP.NE.AND P5, PT, R33, RZ, PT ;  /* 0x000000ff2100720c */ /* 0x000fe40003fa5270 */
[----:B------:R-:W-:-:S11]  /*4350*/  PRMT R33, RZ, 0x5410, RZ ;  /* 0x00005410ff217816 */ /* 0x000fd600000000ff */
[----:B--2---:R-:W-:-:S04]  /*4360*/  @!P5 PRMT R32, R44, 0x7610, R32 ;  /* 0x000076102c20d816 */ /* 0x004fc80000000020 */
[----:B------:R-:W-:Y:S02]  /*4370*/  @!P5 PRMT R32, R32, 0x7610, R44 ;  /* 0x000076102020d816 */ /* 0x000fe4000000002c */
[----:B------:R-:W-:-:S04]  /*4380*/  @!P5 PRMT R33, R49, 0x7610, R33 ;  /* 0x000076103121d816 */ /* 0x000fc80000000021 */
[----:B------:R-:W-:Y:S02]  /*4390*/  @!P5 PRMT R33, R33, 0x7610, R49 ;  /* 0x000076102121d816 */ /* 0x000fe40000000031 */
[----:B------:R-:W-:Y:S02]  /*43a0*/  ISETP.NE.AND P5, PT, R35, RZ, PT ;  /* 0x000000ff2300720c */ /* 0x000fe40003fa5270 */
[----:B------:R-:W-:Y:S02]  /*43b0*/  PRMT R35, RZ, 0x5410, RZ ;  /* 0x00005410ff237816 */ /* 0x000fe400000000ff */
[----:B------:R-:W-:Y:S02]  /*43c0*/  @!P6 PRMT R34, R55, 0x7610, R34 ;  /* 0x000076103722e816 */ /* 0x000fe40000000022 */
[----:B------:R-:W-:Y:S02]  /*43d0*/  @!P6 PRMT R35, R56, 0x7610, R35 ;  /* 0x000076103823e816 */ /* 0x000fe40000000023 */
[----:B------:R-:W-:-:S02]  /*43e0*/  @!P6 PRMT R34, R34, 0x7610, R55 ;  /* 0x000076102222e816 */ /* 0x000fc40000000037 */
[----:B------:R-:W-:Y:S02]  /*43f0*/  @!P6 PRMT R35, R35, 0x7610, R56 ;  /* 0x000076102323e816 */ /* 0x000fe40000000038 */
[----:B------:R-:W-:Y:S02]  /*4400*/  ISETP.NE.AND P6, PT, R40, RZ, PT ;  /* 0x000000ff2800720c */ /* 0x000fe40003fc5270 */
[----:B------:R-:W-:Y:S02]  /*4410*/  PRMT R40, RZ, 0x5410, RZ ;  /* 0x00005410ff287816 */ /* 0x000fe400000000ff */
[----:B------:R-:W-:Y:S01]  /*4420*/  @!P1 PRMT R86, R43, 0x7610, R86 ;  /* 0x000076102b569816 */ /* 0x000fe20000000056 */
[----:B------:R-:W-:Y:S01]  /*4430*/  HFMA2 R43, -RZ, RZ, 0, 0 ;  /* 0x00000000ff2b7431 */ /* 0x000fe200000001ff */
[----:B------:R-:W-:Y:S02]  /*4440*/  @!P0 PRMT R40, R57, 0x7610, R40 ;  /* 0x0000761039288816 */ /* 0x000fe40000000028 */
[----:B------:R-:W-:-:S02]  /*4450*/  @!P0 PRMT R41, R58, 0x7610, R41 ;  /* 0x000076103a298816 */ /* 0x000fc40000000029 */
[----:B------:R-:W-:Y:S02]  /*4460*/  @!P0 PRMT R40, R40, 0x7610, R57 ;  /* 0x0000761028288816 */ /* 0x000fe40000000039 */
[----:B------:R-:W-:Y:S02]  /*4470*/  @!P0 PRMT R41, R41, 0x7610, R58 ;  /* 0x0000761029298816 */ /* 0x000fe4000000003a */
[----:B------:R-:W-:Y:S01]  /*4480*/  ISETP.NE.AND P0, PT, RZ, UR9, PT ;  /* 0x00000009ff007c0c */ /* 0x000fe2000bf05270 */
[----:B------:R0:W2:Y:S01]  /*4490*/  @!P5 LDG.E R43, desc[UR10][R50.64] ;  /* 0x0000000a322bd981 */ /* 0x0000a2000c1e1900 */
[----:B------:R-:W-:-:S06]  /*44a0*/  MOV R0, RZ ;  /* 0x000000ff00007202 */ /* 0x000fcc0000000f00 */
[----:B------:R1:W2:Y:S01]  /*44b0*/  @!P6 LDG.E R0, desc[UR10][R6.64] ;  /* 0x0000000a0600e981 */ /* 0x0002a2000c1e1900 */
[----:B0-----:R-:W-:-:S06]  /*44c0*/  CS2R R50, SRZ ;  /* 0x0000000000327805 */ /* 0x001fcc000001ff00 */
[----:B------:R0:W2:Y:S01]  /*44d0*/  @!P6 LDG.E R50, desc[UR10][R82.64] ;  /* 0x0000000a5232e981 */ /* 0x0000a2000c1e1900 */
[----:B-1----:R-:W1:Y:S01]  /*44e0*/  @P0 LDC.64 R6, c[0x0][0x3b0] ;  /* 0x0000ec00ff060b82 */ /* 0x002e620000000a00 */
[----:B------:R-:W-:Y:S02]  /*44f0*/  LOP3.LUT R3, R3, 0x7e, RZ, 0xc0, !PT ;  /* 0x0000007e03037812 */ /* 0x000fe400078ec0ff */
[----:B------:R-:W-:Y:S02]  /*4500*/  MOV R2, UR13 ;  /* 0x0000000d00027c02 */ /* 0x000fe40008000f00 */
[----:B------:R-:W-:Y:S01]  /*4510*/  MOV R60, RZ ;  /* 0x000000ff003c7202 */ /* 0x000fe20000000f00 */
[----:B---3--:R-:W-:Y:S01]  /*4520*/  HFMA2 R59, -RZ, RZ, 0, 0 ;  /* 0x00000000ff3b7431 */ /* 0x008fe200000001ff */
[----:B------:R-:W-:Y:S01]  /*4530*/  ISETP.NE.AND P1, PT, R46, RZ, PT ;  /* 0x000000ff2e00720c */ /* 0x000fe20003f25270 */
[----:B------:R-:W3:Y:S01]  /*4540*/  @!P5 LDG.E R51, desc[UR10][R88.64] ;  /* 0x0000000a5833d981 */ /* 0x000ee2000c1e1900 */
[----:B0-----:R-:W0:Y:S01]  /*4550*/  LDC.64 R82, c[0x0][0x3a8] ;  /* 0x0000ea00ff527b82 */ /* 0x001e220000000a00 */
[----:B------:R-:W-:Y:S01]  /*4560*/  LEA R2, R2, R3, 0x7 ;  /* 0x0000000302027211 */ /* 0x000fe200078e38ff */
[----:B------:R-:W-:-:S09]  /*4570*/  HFMA2 R46, -RZ, RZ, 0, 0 ;  /* 0x00000000ff2e7431 */ /* 0x000fd200000001ff */
[----:B------:R-:W2:Y:S01]  /*4580*/  @!P1 LDG.E R60, desc[UR10][R106.64] ;  /* 0x0000000a6a3c9981 */ /* 0x000ea2000c1e1900 */
[----:B-1----:R-:W-:-:S03]  /*4590*/  @P0 IMAD.WIDE R6, R2, 0x4, R6 ;  /* 0x0000000402060825 */ /* 0x002fc600078e0206 */
[----:B------:R1:W3:Y:S01]  /*45a0*/  @!P3 LDG.E R46, desc[UR10][R52.64] ;  /* 0x0000000a342eb981 */ /* 0x0002e2000c1e1900 */
[----:B------:R-:W-:-:S03]  /*45b0*/  MOV R45, RZ ;  /* 0x000000ff002d7202 */ /* 0x000fc60000000f00 */
[----:B------:R-:W3:Y:S01]  /*45c0*/  @!P1 LDG.E R59, desc[UR10][R108.64] ;  /* 0x0000000a6c3b9981 */ /* 0x000ee2000c1e1900 */
[----:B0-----:R-:W-:Y:S01]  /*45d0*/  IMAD.WIDE R4, R2, 0x4, R82 ;  /* 0x0000000402047825 */ /* 0x001fe200078e0252 */
[----:B------:R-:W-:Y:S02]  /*45e0*/  CS2R R2, SRZ ;  /* 0x0000000000027805 */ /* 0x000fe4000001ff00 */
[----:B-1----:R-:W-:Y:S01]  /*45f0*/  CS2R R52, SRZ ;  /* 0x0000000000347805 */ /* 0x002fe2000001ff00 */
[----:B------:R-:W3:Y:S04]  /*4600*/  @!P4 LDG.E R45, desc[UR10][R98.64] ;  /* 0x0000000a622dc981 */ /* 0x000ee8000c1e1900 */
[----:B------:R0:W5:Y:S04]  /*4610*/  @P0 LDG.E.64 R2, desc[UR10][R6.64] ;  /* 0x0000000a06020981 */ /* 0x000168000c1e1b00 */
[----:B------:R-:W3:Y:S04]  /*4620*/  @!P3 LDG.E R53, desc[UR10][R100.64] ;  /* 0x0000000a6435b981 */ /* 0x000ee8000c1e1900 */
[----:B------:R-:W3:Y:S01]  /*4630*/  @!P4 LDG.E R52, desc[UR10][R96.64] ;  /* 0x0000000a6034c981 */ /* 0x000ee2000c1e1900 */
[----:B0-----:R-:W-:-:S02]  /*4640*/  MOV R6, UR6 ;  /* 0x0000000600067c02 */ /* 0x001fc40008000f00 */
[----:B------:R-:W-:Y:S01]  /*4650*/  MOV R7, UR7 ;  /* 0x0000000700077c02 */ /* 0x000fe20008000f00 */
[----:B------:R-:W5:Y:S05]  /*4660*/  LDG.E.64 R4, desc[UR10][R4.64] ;  /* 0x0000000a04047981 */ /* 0x000f6a000c1e1b00 */
[----:B------:R-:W2:Y:S01]  /*4670*/  LDG.E.64 R6, desc[UR10][R6.64] ;  /* 0x0000000a06067981 */ /* 0x000ea2000c1e1b00 */
[----:B------:R-:W-:-:S03]  /*4680*/  PRMT R88, R88, 0x5410, RZ ;  /* 0x0000541058587816 */ /* 0x000fc600000000ff */
[----:B------:R0:W-:Y:S02]  /*4690*/  STL [R1+0x6c], R44 ;  /* 0x00006c2c01007387 */ /* 0x0001e40000100800 */
[----:B0-----:R-:W-:Y:S02]  /*46a0*/  PRMT R44, RZ, 0x7610, R44 ;  /* 0x00007610ff2c7816 */ /* 0x001fe4000000002c */
        /* <DEDUP_REMOVED lines=12> */
[----:B------:R-:W-:Y:S01]  /*4770*/  STL [R1+0xf4], R58 ;  /* 0x0000f43a01007387 */ /* 0x000fe20000100800 */
[----:B------:R-:W-:Y:S01]  /*4780*/  PRMT R89, RZ, 0x7610, R89 ;  /* 0x00007610ff597816 */ /* 0x000fe20000000059 */
[----:B------:R-:W-:Y:S01]  /*4790*/  UISETP.NE.AND UP1, UPT, UR9, URZ, UPT ;  /* 0x000000ff0900728c */ /* 0x000fe2000bf25270 */
[----:B------:R-:W-:Y:S01]  /*47a0*/  PRMT R90, R90, 0x5410, RZ ;  /* 0x000054105a5a7816 */ /* 0x000fe200000000ff */
[----:B------:R0:W-:Y:S04]  /*47b0*/  STL [R1+0xe0], R47 ;  /* 0x0000e02f01007387 */ /* 0x0001e80000100800 */
[----:B------:R1:W-:Y:S01]  /*47c0*/  STL [R1+0xec], R49 ;  /* 0x0000ec3101007387 */ /* 0x0003e20000100800 */
[----:B------:R-:W-:-:S03]  /*47d0*/  @!P2 PRMT R44, R48, 0x7610, R44 ;  /* 0x00007610302ca816 */ /* 0x000fc6000000002c */
[----:B------:R2:W-:Y:S04]  /*47e0*/  STL [R1+0x7c], R48 ;  /* 0x00007c3001007387 */ /* 0x0005e80000100800 */
[----:B----4-:R-:W-:Y:S01]  /*47f0*/  STL [R1+0xfc], R54 ;  /* 0x0000fc3601007387 */ /* 0x010fe20000100800 */
[----:B------:R-:W-:Y:S02]  /*4800*/  PRMT R44, R44, 0x5410, RZ ;  /* 0x000054102c2c7816 */ /* 0x000fe400000000ff */
[----:B0-----:R-:W-:Y:S02]  /*4810*/  PRMT R47, R47, 0x5410, RZ ;  /* 0x000054102f2f7816 */ /* 0x001fe400000000ff */
[----:B-1----:R-:W-:Y:S02]  /*4820*/  PRMT R49, RZ, 0x5410, RZ ;  /* 0x00005410ff317816 */ /* 0x002fe400000000ff */
[----:B------:R-:W-:-:S02]  /*4830*/  PRMT R91, RZ, 0x7610, R91 ;  /* 0x00007610ff5b7816 */ /* 0x000fc4000000005b */
[----:B------:R-:W-:Y:S02]  /*4840*/  @!P2 PRMT R49, R49, 0x5410, R54 ;  /* 0x000054103131a816 */ /* 0x000fe40000000036 */
[----:B------:R-:W-:Y:S02]  /*4850*/  PRMT R42, R42, 0x5410, RZ ;  /* 0x000054102a2a7816 */ /* 0x000fe400000000ff */
[----:B------:R-:W-:Y:S01]  /*4860*/  @!P2 PRMT R49, R54, 0x7632, R49 ;  /* 0x000076323631a816 */ /* 0x000fe20000000031 */
[----:B------:R-:W-:Y:S01]  /*4870*/  UMOV UR17, 0x3f800000 ;  /* 0x3f80000000117882 */ /* 0x000fe20000000000 */
[----:B--2---:R-:W-:-:S13]  /*4880*/  R2UR UR16, R6 ;  /* 0x00000000061072ca */ /* 0x004fda00000e0000 */
[----:B------:R-:W-:-:S05]  /*4890*/  MOV R6, UR16 ;  /* 0x0000001000067c02 */ /* 0x000fca0008000f00 */
[----:B------:R-:W-:-:S05]  /*48a0*/  FFMA.FTZ R6, -R6, UR16, R7 ;  /* 0x0000001006067c23 */ /* 0x000fca0008010107 */
[----:B------:R-:W-:-:S13]  /*48b0*/  FSETP.GTU.FTZ.AND P0, PT, R6, RZ, PT ;  /* 0x000000ff0600720b */ /* 0x000fda0003f1c000 */
[----:B------:R-:W-:-:S05]  /*48c0*/  VOTEU.ANY UP0, P0 ;  /* 0x0000000000ff7886 */ /* 0x000fca0000000100 */
[----:B------:R-:W0:Y:S01]  /*48d0*/  @UP0 LDCU UR5, c[0x0][0x3c0] ;  /* 0x00007800ff0507ac */ /* 0x000e220008000800 */
[----:B------:R-:W-:Y:S02]  /*48e0*/  PLOP3.LUT P0, PT, PT, PT, UP0, 0x80, 0x8 ;  /* 0x000000000008781c */ /* 0x000fe40003f0f008 */
[----:B------:R-:W-:Y:S02]  /*48f0*/  @!P1 PRMT R88, R88, 0x5410, R60 ;  /* 0x0000541058589816 */ /* 0x000fe4000000003c */
[----:B------:R-:W-:Y:S02]  /*4900*/  PRMT R7, R7, 0x5410, RZ ;  /* 0x0000541007077816 */ /* 0x000fe400000000ff */
[----:B------:R-:W-:-:S07]  /*4910*/  PRMT R88, RZ, 0x7610, R88 ;  /* 0x00007610ff587816 */ /* 0x000fce0000000058 */
[----:B0-----:R-:W-:Y:S01]  /*4920*/  @P0 FADD.FTZ R6, R6, UR5 ;  /* 0x0000000506060e21 */ /* 0x001fe20008010000 */
[----:B------:R-:W-:-:S05]  /*4930*/  @!P2 PRMT R88, R48, 0x7632, R88 ;  /* 0x000076323058a816 */ /* 0x000fca0000000058 */
[----:B------:R-:W0:Y:S01]  /*4940*/  @P0 MUFU.RSQ R6, R6 ;  /* 0x0000000600060308 */ /* 0x000e220000001400 */
[----:B------:R-:W-:Y:S02]  /*4950*/  PRMT R48, RZ, 0x5410, RZ ;  /* 0x00005410ff307816 */ /* 0x000fe400000000ff */
[--C-:B---3--:R-:W-:Y:S01]  /*4960*/  @!P3 PRMT R7, R7, 0x5410, R46.reuse ;  /* 0x000054100707b816 */ /* 0x108fe2000000002e */
[----:B------:R-:W-:Y:S01]  /*4970*/  STL [R1+0x78], R59 ;  /* 0x0000783b01007387 */ /* 0x000fe20000100800 */
[----:B------:R-:W-:-:S03]  /*4980*/  @!P3 PRMT R48, R48, 0x7610, R46 ;  /* 0x000076103030b816 */ /* 0x000fc6000000002e */
[----:B------:R-:W-:Y:S01]  /*4990*/  STL [R1+0xf8], R60 ;  /* 0x0000f83c01007387 */ /* 0x000fe20000100800 */
[----:B------:R-:W-:-:S03]  /*49a0*/  PRMT R7, RZ, 0x7610, R7 ;  /* 0x00007610ff077816 */ /* 0x000fc60000000007 */
[----:B------:R-:W-:Y:S04]  /*49b0*/  STL [R1+0x100], R53 ;  /* 0x0001003501007387 */ /* 0x000fe80000100800 */
[----:B------:R-:W-:Y:S04]  /*49c0*/  STL [R1+0x104], R52 ;  /* 0x0001043401007387 */ /* 0x000fe80000100800 */
[----:B------:R-:W-:Y:S04]  /*49d0*/  STL [R1+0x108], R51 ;  /* 0x0001083301007387 */ /* 0x000fe80000100800 */
[----:B------:R-:W-:Y:S04]  /*49e0*/  STL [R1+0x8c], R50 ;  /* 0x00008c3201007387 */ /* 0x000fe80000100800 */
[----:B------:R-:W-:Y:S04]  /*49f0*/  STL [R1+0x10c], R0 ;  /* 0x00010c0001007387 */ /* 0x000fe80000100800 */
[----:B------:R1:W-:Y:S01]  /*4a00*/  STL [R1+0x80], R46 ;  /* 0x0000802e01007387 */ /* 0x0003e20000100800 */
[----:B------:R-:W-:-:S03]  /*4a10*/  @!P4 PRMT R7, R45, 0x7632, R7 ;  /* 0x000076322d07c816 */ /* 0x000fc60000000007 */
[----:B------:R2:W-:Y:S01]  /*4a20*/  STL [R1+0x84], R45 ;  /* 0x0000842d01007387 */ /* 0x0005e20000100800 */
[----:B-1----:R-:W-:-:S04]  /*4a30*/  PRMT R46, RZ, 0x5410, RZ ;  /* 0x00005410ff2e7816 */ /* 0x002fc800000000ff */
[----:B------:R-:W-:Y:S02]  /*4a40*/  @!P4 PRMT R46, R46, 0x5410, R45 ;  /* 0x000054102e2ec816 */ /* 0x000fe4000000002d */
[----:B--2---:R-:W-:Y:S01]  /*4a50*/  PRMT R45, RZ, 0x5410, RZ ;  /* 0x00005410ff2d7816 */ /* 0x004fe200000000ff */
[----:B------:R1:W-:Y:S01]  /*4a60*/  STL [R1+0x88], R43 ;  /* 0x0000882b01007387 */ /* 0x0003e20000100800 */
[----:B0-----:R-:W-:Y:S02]  /*4a70*/  @P0 R2UR UR5, R6 ;  /* 0x00000000060502ca */ /* 0x001fe400000e0000 */
[--C-:B------:R-:W-:Y:S02]  /*4a80*/  @!P5 PRMT R45, R45, 0x5410, R43.reuse ;  /* 0x000054102d2dd816 */ /* 0x100fe4000000002b */
[----:B------:R-:W-:Y:S02]  /*4a90*/  @!P5 PRMT R44, R44, 0x7610, R43 ;  /* 0x000076102c2cd816 */ /* 0x000fe4000000002b */
[----:B------:R-:W-:-:S02]  /*4aa0*/  @!P1 PRMT R47, R47, 0x5410, R59 ;  /* 0x000054102f2f9816 */ /* 0x000fc4000000003b */
[----:B------:R-:W-:Y:S02]  /*4ab0*/  @!P1 PRMT R89, R59, 0x7632, R89 ;  /* 0x000076323b599816 */ /* 0x000fe40000000059 */
[----:B------:R-:W-:Y:S02]  /*4ac0*/  @!P3 PRMT R90, R90, 0x7610, R53 ;  /* 0x000076105a5ab816 */ /* 0x000fe40000000035 */
[----:B-1----:R-:W-:Y:S02]  /*4ad0*/  PRMT R43, RZ, 0x5410, RZ ;  /* 0x00005410ff2b7816 */ /* 0x002fe400000000ff */
[----:B------:R-:W-:Y:S02]  /*4ae0*/  PRMT R47, RZ, 0x7610, R47 ;  /* 0x00007610ff2f7816 */ /* 0x000fe4000000002f */
[----:B------:R-:W-:Y:S02]  /*4af0*/  PRMT R90, RZ, 0x7610, R90 ;  /* 0x00007610ff5a7816 */ /* 0x000fe4000000005a */
[----:B------:R-:W-:-:S02]  /*4b00*/  PRMT R89, R89, 0x5410, RZ ;  /* 0x0000541059597816 */ /* 0x000fc400000000ff */
[----:B------:R-:W-:Y:S02]  /*4b10*/  @!P6 PRMT R43, R50, 0x7632, R43 ;  /* 0x00007632322be816 */ /* 0x000fe4000000002b */
[----:B------:R-:W-:Y:S02]  /*4b20*/  @!P1 PRMT R91, R60, 0x7632, R91 ;  /* 0x000076323c5b9816 */ /* 0x000fe4000000005b */
[----:B------:R-:W-:Y:S02]  /*4b30*/  @!P3 PRMT R48, R53, 0x7610, R48 ;  /* 0x000076103530b816 */ /* 0x000fe40000000030 */
[C---:B------:R-:W-:Y:S02]  /*4b40*/  @!P4 PRMT R47, R52.reuse, 0x7610, R47 ;  /* 0x00007610342fc816 */ /* 0x040fe4000000002f */
[----:B------:R-:W-:Y:S02]  /*4b50*/  @!P4 PRMT R46, R52, 0x7632, R46 ;  /* 0x00007632342ec816 */ /* 0x000fe4000000002e */
[----:B------:R-:W-:-:S02]  /*4b60*/  @!P5 PRMT R45, R51, 0x7610, R45 ;  /* 0x00007610332dd816 */ /* 0x000fc4000000002d */
[----:B------:R-:W-:Y:S02]  /*4b70*/  @!P5 PRMT R90, R51, 0x7632, R90 ;  /* 0x00007632335ad816 */ /* 0x000fe4000000005a */
[----:B------:R-:W-:Y:S02]  /*4b80*/  @!P6 PRMT R42, R42, 0x5410, R50 ;  /* 0x000054102a2ae816 */ /* 0x000fe40000000032 */
[--C-:B------:R-:W-:Y:S02]  /*4b90*/  @!P6 PRMT R43, R43, 0x5410, R0.reuse ;  /* 0x000054102b2be816 */ /* 0x100fe40000000000 */
[----:B------:R-:W-:Y:S01]  /*4ba0*/  @!P6 PRMT R89, R89, 0x7610, R0 ;  /* 0x000076105959e816 */ /* 0x000fe20000000000 */
[----:B------:R-:W-:Y:S01]  /*4bb0*/  @UP0 UMOV UR17, UR5 ;  /* 0x0000000500110c82 */ /* 0x000fe20008000000 */
[----:B------:R-:W-:Y:S05]  /*4bc0*/  BRA.U UP1, `(.L_x_738) ;  /* 0x0000002501047547 */ /* 0x000fea000b800000 */
[--C-:B------:R-:W-:Y:S02]  /*4bd0*/  HADD2.F32 R52, -RZ, R110.reuse.H1_H1 ;  /* 0x3000006eff347230 */ /* 0x100fe40000004100 */
[--C-:B------:R-:W-:Y:S02]  /*4be0*/  HADD2.F32 R56, -RZ, R95.reuse.H0_H0 ;  /* 0x2000005fff387230 */ /* 0x100fe40000004100 */
[----:B------:R-:W-:Y:S02]  /*4bf0*/  HADD2.F32 R54, -RZ, R110.H0_H0 ;  /* 0x2000006eff367230 */ /* 0x000fe40000004100 */
[----:B------:R-:W-:Y:S01]  /*4c00*/  FADD.FTZ R52, R52, -UR16 ;  /* 0x8000001034347e21 */ /* 0x000fe20008010000 */
[----:B------:R-:W-:Y:S02]  /*4c10*/  HADD2.F32 R57, -RZ, R95.H1_H1 ;  /* 0x3000005fff397230 */ /* 0x000fe40000004100 */
[----:B-----5:R-:W-:Y:S01]  /*4c20*/  FMUL.FTZ R58, R4, R56 ;  /* 0x00000038043a7220 */ /* 0x020fe20000410000 */
[----:B------:R-:W-:-:S02]  /*4c30*/  HADD2.F32 R53, -RZ, R94.H1_H1 ;  /* 0x3000005eff357230 */ /* 0x000fc40000004100 */
[----:B------:R-:W-:Y:S01]  /*4c40*/  FMUL.FTZ R52, R52, UR17 ;  /* 0x0000001134347c20 */ /* 0x000fe20008410000 */
[----:B------:R-:W-:Y:S01]  /*4c50*/  FADD.FTZ R54, R54, -UR16 ;  /* 0x8000001036367e21 */ /* 0x000fe20008010000 */
[----:B------:R-:W-:Y:S02]  /*4c60*/  HADD2.F32 R50, -RZ, R84.H1_H1 ;  /* 0x30000054ff327230 */ /* 0x000fe40000004100 */
[----:B------:R-:W-:Y:S01]  /*4c70*/  FADD.FTZ R57, R57, -UR16 ;  /* 0x8000001039397e21 */ /* 0x000fe20008010000 */
[----:B------:R-:W-:Y:S01]  /*4c80*/  FADD.FTZ R0, RZ, R58 ;  /* 0x0000003aff007221 */ /* 0x000fe20000010000 */
[----:B------:R-:W-:Y:S01]  /*4c90*/  FFMA.FTZ R58, R52, R58, RZ ;  /* 0x0000003a343a7223 */ /* 0x000fe200000100ff */
[----:B------:R-:W-:Y:S01]  /*4ca0*/  FMUL.FTZ R6, R5, R53 ;  /* 0x0000003505067220 */ /* 0x000fe20000410000 */
[----:B------:R-:W-:Y:S01]  /*4cb0*/  FMUL.FTZ R54, R54, UR17 ;  /* 0x0000001136367c20 */ /* 0x000fe20008410000 */
[----:B------:R-:W-:Y:S02]  /*4cc0*/  HADD2.F32 R55, -RZ, R94.H0_H0 ;  /* 0x2000005eff377230 */ /* 0x000fe40000004100 */
[----:B------:R-:W-:Y:S01]  /*4cd0*/  FFMA.FTZ R52, R56, R52, RZ ;  /* 0x0000003438347223 */ /* 0x000fe200000100ff */
[----:B------:R-:W-:Y:S01]  /*4ce0*/  FADD.FTZ R56, RZ, R56 ;  /* 0x00000038ff387221 */ /* 0x000fe20000010000 */
[----:B------:R-:W-:Y:S01]  /*4cf0*/  FMUL.FTZ R57, R57, UR17 ;  /* 0x0000001139397c20 */ /* 0x000fe20008410000 */
[----:B------:R-:W-:Y:S01]  /*4d00*/  FADD.FTZ R50, R50, -UR16 ;  /* 0x8000001032327e21 */ /* 0x000fe20008010000 */
[----:B------:R-:W-:Y:S01]  /*4d10*/  FADD.FTZ R0, R6, R0 ;  /* 0x0000000006007221 */ /* 0x000fe20000010000 */
[----:B------:R-:W-:Y:S01]  /*4d20*/  FFMA.FTZ R58, R54, R6, R58 ;  /* 0x00000006363a7223 */ /* 0x000fe2000001003a */
[----:B------:R-:W-:-:S02]  /*4d30*/  HADD2.F32 R6, -RZ, R93.H1_H1 ;  /* 0x3000005dff067230 */ /* 0x000fc40000004100 */
[----:B------:R-:W-:Y:S01]  /*4d40*/  FFMA.FTZ R54, R53, R54, RZ ;  /* 0x0000003635367223 */ /* 0x000fe200000100ff */
[C---:B------:R-:W-:Y:S01]  /*4d50*/  FADD.FTZ R56, R55.reuse, R56 ;  /* 0x0000003837387221 */ /* 0x040fe20000010000 */
[----:B------:R-:W-:Y:S01]  /*4d60*/  FFMA.FTZ R52, R55, R57, R52 ;  /* 0x0000003937347223 */ /* 0x000fe20000010034 */
[----:B------:R-:W-:Y:S02]  /*4d70*/  HADD2.F32 R51, -RZ, R84.H0_H0 ;  /* 0x20000054ff337230 */ /* 0x000fe40000004100 */
[----:B------:R-:W-:Y:S01]  /*4d80*/  FADD.FTZ R53, RZ, R53 ;  /* 0x00000035ff357221 */ /* 0x000fe20000010000 */
[----:B------:R-:W-:Y:S01]  /*4d90*/  FMUL.FTZ R50, R50, UR17 ;  /* 0x0000001132327c20 */ /* 0x000fe20008410000 */
[----:B------:R-:W-:Y:S01]  /*4da0*/  FMUL.FTZ R55, R4, R55 ;  /* 0x0000003704377220 */ /* 0x000fe20000410000 */
[----:B------:R-:W-:Y:S02]  /*4db0*/  HADD2.F32 R60, -RZ, R86.H1_H1 ;  /* 0x30000056ff3c7230 */ /* 0x000fe40000004100 */
[C---:B------:R-:W-:Y:S01]  /*4dc0*/  FADD.FTZ R53, R6.reuse, R53 ;  /* 0x0000003506357221 */ /* 0x040fe20000010000 */
[----:B------:R-:W-:Y:S01]  /*4dd0*/  FFMA.FTZ R54, R6, R50, R54 ;  /* 0x0000003206367223 */ /* 0x000fe20000010036 */
[----:B------:R-:W-:Y:S01]  /*4de0*/  FADD.FTZ R0, R0, R55 ;  /* 0x0000003700007221 */ /* 0x000fe20000010000 */
[----:B------:R-:W-:Y:S01]  /*4df0*/  FMUL.FTZ R6, R5, R6 ;  /* 0x0000000605067220 */ /* 0x000fe20000410000 */
[----:B------:R-:W-:Y:S01]  /*4e00*/  FFMA.FTZ R55, R57, R55, R58 ;  /* 0x0000003739377223 */ /* 0x000fe2000001003a */
[----:B------:R-:W-:Y:S01]  /*4e10*/  FADD.FTZ R51, R51, -UR16 ;  /* 0x8000001033337e21 */ /* 0x000fe20008010000 */
[----:B------:R-:W-:-:S02]  /*4e20*/  HADD2.F32 R57, -RZ, R70.H1_H1 ;  /* 0x30000046ff397230 */ /* 0x000fc40000004100 */
[----:B------:R-:W-:Y:S01]  /*4e30*/  FADD.FTZ R0, R6, R0 ;  /* 0x0000000006007221 */ /* 0x000fe20000010000 */
[----:B------:R-:W-:Y:S01]  /*4e40*/  FFMA.FTZ R55, R50, R6, R55 ;  /* 0x0000000632377223 */ /* 0x000fe20000010037 */
[----:B------:R-:W-:Y:S01]  /*4e50*/  FMUL.FTZ R51, R51, UR17 ;  /* 0x0000001133337c20 */ /* 0x000fe20008410000 */
[----:B------:R-:W-:Y:S02]  /*4e60*/  HADD2.F32 R50, -RZ, R80.H1_H1 ;  /* 0x30000050ff327230 */ /* 0x000fe40000004100 */
[----:B------:R-:W-:Y:S01]  /*4e70*/  FMUL.FTZ R6, R4, R57 ;  /* 0x0000003904067220 */ /* 0x000fe20000410000 */
[----:B------:R-:W-:Y:S01]  /*4e80*/  FADD.FTZ R56, R56, R57 ;  /* 0x0000003938387221 */ /* 0x000fe20000010000 */
[----:B------:R-:W-:Y:S01]  /*4e90*/  FFMA.FTZ R57, R57, R51, R52 ;  /* 0x0000003339397223 */ /* 0x000fe20000010034 */
[----:B------:R-:W-:Y:S02]  /*4ea0*/  HADD2.F32 R52, -RZ, R64.H1_H1 ;  /* 0x30000040ff347230 */ /* 0x000fe40000004100 */
[----:B------:R-:W-:Y:S01]  /*4eb0*/  FADD.FTZ R50, R50, -UR16 ;  /* 0x8000001032327e21 */ /* 0x000fe20008010000 */
[----:B------:R-:W-:Y:S01]  /*4ec0*/  FADD.FTZ R0, R0, R6 ;  /* 0x0000000600007221 */ /* 0x000fe20000010000 */
[----:B------:R-:W-:Y:S01]  /*4ed0*/  FFMA.FTZ R6, R51, R6, R55 ;  /* 0x0000000633067223 */ /* 0x000fe20000010037 */
[----:B------:R-:W-:-:S02]  /*4ee0*/  HADD2.F32 R55, -RZ, R63.H1_H1 ;  /* 0x3000003fff377230 */ /* 0x000fc40000004100 */
[----:B------:R-:W-:Y:S01]  /*4ef0*/  FADD.FTZ R52, R52, -UR16 ;  /* 0x8000001034347e21 */ /* 0x000fe20008010000 */
[----:B------:R-:W-:Y:S01]  /*4f00*/  FMUL.FTZ R50, R50, UR17 ;  /* 0x0000001132327c20 */ /* 0x000fe20008410000 */
[----:B------:R-:W-:Y:S02]  /*4f10*/  HADD2.F32 R58, -RZ, R61.H1_H1 ;  /* 0x3000003dff3a7230 */ /* 0x000fe40000004100 */
[----:B------:R-:W-:Y:S01]  /*4f20*/  FMUL.FTZ R52, R52, UR17 ;  /* 0x0000001134347c20 */ /* 0x000fe20008410000 */
[----:B------:R-:W-:Y:S01]  /*4f30*/  FADD.FTZ R53, R53, R55 ;  /* 0x0000003735357221 */ /* 0x000fe20000010000 */
[----:B------:R-:W-:Y:S01]  /*4f40*/  FFMA.FTZ R54, R55, R50, R54 ;  /* 0x0000003237367223 */ /* 0x000fe20000010036 */
[----:B------:R-:W-:Y:S01]  /*4f50*/  FMUL.FTZ R55, R5, R55 ;  /* 0x0000003705377220 */ /* 0x000fe20000410000 */
[----:B------:R-:W-:Y:S01]  /*4f60*/  FADD.FTZ R56, R56, R58 ;  /* 0x0000003a38387221 */ /* 0x000fe20000010000 */
[----:B------:R-:W-:Y:S01]  /*4f70*/  FFMA.FTZ R57, R58, R52, R57 ;  /* 0x000000343a397223 */ /* 0x000fe20000010039 */
[----:B------:R-:W-:-:S02]  /*4f80*/  HADD2.F32 R63, -RZ, R63.H0_H0 ;  /* 0x2000003fff3f7230 */ /* 0x000fc40000004100 */
[----:B------:R-:W-:Y:S01]  /*4f90*/  FMUL.FTZ R58, R4, R58 ;  /* 0x0000003a043a7220 */ /* 0x000fe20000410000 */
[----:B------:R-:W-:Y:S02]  /*4fa0*/  HADD2.F32 R51, -RZ, R64.H0_H0 ;  /* 0x20000040ff337230 */ /* 0x000fe40000004100 */
[----:B------:R-:W-:Y:S01]  /*4fb0*/  FFMA.FTZ R6, R50, R55, R6 ;  /* 0x0000003732067223 */ /* 0x000fe20000010006 */
[----:B------:R-:W-:Y:S02]  /*4fc0*/  HADD2.F32 R61, -RZ, R61.H0_H0 ;  /* 0x2000003dff3d7230 */ /* 0x000fe40000004100 */
[----:B------:R-:W-:Y:S01]  /*4fd0*/  FADD.FTZ R63, R63, -UR16 ;  /* 0x800000103f3f7e21 */ /* 0x000fe20008010000 */
[----:B------:R-:W-:Y:S01]  /*4fe0*/  FADD.FTZ R0, R55, R0 ;  /* 0x0000000037007221 */ /* 0x000fe20000010000 */
[----:B------:R-:W-:Y:S01]  /*4ff0*/  FFMA.FTZ R6, R52, R58, R6 ;  /* 0x0000003a34067223 */ /* 0x000fe20000010006 */
[----:B------:R-:W-:Y:S01]  /*5000*/  FADD.FTZ R51, R51, -UR16 ;  /* 0x8000001033337e21 */ /* 0x000fe20008010000 */
[----:B------:R-:W-:-:S02]  /*5010*/  HADD2.F32 R52, -RZ, R62.H0_H0 ;  /* 0x2000003eff347230 */ /* 0x000fc40000004100 */
[----:B------:R-:W-:Y:S01]  /*5020*/  FMUL.FTZ R63, R63, UR17 ;  /* 0x000000113f3f7c20 */ /* 0x000fe20008410000 */
[----:B------:R-:W-:Y:S02]  /*5030*/  HADD2.F32 R62, -RZ, R62.H1_H1 ;  /* 0x3000003eff3e7230 */ /* 0x000fe40000004100 */
[----:B------:R-:W-:Y:S01]  /*5040*/  FADD.FTZ R0, R0, R58 ;  /* 0x0000003a00007221 */ /* 0x000fe20000010000 */
[----:B------:R-:W-:Y:S01]  /*5050*/  FMUL.FTZ R51, R51, UR17 ;  /* 0x0000001133337c20 */ /* 0x000fe20008410000 */
[----:B------:R-:W-:Y:S01]  /*5060*/  FMUL.FTZ R50, R5, R61 ;  /* 0x0000003d05327220 */ /* 0x000fe20000410000 */
[----:B------:R-:W-:Y:S01]  /*5070*/  FADD.FTZ R52, R52, -UR16 ;  /* 0x8000001034347e21 */ /* 0x000fe20008010000 */
[----:B------:R-:W-:Y:S01]  /*5080*/  FADD.FTZ R56, R56, R62 ;  /* 0x0000003e38387221 */ /* 0x000fe20000010000 */
[----:B------:R-:W-:Y:S01]  /*5090*/  FFMA.FTZ R57, R62, R63, R57 ;  /* 0x0000003f3e397223 */ /* 0x000fe20000010039 */
[----:B------:R-:W-:Y:S01]  /*50a0*/  FADD.FTZ R0, R50, R0 ;  /* 0x0000000032007221 */ /* 0x000fe20000010000 */
[----:B------:R-:W-:Y:S01]  /*50b0*/  FFMA.FTZ R6, R51, R50, R6 ;  /* 0x0000003233067223 */ /* 0x000fe20000010006 */
[----:B------:R-:W-:-:S02]  /*50c0*/  HADD2.F32 R70, -RZ, R70.H0_H0 ;  /* 0x20000046ff467230 */ /* 0x000fc40000004100 */
[----:B------:R-:W-:Y:S01]  /*50d0*/  FMUL.FTZ R62, R4, R62 ;  /* 0x0000003e043e7220 */ /* 0x000fe20000410000 */
[----:B------:R-:W-:Y:S01]  /*50e0*/  FADD.FTZ R53, R53, R61 ;  /* 0x0000003d35357221 */ /* 0x000fe20000010000 */
[----:B------:R-:W-:Y:S01]  /*50f0*/  FFMA.FTZ R54, R61, R51, R54 ;  /* 0x000000333d367223 */ /* 0x000fe20000010036 */
[--C-:B------:R-:W-:Y:S02]  /*5100*/  HADD2.F32 R50, -RZ, R67.reuse.H1_H1 ;  /* 0x30000043ff327230 */ /* 0x100fe40000004100 */
[----:B------:R-:W-:Y:S01]  /*5110*/  FMUL.FTZ R52, R52, UR17 ;  /* 0x0000001134347c20 */ /* 0x000fe20008410000 */
[----:B------:R-:W-:Y:S01]  /*5120*/  FFMA.FTZ R63, R63, R62, R6 ;  /* 0x0000003e3f3f7223 */ /* 0x000fe20000010006 */
[----:B------:R-:W-:Y:S01]  /*5130*/  FADD.FTZ R53, R53, R70 ;  /* 0x0000004635357221 */ /* 0x000fe20000010000 */
[----:B------:R-:W-:Y:S02]  /*5140*/  HADD2.F32 R6, -RZ, R67.H0_H0 ;  /* 0x20000043ff067230 */ /* 0x000fe40000004100 */
[----:B------:R-:W-:Y:S01]  /*5150*/  FFMA.FTZ R54, R70, R52, R54 ;  /* 0x0000003446367223 */ /* 0x000fe20000010036 */
[----:B------:R-:W-:Y:S01]  /*5160*/  FMUL.FTZ R70, R5, R70 ;  /* 0x0000004605467220 */ /* 0x000fe20000410000 */
[----:B------:R-:W-:Y:S01]  /*5170*/  FADD.FTZ R50, R50, -UR16 ;  /* 0x8000001032327e21 */ /* 0x000fe20008010000 */
[----:B------:R-:W-:-:S02]  /*5180*/  HADD2.F32 R80, -RZ, R80.H0_H0 ;  /* 0x20000050ff507230 */ /* 0x000fc40000004100 */
[----:B------:R-:W-:Y:S01]  /*5190*/  FMUL.FTZ R51, R4, R6 ;  /* 0x0000000604337220 */ /* 0x000fe20000410000 */
[----:B------:R-:W-:Y:S01]  /*51a0*/  FFMA.FTZ R63, R52, R70, R63 ;  /* 0x00000046343f7223 */ /* 0x000fe2000001003f */
[----:B------:R-:W-:Y:S01]  /*51b0*/  FMUL.FTZ R50, R50, UR17 ;  /* 0x0000001132327c20 */ /* 0x000fe20008410000 */
[----:B------:R-:W-:Y:S01]  /*51c0*/  FADD.FTZ R0, R0, R62 ;  /* 0x0000003e00007221 */ /* 0x000fe20000010000 */
[----:B------:R-:W-:Y:S01]  /*51d0*/  FADD.FTZ R56, R56, R6 ;  /* 0x0000000638387221 */ /* 0x000fe20000010000 */
[----:B------:R-:W-:Y:S02]  /*51e0*/  HADD2.F32 R52, -RZ, R72.H1_H1 ;  /* 0x30000048ff347230 */ /* 0x000fe40000004100 */
[----:B------:R-:W-:Y:S01]  /*51f0*/  FFMA.FTZ R57, R6, R50, R57 ;  /* 0x0000003206397223 */ /* 0x000fe20000010039 */
[----:B------:R-:W-:Y:S01]  /*5200*/  FFMA.FTZ R63, R50, R51, R63 ;  /* 0x00000033323f7223 */ /* 0x000fe2000001003f */
[----:B------:R-:W-:Y:S01]  /*5210*/  FADD.FTZ R50, R80, -UR16 ;  /* 0x8000001050327e21 */ /* 0x000fe20008010000 */
[----:B------:R-:W-:Y:S01]  /*5220*/  FADD.FTZ R0, R70, R0 ;  /* 0x0000000046007221 */ /* 0x000fe20000010000 */
[----:B------:R-:W-:-:S02]  /*5230*/  HADD2.F32 R6, -RZ, R71.H0_H0 ;  /* 0x20000047ff067230 */ /* 0x000fc40000004100 */
[----:B------:R-:W-:Y:S01]  /*5240*/  FADD.FTZ R52, R52, -UR16 ;  /* 0x8000001034347e21 */ /* 0x000fe20008010000 */
[----:B------:R-:W-:Y:S02]  /*5250*/  HADD2.F32 R71, -RZ, R71.H1_H1 ;  /* 0x30000047ff477230 */ /* 0x000fe40000004100 */
[----:B------:R-:W-:Y:S01]  /*5260*/  FMUL.FTZ R50, R50, UR17 ;  /* 0x0000001132327c20 */ /* 0x000fe20008410000 */
[----:B------:R-:W-:Y:S01]  /*5270*/  FADD.FTZ R0, R0, R51 ;  /* 0x0000003300007221 */ /* 0x000fe20000010000 */
[----:B------:R-:W-:Y:S01]  /*5280*/  FADD.FTZ R51, R6, -UR16 ;  /* 0x8000001006337e21 */ /* 0x000fe20008010000 */
[----:B------:R-:W-:Y:S02]  /*5290*/  HADD2.F32 R6, -RZ, R77.H1_H1 ;  /* 0x3000004dff067230 */ /* 0x000fe40000004100 */
[----:B------:R-:W-:Y:S01]  /*52a0*/  FADD.FTZ R53, R53, R71 ;  /* 0x0000004735357221 */ /* 0x000fe20000010000 */
[----:B------:R-:W-:Y:S01]  /*52b0*/  FFMA.FTZ R54, R71, R50, R54 ;  /* 0x0000003247367223 */ /* 0x000fe20000010036 */
[----:B------:R-:W-:Y:S01]  /*52c0*/  FMUL.FTZ R71, R5, R71 ;  /* 0x0000004705477220 */ /* 0x000fe20000410000 */
[----:B------:R-:W-:Y:S01]  /*52d0*/  FMUL.FTZ R51, R51, UR17 ;  /* 0x0000001133337c20 */ /* 0x000fe20008410000 */
[----:B------:R-:W-:Y:S01]  /*52e0*/  FMUL.FTZ R59, R4, R6 ;  /* 0x00000006043b7220 */ /* 0x000fe20000410000 */
[----:B------:R-:W-:-:S02]  /*52f0*/  HADD2.F32 R55, -RZ, R72.H0_H0 ;  /* 0x20000048ff377230 */ /* 0x000fc40000004100 */
[----:B------:R-:W-:Y:S01]  /*5300*/  FADD.FTZ R0, R71, R0 ;  /* 0x0000000047007221 */ /* 0x000fe20000010000 */
[----:B------:R-:W-:Y:S01]  /*5310*/  FFMA.FTZ R50, R50, R71, R63 ;  /* 0x0000004732327223 */ /* 0x000fe2000001003f */
[----:B------:R-:W-:Y:S01]  /*5320*/  FFMA.FTZ R57, R6, R51, R57 ;  /* 0x0000003306397223 */ /* 0x000fe20000010039 */
[----:B------:R-:W-:Y:S01]  /*5330*/  FMUL.FTZ R52, R52, UR17 ;  /* 0x0000001134347c20 */ /* 0x000fe20008410000 */
[----:B------:R-:W-:Y:S01]  /*5340*/  FADD.FTZ R0, R0, R59 ;  /* 0x0000003b00007221 */ /* 0x000fe20000010000 */
[----:B------:R-:W-:Y:S01]  /*5350*/  FFMA.FTZ R59, R51, R59, R50 ;  /* 0x0000003b333b7223 */ /* 0x000fe20000010032 */
[----:B------:R-:W-:Y:S01]  /*5360*/  FMUL.FTZ R51, R5, R55 ;  /* 0x0000003705337220 */ /* 0x000fe20000410000 */
[----:B------:R-:W-:Y:S02]  /*5370*/  HADD2.F32 R50, -RZ, R78.H1_H1 ;  /* 0x3000004eff327230 */ /* 0x000fe40000004100 */
[----:B------:R-:W-:Y:S01]  /*5380*/  FADD.FTZ R56, R56, R6 ;  /* 0x0000000638387221 */ /* 0x000fe20000010000 */
[----:B------:R-:W-:-:S02]  /*5390*/  HADD2.F32 R77, -RZ, R77.H0_H0 ;  /* 0x2000004dff4d7230 */ /* 0x000fc40000004100 */
[----:B------:R-:W-:Y:S01]  /*53a0*/  FFMA.FTZ R54, R55, R52, R54 ;  /* 0x0000003437367223 */ /* 0x000fe20000010036 */
[----:B------:R-:W-:Y:S01]  /*53b0*/  FFMA.FTZ R6, R52, R51, R59 ;  /* 0x0000003334067223 */ /* 0x000fe2000001003b */
[--C-:B------:R-:W-:Y:S02]  /*53c0*/  HADD2.F32 R52, -RZ, R79.reuse.H1_H1 ;  /* 0x3000004fff347230 */ /* 0x100fe40000004100 */
[----:B------:R-:W-:Y:S01]  /*53d0*/  FADD.FTZ R50, R50, -UR16 ;  /* 0x8000001032327e21 */ /* 0x000fe20008010000 */
[----:B------:R-:W-:Y:S01]  /*53e0*/  FADD.FTZ R77, R77, -UR16 ;  /* 0x800000104d4d7e21 */ /* 0x000fe20008010000 */
[----:B------:R-:W-:Y:S01]  /*53f0*/  FADD.FTZ R0, R51, R0 ;  /* 0x0000000033007221 */ /* 0x000fe20000010000 */
[----:B------:R-:W-:Y:S01]  /*5400*/  FADD.FTZ R53, R53, R55 ;  /* 0x0000003735357221 */ /* 0x000fe20000010000 */
[----:B------:R-:W-:Y:S02]  /*5410*/  HADD2.F32 R51, -RZ, R78.H0_H0 ;  /* 0x2000004eff337230 */ /* 0x000fe40000004100 */
[----:B------:R-:W-:Y:S01]  /*5420*/  FMUL.FTZ R50, R50, UR17 ;  /* 0x0000001132327c20 */ /* 0x000fe20008410000 */
[----:B------:R-:W-:Y:S01]  /*5430*/  FMUL.FTZ R55, R4, R52 ;  /* 0x0000003404377220 */ /* 0x000fe20000410000 */
[----:B------:R-:W-:Y:S01]  /*5440*/  FMUL.FTZ R77, R77, UR17 ;  /* 0x000000114d4d7c20 */ /* 0x000fe20008410000 */
[----:B------:R-:W-:-:S02]  /*5450*/  HADD2.F32 R79, -RZ, R79.H0_H0 ;  /* 0x2000004fff4f7230 */ /* 0x000fc40000004100 */
[----:B------:R-:W-:Y:S01]  /*5460*/  FADD.FTZ R53, R53, R51 ;  /* 0x0000003335357221 */ /* 0x000fe20000010000 */
[----:B------:R-:W-:Y:S01]  /*5470*/  FFMA.FTZ R54, R51, R50, R54 ;  /* 0x0000003233367223 */ /* 0x000fe20000010036 */
[----:B------:R-:W-:Y:S01]  /*5480*/  FADD.FTZ R0, R0, R55 ;  /* 0x0000003700007221 */ /* 0x000fe20000010000 */
[----:B------:R-:W-:Y:S01]  /*5490*/  FADD.FTZ R56, R56, R52 ;  /* 0x0000003438387221 */ /* 0x000fe20000010000 */
[----:B------:R-:W-:Y:S01]  /*54a0*/  FFMA.FTZ R57, R52, R77, R57 ;  /* 0x0000004d34397223 */ /* 0x000fe20000010039 */
[----:B------:R-:W-:Y:S01]  /*54b0*/  FMUL.FTZ R51, R5, R51 ;  /* 0x0000003305337220 */ /* 0x000fe20000410000 */
[----:B------:R-:W-:Y:S01]  /*54c0*/  FFMA.FTZ R55, R77, R55, R6 ;  /* 0x000000374d377223 */ /* 0x000fe20000010006 */
[----:B------:R-:W-:Y:S01]  /*54d0*/  FADD.FTZ R79, R79, -UR16 ;  /* 0x800000104f4f7e21 */ /* 0x000fe20008010000 */
[----:B------:R-:W-:Y:S02]  /*54e0*/  HADD2.F32 R52, -RZ, R93.H0_H0 ;  /* 0x2000005dff347230 */ /* 0x000fe40000004100 */
[----:B------:R-:W-:Y:S01]  /*54f0*/  FADD.FTZ R0, R51, R0 ;  /* 0x0000000033007221 */ /* 0x000fe20000010000 */
[----:B------:R-:W-:-:S02]  /*5500*/  HADD2.F32 R6, -RZ, R92.H1_H1 ;  /* 0x3000005cff067230 */ /* 0x000fc40000004100 */
[----:B------:R-:W-:Y:S01]  /*5510*/  FFMA.FTZ R55, R50, R51, R55 ;  /* 0x0000003332377223 */ /* 0x000fe20000010037 */
[----:B------:R-:W-:Y:S01]  /*5520*/  FMUL.FTZ R50, R79, UR17 ;  /* 0x000000114f327c20 */ /* 0x000fe20008410000 */
[----:B------:R-:W-:Y:S01]  /*5530*/  FMUL.FTZ R51, R4, R52 ;  /* 0x0000003404337220 */ /* 0x000fe20000410000 */
[----:B------:R-:W-:Y:S02]  /*5540*/  HADD2.F32 R58, -RZ, R91.H1_H1 ;  /* 0x3000005bff3a7230 */ /* 0x000fe40000004100 */
[----:B------:R-:W-:Y:S01]  /*5550*/  FADD.FTZ R6, R6, -UR16 ;  /* 0x8000001006067e21 */ /* 0x000fe20008010000 */
[----:B------:R-:W-:Y:S01]  /*5560*/  FADD.FTZ R56, R56, R52 ;  /* 0x0000003438387221 */ /* 0x000fe20000010000 */
[----:B------:R-:W-:Y:S01]  /*5570*/  FFMA.FTZ R57, R52, R50, R57 ;  /* 0x0000003234397223 */ /* 0x000fe20000010039 */
[----:B------:R-:W-:Y:S01]  /*5580*/  FADD.FTZ R52, R0, R51 ;  /* 0x0000003300347221 */ /* 0x000fe20000010000 */
[----:B------:R-:W-:Y:S01]  /*5590*/  FFMA.FTZ R55, R50, R51, R55 ;  /* 0x0000003332377223 */ /* 0x000fe20000010037 */
[----:B------:R-:W-:-:S02]  /*55a0*/  HADD2.F32 R51, -RZ, R92.H0_H0 ;  /* 0x2000005cff337230 */ /* 0x000fc40000004100 */
[----:B------:R-:W-:Y:S01]  /*55b0*/  FADD.FTZ R0, R58, -UR16 ;  /* 0x800000103a007e21 */ /* 0x000fe20008010000 */
[----:B------:R-:W-:Y:S01]  /*55c0*/  FMUL.FTZ R50, R6, UR17 ;  /* 0x0000001106327c20 */ /* 0x000fe20008410000 */
[--C-:B------:R-:W-:Y:S02]  /*55d0*/  HADD2.F32 R58, -RZ, R85.reuse.H1_H1 ;  /* 0x30000055ff3a7230 */ /* 0x100fe40000004100 */
[----:B------:R-:W-:Y:S01]  /*55e0*/  FMUL.FTZ R62, R0, UR17 ;  /* 0x00000011003e7c20 */ /* 0x000fe20008410000 */
[----:B------:R-:W-:Y:S01]  /*55f0*/  FADD.FTZ R53, R53, R51 ;  /* 0x0000003335357221 */ /* 0x000fe20000010000 */
[----:B------:R-:W-:Y:S01]  /*5600*/  FFMA.FTZ R54, R51, R50, R54 ;  /* 0x0000003233367223 */ /* 0x000fe20000010036 */
[----:B------:R-:W-:Y:S01]  /*5610*/  FMUL.FTZ R51, R5, R51 ;  /* 0x0000003305337220 */ /* 0x000fe20000410000 */
[----:B------:R-:W-:Y:S02]  /*5620*/  HADD2.F32 R86, -RZ, R86.H0_H0 ;  /* 0x20000056ff567230 */ /* 0x000fe40000004100 */
[----:B------:R-:W-:Y:S01]  /*5630*/  FFMA.FTZ R6, R60, R62, R57 ;  /* 0x0000003e3c067223 */ /* 0x000fe20000010039 */
[----:B------:R-:W-:-:S02]  /*5640*/  HADD2.F32 R85, -RZ, R85.H0_H0 ;  /* 0x20000055ff557230 */ /* 0x000fc40000004100 */
[----:B------:R-:W-:Y:S01]  /*5650*/  FMUL.FTZ R57, R4, R60 ;  /* 0x0000003c04397220 */ /* 0x000fe20000410000 */
[----:B------:R-:W-:Y:S01]  /*5660*/  FADD.FTZ R52, R51, R52 ;  /* 0x0000003433347221 */ /* 0x000fe20000010000 */
[----:B------:R-:W-:Y:S01]  /*5670*/  FFMA.FTZ R55, R50, R51, R55 ;  /* 0x0000003332377223 */ /* 0x000fe20000010037 */
[----:B------:R-:W-:Y:S01]  /*5680*/  FADD.FTZ R58, R58, -UR16 ;  /* 0x800000103a3a7e21 */ /* 0x000fe20008010000 */
[--C-:B------:R-:W-:Y:S02]  /*5690*/  HADD2.F32 R50, -RZ, R87.reuse.H0_H0 ;  /* 0x20000057ff327230 */ /* 0x100fe40000004100 */
[----:B------:R-:W-:Y:S01]  /*56a0*/  FADD.FTZ R86, R86, -UR16 ;  /* 0x8000001056567e21 */ /* 0x000fe20008010000 */
[----:B------:R-:W-:Y:S01]  /*56b0*/  FADD.FTZ R52, R52, R57 ;  /* 0x0000003934347221 */ /* 0x000fe20000010000 */
[----:B------:R-:W-:Y:S01]  /*56c0*/  FFMA.FTZ R55, R62, R57, R55 ;  /* 0x000000393e377223 */ /* 0x000fe20000010037 */
[----:B------:R-:W-:Y:S01]  /*56d0*/  FMUL.FTZ R58, R58, UR17 ;  /* 0x000000113a3a7c20 */ /* 0x000fe20008410000 */
[----:B------:R-:W-:Y:S01]  /*56e0*/  FMUL.FTZ R51, R5, R85 ;  /* 0x0000005505337220 */ /* 0x000fe20000410000 */
[----:B------:R-:W-:-:S02]  /*56f0*/  HADD2.F32 R87, -RZ, R87.H1_H1 ;  /* 0x30000057ff577230 */ /* 0x000fc40000004100 */
[----:B------:R-:W-:Y:S01]  /*5700*/  FADD.FTZ R0, R56, R60 ;  /* 0x0000003c38007221 */ /* 0x000fe20000010000 */
[----:B------:R-:W-:Y:S01]  /*5710*/  FADD.FTZ R50, R50, -UR16 ;  /* 0x8000001032327e21 */ /* 0x000fe20008010000 */
[----:B------:R-:W-:Y:S01]  /*5720*/  FMUL.FTZ R86, R86, UR17 ;  /* 0x0000001156567c20 */ /* 0x000fe20008410000 */
[----:B------:R-:W-:Y:S01]  /*5730*/  FADD.FTZ R52, R51, R52 ;  /* 0x0000003433347221 */ /* 0x000fe20000010000 */
[----:B------:R-:W-:Y:S01]  /*5740*/  FFMA.FTZ R55, R58, R51, R55 ;  /* 0x000000333a377223 */ /* 0x000fe20000010037 */
[----:B------:R-:W-:Y:S02]  /*5750*/  HADD2.F32 R51, -RZ, R42.H0_H0 ;  /* 0x2000002aff337230 */ /* 0x000fe40000004100 */
[----:B------:R-:W-:Y:S01]  /*5760*/  FADD.FTZ R53, R53, R85 ;  /* 0x0000005535357221 */ /* 0x000fe20000010000 */
[----:B------:R-:W-:Y:S01]  /*5770*/  FFMA.FTZ R54, R85, R58, R54 ;  /* 0x0000003a55367223 */ /* 0x000fe20000010036 */
[----:B------:R-:W-:Y:S01]  /*5780*/  FMUL.FTZ R50, R50, UR17 ;  /* 0x0000001132327c20 */ /* 0x000fe20008410000 */
[----:B------:R-:W-:Y:S01]  /*5790*/  FADD.FTZ R0, R0, R87 ;  /* 0x0000005700007221 */ /* 0x000fe20000010000 */
[----:B------:R-:W-:Y:S01]  /*57a0*/  FFMA.FTZ R6, R87, R86, R6 ;  /* 0x0000005657067223 */ /* 0x000fe20000010006 */
[----:B------:R-:W-:Y:S01]  /*57b0*/  FMUL.FTZ R87, R4, R87 ;  /* 0x0000005704577220 */ /* 0x000fe20000410000 */
[----:B------:R-:W-:-:S02]  /*57c0*/  HADD2.F32 R56, -RZ, R8.H0_H0 ;  /* 0x20000008ff387230 */ /* 0x000fc40000004100 */
[----:B------:R-:W-:Y:S01]  /*57d0*/  FADD.FTZ R53, R53, R51 ;  /* 0x0000003335357221 */ /* 0x000fe20000010000 */
[----:B------:R-:W-:Y:S01]  /*57e0*/  FFMA.FTZ R54, R51, R50, R54 ;  /* 0x0000003233367223 */ /* 0x000fe20000010036 */
[----:B------:R-:W-:Y:S01]  /*57f0*/  FMUL.FTZ R51, R5, R51 ;  /* 0x0000003305337220 */ /* 0x000fe20000410000 */
[----:B------:R-:W-:Y:S01]  /*5800*/  FFMA.FTZ R55, R86, R87, R55 ;  /* 0x0000005756377223 */ /* 0x000fe20000010037 */
[----:B------:R-:W-:Y:S02]  /*5810*/  HADD2.F32 R8, -RZ, R8.H1_H1 ;  /* 0x30000008ff087230 */ /* 0x000fe40000004100 */
[----:B------:R-:W-:Y:S01]  /*5820*/  FADD.FTZ R52, R52, R87 ;  /* 0x0000005734347221 */ /* 0x000fe20000010000 */
[----:B------:R-:W-:Y:S02]  /*5830*/  HADD2.F32 R57, -RZ, R9.H0_H0 ;  /* 0x20000009ff397230 */ /* 0x000fe40000004100 */
[----:B------:R-:W-:Y:S01]  /*5840*/  FADD.FTZ R56, R56, -UR16 ;  /* 0x8000001038387e21 */ /* 0x000fe20008010000 */
[----:B------:R-:W-:Y:S01]  /*5850*/  FFMA.FTZ R55, R50, R51, R55 ;  /* 0x0000003332377223 */ /* 0x000fe20000010037 */
[----:B------:R-:W-:-:S02]  /*5860*/  HADD2.F32 R50, -RZ, R10.H0_H0 ;  /* 0x2000000aff327230 */ /* 0x000fc40000004100 */
[----:B------:R-:W-:Y:S01]  /*5870*/  FADD.FTZ R8, R8, -UR16 ;  /* 0x8000001008087e21 */ /* 0x000fe20008010000 */
[----:B------:R-:W-:Y:S01]  /*5880*/  FADD.FTZ R52, R51, R52 ;  /* 0x0000003433347221 */ /* 0x000fe20000010000 */
[----:B------:R-:W-:Y:S01]  /*5890*/  FMUL.FTZ R56, R56, UR17 ;  /* 0x0000001138387c20 */ /* 0x000fe20008410000 */
[----:B------:R-:W-:Y:S01]  /*58a0*/  FMUL.FTZ R51, R4, R57 ;  /* 0x0000003904337220 */ /* 0x000fe20000410000 */
[----:B------:R-:W-:Y:S02]  /*58b0*/  HADD2.F32 R9, -RZ, R9.H1_H1 ;  /* 0x30000009ff097230 */ /* 0x000fe40000004100 */
[----:B------:R-:W-:Y:S01]  /*58c0*/  FADD.FTZ R50, R50, -UR16 ;  /* 0x8000001032327e21 */ /* 0x000fe20008010000 */
[----:B------:R-:W-:Y:S01]  /*58d0*/  FMUL.FTZ R8, R8, UR17 ;  /* 0x0000001108087c20 */ /* 0x000fe20008410000 */
[----:B------:R-:W-:Y:S01]  /*58e0*/  FADD.FTZ R52, R52, R51 ;  /* 0x0000003334347221 */ /* 0x000fe20000010000 */
[----:B------:R-:W-:Y:S01]  /*58f0*/  FFMA.FTZ R55, R56, R51, R55 ;  /* 0x0000003338377223 */ /* 0x000fe20000010037 */
[----:B------:R-:W-:-:S02]  /*5900*/  HADD2.F32 R51, -RZ, R11.H0_H0 ;  /* 0x2000000bff337230 */ /* 0x000fc40000004100 */
[----:B------:R-:W-:Y:S01]  /*5910*/  FADD.FTZ R0, R0, R57 ;  /* 0x0000003900007221 */ /* 0x000fe20000010000 */
[----:B------:R-:W-:Y:S01]  /*5920*/  FFMA.FTZ R6, R57, R56, R6 ;  /* 0x0000003839067223 */ /* 0x000fe20000010006 */
[----:B------:R-:W-:Y:S02]  /*5930*/  HADD2.F32 R10, -RZ, R10.H1_H1 ;  /* 0x3000000aff0a7230 */ /* 0x000fe40000004100 */
[----:B------:R-:W-:Y:S01]  /*5940*/  FMUL.FTZ R50, R50, UR17 ;  /* 0x0000001132327c20 */ /* 0x000fe20008410000 */
[----:B------:R-:W-:Y:S01]  /*5950*/  FADD.FTZ R53, R53, R9 ;  /* 0x0000000935357221 */ /* 0x000fe20000010000 */
[----:B------:R-:W-:Y:S01]  /*5960*/  FFMA.FTZ R54, R9, R8, R54 ;  /* 0x0000000809367223 */ /* 0x000fe20000010036 */
[----:B------:R-:W-:Y:S01]  /*5970*/  FMUL.FTZ R9, R5, R9 ;  /* 0x0000000905097220 */ /* 0x000fe20000410000 */
[----:B------:R-:W-:Y:S01]  /*5980*/  FADD.FTZ R0, R0, R51 ;  /* 0x0000003300007221 */ /* 0x000fe20000010000 */
[----:B------:R-:W-:Y:S01]  /*5990*/  FFMA.FTZ R6, R51, R50, R6 ;  /* 0x0000003233067223 */ /* 0x000fe20000010006 */
[----:B------:R-:W-:-:S02]  /*59a0*/  HADD2.F32 R11, -RZ, R11.H1_H1 ;  /* 0x3000000bff0b7230 */ /* 0x000fc40000004100 */
[----:B------:R-:W-:Y:S01]  /*59b0*/  FMUL.FTZ R51, R4, R51 ;  /* 0x0000003304337220 */ /* 0x000fe20000410000 */
[----:B------:R-:W-:Y:S01]  /*59c0*/  FADD.FTZ R52, R9, R52 ;  /* 0x0000003409347221 */ /* 0x000fe20000010000 */
[----:B------:R-:W-:Y:S01]  /*59d0*/  FFMA.FTZ R55, R8, R9, R55 ;  /* 0x0000000908377223 */ /* 0x000fe20000010037 */
[----:B------:R-:W-:Y:S01]  /*59e0*/  FADD.FTZ R10, R10, -UR16 ;  /* 0x800000100a0a7e21 */ /* 0x000fe20008010000 */
[--C-:B------:R-:W-:Y:S02]  /*59f0*/  HADD2.F32 R8, -RZ, R12.reuse.H0_H0 ;  /* 0x2000000cff087230 */ /* 0x100fe40000004100 */
[----:B------:R-:W-:Y:S01]  /*5a00*/  FADD.FTZ R52, R52, R51 ;  /* 0x0000003334347221 */ /* 0x000fe20000010000 */
[----:B------:R-:W-:Y:S01]  /*5a10*/  FFMA.FTZ R55, R50, R51, R55 ;  /* 0x0000003332377223 */ /* 0x000fe20000010037 */
[----:B------:R-:W-:Y:S01]  /*5a20*/  FMUL.FTZ R10, R10, UR17 ;  /* 0x000000110a0a7c20 */ /* 0x000fe20008410000 */
[----:B------:R-:W-:Y:S01]  /*5a30*/  FMUL.FTZ R9, R5, R11 ;  /* 0x0000000b05097220 */ /* 0x000fe20000410000 */
[----:B------:R-:W-:Y:S01]  /*5a40*/  FADD.FTZ R8, R8, -UR16 ;  /* 0x8000001008087e21 */ /* 0x000fe20008010000 */
[----:B------:R-:W-:-:S02]  /*5a50*/  HADD2.F32 R12, -RZ, R12.H1_H1 ;  /* 0x3000000cff0c7230 */ /* 0x000fc40000004100 */
[----:B------:R-:W-:Y:S01]  /*5a60*/  FFMA.FTZ R54, R11, R10, R54 ;  /* 0x0000000a0b367223 */ /* 0x000fe20000010036 */
[----:B------:R-:W-:Y:S01]  /*5a70*/  FADD.FTZ R52, R9, R52 ;  /* 0x0000003409347221 */ /* 0x000fe20000010000 */
[----:B------:R-:W-:Y:S01]  /*5a80*/  FFMA.FTZ R55, R10, R9, R55 ;  /* 0x000000090a377223 */ /* 0x000fe20000010037 */
[--C-:B------:R-:W-:Y:S02]  /*5a90*/  HADD2.F32 R9, -RZ, R13.reuse.H0_H0 ;  /* 0x2000000dff097230 */ /* 0x100fe40000004100 */
[----:B------:R-:W-:Y:S01]  /*5aa0*/  FMUL.FTZ R8, R8, UR17 ;  /* 0x0000001108087c20 */ /* 0x000fe20008410000 */
[----:B------:R-:W-:Y:S01]  /*5ab0*/  FADD.FTZ R12, R12, -UR16 ;  /* 0x800000100c0c7e21 */ /* 0x000fe20008010000 */
[----:B------:R-:W-:Y:S02]  /*5ac0*/  HADD2.F32 R10, -RZ, R14.H0_H0 ;  /* 0x2000000eff0a7230 */ /* 0x000fe40000004100 */
[----:B------:R-:W-:Y:S01]  /*5ad0*/  FADD.FTZ R53, R53, R11 ;  /* 0x0000000b35357221 */ /* 0x000fe20000010000 */
[----:B------:R-:W-:Y:S01]  /*5ae0*/  FADD.FTZ R0, R0, R9 ;  /* 0x0000000900007221 */ /* 0x000fe20000010000 */
[----:B------:R-:W-:Y:S01]  /*5af0*/  FFMA.FTZ R6, R9, R8, R6 ;  /* 0x0000000809067223 */ /* 0x000fe20000010006 */
[----:B------:R-:W-:Y:S01]  /*5b00*/  FMUL.FTZ R9, R4, R9 ;  /* 0x0000000904097220 */ /* 0x000fe20000410000 */
[----:B------:R-:W-:-:S02]  /*5b10*/  HADD2.F32 R13, -RZ, R13.H1_H1 ;  /* 0x3000000dff0d7230 */ /* 0x000fc40000004100 */
[----:B------:R-:W-:Y:S01]  /*5b20*/  FMUL.FTZ R12, R12, UR17 ;  /* 0x000000110c0c7c20 */ /* 0x000fe20008410000 */
[----:B------:R-:W-:Y:S02]  /*5b30*/  HADD2.F32 R14, -RZ, R14.H1_H1 ;  /* 0x3000000eff0e7230 */ /* 0x000fe40000004100 */
[----:B------:R-:W-:Y:S01]  /*5b40*/  FFMA.FTZ R55, R8, R9, R55 ;  /* 0x0000000908377223 */ /* 0x000fe20000010037 */
[----:B------:R-:W-:Y:S01]  /*5b50*/  FADD.FTZ R10, R10, -UR16 ;  /* 0x800000100a0a7e21 */ /* 0x000fe20008010000 */
[----:B------:R-:W-:Y:S01]  /*5b60*/  FADD.FTZ R52, R52, R9 ;  /* 0x0000000934347221 */ /* 0x000fe20000010000 */
[----:B------:R-:W-:Y:S02]  /*5b70*/  HADD2.F32 R8, -RZ, R16.H0_H0 ;  /* 0x20000010ff087230 */ /* 0x000fe40000004100 */
[----:B------:R-:W-:Y:S01]  /*5b80*/  FADD.FTZ R53, R53, R13 ;  /* 0x0000000d35357221 */ /* 0x000fe20000010000 */
[----:B------:R-:W-:Y:S01]  /*5b90*/  FFMA.FTZ R54, R13, R12, R54 ;  /* 0x0000000c0d367223 */ /* 0x000fe20000010036 */
[----:B------:R-:W-:-:S02]  /*5ba0*/  HADD2.F32 R9, -RZ, R15.H0_H0 ;  /* 0x2000000fff097230 */ /* 0x000fc40000004100 */
[----:B------:R-:W-:Y:S01]  /*5bb0*/  FADD.FTZ R14, R14, -UR16 ;  /* 0x800000100e0e7e21 */ /* 0x000fe20008010000 */
[----:B------:R-:W-:Y:S01]  /*5bc0*/  FMUL.FTZ R13, R5, R13 ;  /* 0x0000000d050d7220 */ /* 0x000fe20000410000 */
[----:B------:R-:W-:Y:S01]  /*5bd0*/  FMUL.FTZ R10, R10, UR17 ;  /* 0x000000110a0a7c20 */ /* 0x000fe20008410000 */
[----:B------:R-:W-:Y:S02]  /*5be0*/  HADD2.F32 R15, -RZ, R15.H1_H1 ;  /* 0x3000000fff0f7230 */ /* 0x000fe40000004100 */
[----:B------:R-:W-:Y:S01]  /*5bf0*/  FADD.FTZ R8, R8, -UR16 ;  /* 0x8000001008087e21 */ /* 0x000fe20008010000 */
[----:B------:R-:W-:Y:S01]  /*5c00*/  FMUL.FTZ R14, R14, UR17 ;  /* 0x000000110e0e7c20 */ /* 0x000fe20008410000 */
[----:B------:R-:W-:Y:S01]  /*5c10*/  FFMA.FTZ R55, R12, R13, R55 ;  /* 0x0000000d0c377223 */ /* 0x000fe20000010037 */
[----:B------:R-:W-:Y:S01]  /*5c20*/  FMUL.FTZ R11, R4, R9 ;  /* 0x00000009040b7220 */ /* 0x000fe20000410000 */
[----:B------:R-:W-:Y:S01]  /*5c30*/  FADD.FTZ R0, R0, R9 ;  /* 0x0000000900007221 */ /* 0x000fe20000010000 */
[----:B------:R-:W-:Y:S01]  /*5c40*/  FFMA.FTZ R6, R9, R10, R6 ;  /* 0x0000000a09067223 */ /* 0x000fe20000010006 */
[----:B------:R-:W-:-:S02]  /*5c50*/  HADD2.F32 R9, -RZ, R17.H0_H0 ;  /* 0x20000011ff097230 */ /* 0x000fc40000004100 */
[----:B------:R-:W-:Y:S01]  /*5c60*/  FADD.FTZ R52, R13, R52 ;  /* 0x000000340d347221 */ /* 0x000fe20000010000 */
[----:B------:R-:W-:Y:S01]  /*5c70*/  FMUL.FTZ R8, R8, UR17 ;  /* 0x0000001108087c20 */ /* 0x000fe20008410000 */
[----:B------:R-:W-:Y:S01]  /*5c80*/  FADD.FTZ R53, R53, R15 ;  /* 0x0000000f35357221 */ /* 0x000fe20000010000 */
[----:B------:R-:W-:Y:S01]  /*5c90*/  FFMA.FTZ R54, R15, R14, R54 ;  /* 0x0000000e0f367223 */ /* 0x000fe20000010036 */
[----:B------:R-:W-:Y:S01]  /*5ca0*/  FFMA.FTZ R55, R10, R11, R55 ;  /* 0x0000000b0a377223 */ /* 0x000fe20000010037 */
[----:B------:R-:W-:Y:S01]  /*5cb0*/  FMUL.FTZ R15, R5, R15 ;  /* 0x0000000f050f7220 */ /* 0x000fe20000410000 */
[----:B------:R-:W-:Y:S01]  /*5cc0*/  FADD.FTZ R52, R52, R11 ;  /* 0x0000000b34347221 */ /* 0x000fe20000010000 */
[----:B------:R-:W-:Y:S02]  /*5cd0*/  HADD2.F32 R16, -RZ, R16.H1_H1 ;  /* 0x30000010ff107230 */ /* 0x000fe40000004100 */
[----:B------:R-:W-:Y:S01]  /*5ce0*/  FADD.FTZ R0, R0, R9 ;  /* 0x0000000900007221 */ /* 0x000fe20000010000 */
[----:B------:R-:W-:Y:S01]  /*5cf0*/  FFMA.FTZ R6, R9, R8, R6 ;  /* 0x0000000809067223 */ /* 0x000fe20000010006 */
[----:B------:R-:W-:Y:S01]  /*5d00*/  FMUL.FTZ R9, R4, R9 ;  /* 0x0000000904097220 */ /* 0x000fe20000410000 */
[----:B------:R-:W-:Y:S01]  /*5d10*/  FFMA.FTZ R55, R14, R15, R55 ;  /* 0x0000000f0e377223 */ /* 0x000fe20000010037 */
[----:B------:R-:W-:Y:S01]  /*5d20*/  FADD.FTZ R52, R15, R52 ;  /* 0x000000340f347221 */ /* 0x000fe20000010000 */
[----:B------:R-:W-:-:S02]  /*5d30*/  HADD2.F32 R17, -RZ, R17.H1_H1 ;  /* 0x30000011ff117230 */ /* 0x000fc40000004100 */
[----:B------:R-:W-:Y:S01]  /*5d40*/  FADD.FTZ R16, R16, -UR16 ;  /* 0x8000001010107e21 */ /* 0x000fe20008010000 */
[----:B------:R-:W-:Y:S01]  /*5d50*/  FFMA.FTZ R55, R8, R9, R55 ;  /* 0x0000000908377223 */ /* 0x000fe20000010037 */
[--C-:B------:R-:W-:Y:S02]  /*5d60*/  HADD2.F32 R8, -RZ, R18.reuse.H0_H0 ;  /* 0x20000012ff087230 */ /* 0x100fe40000004100 */
[----:B------:R-:W-:Y:S01]  /*5d70*/  FADD.FTZ R52, R52, R9 ;  /* 0x0000000934347221 */ /* 0x000fe20000010000 */
[----:B------:R-:W-:Y:S01]  /*5d80*/  FMUL.FTZ R16, R16, UR17 ;  /* 0x0000001110107c20 */ /* 0x000fe20008410000 */
[----:B------:R-:W-:Y:S01]  /*5d90*/  FMUL.FTZ R9, R5, R17 ;  /* 0x0000001105097220 */ /* 0x000fe20000410000 */
[----:B------:R-:W-:Y:S02]  /*5da0*/  HADD2.F32 R18, -RZ, R18.H1_H1 ;  /* 0x30000012ff127230 */ /* 0x000fe40000004100 */
[----:B------:R-:W-:Y:S01]  /*5db0*/  FADD.FTZ R8, R8, -UR16 ;  /* 0x8000001008087e21 */ /* 0x000fe20008010000 */
[----:B------:R-:W-:-:S02]  /*5dc0*/  HADD2.F32 R10, -RZ, R20.H0_H0 ;  /* 0x20000014ff0a7230 */ /* 0x000fc40000004100 */
[----:B------:R-:W-:Y:S01]  /*5dd0*/  FADD.FTZ R52, R9, R52 ;  /* 0x0000003409347221 */ /* 0x000fe20000010000 */
[----:B------:R-:W-:Y:S01]  /*5de0*/  FFMA.FTZ R55, R16, R9, R55 ;  /* 0x0000000910377223 */ /* 0x000fe20000010037 */
[--C-:B------:R-:W-:Y:S02]  /*5df0*/  HADD2.F32 R9, -RZ, R19.reuse.H0_H0 ;  /* 0x20000013ff097230 */ /* 0x100fe40000004100 */
[----:B------:R-:W-:Y:S01]  /*5e00*/  FMUL.FTZ R8, R8, UR17 ;  /* 0x0000001108087c20 */ /* 0x000fe20008410000 */
[----:B------:R-:W-:Y:S01]  /*5e10*/  FADD.FTZ R18, R18, -UR16 ;  /* 0x8000001012127e21 */ /* 0x000fe20008010000 */
[----:B------:R-:W-:Y:S02]  /*5e20*/  HADD2.F32 R19, -RZ, R19.H1_H1 ;  /* 0x30000013ff137230 */ /* 0x000fe40000004100 */
[----:B------:R-:W-:Y:S01]  /*5e30*/  FADD.FTZ R53, R53, R17 ;  /* 0x0000001135357221 */ /* 0x000fe20000010000 */
[----:B------:R-:W-:Y:S01]  /*5e40*/  FADD.FTZ R0, R0, R9 ;  /* 0x0000000900007221 */ /* 0x000fe20000010000 */
[----:B------:R-:W-:Y:S01]  /*5e50*/  FFMA.FTZ R6, R9, R8, R6 ;  /* 0x0000000809067223 */ /* 0x000fe20000010006 */
[----:B------:R-:W-:Y:S01]  /*5e60*/  FMUL.FTZ R9, R4, R9 ;  /* 0x0000000904097220 */ /* 0x000fe20000410000 */
[----:B------:R-:W-:-:S02]  /*5e70*/  HADD2.F32 R20, -RZ, R20.H1_H1 ;  /* 0x30000014ff147230 */ /* 0x000fc40000004100 */
[----:B------:R-:W-:Y:S01]  /*5e80*/  FFMA.FTZ R54, R17, R16, R54 ;  /* 0x0000001011367223 */ /* 0x000fe20000010036 */
[----:B------:R-:W-:Y:S01]  /*5e90*/  FMUL.FTZ R18, R18, UR17 ;  /* 0x0000001112127c20 */ /* 0x000fe20008410000 */
[----:B------:R-:W-:Y:S01]  /*5ea0*/  FFMA.FTZ R55, R8, R9, R55 ;  /* 0x0000000908377223 */ /* 0x000fe20000010037 */
[----:B------:R-:W-:Y:S01]  /*5eb0*/  FADD.FTZ R10, R10, -UR16 ;  /* 0x800000100a0a7e21 */ /* 0x000fe20008010000 */
[----:B------:R-:W-:Y:S01]  /*5ec0*/  FADD.FTZ R52, R52, R9 ;  /* 0x0000000934347221 */ /* 0x000fe20000010000 */
[----:B------:R-:W-:Y:S02]  /*5ed0*/  HADD2.F32 R8, -RZ, R22.H0_H0 ;  /* 0x20000016ff087230 */ /* 0x000fe40000004100 */
[----:B------:R-:W-:Y:S01]  /*5ee0*/  FADD.FTZ R53, R53, R19 ;  /* 0x0000001335357221 */ /* 0x000fe20000010000 */
[----:B------:R-:W-:Y:S01]  /*5ef0*/  FFMA.FTZ R54, R19, R18, R54 ;  /* 0x0000001213367223 */ /* 0x000fe20000010036 */
[--C-:B------:R-:W-:Y:S02]  /*5f00*/  HADD2.F32 R9, -RZ, R21.reuse.H0_H0 ;  /* 0x20000015ff097230 */ /* 0x100fe40000004100 */
[----:B------:R-:W-:Y:S01]  /*5f10*/  FADD.FTZ R20, R20, -UR16 ;  /* 0x8000001014147e21 */ /* 0x000fe20008010000 */
[----:B------:R-:W-:Y:S01]  /*5f20*/  FMUL.FTZ R19, R5, R19 ;  /* 0x0000001305137220 */ /* 0x000fe20000410000 */
[----:B------:R-:W-:Y:S01]  /*5f30*/  FMUL.FTZ R10, R10, UR17 ;  /* 0x000000110a0a7c20 */ /* 0x000fe20008410000 */
[----:B------:R-:W-:-:S02]  /*5f40*/  HADD2.F32 R21, -RZ, R21.H1_H1 ;  /* 0x30000015ff157230 */ /* 0x000fc40000004100 */
[----:B------:R-:W-:Y:S01]  /*5f50*/  FADD.FTZ R8, R8, -UR16 ;  /* 0x8000001008087e21 */ /* 0x000fe20008010000 */
[----:B------:R-:W-:Y:S01]  /*5f60*/  FMUL.FTZ R20, R20, UR17 ;  /* 0x0000001114147c20 */ /* 0x000fe20008410000 */
[----:B------:R-:W-:Y:S01]  /*5f70*/  FFMA.FTZ R55, R18, R19, R55 ;  /* 0x0000001312377223 */ /* 0x000fe20000010037 */
[----:B------:R-:W-:Y:S01]  /*5f80*/  FMUL.FTZ R11, R4, R9 ;  /* 0x00000009040b7220 */ /* 0x000fe20000410000 */
[----:B------:R-:W-:Y:S01]  /*5f90*/  FADD.FTZ R0, R0, R9 ;  /* 0x0000000900007221 */ /* 0x000fe20000010000 */
[----:B------:R-:W-:Y:S01]  /*5fa0*/  FFMA.FTZ R6, R9, R10, R6 ;  /* 0x0000000a09067223 */ /* 0x000fe20000010006 */
[----:B------:R-:W-:Y:S02]  /*5fb0*/  HADD2.F32 R9, -RZ, R23.H0_H0 ;  /* 0x20000017ff097230 */ /* 0x000fe40000004100 */
[----:B------:R-:W-:Y:S01]  /*5fc0*/  FADD.FTZ R52, R19, R52 ;  /* 0x0000003413347221 */ /* 0x000fe20000010000 */
[----:B------:R-:W-:Y:S01]  /*5fd0*/  FMUL.FTZ R8, R8, UR17 ;  /* 0x0000001108087c20 */ /* 0x000fe20008410000 */
[----:B------:R-:W-:Y:S01]  /*5fe0*/  FADD.FTZ R53, R53, R21 ;  /* 0x0000001535357221 */ /* 0x000fe20000010000 */
[----:B------:R-:W-:Y:S01]  /*5ff0*/  FFMA.FTZ R54, R21, R20, R54 ;  /* 0x0000001415367223 */ /* 0x000fe20000010036 */
[----:B------:R-:W-:Y:S01]  /*6000*/  FFMA.FTZ R55, R10, R11, R55 ;  /* 0x0000000b0a377223 */ /* 0x000fe20000010037 */
[----:B------:R-:W-:Y:S01]  /*6010*/  FMUL.FTZ R21, R5, R21 ;  /* 0x0000001505157220 */ /* 0x000fe20000410000 */
[----:B------:R-:W-:Y:S01]  /*6020*/  FADD.FTZ R52, R52, R11 ;  /* 0x0000000b34347221 */ /* 0x000fe20000010000 */
[----:B------:R-:W-:-:S02]  /*6030*/  HADD2.F32 R22, -RZ, R22.H1_H1 ;  /* 0x30000016ff167230 */ /* 0x000fc40000004100 */
[----:B------:R-:W-:Y:S01]  /*6040*/  FADD.FTZ R0, R0, R9 ;  /* 0x0000000900007221 */ /* 0x000fe20000010000 */
[----:B------:R-:W-:Y:S01]  /*6050*/  FFMA.FTZ R6, R9, R8, R6 ;  /* 0x0000000809067223 */ /* 0x000fe20000010006 */
[----:B------:R-:W-:Y:S01]  /*6060*/  FMUL.FTZ R9, R4, R9 ;  /* 0x0000000904097220 */ /* 0x000fe20000410000 */
[----:B------:R-:W-:Y:S01]  /*6070*/  FFMA.FTZ R55, R20, R21, R55 ;  /* 0x0000001514377223 */ /* 0x000fe20000010037 */
[----:B------:R-:W-:Y:S01]  /*6080*/  FADD.FTZ R52, R21, R52 ;  /* 0x0000003415347221 */ /* 0x000fe20000010000 */
[----:B------:R-:W-:Y:S02]  /*6090*/  HADD2.F32 R23, -RZ, R23.H1_H1 ;  /* 0x30000017ff177230 */ /* 0x000fe40000004100 */
[----:B------:R-:W-:Y:S01]  /*60a0*/  FADD.FTZ R22, R22, -UR16 ;  /* 0x8000001016167e21 */ /* 0x000fe20008010000 */
[----:B------:R-:W-:Y:S01]  /*60b0*/  FFMA.FTZ R55, R8, R9, R55 ;  /* 0x0000000908377223 */ /* 0x000fe20000010037 */
[--C-:B------:R-:W-:Y:S02]  /*60c0*/  HADD2.F32 R8, -RZ, R24.reuse.H0_H0 ;  /* 0x20000018ff087230 */ /* 0x100fe40000004100 */
[----:B------:R-:W-:Y:S01]  /*60d0*/  FADD.FTZ R52, R52, R9 ;  /* 0x0000000934347221 */ /* 0x000fe20000010000 */
[----:B------:R-:W-:Y:S01]  /*60e0*/  FMUL.FTZ R22, R22, UR17 ;  /* 0x0000001116167c20 */ /* 0x000fe20008410000 */
[----:B------:R-:W-:Y:S01]  /*60f0*/  FMUL.FTZ R9, R5, R23 ;  /* 0x0000001705097220 */ /* 0x000fe20000410000 */
[----:B------:R-:W-:-:S02]  /*6100*/  HADD2.F32 R24, -RZ, R24.H1_H1 ;  /* 0x30000018ff187230 */ /* 0x000fc40000004100 */
[----:B------:R-:W-:Y:S01]  /*6110*/  FADD.FTZ R8, R8, -UR16 ;  /* 0x8000001008087e21 */ /* 0x000fe20008010000 */
[--C-:B------:R-:W-:Y:S02]  /*6120*/  HADD2.F32 R10, -RZ, R26.reuse.H0_H0 ;  /* 0x2000001aff0a7230 */ /* 0x100fe40000004100 */
        /* <DEDUP_REMOVED lines=107> */
[----:B------:R-:W-:Y:S02]  /*67e0*/  HADD2.F32 R10, -RZ, R47.H1_H1 ;  /* 0x3000002fff0a7230 */ /* 0x000fe40000004100 */
        /* <DEDUP_REMOVED lines=10> */
[----:B------:R-:W-:Y:S01]  /*6890*/  FFMA.FTZ R54, R35, R34, R54 ;  /* 0x0000002223367223 */ /* 0x000fe20000010036 */
[----:B------:R-:W-:Y:S01]  /*68a0*/  FMUL.FTZ R40, R40, UR17 ;  /* 0x0000001128287c20 */ /* 0x000fe20008410000 */
[----:B------:R-:W-:Y:S01]  /*68b0*/  FADD.FTZ R10, R10, -UR16 ;  /* 0x800000100a0a7e21 */ /* 0x000fe20008010000 */
[----:B------:R-:W-:Y:S01]  /*68c0*/  FADD.FTZ R52, R52, R9 ;  /* 0x0000000934347221 */ /* 0x000fe20000010000 */
[----:B------:R-:W-:Y:S01]  /*68d0*/  FFMA.FTZ R55, R8, R9, R55 ;  /* 0x0000000908377223 */ /* 0x000fe20000010037 */
[----:B------:R-:W-:-:S02]  /*68e0*/  HADD2.F32 R9, -RZ, R88.H1_H1 ;  /* 0x30000058ff097230 */ /* 0x000fc40000004100 */
[----:B------:R-:W-:Y:S01]  /*68f0*/  FADD.FTZ R53, R53, R41 ;  /* 0x0000002935357221 */ /* 0x000fe20000010000 */
[----:B------:R-:W-:Y:S01]  /*6900*/  FFMA.FTZ R54, R41, R40, R54 ;  /* 0x0000002829367223 */ /* 0x000fe20000010036 */
[----:B------:R-:W-:Y:S01]  /*6910*/  FMUL.FTZ R10, R10, UR17 ;  /* 0x000000110a0a7c20 */ /* 0x000fe20008410000 */
[----:B------:R-:W-:Y:S01]  /*6920*/  FMUL.FTZ R41, R5, R41 ;  /* 0x0000002905297220 */ /* 0x000fe20000410000 */
[----:B------:R-:W-:Y:S02]  /*6930*/  HADD2.F32 R8, -RZ, R89.H0_H0 ;  /* 0x20000059ff087230 */ /* 0x000fe40000004100 */
[----:B------:R-:W-:Y:S01]  /*6940*/  FMUL.FTZ R11, R4, R9 ;  /* 0x00000009040b7220 */ /* 0x000fe20000410000 */
[----:B------:R-:W-:Y:S01]  /*6950*/  FADD.FTZ R0, R0, R9 ;  /* 0x0000000900007221 */ /* 0x000fe20000010000 */
[----:B------:R-:W-:Y:S01]  /*6960*/  FFMA.FTZ R6, R9, R10, R6 ;  /* 0x0000000a09067223 */ /* 0x000fe20000010006 */
[----:B------:R-:W-:Y:S01]  /*6970*/  FFMA.FTZ R55, R40, R41, R55 ;  /* 0x0000002928377223 */ /* 0x000fe20000010037 */
[----:B------:R-:W-:-:S02]  /*6980*/  HADD2.F32 R9, -RZ, R44.H0_H0 ;  /* 0x2000002cff097230 */ /* 0x000fc40000004100 */
[----:B------:R-:W-:Y:S01]  /*6990*/  FADD.FTZ R8, R8, -UR16 ;  /* 0x8000001008087e21 */ /* 0x000fe20008010000 */
[----:B------:R-:W-:Y:S02]  /*69a0*/  HADD2.F32 R91, -RZ, R91.H0_H0 ;  /* 0x2000005bff5b7230 */ /* 0x000fe40000004100 */
[----:B------:R-:W-:Y:S01]  /*69b0*/  FFMA.FTZ R55, R10, R11, R55 ;  /* 0x0000000b0a377223 */ /* 0x000fe20000010037 */
[----:B------:R-:W-:Y:S01]  /*69c0*/  FADD.FTZ R52, R41, R52 ;  /* 0x0000003429347221 */ /* 0x000fe20000010000 */
[----:B------:R-:W-:Y:S01]  /*69d0*/  FADD.FTZ R10, R9, -UR16 ;  /* 0x80000010090a7e21 */ /* 0x000fe20008010000 */
[----:B------:R-:W-:Y:S01]  /*69e0*/  FMUL.FTZ R8, R8, UR17 ;  /* 0x0000001108087c20 */ /* 0x000fe20008410000 */
[----:B------:R-:W-:Y:S02]  /*69f0*/  HADD2.F32 R9, -RZ, R49.H1_H1 ;  /* 0x30000031ff097230 */ /* 0x000fe40000004100 */
[----:B------:R-:W-:Y:S01]  /*6a00*/  FADD.FTZ R53, R53, R91 ;  /* 0x0000005b35357221 */ /* 0x000fe20000010000 */
[----:B------:R-:W-:Y:S01]  /*6a10*/  FMUL.FTZ R10, R10, UR17 ;  /* 0x000000110a0a7c20 */ /* 0x000fe20008410000 */
[----:B------:R-:W-:Y:S01]  /*6a20*/  FFMA.FTZ R54, R91, R8, R54 ;  /* 0x000000085b367223 */ /* 0x000fe20000010036 */
[----:B------:R-:W-:Y:S01]  /*6a30*/  FADD.FTZ R52, R52, R11 ;  /* 0x0000000b34347221 */ /* 0x000fe20000010000 */
[----:B------:R-:W-:-:S02]  /*6a40*/  HADD2.F32 R88, -RZ, R88.H0_H0 ;  /* 0x20000058ff587230 */ /* 0x000fc40000004100 */
[----:B------:R-:W-:Y:S01]  /*6a50*/  FMUL.FTZ R91, R5, R91 ;  /* 0x0000005b055b7220 */ /* 0x000fe20000410000 */
[----:B------:R-:W-:Y:S01]  /*6a60*/  FADD.FTZ R0, R0, R9 ;  /* 0x0000000900007221 */ /* 0x000fe20000010000 */
[----:B------:R-:W-:Y:S01]  /*6a70*/  FFMA.FTZ R6, R9, R10, R6 ;  /* 0x0000000a09067223 */ /* 0x000fe20000010006 */
[----:B------:R-:W-:Y:S01]  /*6a80*/  FMUL.FTZ R9, R4, R9 ;  /* 0x0000000904097220 */ /* 0x000fe20000410000 */
[----:B------:R-:W-:Y:S01]  /*6a90*/  FADD.FTZ R52, R91, R52 ;  /* 0x000000345b347221 */ /* 0x000fe20000010000 */
[----:B------:R-:W-:Y:S01]  /*6aa0*/  FFMA.FTZ R55, R8, R91, R55 ;  /* 0x0000005b08377223 */ /* 0x000fe20000010037 */
[----:B------:R-:W-:Y:S02]  /*6ab0*/  HADD2.F32 R49, -RZ, R49.H0_H0 ;  /* 0x20000031ff317230 */ /* 0x000fe40000004100 */
[----:B------:R-:W-:Y:S01]  /*6ac0*/  FADD.FTZ R88, R88, -UR16 ;  /* 0x8000001058587e21 */ /* 0x000fe20008010000 */
[----:B------:R-:W-:Y:S02]  /*6ad0*/  HADD2.F32 R8, -RZ, R7.H1_H1 ;  /* 0x30000007ff087230 */ /* 0x000fe40000004100 */
[----:B------:R-:W-:Y:S01]  /*6ae0*/  FADD.FTZ R52, R52, R9 ;  /* 0x0000000934347221 */ /* 0x000fe20000010000 */
[----:B------:R-:W-:Y:S01]  /*6af0*/  FFMA.FTZ R55, R10, R9, R55 ;  /* 0x000000090a377223 */ /* 0x000fe20000010037 */
[----:B------:R-:W-:Y:S01]  /*6b00*/  FMUL.FTZ R88, R88, UR17 ;  /* 0x0000001158587c20 */ /* 0x000fe20008410000 */
[----:B------:R-:W-:Y:S01]  /*6b10*/  FMUL.FTZ R9, R5, R49 ;  /* 0x0000003105097220 */ /* 0x000fe20000410000 */
[----:B------:R-:W-:-:S02]  /*6b20*/  HADD2.F32 R10, -RZ, R48.H1_H1 ;  /* 0x30000030ff0a7230 */ /* 0x000fc40000004100 */
[----:B------:R-:W-:Y:S01]  /*6b30*/  FADD.FTZ R8, R8, -UR16 ;  /* 0x8000001008087e21 */ /* 0x000fe20008010000 */
[----:B------:R-:W-:Y:S02]  /*6b40*/  HADD2.F32 R11, -RZ, R90.H1_H1 ;  /* 0x3000005aff0b7230 */ /* 0x000fe40000004100 */
[----:B------:R-:W-:Y:S01]  /*6b50*/  FADD.FTZ R52, R9, R52 ;  /* 0x0000003409347221 */ /* 0x000fe20000010000 */
[----:B------:R-:W-:Y:S01]  /*6b60*/  FFMA.FTZ R55, R88, R9, R55 ;  /* 0x0000000958377223 */ /* 0x000fe20000010037 */
[----:B------:R-:W-:Y:S02]  /*6b70*/  HADD2.F32 R9, -RZ, R48.H0_H0 ;  /* 0x20000030ff097230 */ /* 0x000fe40000004100 */
[----:B------:R-:W-:Y:S01]  /*6b80*/  FADD.FTZ R10, R10, -UR16 ;  /* 0x800000100a0a7e21 */ /* 0x000fe20008010000 */
[----:B------:R-:W-:Y:S01]  /*6b90*/  FMUL.FTZ R8, R8, UR17 ;  /* 0x0000001108087c20 */ /* 0x000fe20008410000 */
[----:B------:R-:W-:Y:S01]  /*6ba0*/  FADD.FTZ R53, R53, R49 ;  /* 0x0000003135357221 */ /* 0x000fe20000010000 */
[----:B------:R-:W-:Y:S01]  /*6bb0*/  FFMA.FTZ R54, R49, R88, R54 ;  /* 0x0000005831367223 */ /* 0x000fe20000010036 */
[----:B------:R-:W-:-:S02]  /*6bc0*/  HADD2.F32 R12, -RZ, R46.H1_H1 ;  /* 0x3000002eff0c7230 */ /* 0x000fc40000004100 */
        /* <DEDUP_REMOVED lines=10> */
[----:B------:R-:W-:-:S02]  /*6c70*/  HADD2.F32 R47, -RZ, R47.H0_H0 ;  /* 0x2000002fff2f7230 */ /* 0x000fc40000004100 */
[----:B------:R-:W-:Y:S01]  /*6c80*/  FADD.FTZ R52, R11, R52 ;  /* 0x000000340b347221 */ /* 0x000fe20000010000 */
[----:B------:R-:W-:Y:S02]  /*6c90*/  HADD2.F32 R7, -RZ, R7.H0_H0 ;  /* 0x20000007ff077230 */ /* 0x000fe40000004100 */
[----:B------:R-:W-:Y:S01]  /*6ca0*/  FFMA.FTZ R55, R10, R11, R55 ;  /* 0x0000000b0a377223 */ /* 0x000fe20000010037 */
[----:B------:R-:W-:Y:S01]  /*6cb0*/  FMUL.FTZ R12, R12, UR17 ;  /* 0x000000110c0c7c20 */ /* 0x000fe20008410000 */
[----:B------:R-:W-:Y:S02]  /*6cc0*/  HADD2.F32 R9, -RZ, R46.H0_H0 ;  /* 0x2000002eff097230 */ /* 0x000fe40000004100 */
[----:B------:R-:W-:Y:S01]  /*6cd0*/  FMUL.FTZ R11, R4, R47 ;  /* 0x0000002f040b7220 */ /* 0x000fe20000410000 */
[----:B------:R-:W-:Y:S01]  /*6ce0*/  FADD.FTZ R7, R7, -UR16 ;  /* 0x8000001007077e21 */ /* 0x000fe20008010000 */
[--C-:B------:R-:W-:Y:S02]  /*6cf0*/  HADD2.F32 R10, -RZ, R45.reuse.H1_H1 ;  /* 0x3000002dff0a7230 */ /* 0x100fe40000004100 */
[----:B------:R-:W-:Y:S01]  /*6d00*/  FFMA.FTZ R6, R47, R12, R6 ;  /* 0x0000000c2f067223 */ /* 0x000fe20000010006 */
[----:B------:R-:W-:Y:S01]  /*6d10*/  FADD.FTZ R13, R52, R11 ;  /* 0x0000000b340d7221 */ /* 0x000fe20000010000 */
[----:B------:R-:W-:Y:S01]  /*6d20*/  FFMA.FTZ R12, R12, R11, R55 ;  /* 0x0000000b0c0c7223 */ /* 0x000fe20000010037 */
[----:B------:R-:W-:-:S02]  /*6d30*/  HADD2.F32 R45, -RZ, R45.H0_H0 ;  /* 0x2000002dff2d7230 */ /* 0x000fc40000004100 */
[----:B------:R-:W-:Y:S01]  /*6d40*/  FMUL.FTZ R8, R5, R9 ;  /* 0x0000000905087220 */ /* 0x000fe20000410000 */
[----:B------:R-:W-:Y:S01]  /*6d50*/  FMUL.FTZ R7, R7, UR17 ;  /* 0x0000001107077c20 */ /* 0x000fe20008410000 */
[----:B------:R-:W-:Y:S02]  /*6d60*/  HADD2.F32 R44, -RZ, R44.H1_H1 ;  /* 0x3000002cff2c7230 */ /* 0x000fe40000004100 */
[----:B------:R-:W-:Y:S01]  /*6d70*/  FADD.FTZ R10, R10, -UR16 ;  /* 0x800000100a0a7e21 */ /* 0x000fe20008010000 */
[----:B------:R-:W-:Y:S01]  /*6d80*/  FADD.FTZ R13, R8, R13 ;  /* 0x0000000d080d7221 */ /* 0x000fe20000010000 */
[----:B------:R-:W-:Y:S01]  /*6d90*/  FFMA.FTZ R12, R7, R8, R12 ;  /* 0x00000008070c7223 */ /* 0x000fe2000001000c */
[----:B------:R-:W-:Y:S01]  /*6da0*/  FMUL.FTZ R8, R4, R45 ;  /* 0x0000002d04087220 */ /* 0x000fe20000410000 */
[----:B------:R-:W-:Y:S02]  /*6db0*/  HADD2.F32 R11, -RZ, R90.H0_H0 ;  /* 0x2000005aff0b7230 */ /* 0x000fe40000004100 */
[----:B------:R-:W-:Y:S01]  /*6dc0*/  FMUL.FTZ R15, R10, UR17 ;  /* 0x000000110a0f7c20 */ /* 0x000fe20008410000 */
[----:B------:R-:W-:Y:S01]  /*6dd0*/  FADD.FTZ R44, R44, -UR16 ;  /* 0x800000102c2c7e21 */ /* 0x000fe20008010000 */
[----:B------:R-:W-:-:S02]  /*6de0*/  HADD2.F32 R42, -RZ, R42.H1_H1 ;  /* 0x3000002aff2a7230 */ /* 0x000fc40000004100 */
[----:B------:R-:W-:Y:S01]  /*6df0*/  FADD.FTZ R10, R13, R8 ;  /* 0x000000080d0a7221 */ /* 0x000fe20000010000 */
[----:B------:R-:W-:Y:S01]  /*6e00*/  FFMA.FTZ R54, R9, R7, R54 ;  /* 0x0000000709367223 */ /* 0x000fe20000010036 */
[----:B------:R-:W-:Y:S01]  /*6e10*/  FFMA.FTZ R17, R15, R8, R12 ;  /* 0x000000080f117223 */ /* 0x000fe2000001000c */
[----:B------:R-:W-:Y:S01]  /*6e20*/  FMUL.FTZ R13, R5, R11 ;  /* 0x0000000b050d7220 */ /* 0x000fe20000410000 */
[----:B------:R-:W-:Y:S01]  /*6e30*/  FMUL.FTZ R44, R44, UR17 ;  /* 0x000000112c2c7c20 */ /* 0x000fe20008410000 */
[--C-:B------:R-:W-:Y:S02]  /*6e40*/  HADD2.F32 R7, -RZ, R43.reuse.H1_H1 ;  /* 0x3000002bff077230 */ /* 0x100fe40000004100 */
[----:B------:R-:W-:Y:S01]  /*6e50*/  FADD.FTZ R42, R42, -UR16 ;  /* 0x800000102a2a7e21 */ /* 0x000fe20008010000 */
[----:B------:R-:W-:Y:S02]  /*6e60*/  HADD2.F32 R43, -RZ, R43.H0_H0 ;  /* 0x2000002bff2b7230 */ /* 0x000fe40000004100 */
[----:B------:R-:W-:Y:S01]  /*6e70*/  FADD.FTZ R53, R53, R9 ;  /* 0x0000000935357221 */ /* 0x000fe20000010000 */
[----:B------:R-:W-:Y:S01]  /*6e80*/  FADD.FTZ R10, R13, R10 ;  /* 0x0000000a0d0a7221 */ /* 0x000fe20000010000 */
[----:B------:R-:W-:Y:S01]  /*6e90*/  FFMA.FTZ R17, R44, R13, R17 ;  /* 0x0000000d2c117223 */ /* 0x000fe20000010011 */
[----:B------:R-:W-:-:S02]  /*6ea0*/  HADD2.F32 R9, -RZ, R89.H1_H1 ;  /* 0x30000059ff097230 */ /* 0x000fc40000004100 */
[----:B------:R-:W-:Y:S01]  /*6eb0*/  FMUL.FTZ R13, R4, R7 ;  /* 0x00000007040d7220 */ /* 0x000fe20000410000 */
[----:B------:R-:W-:Y:S01]  /*6ec0*/  FMUL.FTZ R42, R42, UR17 ;  /* 0x000000112a2a7c20 */ /* 0x000fe20008410000 */
[----:B------:R-:W-:Y:S01]  /*6ed0*/  FADD.FTZ R43, R43, -UR16 ;  /* 0x800000102b2b7e21 */ /* 0x000fe20008010000 */
[----:B------:R-:W-:Y:S01]  /*6ee0*/  FADD.FTZ R0, R0, R47 ;  /* 0x0000002f00007221 */ /* 0x000fe20000010000 */
[----:B------:R-:W-:Y:S01]  /*6ef0*/  FFMA.FTZ R6, R45, R15, R6 ;  /* 0x0000000f2d067223 */ /* 0x000fe20000010006 */
[----:B------:R-:W-:Y:S01]  /*6f00*/  FADD.FTZ R15, R10, R13 ;  /* 0x0000000d0a0f7221 */ /* 0x000fe20000010000 */
[----:B------:R-:W-:Y:S01]  /*6f10*/  FFMA.FTZ R10, R42, R13, R17 ;  /* 0x0000000d2a0a7223 */ /* 0x000fe20000010011 */
[----:B------:R-:W-:Y:S01]  /*6f20*/  FMUL.FTZ R8, R5, R9 ;  /* 0x0000000905087220 */ /* 0x000fe20000410000 */
[----:B------:R-:W-:Y:S01]  /*6f30*/  FMUL.FTZ R43, R43, UR17 ;  /* 0x000000112b2b7c20 */ /* 0x000fe20008410000 */
[----:B------:R-:W-:Y:S01]  /*6f40*/  FADD.FTZ R53, R53, R11 ;  /* 0x0000000b35357221 */ /* 0x000fe20000010000 */
[----:B------:R-:W-:Y:S01]  /*6f50*/  FADD.FTZ R0, R0, R45 ;  /* 0x0000002d00007221 */ /* 0x000fe20000010000 */
[----:B------:R-:W-:Y:S01]  /*6f60*/  FFMA.FTZ R54, R11, R44, R54 ;  /* 0x0000002c0b367223 */ /* 0x000fe20000010036 */
[----:B------:R-:W-:Y:S01]  /*6f70*/  FADD.FTZ R15, R8, R15 ;  /* 0x0000000f080f7221 */ /* 0x000fe20000010000 */
[----:B------:R-:W-:Y:S01]  /*6f80*/  FFMA.FTZ R12, R43, R8, R10 ;  /* 0x000000082b0c7223 */ /* 0x000fe2000001000a */
[----:B------:R-:W-:Y:S01]  /*6f90*/  FADD.FTZ R11, R53, R9 ;  /* 0x00000009350b7221 */ /* 0x000fe20000010000 */
[----:B------:R-:W-:Y:S01]  /*6fa0*/  FADD.FTZ R10, R0, R7 ;  /* 0x00000007000a7221 */ /* 0x000fe20000010000 */
[----:B------:R-:W-:Y:S01]  /*6fb0*/  FFMA.FTZ R8, R7, R42, R6 ;  /* 0x0000002a07087223 */ /* 0x000fe20000010006 */
[----:B------:R-:W-:Y:S01]  /*6fc0*/  FFMA.FTZ R9, R9, R43, R54 ;  /* 0x0000002b09097223 */ /* 0x000fe20000010036 */
[----:B------:R-:W-:Y:S06]  /*6fd0*/  BRA `(.L_x_739) ;  /* 0x0000004800007947 */ /* 0x000fec0003800000 */
.L_x_738:
[----:B------:R-:W-:Y:S02]  /*6fe0*/  HADD2.F32 R6, -RZ, R110.H1_H1 ;  /* 0x3000006eff067230 */ /* 0x000fe40000004100 */
[----:B------:R-:W-:Y:S02]  /*6ff0*/  HADD2.F32 R69, -RZ, R84.H1_H1 ;  /* 0x30000054ff457230 */ /* 0x000fe40000004100 */
[----:B------:R-:W-:Y:S02]  /*7000*/  HADD2.F32 R0, -RZ, R110.H0_H0 ;  /* 0x2000006eff007230 */ /* 0x000fe40000004100 */
[----:B------:R-:W-:Y:S01]  /*7010*/  FADD.FTZ R6, R6, -UR16 ;  /* 0x8000001006067e21 */ /* 0x000fe20008010000 */
[----:B------:R-:W-:Y:S02]  /*7020*/  HADD2.F32 R75, -RZ, R95.H1_H1 ;  /* 0x3000005fff4b7230 */ /* 0x000fe40000004100 */
[----:B------:R-:W-:Y:S01]  /*7030*/  FADD.FTZ R69, R69, -UR16 ;  /* 0x8000001045457e21 */ /* 0x000fe20008010000 */
[----:B------:R-:W-:-:S02]  /*7040*/  HADD2.F32 R84, -RZ, R84.H0_H0 ;  /* 0x20000054ff547230 */ /* 0x000fc40000004100 */
[----:B------:R-:W-:Y:S01]  /*7050*/  FMUL.FTZ R6, R6, UR17 ;  /* 0x0000001106067c20 */ /* 0x000fe20008410000 */
[----:B------:R-:W-:Y:S01]  /*7060*/  FADD.FTZ R0, R0, -UR16 ;  /* 0x8000001000007e21 */ /* 0x000fe20008010000 */
[----:B------:R-:W-:Y:S01]  /*7070*/  FADD.FTZ R75, R75, -UR16 ;  /* 0x800000104b4b7e21 */ /* 0x000fe20008010000 */
[----:B------:R-:W-:Y:S01]  /*7080*/  FMUL.FTZ R69, R69, UR17 ;  /* 0x0000001145457c20 */ /* 0x000fe20008410000 */
[--C-:B-----5:R-:W-:Y:S01]  /*7090*/  FFMA.FTZ R55, R4, R6, R2.reuse ;  /* 0x0000000604377223 */ /* 0x120fe20000010002 */
[----:B------:R-:W-:Y:S01]  /*70a0*/  FMUL.FTZ R0, R0, UR17 ;  /* 0x0000001100007c20 */ /* 0x000fe20008410000 */
[----:B------:R-:W-:Y:S01]  /*70b0*/  FMUL.FTZ R75, R75, UR17 ;  /* 0x000000114b4b7c20 */ /* 0x000fe20008410000 */
[--C-:B------:R-:W-:Y:S01]  /*70c0*/  FFMA.FTZ R51, R5, R69, R3.reuse ;  /* 0x0000004505337223 */ /* 0x100fe20000010003 */
[----:B------:R-:W-:Y:S01]  /*70d0*/  FMUL.FTZ R57, R55, -1.4426950216293334961 ;  /* 0xbfb8aa3b37397820 */ /* 0x000fe20000410000 */
[----:B------:R-:W-:Y:S01]  /*70e0*/  FFMA.FTZ R54, R5, R0, R3 ;  /* 0x0000000005367223 */ /* 0x000fe20000010003 */
[----:B------:R-:W-:Y:S01]  /*70f0*/  FFMA.FTZ R53, R4, R75, R2 ;  /* 0x0000004b04357223 */ /* 0x000fe20000010002 */
[----:B------:R-:W-:Y:S01]  /*7100*/  FADD.FTZ R84, R84, -UR16 ;  /* 0x8000001054547e21 */ /* 0x000fe20008010000 */
[----:B------:R-:W-:Y:S01]  /*7110*/  FMUL.FTZ R74, R51, -1.4426950216293334961 ;  /* 0xbfb8aa3b334a7820 */ /* 0x000fe20000410000 */
[----:B------:R-:W-:Y:S01]  /*7120*/  FMUL.FTZ R56, R54, -1.4426950216293334961 ;  /* 0xbfb8aa3b36387820 */ /* 0x000fe20000410000 */
[----:B------:R-:W0:Y:S01]  /*7130*/  MUFU.EX2 R57, R57 ;  /* 0x0000003900397308 */ /* 0x000e220000000800 */
[----:B------:R-:W-:Y:S01]  /*7140*/  FMUL.FTZ R50, R53, -1.4426950216293334961 ;  /* 0xbfb8aa3b35327820 */ /* 0x000fe20000410000 */
[----:B------:R-:W-:Y:S01]  /*7150*/  FMUL.FTZ R84, R84, UR17 ;  /* 0x0000001154547c20 */ /* 0x000fe20008410000 */
[----:B------:R-:W-:-:S02]  /*7160*/  HADD2.F32 R73, -RZ, R80.H1_H1 ;  /* 0x30000050ff497230 */ /* 0x000fc40000004100 */
[----:B------:R-:W-:Y:S02]  /*7170*/  HADD2.F32 R65, -RZ, R64.H1_H1 ;  /* 0x30000040ff417230 */ /* 0x000fe40000004100 */
[----:B------:R-:W-:Y:S01]  /*7180*/  FFMA.FTZ R52, R4, R84, R2 ;  /* 0x0000005404347223 */ /* 0x000fe20000010002 */
[----:B------:R-:W-:Y:S01]  /*7190*/  HADD2.F32 R60, -RZ, R94.H1_H1 ;  /* 0x3000005eff3c7230 */ /* 0x000fe20000004100 */
[----:B------:R-:W1:Y:S01]  /*71a0*/  MUFU.EX2 R74, R74 ;  /* 0x0000004a004a7308 */ /* 0x000e620000000800 */
[----:B------:R-:W-:Y:S01]  /*71b0*/  FADD.FTZ R73, R73, -UR16 ;  /* 0x8000001049497e21 */ /* 0x000fe20008010000 */
[----:B------:R-:W-:Y:S01]  /*71c0*/  FMUL.FTZ R83, R52, -1.4426950216293334961 ;  /* 0xbfb8aa3b34537820 */ /* 0x000fe20000410000 */
[----:B------:R-:W-:Y:S02]  /*71d0*/  HADD2.F32 R58, -RZ, R93.H1_H1 ;  /* 0x3000005dff3a7230 */ /* 0x000fe40000004100 */
[----:B------:R-:W-:Y:S01]  /*71e0*/  FADD.FTZ R65, R65, -UR16 ;  /* 0x8000001041417e21 */ /* 0x000fe20008010000 */
[----:B------:R-:W-:Y:S01]  /*71f0*/  FMUL.FTZ R73, R73, UR17 ;  /* 0x0000001149497c20 */ /* 0x000fe20008410000 */
[----:B------:R-:W-:Y:S01]  /*7200*/  HADD2.F32 R64, -RZ, R64.H0_H0 ;  /* 0x20000040ff407230 */ /* 0x000fe20000004100 */
[----:B------:R-:W2:Y:S01]  /*7210*/  MUFU.EX2 R56, R56 ;  /* 0x0000003800387308 */ /* 0x000ea20000000800 */
[----:B0-----:R-:W-:Y:S01]  /*7220*/  FADD.FTZ R57, R57, 1 ;  /* 0x3f80000039397421 */ /* 0x001fe20000010000 */
[----:B------:R-:W-:-:S02]  /*7230*/  FMUL.FTZ R65, R65, UR17 ;  /* 0x0000001141417c20 */ /* 0x000fc40008410000 */
[----:B------:R-:W-:Y:S01]  /*7240*/  FADD.FTZ R64, R64, -UR16 ;  /* 0x8000001040407e21 */ /* 0x000fe20008010000 */
[--C-:B------:R-:W-:Y:S02]  /*7250*/  HADD2.F32 R99, -RZ, R17.reuse.H0_H0 ;  /* 0x20000011ff637230 */ /* 0x100fe40000004100 */
[----:B------:R-:W-:Y:S02]  /*7260*/  HADD2.F32 R17, -RZ, R17.H1_H1 ;  /* 0x30000011ff117230 */ /* 0x000fe40000004100 */
[----:B------:R-:W-:Y:S01]  /*7270*/  FMUL.FTZ R64, R64, UR17 ;  /* 0x0000001140407c20 */ /* 0x000fe20008410000 */
[----:B------:R-:W0:Y:S01]  /*7280*/  MUFU.EX2 R50, R50 ;  /* 0x0000003200327308 */ /* 0x000e220000000800 */
[----:B-1----:R-:W-:Y:S01]  /*7290*/  FADD.FTZ R74, R74, 1 ;  /* 0x3f8000004a4a7421 */ /* 0x002fe20000010000 */
[--C-:B------:R-:W-:Y:S02]  /*72a0*/  HADD2.F32 R103, -RZ, R23.reuse.H0_H0 ;  /* 0x20000017ff677230 */ /* 0x100fe40000004100 */
[----:B------:R-:W-:-:S04]  /*72b0*/  HADD2.F32 R23, -RZ, R23.H1_H1 ;  /* 0x30000017ff177230 */ /* 0x000fc80000004100 */
[----:B------:R-:W1:Y:S01]  /*72c0*/  MUFU.EX2 R83, R83 ;  /* 0x0000005300537308 */ /* 0x000e620000000800 */
[----:B--2---:R-:W-:-:S07]  /*72d0*/  FADD.FTZ R56, R56, 1 ;  /* 0x3f80000038387421 */ /* 0x004fce0000010000 */
[----:B------:R2:W-:Y:S01]  /*72e0*/  MUFU.RCP R68, R57 ;  /* 0x0000003900447308 */ /* 0x0005e20000001000 */
[----:B0-----:R-:W-:-:S07]  /*72f0*/  FADD.FTZ R50, R50, 1 ;  /* 0x3f80000032327421 */ /* 0x001fce0000010000 */
[----:B------:R0:W3:Y:S01]  /*7300*/  MUFU.RCP R76, R56 ;  /* 0x00000038004c7308 */ /* 0x0000e20000001000 */
[----:B-1----:R-:W-:Y:S01]  /*7310*/  FADD.FTZ R83, R83, 1 ;  /* 0x3f80000053537421 */ /* 0x002fe20000010000 */
[--C-:B--2---:R-:W-:Y:S02]  /*7320*/  HADD2.F32 R57, -RZ, R63.reuse.H1_H1 ;  /* 0x3000003fff397230 */ /* 0x104fe40000004100 */
[----:B------:R-:W-:-:S04]  /*7330*/  HADD2.F32 R63, -RZ, R63.H0_H0 ;  /* 0x2000003fff3f7230 */ /* 0x000fc80000004100 */
[----:B------:R1:W2:Y:S01]  /*7340*/  MUFU.RCP R66, R50 ;  /* 0x0000003200427308 */ /* 0x0002a20000001000 */
[----:B0-----:R-:W-:Y:S02]  /*7350*/  HADD2.F32 R56, -RZ, R94.H0_H0 ;  /* 0x2000005eff387230 */ /* 0x001fe40000004100 */
[----:B------:R-:W-:-:S04]  /*7360*/  FADD.FTZ R63, R63, -UR16 ;  /* 0x800000103f3f7e21 */ /* 0x000fc80008010000 */
[----:B------:R-:W-:Y:S01]  /*7370*/  FMUL.FTZ R63, R63, UR17 ;  /* 0x000000113f3f7c20 */ /* 0x000fe20008410000 */
[----:B------:R-:W0:Y:S01]  /*7380*/  MUFU.RCP R74, R74 ;  /* 0x0000004a004a7308 */ /* 0x000e220000001000 */
[----:B-1----:R-:W-:Y:S02]  /*7390*/  HADD2.F32 R50, -RZ, R95.H0_H0 ;  /* 0x2000005fff327230 */ /* 0x002fe40000004100 */
[----:B---3--:R-:W-:Y:S01]  /*73a0*/  FMUL.FTZ R60, R60, R76 ;  /* 0x0000004c3c3c7220 */ /* 0x008fe20000410000 */
[----:B------:R-:W-:Y:S01]  /*73b0*/  FADD.FTZ R76, -R76, 1 ;  /* 0x3f8000004c4c7421 */ /* 0x000fe20000010100 */
[----:B------:R-:W-:Y:S02]  /*73c0*/  HADD2.F32 R95, -RZ, R15.H0_H0 ;  /* 0x2000000fff5f7230 */ /* 0x000fe40000004100 */
[----:B------:R-:W-:Y:S01]  /*73d0*/  FMUL.FTZ R50, R50, R68 ;  /* 0x0000004432327220 */ /* 0x000fe20000410000 */
[----:B------:R-:W-:Y:S01]  /*73e0*/  FADD.FTZ R68, -R68, 1 ;  /* 0x3f80000044447421 */ /* 0x000fe20000010100 */
[----:B------:R-:W1:Y:S01]  /*73f0*/  MUFU.RCP R83, R83 ;  /* 0x0000005300537308 */ /* 0x000e620000001000 */
[----:B--2---:R-:W-:Y:S01]  /*7400*/  FMUL.FTZ R56, R56, R66 ;  /* 0x0000004238387220 */ /* 0x004fe20000410000 */
[----:B------:R-:W-:Y:S01]  /*7410*/  FFMA.FTZ R76, R54, R76, 1 ;  /* 0x3f800000364c7423 */ /* 0x000fe2000001004c */
[----:B------:R-:W-:Y:S01]  /*7420*/  FFMA.FTZ R68, R55, R68, 1 ;  /* 0x3f80000037447423 */ /* 0x000fe20000010044 */
[----:B------:R-:W-:Y:S01]  /*7430*/  FFMA.FTZ R55, R5, R73, R3 ;  /* 0x0000004905377223 */ /* 0x000fe20000010003 */
[----:B------:R-:W-:Y:S01]  /*7440*/  FADD.FTZ R66, -R66, 1 ;  /* 0x3f80000042427421 */ /* 0x000fe20000010100 */
[----:B------:R-:W-:Y:S01]  /*7450*/  FFMA.FTZ R54, R4, R65, R2 ;  /* 0x0000004104367223 */ /* 0x000fe20000010002 */
[----:B------:R-:W-:Y:S01]  /*7460*/  FMUL.FTZ R68, R50, R68 ;  /* 0x0000004432447220 */ /* 0x000fe20000410000 */
[----:B------:R-:W-:Y:S01]  /*7470*/  FMUL.FTZ R82, R55, -1.4426950216293334961 ;  /* 0xbfb8aa3b37527820 */ /* 0x000fe20000410000 */
[----:B0-----:R-:W-:Y:S01]  /*7480*/  FMUL.FTZ R58, R58, R74 ;  /* 0x0000004a3a3a7220 */ /* 0x001fe20000410000 */
[----:B------:R-:W-:Y:S01]  /*7490*/  FADD.FTZ R74, -R74, 1 ;  /* 0x3f8000004a4a7421 */ /* 0x000fe20000010100 */
[----:B------:R-:W-:Y:S01]  /*74a0*/  FFMA.FTZ R66, R53, R66, 1 ;  /* 0x3f80000035427423 */ /* 0x000fe20000010042 */
[----:B------:R-:W-:Y:S01]  /*74b0*/  FMUL.FTZ R53, R54, -1.4426950216293334961 ;  /* 0xbfb8aa3b36357820 */ /* 0x000fe20000410000 */
[----:B------:R-:W-:-:S02]  /*74c0*/  HADD2.F32 R50, -RZ, R62.H1_H1 ;  /* 0x3000003eff327230 */ /* 0x000fc40000004100 */
[----:B------:R-:W-:Y:S01]  /*74d0*/  FFMA.FTZ R74, R51, R74, 1 ;  /* 0x3f800000334a7423 */ /* 0x000fe2000001004a */
[----:B------:R-:W0:Y:S01]  /*74e0*/  MUFU.EX2 R82, R82 ;  /* 0x0000005200527308 */ /* 0x000e220000000800 */
[----:B------:R-:W-:Y:S02]  /*74f0*/  HADD2.F32 R51, -RZ, R70.H1_H1 ;  /* 0x30000046ff337230 */ /* 0x000fe40000004100 */
[----:B------:R-:W-:Y:S01]  /*7500*/  FMUL.FTZ R76, R60, R76 ;  /* 0x0000004c3c4c7220 */ /* 0x000fe20000410000 */
[----:B------:R-:W-:Y:S02]  /*7510*/  HADD2.F32 R62, -RZ, R62.H0_H0 ;  /* 0x2000003eff3e7230 */ /* 0x000fe40000004100 */
[----:B------:R-:W-:Y:S01]  /*7520*/  FMUL.FTZ R66, R56, R66 ;  /* 0x0000004238427220 */ /* 0x000fe20000410000 */
[----:B------:R-:W-:Y:S01]  /*7530*/  FMUL.FTZ R74, R58, R74 ;  /* 0x0000004a3a4a7220 */ /* 0x000fe20000410000 */
[----:B-1----:R-:W-:Y:S01]  /*7540*/  FMUL.FTZ R51, R51, R83 ;  /* 0x0000005333337220 */ /* 0x002fe20000410000 */
[----:B------:R-:W-:Y:S01]  /*7550*/  FADD.FTZ R83, -R83, 1 ;  /* 0x3f80000053537421 */ /* 0x000fe20000010100 */
[----:B------:R-:W1:Y:S01]  /*7560*/  MUFU.EX2 R53, R53 ;  /* 0x0000003500357308 */ /* 0x000e620000000800 */
[----:B------:R-:W-:Y:S01]  /*7570*/  FADD.FTZ R62, R62, -UR16 ;  /* 0x800000103e3e7e21 */ /* 0x000fe20008010000 */
[----:B------:R-:W-:-:S02]  /*7580*/  HADD2.F32 R70, -RZ, R70.H0_H0 ;  /* 0x20000046ff467230 */ /* 0x000fc40000004100 */
[----:B------:R-:W-:Y:S01]  /*7590*/  FFMA.FTZ R83, R52, R83, 1 ;  /* 0x3f80000034537423 */ /* 0x000fe20000010053 */
[--C-:B------:R-:W-:Y:S01]  /*75a0*/  FFMA.FTZ R52, R5, R64, R3.reuse ;  /* 0x0000004005347223 */ /* 0x100fe20000010003 */
[----:B------:R-:W-:Y:S01]  /*75b0*/  FMUL.FTZ R62, R62, UR17 ;  /* 0x000000113e3e7c20 */ /* 0x000fe20008410000 */
[----:B------:R-:W-:Y:S01]  /*75c0*/  FADD.FTZ R81, RZ, R76 ;  /* 0x0000004cff517221 */ /* 0x000fe20000010000 */
[----:B------:R-:W-:Y:S01]  /*75d0*/  FMUL.FTZ R83, R51, R83 ;  /* 0x0000005333537220 */ /* 0x000fe20000410000 */
[----:B------:R-:W-:Y:S01]  /*75e0*/  FMUL.FTZ R59, R52, -1.4426950216293334961 ;  /* 0xbfb8aa3b343b7820 */ /* 0x000fe20000410000 */
[----:B0-----:R-:W-:Y:S01]  /*75f0*/  FADD.FTZ R82, R82, 1 ;  /* 0x3f80000052527421 */ /* 0x001fe20000010000 */
[----:B------:R-:W-:Y:S01]  /*7600*/  FFMA.FTZ R60, R5, R62, R3 ;  /* 0x0000003e053c7223 */ /* 0x000fe20000010003 */
[----:B------:R-:W-:Y:S01]  /*7610*/  FADD.FTZ R81, R81, R74 ;  /* 0x0000004a51517221 */ /* 0x000fe20000010000 */
[----:B------:R-:W-:Y:S02]  /*7620*/  HADD2.F32 R15, -RZ, R15.H1_H1 ;  /* 0x3000000fff0f7230 */ /* 0x000fe40000004100 */
[----:B------:R-:W0:Y:S01]  /*7630*/  MUFU.EX2 R59, R59 ;  /* 0x0000003b003b7308 */ /* 0x000e220000000800 */
[----:B------:R-:W-:Y:S01]  /*7640*/  FMUL.FTZ R56, R60, -1.4426950216293334961 ;  /* 0xbfb8aa3b3c387820 */ /* 0x000fe20000410000 */
[----:B-1----:R-:W-:-:S06]  /*7650*/  FADD.FTZ R53, R53, 1 ;  /* 0x3f80000035357421 */ /* 0x002fcc0000010000 */
[----:B------:R-:W1:Y:S08]  /*7660*/  MUFU.RCP R82, R82 ;  /* 0x0000005200527308 */ /* 0x000e700000001000 */
[----:B------:R-:W2:Y:S01]  /*7670*/  MUFU.RCP R53, R53 ;  /* 0x0000003500357308 */ /* 0x000ea20000001000 */
[----:B0-----:R-:W-:-:S07]  /*7680*/  FADD.FTZ R59, R59, 1 ;  /* 0x3f8000003b3b7421 */ /* 0x001fce0000010000 */
[----:B------:R-:W0:Y:S01]  /*7690*/  MUFU.RCP R59, R59 ;  /* 0x0000003b003b7308 */ /* 0x000e220000001000 */
[----:B-1----:R-:W-:Y:S01]  /*76a0*/  FMUL.FTZ R57, R57, R82 ;  /* 0x0000005239397220 */ /* 0x002fe20000410000 */
[----:B------:R-:W-:-:S04]  /*76b0*/  FADD.FTZ R82, -R82, 1 ;  /* 0x3f80000052527421 */ /* 0x000fc80000010100 */
[----:B------:R-:W-:Y:S01]  /*76c0*/  FFMA.FTZ R82, R55, R82, 1 ;  /* 0x3f80000037527423 */ /* 0x000fe20000010052 */
[----:B------:R-:W-:Y:S01]  /*76d0*/  HADD2.F32 R55, -RZ, R61.H1_H1 ;  /* 0x3000003dff377230 */ /* 0x000fe20000004100 */
[----:B------:R-:W1:Y:S02]  /*76e0*/  MUFU.EX2 R56, R56 ;  /* 0x0000003800387308 */ /* 0x000e640000000800 */
[----:B------:R-:W-:Y:S02]  /*76f0*/  FMUL.FTZ R82, R57, R82 ;  /* 0x0000005239527220 */ /* 0x000fe40000410000 */
[----:B--2---:R-:W-:Y:S01]  /*7700*/  FMUL.FTZ R55, R55, R53 ;  /* 0x0000003537377220 */ /* 0x004fe20000410000 */
[----:B------:R-:W-:Y:S01]  /*7710*/  FADD.FTZ R53, -R53, 1 ;  /* 0x3f80000035357421 */ /* 0x000fe20000010100 */
[----:B------:R-:W-:-:S03]  /*7720*/  FADD.FTZ R81, R81, R82 ;  /* 0x0000005251517221 */ /* 0x000fc60000010000 */
[----:B------:R-:W-:Y:S01]  /*7730*/  FFMA.FTZ R53, R54, R53, 1 ;  /* 0x3f80000036357423 */ /* 0x000fe20000010035 */
[----:B------:R-:W-:Y:S02]  /*7740*/  HADD2.F32 R54, -RZ, R61.H0_H0 ;  /* 0x2000003dff367230 */ /* 0x000fe40000004100 */
[----:B------:R-:W-:Y:S01]  /*7750*/  FFMA.FTZ R61, R4, R63, R2 ;  /* 0x0000003f043d7223 */ /* 0x000fe20000010002 */
[----:B------:R-:W-:Y:S01]  /*7760*/  FMUL.FTZ R53, R55, R53 ;  /* 0x0000003537357220 */ /* 0x000fe20000410000 */
[----:B------:R-:W-:Y:S02]  /*7770*/  HADD2.F32 R55, -RZ, R71.H1_H1 ;  /* 0x30000047ff377230 */ /* 0x000fe40000004100 */
[----:B0-----:R-:W-:Y:S01]  /*7780*/  FMUL.FTZ R54, R54, R59 ;  /* 0x0000003b36367220 */ /* 0x001fe20000410000 */
[----:B------:R-:W-:Y:S01]  /*7790*/  FADD.FTZ R59, -R59, 1 ;  /* 0x3f8000003b3b7421 */ /* 0x000fe20000010100 */
[----:B-1----:R-:W-:-:S03]  /*77a0*/  FADD.FTZ R56, R56, 1 ;  /* 0x3f80000038387421 */ /* 0x002fc60000010000 */
[----:B------:R-:W-:Y:S01]  /*77b0*/  FFMA.FTZ R59, R52, R59, 1 ;  /* 0x3f800000343b7423 */ /* 0x000fe2000001003b */
[----:B------:R-:W-:Y:S02]  /*77c0*/  FMUL.FTZ R52, R61, -1.4426950216293334961 ;  /* 0xbfb8aa3b3d347820 */ /* 0x000fe40000410000 */
[----:B------:R-:W0:Y:S01]  /*77d0*/  MUFU.RCP R56, R56 ;  /* 0x0000003800387308 */ /* 0x000e220000001000 */
[----:B------:R-:W-:-:S04]  /*77e0*/  FMUL.FTZ R59, R54, R59 ;  /* 0x0000003b363b7220 */ /* 0x000fc80000410000 */
[----:B------:R-:W-:-:S03]  /*77f0*/  FADD.FTZ R81, R81, R59 ;  /* 0x0000003b51517221 */ /* 0x000fc60000010000 */
[----:B------:R-:W1:Y:S01]  /*7800*/  MUFU.EX2 R52, R52 ;  /* 0x0000003400347308 */ /* 0x000e620000000800 */
[----:B0-----:R-:W-:Y:S01]  /*7810*/  FMUL.FTZ R70, R70, R56 ;  /* 0x0000003846467220 */ /* 0x001fe20000410000 */
[----:B------:R-:W-:-:S04]  /*7820*/  FADD.FTZ R56, -R56, 1 ;  /* 0x3f80000038387421 */ /* 0x000fc80000010100 */
[----:B------:R-:W-:Y:S01]  /*7830*/  FFMA.FTZ R56, R60, R56, 1 ;  /* 0x3f8000003c387423 */ /* 0x000fe20000010038 */
[----:B------:R-:W-:Y:S02]  /*7840*/  HADD2.F32 R60, -RZ, R80.H0_H0 ;  /* 0x20000050ff3c7230 */ /* 0x000fe40000004100 */
[----:B------:R-:W-:Y:S01]  /*7850*/  FFMA.FTZ R80, R0, R76, RZ ;  /* 0x0000004c00507223 */ /* 0x000fe200000100ff */
[----:B-1----:R-:W-:Y:S01]  /*7860*/  FADD.FTZ R52, R52, 1 ;  /* 0x3f80000034347421 */ /* 0x002fe20000010000 */
[----:B------:R-:W-:Y:S01]  /*7870*/  FMUL.FTZ R56, R70, R56 ;  /* 0x0000003846387220 */ /* 0x000fe20000410000 */
[----:B------:R-:W-:Y:S01]  /*7880*/  FADD.FTZ R60, R60, -UR16 ;  /* 0x800000103c3c7e21 */ /* 0x000fe20008010000 */
[-C--:B------:R-:W-:Y:S01]  /*7890*/  FFMA.FTZ R80, R69, R74.reuse, R80 ;  /* 0x0000004a45507223 */ /* 0x080fe20000010050 */
[----:B------:R-:W-:Y:S02]  /*78a0*/  FMUL.FTZ R74, R5, R74 ;  /* 0x0000004a054a7220 */ /* 0x000fe40000410000 */
[----:B------:R-:W0:Y:S01]  /*78b0*/  MUFU.RCP R52, R52 ;  /* 0x0000003400347308 */ /* 0x000e220000001000 */
[----:B------:R-:W-:Y:S01]  /*78c0*/  FMUL.FTZ R60, R60, UR17 ;  /* 0x000000113c3c7c20 */ /* 0x000fe20008410000 */
[-C--:B------:R-:W-:Y:S01]  /*78d0*/  FFMA.FTZ R80, R73, R82.reuse, R80 ;  /* 0x0000005249507223 */ /* 0x080fe20000010050 */
[----:B------:R-:W-:-:S03]  /*78e0*/  FMUL.FTZ R82, R5, R82 ;  /* 0x0000005205527220 */ /* 0x000fc60000410000 */
[-C--:B------:R-:W-:Y:S01]  /*78f0*/  FFMA.FTZ R80, R64, R59.reuse, R80 ;  /* 0x0000003b40507223 */ /* 0x080fe20000010050 */
[----:B------:R-:W-:Y:S01]  /*7900*/  FMUL.FTZ R59, R5, R59 ;  /* 0x0000003b053b7220 */ /* 0x000fe20000410000 */
[----:B0-----:R-:W-:Y:S01]  /*7910*/  FMUL.FTZ R50, R50, R52 ;  /* 0x0000003432327220 */ /* 0x001fe20000410000 */
[----:B------:R-:W-:-:S04]  /*7920*/  FADD.FTZ R52, -R52, 1 ;  /* 0x3f80000034347421 */ /* 0x000fc80000010100 */
[----:B------:R-:W-:Y:S01]  /*7930*/  FFMA.FTZ R52, R61, R52, 1 ;  /* 0x3f8000003d347423 */ /* 0x000fe20000010034 */
[--C-:B------:R-:W-:Y:S02]  /*7940*/  HADD2.F32 R61, -RZ, R67.reuse.H1_H1 ;  /* 0x30000043ff3d7230 */ /* 0x100fe40000004100 */
[----:B------:R-:W-:Y:S02]  /*7950*/  HADD2.F32 R67, -RZ, R67.H0_H0 ;  /* 0x20000043ff437230 */ /* 0x000fe40000004100 */
[----:B------:R-:W-:Y:S01]  /*7960*/  FMUL.FTZ R52, R50, R52 ;  /* 0x0000003432347220 */ /* 0x000fe20000410000 */
[----:B------:R-:W-:Y:S02]  /*7970*/  HADD2.F32 R50, -RZ, R77.H1_H1 ;  /* 0x3000004dff327230 */ /* 0x000fe40000004100 */
        /* <DEDUP_REMOVED lines=12> */
[----:B------:R-:W-:-:S03]  /*7a40*/  FMUL.FTZ R57, R58, -1.4426950216293334961 ;  /* 0xbfb8aa3b3a397820 */ /* 0x000fc60000410000 */
[----:B------:R-:W-:-:S03]  /*7a50*/  FMUL.FTZ R97, R4, R51 ;  /* 0x0000003304617220 */ /* 0x000fc60000410000 */
[----:B------:R-:W0:Y:S02]  /*7a60*/  MUFU.EX2 R57, R57 ;  /* 0x0000003900397308 */ /* 0x000e240000000800 */
[----:B0-----:R-:W-:-:S06]  /*7a70*/  FADD.FTZ R57, R57, 1 ;  /* 0x3f80000039397421 */ /* 0x001fcc0000010000 */
[----:B------:R-:W0:Y:S02]  /*7a80*/  MUFU.RCP R57, R57 ;  /* 0x0000003900397308 */ /* 0x000e240000001000 */
[----:B0-----:R-:W-:Y:S01]  /*7a90*/  FMUL.FTZ R55, R55, R57 ;  /* 0x0000003937377220 */ /* 0x001fe20000410000 */
[----:B------:R-:W-:-:S04]  /*7aa0*/  FADD.FTZ R57, -R57, 1 ;  /* 0x3f80000039397421 */ /* 0x000fc80000010100 */
[----:B------:R-:W-:Y:S01]  /*7ab0*/  FFMA.FTZ R57, R58, R57, 1 ;  /* 0x3f8000003a397423 */ /* 0x000fe20000010039 */
[----:B------:R-:W-:-:S03]  /*7ac0*/  HADD2.F32 R58, -RZ, R71.H0_H0 ;  /* 0x20000047ff3a7230 */ /* 0x000fc60000004100 */
[----:B------:R-:W-:Y:S01]  /*7ad0*/  FMUL.FTZ R55, R55, R57 ;  /* 0x0000003937377220 */ /* 0x000fe20000410000 */
[--C-:B------:R-:W-:Y:S02]  /*7ae0*/  HADD2.F32 R57, -RZ, R72.reuse.H1_H1 ;  /* 0x30000048ff397230 */ /* 0x100fe40000004100 */
[----:B------:R-:W-:Y:S01]  /*7af0*/  FADD.FTZ R58, R58, -UR16 ;  /* 0x800000103a3a7e21 */ /* 0x000fe20008010000 */
[----:B------:R-:W-:-:S03]  /*7b00*/  HADD2.F32 R72, -RZ, R72.H0_H0 ;  /* 0x20000048ff487230 */ /* 0x000fc60000004100 */
[----:B------:R-:W-:Y:S01]  /*7b10*/  FMUL.FTZ R58, R58, UR17 ;  /* 0x000000113a3a7c20 */ /* 0x000fe20008410000 */
[----:B------:R-:W-:-:S03]  /*7b20*/  FADD.FTZ R57, R57, -UR16 ;  /* 0x8000001039397e21 */ /* 0x000fc60008010000 */
[----:B------:R-:W-:Y:S01]  /*7b30*/  FFMA.FTZ R54, R4, R58, R2 ;  /* 0x0000003a04367223 */ /* 0x000fe20000010002 */
[----:B------:R-:W-:-:S03]  /*7b40*/  FMUL.FTZ R57, R57, UR17 ;  /* 0x0000001139397c20 */ /* 0x000fc60008410000 */
[----:B------:R-:W-:Y:S01]  /*7b50*/  FMUL.FTZ R71, R54, -1.4426950216293334961 ;  /* 0xbfb8aa3b36477820 */ /* 0x000fe20000410000 */
[----:B------:R-:W-:-:S05]  /*7b60*/  FFMA.FTZ R70, R5, R57, R3 ;  /* 0x0000003905467223 */ /* 0x000fca0000010003 */
[----:B------:R-:W0:Y:S02]  /*7b70*/  MUFU.EX2 R71, R71 ;  /* 0x0000004700477308 */ /* 0x000e240000000800 */
[----:B0-----:R-:W-:-:S06]  /*7b80*/  FADD.FTZ R71, R71, 1 ;  /* 0x3f80000047477421 */ /* 0x001fcc0000010000 */
[----:B------:R-:W0:Y:S02]  /*7b90*/  MUFU.RCP R71, R71 ;  /* 0x0000004700477308 */ /* 0x000e240000001000 */
[----:B0-----:R-:W-:Y:S01]  /*7ba0*/  FMUL.FTZ R50, R50, R71 ;  /* 0x0000004732327220 */ /* 0x001fe20000410000 */
[----:B------:R-:W-:-:S04]  /*7bb0*/  FADD.FTZ R71, -R71, 1 ;  /* 0x3f80000047477421 */ /* 0x000fc80000010100 */
[----:B------:R-:W-:Y:S01]  /*7bc0*/  FFMA.FTZ R54, R54, R71, 1 ;  /* 0x3f80000036367423 */ /* 0x000fe20000010047 */
[----:B------:R-:W-:-:S03]  /*7bd0*/  FMUL.FTZ R71, R4, R68 ;  /* 0x0000004404477220 */ /* 0x000fc60000410000 */
[----:B------:R-:W-:Y:S01]  /*7be0*/  FMUL.FTZ R50, R50, R54 ;  /* 0x0000003632327220 */ /* 0x000fe20000410000 */
[----:B------:R-:W-:Y:S01]  /*7bf0*/  FFMA.FTZ R67, R6, R71, RZ ;  /* 0x0000004706437223 */ /* 0x000fe200000100ff */
[----:B------:R-:W-:Y:S01]  /*7c00*/  FADD.FTZ R71, RZ, R71 ;  /* 0x00000047ff477221 */ /* 0x000fe20000010000 */
[----:B------:R-:W-:-:S04]  /*7c10*/  FMUL.FTZ R54, R5, R76 ;  /* 0x0000004c05367220 */ /* 0x000fc80000410000 */
[----:B------:R-:W-:Y:S01]  /*7c20*/  FFMA.FTZ R67, R0, R54, R67 ;  /* 0x0000003600437223 */ /* 0x000fe20000010043 */
[----:B------:R-:W-:Y:S01]  /*7c30*/  FADD.FTZ R71, R54, R71 ;  /* 0x0000004736477221 */ /* 0x000fe20000010000 */
[----:B------:R-:W-:-:S06]  /*7c40*/  FMUL.FTZ R54, R70, -1.4426950216293334961 ;  /* 0xbfb8aa3b46367820 */ /* 0x000fcc0000410000 */
[----:B------:R-:W0:Y:S02]  /*7c50*/  MUFU.EX2 R54, R54 ;  /* 0x0000003600367308 */ /* 0x000e240000000800 */
[----:B0-----:R-:W-:-:S06]  /*7c60*/  FADD.FTZ R54, R54, 1 ;  /* 0x3f80000036367421 */ /* 0x001fcc0000010000 */
[----:B------:R-:W0:Y:S02]  /*7c70*/  MUFU.RCP R54, R54 ;  /* 0x0000003600367308 */ /* 0x000e240000001000 */
[----:B0-----:R-:W-:Y:S01]  /*7c80*/  FMUL.FTZ R72, R72, R54 ;  /* 0x0000003648487220 */ /* 0x001fe20000410000 */
[----:B------:R-:W-:-:S04]  /*7c90*/  FADD.FTZ R54, -R54, 1 ;  /* 0x3f80000036367421 */ /* 0x000fc80000010100 */
[----:B------:R-:W-:Y:S01]  /*7ca0*/  FFMA.FTZ R54, R70, R54, 1 ;  /* 0x3f80000046367423 */ /* 0x000fe20000010036 */
[----:B------:R-:W-:Y:S01]  /*7cb0*/  FFMA.FTZ R70, R6, R68, RZ ;  /* 0x0000004406467223 */ /* 0x000fe200000100ff */
[----:B------:R-:W-:Y:S02]  /*7cc0*/  HADD2.F32 R6, -RZ, R77.H0_H0 ;  /* 0x2000004dff067230 */ /* 0x000fe40000004100 */
[----:B------:R-:W-:Y:S01]  /*7cd0*/  FMUL.FTZ R54, R72, R54 ;  /* 0x0000003648367220 */ /* 0x000fe20000410000 */
[----:B------:R-:W-:Y:S01]  /*7ce0*/  FADD.FTZ R72, RZ, R68 ;  /* 0x00000044ff487221 */ /* 0x000fe20000010000 */
[----:B------:R-:W-:Y:S01]  /*7cf0*/  FFMA.FTZ R70, R75, R66, R70 ;  /* 0x000000424b467223 */ /* 0x000fe20000010046 */
[----:B------:R-:W-:Y:S01]  /*7d00*/  FADD.FTZ R68, R6, -UR16 ;  /* 0x8000001006447e21 */ /* 0x000fe20008010000 */
[----:B------:R-:W-:Y:S01]  /*7d10*/  FMUL.FTZ R101, R5, R54 ;  /* 0x0000003605657220 */ /* 0x000fe20000410000 */
[----:B------:R-:W-:Y:S01]  /*7d20*/  FADD.FTZ R72, R72, R66 ;  /* 0x0000004248487221 */ /* 0x000fe20000010000 */
[----:B------:R-:W-:Y:S01]  /*7d30*/  FMUL.FTZ R66, R4, R66 ;  /* 0x0000004204427220 */ /* 0x000fe20000410000 */
[----:B------:R-:W-:Y:S01]  /*7d40*/  FMUL.FTZ R68, R68, UR17 ;  /* 0x0000001144447c20 */ /* 0x000fe20008410000 */
[-C--:B------:R-:W-:Y:S01]  /*7d50*/  FFMA.FTZ R70, R84, R83.reuse, R70 ;  /* 0x0000005354467223 */ /* 0x080fe20000010046 */
[----:B------:R-:W-:Y:S01]  /*7d60*/  FADD.FTZ R72, R72, R83 ;  /* 0x0000005348487221 */ /* 0x000fe20000010000 */
[----:B------:R-:W-:Y:S01]  /*7d70*/  FFMA.FTZ R75, R75, R66, R67 ;  /* 0x000000424b4b7223 */ /* 0x000fe20000010043 */
[C---:B------:R-:W-:Y:S01]  /*7d80*/  FFMA.FTZ R77, R4.reuse, R68, R2 ;  /* 0x00000044044d7223 */ /* 0x040fe20000010002 */
[----:B------:R-:W-:Y:S01]  /*7d90*/  FADD.FTZ R71, R71, R66 ;  /* 0x0000004247477221 */ /* 0x000fe20000010000 */
[----:B------:R-:W-:Y:S01]  /*7da0*/  FMUL.FTZ R83, R4, R83 ;  /* 0x0000005304537220 */ /* 0x000fe20000410000 */
[----:B------:R-:W-:Y:S01]  /*7db0*/  FFMA.FTZ R0, R69, R74, R75 ;  /* 0x0000004a45007223 */ /* 0x000fe2000001004b */
[----:B------:R-:W-:Y:S01]  /*7dc0*/  FMUL.FTZ R6, R77, -1.4426950216293334961 ;  /* 0xbfb8aa3b4d067820 */ /* 0x000fe20000410000 */
[----:B------:R-:W-:Y:S01]  /*7dd0*/  FADD.FTZ R71, R74, R71 ;  /* 0x000000474a477221 */ /* 0x000fe20000010000 */
[----:B------:R-:W-:Y:S01]  /*7de0*/  FADD.FTZ R72, R72, R53 ;  /* 0x0000003548487221 */ /* 0x000fe20000010000 */
[----:B------:R-:W-:Y:S01]  /*7df0*/  FFMA.FTZ R84, R84, R83, R0 ;  /* 0x0000005354547223 */ /* 0x000fe20000010000 */
[-C--:B------:R-:W-:Y:S01]  /*7e00*/  FFMA.FTZ R70, R65, R53.reuse, R70 ;  /* 0x0000003541467223 */ /* 0x080fe20000010046 */
[----:B------:R-:W-:Y:S01]  /*7e10*/  FADD.FTZ R83, R71, R83 ;  /* 0x0000005347537221 */ /* 0x000fe20000010000 */
[----:B------:R-:W0:Y:S01]  /*7e20*/  MUFU.EX2 R6, R6 ;  /* 0x0000000600067308 */ /* 0x000e220000000800 */
[----:B------:R-:W-:Y:S01]  /*7e30*/  FFMA.FTZ R73, R73, R82, R84 ;  /* 0x0000005249497223 */ /* 0x000fe20000010054 */
[----:B------:R-:W-:Y:S01]  /*7e40*/  FMUL.FTZ R53, R4, R53 ;  /* 0x0000003504357220 */ /* 0x000fe20000410000 */
[----:B------:R-:W-:Y:S01]  /*7e50*/  FADD.FTZ R83, R82, R83 ;  /* 0x0000005352537221 */ /* 0x000fe20000010000 */
[----:B------:R-:W-:Y:S01]  /*7e60*/  FADD.FTZ R72, R72, R52 ;  /* 0x0000003448487221 */ /* 0x000fe20000010000 */
[-C--:B------:R-:W-:Y:S01]  /*7e70*/  FFMA.FTZ R70, R63, R52.reuse, R70 ;  /* 0x000000343f467223 */ /* 0x080fe20000010046 */
[----:B------:R-:W-:Y:S01]  /*7e80*/  FMUL.FTZ R52, R4, R52 ;  /* 0x0000003404347220 */ /* 0x000fe20000410000 */
[----:B------:R-:W-:-:S04]  /*7e90*/  FADD.FTZ R83, R83, R53 ;  /* 0x0000003553537221 */ /* 0x000fc80000010000 */
[----:B------:R-:W-:-:S04]  /*7ea0*/  FADD.FTZ R83, R59, R83 ;  /* 0x000000533b537221 */ /* 0x000fc80000010000 */
[----:B------:R-:W-:Y:S01]  /*7eb0*/  FADD.FTZ R83, R83, R52 ;  /* 0x0000003453537221 */ /* 0x000fe20000010000 */
[----:B0-----:R-:W-:-:S04]  /*7ec0*/  FADD.FTZ R6, R6, 1 ;  /* 0x3f80000006067421 */ /* 0x001fc80000010000 */
[----:B------:R0:W1:Y:S02]  /*7ed0*/  MUFU.RCP R67, R6 ;  /* 0x0000000600437308 */ /* 0x0000640000001000 */
[--C-:B0-----:R-:W-:Y:S02]  /*7ee0*/  HADD2.F32 R6, -RZ, R79.reuse.H1_H1 ;  /* 0x3000004fff067230 */ /* 0x101fe40000004100 */
[----:B------:R-:W-:-:S05]  /*7ef0*/  HADD2.F32 R79, -RZ, R79.H0_H0 ;  /* 0x2000004fff4f7230 */ /* 0x000fca0000004100 */
[----:B------:R-:W-:Y:S01]  /*7f00*/  FADD.FTZ R79, R79, -UR16 ;  /* 0x800000104f4f7e21 */ /* 0x000fe20008010000 */
[----:B-1----:R-:W-:Y:S01]  /*7f10*/  FMUL.FTZ R6, R6, R67 ;  /* 0x0000004306067220 */ /* 0x002fe20000410000 */
[----:B------:R-:W-:Y:S02]  /*7f20*/  FADD.FTZ R67, -R67, 1 ;  /* 0x3f80000043437421 */ /* 0x000fe40000010100 */
[----:B------:R-:W-:Y:S02]  /*7f30*/  FMUL.FTZ R79, R79, UR17 ;  /* 0x000000114f4f7c20 */ /* 0x000fe40008410000 */
[----:B------:R-:W-:Y:S01]  /*7f40*/  FFMA.FTZ R77, R77, R67, 1 ;  /* 0x3f8000004d4d7423 */ /* 0x000fe20000010043 */
[--C-:B------:R-:W-:Y:S02]  /*7f50*/  HADD2.F32 R67, -RZ, R78.reuse.H1_H1 ;  /* 0x3000004eff437230 */ /* 0x100fe40000004100 */
[----:B------:R-:W-:Y:S01]  /*7f60*/  FFMA.FTZ R76, R4, R79, R2 ;  /* 0x0000004f044c7223 */ /* 0x000fe20000010002 */
[----:B------:R-:W-:-:S02]  /*7f70*/  HADD2.F32 R78, -RZ, R78.H0_H0 ;  /* 0x2000004eff4e7230 */ /* 0x000fc40000004100 */
[----:B------:R-:W-:Y:S01]  /*7f80*/  FMUL.FTZ R6, R6, R77 ;  /* 0x0000004d06067220 */ /* 0x000fe20000410000 */
[----:B------:R-:W-:Y:S01]  /*7f90*/  FADD.FTZ R67, R67, -UR16 ;  /* 0x8000001043437e21 */ /* 0x000fe20008010000 */
[----:B------:R-:W-:-:S03]  /*7fa0*/  FMUL.FTZ R69, R76, -1.4426950216293334961 ;  /* 0xbfb8aa3b4c457820 */ /* 0x000fc60000410000 */
[----:B------:R-:W-:-:S03]  /*7fb0*/  FMUL.FTZ R67, R67, UR17 ;  /* 0x0000001143437c20 */ /* 0x000fc60008410000 */
[----:B------:R-:W0:Y:S01]  /*7fc0*/  MUFU.EX2 R69, R69 ;  /* 0x0000004500457308 */ /* 0x000e220000000800 */
[----:B------:R-:W-:-:S04]  /*7fd0*/  FFMA.FTZ R77, R5, R67, R3 ;  /* 0x00000043054d7223 */ /* 0x000fc80000010003 */
[----:B------:R-:W-:-:S06]  /*7fe0*/  FMUL.FTZ R66, R77, -1.4426950216293334961 ;  /* 0xbfb8aa3b4d427820 */ /* 0x000fcc0000410000 */
[----:B------:R-:W1:Y:S01]  /*7ff0*/  MUFU.EX2 R66, R66 ;  /* 0x0000004200427308 */ /* 0x000e620000000800 */
[----:B0-----:R-:W-:-:S07]  /*8000*/  FADD.FTZ R69, R69, 1 ;  /* 0x3f80000045457421 */ /* 0x001fce0000010000 */
[----:B------:R0:W2:Y:S01]  /*8010*/  MUFU.RCP R75, R69 ;  /* 0x00000045004b7308 */ /* 0x0000a20000001000 */
[----:B-1----:R-:W-:Y:S01]  /*8020*/  FADD.FTZ R66, R66, 1 ;  /* 0x3f80000042427421 */ /* 0x002fe20000010000 */
[----:B0-----:R-:W-:Y:S02]  /*8030*/  HADD2.F32 R69, -RZ, R93.H0_H0 ;  /* 0x2000005dff457230 */ /* 0x001fe40000004100 */
[----:B------:R-:W-:-:S04]  /*8040*/  FMUL.FTZ R93, R5, R56 ;  /* 0x00000038055d7220 */ /* 0x000fc80000410000 */
[----:B------:R-:W0:Y:S01]  /*8050*/  MUFU.RCP R66, R66 ;  /* 0x0000004200427308 */ /* 0x000e220000001000 */
[----:B------:R-:W-:Y:S01]  /*8060*/  FADD.FTZ R83, R93, R83 ;  /* 0x000000535d537221 */ /* 0x000fe20000010000 */
[----:B--2---:R-:W-:Y:S01]  /*8070*/  FMUL.FTZ R69, R69, R75 ;  /* 0x0000004b45457220 */ /* 0x004fe20000410000 */
[----:B------:R-:W-:Y:S02]  /*8080*/  FADD.FTZ R75, -R75, 1 ;  /* 0x3f8000004b4b7421 */ /* 0x000fe40000010100 */
[----:B------:R-:W-:Y:S02]  /*8090*/  FADD.FTZ R83, R83, R97 ;  /* 0x0000006153537221 */ /* 0x000fe40000010000 */
[----:B------:R-:W-:-:S04]  /*80a0*/  FFMA.FTZ R76, R76, R75, 1 ;  /* 0x3f8000004c4c7423 */ /* 0x000fc8000001004b */
[----:B------:R-:W-:Y:S01]  /*80b0*/  FMUL.FTZ R69, R69, R76 ;  /* 0x0000004c45457220 */ /* 0x000fe20000410000 */
[----:B------:R-:W-:Y:S02]  /*80c0*/  HADD2.F32 R76, -RZ, R92.H0_H0 ;  /* 0x2000005cff4c7230 */ /* 0x000fe40000004100 */
[----:B0-----:R-:W-:Y:S01]  /*80d0*/  FMUL.FTZ R78, R78, R66 ;  /* 0x000000424e4e7220 */ /* 0x001fe20000410000 */
[----:B------:R-:W-:-:S04]  /*80e0*/  FADD.FTZ R66, -R66, 1 ;  /* 0x3f80000042427421 */ /* 0x000fc80000010100 */
[----:B------:R-:W-:Y:S01]  /*80f0*/  FFMA.FTZ R66, R77, R66, 1 ;  /* 0x3f8000004d427423 */ /* 0x000fe20000010042 */
[----:B------:R-:W-:-:S03]  /*8100*/  HADD2.F32 R77, -RZ, R91.H1_H1 ;  /* 0x3000005bff4d7230 */ /* 0x000fc60000004100 */
[----:B------:R-:W-:Y:S01]  /*8110*/  FMUL.FTZ R66, R78, R66 ;  /* 0x000000424e427220 */ /* 0x000fe20000410000 */
[----:B------:R-:W-:Y:S02]  /*8120*/  HADD2.F32 R78, -RZ, R92.H1_H1 ;  /* 0x3000005cff4e7230 */ /* 0x000fe40000004100 */
[----:B------:R-:W-:Y:S01]  /*8130*/  FADD.FTZ R77, R77, -UR16 ;  /* 0x800000104d4d7e21 */ /* 0x000fe20008010000 */
[--C-:B------:R-:W-:Y:S02]  /*8140*/  HADD2.F32 R92, -RZ, R9.reuse.H0_H0 ;  /* 0x20000009ff5c7230 */ /* 0x100fe40000004100 */
[----:B------:R-:W-:Y:S02]  /*8150*/  HADD2.F32 R9, -RZ, R9.H1_H1 ;  /* 0x30000009ff097230 */ /* 0x000fe40000004100 */
[----:B------:R-:W-:Y:S01]  /*8160*/  FADD.FTZ R78, R78, -UR16 ;  /* 0x800000104e4e7e21 */ /* 0x000fe20008010000 */
[----:B------:R-:W-:-:S03]  /*8170*/  FMUL.FTZ R77, R77, UR17 ;  /* 0x000000114d4d7c20 */ /* 0x000fc60008410000 */
        /* <DEDUP_REMOVED lines=15> */
[----:B0-----:R-:W-:-:S05]  /*8270*/  HADD2.F32 R0, -RZ, R86.H1_H1 ;  /* 0x30000056ff007230 */ /* 0x001fca0000004100 */
[----:B-1----:R-:W-:Y:S01]  /*8280*/  FMUL.FTZ R0, R0, R75 ;  /* 0x0000004b00007220 */ /* 0x002fe20000410000 */
[----:B------:R-:W-:-:S04]  /*8290*/  FADD.FTZ R75, -R75, 1 ;  /* 0x3f8000004b4b7421 */ /* 0x000fc80000010100 */
[----:B------:R-:W-:Y:S01]  /*82a0*/  FFMA.FTZ R75, R76, R75, 1 ;  /* 0x3f8000004c4b7423 */ /* 0x000fe2000001004b */
[--C-:B------:R-:W-:Y:S02]  /*82b0*/  HADD2.F32 R76, -RZ, R85.reuse.H1_H1 ;  /* 0x30000055ff4c7230 */ /* 0x100fe40000004100 */
[----:B------:R-:W-:Y:S02]  /*82c0*/  HADD2.F32 R85, -RZ, R85.H0_H0 ;  /* 0x20000055ff557230 */ /* 0x000fe40000004100 */
[----:B------:R-:W-:Y:S01]  /*82d0*/  FMUL.FTZ R0, R0, R75 ;  /* 0x0000004b00007220 */ /* 0x000fe20000410000 */
        /* <DEDUP_REMOVED lines=10> */
[----:B------:R-:W-:-:S03]  /*8380*/  HADD2.F32 R75, -RZ, R86.H0_H0 ;  /* 0x20000056ff4b7230 */ /* 0x000fc60000004100 */
[----:B------:R-:W-:Y:S02]  /*8390*/  FMUL.FTZ R71, R85, R71 ;  /* 0x0000004755477220 */ /* 0x000fe40000410000 */
[----:B------:R-:W-:-:S04]  /*83a0*/  FADD.FTZ R75, R75, -UR16 ;  /* 0x800000104b4b7e21 */ /* 0x000fc80008010000 */
[----:B------:R-:W-:-:S04]  /*83b0*/  FMUL.FTZ R75, R75, UR17 ;  /* 0x000000114b4b7c20 */ /* 0x000fc80008410000 */
        /* <DEDUP_REMOVED lines=9> */
[----:B------:R-:W-:Y:S02]  /*8450*/  HADD2.F32 R85, -RZ, R87.H0_H0 ;  /* 0x20000057ff557230 */ /* 0x000fe40000004100 */
[--C-:B------:R-:W-:Y:S02]  /*8460*/  HADD2.F32 R87, -RZ, R42.reuse.H0_H0 ;  /* 0x2000002aff577230 */ /* 0x100fe40000004100 */
[----:B------:R-:W-:Y:S01]  /*8470*/  FMUL.FTZ R84, R84, R86 ;  /* 0x0000005654547220 */ /* 0x000fe20000410000 */
[----:B------:R-:W-:Y:S02]  /*8480*/  HADD2.F32 R42, -RZ, R42.H1_H1 ;  /* 0x3000002aff2a7230 */ /* 0x000fe40000004100 */
[----:B------:R-:W-:-:S04]  /*8490*/  FADD.FTZ R85, R85, -UR16 ;  /* 0x8000001055557e21 */ /* 0x000fc80008010000 */
[----:B------:R-:W-:Y:S01]  /*84a0*/  FMUL.FTZ R85, R85, UR17 ;  /* 0x0000001155557c20 */ /* 0x000fe20008410000 */
[----:B------:R-:W-:-:S03]  /*84b0*/  FADD.FTZ R42, R42, -UR16 ;  /* 0x800000102a2a7e21 */ /* 0x000fc60008010000 */
        /* <DEDUP_REMOVED lines=10> */
[--C-:B------:R-:W-:Y:S02]  /*8560*/  HADD2.F32 R82, -RZ, R8.reuse.H0_H0 ;  /* 0x20000008ff527230 */ /* 0x100fe40000004100 */
[----:B------:R-:W-:Y:S01]  /*8570*/  FFMA.FTZ R86, R64, R59, R86 ;  /* 0x0000003b40567223 */ /* 0x000fe20000010056 */
[----:B------:R-:W-:Y:S02]  /*8580*/  HADD2.F32 R8, -RZ, R8.H1_H1 ;  /* 0x30000008ff087230 */ /* 0x000fe40000004100 */
[----:B------:R-:W-:Y:S01]  /*8590*/  FADD.FTZ R82, R82, -UR16 ;  /* 0x8000001052527e21 */ /* 0x000fe20008010000 */
[----:B------:R-:W-:Y:S02]  /*85a0*/  FFMA.FTZ R86, R63, R52, R86 ;  /* 0x000000343f567223 */ /* 0x000fe40000010056 */
[----:B------:R-:W-:Y:S01]  /*85b0*/  FADD.FTZ R8, R8, -UR16 ;  /* 0x8000001008087e21 */ /* 0x000fe20008010000 */
[----:B------:R-:W-:Y:S01]  /*85c0*/  FMUL.FTZ R82, R82, UR17 ;  /* 0x0000001152527c20 */ /* 0x000fe20008410000 */
[----:B------:R-:W-:-:S02]  /*85d0*/  FFMA.FTZ R86, R62, R93, R86 ;  /* 0x0000005d3e567223 */ /* 0x000fc40000010056 */
[----:B------:R-:W-:Y:S01]  /*85e0*/  FMUL.FTZ R8, R8, UR17 ;  /* 0x0000001108087c20 */ /* 0x000fe20008410000 */
        /* <DEDUP_REMOVED lines=10> */
[----:B------:R-:W-:Y:S01]  /*8690*/  FMUL.FTZ R53, R73, -1.4426950216293334961 ;  /* 0xbfb8aa3b49357820 */ /* 0x000fe20000410000 */
[--C-:B------:R-:W-:Y:S02]  /*86a0*/  HADD2.F32 R92, -RZ, R11.reuse.H0_H0 ;  /* 0x2000000bff5c7230 */ /* 0x100fe40000004100 */
[----:B------:R-:W-:-:S03]  /*86b0*/  HADD2.F32 R11, -RZ, R11.H1_H1 ;  /* 0x3000000bff0b7230 */ /* 0x000fc60000004100 */
[----:B------:R-:W0:Y:S02]  /*86c0*/  MUFU.EX2 R53, R53 ;  /* 0x0000003500357308 */ /* 0x000e240000000800 */
[----:B0-----:R-:W-:-:S06]  /*86d0*/  FADD.FTZ R53, R53, 1 ;  /* 0x3f80000035357421 */ /* 0x001fcc0000010000 */
[----:B------:R-:W0:Y:S02]  /*86e0*/  MUFU.RCP R53, R53 ;  /* 0x0000003500357308 */ /* 0x000e240000001000 */
[----:B0-----:R-:W-:Y:S01]  /*86f0*/  FMUL.FTZ R9, R9, R53 ;  /* 0x0000003509097220 */ /* 0x001fe20000410000 */
[----:B------:R-:W-:-:S04]  /*8700*/  FADD.FTZ R53, -R53, 1 ;  /* 0x3f80000035357421 */ /* 0x000fc80000010100 */
[----:B------:R-:W-:-:S04]  /*8710*/  FFMA.FTZ R53, R73, R53, 1 ;  /* 0x3f80000049357423 */ /* 0x000fc80000010035 */
[----:B------:R-:W-:Y:S01]  /*8720*/  FMUL.FTZ R9, R9, R53 ;  /* 0x0000003509097220 */ /* 0x000fe20000410000 */
[--C-:B------:R-:W-:Y:S02]  /*8730*/  HADD2.F32 R53, -RZ, R10.reuse.H0_H0 ;  /* 0x2000000aff357230 */ /* 0x100fe40000004100 */
[----:B------:R-:W-:-:S03]  /*8740*/  HADD2.F32 R10, -RZ, R10.H1_H1 ;  /* 0x3000000aff0a7230 */ /* 0x000fc60000004100 */
[----:B------:R-:W-:Y:S02]  /*8750*/  FADD.FTZ R53, R53, -UR16 ;  /* 0x8000001035357e21 */ /* 0x000fe40008010000 */
[----:B------:R-:W-:Y:S02]  /*8760*/  FADD.FTZ R10, R10, -UR16 ;  /* 0x800000100a0a7e21 */ /* 0x000fe40008010000 */
[----:B------:R-:W-:Y:S02]  /*8770*/  FMUL.FTZ R53, R53, UR17 ;  /* 0x0000001135357c20 */ /* 0x000fe40008410000 */
[----:B------:R-:W-:Y:S02]  /*8780*/  FMUL.FTZ R10, R10, UR17 ;  /* 0x000000110a0a7c20 */ /* 0x000fe40008410000 */
        /* <DEDUP_REMOVED lines=26> */
[----:B------:R-:W-:Y:S02]  /*8930*/  FFMA.FTZ R73, R4, R59, R2 ;  /* 0x0000003b04497223 */ /* 0x000fe40000010002 */
[----:B------:R-:W-:-:S02]  /*8940*/  FFMA.FTZ R52, R5, R12, R3 ;  /* 0x0000000c05347223 */ /* 0x000fc40000010003 */
[----:B------:R-:W-:-:S06]  /*8950*/  FMUL.FTZ R63, R73, -1.4426950216293334961 ;  /* 0xbfb8aa3b493f7820 */ /* 0x000fcc0000410000 */
[----:B------:R-:W0:Y:S02]  /*8960*/  MUFU.EX2 R63, R63 ;  /* 0x0000003f003f7308 */ /* 0x000e240000000800 */
[----:B0-----:R-:W-:-:S06]  /*8970*/  FADD.FTZ R63, R63, 1 ;  /* 0x3f8000003f3f7421 */ /* 0x001fcc0000010000 */
[----:B------:R-:W0:Y:S02]  /*8980*/  MUFU.RCP R63, R63 ;  /* 0x0000003f003f7308 */ /* 0x000e240000001000 */
[----:B0-----:R-:W-:Y:S01]  /*8990*/  FMUL.FTZ R92, R92, R63 ;  /* 0x0000003f5c5c7220 */ /* 0x001fe20000410000 */
[----:B------:R-:W-:-:S04]  /*89a0*/  FADD.FTZ R63, -R63, 1 ;  /* 0x3f8000003f3f7421 */ /* 0x000fc80000010100 */
[----:B------:R-:W-:Y:S01]  /*89b0*/  FFMA.FTZ R63, R73, R63, 1 ;  /* 0x3f800000493f7423 */ /* 0x000fe2000001003f */
[----:B------:R-:W-:-:S03]  /*89c0*/  FMUL.FTZ R73, R52, -1.4426950216293334961 ;  /* 0xbfb8aa3b34497820 */ /* 0x000fc60000410000 */
[----:B------:R-:W-:Y:S01]  /*89d0*/  FMUL.FTZ R63, R92, R63 ;  /* 0x0000003f5c3f7220 */ /* 0x000fe20000410000 */
[----:B------:R-:W-:Y:S01]  /*89e0*/  FADD.FTZ R92, R81, R56 ;  /* 0x00000038515c7221 */ /* 0x000fe20000010000 */
[----:B------:R-:W-:Y:S01]  /*89f0*/  FFMA.FTZ R81, R62, R56, R80 ;  /* 0x000000383e517223 */ /* 0x000fe20000010050 */
        /* <DEDUP_REMOVED lines=9> */
[----:B------:R-:W-:-:S04]  /*8a90*/  FADD.FTZ R52, R52, -UR16 ;  /* 0x8000001034347e21 */ /* 0x000fc80008010000 */
[----:B------:R-:W-:-:S04]  /*8aa0*/  FMUL.FTZ R73, R52, UR17 ;  /* 0x0000001134497c20 */ /* 0x000fc80008410000 */
[----:B------:R-:W-:-:S04]  /*8ab0*/  FFMA.FTZ R52, R4, R73, R2 ;  /* 0x0000004904347223 */ /* 0x000fc80000010002 */
[----:B------:R-:W-:-:S06]  /*8ac0*/  FMUL.FTZ R80, R52, -1.4426950216293334961 ;  /* 0xbfb8aa3b34507820 */ /* 0x000fcc0000410000 */
[----:B------:R-:W0:Y:S02]  /*8ad0*/  MUFU.EX2 R80, R80 ;  /* 0x0000005000507308 */ /* 0x000e240000000800 */
[----:B0-----:R-:W-:-:S06]  /*8ae0*/  FADD.FTZ R94, R80, 1 ;  /* 0x3f800000505e7421 */ /* 0x001fcc0000010000 */
[----:B------:R0:W1:Y:S02]  /*8af0*/  MUFU.RCP R56, R94 ;  /* 0x0000005e00387308 */ /* 0x0000640000001000 */
[----:B0-----:R-:W-:Y:S01]  /*8b00*/  FMUL.FTZ R94, R4, R65 ;  /* 0x00000041045e7220 */ /* 0x001fe20000410000 */
[----:B-1----:R-:W-:Y:S01]  /*8b10*/  FMUL.FTZ R62, R95, R56 ;  /* 0x000000385f3e7220 */ /* 0x002fe20000410000 */
[----:B------:R-:W-:-:S04]  /*8b20*/  FADD.FTZ R95, -R56, 1 ;  /* 0x3f800000385f7421 */ /* 0x000fc80000010100 */
[----:B------:R-:W-:Y:S01]  /*8b30*/  FFMA.FTZ R95, R52, R95, 1 ;  /* 0x3f800000345f7423 */ /* 0x000fe2000001005f */
[----:B------:R-:W-:-:S03]  /*8b40*/  FADD.FTZ R52, R14, -UR16 ;  /* 0x800000100e347e21 */ /* 0x000fc60008010000 */
[----:B------:R-:W-:Y:S01]  /*8b50*/  FMUL.FTZ R14, R62, R95 ;  /* 0x0000005f3e0e7220 */ /* 0x000fe20000410000 */
[----:B------:R-:W-:Y:S01]  /*8b60*/  FMUL.FTZ R52, R52, UR17 ;  /* 0x0000001134347c20 */ /* 0x000fe20008410000 */
[C---:B------:R-:W-:Y:S01]  /*8b70*/  FFMA.FTZ R95, R61.reuse, R51, R70 ;  /* 0x000000333d5f7223 */ /* 0x040fe20000010046 */
[----:B------:R-:W-:Y:S02]  /*8b80*/  FFMA.FTZ R61, R61, R97, R86 ;  /* 0x000000613d3d7223 */ /* 0x000fe40000010056 */
        /* <DEDUP_REMOVED lines=9> */
[----:B------:R-:W-:-:S03]  /*8c20*/  FADD.FTZ R93, R72, R51 ;  /* 0x00000033485d7221 */ /* 0x000fc60000010000 */
[----:B------:R-:W-:Y:S01]  /*8c30*/  FMUL.FTZ R15, R15, R56 ;  /* 0x000000380f0f7220 */ /* 0x000fe20000410000 */
[--C-:B------:R-:W-:Y:S02]  /*8c40*/  HADD2.F32 R56, -RZ, R16.reuse.H0_H0 ;  /* 0x20000010ff387230 */ /* 0x100fe40000004100 */
[----:B------:R-:W-:Y:S01]  /*8c50*/  FADD.FTZ R93, R93, R50 ;  /* 0x000000325d5d7221 */ /* 0x000fe20000010000 */
        /* <DEDUP_REMOVED lines=11> */
[----:B------:R-:W-:-:S03]  /*8d10*/  FADD.FTZ R56, R16, -UR16 ;  /* 0x8000001010387e21 */ /* 0x000fc60008010000 */
[----:B------:R-:W-:Y:S01]  /*8d20*/  FMUL.FTZ R16, R62, R99 ;  /* 0x000000633e107220 */ /* 0x000fe20000410000 */
[----:B------:R-:W-:Y:S01]  /*8d30*/  FMUL.FTZ R56, R56, UR17 ;  /* 0x0000001138387c20 */ /* 0x000fe20008410000 */
[--C-:B------:R-:W-:Y:S02]  /*8d40*/  HADD2.F32 R99, -RZ, R19.reuse.H0_H0 ;  /* 0x20000013ff637230 */ /* 0x100fe40000004100 */
[----:B------:R-:W-:Y:S02]  /*8d50*/  HADD2.F32 R19, -RZ, R19.H1_H1 ;  /* 0x30000013ff137230 */ /* 0x000fe40000004100 */
        /* <DEDUP_REMOVED lines=15> */
[----:B------:R-:W-:Y:S01]  /*8e50*/  FADD.FTZ R80, R62, -UR16 ;  /* 0x800000103e507e21 */ /* 0x000fe20008010000 */
[C---:B------:R-:W-:Y:S01]  /*8e60*/  FFMA.FTZ R62, R60.reuse, R55, R81 ;  /* 0x000000373c3e7223 */ /* 0x040fe20000010051 */
[----:B------:R-:W-:Y:S01]  /*8e70*/  FFMA.FTZ R81, R60, R70, R61 ;  /* 0x000000463c517223 */ /* 0x000fe2000001003d */
[----:B------:R-:W-:Y:S01]  /*8e80*/  FADD.FTZ R97, R97, R66 ;  /* 0x0000004261617221 */ /* 0x000fe20000010000 */
[----:B------:R-:W-:Y:S01]  /*8e90*/  FMUL.FTZ R55, R80, UR17 ;  /* 0x0000001150377c20 */ /* 0x000fe20008410000 */
[----:B------:R-:W-:-:S03]  /*8ea0*/  FFMA.FTZ R62, R57, R54, R62 ;  /* 0x00000036393e7223 */ /* 0x000fc6000001003e */
        /* <DEDUP_REMOVED lines=18> */
[--C-:B------:R-:W-:Y:S02]  /*8fd0*/  HADD2.F32 R81, -RZ, R21.reuse.H0_H0 ;  /* 0x20000015ff517230 */ /* 0x100fe40000004100 */
[----:B------:R-:W-:Y:S01]  /*8fe0*/  FADD.FTZ R83, R83, R70 ;  /* 0x0000004653537221 */ /* 0x000fe20000010000 */
[----:B------:R-:W-:-:S03]  /*8ff0*/  HADD2.F32 R21, -RZ, R21.H1_H1 ;  /* 0x30000015ff157230 */ /* 0x000fc60000004100 */
[----:B------:R-:W-:Y:S01]  /*9000*/  FADD.FTZ R83, R101, R83 ;  /* 0x0000005365537221 */ /* 0x000fe20000010000 */
[----:B0-----:R-:W-:Y:S01]  /*9010*/  FADD.FTZ R80, -R72, 1 ;  /* 0x3f80000048507421 */ /* 0x001fe20000010100 */
[----:B------:R-:W-:-:S03]  /*9020*/  FMUL.FTZ R19, R19, R72 ;  /* 0x0000004813137220 */ /* 0x000fc60000410000 */
[----:B------:R-:W-:Y:S01]  /*9030*/  FFMA.FTZ R80, R61, R80, 1 ;  /* 0x3f8000003d507423 */ /* 0x000fe20000010050 */
[--C-:B------:R-:W-:Y:S02]  /*9040*/  HADD2.F32 R61, -RZ, R20.reuse.H0_H0 ;  /* 0x20000014ff3d7230 */ /* 0x100fe40000004100 */
[----:B------:R-:W-:Y:S02]  /*9050*/  HADD2.F32 R20, -RZ, R20.H1_H1 ;  /* 0x30000014ff147230 */ /* 0x000fe40000004100 */
[----:B------:R-:W-:Y:S01]  /*9060*/  FMUL.FTZ R19, R19, R80 ;  /* 0x0000005013137220 */ /* 0x000fe20000410000 */
[----:B------:R-:W-:Y:S02]  /*9070*/  FADD.FTZ R61, R61, -UR16 ;  /* 0x800000103d3d7e21 */ /* 0x000fe40008010000 */
[----:B------:R-:W-:Y:S02]  /*9080*/  FADD.FTZ R86, R20, -UR16 ;  /* 0x8000001014567e21 */ /* 0x000fe40008010000 */
[----:B------:R-:W-:-:S04]  /*9090*/  FMUL.FTZ R61, R61, UR17 ;  /* 0x000000113d3d7c20 */ /* 0x000fc80008410000 */
        /* <DEDUP_REMOVED lines=8> */
[----:B------:R-:W-:-:S03]  /*9120*/  FFMA.FTZ R99, R57, R101, R58 ;  /* 0x0000006539637223 */ /* 0x000fc6000001003a */
[----:B------:R-:W-:Y:S01]  /*9130*/  FMUL.FTZ R20, R81, R50 ;  /* 0x0000003251147220 */ /* 0x000fe20000410000 */
[----:B------:R-:W-:-:S04]  /*9140*/  FMUL.FTZ R50, R86, UR17 ;  /* 0x0000001156327c20 */ /* 0x000fc80008410000 */
[----:B------:R-:W-:-:S04]  /*9150*/  FFMA.FTZ R70, R5, R50, R3 ;  /* 0x0000003205467223 */ /* 0x000fc80000010003 */
[----:B------:R-:W-:-:S06]  /*9160*/  FMUL.FTZ R72, R70, -1.4426950216293334961 ;  /* 0xbfb8aa3b46487820 */ /* 0x000fcc0000410000 */
[----:B------:R-:W0:Y:S02]  /*9170*/  MUFU.EX2 R72, R72 ;  /* 0x0000004800487308 */ /* 0x000e240000000800 */
[----:B0-----:R-:W-:Y:S01]  /*9180*/  FADD.FTZ R80, R72, 1 ;  /* 0x3f80000048507421 */ /* 0x001fe20000010000 */
[----:B------:R-:W-:Y:S01]  /*9190*/  FADD.FTZ R72, R93, R6 ;  /* 0x000000065d487221 */ /* 0x000fe20000010000 */
[--C-:B------:R-:W-:Y:S02]  /*91a0*/  HADD2.F32 R93, -RZ, R25.reuse.H0_H0 ;  /* 0x20000019ff5d7230 */ /* 0x100fe40000004100 */
[----:B------:R-:W-:Y:S02]  /*91b0*/  HADD2.F32 R25, -RZ, R25.H1_H1 ;  /* 0x30000019ff197230 */ /* 0x000fe40000004100 */
[----:B------:R-:W0:Y:S02]  /*91c0*/  MUFU.RCP R80, R80 ;  /* 0x0000005000507308 */ /* 0x000e240000001000 */
[----:B0-----:R-:W-:Y:S01]  /*91d0*/  FADD.FTZ R81, -R80, 1 ;  /* 0x3f80000050517421 */ /* 0x001fe20000010100 */
[----:B------:R-:W-:Y:S01]  /*91e0*/  FMUL.FTZ R21, R21, R80 ;  /* 0x0000005015157220 */ /* 0x000fe20000410000 */
[----:B------:R-:W-:-:S02]  /*91f0*/  FMUL.FTZ R80, R4, R6 ;  /* 0x0000000604507220 */ /* 0x000fc40000410000 */
        /* <DEDUP_REMOVED lines=25> */
[--C-:B------:R-:W-:Y:S02]  /*9390*/  HADD2.F32 R57, -RZ, R24.reuse.H0_H0 ;  /* 0x20000018ff397230 */ /* 0x100fe40000004100 */
[----:B------:R-:W-:Y:S02]  /*93a0*/  HADD2.F32 R24, -RZ, R24.H1_H1 ;  /* 0x30000018ff187230 */ /* 0x000fe40000004100 */
[----:B------:R-:W-:Y:S01]  /*93b0*/  FMUL.FTZ R23, R23, R70 ;  /* 0x0000004617177220 */ /* 0x000fe20000410000 */
[C---:B------:R-:W-:Y:S01]  /*93c0*/  FFMA.FTZ R70, R68.reuse, R6, R95 ;  /* 0x0000000644467223 */ /* 0x040fe2000001005f */
[----:B------:R-:W-:Y:S01]  /*93d0*/  FADD.FTZ R57, R57, -UR16 ;  /* 0x8000001039397e21 */ /* 0x000fe20008010000 */
[----:B------:R-:W-:Y:S01]  /*93e0*/  FFMA.FTZ R68, R68, R80, R99 ;  /* 0x0000005044447223 */ /* 0x000fe20000010063 */
[----:B------:R-:W-:Y:S01]  /*93f0*/  FADD.FTZ R24, R24, -UR16 ;  /* 0x8000001018187e21 */ /* 0x000fe20008010000 */
[----:B------:R-:W-:Y:S01]  /*9400*/  FADD.FTZ R80, R83, R80 ;  /* 0x0000005053507221 */ /* 0x000fe20000010000 */
[----:B------:R-:W-:Y:S01]  /*9410*/  FMUL.FTZ R57, R57, UR17 ;  /* 0x0000001139397c20 */ /* 0x000fe20008410000 */
[----:B------:R-:W-:Y:S01]  /*9420*/  FMUL.FTZ R95, R5, R66 ;  /* 0x00000042055f7220 */ /* 0x000fe20000410000 */
[----:B------:R-:W-:Y:S01]  /*9430*/  FMUL.FTZ R24, R24, UR17 ;  /* 0x0000001118187c20 */ /* 0x000fe20008410000 */
[----:B------:R-:W-:Y:S01]  /*9440*/  FFMA.FTZ R70, R79, R69, R70 ;  /* 0x000000454f467223 */ /* 0x000fe20000010046 */
[----:B------:R-:W-:Y:S01]  /*9450*/  FFMA.FTZ R6, R4, R57, R2 ;  /* 0x0000003904067223 */ /* 0x000fe20000010002 */
[----:B------:R-:W-:Y:S01]  /*9460*/  FFMA.FTZ R68, R67, R95, R68 ;  /* 0x0000005f43447223 */ /* 0x000fe20000010044 */
[----:B------:R-:W-:Y:S01]  /*9470*/  FADD.FTZ R80, R95, R80 ;  /* 0x000000505f507221 */ /* 0x000fe20000010000 */
[----:B------:R-:W-:Y:S01]  /*9480*/  FFMA.FTZ R70, R77, R0, R70 ;  /* 0x000000004d467223 */ /* 0x000fe20000010046 */
[----:B------:R-:W-:-:S06]  /*9490*/  FMUL.FTZ R58, R6, -1.4426950216293334961 ;  /* 0xbfb8aa3b063a7820 */ /* 0x000fcc0000410000 */
[----:B------:R-:W0:Y:S02]  /*94a0*/  MUFU.EX2 R58, R58 ;  /* 0x0000003a003a7308 */ /* 0x000e240000000800 */
[----:B0-----:R-:W-:Y:S01]  /*94b0*/  FADD.FTZ R86, R58, 1 ;  /* 0x3f8000003a567421 */ /* 0x001fe20000010000 */
[----:B------:R-:W-:-:S04]  /*94c0*/  FFMA.FTZ R58, R5, R24, R3 ;  /* 0x00000018053a7223 */ /* 0x000fc80000010003 */
[----:B------:R-:W-:Y:S01]  /*94d0*/  FMUL.FTZ R83, R58, -1.4426950216293334961 ;  /* 0xbfb8aa3b3a537820 */ /* 0x000fe20000410000 */
[----:B------:R-:W0:Y:S08]  /*94e0*/  MUFU.RCP R86, R86 ;  /* 0x0000005600567308 */ /* 0x000e300000001000 */
[----:B------:R-:W1:Y:S01]  /*94f0*/  MUFU.EX2 R83, R83 ;  /* 0x0000005300537308 */ /* 0x000e620000000800 */
[----:B0-----:R-:W-:Y:S01]  /*9500*/  FMUL.FTZ R92, R93, R86 ;  /* 0x000000565d5c7220 */ /* 0x001fe20000410000 */
[----:B------:R-:W-:-:S04]  /*9510*/  FADD.FTZ R93, -R86, 1 ;  /* 0x3f800000565d7421 */ /* 0x000fc80000010100 */
[----:B------:R-:W-:Y:S01]  /*9520*/  FFMA.FTZ R93, R6, R93, 1 ;  /* 0x3f800000065d7423 */ /* 0x000fe2000001005d */
[----:B-1----:R-:W-:-:S03]  /*9530*/  FADD.FTZ R86, R83, 1 ;  /* 0x3f80000053567421 */ /* 0x002fc60000010000 */
[----:B------:R-:W-:-:S03]  /*9540*/  FMUL.FTZ R6, R92, R93 ;  /* 0x0000005d5c067220 */ /* 0x000fc60000410000 */
[----:B------:R-:W0:Y:S02]  /*9550*/  MUFU.RCP R86, R86 ;  /* 0x0000005600567308 */ /* 0x000e240000001000 */
[----:B0-----:R-:W-:Y:S01]  /*9560*/  FADD.FTZ R93, -R86, 1 ;  /* 0x3f800000565d7421 */ /* 0x001fe20000010100 */
[----:B------:R-:W-:-:S03]  /*9570*/  FMUL.FTZ R25, R25, R86 ;  /* 0x0000005619197220 */ /* 0x000fc60000410000 */
[----:B------:R-:W-:Y:S01]  /*9580*/  FFMA.FTZ R58, R58, R93, 1 ;  /* 0x3f8000003a3a7423 */ /* 0x000fe2000001005d */
[----:B------:R-:W-:Y:S01]  /*9590*/  FFMA.FTZ R93, R67, R66, R62 ;  /* 0x00000042435d7223 */ /* 0x000fe2000001003e */
[----:B------:R-:W-:Y:S02]  /*95a0*/  HADD2.F32 R67, -RZ, R27.H0_H0 ;  /* 0x2000001bff437230 */ /* 0x000fe40000004100 */
[----:B------:R-:W-:Y:S01]  /*95b0*/  FMUL.FTZ R25, R25, R58 ;  /* 0x0000003a19197220 */ /* 0x000fe20000410000 */
[--C-:B------:R-:W-:Y:S02]  /*95c0*/  HADD2.F32 R58, -RZ, R26.reuse.H0_H0 ;  /* 0x2000001aff3a7230 */ /* 0x100fe40000004100 */
[----:B------:R-:W-:Y:S01]  /*95d0*/  FFMA.FTZ R93, R78, R74, R93 ;  /* 0x0000004a4e5d7223 */ /* 0x000fe2000001005d */
[----:B------:R-:W-:Y:S02]  /*95e0*/  HADD2.F32 R26, -RZ, R26.H1_H1 ;  /* 0x3000001aff1a7230 */ /* 0x000fe40000004100 */
[----:B------:R-:W-:-:S03]  /*95f0*/  FADD.FTZ R58, R58, -UR16 ;  /* 0x800000103a3a7e21 */ /* 0x000fc60008010000 */
[----:B------:R-:W-:Y:S01]  /*9600*/  FADD.FTZ R86, R26, -UR16 ;  /* 0x800000101a567e21 */ /* 0x000fe20008010000 */
        /* <DEDUP_REMOVED lines=12> */
[----:B------:R-:W-:Y:S01]  /*96d0*/  FMUL.FTZ R58, R86, UR17 ;  /* 0x00000011563a7c20 */ /* 0x000fe20008410000 */
[----:B------:R-:W-:-:S03]  /*96e0*/  HADD2.F32 R86, -RZ, R27.H1_H1 ;  /* 0x3000001bff567230 */ /* 0x000fc60000004100 */
[----:B------:R-:W-:-:S04]  /*96f0*/  FFMA.FTZ R62, R5, R58, R3 ;  /* 0x0000003a053e7223 */ /* 0x000fc80000010003 */
[----:B------:R-:W-:-:S06]  /*9700*/  FMUL.FTZ R66, R62, -1.4426950216293334961 ;  /* 0xbfb8aa3b3e427820 */ /* 0x000fcc0000410000 */
[----:B------:R-:W0:Y:S02]  /*9710*/  MUFU.EX2 R66, R66 ;  /* 0x0000004200427308 */ /* 0x000e240000000800 */
[----:B0-----:R-:W-:-:S06]  /*9720*/  FADD.FTZ R67, R66, 1 ;  /* 0x3f80000042437421 */ /* 0x001fcc0000010000 */
[----:B------:R-:W0:Y:S02]  /*9730*/  MUFU.RCP R67, R67 ;  /* 0x0000004300437308 */ /* 0x000e240000001000 */
[----:B0-----:R-:W-:Y:S01]  /*9740*/  FADD.FTZ R95, -R67, 1 ;  /* 0x3f800000435f7421 */ /* 0x001fe20000010100 */
[----:B------:R-:W-:Y:S01]  /*9750*/  FMUL.FTZ R27, R86, R67 ;  /* 0x00000043561b7220 */ /* 0x000fe20000410000 */
[----:B------:R-:W-:Y:S02]  /*9760*/  HADD2.F32 R86, -RZ, R31.H0_H0 ;  /* 0x2000001fff567230 */ /* 0x000fe40000004100 */
[----:B------:R-:W-:Y:S01]  /*9770*/  FFMA.FTZ R62, R62, R95, 1 ;  /* 0x3f8000003e3e7423 */ /* 0x000fe2000001005f */
[----:B------:R-:W-:Y:S01]  /*9780*/  FADD.FTZ R95, R72, R69 ;  /* 0x00000045485f7221 */ /* 0x000fe20000010000 */
[----:B------:R-:W-:Y:S02]  /*9790*/  FMUL.FTZ R69, R4, R69 ;  /* 0x0000004504457220 */ /* 0x000fe40000410000 */
[----:B------:R-:W-:Y:S01]  /*97a0*/  FMUL.FTZ R27, R27, R62 ;  /* 0x0000003e1b1b7220 */ /* 0x000fe20000410000 */
[----:B------:R-:W-:-:S02]  /*97b0*/  HADD2.F32 R62, -RZ, R28.H0_H0 ;  /* 0x2000001cff3e7230 */ /* 0x000fc40000004100 */
[----:B------:R-:W-:Y:S01]  /*97c0*/  FFMA.FTZ R79, R79, R69, R68 ;  /* 0x000000454f4f7223 */ /* 0x000fe20000010044 */
[----:B------:R-:W-:Y:S02]  /*97d0*/  HADD2.F32 R28, -RZ, R28.H1_H1 ;  /* 0x3000001cff1c7230 */ /* 0x000fe40000004100 */
[----:B------:R-:W-:Y:S01]  /*97e0*/  FADD.FTZ R80, R80, R69 ;  /* 0x0000004550507221 */ /* 0x000fe20000010000 */
[----:B------:R-:W-:Y:S01]  /*97f0*/  FADD.FTZ R95, R95, R0 ;  /* 0x000000005f5f7221 */ /* 0x000fe20000010000 */
        /* <DEDUP_REMOVED lines=8> */
[----:B------:R-:W-:Y:S01]  /*9880*/  FADD.FTZ R99, -R68, 1 ;  /* 0x3f80000044637421 */ /* 0x000fe20000010100 */
[----:B------:R-:W-:Y:S01]  /*9890*/  FADD.FTZ R68, R97, R74 ;  /* 0x0000004a61447221 */ /* 0x000fe20000010000 */
[----:B------:R-:W-:Y:S02]  /*98a0*/  FMUL.FTZ R74, R5, R74 ;  /* 0x0000004a054a7220 */ /* 0x000fe40000410000 */
[----:B------:R-:W-:Y:S01]  /*98b0*/  FFMA.FTZ R99, R62, R99, 1 ;  /* 0x3f8000003e637423 */ /* 0x000fe20000010063 */
[----:B------:R-:W-:Y:S01]  /*98c0*/  FADD.FTZ R62, R28, -UR16 ;  /* 0x800000101c3e7e21 */ /* 0x000fe20008010000 */
[----:B------:R-:W-:Y:S01]  /*98d0*/  FFMA.FTZ R78, R78, R74, R79 ;  /* 0x0000004a4e4e7223 */ /* 0x000fe2000001004f */
[----:B------:R-:W-:Y:S01]  /*98e0*/  FADD.FTZ R80, R74, R80 ;  /* 0x000000504a507221 */ /* 0x000fe20000010000 */
        /* <DEDUP_REMOVED lines=25> */
[----:B------:R-:W-:-:S03]  /*9a80*/  FADD.FTZ R66, R30, -UR16 ;  /* 0x800000101e427e21 */ /* 0x000fc60008010000 */
        /* <DEDUP_REMOVED lines=11> */
[----:B------:R-:W-:-:S03]  /*9b40*/  FMUL.FTZ R97, R4, R0 ;  /* 0x0000000004617220 */ /* 0x000fc60000410000 */
[----:B------:R-:W-:Y:S01]  /*9b50*/  FMUL.FTZ R31, R31, R72 ;  /* 0x000000481f1f7220 */ /* 0x000fe20000410000 */
[--C-:B------:R-:W-:Y:S02]  /*9b60*/  HADD2.F32 R72, -RZ, R32.reuse.H0_H0 ;  /* 0x20000020ff487230 */ /* 0x100fe40000004100 */
[----:B------:R-:W-:Y:S01]  /*9b70*/  FFMA.FTZ R77, R77, R97, R78 ;  /* 0x000000614d4d7223 */ /* 0x000fe2000001004e */
[----:B------:R-:W-:Y:S02]  /*9b80*/  HADD2.F32 R32, -RZ, R32.H1_H1 ;  /* 0x30000020ff207230 */ /* 0x000fe40000004100 */
[----:B------:R-:W-:Y:S01]  /*9b90*/  FADD.FTZ R80, R80, R97 ;  /* 0x0000006150507221 */ /* 0x000fe20000010000 */
[----:B------:R-:W-:Y:S02]  /*9ba0*/  FADD.FTZ R72, R72, -UR16 ;  /* 0x8000001048487e21 */ /* 0x000fe40008010000 */
[----:B------:R-:W-:Y:S02]  /*9bb0*/  FADD.FTZ R32, R32, -UR16 ;  /* 0x8000001020207e21 */ /* 0x000fe40008010000 */
[----:B------:R-:W-:-:S02]  /*9bc0*/  FMUL.FTZ R79, R72, UR17 ;  /* 0x00000011484f7c20 */ /* 0x000fc40008410000 */
[----:B------:R-:W-:Y:S02]  /*9bd0*/  FMUL.FTZ R32, R32, UR17 ;  /* 0x0000001120207c20 */ /* 0x000fe40008410000 */
[----:B------:R-:W-:-:S04]  /*9be0*/  FFMA.FTZ R0, R4, R79, R2 ;  /* 0x0000004f04007223 */ /* 0x000fc80000010002 */
[----:B------:R-:W-:-:S06]  /*9bf0*/  FMUL.FTZ R72, R0, -1.4426950216293334961 ;  /* 0xbfb8aa3b00487820 */ /* 0x000fcc0000410000 */
[----:B------:R-:W0:Y:S02]  /*9c00*/  MUFU.EX2 R72, R72 ;  /* 0x0000004800487308 */ /* 0x000e240000000800 */
[----:B0-----:R-:W-:Y:S01]  /*9c10*/  FADD.FTZ R74, R72, 1 ;  /* 0x3f800000484a7421 */ /* 0x001fe20000010000 */
[----:B------:R-:W-:-:S05]  /*9c20*/  FFMA.FTZ R72, R5, R32, R3 ;  /* 0x0000002005487223 */ /* 0x000fca0000010003 */
[----:B------:R-:W0:Y:S02]  /*9c30*/  MUFU.RCP R74, R74 ;  /* 0x0000004a004a7308 */ /* 0x000e240000001000 */
[----:B0-----:R-:W-:Y:S01]  /*9c40*/  FMUL.FTZ R78, R99, R74 ;  /* 0x0000004a634e7220 */ /* 0x001fe20000410000 */
[----:B------:R-:W-:Y:S01]  /*9c50*/  FADD.FTZ R99, -R74, 1 ;  /* 0x3f8000004a637421 */ /* 0x000fe20000010100 */
[----:B------:R-:W-:-:S03]  /*9c60*/  FADD.FTZ R74, R68, R71 ;  /* 0x00000047444a7221 */ /* 0x000fc60000010000 */
[----:B------:R-:W-:-:S04]  /*9c70*/  FFMA.FTZ R99, R0, R99, 1 ;  /* 0x3f80000000637423 */ /* 0x000fc80000010063 */
[----:B------:R-:W-:Y:S01]  /*9c80*/  FMUL.FTZ R0, R78, R99 ;  /* 0x000000634e007220 */ /* 0x000fe20000410000 */
        /* <DEDUP_REMOVED lines=14> */
[----:B------:R-:W-:Y:S01]  /*9d70*/  FADD.FTZ R92, R72, -UR16 ;  /* 0x80000010485c7e21 */ /* 0x000fe20008010000 */
[C---:B------:R-:W-:Y:S01]  /*9d80*/  FFMA.FTZ R72, R76.reuse, R71, R93 ;  /* 0x000000474c487223 */ /* 0x040fe2000001005d */
[----:B------:R-:W-:Y:S01]  /*9d90*/  FFMA.FTZ R76, R76, R78, R77 ;  /* 0x0000004e4c4c7223 */ /* 0x000fe2000001004d */
[--C-:B------:R-:W-:Y:S02]  /*9da0*/  HADD2.F32 R93, -RZ, R35.reuse.H0_H0 ;  /* 0x20000023ff5d7230 */ /* 0x100fe40000004100 */
[----:B------:R-:W-:Y:S01]  /*9db0*/  FMUL.FTZ R71, R92, UR17 ;  /* 0x000000115c477c20 */ /* 0x000fe20008410000 */
[----:B------:R-:W-:-:S03]  /*9dc0*/  HADD2.F32 R35, -RZ, R35.H1_H1 ;  /* 0x30000023ff237230 */ /* 0x000fc60000004100 */
        /* <DEDUP_REMOVED lines=11> */
[----:B------:R-:W-:-:S03]  /*9e80*/  FFMA.FTZ R93, R75, R84, R70 ;  /* 0x000000544b5d7223 */ /* 0x000fc60000010046 */
        /* <DEDUP_REMOVED lines=11> */
[----:B------:R-:W-:Y:S01]  /*9f40*/  FADD.FTZ R78, R95, R84 ;  /* 0x000000545f4e7221 */ /* 0x000fe20000010000 */
[----:B------:R-:W-:Y:S01]  /*9f50*/  FADD.FTZ R77, R77, -UR16 ;  /* 0x800000104d4d7e21 */ /* 0x000fe20008010000 */
[----:B------:R-:W-:-:S03]  /*9f60*/  FMUL.FTZ R95, R4, R84 ;  /* 0x00000054045f7220 */ /* 0x000fc60000410000 */
[----:B------:R-:W-:Y:S01]  /*9f70*/  FMUL.FTZ R77, R77, UR17 ;  /* 0x000000114d4d7c20 */ /* 0x000fe20008410000 */
[----:B------:R-:W-:Y:S01]  /*9f80*/  FFMA.FTZ R76, R75, R95, R76 ;  /* 0x0000005f4b4c7223 */ /* 0x000fe2000001004c */
[----:B------:R-:W-:Y:S01]  /*9f90*/  FADD.FTZ R80, R80, R95 ;  /* 0x0000005f50507221 */ /* 0x000fe20000010000 */
[----:B------:R-:W-:Y:S01]  /*9fa0*/  FFMA.FTZ R95, R85, R87, R72 ;  /* 0x00000057555f7223 */ /* 0x000fe20000010048 */
[----:B------:R-:W-:-:S03]  /*9fb0*/  FFMA.FTZ R70, R4, R77, R2 ;  /* 0x0000004d04467223 */ /* 0x000fc60000010002 */
[----:B------:R-:W-:Y:S01]  /*9fc0*/  FFMA.FTZ R95, R8, R9, R95 ;  /* 0x00000009085f7223 */ /* 0x000fe2000001005f */
[----:B------:R-:W-:-:S03]  /*9fd0*/  FMUL.FTZ R75, R70, -1.4426950216293334961 ;  /* 0xbfb8aa3b464b7820 */ /* 0x000fc60000410000 */
[----:B------:R-:W-:-:S03]  /*9fe0*/  FFMA.FTZ R95, R10, R11, R95 ;  /* 0x0000000b0a5f7223 */ /* 0x000fc6000001005f */
[----:B------:R-:W0:Y:S01]  /*9ff0*/  MUFU.EX2 R75, R75 ;  /* 0x0000004b004b7308 */ /* 0x000e220000000800 */
[----:B------:R-:W-:-:S04]  /*a000*/  FFMA.FTZ R95, R12, R13, R95 ;  /* 0x0000000d0c5f7223 */ /* 0x000fc8000001005f */
[----:B------:R-:W-:-:S04]  /*a010*/  FFMA.FTZ R95, R52, R15, R95 ;  /* 0x0000000f345f7223 */ /* 0x000fc8000001005f */
[----:B------:R-:W-:-:S04]  /*a020*/  FFMA.FTZ R95, R56, R17, R95 ;  /* 0x00000011385f7223 */ /* 0x000fc8000001005f */
[----:B------:R-:W-:Y:S01]  /*a030*/  FFMA.FTZ R95, R60, R19, R95 ;  /* 0x000000133c5f7223 */ /* 0x000fe2000001005f */
[----:B0-----:R-:W-:-:S03]  /*a040*/  FADD.FTZ R84, R75, 1 ;  /* 0x3f8000004b547421 */ /* 0x001fc60000010000 */
[----:B------:R-:W-:-:S04]  /*a050*/  FFMA.FTZ R95, R50, R21, R95 ;  /* 0x00000015325f7223 */ /* 0x000fc8000001005f */
[----:B------:R-:W-:Y:S01]  /*a060*/  FFMA.FTZ R95, R54, R23, R95 ;  /* 0x00000017365f7223 */ /* 0x000fe2000001005f */
[----:B------:R-:W0:Y:S03]  /*a070*/  MUFU.RCP R84, R84 ;  /* 0x0000005400547308 */ /* 0x000e260000001000 */
[----:B------:R-:W-:-:S04]  /*a080*/  FFMA.FTZ R95, R24, R25, R95 ;  /* 0x00000019185f7223 */ /* 0x000fc8000001005f */
[----:B------:R-:W-:-:S04]  /*a090*/  FFMA.FTZ R95, R58, R27, R95 ;  /* 0x0000001b3a5f7223 */ /* 0x000fc8000001005f */
[----:B------:R-:W-:-:S04]  /*a0a0*/  FFMA.FTZ R95, R62, R29, R95 ;  /* 0x0000001d3e5f7223 */ /* 0x000fc8000001005f */
[----:B------:R-:W-:Y:S01]  /*a0b0*/  FFMA.FTZ R95, R66, R31, R95 ;  /* 0x0000001f425f7223 */ /* 0x000fe2000001005f */
[----:B0-----:R-:W-:Y:S01]  /*a0c0*/  FMUL.FTZ R86, R97, R84 ;  /* 0x0000005461567220 */ /* 0x001fe20000410000 */
[----:B------:R-:W-:Y:S02]  /*a0d0*/  FADD.FTZ R97, -R84, 1 ;  /* 0x3f80000054617421 */ /* 0x000fe40000010100 */
[----:B------:R-:W-:Y:S02]  /*a0e0*/  FFMA.FTZ R95, R32, R33, R95 ;  /* 0x00000021205f7223 */ /* 0x000fe4000001005f */
[----:B------:R-:W-:Y:S01]  /*a0f0*/  FFMA.FTZ R97, R70, R97, 1 ;  /* 0x3f80000046617423 */ /* 0x000fe20000010061 */
[----:B------:R-:W-:Y:S01]  /*a100*/  FADD.FTZ R70, R40, -UR16 ;  /* 0x8000001028467e21 */ /* 0x000fe20008010000 */
[----:B------:R-:W-:Y:S02]  /*a110*/  FFMA.FTZ R95, R68, R35, R95 ;  /* 0x00000023445f7223 */ /* 0x000fe4000001005f */
[----:B------:R-:W-:Y:S01]  /*a120*/  FMUL.FTZ R40, R86, R97 ;  /* 0x0000006156287220 */ /* 0x000fe20000410000 */
[----:B------:R-:W-:Y:S01]  /*a130*/  FMUL.FTZ R70, R70, UR17 ;  /* 0x0000001146467c20 */ /* 0x000fe20008410000 */
[----:B------:R-:W-:-:S03]  /*a140*/  FMUL.FTZ R97, R5, R87 ;  /* 0x0000005705617220 */ /* 0x000fc60000410000 */
[----:B------:R-:W-:-:S04]  /*a150*/  FFMA.FTZ R75, R5, R70, R3 ;  /* 0x00000046054b7223 */ /* 0x000fc80000010003 */
[----:B------:R-:W-:-:S06]  /*a160*/  FMUL.FTZ R86, R75, -1.4426950216293334961 ;  /* 0xbfb8aa3b4b567820 */ /* 0x000fcc0000410000 */
[----:B------:R-:W0:Y:S02]  /*a170*/  MUFU.EX2 R86, R86 ;  /* 0x0000005600567308 */ /* 0x000e240000000800 */
[----:B0-----:R-:W-:-:S06]  /*a180*/  FADD.FTZ R92, R86, 1 ;  /* 0x3f800000565c7421 */ /* 0x001fcc0000010000 */
[----:B------:R-:W0:Y:S02]  /*a190*/  MUFU.RCP R92, R92 ;  /* 0x0000005c005c7308 */ /* 0x000e240000001000 */
[----:B0-----:R-:W-:Y:S01]  /*a1a0*/  FADD.FTZ R84, -R92, 1 ;  /* 0x3f8000005c547421 */ /* 0x001fe20000010100 */
[----:B------:R-:W-:Y:S01]  /*a1b0*/  FMUL.FTZ R41, R41, R92 ;  /* 0x0000005c29297220 */ /* 0x000fe20000410000 */
[----:B------:R-:W-:Y:S02]  /*a1c0*/  FADD.FTZ R92, R97, R80 ;  /* 0x00000050615c7221 */ /* 0x000fe40000010000 */
[----:B------:R-:W-:Y:S01]  /*a1d0*/  FFMA.FTZ R84, R75, R84, 1 ;  /* 0x3f8000004b547423 */ /* 0x000fe20000010054 */
[----:B------:R-:W-:Y:S02]  /*a1e0*/  HADD2.F32 R75, -RZ, R47.H1_H1 ;  /* 0x3000002fff4b7230 */ /* 0x000fe40000004100 */
[----:B------:R-:W-:Y:S01]  /*a1f0*/  FADD.FTZ R92, R92, R94 ;  /* 0x0000005e5c5c7221 */ /* 0x000fe20000010000 */
[----:B------:R-:W-:Y:S01]  /*a200*/  FMUL.FTZ R41, R41, R84 ;  /* 0x0000005429297220 */ /* 0x000fe20000410000 */
[----:B------:R-:W-:Y:S01]  /*a210*/  FADD.FTZ R84, R74, R87 ;  /* 0x000000574a547221 */ /* 0x000fe20000010000 */
[----:B------:R-:W-:Y:S01]  /*a220*/  FADD.FTZ R75, R75, -UR16 ;  /* 0x800000104b4b7e21 */ /* 0x000fe20008010000 */
[----:B------:R-:W-:Y:S01]  /*a230*/  FFMA.FTZ R87, R85, R97, R76 ;  /* 0x0000006155577223 */ /* 0x000fe2000001004c */
[----:B------:R-:W-:-:S02]  /*a240*/  HADD2.F32 R74, -RZ, R88.H1_H1 ;  /* 0x30000058ff4a7230 */ /* 0x000fc40000004100 */
[----:B------:R-:W-:Y:S01]  /*a250*/  FADD.FTZ R84, R84, R9 ;  /* 0x0000000954547221 */ /* 0x000fe20000010000 */
[----:B------:R-:W-:Y:S01]  /*a260*/  FMUL.FTZ R75, R75, UR17 ;  /* 0x000000114b4b7c20 */ /* 0x000fe20008410000 */
[----:B------:R-:W-:Y:S01]  /*a270*/  FFMA.FTZ R87, R82, R94, R87 ;  /* 0x0000005e52577223 */ /* 0x000fe20000010057 */
[----:B------:R-:W-:Y:S02]  /*a280*/  HADD2.F32 R88, -RZ, R88.H0_H0 ;  /* 0x20000058ff587230 */ /* 0x000fe40000004100 */
[----:B------:R-:W-:Y:S01]  /*a290*/  FADD.FTZ R84, R84, R11 ;  /* 0x0000000b54547221 */ /* 0x000fe20000010000 */
[----:B------:R-:W-:Y:S01]  /*a2a0*/  FFMA.FTZ R72, R4, R75, R2 ;  /* 0x0000004b04487223 */ /* 0x000fe20000010002 */
[----:B------:R-:W-:Y:S02]  /*a2b0*/  HADD2.F32 R94, -RZ, R49.H0_H0 ;  /* 0x20000031ff5e7230 */ /* 0x000fe40000004100 */
[----:B------:R-:W-:Y:S01]  /*a2c0*/  FFMA.FTZ R95, R70, R41, R95 ;  /* 0x00000029465f7223 */ /* 0x000fe2000001005f */
[----:B------:R-:W-:Y:S01]  /*a2d0*/  FADD.FTZ R88, R88, -UR16 ;  /* 0x8000001058587e21 */ /* 0x000fe20008010000 */
[----:B------:R-:W-:Y:S01]  /*a2e0*/  FMUL.FTZ R76, R72, -1.4426950216293334961 ;  /* 0xbfb8aa3b484c7820 */ /* 0x000fe20000410000 */
[----:B------:R-:W-:-:S04]  /*a2f0*/  FADD.FTZ R84, R84, R13 ;  /* 0x0000000d54547221 */ /* 0x000fc80000010000 */
[----:B------:R-:W-:Y:S01]  /*a300*/  FADD.FTZ R84, R84, R15 ;  /* 0x0000000f54547221 */ /* 0x000fe20000010000 */
[----:B------:R-:W0:Y:S01]  /*a310*/  MUFU.EX2 R76, R76 ;  /* 0x0000004c004c7308 */ /* 0x000e220000000800 */
[----:B------:R-:W-:Y:S02]  /*a320*/  FMUL.FTZ R15, R5, R15 ;  /* 0x0000000f050f7220 */ /* 0x000fe40000410000 */
[----:B------:R-:W-:-:S04]  /*a330*/  FADD.FTZ R84, R84, R17 ;  /* 0x0000001154547221 */ /* 0x000fc80000010000 */
[----:B------:R-:W-:-:S04]  /*a340*/  FADD.FTZ R84, R84, R19 ;  /* 0x0000001354547221 */ /* 0x000fc80000010000 */
[----:B------:R-:W-:-:S04]  /*a350*/  FADD.FTZ R84, R84, R21 ;  /* 0x0000001554547221 */ /* 0x000fc80000010000 */
[----:B------:R-:W-:Y:S01]  /*a360*/  FADD.FTZ R84, R84, R23 ;  /* 0x0000001754547221 */ /* 0x000fe20000010000 */
[----:B0-----:R-:W-:-:S03]  /*a370*/  FADD.FTZ R85, R76, 1 ;  /* 0x3f8000004c557421 */ /* 0x001fc60000010000 */
[----:B------:R-:W-:-:S03]  /*a380*/  FADD.FTZ R84, R84, R25 ;  /* 0x0000001954547221 */ /* 0x000fc60000010000 */
[----:B------:R-:W0:Y:S01]  /*a390*/  MUFU.RCP R85, R85 ;  /* 0x0000005500557308 */ /* 0x000e220000001000 */
[----:B------:R-:W-:-:S04]  /*a3a0*/  FADD.FTZ R84, R84, R27 ;  /* 0x0000001b54547221 */ /* 0x000fc80000010000 */
[----:B------:R-:W-:-:S04]  /*a3b0*/  FADD.FTZ R84, R84, R29 ;  /* 0x0000001d54547221 */ /* 0x000fc80000010000 */
[----:B------:R-:W-:-:S04]  /*a3c0*/  FADD.FTZ R84, R84, R31 ;  /* 0x0000001f54547221 */ /* 0x000fc80000010000 */
[----:B------:R-:W-:Y:S01]  /*a3d0*/  FADD.FTZ R84, R84, R33 ;  /* 0x0000002154547221 */ /* 0x000fe20000010000 */
[----:B0-----:R-:W-:Y:S01]  /*a3e0*/  FADD.FTZ R99, -R85, 1 ;  /* 0x3f80000055637421 */ /* 0x001fe20000010100 */
[----:B------:R-:W-:Y:S01]  /*a3f0*/  FMUL.FTZ R74, R74, R85 ;  /* 0x000000554a4a7220 */ /* 0x000fe20000410000 */
[----:B------:R-:W-:Y:S02]  /*a400*/  HADD2.F32 R85, -RZ, R91.H0_H0 ;  /* 0x2000005bff557230 */ /* 0x000fe40000004100 */
[----:B------:R-:W-:Y:S01]  /*a410*/  FADD.FTZ R84, R84, R35 ;  /* 0x0000002354547221 */ /* 0x000fe20000010000 */
[----:B------:R-:W-:Y:S01]  /*a420*/  FFMA.FTZ R99, R72, R99, 1 ;  /* 0x3f80000048637423 */ /* 0x000fe20000010063 */
[----:B------:R-:W-:-:S05]  /*a430*/  HADD2.F32 R72, -RZ, R89.H0_H0 ;  /* 0x20000059ff487230 */ /* 0x000fca0000004100 */
[----:B------:R-:W-:Y:S01]  /*a440*/  FADD.FTZ R86, R72, -UR16 ;  /* 0x8000001048567e21 */ /* 0x000fe20008010000 */
[----:B------:R-:W-:-:S03]  /*a450*/  FMUL.FTZ R72, R74, R99 ;  /* 0x000000634a487220 */ /* 0x000fc60000410000 */
[----:B------:R-:W-:Y:S01]  /*a460*/  FMUL.FTZ R74, R86, UR17 ;  /* 0x00000011564a7c20 */ /* 0x000fe20008410000 */
[----:B------:R-:W-:-:S03]  /*a470*/  FFMA.FTZ R86, R82, R65, R93 ;  /* 0x0000004152567223 */ /* 0x000fc6000001005d */
[----:B------:R-:W-:Y:S01]  /*a480*/  FFMA.FTZ R76, R5, R74, R3 ;  /* 0x0000004a054c7223 */ /* 0x000fe20000010003 */
[----:B------:R-:W-:-:S03]  /*a490*/  FFMA.FTZ R86, R53, R64, R86 ;  /* 0x0000004035567223 */ /* 0x000fc60000010056 */
[----:B------:R-:W-:Y:S01]  /*a4a0*/  FMUL.FTZ R80, R76, -1.4426950216293334961 ;  /* 0xbfb8aa3b4c507820 */ /* 0x000fe20000410000 */
[----:B------:R-:W-:-:S04]  /*a4b0*/  FFMA.FTZ R86, R59, R63, R86 ;  /* 0x0000003f3b567223 */ /* 0x000fc80000010056 */
[----:B------:R-:W-:Y:S01]  /*a4c0*/  FFMA.FTZ R86, R73, R14, R86 ;  /* 0x0000000e49567223 */ /* 0x000fe20000010056 */
[----:B------:R-:W0:Y:S03]  /*a4d0*/  MUFU.EX2 R80, R80 ;  /* 0x0000005000507308 */ /* 0x000e260000000800 */
[----:B------:R-:W-:-:S04]  /*a4e0*/  FFMA.FTZ R86, R51, R16, R86 ;  /* 0x0000001033567223 */ /* 0x000fc80000010056 */
[----:B------:R-:W-:-:S04]  /*a4f0*/  FFMA.FTZ R86, R55, R18, R86 ;  /* 0x0000001237567223 */ /* 0x000fc80000010056 */
[----:B------:R-:W-:-:S04]  /*a500*/  FFMA.FTZ R86, R61, R20, R86 ;  /* 0x000000143d567223 */ /* 0x000fc80000010056 */
[----:B------:R-:W-:Y:S01]  /*a510*/  FFMA.FTZ R86, R81, R22, R86 ;  /* 0x0000001651567223 */ /* 0x000fe20000010056 */
[----:B0-----:R-:W-:Y:S01]  /*a520*/  FADD.FTZ R96, R80, 1 ;  /* 0x3f80000050607421 */ /* 0x001fe20000010000 */
[----:B------:R-:W-:Y:S02]  /*a530*/  HADD2.F32 R80, -RZ, R49.H1_H1 ;  /* 0x30000031ff507230 */ /* 0x000fe40000004100 */
[----:B------:R-:W-:-:S03]  /*a540*/  FFMA.FTZ R86, R57, R6, R86 ;  /* 0x0000000639567223 */ /* 0x000fc60000010056 */
[----:B------:R-:W0:Y:S01]  /*a550*/  MUFU.RCP R96, R96 ;  /* 0x0000006000607308 */ /* 0x000e220000001000 */
[----:B------:R-:W-:-:S04]  /*a560*/  FFMA.FTZ R86, R83, R26, R86 ;  /* 0x0000001a53567223 */ /* 0x000fc80000010056 */
[----:B------:R-:W-:-:S04]  /*a570*/  FFMA.FTZ R86, R67, R28, R86 ;  /* 0x0000001c43567223 */ /* 0x000fc80000010056 */
[----:B------:R-:W-:-:S04]  /*a580*/  FFMA.FTZ R86, R69, R30, R86 ;  /* 0x0000001e45567223 */ /* 0x000fc80000010056 */
[----:B------:R-:W-:Y:S01]  /*a590*/  FFMA.FTZ R86, R79, R0, R86 ;  /* 0x000000004f567223 */ /* 0x000fe20000010056 */
[----:B0-----:R-:W-:Y:S01]  /*a5a0*/  FADD.FTZ R91, -R96, 1 ;  /* 0x3f800000605b7421 */ /* 0x001fe20000010100 */
[----:B------:R-:W-:Y:S02]  /*a5b0*/  FMUL.FTZ R85, R85, R96 ;  /* 0x0000006055557220 */ /* 0x000fe40000410000 */
[----:B------:R-:W-:Y:S01]  /*a5c0*/  FFMA.FTZ R86, R71, R34, R86 ;  /* 0x0000002247567223 */ /* 0x000fe20000010056 */
[----:B------:R-:W-:-:S03]  /*a5d0*/  FFMA.FTZ R76, R76, R91, 1 ;  /* 0x3f8000004c4c7423 */ /* 0x000fc6000001005b */
[----:B------:R-:W-:Y:S01]  /*a5e0*/  FFMA.FTZ R86, R77, R40, R86 ;  /* 0x000000284d567223 */ /* 0x000fe20000010056 */
[----:B------:R-:W-:Y:S01]  /*a5f0*/  FMUL.FTZ R76, R85, R76 ;  /* 0x0000004c554c7220 */ /* 0x000fe20000410000 */
[--C-:B------:R-:W-:Y:S02]  /*a600*/  HADD2.F32 R85, -RZ, R44.reuse.H0_H0 ;  /* 0x2000002cff557230 */ /* 0x100fe40000004100 */
[----:B------:R-:W-:Y:S01]  /*a610*/  FFMA.FTZ R86, R75, R72, R86 ;  /* 0x000000484b567223 */ /* 0x000fe20000010056 */
[----:B------:R-:W-:Y:S02]  /*a620*/  HADD2.F32 R44, -RZ, R44.H1_H1 ;  /* 0x3000002cff2c7230 */ /* 0x000fe40000004100 */
[----:B------:R-:W-:Y:S01]  /*a630*/  FFMA.FTZ R95, R74, R76, R95 ;  /* 0x0000004c4a5f7223 */ /* 0x000fe2000001005f */
[----:B------:R-:W-:Y:S01]  /*a640*/  FADD.FTZ R91, R85, -UR16 ;  /* 0x80000010555b7e21 */ /* 0x000fe20008010000 */
[----:B------:R-:W-:Y:S01]  /*a650*/  FADD.FTZ R85, R78, R65 ;  /* 0x000000414e557221 */ /* 0x000fe20000010000 */
[----:B------:R-:W-:-:S02]  /*a660*/  FADD.FTZ R44, R44, -UR16 ;  /* 0x800000102c2c7e21 */ /* 0x000fc40008010000 */
[----:B------:R-:W-:Y:S02]  /*a670*/  FMUL.FTZ R65, R91, UR17 ;  /* 0x000000115b417c20 */ /* 0x000fe40008410000 */
[----:B------:R-:W-:Y:S02]  /*a680*/  FMUL.FTZ R44, R44, UR17 ;  /* 0x000000112c2c7c20 */ /* 0x000fe40008410000 */
        /* <DEDUP_REMOVED lines=9> */
[----:B------:R-:W-:-:S03]  /*a720*/  FMUL.FTZ R80, R88, UR17 ;  /* 0x0000001158507c20 */ /* 0x000fc60008410000 */
[----:B------:R-:W-:Y:S01]  /*a730*/  FFMA.FTZ R86, R65, R78, R86 ;  /* 0x0000004e41567223 */ /* 0x000fe20000010056 */
[----:B------:R-:W-:-:S04]  /*a740*/  FFMA.FTZ R82, R5, R80, R3 ;  /* 0x0000005005527223 */ /* 0x000fc80000010003 */
[----:B------:R-:W-:-:S06]  /*a750*/  FMUL.FTZ R88, R82, -1.4426950216293334961 ;  /* 0xbfb8aa3b52587820 */ /* 0x000fcc0000410000 */
[----:B------:R-:W0:Y:S02]  /*a760*/  MUFU.EX2 R88, R88 ;  /* 0x0000005800587308 */ /* 0x000e240000000800 */
[----:B0-----:R-:W-:-:S06]  /*a770*/  FADD.FTZ R91, R88, 1 ;  /* 0x3f800000585b7421 */ /* 0x001fcc0000010000 */
[----:B------:R-:W0:Y:S02]  /*a780*/  MUFU.RCP R91, R91 ;  /* 0x0000005b005b7308 */ /* 0x000e240000001000 */
[----:B0-----:R-:W-:Y:S01]  /*a790*/  FADD.FTZ R93, -R91, 1 ;  /* 0x3f8000005b5d7421 */ /* 0x001fe20000010100 */
[----:B------:R-:W-:Y:S01]  /*a7a0*/  FMUL.FTZ R49, R94, R91 ;  /* 0x0000005b5e317220 */ /* 0x000fe20000410000 */
[--C-:B------:R-:W-:Y:S02]  /*a7b0*/  HADD2.F32 R91, -RZ, R48.reuse.H0_H0 ;  /* 0x20000030ff5b7230 */ /* 0x100fe40000004100 */
[----:B------:R-:W-:Y:S01]  /*a7c0*/  FFMA.FTZ R82, R82, R93, 1 ;  /* 0x3f80000052527423 */ /* 0x000fe2000001005d */
[----:B------:R-:W-:-:S03]  /*a7d0*/  HADD2.F32 R48, -RZ, R48.H1_H1 ;  /* 0x30000030ff307230 */ /* 0x000fc60000004100 */
[----:B------:R-:W-:Y:S01]  /*a7e0*/  FMUL.FTZ R49, R49, R82 ;  /* 0x0000005231317220 */ /* 0x000fe20000410000 */
[--C-:B------:R-:W-:Y:S02]  /*a7f0*/  HADD2.F32 R82, -RZ, R7.reuse.H1_H1 ;  /* 0x30000007ff527230 */ /* 0x100fe40000004100 */
[----:B------:R-:W-:Y:S01]  /*a800*/  FADD.FTZ R48, R48, -UR16 ;  /* 0x8000001030307e21 */ /* 0x000fe20008010000 */
[----:B------:R-:W-:Y:S02]  /*a810*/  HADD2.F32 R7, -RZ, R7.H0_H0 ;  /* 0x20000007ff077230 */ /* 0x000fe40000004100 */
[----:B------:R-:W-:Y:S01]  /*a820*/  FFMA.FTZ R95, R80, R49, R95 ;  /* 0x00000031505f7223 */ /* 0x000fe2000001005f */
[----:B------:R-:W-:Y:S01]  /*a830*/  FADD.FTZ R93, R82, -UR16 ;  /* 0x80000010525d7e21 */ /* 0x000fe20008010000 */
[----:B------:R-:W-:Y:S01]  /*a840*/  FMUL.FTZ R82, R5, R9 ;  /* 0x0000000905527220 */ /* 0x000fe20000410000 */
[----:B------:R-:W-:Y:S02]  /*a850*/  FMUL.FTZ R48, R48, UR17 ;  /* 0x0000001130307c20 */ /* 0x000fe40008410000 */
[----:B------:R-:W-:Y:S01]  /*a860*/  FMUL.FTZ R9, R93, UR17 ;  /* 0x000000115d097c20 */ /* 0x000fe20008410000 */
[----:B------:R-:W-:Y:S01]  /*a870*/  FFMA.FTZ R94, R8, R82, R87 ;  /* 0x00000052085e7223 */ /* 0x000fe20000010057 */
[----:B------:R-:W-:Y:S01]  /*a880*/  FADD.FTZ R92, R82, R92 ;  /* 0x0000005c525c7221 */ /* 0x000fe20000010000 */
[----:B------:R-:W-:Y:S01]  /*a890*/  FFMA.FTZ R82, R5, R48, R3 ;  /* 0x0000003005527223 */ /* 0x000fe20000010003 */
[----:B------:R-:W-:-:S04]  /*a8a0*/  FFMA.FTZ R8, R4, R9, R2 ;  /* 0x0000000904087223 */ /* 0x000fc80000010002 */
[----:B------:R-:W-:-:S06]  /*a8b0*/  FMUL.FTZ R87, R8, -1.4426950216293334961 ;  /* 0xbfb8aa3b08577820 */ /* 0x000fcc0000410000 */
[----:B------:R-:W0:Y:S02]  /*a8c0*/  MUFU.EX2 R87, R87 ;  /* 0x0000005700577308 */ /* 0x000e240000000800 */
[----:B0-----:R-:W-:Y:S01]  /*a8d0*/  FADD.FTZ R88, R87, 1 ;  /* 0x3f80000057587421 */ /* 0x001fe20000010000 */
[----:B------:R-:W-:-:S05]  /*a8e0*/  FMUL.FTZ R87, R82, -1.4426950216293334961 ;  /* 0xbfb8aa3b52577820 */ /* 0x000fca0000410000 */
[----:B------:R-:W0:Y:S08]  /*a8f0*/  MUFU.RCP R88, R88 ;  /* 0x0000005800587308 */ /* 0x000e300000001000 */
[----:B------:R-:W1:Y:S01]  /*a900*/  MUFU.EX2 R87, R87 ;  /* 0x0000005700577308 */ /* 0x000e620000000800 */
[----:B0-----:R-:W-:Y:S01]  /*a910*/  FADD.FTZ R93, -R88, 1 ;  /* 0x3f800000585d7421 */ /* 0x001fe20000010100 */
[----:B------:R-:W-:Y:S01]  /*a920*/  FMUL.FTZ R91, R91, R88 ;  /* 0x000000585b5b7220 */ /* 0x000fe20000410000 */
[----:B------:R-:W-:-:S02]  /*a930*/  HADD2.F32 R88, -RZ, R90.H1_H1 ;  /* 0x3000005aff587230 */ /* 0x000fc40000004100 */
[----:B------:R-:W-:Y:S01]  /*a940*/  FFMA.FTZ R8, R8, R93, 1 ;  /* 0x3f80000008087423 */ /* 0x000fe2000001005d */
[----:B------:R-:W-:-:S03]  /*a950*/  HADD2.F32 R90, -RZ, R90.H0_H0 ;  /* 0x2000005aff5a7230 */ /* 0x000fc60000004100 */
[----:B------:R-:W-:Y:S01]  /*a960*/  FMUL.FTZ R8, R91, R8 ;  /* 0x000000085b087220 */ /* 0x000fe20000410000 */
[----:B-1----:R-:W-:Y:S01]  /*a970*/  FADD.FTZ R91, R87, 1 ;  /* 0x3f800000575b7421 */ /* 0x002fe20000010000 */
[----:B------:R-:W-:Y:S02]  /*a980*/  FMUL.FTZ R87, R4, R64 ;  /* 0x0000004004577220 */ /* 0x000fe40000410000 */
[----:B------:R-:W-:Y:S02]  /*a990*/  FFMA.FTZ R86, R9, R8, R86 ;  /* 0x0000000809567223 */ /* 0x000fe40000010056 */
[----:B------:R-:W-:Y:S01]  /*a9a0*/  FFMA.FTZ R94, R53, R87, R94 ;  /* 0x00000057355e7223 */ /* 0x000fe2000001005e */
[----:B------:R-:W0:Y:S01]  /*a9b0*/  MUFU.RCP R91, R91 ;  /* 0x0000005b005b7308 */ /* 0x000e220000001000 */
[----:B------:R-:W-:Y:S01]  /*a9c0*/  FADD.FTZ R92, R92, R87 ;  /* 0x000000575c5c7221 */ /* 0x000fe20000010000 */
[----:B0-----:R-:W-:Y:S01]  /*a9d0*/  FADD.FTZ R93, -R91, 1 ;  /* 0x3f8000005b5d7421 */ /* 0x001fe20000010100 */
[----:B------:R-:W-:-:S03]  /*a9e0*/  FMUL.FTZ R88, R88, R91 ;  /* 0x0000005b58587220 */ /* 0x000fc60000410000 */
[----:B------:R-:W-:-:S04]  /*a9f0*/  FFMA.FTZ R93, R82, R93, 1 ;  /* 0x3f800000525d7423 */ /* 0x000fc8000001005d */
[----:B------:R-:W-:Y:S01]  /*aa00*/  FMUL.FTZ R82, R88, R93 ;  /* 0x0000005d58527220 */ /* 0x000fe20000410000 */
[--C-:B------:R-:W-:Y:S02]  /*aa10*/  HADD2.F32 R88, -RZ, R46.reuse.H1_H1 ;  /* 0x3000002eff587230 */ /* 0x100fe40000004100 */
[----:B------:R-:W-:Y:S02]  /*aa20*/  HADD2.F32 R46, -RZ, R46.H0_H0 ;  /* 0x2000002eff2e7230 */ /* 0x000fe40000004100 */
[----:B------:R-:W-:Y:S01]  /*aa30*/  FFMA.FTZ R95, R48, R82, R95 ;  /* 0x00000052305f7223 */ /* 0x000fe2000001005f */
[----:B------:R-:W-:Y:S01]  /*aa40*/  FADD.FTZ R93, R88, -UR16 ;  /* 0x80000010585d7e21 */ /* 0x000fe20008010000 */
[----:B------:R-:W-:Y:S01]  /*aa50*/  FADD.FTZ R88, R85, R64 ;  /* 0x0000004055587221 */ /* 0x000fe20000010000 */
[----:B------:R-:W-:Y:S02]  /*aa60*/  HADD2.F32 R64, -RZ, R47.H0_H0 ;  /* 0x2000002fff407230 */ /* 0x000fe40000004100 */
        /* <DEDUP_REMOVED lines=20> */
[----:B------:R-:W-:-:S03]  /*abb0*/  HADD2.F32 R96, -RZ, R45.H0_H0 ;  /* 0x2000002dff607230 */ /* 0x000fc60000004100 */
[----:B------:R-:W-:Y:S01]  /*abc0*/  FMUL.FTZ R46, R46, R47 ;  /* 0x0000002f2e2e7220 */ /* 0x000fe20000410000 */
[----:B------:R-:W-:-:S03]  /*abd0*/  HADD2.F32 R47, -RZ, R45.H1_H1 ;  /* 0x3000002dff2f7230 */ /* 0x000fc60000004100 */
[----:B------:R-:W-:Y:S02]  /*abe0*/  FFMA.FTZ R95, R64, R46, R95 ;  /* 0x0000002e405f7223 */ /* 0x000fe4000001005f */
[----:B------:R-:W-:Y:S01]  /*abf0*/  FADD.FTZ R91, R47, -UR16 ;  /* 0x800000102f5b7e21 */ /* 0x000fe20008010000 */
[----:B------:R-:W-:-:S03]  /*ac00*/  FMUL.FTZ R47, R5, R11 ;  /* 0x0000000b052f7220 */ /* 0x000fc60000410000 */
[----:B------:R-:W-:Y:S01]  /*ac10*/  FMUL.FTZ R11, R91, UR17 ;  /* 0x000000115b0b7c20 */ /* 0x000fe20008410000 */
[----:B------:R-:W-:Y:S01]  /*ac20*/  FFMA.FTZ R94, R10, R47, R94 ;  /* 0x0000002f0a5e7223 */ /* 0x000fe2000001005e */
[----:B------:R-:W-:Y:S02]  /*ac30*/  FADD.FTZ R92, R47, R92 ;  /* 0x0000005c2f5c7221 */ /* 0x000fe40000010000 */
        /* <DEDUP_REMOVED lines=9> */
[----:B------:R-:W-:-:S04]  /*acd0*/  FFMA.FTZ R45, R5, R44, R3 ;  /* 0x0000002c052d7223 */ /* 0x000fc80000010003 */
[----:B------:R-:W-:-:S06]  /*ace0*/  FMUL.FTZ R47, R45, -1.4426950216293334961 ;  /* 0xbfb8aa3b2d2f7820 */ /* 0x000fcc0000410000 */
[----:B------:R-:W0:Y:S02]  /*acf0*/  MUFU.EX2 R47, R47 ;  /* 0x0000002f002f7308 */ /* 0x000e240000000800 */
[----:B0-----:R-:W-:Y:S01]  /*ad00*/  FADD.FTZ R87, R47, 1 ;  /* 0x3f8000002f577421 */ /* 0x001fe20000010000 */
[----:B------:R-:W-:-:S04]  /*ad10*/  FMUL.FTZ R47, R42, UR17 ;  /* 0x000000112a2f7c20 */ /* 0x000fc80008410000 */
[----:B------:R-:W-:Y:S01]  /*ad20*/  FFMA.FTZ R42, R4, R47, R2 ;  /* 0x0000002f042a7223 */ /* 0x000fe20000010002 */
[----:B------:R-:W0:Y:S02]  /*ad30*/  MUFU.RCP R87, R87 ;  /* 0x0000005700577308 */ /* 0x000e240000001000 */
[----:B0-----:R-:W-:Y:S01]  /*ad40*/  FMUL.FTZ R53, R90, R87 ;  /* 0x000000575a357220 */ /* 0x001fe20000410000 */
[----:B------:R-:W-:-:S04]  /*ad50*/  FADD.FTZ R90, -R87, 1 ;  /* 0x3f800000575a7421 */ /* 0x000fc80000010100 */
[----:B------:R-:W-:-:S04]  /*ad60*/  FFMA.FTZ R90, R45, R90, 1 ;  /* 0x3f8000002d5a7423 */ /* 0x000fc8000001005a */
[----:B------:R-:W-:Y:S01]  /*ad70*/  FMUL.FTZ R45, R53, R90 ;  /* 0x0000005a352d7220 */ /* 0x000fe20000410000 */
[----:B------:R-:W-:Y:S01]  /*ad80*/  FADD.FTZ R53, R88, R63 ;  /* 0x0000003f58357221 */ /* 0x000fe20000010000 */
[----:B------:R-:W-:Y:S01]  /*ad90*/  FMUL.FTZ R63, R4, R63 ;  /* 0x0000003f043f7220 */ /* 0x000fe20000410000 */
[--C-:B------:R-:W-:Y:S02]  /*ada0*/  HADD2.F32 R88, -RZ, R43.reuse.H1_H1 ;  /* 0x3000002bff587230 */ /* 0x100fe40000004100 */
[----:B------:R-:W-:Y:S01]  /*adb0*/  FFMA.FTZ R95, R44, R45, R95 ;  /* 0x0000002d2c5f7223 */ /* 0x000fe2000001005f */
[----:B------:R-:W-:Y:S02]  /*adc0*/  HADD2.F32 R43, -RZ, R43.H0_H0 ;  /* 0x2000002bff2b7230 */ /* 0x000fe40000004100 */
[----:B------:R-:W-:Y:S01]  /*add0*/  FFMA.FTZ R94, R59, R63, R94 ;  /* 0x0000003f3b5e7223 */ /* 0x000fe2000001005e */
[----:B------:R-:W-:Y:S01]  /*ade0*/  FMUL.FTZ R59, R42, -1.4426950216293334961 ;  /* 0xbfb8aa3b2a3b7820 */ /* 0x000fe20000410000 */
[----:B------:R-:W-:Y:S01]  /*adf0*/  FADD.FTZ R92, R92, R63 ;  /* 0x0000003f5c5c7221 */ /* 0x000fe20000010000 */
[----:B------:R-:W-:-:S04]  /*ae00*/  FADD.FTZ R53, R53, R14 ;  /* 0x0000000e35357221 */ /* 0x000fc80000010000 */
[----:B------:R-:W0:Y:S01]  /*ae10*/  MUFU.EX2 R59, R59 ;  /* 0x0000003b003b7308 */ /* 0x000e220000000800 */
[----:B------:R-:W-:-:S04]  /*ae20*/  FADD.FTZ R53, R53, R16 ;  /* 0x0000001035357221 */ /* 0x000fc80000010000 */
[----:B------:R-:W-:-:S04]  /*ae30*/  FADD.FTZ R53, R53, R18 ;  /* 0x0000001235357221 */ /* 0x000fc80000010000 */
[----:B------:R-:W-:-:S04]  /*ae40*/  FADD.FTZ R53, R53, R20 ;  /* 0x0000001435357221 */ /* 0x000fc80000010000 */
[----:B------:R-:W-:Y:S01]  /*ae50*/  FADD.FTZ R53, R53, R22 ;  /* 0x0000001635357221 */ /* 0x000fe20000010000 */
[----:B0-----:R-:W-:-:S03]  /*ae60*/  FADD.FTZ R87, R59, 1 ;  /* 0x3f8000003b577421 */ /* 0x001fc60000010000 */
[----:B------:R-:W-:-:S04]  /*ae70*/  FADD.FTZ R53, R53, R6 ;  /* 0x0000000635357221 */ /* 0x000fc80000010000 */
[----:B------:R-:W-:Y:S01]  /*ae80*/  FADD.FTZ R53, R53, R26 ;  /* 0x0000001a35357221 */ /* 0x000fe20000010000 */
[----:B------:R-:W0:Y:S03]  /*ae90*/  MUFU.RCP R87, R87 ;  /* 0x0000005700577308 */ /* 0x000e260000001000 */
[----:B------:R-:W-:-:S04]  /*aea0*/  FADD.FTZ R53, R53, R28 ;  /* 0x0000001c35357221 */ /* 0x000fc80000010000 */
[----:B------:R-:W-:-:S04]  /*aeb0*/  FADD.FTZ R53, R53, R30 ;  /* 0x0000001e35357221 */ /* 0x000fc80000010000 */
[----:B------:R-:W-:-:S04]  /*aec0*/  FADD.FTZ R53, R53, R0 ;  /* 0x0000000035357221 */ /* 0x000fc80000010000 */
[----:B------:R-:W-:Y:S01]  /*aed0*/  FADD.FTZ R53, R53, R34 ;  /* 0x0000002235357221 */ /* 0x000fe20000010000 */
[----:B0-----:R-:W-:Y:S01]  /*aee0*/  FADD.FTZ R91, -R87, 1 ;  /* 0x3f800000575b7421 */ /* 0x001fe20000010100 */
[----:B------:R-:W-:Y:S02]  /*aef0*/  FMUL.FTZ R88, R88, R87 ;  /* 0x0000005758587220 */ /* 0x000fe40000410000 */
[----:B------:R-:W-:Y:S01]  /*af00*/  FADD.FTZ R53, R53, R40 ;  /* 0x0000002835357221 */ /* 0x000fe20000010000 */
[----:B------:R-:W-:Y:S01]  /*af10*/  FFMA.FTZ R91, R42, R91, 1 ;  /* 0x3f8000002a5b7423 */ /* 0x000fe2000001005b */
[----:B------:R-:W-:Y:S02]  /*af20*/  FADD.FTZ R42, R43, -UR16 ;  /* 0x800000102b2a7e21 */ /* 0x000fe40008010000 */
[----:B------:R-:W-:Y:S01]  /*af30*/  FADD.FTZ R53, R53, R72 ;  /* 0x0000004835357221 */ /* 0x000fe20000010000 */
[----:B------:R-:W-:Y:S01]  /*af40*/  FMUL.FTZ R43, R88, R91 ;  /* 0x0000005b582b7220 */ /* 0x000fe20000410000 */
[----:B------:R-:W-:Y:S01]  /*af50*/  FMUL.FTZ R42, R42, UR17 ;  /* 0x000000112a2a7c20 */ /* 0x000fe20008410000 */
[----:B------:R-:W-:-:S02]  /*af60*/  HADD2.F32 R88, -RZ, R89.H1_H1 ;  /* 0x30000059ff587230 */ /* 0x000fc40000004100 */
[----:B------:R-:W-:Y:S01]  /*af70*/  FADD.FTZ R53, R53, R78 ;  /* 0x0000004e35357221 */ /* 0x000fe20000010000 */
[----:B------:R-:W-:-:S04]  /*af80*/  FFMA.FTZ R59, R5, R42, R3 ;  /* 0x0000002a053b7223 */ /* 0x000fc80000010003 */
[----:B------:R-:W-:-:S06]  /*af90*/  FMUL.FTZ R63, R59, -1.4426950216293334961 ;  /* 0xbfb8aa3b3b3f7820 */ /* 0x000fcc0000410000 */
[----:B------:R-:W0:Y:S02]  /*afa0*/  MUFU.EX2 R63, R63 ;  /* 0x0000003f003f7308 */ /* 0x000e240000000800 */
[----:B0-----:R-:W-:Y:S01]  /*afb0*/  FADD.FTZ R87, R63, 1 ;  /* 0x3f8000003f577421 */ /* 0x001fe20000010000 */
[----:B------:R-:W-:-:S05]  /*afc0*/  FMUL.FTZ R63, R4, R14 ;  /* 0x0000000e043f7220 */ /* 0x000fca0000410000 */
[----:B------:R-:W0:Y:S02]  /*afd0*/  MUFU.RCP R87, R87 ;  /* 0x0000005700577308 */ /* 0x000e240000001000 */
[----:B0-----:R-:W-:Y:S01]  /*afe0*/  FADD.FTZ R90, -R87, 1 ;  /* 0x3f800000575a7421 */ /* 0x001fe20000010100 */
[----:B------:R-:W-:-:S03]  /*aff0*/  FMUL.FTZ R88, R88, R87 ;  /* 0x0000005758587220 */ /* 0x000fc60000410000 */
[----:B------:R-:W-:Y:S01]  /*b000*/  FFMA.FTZ R89, R59, R90, 1 ;  /* 0x3f8000003b597423 */ /* 0x000fe2000001005a */
[----:B------:R-:W-:-:S03]  /*b010*/  FMUL.FTZ R59, R5, R13 ;  /* 0x0000000d053b7220 */ /* 0x000fc60000410000 */
[----:B------:R-:W-:Y:S01]  /*b020*/  FMUL.FTZ R13, R88, R89 ;  /* 0x00000059580d7220 */ /* 0x000fe20000410000 */
[----:B------:R-:W-:Y:S01]  /*b030*/  FFMA.FTZ R94, R12, R59, R94 ;  /* 0x0000003b0c5e7223 */ /* 0x000fe2000001005e */
[----:B------:R-:W-:Y:S01]  /*b040*/  FADD.FTZ R92, R59, R92 ;  /* 0x0000005c3b5c7221 */ /* 0x000fe20000010000 */
[----:B------:R-:W-:Y:S02]  /*b050*/  FMUL.FTZ R59, R4, R16 ;  /* 0x00000010043b7220 */ /* 0x000fe40000410000 */
[----:B------:R-:W-:Y:S01]  /*b060*/  FFMA.FTZ R94, R73, R63, R94 ;  /* 0x0000003f495e7223 */ /* 0x000fe2000001005e */
[----:B------:R-:W-:-:S03]  /*b070*/  FADD.FTZ R92, R92, R63 ;  /* 0x0000003f5c5c7221 */ /* 0x000fc60000010000 */
[----:B------:R-:W-:Y:S01]  /*b080*/  FFMA.FTZ R94, R52, R15, R94 ;  /* 0x0000000f345e7223 */ /* 0x000fe2000001005e */
[----:B------:R-:W-:Y:S01]  /*b090*/  FADD.FTZ R92, R15, R92 ;  /* 0x0000005c0f5c7221 */ /* 0x000fe20000010000 */
[----:B------:R-:W-:Y:S01]  /*b0a0*/  FMUL.FTZ R15, R5, R17 ;  /* 0x00000011050f7220 */ /* 0x000fe20000410000 */
        /* <DEDUP_REMOVED lines=8> */
[----:B------:R-:W-:-:S03]  /*b130*/  FADD.FTZ R92, R92, R51 ;  /* 0x000000335c5c7221 */ /* 0x000fc60000010000 */
        /* <DEDUP_REMOVED lines=50> */
[----:B------:R-:W-:Y:S01]  /*b460*/  FMUL.FTZ R15, R5, R41 ;  /* 0x00000029050f7220 */ /* 0x000fe20000410000 */
[----:B------:R-:W-:Y:S01]  /*b470*/  FADD.FTZ R41, R84, R41 ;  /* 0x0000002954297221 */ /* 0x000fe20000010000 */
[----:B------:R-:W-:Y:S01]  /*b480*/  FFMA.FTZ R94, R77, R17, R94 ;  /* 0x000000114d5e7223 */ /* 0x000fe2000001005e */
[----:B------:R-:W-:Y:S01]  /*b490*/  FADD.FTZ R92, R92, R17 ;  /* 0x000000115c5c7221 */ /* 0x000fe20000010000 */
[----:B------:R-:W-:-:S02]  /*b4a0*/  FMUL.FTZ R17, R4, R72 ;  /* 0x0000004804117220 */ /* 0x000fc40000410000 */
[----:B------:R-:W-:Y:S01]  /*b4b0*/  FFMA.FTZ R94, R70, R15, R94 ;  /* 0x0000000f465e7223 */ /* 0x000fe2000001005e */
[----:B------:R-:W-:Y:S01]  /*b4c0*/  FADD.FTZ R92, R15, R92 ;  /* 0x0000005c0f5c7221 */ /* 0x000fe20000010000 */
[----:B------:R-:W-:Y:S01]  /*b4d0*/  FMUL.FTZ R15, R5, R76 ;  /* 0x0000004c050f7220 */ /* 0x000fe20000410000 */
[----:B------:R-:W-:Y:S01]  /*b4e0*/  FADD.FTZ R76, R41, R76 ;  /* 0x0000004c294c7221 */ /* 0x000fe20000010000 */
        /* <DEDUP_REMOVED lines=16> */
[C---:B------:R-:W-:Y:S01]  /*b5f0*/  FMUL.FTZ R9, R5.reuse, R82 ;  /* 0x0000005205097220 */ /* 0x040fe20000410000 */
[----:B------:R-:W-:Y:S01]  /*b600*/  FADD.FTZ R92, R92, R17 ;  /* 0x000000115c5c7221 */ /* 0x000fe20000010000 */
[----:B------:R-:W-:Y:S01]  /*b610*/  FMUL.FTZ R17, R5, R46 ;  /* 0x0000002e05117220 */ /* 0x000fe20000410000 */
[----:B------:R-:W-:Y:S01]  /*b620*/  FADD.FTZ R46, R49, R46 ;  /* 0x0000002e312e7221 */ /* 0x000fe20000010000 */
[----:B------:R-:W-:Y:S01]  /*b630*/  FFMA.FTZ R94, R48, R9, R94 ;  /* 0x00000009305e7223 */ /* 0x000fe2000001005e */
[----:B------:R-:W-:Y:S01]  /*b640*/  FADD.FTZ R92, R9, R92 ;  /* 0x0000005c095c7221 */ /* 0x000fe20000010000 */
[C---:B------:R-:W-:Y:S01]  /*b650*/  FFMA.FTZ R9, R85.reuse, R7, R86 ;  /* 0x0000000755097223 */ /* 0x040fe20000010056 */
[----:B------:R-:W-:Y:S01]  /*b660*/  FADD.FTZ R7, R8, R7 ;  /* 0x0000000708077221 */ /* 0x000fe20000010000 */
[----:B------:R-:W-:Y:S01]  /*b670*/  FFMA.FTZ R94, R85, R15, R94 ;  /* 0x0000000f555e7223 */ /* 0x000fe2000001005e */
[----:B------:R-:W-:Y:S01]  /*b680*/  FADD.FTZ R92, R92, R15 ;  /* 0x0000000f5c5c7221 */ /* 0x000fe20000010000 */
[-C--:B------:R-:W-:Y:S01]  /*b690*/  FMUL.FTZ R15, R4, R10.reuse ;  /* 0x0000000a040f7220 */ /* 0x080fe20000410000 */
[----:B------:R-:W-:Y:S01]  /*b6a0*/  FFMA.FTZ R8, R11, R10, R9 ;  /* 0x0000000a0b087223 */ /* 0x000fe20000010009 */
[----:B------:R-:W-:Y:S01]  /*b6b0*/  FFMA.FTZ R94, R64, R17, R94 ;  /* 0x00000011405e7223 */ /* 0x000fe2000001005e */
[----:B------:R-:W-:Y:S01]  /*b6c0*/  FADD.FTZ R92, R17, R92 ;  /* 0x0000005c115c7221 */ /* 0x000fe20000010000 */
[----:B------:R-:W-:Y:S01]  /*b6d0*/  FMUL.FTZ R17, R5, R45 ;  /* 0x0000002d05117220 */ /* 0x000fe20000410000 */
        /* <DEDUP_REMOVED lines=8> */
[C---:B------:R-:W-:Y:S01]  /*b760*/  FFMA.FTZ R8, R47.reuse, R43, R8 ;  /* 0x0000002b2f087223 */ /* 0x040fe20000010008 */
[----:B------:R-:W-:Y:S01]  /*b770*/  FFMA.FTZ R7, R47, R9, R0 ;  /* 0x000000092f077223 */ /* 0x000fe20000010000 */
[----:B------:R-:W-:Y:S01]  /*b780*/  FADD.FTZ R92, R92, R9 ;  /* 0x000000095c5c7221 */ /* 0x000fe20000010000 */
[----:B------:R-:W-:Y:S01]  /*b790*/  FADD.FTZ R10, R10, R43 ;  /* 0x0000002b0a0a7221 */ /* 0x000fe20000010000 */
[C---:B------:R-:W-:Y:S01]  /*b7a0*/  FFMA.FTZ R9, R42.reuse, R13, R95 ;  /* 0x0000000d2a097223 */ /* 0x040fe2000001005f */
[----:B------:R-:W-:Y:S01]  /*b7b0*/  FFMA.FTZ R12, R42, R15, R7 ;  /* 0x0000000f2a0c7223 */ /* 0x000fe20000010007 */
[----:B------:R-:W-:Y:S01]  /*b7c0*/  FADD.FTZ R15, R15, R92 ;  /* 0x0000005c0f0f7221 */ /* 0x000fe20000010000 */
[----:B------:R-:W-:-:S07]  /*b7d0*/  FADD.FTZ R11, R46, R13 ;  /* 0x0000000d2e0b7221 */ /* 0x000fce0000010000 */
.L_x_739:
        /* <DEDUP_REMOVED lines=48> */
.L_x_741:
[----:B------:R-:W-:Y:S05]  /*bae0*/  BSYNC.RECONVERGENT B0 ;  /* 0x0000000000007941 */ /* 0x000fea0003800200 */
.L_x_740:
[----:B------:R-:W-:Y:S01]  /*baf0*/  BAR.SYNC.DEFER_BLOCKING 0x0 ;  /* 0x0000000000007b1d */ /* 0x000fe20000010000 */
[----:B--2---:R-:W-:-:S05]  /*bb00*/  LEA R0, R17, R6, 0x6 ;  /* 0x0000000611007211 */ /* 0x004fca00078e30ff */
[----:B------:R-:W-:Y:S04]  /*bb10*/  BSSY.RECONVERGENT B0, `(.L_x_742) ;  /* 0x0000029000007945 */ /* 0x000fe80003800200 */
[----:B------:R-:W-:Y:S05]  /*bb20*/  @P0 BRA `(.L_x_743) ;  /* 0x00000000009c0947 */ /* 0x000fea0003800000 */
[----:B------:R-:W-:-:S09]  /*bb30*/  ULEA UR5, UR7, UR6, 0x18 ;  /* 0x0000000607057291 */ /* 0x000fd2000f8ec0ff */
[----:B------:R-:W2:Y:S04]  /*bb40*/  LDS.64 R20, [UR5+0x18] ;  /* 0x00001805ff147984 */ /* 0x000ea80008000a00 */
[----:B------:R-:W4:Y:S04]  /*bb50*/  LDS.128 R28, [UR5+0x20] ;  /* 0x00002005ff1c7984 */ /* 0x000f280008000c00 */
[----:B------:R-:W5:Y:S04]  /*bb60*/  LDS.128 R32, [UR5+0x30] ;  /* 0x00003005ff207984 */ /* 0x000f680008000c00 */
[----:B------:R-:W0:Y:S04]  /*bb70*/  LDS.128 R40, [UR5+0x40] ;  /* 0x00004005ff287984 */ /* 0x000e280008000c00 */
[----:B------:R-:W0:Y:S04]  /*bb80*/  LDS.128 R16, [UR5+0x50] ;  /* 0x00005005ff107984 */ /* 0x000e280008000c00 */
[----:B-1-3--:R-:W1:Y:S01]  /*bb90*/  LDS.128 R12, [UR5+0x60] ;  /* 0x00006005ff0c7984 */ /* 0x00ae620008000c00 */
[----:B--2---:R-:W-:Y:S01]  /*bba0*/  FADD.FTZ R23, R26, R20 ;  /* 0x000000141a177221 */ /* 0x004fe20000010000 */
[----:B------:R-:W-:-:S03]  /*bbb0*/  FADD.FTZ R24, R27, R21 ;  /* 0x000000151b187221 */ /* 0x000fc60000010000 */
[----:B----4-:R-:W-:Y:S01]  /*bbc0*/  FADD.FTZ R25, R23, R28 ;  /* 0x0000001c17197221 */ /* 0x010fe20000010000 */
[----:B------:R-:W-:Y:S01]  /*bbd0*/  FADD.FTZ R24, R24, R29 ;  /* 0x0000001d18187221 */ /* 0x000fe20000010000 */
[----:B------:R-:W2:Y:S02]  /*bbe0*/  LDS.128 R20, [UR5+0x70] ;  /* 0x00007005ff147984 */ /* 0x000ea40008000c00 */
[----:B------:R-:W-:Y:S01]  /*bbf0*/  FADD.FTZ R25, R25, R30 ;  /* 0x0000001e19197221 */ /* 0x000fe20000010000 */
[----:B------:R-:W-:-:S03]  /*bc00*/  FADD.FTZ R28, R24, R31 ;  /* 0x0000001f181c7221 */ /* 0x000fc60000010000 */
[----:B-----5:R-:W-:Y:S01]  /*bc10*/  FADD.FTZ R29, R25, R32 ;  /* 0x00000020191d7221 */ /* 0x020fe20000010000 */
[----:B------:R-:W-:Y:S01]  /*bc20*/  FADD.FTZ R28, R28, R33 ;  /* 0x000000211c1c7221 */ /* 0x000fe20000010000 */
[----:B0-----:R-:W0:Y:S02]  /*bc30*/  LDS.128 R24, [UR5+0x80] ;  /* 0x00008005ff187984 */ /* 0x001e240008000c00 */
        /* <DEDUP_REMOVED lines=18> */
[----:B0-----:R-:W-:Y:S01]  /*bd60*/  FADD.FTZ R29, R29, R24 ;  /* 0x000000181d1d7221 */ /* 0x001fe20000010000 */
[----:B------:R-:W-:-:S03]  /*bd70*/  FADD.FTZ R28, R28, R25 ;  /* 0x000000191c1c7221 */ /* 0x000fc60000010000 */
[----:B------:R-:W-:Y:S01]  /*bd80*/  FADD.FTZ R26, R29, R26 ;  /* 0x0000001a1d1a7221 */ /* 0x000fe20000010000 */
[----:B------:R-:W-:-:S07]  /*bd90*/  FADD.FTZ R27, R28, R27 ;  /* 0x0000001b1c1b7221 */ /* 0x000fce0000010000 */
.L_x_743:
[----:B------:R-:W-:Y:S05]  /*bda0*/  BSYNC.RECONVERGENT B0 ;  /* 0x0000000000007941 */ /* 0x000fea0003800200 */
.L_x_742:
[----:B------:R-:W-:Y:S06]  /*bdb0*/  BAR.SYNC.DEFER_BLOCKING 0x0 ;  /* 0x0000000000007b1d */ /* 0x000fec0000010000 */
[----:B------:R-:W-:Y:S04]  /*bdc0*/  BSSY.RECONVERGENT B0, `(.L_x_744) ;  /* 0x0000025000007945 */ /* 0x000fe80003800200 */
[----:B------:R-:W-:Y:S05]  /*bdd0*/  @P3 BRA `(.L_x_745) ;  /* 0x00000000008c3947 */ /* 0x000fea0003800000 */
[----:B------:R-:W2:Y:S04]  /*bde0*/  LDS.128 R32, [R7+0x400] ;  /* 0x0004000007207984 */ /* 0x000ea80000000c00 */
[----:B------:R-:W4:Y:S04]  /*bdf0*/  LDS.128 R40, [R7+0x800] ;  /* 0x0008000007287984 */ /* 0x000f280000000c00 */
[----:B------:R-:W5:Y:S04]  /*be00*/  LDS.128 R44, [R7+0xc00] ;  /* 0x000c0000072c7984 */ /* 0x000f680000000c00 */
[----:B------:R-:W5:Y:S04]  /*be10*/  LDS.128 R20, [R7+0x1000] ;  /* 0x0010000007147984 */ /* 0x000f680000000c00 */
[----:B------:R-:W5:Y:S04]  /*be20*/  LDS.128 R16, [R7+0x1400] ;  /* 0x0014000007107984 */ /* 0x000f680000000c00 */
[----:B-1-3--:R-:W1:Y:S04]  /*be30*/  LDS.128 R12, [R7+0x1800] ;  /* 0x00180000070c7984 */ /* 0x00ae680000000c00 */
[----:B------:R3:W3:Y:S01]  /*be40*/  LDS.128 R28, [R7+0x1c00] ;  /* 0x001c0000071c7984 */ /* 0x0006e20000000c00 */
[----:B--2---:R-:W-:Y:S01]  /*be50*/  FADD.FTZ R25, R8, R32 ;  /* 0x0000002008197221 */ /* 0x004fe20000010000 */
[----:B0-----:R-:W-:Y:S01]  /*be60*/  FADD.FTZ R8, R9, R33 ;  /* 0x0000002109087221 */ /* 0x001fe20000010000 */
        /* <DEDUP_REMOVED lines=20> */
[----:B---3--:R-:W-:Y:S01]  /*bfb0*/  FADD.FTZ R7, R9, R14 ;  /* 0x0000000e09077221 */ /* 0x008fe20000010000 */
[----:B------:R-:W-:Y:S01]  /*bfc0*/  FADD.FTZ R14, R10, R15 ;  /* 0x0000000f0a0e7221 */ /* 0x000fe20000010000 */
[----:B------:R-:W-:Y:S01]  /*bfd0*/  FADD.FTZ R8, R25, R28 ;  /* 0x0000001c19087221 */ /* 0x000fe20000010000 */
[----:B------:R-:W-:Y:S01]  /*bfe0*/  FADD.FTZ R9, R12, R29 ;  /* 0x0000001d0c097221 */ /* 0x000fe20000010000 */
[----:B------:R-:W-:Y:S01]  /*bff0*/  FADD.FTZ R10, R7, R30 ;  /* 0x0000001e070a7221 */ /* 0x000fe20000010000 */
[----:B------:R-:W-:-:S07]  /*c000*/  FADD.FTZ R11, R14, R31 ;  /* 0x0000001f0e0b7221 */ /* 0x000fce0000010000 */
.L_x_745:
[----:B------:R-:W-:Y:S05]  /*c010*/  BSYNC.RECONVERGENT B0 ;  /* 0x0000000000007941 */ /* 0x000fea0003800200 */
.L_x_744:
[----:B------:R-:W-:Y:S04]  /*c020*/  BSSY.RECONVERGENT B0, `(.L_x_746) ;  /* 0x000001c000007945 */ /* 0x000fe80003800200 */
[----:B------:R-:W-:Y:S05]  /*c030*/  @P3 BRA `(.L_x_747) ;  /* 0x0000000000683947 */ /* 0x000fea0003800000 */
[----:B------:R-:W1:Y:S08]  /*c040*/  LDC.64 R22, c[0x0][0x3f8] ;  /* 0x0000fe00ff167b82 */ /* 0x000e700000000a00 */
[----:B---3--:R-:W2:Y:S01]  /*c050*/  LDC.64 R12, c[0x0][0x3d8] ;  /* 0x0000f600ff0c7b82 */ /* 0x008ea20000000a00 */
[----:B-1----:R-:W-:Y:S01]  /*c060*/  IMAD.WIDE.U32 R14, R22, 0x3, RZ ;  /* 0x00000003160e7825 */ /* 0x002fe200078e00ff */
[----:B0-----:R-:W-:-:S02]  /*c070*/  LEA R7, R23, R23, 0x1 ;  /* 0x0000001717077211 */ /* 0x001fc400078e08ff */
[----:B------:R-:W-:Y:S02]  /*c080*/  LEA.HI R21, P1, R23, R22, RZ, 0x1 ;  /* 0x0000001617157211 */ /* 0x000fe400078308ff */
[----:B------:R-:W-:Y:S02]  /*c090*/  IADD3 R15, PT, PT, R15, R7, RZ ;  /* 0x000000070f0f7210 */ /* 0x000fe40007ffe0ff */
[----:B------:R-:W-:Y:S01]  /*c0a0*/  SHF.L.U32 R17, R21, 0x1, RZ ;  /* 0x0000000115117819 */ /* 0x000fe200000006ff */
[----:B--2---:R-:W-:Y:S01]  /*c0b0*/  IMAD.WIDE R12, R0, 0x4, R12 ;  /* 0x00000004000c7825 */ /* 0x004fe200078e020c */
        /* <DEDUP_REMOVED lines=18> */
.L_x_747:
[----:B------:R-:W-:Y:S05]  /*c1e0*/  BSYNC.RECONVERGENT B0 ;  /* 0x0000000000007941 */ /* 0x000fea0003800200 */
.L_x_746:
        /* <DEDUP_REMOVED lines=12> */
[----:B------:R-:W3:Y:S01]  /*c2b0*/  LDC.64 R10, c[0x0][0x3c8] ;  /* 0x0000f200ff0a7b82 */ /* 0x000ee20000000a00 */
[----:B------:R-:W-:Y:S02]  /*c2c0*/  UIADD3 UR7, UPT, UPT, UR6, UR14, URZ ;  /* 0x0000000e06077290 */ /* 0x000fe4000fffe0ff */
[----:B------:R-:W-:Y:S02]  /*c2d0*/  UIMAD UR13, UR20, UR9, UR14 ;  /* 0x00000009140d72a4 */ /* 0x000fe4000f8e020e */
[----:B------:R-:W-:Y:S02]  /*c2e0*/  ULOP3.LUT UP0, UR5, UR4, 0x2, URZ, 0xc0, !UPT ;  /* 0x0000000204057892 */ /* 0x000fe4000f80c0ff */
[----:B------:R-:W-:Y:S02]  /*c2f0*/  MOV R13, UR7 ;  /* 0x00000007000d7c02 */ /* 0x000fe40008000f00 */
[----:B------:R-:W-:Y:S01]  /*c300*/  UIADD3 UR5, UPT, UPT, -UR5, 0x1, URZ ;  /* 0x0000000105057890 */ /* 0x000fe2000fffe1ff */
[----:B------:R-:W-:-:S02]  /*c310*/  MOV R7, UR13 ;  /* 0x0000000d00077c02 */ /* 0x000fc40008000f00 */
[----:B------:R-:W-:Y:S01]  /*c320*/  MOV R0, 0xffffffff ;  /* 0xffffffff00007802 */ /* 0x000fe20000000f00 */
[----:B---3--:R-:W-:-:S04]  /*c330*/  IMAD.WIDE.U32 R12, R13, 0x4, R10 ;  /* 0x000000040d0c7825 */ /* 0x008fc800078e000a */
        /* <DEDUP_REMOVED lines=12> */
.L_x_751:
[----:B------:R-:W2:Y:S04]  /*c400*/  LDG.E.STRONG.GPU R0, desc[UR10][R12.64] ;  /* 0x0000000a0c007981 */ /* 0x000ea8000c1ef900 */
[----:B--2---:R-:W-:Y:S04]  /*c410*/  CCTL.IVALL ;  /* 0x00000000ff00798f */ /* 0x004fe80002000000 */
[----:B------:R0:W-:Y:S01]  /*c420*/  STL [R1], R0 ;  /* 0x0000000001007387 */ /* 0x0001e20000100800 */
[----:B------:R-:W-:-:S13]  /*c430*/  ISETP.NE.AND P0, PT, R0, UR5, PT ;  /* 0x0000000500007c0c */ /* 0x000fda000bf05270 */
[----:B0-----:R-:W-:Y:S05]  /*c440*/  @P0 BRA `(.L_x_751) ;  /* 0xfffffffc00ec0947 */ /* 0x001fea000383ffff */
.L_x_750:
[----:B------:R-:W-:Y:S05]  /*c450*/  BSYNC.RECONVERGENT B0 ;  /* 0x0000000000007941 */ /* 0x000fea0003800200 */
.L_x_749:
        /* <DEDUP_REMOVED lines=15> */
.L_x_753:
        /* <DEDUP_REMOVED lines=8> */
[----:B-1----:R-:W-:Y:S01]  /*c5d0*/  MOV R15, UR18 ;  /* 0x00000012000f7c02 */ /* 0x002fe20008000f00 */
        /* <DEDUP_REMOVED lines=11> */
[----:B---3--:R-:W-:-:S02]  /*c690*/  MOV R12, UR28 ;  /* 0x0000001c000c7c02 */ /* 0x008fc40008000f00 */
        /* <DEDUP_REMOVED lines=22> */
[----:B------:R-:W5:Y:S04]  /*c800*/  @!P2 LDG.E.64 R16, desc[UR10][R16.64] ;  /* 0x0000000a1010a981 */ /* 0x000f68000c1e1b00 */
[----:B------:R-:W5:Y:S01]  /*c810*/  @!P6 LDG.E.64 R18, desc[UR10][R18.64] ;  /* 0x0000000a1212e981 */ /* 0x000f62000c1e1b00 */
        /* <DEDUP_REMOVED lines=9> */
[----:B------:R-:W5:Y:S05]  /*c8b0*/  @!P5 LDG.E.64 R10, desc[UR10][R10.64] ;  /* 0x0000000a0a0ad981 */ /* 0x000f6a000c1e1b00 */
[----:B------:R-:W5:Y:S01]  /*c8c0*/  @!P1 LDG.E.64 R12, desc[UR10][R12.64] ;  /* 0x0000000a0c0c9981 */ /* 0x000f62000c1e1b00 */
        /* <DEDUP_REMOVED lines=17> */
[----:B-----5:R-:W-:Y:S01]  /*c9e0*/  @!P2 FADD.FTZ R26, R26, R16 ;  /* 0x000000101a1aa221 */ /* 0x020fe20000010000 */
        /* <DEDUP_REMOVED lines=9> */
.L_x_752:
        /* <DEDUP_REMOVED lines=32> */
[----:B-1----:R-:W-:Y:S01]  /*cc80*/  MOV R15, UR5 ;  /* 0x00000005000f7c02 */ /* 0x002fe20008000f00 */
[----:B------:R-:W2:Y:S01]  /*cc90*/  @!P0 LDG.E.64 R10, desc[UR10][R10.64] ;  /* 0x0000000a0a0a8981 */ /* 0x000ea2000c1e1b00 */
[----:B---3--:R-:W-:-:S02]  /*cca0*/  @!P1 IMAD.WIDE.U32 R12, R13, 0x8, R8 ;  /* 0x000000080d0c9825 */ /* 0x008fc400078e0008 */
[----:B------:R-:W-:Y:S02]  /*ccb0*/  MOV R17, UR6 ;  /* 0x0000000600117c02 */ /* 0x000fe40008000f00 */
[--C-:B------:R-:W-:Y:S02]  /*ccc0*/  @!P2 IMAD.WIDE.U32 R14, R15, 0x8, R8.reuse ;  /* 0x000000080f0ea825 */ /* 0x100fe400078e0008 */
[----:B------:R-:W3:Y:S02]  /*ccd0*/  @!P1 LDG.E.64 R12, desc[UR10][R12.64] ;  /* 0x0000000a0c0c9981 */ /* 0x000ee4000c1e1b00 */
[----:B------:R-:W-:Y:S02]  /*cce0*/  @!P3 IMAD.WIDE.U32 R16, R17, 0x8, R8 ;  /* 0x000000081110b825 */ /* 0x000fe400078e0008 */
[----:B------:R-:W4:Y:S04]  /*ccf0*/  @!P2 LDG.E.64 R14, desc[UR10][R14.64] ;  /* 0x0000000a0e0ea981 */ /* 0x000f28000c1e1b00 */
[----:B------:R-:W5:Y:S01]  /*cd00*/  @!P3 LDG.E.64 R16, desc[UR10][R16.64] ;  /* 0x0000000a1010b981 */ /* 0x000f62000c1e1b00 */
        /* <DEDUP_REMOVED lines=10> */
.L_x_754:
        /* <DEDUP_REMOVED lines=14> */
[----:B---3--:R-:W-:-:S04]  /*ce90*/  @!P1 IMAD.WIDE.U32 R12, R13, 0x8, R8 ;  /* 0x000000080d0c9825 */ /* 0x008fc800078e0008 */
        /* <DEDUP_REMOVED lines=9> */
.L_x_755:
        /* <DEDUP_REMOVED lines=14> */
.L_x_756:
[----:B------:R-:W-:Y:S05]  /*d010*/  BSYNC.RECONVERGENT B0 ;  /* 0x0000000000007941 */ /* 0x000fea0003800200 */
.L_x_748:
[----:B------:R-:W4:Y:S01]  /*d020*/  S2UR UR6, SR_CgaCtaId ;  /* 0x00000000000679c3 */ /* 0x000f220000008800 */
[----:B------:R-:W-:Y:S01]  /*d030*/  ISETP.NE.AND P0, PT, R6, RZ, PT ;  /* 0x000000ff0600720c */ /* 0x000fe20003f05270 */
[----:B------:R-:W-:Y:S01]  /*d040*/  UMOV UR5, 0x400 ;  /* 0x0000040000057882 */ /* 0x000fe20000000000 */
[----:B------:R-:W5:Y:S01]  /*d050*/  LDCU.U8 UR12, c[0x0][0x414] ;  /* 0x00008280ff0c77ac */ /* 0x000f620008000000 */
[----:B--2---:R-:W-:Y:S01]  /*d060*/  HFMA2 R14, -RZ, RZ, 0, 0 ;  /* 0x00000000ff0e7431 */ /* 0x004fe200000001ff */
[----:B------:R-:W2:Y:S01]  /*d070*/  LDCU UR13, c[0x0][0x41c] ;  /* 0x00008380ff0d77ac */ /* 0x000ea20008000800 */
[----:B------:R-:W0:Y:S01]  /*d080*/  LDCU.64 UR22, c[0x0][0x3f8] ;  /* 0x00007f00ff1677ac */ /* 0x000e220008000a00 */
[----:B------:R-:W0:Y:S01]  /*d090*/  LDCU.64 UR18, c[0x0][0x400] ;  /* 0x00008000ff1277ac */ /* 0x000e220008000a00 */
[----:B-----5:R-:W-:Y:S02]  /*d0a0*/  UISETP.NE.AND UP0, UPT, UR12, URZ, UPT ;  /* 0x000000ff0c00728c */ /* 0x020fe4000bf05270 */
[----:B----4-:R-:W-:Y:S01]  /*d0b0*/  ULEA UR5, UR6, UR5, 0x18 ;  /* 0x0000000506057291 */ /* 0x010fe2000f8ec0ff */
[----:B------:R-:W4:Y:S03]  /*d0c0*/  LDCU.64 UR6, c[0x0][0x380] ;  /* 0x00007000ff0677ac */ /* 0x000f260008000a00 */
[----:B------:R-:W-:-:S05]  /*d0d0*/  PLOP3.LUT P2, PT, PT, PT, UP0, 0x80, 0x8 ;  /* 0x000000000008781c */ /* 0x000fca0003f4f008 */
[----:B------:R-:W-:Y:S01]  /*d0e0*/  @!P0 STS.64 [UR5+0x98], R26 ;  /* 0x0000981aff008988 */ /* 0x000fe20008000a05 */
[----:B------:R-:W-:Y:S06]  /*d0f0*/  BAR.SYNC.DEFER_BLOCKING 0x0 ;  /* 0x0000000000007b1d */ /* 0x000fec0000010000 */
[----:B0-----:R-:W0:Y:S01]  /*d100*/  LDS.64 R8, [UR5+0x98] ;  /* 0x00009805ff087984 */ /* 0x001e220008000a00 */
[----:B------:R-:W0:Y:S02]  /*d110*/  LDCU UR5, c[0x0][0x42c] ;  /* 0x00008580ff0577ac */ /* 0x000e240008000800 */
[----:B0-----:R-:W-:Y:S01]  /*d120*/  FMUL.FTZ R0, R8, UR5 ;  /* 0x0000000508007c20 */ /* 0x001fe20008410000 */
[----:B--2-4-:R-:W-:-:S07]  /*d130*/  FMUL.FTZ R7, R9, UR5 ;  /* 0x0000000509077c20 */ /* 0x014fce0008410000 */
.L_x_762:
[----:B------:R-:W-:-:S05]  /*d140*/  LEA R13, R14, UR15, 0x2 ;  /* 0x0000000f0e0d7c11 */ /* 0x000fca000f8e10ff */
[----:B0-----:R-:W3:Y:S04]  /*d150*/  LDL.64 R10, [R13+0x10] ;  /* 0x000010000d0a7983 */ /* 0x001ee80000100a00 */
[----:B------:R-:W2:Y:S01]  /*d160*/  LDL.64 R8, [R13+0x90] ;  /* 0x000090000d087983 */ /* 0x000ea20000100a00 */
[----:B------:R-:W-:Y:S01]  /*d170*/  SHF.R.U32.HI R22, RZ, 0x6, R6 ;  /* 0x00000006ff167819 */ /* 0x000fe20000011606 */
[----:B------:R-:W-:Y:S01]  /*d180*/  BSSY.RECONVERGENT B0, `(.L_x_757) ;  /* 0x000003d000007945 */ /* 0x000fe20003800200 */
[----:B------:R-:W-:-:S05]  /*d190*/  MOV R25, UR13 ;  /* 0x0000000d00197c02 */ /* 0x000fca0008000f00 */
[----:B------:R-:W-:Y:S02]  /*d1a0*/  IMAD R25, R25, UR20, R22 ;  /* 0x0000001419197c24 */ /* 0x000fe4000f8e0216 */
[--C-:B---3--:R-:W-:Y:S02]  /*d1b0*/  HADD2.F32 R12, -RZ, R10.reuse.H0_H0 ;  /* 0x2000000aff0c7230 */ /* 0x108fe40000004100 */
[----:B------:R-:W-:Y:S02]  /*d1c0*/  HADD2.F32 R10, -RZ, R10.H1_H1 ;  /* 0x3000000aff0a7230 */ /* 0x000fe40000004100 */
[--C-:B--2---:R-:W-:Y:S02]  /*d1d0*/  HADD2.F32 R13, -RZ, R8.reuse.H0_H0 ;  /* 0x20000008ff0d7230 */ /* 0x104fe40000004100 */
[----:B------:R-:W-:Y:S01]  /*d1e0*/  FADD.FTZ R12, R12, -UR16 ;  /* 0x800000100c0c7e21 */ /* 0x000fe20008010000 */
[----:B------:R-:W-:Y:S02]  /*d1f0*/  HADD2.F32 R8, -RZ, R8.H1_H1 ;  /* 0x30000008ff087230 */ /* 0x000fe40000004100 */
[----:B------:R-:W-:Y:S01]  /*d200*/  FADD.FTZ R10, R10, -UR16 ;  /* 0x800000100a0a7e21 */ /* 0x000fe20008010000 */
[----:B------:R-:W-:-:S03]  /*d210*/  FMUL.FTZ R23, R12, UR17 ;  /* 0x000000110c177c20 */ /* 0x000fc60008410000 */
[----:B------:R-:W-:Y:S01]  /*d220*/  FMUL.FTZ R20, R10, UR17 ;  /* 0x000000110a147c20 */ /* 0x000fe20008410000 */
[----:B------:R-:W-:-:S03]  /*d230*/  @P2 FFMA.FTZ R12, R4, R23, R2 ;  /* 0x00000017040c2223 */ /* 0x000fc60000010002 */
[----:B------:R-:W-:Y:S01]  /*d240*/  @P2 FFMA.FTZ R10, R5, R20, R3 ;  /* 0x00000014050a2223 */ /* 0x000fe20000010003 */
[----:B-1----:R-:W-:-:S03]  /*d250*/  @P2 FMUL.FTZ R15, R12, -1.4426950216293334961 ;  /* 0xbfb8aa3b0c0f2820 */ /* 0x002fc60000410000 */
[----:B------:R-:W-:-:S03]  /*d260*/  @P2 FMUL.FTZ R17, R10, -1.4426950216293334961 ;  /* 0xbfb8aa3b0a112820 */ /* 0x000fc60000410000 */
[----:B------:R-:W0:Y:S08]  /*d270*/  @P2 MUFU.EX2 R15, R15 ;  /* 0x0000000f000f2308 */ /* 0x000e300000000800 */
[----:B------:R-:W1:Y:S01]  /*d280*/  @P2 MUFU.EX2 R17, R17 ;  /* 0x0000001100112308 */ /* 0x000e620000000800 */
[----:B0-----:R-:W-:-:S07]  /*d290*/  @P2 FADD.FTZ R16, R15, 1 ;  /* 0x3f8000000f102421 */ /* 0x001fce0000010000 */
[----:B------:R-:W0:Y:S01]  /*d2a0*/  @P2 MUFU.RCP R16, R16 ;  /* 0x0000001000102308 */ /* 0x000e220000001000 */
[----:B-1----:R-:W-:Y:S01]  /*d2b0*/  @P2 FADD.FTZ R18, R17, 1 ;  /* 0x3f80000011122421 */ /* 0x002fe20000010000 */
[----:B------:R-:W-:-:S04]  /*d2c0*/  LEA R17, R14, R25, 0x3 ;  /* 0x000000190e117211 */ /* 0x000fc800078e18ff */
[C---:B------:R-:W-:Y:S02]  /*d2d0*/  ISETP.GE.U32.AND P0, PT, R17.reuse, UR18, PT ;  /* 0x0000001211007c0c */ /* 0x040fe4000bf06070 */
[----:B------:R-:W1:Y:S01]  /*d2e0*/  @P2 MUFU.RCP R19, R18 ;  /* 0x0000001200132308 */ /* 0x000e620000001000 */
[----:B------:R-:W-:-:S04]  /*d2f0*/  IADD3 R25, PT, PT, R17, 0x8, RZ ;  /* 0x0000000811197810 */ /* 0x000fc80007ffe0ff */
[----:B------:R-:W-:Y:S02]  /*d300*/  ISETP.GE.U32.AND P1, PT, R25, UR18, PT ;  /* 0x0000001219007c0c */ /* 0x000fe4000bf26070 */
[----:B------:R-:W-:Y:S01]  /*d310*/  SHF.R.S32.HI R22, RZ, 0x1f, R25 ;  /* 0x0000001fff167819 */ /* 0x000fe20000011419 */
[----:B0-----:R-:W-:Y:S01]  /*d320*/  @P2 FADD.FTZ R21, -R16, 1 ;  /* 0x3f80000010152421 */ /* 0x001fe20000010100 */
[----:B------:R-:W-:Y:S02]  /*d330*/  @P2 FMUL.FTZ R16, R13, R16 ;  /* 0x000000100d102220 */ /* 0x000fe40000410000 */
[----:B------:R-:W-:Y:S01]  /*d340*/  ISETP.GE.AND.EX P1, PT, R22, UR19, PT, P1 ;  /* 0x0000001316007c0c */ /* 0x000fe2000bf26310 */
[----:B------:R-:W-:Y:S01]  /*d350*/  @P2 FFMA.FTZ R21, R12, R21, 1 ;  /* 0x3f8000000c152423 */ /* 0x000fe20000010015 */
[----:B------:R-:W-:-:S03]  /*d360*/  HADD2.F32 R12, -RZ, R11.H1_H1 ;  /* 0x3000000bff0c7230 */ /* 0x000fc60000004100 */
[----:B------:R-:W-:Y:S01]  /*d370*/  @P2 FMUL.FTZ R13, R16, R21 ;  /* 0x00000015100d2220 */ /* 0x000fe20000410000 */
[----:B-1----:R-:W-:Y:S01]  /*d380*/  @P2 FADD.FTZ R15, -R19, 1 ;  /* 0x3f800000130f2421 */ /* 0x002fe20000010100 */
[----:B------:R-:W-:Y:S01]  /*d390*/  SHF.R.S32.HI R16, RZ, 0x1f, R17 ;  /* 0x0000001fff107819 */ /* 0x000fe20000011411 */
[----:B------:R-:W-:Y:S01]  /*d3a0*/  @P2 FMUL.FTZ R19, R8, R19 ;  /* 0x0000001308132220 */ /* 0x000fe20000410000 */
[----:B------:R-:W-:Y:S01]  /*d3b0*/  FADD.FTZ R12, R12, -UR16 ;  /* 0x800000100c0c7e21 */ /* 0x000fe20008010000 */
[----:B------:R-:W-:Y:S01]  /*d3c0*/  @P2 FFMA.FTZ R10, R10, R15, 1 ;  /* 0x3f8000000a0a2423 */ /* 0x000fe2000001000f */
[----:B------:R-:W-:Y:S02]  /*d3d0*/  ISETP.GE.AND.EX P0, PT, R16, UR19, PT, P0 ;  /* 0x0000001310007c0c */ /* 0x000fe4000bf06300 */
[----:B------:R-:W-:Y:S01]  /*d3e0*/  FMUL.FTZ R18, R12, UR17 ;  /* 0x000000110c127c20 */ /* 0x000fe20008410000 */
[----:B------:R-:W-:Y:S01]  /*d3f0*/  @P2 FMUL.FTZ R8, R19, R10 ;  /* 0x0000000a13082220 */ /* 0x000fe20000410000 */
[----:B------:R-:W-:-:S02]  /*d400*/  HADD2.F32 R10, -RZ, R11.H0_H0 ;  /* 0x2000000bff0a7230 */ /* 0x000fc40000004100 */
[--C-:B------:R-:W-:Y:S01]  /*d410*/  FFMA.FTZ R11, R0, R23, R7.reuse ;  /* 0x00000017000b7223 */ /* 0x100fe20000010007 */
[----:B------:R-:W-:Y:S02]  /*d420*/  ISETP.NE.AND P2, PT, RZ, UR12, PT ;  /* 0x0000000cff007c0c */ /* 0x000fe4000bf45270 */
[----:B------:R-:W-:Y:S01]  /*d430*/  FADD.FTZ R15, R10, -UR16 ;  /* 0x800000100a0f7e21 */ /* 0x000fe20008010000 */
[----:B------:R-:W-:Y:S01]  /*d440*/  FFMA.FTZ R10, R0, R20, R7 ;  /* 0x00000014000a7223 */ /* 0x000fe20000010007 */
[----:B------:R-:W-:Y:S02]  /*d450*/  FFMA.FTZ R13, R4, R13, -R11 ;  /* 0x0000000d040d7223 */ /* 0x000fe4000001080b */
[----:B------:R-:W-:Y:S01]  /*d460*/  FMUL.FTZ R19, R15, UR17 ;  /* 0x000000110f137c20 */ /* 0x000fe20008410000 */
[----:B------:R-:W-:Y:S01]  /*d470*/  FFMA.FTZ R12, R5, R8, -R10 ;  /* 0x00000008050c7223 */ /* 0x000fe2000001080a */
[----:B------:R-:W-:Y:S06]  /*d480*/  @P0 BRA `(.L_x_758) ;  /* 0x0000000000300947 */ /* 0x000fec0003800000 */
[----:B------:R-:W-:Y:S01]  /*d490*/  MOV R10, R38 ;  /* 0x00000026000a7202 */ /* 0x000fe20000000f00 */
[----:B------:R-:W-:Y:S01]  /*d4a0*/  IMAD R8, R16, UR22, RZ ;  /* 0x0000001610087c24 */ /* 0x000fe2000f8e02ff */
[----:B------:R-:W-:-:S03]  /*d4b0*/  MOV R11, R37 ;  /* 0x00000025000b7202 */ /* 0x000fc60000000f00 */
[C---:B------:R-:W-:Y:S02]  /*d4c0*/  IMAD R15, R17.reuse, UR23, R8 ;  /* 0x00000017110f7c24 */ /* 0x040fe4000f8e0208 */
[----:B------:R-:W-:Y:S01]  /*d4d0*/  FMUL.FTZ R8, R12, UR17 ;  /* 0x000000110c087c20 */ /* 0x000fe20008410000 */
[----:B------:R-:W-:-:S04]  /*d4e0*/  IMAD.WIDE.U32 R10, R17, UR22, R10 ;  /* 0x00000016110a7c25 */ /* 0x000fc8000f8e000a */
[----:B------:R-:W-:Y:S01]  /*d4f0*/  FMUL.FTZ R17, R13, UR17 ;  /* 0x000000110d117c20 */ /* 0x000fe20008410000 */
[----:B------:R-:W-:Y:S02]  /*d500*/  IADD3 R11, PT, PT, R11, R15, RZ ;  /* 0x0000000f0b0b7210 */ /* 0x000fe40007ffe0ff */
[----:B------:R-:W-:-:S04]  /*d510*/  LEA R12, P0, R10, UR6, 0x1 ;  /* 0x000000060a0c7c11 */ /* 0x000fc8000f8008ff */
[----:B------:R-:W-:Y:S02]  /*d520*/  LEA.HI.X R13, R10, UR7, R11, 0x1, P0 ;  /* 0x000000070a0d7c11 */ /* 0x000fe400080f0c0b */
[----:B------:R-:W-:-:S05]  /*d530*/  F2FP.F16.F32.PACK_AB R11, R8, R17 ;  /* 0x00000011080b723e */ /* 0x000fca00000000ff */
[----:B------:R0:W-:Y:S02]  /*d540*/  STG.E desc[UR10][R12.64], R11 ;  /* 0x0000000b0c007986 */ /* 0x0001e4000c10190a */
.L_x_758:
[----:B------:R-:W-:Y:S05]  /*d550*/  BSYNC.RECONVERGENT B0 ;  /* 0x0000000000007941 */ /* 0x000fea0003800200 */
.L_x_757:
        /* <DEDUP_REMOVED lines=23> */
.L_x_759:
[----:B------:R-:W-:Y:S01]  /*d6d0*/  BSSY.RECONVERGENT B0, `(.L_x_760) ;  /* 0x0000010000007945 */ /* 0x000fe20003800200 */
[----:B------:R-:W-:Y:S01]  /*d6e0*/  FFMA.FTZ R21, R4, R11, -R21 ;  /* 0x0000000b04157223 */ /* 0x000fe20000010815 */
[----:B------:R-:W-:Y:S02]  /*d6f0*/  FFMA.FTZ R12, R5, R8, -R20 ;  /* 0x00000008050c7223 */ /* 0x000fe40000010814 */
[----:B------:R-:W-:Y:S05]  /*d700*/  @P1 BRA `(.L_x_761) ;  /* 0x0000000000301947 */ /* 0x000fea0003800000 */
[----:B------:R-:W-:Y:S01]  /*d710*/  MOV R8, R38 ;  /* 0x0000002600087202 */ /* 0x000fe20000000f00 */
        /* <DEDUP_REMOVED lines=9> */
[----:B------:R-:W-:-:S05]  /*d7b0*/  F2FP.F16.F32.PACK_AB R9, R12, R21 ;  /* 0x000000150c09723e */ /* 0x000fca00000000ff */
[----:B------:R0:W-:Y:S02]  /*d7c0*/  STG.E desc[UR10][R10.64], R9 ;  /* 0x000000090a007986 */ /* 0x0001e4000c10190a */
.L_x_761:
[----:B------:R-:W-:Y:S05]  /*d7d0*/  BSYNC.RECONVERGENT B0 ;  /* 0x0000000000007941 */ /* 0x000fea0003800200 */
.L_x_760:
        /* <DEDUP_REMOVED lines=10> */
.L_x_737:
        /* <DEDUP_REMOVED lines=16> */
.L_x_765:
[----:B------:R-:W-:Y:S05]  /*d980*/  BSYNC.RECONVERGENT B0 ;  /* 0x0000000000007941 */ /* 0x000fea0003800200 */
.L_x_764:
        /* <DEDUP_REMOVED lines=11> */
.L_x_767:
[----:B------:R-:W2:Y:S04]  /*da40*/  LDG.E.STRONG.GPU R5, desc[UR10][R2.64] ;  /* 0x0000000a02057981 */ /* 0x000ea8000c1ef900 */
[----:B--2---:R-:W-:Y:S01]  /*da50*/  CCTL.IVALL ;  /* 0x00000000ff00798f */ /* 0x004fe20002000000 */
[----:B------:R-:W-:Y:S05]  /*da60*/  YIELD ;  /* 0x0000000000007946 */ /* 0x000fea0003800000 */
[----:B------:R-:W-:-:S13]  /*da70*/  ISETP.NE.AND P0, PT, R5, R0, PT ;  /* 0x000000000500720c */ /* 0x000fda0003f05270 */
[----:B------:R-:W-:Y:S05]  /*da80*/  @P0 BRA `(.L_x_767) ;  /* 0xfffffffc00ec0947 */ /* 0x000fea000383ffff */
.L_x_766:
        /* <DEDUP_REMOVED lines=61> */
.L_x_770:
        /* <DEDUP_REMOVED lines=29> */
.L_x_769:
[----:B------:R-:W-:Y:S05]  /*e030*/  BSYNC.RECONVERGENT B0 ;  /* 0x0000000000007941 */ /* 0x000fea0003800200 */
.L_x_768:
        /* <DEDUP_REMOVED lines=10> */
.L_x_771:
        /* <DEDUP_REMOVED lines=82> */
.L_x_772:
        /* <DEDUP_REMOVED lines=16> */
.L_x_4894:


//--------------------- .text._Z35group_norm_nhwc_bwd_one_pass_kernelI11Fp16IOFp32WLi512ELi128ELi512EEv26Group_norm_nhwc_bwd_params --------------------------
	.section	.text._Z35group_norm_nhwc_bwd_one_pass_kernelI11Fp16IOFp32WLi512ELi128ELi512EEv26Group_norm_nhwc_bwd_params,"ax",@progbits
	.align	128
        .global         _Z35group_norm_nhwc_bwd_one_pass_kernelI11Fp16IOFp32WLi512ELi128ELi512EEv26Group_norm_nhwc_bwd_params
        .type           _Z35group_norm_nhwc_bwd_one_pass_kernelI11Fp16IOFp32WLi512ELi128ELi512EEv26Group_norm_nhwc_bwd_params,@function
        .size           _Z35group_norm_nhwc_bwd_one_pass_kernelI11Fp16IOFp32WLi512ELi128ELi512EEv26Group_norm_nhwc_bwd_params,(.L_x_4895 - _Z35group_norm_nhwc_bwd_one_pass_kernelI11Fp16IOFp32WLi512ELi128ELi512EEv26Group_norm_nhwc_bwd_params)
        .other          _Z35group_norm_nhwc_bwd_one_pass_kernelI11Fp16IOFp32WLi512ELi128ELi512EEv26Group_norm_nhwc_bwd_params,@"STO_CUDA_ENTRY STV_DEFAULT"
_Z35group_norm_nhwc_bwd_one_pass_kernelI11Fp16IOFp32WLi512ELi128ELi512EEv26Group_norm_nhwc_bwd_params:
.text._Z35group_norm_nhwc_bwd_one_pass_kernelI11Fp16IOFp32WLi512ELi128ELi512EEv26Group_norm_nhwc_bwd_params:
        /* <DEDUP_REMOVED lines=11> */
.L_x_799:
[----:B0-----:R-:W0:Y:S01]  /*00b0*/  LDCU UR14, c[0x0][0x410] ;  /* 0x00008200ff0e77ac */ /* 0x001e220008000800 */
[----:B-----5:R-:W1:Y:S01]  /*00c0*/  S2R R7, SR_TID.X ;  /* 0x0000000000077919 */ /* 0x020e620000002100 */
[----:B------:R-:W-:Y:S01]  /*00d0*/  IABS R6, UR8 ;  /* 0x0000000800067c13 */ /* 0x000fe20008000000 */
[----:B------:R-:W2:Y:S01]  /*00e0*/  S2UR UR20, SR_CTAID.X ;  /* 0x00000000001479c3 */ /* 0x000ea20000002500 */
[----:B------:R-:W3:Y:S01]  /*00f0*/  LDCU UR12, c[0x0][0x41c] ;  /* 0x00008380ff0c77ac */ /* 0x000ee20008000800 */
[----:B------:R-:W-:Y:S02]  /*0100*/  LOP3.LUT R2, R2, 0xfeffffff, RZ, 0xc0, !PT ;  /* 0xfeffffff02027812 */ /* 0x000fe400078ec0ff */
[----:B------:R-:W-:Y:S01]  /*0110*/  R2UR UR9, R6 ;  /* 0x00000000060972ca */ /* 0x000fe200000e0000 */
[----:B------:R-:W-:Y:S01]  /*0120*/  UMOV UR6, URZ ;  /* 0x000000ff00067c82 */ /* 0x000fe20008000000 */
[----:B------:R-:W4:Y:S01]  /*0130*/  LDCU.128 UR16, c[0x0][0x400] ;  /* 0x00008000ff1077ac */ /* 0x000f220008000c00 */
[----:B------:R-:W-:-:S02]  /*0140*/  LOP3.LUT R3, R3, 0xfffffffb, RZ, 0xc0, !PT ;  /* 0xfffffffb03037812 */ /* 0x000fc400078ec0ff */
[----:B------:R-:W-:Y:S01]  /*0150*/  LOP3.LUT R0, R0, 0x7fffffff, RZ, 0xc0, !PT ;  /* 0x7fffffff00007812 */ /* 0x000fe200078ec0ff */
[----:B------:R-:W-:Y:S01]  /*0160*/  UISETP.GE.AND UP4, UPT, UR8, URZ, UPT ;  /* 0x000000ff0800728c */ /* 0x000fe2000bf86270 */
[----:B0-----:R-:W-:Y:S01]  /*0170*/  MOV R4, UR14 ;  /* 0x0000000e00047c02 */ /* 0x001fe20008000f00 */
[----:B------:R-:W-:-:S03]  /*0180*/  UISETP.NE.AND UP0, UPT, UR14, URZ, UPT ;  /* 0x000000ff0e00728c */ /* 0x000fc6000bf05270 */
[----:B------:R-:W-:-:S04]  /*0190*/  IABS R4, R4 ;  /* 0x0000000400047213 */ /* 0x000fc80000000000 */
[----:B------:R-:W-:Y:S02]  /*01a0*/  R2UR UR13, R4 ;  /* 0x00000000040d72ca */ /* 0x000fe400000e0000 */
[----:B----4-:R-:W-:-:S11]  /*01b0*/  MOV R11, UR18 ;  /* 0x00000012000b7c02 */ /* 0x010fd60008000f00 */
[----:B------:R-:W0:Y:S08]  /*01c0*/  I2F.RP R4, UR13 ;  /* 0x0000000d00047d06 */ /* 0x000e300008209400 */
[----:B0-----:R-:W0:Y:S02]  /*01d0*/  MUFU.RCP R4, R4 ;  /* 0x0000000400047308 */ /* 0x001e240000001000 */
[----:B0-----:R-:W-:-:S02]  /*01e0*/  IADD3 R5, PT, PT, R4, 0xffffffe, RZ ;  /* 0x0ffffffe04057810 */ /* 0x001fc40007ffe0ff */
[----:B-1----:R-:W-:-:S04]  /*01f0*/  SHF.R.U32.HI R4, RZ, 0x6, R7 ;  /* 0x00000006ff047819 */ /* 0x002fc80000011607 */
[----:B------:R-:W0:Y:S02]  /*0200*/  F2I.FTZ.U32.TRUNC.NTZ R5, R5 ;  /* 0x0000000500057305 */ /* 0x000e24000021f000 */
[----:B0-----:R-:W-:Y:S02]  /*0210*/  R2UR UR7, R5 ;  /* 0x00000000050772ca */ /* 0x001fe400000e0000 */
[----:B---3--:R-:W-:Y:S01]  /*0220*/  MOV R5, UR12 ;  /* 0x0000000c00057c02 */ /* 0x008fe20008000f00 */
[----:B------:R-:W-:-:S04]  /*0230*/  ULOP3.LUT UR12, UR8, UR14, URZ, 0x3c, !UPT ;  /* 0x0000000e080c7292 */ /* 0x000fc8000f8e3cff */
[----:B--2---:R-:W-:Y:S01]  /*0240*/  IMAD R4, R5, UR20, R4 ;  /* 0x0000001405047c24 */ /* 0x004fe2000f8e0204 */
[----:B------:R-:W-:Y:S01]  /*0250*/  UISETP.GE.AND UP5, UPT, UR12, URZ, UPT ;  /* 0x000000ff0c00728c */ /* 0x000fe2000bfa6270 */
[----:B------:R-:W-:-:S03]  /*0260*/  SHF.L.U32 R5, R7, 0x1, RZ ;  /* 0x0000000107057819 */ /* 0x000fc600000006ff */
[C---:B------:R-:W-:Y:S01]  /*0270*/  ISETP.GE.U32.AND P0, PT, R4.reuse, UR16, PT ;  /* 0x0000001004007c0c */ /* 0x040fe2000bf06070 */
[----:B------:R-:W-:Y:S01]  /*0280*/  UIADD3 UR5, UPT, UPT, URZ, -UR7, URZ ;  /* 0x80000007ff057290 */ /* 0x000fe2000fffe0ff */
[----:B------:R-:W-:Y:S02]  /*0290*/  SHF.R.S32.HI R9, RZ, 0x1f, R4 ;  /* 0x0000001fff097819 */ /* 0x000fe40000011404 */
[----:B------:R-:W-:Y:S01]  /*02a0*/  IADD3 R13, PT, PT, R4, 0x8, RZ ;  /* 0x00000008040d7810 */ /* 0x000fe20007ffe0ff */
[----:B------:R-:W-:Y:S01]  /*02b0*/  UIMAD UR5, UR5, UR13, URZ ;  /* 0x0000000d050572a4 */ /* 0x000fe2000f8e02ff */
[----:B------:R-:W-:Y:S02]  /*02c0*/  ISETP.GE.AND.EX P3, PT, R9, UR17, PT, P0 ;  /* 0x0000001109007c0c */ /* 0x000fe4000bf66300 */
[----:B------:R-:W-:Y:S01]  /*02d0*/  LOP3.LUT R5, R5, 0x7e, RZ, 0xc0, !PT ;  /* 0x0000007e05057812 */ /* 0x000fe200078ec0ff */
[----:B------:R-:W-:Y:S01]  /*02e0*/  UIMAD.WIDE.U32 UR6, UR7, UR5, UR6 ;  /* 0x00000005070672a5 */ /* 0x000fe2000f8e0006 */
[----:B------:R-:W-:-:S02]  /*02f0*/  ISETP.GE.U32.AND P0, PT, R13, UR16, PT ;  /* 0x000000100d007c0c */ /* 0x000fc4000bf06070 */
[----:B------:R-:W-:Y:S01]  /*0300*/  SHF.R.S32.HI R17, RZ, 0x1f, R13 ;  /* 0x0000001fff117819 */ /* 0x000fe2000001140d */
[----:B------:R-:W-:Y:S01]  /*0310*/  UIMAD.WIDE.U32 UR6, UR7, UR9, URZ ;  /* 0x00000009070672a5 */ /* 0x000fe2000f8e00ff */
[----:B------:R-:W-:Y:S02]  /*0320*/  IADD3 R15, PT, PT, R4, 0x18, RZ ;  /* 0x00000018040f7810 */ /* 0x000fe40007ffe0ff */
[----:B------:R-:W-:Y:S01]  /*0330*/  ISETP.GE.AND.EX P4, PT, R17, UR17, PT, P0 ;  /* 0x0000001111007c0c */ /* 0x000fe2000bf86300 */
[----:B------:R-:W-:Y:S02]  /*0340*/  UIADD3 UR5, UPT, UPT, -UR7, URZ, URZ ;  /* 0x000000ff07057290 */ /* 0x000fe4000fffe1ff */
[----:B------:R-:W0:Y:S01]  /*0350*/  @!P3 LDC.64 R20, c[0x0][0x3f8] ;  /* 0x0000fe00ff14bb82 */ /* 0x000e220000000a00 */
[----:B------:R-:W-:Y:S01]  /*0360*/  @P3 LOP3.LUT R2, R2, 0x1000000, RZ, 0xfc, !PT ;  /* 0x0100000002023812 */ /* 0x000fe200078efcff */
[----:B------:R-:W-:Y:S02]  /*0370*/  UIMAD UR5, UR13, UR5, UR9 ;  /* 0x000000050d0572a4 */ /* 0x000fe4000f8e0209 */
[----:B------:R-:W-:Y:S01]  /*0380*/  ULOP3.LUT UR9, URZ, UR14, URZ, 0x33, !UPT ;  /* 0x0000000eff097292 */ /* 0x000fe2000f8e33ff */
[----:B------:R-:W-:Y:S01]  /*0390*/  LOP3.LUT R2, R2, 0xff7fffff, RZ, 0xc0, !PT ;  /* 0xff7fffff02027812 */ /* 0x000fe200078ec0ff */
[----:B------:R-:W-:-:S02]  /*03a0*/  UISETP.GT.U32.AND UP2, UPT, UR13, UR5, UPT ;  /* 0x000000050d00728c */ /* 0x000fc4000bf44070 */
[----:B------:R-:W1:Y:S02]  /*03b0*/  @!P3 LDC.64 R116, c[0x0][0x3a0] ;  /* 0x0000e800ff74bb82 */ /* 0x000e640000000a00 */
[----:B------:R-:W-:-:S04]  /*03c0*/  @P4 LOP3.LUT R2, R2, 0x800000, RZ, 0xfc, !PT ;  /* 0x0080000002024812 */ /* 0x000fc800078efcff */
[----:B------:R-:W-:Y:S02]  /*03d0*/  LOP3.LUT R2, R2, 0xffbfffff, RZ, 0xc0, !PT ;  /* 0xffbfffff02027812 */ /* 0x000fe400078ec0ff */
[----:B------:R-:W2:Y:S01]  /*03e0*/  @!P3 LDC.64 R22, c[0x0][0x398] ;  /* 0x0000e600ff16bb82 */ /* 0x000ea20000000a00 */
[----:B------:R-:W-:Y:S02]  /*03f0*/  @!UP2 UIADD3 UR5, UPT, UPT, UR5, -UR13, URZ ;  /* 0x8000000d0505a290 */ /* 0x000fe4000fffe0ff */
[----:B------:R-:W-:Y:S02]  /*0400*/  @!UP2 UIADD3 UR7, UPT, UPT, UR7, 0x1, URZ ;  /* 0x000000010707a890 */ /* 0x000fe4000fffe0ff */
[----:B------:R-:W-:Y:S02]  /*0410*/  UIADD3 UR6, UPT, UPT, UR5, -UR13, URZ ;  /* 0x8000000d05067290 */ /* 0x000fe4000fffe0ff */
[----:B------:R-:W-:Y:S01]  /*0420*/  UISETP.GT.U32.AND UP3, UPT, UR13, UR5, UPT ;  /* 0x000000050d00728c */ /* 0x000fe2000bf64070 */
[----:B0-----:R-:W-:Y:S01]  /*0430*/  @!P3 IMAD R8, R9, R20, RZ ;  /* 0x000000140908b224 */ /* 0x001fe200078e02ff */
[----:B------:R-:W-:Y:S01]  /*0440*/  UISETP.GE.U32.AND UP1, UPT, UR5, UR13, UPT ;  /* 0x0000000d0500728c */ /* 0x000fe2000bf26070 */
[----:B------:R-:W0:Y:S01]  /*0450*/  @!P4 LDC.64 R24, c[0x0][0x3f8] ;  /* 0x0000fe00ff18cb82 */ /* 0x000e220000000a00 */
[----:B------:R-:W-:Y:S01]  /*0460*/  USEL UR5, UR6, UR5, !UP3 ;  /* 0x0000000506057287 */ /* 0x000fe2000d800000 */
[----:B------:R-:W-:-:S03]  /*0470*/  @!P3 IMAD R21, R4, R21, R8 ;  /* 0x000000150415b224 */ /* 0x000fc600078e0208 */
[----:B------:R-:W-:-:S03]  /*0480*/  @!UP4 UIADD3 UR5, UPT, UPT, -UR5, URZ, URZ ;  /* 0x000000ff0505c290 */ /* 0x000fc6000fffe1ff */
[----:B------:R-:W3:Y:S01]  /*0490*/  @!P4 LDC.64 R122, c[0x0][0x3a0] ;  /* 0x0000e800ff7acb82 */ /* 0x000ee20000000a00 */
[----:B------:R-:W-:Y:S02]  /*04a0*/  USEL UR13, UR9, UR5, !UP0 ;  /* 0x00000005090d7287 */ /* 0x000fe4000c000000 */
[----:B------:R-:W-:Y:S02]  /*04b0*/  @UP1 UIADD3 UR7, UPT, UPT, UR7, 0x1, URZ ;  /* 0x0000000107071890 */ /* 0x000fe4000fffe0ff */
[----:B------:R-:W-:Y:S02]  /*04c0*/  USHF.L.U32 UR5, UR13, 0x7, URZ ;  /* 0x000000070d057899 */ /* 0x000fe400080006ff */
[----:B------:R-:W-:Y:S01]  /*04d0*/  @!UP5 UIADD3 UR7, UPT, UPT, -UR7, URZ, URZ ;  /* 0x000000ff0707d290 */ /* 0x000fe2000fffe1ff */
[----:B------:R-:W4:Y:S01]  /*04e0*/  @!P4 LDC.64 R26, c[0x0][0x398] ;  /* 0x0000e600ff1acb82 */ /* 0x000f220000000a00 */
[----:B------:R-:W-:Y:S02]  /*04f0*/  USHF.R.S32.HI UR6, URZ, 0x1f, UR5 ;  /* 0x0000001fff067899 */ /* 0x000fe40008011405 */
[----:B------:R-:W-:Y:S01]  /*0500*/  USEL UR7, UR9, UR7, !UP0 ;  /* 0x0000000709077287 */ /* 0x000fe2000c000000 */
[----:B------:R-:W-:Y:S01]  /*0510*/  LOP3.LUT R6, R5, UR5, RZ, 0xfc, !PT ;  /* 0x0000000505067c12 */ /* 0x000fe2000f8efcff */
[----:B------:R-:W-:Y:S01]  /*0520*/  STL.S16 [R1+0x296], RZ ;  /* 0x000296ff01007387 */ /* 0x000fe20000100600 */
[C---:B------:R-:W-:Y:S01]  /*0530*/  IADD3 R5, PT, PT, R4.reuse, 0x10, RZ ;  /* 0x0000001004057810 */ /* 0x040fe20007ffe0ff */
[----:B------:R-:W-:Y:S01]  /*0540*/  USHF.R.S32.HI UR5, URZ, 0x1f, UR7 ;  /* 0x0000001fff057899 */ /* 0x000fe20008011407 */
[----:B------:R-:W-:Y:S01]  /*0550*/  MOV R7, UR6 ;  /* 0x0000000600077c02 */ /* 0x000fe20008000f00 */
[----:B0-----:R-:W-:Y:S01]  /*0560*/  @!P4 IMAD R12, R17, R24, RZ ;  /* 0x00000018110cc224 */ /* 0x001fe200078e02ff */
[----:B------:R-:W-:Y:S01]  /*0570*/  ISETP.GE.U32.AND P0, PT, R5, UR16, PT ;  /* 0x0000001005007c0c */ /* 0x000fe2000bf06070 */
[----:B------:R-:W-:Y:S01]  /*0580*/  UIMAD UR5, UR5, UR18, URZ ;  /* 0x00000012050572a4 */ /* 0x000fe2000f8e02ff */
[----:B------:R-:W-:Y:S01]  /*0590*/  SHF.R.S32.HI R19, RZ, 0x1f, R5 ;  /* 0x0000001fff137819 */ /* 0x000fe20000011405 */
[----:B------:R-:W-:Y:S01]  /*05a0*/  IMAD.WIDE.U32 R6, R11, UR7, R6 ;  /* 0x000000070b067c25 */ /* 0x000fe2000f8e0006 */
[C---:B------:R-:W-:Y:S01]  /*05b0*/  IADD3 R17, PT, PT, R4.reuse, 0x20, RZ ;  /* 0x0000002004117810 */ /* 0x040fe20007ffe0ff */
[----:B------:R-:W-:Y:S01]  /*05c0*/  UIMAD UR5, UR7, UR19, UR5 ;  /* 0x00000013070572a4 */ /* 0x000fe2000f8e0205 */
[----:B------:R-:W-:Y:S01]  /*05d0*/  ISETP.GE.AND.EX P1, PT, R19, UR17, PT, P0 ;  /* 0x0000001113007c0c */ /* 0x000fe2000bf26300 */
[----:B------:R-:W-:Y:S01]  /*05e0*/  @!P4 IMAD R25, R13, R25, R12 ;  /* 0x000000190d19c224 */ /* 0x000fe200078e020c */
[----:B------:R-:W-:Y:S01]  /*05f0*/  @!P3 MOV R8, R6 ;  /* 0x000000060008b202 */ /* 0x000fe20000000f00 */
[----:B------:R-:W-:Y:S01]  /*0600*/  STL.S16 [R1+0x28a], RZ ;  /* 0x00028aff01007387 */ /* 0x000fe20000100600 */
[----:B------:R-:W-:Y:S01]  /*0610*/  ISETP.GE.U32.AND P0, PT, R15, UR16, PT ;  /* 0x000000100f007c0c */ /* 0x000fe2000bf06070 */
[----:B------:R-:W0:Y:S01]  /*0620*/  LDCU.U8 UR9, c[0x0][0x414] ;  /* 0x00008280ff0977ac */ /* 0x000e220008000000 */
[----:B------:R-:W-:Y:S01]  /*0630*/  IADD3 R9, PT, PT, R7, UR5, RZ ;  /* 0x0000000507097c10 */ /* 0x000fe2000fffe0ff */
[----:B------:R-:W-:Y:S01]  /*0640*/  STL [R1+0x374], R6 ;  /* 0x0003740601007387 */ /* 0x000fe20000100800 */
[----:B------:R-:W0:Y:S01]  /*0650*/  LDCU.64 UR6, c[0x0][0x3b8] ;  /* 0x00007700ff0677ac */ /* 0x000e220008000a00 */
[----:B------:R-:W-:-:S04]  /*0660*/  @!P3 IMAD.WIDE.U32 R10, R4, R20, R8 ;  /* 0x00000014040ab225 */ /* 0x000fc800078e0008 */
[----:B------:R-:W3:Y:S01]  /*0670*/  @!P1 LDC.64 R28, c[0x0][0x3f8] ;  /* 0x0000fe00ff1c9b82 */ /* 0x000ee20000000a00 */
[----:B------:R-:W-:Y:S02]  /*0680*/  @P1 LOP3.LUT R2, R2, 0x400000, RZ, 0xfc, !PT ;  /* 0x0040000002021812 */ /* 0x000fe400078efcff */
[----:B------:R-:W-:Y:S02]  /*0690*/  @!P3 IADD3 R11, PT, PT, R11, R21, RZ ;  /* 0x000000150b0bb210 */ /* 0x000fe40007ffe0ff */
[----:B------:R-:W-:Y:S02]  /*06a0*/  SHF.R.S32.HI R21, RZ, 0x1f, R15 ;  /* 0x0000001fff157819 */ /* 0x000fe4000001140f */
[C---:B------:R-:W-:Y:S02]  /*06b0*/  @!P3 SHF.L.U32 R119, R10.reuse, 0x1, RZ ;  /* 0x000000010a77b819 */ /* 0x040fe400000006ff */
[----:B------:R-:W-:Y:S02]  /*06c0*/  ISETP.GE.AND.EX P6, PT, R21, UR17, PT, P0 ;  /* 0x0000001115007c0c */ /* 0x000fe4000bfc6300 */
[----:B------:R-:W-:-:S02]  /*06d0*/  @!P3 SHF.L.U64.HI R10, R10, 0x1, R11 ;  /* 0x000000010a0ab819 */ /* 0x000fc4000001020b */
[C---:B-1----:R-:W-:Y:S02]  /*06e0*/  @!P3 IADD3 R116, P1, PT, R119.reuse, R116, RZ ;  /* 0x000000747774b210 */ /* 0x042fe40007f3e0ff */
[----:B--2---:R-:W-:Y:S02]  /*06f0*/  @!P3 IADD3 R118, P2, PT, R119, R22, RZ ;  /* 0x000000167776b210 */ /* 0x004fe40007f5e0ff */
[C---:B------:R-:W-:Y:S02]  /*0700*/  @!P3 IADD3.X R117, PT, PT, R10.reuse, R117, RZ, P1, !PT ;  /* 0x000000750a75b210 */ /* 0x040fe40000ffe4ff */
[----:B------:R-:W-:Y:S02]  /*0710*/  @!P3 IADD3.X R119, PT, PT, R10, R23, RZ, P2, !PT ;  /* 0x000000170a77b210 */ /* 0x000fe400017fe4ff */
[----:B------:R-:W-:Y:S01]  /*0720*/  LOP3.LUT P2, RZ, R2, 0x400000, RZ, 0xc0, !PT ;  /* 0x0040000002ff7812 */ /* 0x000fe2000784c0ff */
[----:B------:R-:W1:Y:S01]  /*0730*/  @!P6 LDC.64 R36, c[0x0][0x3f8] ;  /* 0x0000fe00ff24eb82 */ /* 0x000e620000000a00 */
[----:B------:R-:W-:Y:S01]  /*0740*/  @!P4 MOV R10, R6 ;  /* 0x00000006000ac202 */ /* 0x000fe20000000f00 */
[----:B------:R-:W-:Y:S01]  /*0750*/  STL.64 [R1+0x548], R116 ;  /* 0x0005487401007387 */ /* 0x000fe20000100a00 */
[----:B------:R-:W-:-:S02]  /*0760*/  @!P4 MOV R11, R9 ;  /* 0x00000009000bc202 */ /* 0x000fc40000000f00 */
[----:B------:R-:W-:Y:S01]  /*0770*/  ISETP.GE.U32.AND P0, PT, R17, UR16, PT ;  /* 0x0000001011007c0c */ /* 0x000fe2000bf06070 */
[----:B------:R-:W-:Y:S01]  /*0780*/  STL [R1+0x544], R119 ;  /* 0x0005447701007387 */ /* 0x000fe20000100800 */
[----:B------:R-:W-:Y:S01]  /*0790*/  SHF.R.S32.HI R23, RZ, 0x1f, R17 ;  /* 0x0000001fff177819 */ /* 0x000fe20000011411 */
[----:B------:R-:W-:Y:S01]  /*07a0*/  @!P4 IMAD.WIDE.U32 R10, R13, R24, R10 ;  /* 0x000000180d0ac225 */ /* 0x000fe200078e000a */
[----:B------:R-:W-:Y:S02]  /*07b0*/  IADD3 R13, PT, PT, R4, 0x28, RZ ;  /* 0x00000028040d7810 */ /* 0x000fe40007ffe0ff */
[----:B------:R-:W-:Y:S01]  /*07c0*/  ISETP.GE.AND.EX P5, PT, R23, UR17, PT, P0 ;  /* 0x0000001117007c0c */ /* 0x000fe2000bfa6300 */
[----:B------:R-:W2:Y:S01]  /*07d0*/  @!P2 LDC.64 R32, c[0x0][0x3a0] ;  /* 0x0000e800ff20ab82 */ /* 0x000ea20000000a00 */
[----:B------:R-:W-:Y:S01]  /*07e0*/  @!P4 IADD3 R11, PT, PT, R11, R25, RZ ;  /* 0x000000190b0bc210 */ /* 0x000fe20007ffe0ff */
[----:B---3--:R-:W-:Y:S01]  /*07f0*/  @!P2 IMAD R14, R19, R28, RZ ;  /* 0x0000001c130ea224 */ /* 0x008fe200078e02ff */
[----:B------:R-:W-:-:S02]  /*0800*/  @!P4 SHF.L.U32 R121, R10, 0x1, RZ ;  /* 0x000000010a79c819 */ /* 0x000fc400000006ff */
[----:B------:R-:W-:Y:S01]  /*0810*/  @!P4 SHF.L.U64.HI R12, R10, 0x1, R11 ;  /* 0x000000010a0cc819 */ /* 0x000fe2000001020b */
[----:B------:R-:W-:Y:S01]  /*0820*/  @!P2 IMAD R19, R5, R29, R14 ;  /* 0x0000001d0513a224 */ /* 0x000fe200078e020e */
[----:B------:R-:W-:Y:S01]  /*0830*/  @!P2 MOV R10, R6 ;  /* 0x00000006000aa202 */ /* 0x000fe20000000f00 */
[----:B------:R-:W3:Y:S01]  /*0840*/  @!P2 LDC.64 R34, c[0x0][0x398] ;  /* 0x0000e600ff22ab82 */ /* 0x000ee20000000a00 */
[----:B------:R-:W-:Y:S02]  /*0850*/  @!P2 MOV R11, R9 ;  /* 0x00000009000ba202 */ /* 0x000fe40000000f00 */
[----:B------:R-:W-:Y:S02]  /*0860*/  @!P4 IADD3 R122, P0, PT, R121, R122, RZ ;  /* 0x0000007a797ac210 */ /* 0x000fe40007f1e0ff */
[----:B------:R-:W-:Y:S01]  /*0870*/  ISETP.GE.U32.AND P1, PT, R13, UR16, PT ;  /* 0x000000100d007c0c */ /* 0x000fe2000bf26070 */
[----:B------:R-:W-:Y:S01]  /*0880*/  @!P2 IMAD.WIDE.U32 R10, R5, R28, R10 ;  /* 0x0000001c050aa225 */ /* 0x000fe200078e000a */
[----:B------:R-:W-:Y:S01]  /*0890*/  @!P4 IADD3.X R123, PT, PT, R12, R123, RZ, P0, !PT ;  /* 0x0000007b0c7bc210 */ /* 0x000fe200007fe4ff */
[----:B------:R-:W0:Y:S01]  /*08a0*/  @!P5 LDC.64 R38, c[0x0][0x3f8] ;  /* 0x0000fe00ff26db82 */ /* 0x000e220000000a00 */
[----:B----4-:R-:W-:-:S02]  /*08b0*/  @!P4 IADD3 R120, P0, PT, R121, R26, RZ ;  /* 0x0000001a7978c210 */ /* 0x010fc40007f1e0ff */
[----:B------:R-:W-:Y:S02]  /*08c0*/  SHF.R.S32.HI R25, RZ, 0x1f, R13 ;  /* 0x0000001fff197819 */ /* 0x000fe4000001140d */
[----:B------:R-:W-:Y:S02]  /*08d0*/  @!P2 IADD3 R5, PT, PT, R11, R19, RZ ;  /* 0x000000130b05a210 */ /* 0x000fe40007ffe0ff */
[----:B------:R-:W-:Y:S01]  /*08e0*/  @!P4 IADD3.X R121, PT, PT, R12, R27, RZ, P0, !PT ;  /* 0x0000001b0c79c210 */ /* 0x000fe200007fe4ff */
[----:B------:R-:W4:Y:S01]  /*08f0*/  @!P6 LDC.64 R28, c[0x0][0x3a0] ;  /* 0x0000e800ff1ceb82 */ /* 0x000f220000000a00 */
[----:B------:R-:W-:Y:S02]  /*0900*/  ISETP.GE.AND.EX P3, PT, R25, UR17, PT, P1 ;  /* 0x0000001119007c0c */ /* 0x000fe4000bf66310 */
[C---:B------:R-:W-:Y:S02]  /*0910*/  @!P2 SHF.L.U32 R31, R10.reuse, 0x1, RZ ;  /* 0x000000010a1fa819 */ /* 0x040fe400000006ff */
[----:B------:R-:W-:Y:S01]  /*0920*/  @!P2 SHF.L.U64.HI R12, R10, 0x1, R5 ;  /* 0x000000010a0ca819 */ /* 0x000fe20000010205 */
[----:B-1----:R-:W-:Y:S01]  /*0930*/  @!P6 IMAD R10, R21, R36, RZ ;  /* 0x00000024150ae224 */ /* 0x002fe200078e02ff */
[----:B------:R-:W-:Y:S01]  /*0940*/  @!P6 MOV R11, R9 ;  /* 0x00000009000be202 */ /* 0x000fe20000000f00 */
[----:B------:R-:W1:Y:S01]  /*0950*/  @!P6 LDC.64 R26, c[0x0][0x398] ;  /* 0x0000e600ff1aeb82 */ /* 0x000e620000000a00 */
[----:B--2---:R-:W-:Y:S01]  /*0960*/  @!P2 IADD3 R18, P0, PT, R31, R32, RZ ;  /* 0x000000201f12a210 */ /* 0x004fe20007f1e0ff */
[----:B------:R-:W-:Y:S01]  /*0970*/  @!P6 IMAD R5, R15, R37, R10 ;  /* 0x000000250f05e224 */ /* 0x000fe200078e020a */
[----:B------:R-:W-:-:S02]  /*0980*/  @!P6 MOV R10, R6 ;  /* 0x00000006000ae202 */ /* 0x000fc40000000f00 */
[----:B------:R-:W-:Y:S02]  /*0990*/  @!P2 IADD3.X R19, PT, PT, R12, R33, RZ, P0, !PT ;  /* 0x000000210c13a210 */ /* 0x000fe400007fe4ff */
[----:B---3--:R-:W-:Y:S01]  /*09a0*/  @!P2 IADD3 R30, P0, PT, R31, R34, RZ ;  /* 0x000000221f1ea210 */ /* 0x008fe20007f1e0ff */
[----:B------:R-:W-:Y:S01]  /*09b0*/  @!P6 IMAD.WIDE.U32 R10, R15, R36, R10 ;  /* 0x000000240f0ae225 */ /* 0x000fe200078e000a */
[----:B------:R-:W2:Y:S01]  /*09c0*/  @!P3 LDC.64 R32, c[0x0][0x3f8] ;  /* 0x0000fe00ff20bb82 */ /* 0x000ea20000000a00 */
[----:B------:R-:W-:Y:S01]  /*09d0*/  LOP3.LUT R2, R2, 0xffdfffff, RZ, 0xc0, !PT ;  /* 0xffdfffff02027812 */ /* 0x000fe200078ec0ff */
[----:B------:R-:W-:Y:S01]  /*09e0*/  STL [R1+0x540], R19 ;  /* 0x0005401301007387 */ /* 0x000fe20000100800 */
[----:B------:R-:W-:Y:S01]  /*09f0*/  @!P2 IADD3.X R31, PT, PT, R12, R35, RZ, P0, !PT ;  /* 0x000000230c1fa210 */ /* 0x000fe200007fe4ff */
[----:B0-----:R-:W-:Y:S01]  /*0a00*/  @!P5 IMAD R14, R23, R38, RZ ;  /* 0x00000026170ed224 */ /* 0x001fe200078e02ff */
[----:B------:R-:W-:Y:S02]  /*0a10*/  @!P6 IADD3 R5, PT, PT, R11, R5, RZ ;  /* 0x000000050b05e210 */ /* 0x000fe40007ffe0ff */
[C---:B------:R-:W-:Y:S01]  /*0a20*/  @!P6 SHF.L.U32 R125, R10.reuse, 0x1, RZ ;  /* 0x000000010a7de819 */ /* 0x040fe200000006ff */
[----:B------:R-:W0:Y:S01]  /*0a30*/  @!P5 LDC.64 R20, c[0x0][0x3a0] ;  /* 0x0000e800ff14db82 */ /* 0x000e220000000a00 */
[----:B------:R-:W-:Y:S01]  /*0a40*/  @!P6 SHF.L.U64.HI R12, R10, 0x1, R5 ;  /* 0x000000010a0ce819 */ /* 0x000fe20000010205 */
[----:B------:R-:W-:Y:S01]  /*0a50*/  @!P5 IMAD R5, R17, R39, R14 ;  /* 0x000000271105d224 */ /* 0x000fe200078e020e */
[----:B------:R-:W-:-:S02]  /*0a60*/  @!P5 MOV R10, R6 ;  /* 0x00000006000ad202 */ /* 0x000fc40000000f00 */
[----:B------:R-:W-:Y:S02]  /*0a70*/  @!P5 MOV R11, R9 ;  /* 0x00000009000bd202 */ /* 0x000fe40000000f00 */
[----:B----4-:R-:W-:Y:S01]  /*0a80*/  @!P6 IADD3 R40, P0, PT, R125, R28, RZ ;  /* 0x0000001c7d28e210 */ /* 0x010fe20007f1e0ff */
[----:B------:R-:W3:Y:S01]  /*0a90*/  @!P5 LDC.64 R22, c[0x0][0x398] ;  /* 0x0000e600ff16db82 */ /* 0x000ee20000000a00 */
[----:B------:R-:W-:Y:S01]  /*0aa0*/  @P6 LOP3.LUT R2, R2, 0x200000, RZ, 0xfc, !PT ;  /* 0x0020000002026812 */ /* 0x000fe200078efcff */
[----:B------:R-:W-:Y:S01]  /*0ab0*/  @!P5 IMAD.WIDE.U32 R10, R17, R38, R10 ;  /* 0x00000026110ad225 */ /* 0x000fe200078e000a */
[C---:B------:R-:W-:Y:S02]  /*0ac0*/  @!P6 IADD3.X R41, PT, PT, R12.reuse, R29, RZ, P0, !PT ;  /* 0x0000001d0c29e210 */ /* 0x040fe400007fe4ff */
[----:B-1----:R-:W-:Y:S02]  /*0ad0*/  @!P6 IADD3 R124, P0, PT, R125, R26, RZ ;  /* 0x0000001a7d7ce210 */ /* 0x002fe40007f1e0ff */
[----:B------:R-:W-:Y:S01]  /*0ae0*/  @!P5 IADD3 R5, PT, PT, R11, R5, RZ ;  /* 0x000000050b05d210 */ /* 0x000fe20007ffe0ff */
[----:B------:R-:W1:Y:S01]  /*0af0*/  @!P3 LDC.64 R34, c[0x0][0x3a0] ;  /* 0x0000e800ff22bb82 */ /* 0x000e620000000a00 */
[----:B------:R4:W-:Y:S01]  /*0b00*/  @!P6 STL.64 [R1+0x210], R40 ;  /* 0x000210280100e387 */ /* 0x0009e20000100a00 */
[----:B------:R-:W-:Y:S01]  /*0b10*/  @!P6 IADD3.X R125, PT, PT, R12, R27, RZ, P0, !PT ;  /* 0x0000001b0c7de210 */ /* 0x000fe200007fe4ff */
[----:B--2---:R-:W-:Y:S01]  /*0b20*/  @!P3 IMAD R14, R25, R32, RZ ;  /* 0x00000020190eb224 */ /* 0x004fe200078e02ff */
[----:B------:R-:W-:-:S02]  /*0b30*/  @!P5 SHF.L.U64.HI R12, R10, 0x1, R5 ;  /* 0x000000010a0cd819 */ /* 0x000fc40000010205 */
[----:B------:R-:W-:Y:S01]  /*0b40*/  @!P3 MOV R11, R9 ;  /* 0x00000009000bb202 */ /* 0x000fe20000000f00 */
[----:B------:R-:W-:Y:S01]  /*0b50*/  @!P3 IMAD R5, R13, R33, R14 ;  /* 0x000000210d05b224 */ /* 0x000fe200078e020e */
[----:B------:R-:W2:Y:S01]  /*0b60*/  @!P3 LDC.64 R16, c[0x0][0x398] ;  /* 0x0000e600ff10bb82 */ /* 0x000ea20000000a00 */
[----:B------:R-:W-:Y:S02]  /*0b70*/  LOP3.LUT R2, R2, 0xffefffff, RZ, 0xc0, !PT ;  /* 0xffefffff02027812 */ /* 0x000fe400078ec0ff */
[----:B------:R-:W-:Y:S02]  /*0b80*/  IADD3 R24, PT, PT, R4, 0xf8, RZ ;  /* 0x000000f804187810 */ /* 0x000fe40007ffe0ff */
[----:B----4-:R-:W-:Y:S02]  /*0b90*/  @!P5 SHF.L.U32 R41, R10, 0x1, RZ ;  /* 0x000000010a29d819 */ /* 0x010fe400000006ff */
[----:B------:R-:W-:Y:S02]  /*0ba0*/  @!P3 MOV R10, R6 ;  /* 0x00000006000ab202 */ /* 0x000fe40000000f00 */
[----:B0-----:R-:W-:-:S02]  /*0bb0*/  @!P5 IADD3 R26, P0, PT, R41, R20, RZ ;  /* 0x00000014291ad210 */ /* 0x001fc40007f1e0ff */
[----:B------:R-:W-:Y:S01]  /*0bc0*/  @P5 LOP3.LUT R2, R2, 0x100000, RZ, 0xfc, !PT ;  /* 0x0010000002025812 */ /* 0x000fe200078efcff */
[----:B------:R-:W-:Y:S01]  /*0bd0*/  @!P3 IMAD.WIDE.U32 R10, R13, R32, R10 ;  /* 0x000000200d0ab225 */ /* 0x000fe200078e000a */
[----:B------:R-:W-:Y:S02]  /*0be0*/  @!P5 IADD3.X R27, PT, PT, R12, R21, RZ, P0, !PT ;  /* 0x000000150c1bd210 */ /* 0x000fe400007fe4ff */
[----:B---3--:R-:W-:Y:S02]  /*0bf0*/  @!P5 IADD3 R40, P0, PT, R41, R22, RZ ;  /* 0x000000162928d210 */ /* 0x008fe40007f1e0ff */
[----:B------:R-:W-:Y:S02]  /*0c00*/  @!P3 IADD3 R11, PT, PT, R11, R5, RZ ;  /* 0x000000050b0bb210 */ /* 0x000fe40007ffe0ff */
[----:B------:R-:W-:Y:S02]  /*0c10*/  @!P3 SHF.L.U32 R5, R10, 0x1, RZ ;  /* 0x000000010a05b819 */ /* 0x000fe400000006ff */
[----:B------:R-:W-:-:S02]  /*0c20*/  @!P5 IADD3.X R41, PT, PT, R12, R23, RZ, P0, !PT ;  /* 0x000000170c29d210 */ /* 0x000fc400007fe4ff */
[----:B------:R-:W-:Y:S02]  /*0c30*/  @!P3 SHF.L.U64.HI R10, R10, 0x1, R11 ;  /* 0x000000010a0ab819 */ /* 0x000fe4000001020b */
[C---:B-1----:R-:W-:Y:S02]  /*0c40*/  @!P3 IADD3 R36, P0, PT, R5.reuse, R34, RZ ;  /* 0x000000220524b210 */ /* 0x042fe40007f1e0ff */
[----:B------:R-:W-:Y:S02]  /*0c50*/  LOP3.LUT R2, R2, 0xfff7ffff, RZ, 0xc0, !PT ;  /* 0xfff7ffff02027812 */ /* 0x000fe400078ec0ff */
[----:B------:R-:W-:Y:S02]  /*0c60*/  @!P3 IADD3.X R37, PT, PT, R10, R35, RZ, P0, !PT ;  /* 0x000000230a25b210 */ /* 0x000fe400007fe4ff */
[----:B--2---:R-:W-:Y:S02]  /*0c70*/  @!P3 IADD3 R12, P0, PT, R5, R16, RZ ;  /* 0x00000010050cb210 */ /* 0x004fe40007f1e0ff */
[----:B------:R-:W-:Y:S01]  /*0c80*/  IADD3 R5, PT, PT, R4, 0x30, RZ ;  /* 0x0000003004057810 */ /* 0x000fe20007ffe0ff */
[----:B------:R-:W-:Y:S01]  /*0c90*/  @!P3 STL.64 [R1+0x228], R36 ;  /* 0x000228240100b387 */ /* 0x000fe20000100a00 */
[----:B------:R-:W-:-:S02]  /*0ca0*/  @!P3 IADD3.X R13, PT, PT, R10, R17, RZ, P0, !PT ;  /* 0x000000110a0db210 */ /* 0x000fc400007fe4ff */
[----:B------:R-:W-:Y:S02]  /*0cb0*/  ISETP.GE.U32.AND P0, PT, R5, UR16, PT ;  /* 0x0000001005007c0c */ /* 0x000fe4000bf06070 */
[----:B------:R-:W-:Y:S01]  /*0cc0*/  SHF.R.S32.HI R11, RZ, 0x1f, R5 ;  /* 0x0000001fff0b7819 */ /* 0x000fe20000011405 */
[----:B------:R0:W-:Y:S01]  /*0cd0*/  @!P3 STL.64 [R1+0x218], R12 ;  /* 0x0002180c0100b387 */ /* 0x0001e20000100a00 */
[----:B------:R-:W-:Y:S02]  /*0ce0*/  @P3 LOP3.LUT R2, R2, 0x80000, RZ, 0xfc, !PT ;  /* 0x0008000002023812 */ /* 0x000fe400078efcff */
[----:B------:R-:W-:Y:S02]  /*0cf0*/  ISETP.GE.AND.EX P1, PT, R11, UR17, PT, P0 ;  /* 0x000000110b007c0c */ /* 0x000fe4000bf26300 */
[----:B------:R-:W-:Y:S02]  /*0d00*/  LOP3.LUT R2, R2, 0xfffbffff, RZ, 0xc0, !PT ;  /* 0xfffbffff02027812 */ /* 0x000fe400078ec0ff */
[----:B------:R-:W-:-:S09]  /*0d10*/  IADD3 R19, PT, PT, R4, 0x108, RZ ;  /* 0x0000010804137810 */ /* 0x000fd20007ffe0ff */
[----:B0-----:R-:W0:Y:S01]  /*0d20*/  @!P1 LDC.64 R12, c[0x0][0x3f8] ;  /* 0x0000fe00ff0c9b82 */ /* 0x001e220000000a00 */
        /* <DEDUP_REMOVED lines=12> */
[----:B-1----:R-:W-:Y:S02]  /*0df0*/  @!P1 IADD3 R36, P0, PT, R49, R36, RZ ;  /* 0x0000002431249210 */ /* 0x002fe40007f1e0ff */
[----:B------:R-:W-:Y:S02]  /*0e00*/  IADD3 R5, PT, PT, R4, 0x38, RZ ;  /* 0x0000003804057810 */ /* 0x000fe40007ffe0ff */
[----:B------:R-:W-:-:S02]  /*0e10*/  @!P1 IADD3.X R37, PT, PT, R10, R37, RZ, P0, !PT ;  /* 0x000000250a259210 */ /* 0x000fc400007fe4ff */
[----:B------:R-:W-:Y:S02]  /*0e20*/  SHF.R.S32.HI R11, RZ, 0x1f, R5 ;  /* 0x0000001fff0b7819 */ /* 0x000fe40000011405 */
        /* <DEDUP_REMOVED lines=19> */
[----:B------:R-:W-:Y:S01]  /*0f60*/  @!P1 STL.64 [R1+0x238], R20 ;  /* 0x0002381401009387 */ /* 0x000fe20000100a00 */
        /* <DEDUP_REMOVED lines=21> */
[----:B------:R-:W-:Y:S02]  /*10c0*/  IADD3 R5, PT, PT, R4, 0x48, RZ ;  /* 0x0000004804057810 */ /* 0x000fe40007ffe0ff */
[----:B------:R-:W-:-:S02]  /*10d0*/  @!P1 IADD3.X R47, PT, PT, R10, R47, RZ, P0, !PT ;  /* 0x0000002f0a2f9210 */ /* 0x000fc400007fe4ff */
[----:B------:R-:W-:Y:S02]  /*10e0*/  SHF.R.S32.HI R11, RZ, 0x1f, R5 ;  /* 0x0000001fff0b7819 */ /* 0x000fe40000011405 */
[----:B-1----:R-:W-:-:S04]  /*10f0*/  @!P1 IADD3 R60, P0, PT, R61, R12, RZ ;  /* 0x0000000c3d3c9210 */ /* 0x002fc80007f1e0ff */
[----:B------:R-:W-:Y:S02]  /*1100*/  @!P1 IADD3.X R61, PT, PT, R10, R13, RZ, P0, !PT ;  /* 0x0000000d0a3d9210 */ /* 0x000fe400007fe4ff */
[----:B------:R-:W-:-:S04]  /*1110*/  ISETP.GE.U32.AND P0, PT, R5, UR16, PT ;  /* 0x0000001005007c0c */ /* 0x000fc8000bf06070 */
[----:B------:R-:W-:-:S13]  /*1120*/  ISETP.GE.AND.EX P5, PT, R11, UR17, PT, P0 ;  /* 0x000000110b007c0c */ /* 0x000fda000bfa6300 */
[----:B------:R-:W1:Y:S01]  /*1130*/  @!P5 LDC.64 R12, c[0x0][0x3f8] ;  /* 0x0000fe00ff0cdb82 */ /* 0x000e620000000a00 */
[----:B------:R-:W-:Y:S02]  /*1140*/  @P5 LOP3.LUT R2, R2, 0x8000, RZ, 0xfc, !PT ;  /* 0x0000800002025812 */ /* 0x000fe400078efcff */
[----:B------:R-:W-:Y:S02]  /*1150*/  @P5 LOP3.LUT R3, R3, 0x4, RZ, 0xfc, !PT ;  /* 0x0000000403035812 */ /* 0x000fe400078efcff */
[----:B------:R-:W-:Y:S02]  /*1160*/  LOP3.LUT R2, R2, 0xffffbfff, RZ, 0xc0, !PT ;  /* 0xffffbfff02027812 */ /* 0x000fe400078ec0ff */
[----:B------:R-:W-:Y:S01]  /*1170*/  LOP3.LUT R3, R3, 0xfffffffd, RZ, 0xc0, !PT ;  /* 0xfffffffd03037812 */ /* 0x000fe200078ec0ff */
[----:B------:R-:W0:Y:S01]  /*1180*/  @!P5 LDC.64 R14, c[0x0][0x3a0] ;  /* 0x0000e800ff0edb82 */ /* 0x000e220000000a00 */
        /* <DEDUP_REMOVED lines=41> */
[----:B------:R-:W-:-:S04]  /*1420*/  @P1 LOP3.LUT R2, R2, 0x2000, RZ, 0xfc, !PT ;  /* 0x0000200002021812 */ /* 0x000fc800078efcff */
[----:B------:R-:W-:-:S03]  /*1430*/  LOP3.LUT R2, R2, 0xffffefff, RZ, 0xc0, !PT ;  /* 0xffffefff02027812 */ /* 0x000fc600078ec0ff */
        /* <DEDUP_REMOVED lines=10> */
[----:B0-----:R-:W-:Y:S02]  /*14e0*/  @!P1 IADD3 R16, P0, PT, R67, R14, RZ ;  /* 0x0000000e43109210 */ /* 0x001fe40007f1e0ff */
[----:B------:R-:W-:Y:S02]  /*14f0*/  IADD3 R5, PT, PT, R4, 0x60, RZ ;  /* 0x0000006004057810 */ /* 0x000fe40007ffe0ff */
[----:B------:R-:W-:-:S02]  /*1500*/  @!P1 IADD3.X R17, PT, PT, R10, R15, RZ, P0, !PT ;  /* 0x0000000f0a119210 */ /* 0x000fc400007fe4ff */
[----:B------:R-:W-:-:S03]  /*1510*/  SHF.R.S32.HI R11, RZ, 0x1f, R5 ;  /* 0x0000001fff0b7819 */ /* 0x000fc60000011405 */
[----:B------:R0:W-:Y:S01]  /*1520*/  @!P1 STL.64 [R1+0x250], R16 ;  /* 0x0002501001009387 */ /* 0x0001e20000100a00 */
        /* <DEDUP_REMOVED lines=260> */
[----:B------:R-:W-:Y:S01]  /*2570*/  @P2 LOP3.LUT R2, R2, 0x1, RZ, 0xfc, !PT ;  /* 0x0000000102022812 */ /* 0x000fe200078efcff */
[----:B------:R-:W-:-:S03]  /*2580*/  HFMA2 R119, -RZ, RZ, 0, 0 ;  /* 0x00000000ff777431 */ /* 0x000fc600000001ff */
[----:B------:R-:W-:-:S03]  /*2590*/  LOP3.LUT P6, RZ, R2, 0x1000000, RZ, 0xc0, !PT ;  /* 0x0100000002ff7812 */ /* 0x000fc600078cc0ff */
        /* <DEDUP_REMOVED lines=24> */
[----:B0-----:R-:W-:Y:S01]  /*2720*/  @!P1 IMAD R17, R5, R13, R14 ;  /* 0x0000000d05119224 */ /* 0x001fe200078e020e */
[----:B------:R-:W-:-:S05]  /*2730*/  @!P1 MOV R14, R6 ;  /* 0x00000006000e9202 */ /* 0x000fca0000000f00 */
[----:B------:R-:W-:-:S05]  /*2740*/  @!P1 IMAD.WIDE.U32 R12, R5, R12, R14 ;  /* 0x0000000c050c9225 */ /* 0x000fca00078e000e */
[----:B------:R-:W-:Y:S02]  /*2750*/  @!P1 IADD3 R5, PT, PT, R13, R17, RZ ;  /* 0x000000110d059210 */ /* 0x000fe40007ffe0ff */
[C---:B------:R-:W-:Y:S02]  /*2760*/  @!P1 SHF.L.U32 R21, R12.reuse, 0x1, RZ ;  /* 0x000000010c159819 */ /* 0x040fe400000006ff */
[----:B------:R-:W-:Y:S02]  /*2770*/  @!P1 SHF.L.U64.HI R12, R12, 0x1, R5 ;  /* 0x000000010c0c9819 */ /* 0x000fe40000010205 */
[----:B--2---:R-:W-:Y:S02]  /*2780*/  @!P1 IADD3 R22, P0, PT, R21, R10, RZ ;  /* 0x0000000a15169210 */ /* 0x004fe40007f1e0ff */
[----:B------:R-:W-:Y:S02]  /*2790*/  IADD3 R5, PT, PT, R4, 0xd0, RZ ;  /* 0x000000d004057810 */ /* 0x000fe40007ffe0ff */
[----:B------:R-:W-:-:S02]  /*27a0*/  @!P1 IADD3.X R23, PT, PT, R12, R11, RZ, P0, !PT ;  /* 0x0000000b0c179210 */ /* 0x000fc400007fe4ff */
[----:B------:R-:W0:Y:S01]  /*27b0*/  @!P1 LDC.64 R10, c[0x0][0x398] ;  /* 0x0000e600ff0a9b82 */ /* 0x000e220000000a00 */
[----:B------:R-:W-:Y:S02]  /*27c0*/  SHF.R.S32.HI R13, RZ, 0x1f, R5 ;  /* 0x0000001fff0d7819 */ /* 0x000fe40000011405 */
[----:B------:R-:W-:Y:S01]  /*27d0*/  @!P1 STL.64 [R1+0x268], R22 ;  /* 0x0002681601009387 */ /* 0x000fe20000100a00 */
        /* <DEDUP_REMOVED lines=19> */
[----:B--2---:R-:W-:Y:S02]  /*2910*/  @!P1 IADD3 R44, P0, PT, R5, R44, RZ ;  /* 0x0000002c052c9210 */ /* 0x004fe40007f1e0ff */
[----:B------:R-:W-:Y:S02]  /*2920*/  IADD3 R5, PT, PT, R4, 0xd8, RZ ;  /* 0x000000d804057810 */ /* 0x000fe40007ffe0ff */
[----:B------:R-:W-:Y:S02]  /*2930*/  @!P1 IADD3.X R45, PT, PT, R12, R45, RZ, P0, !PT ;  /* 0x0000002d0c2d9210 */ /* 0x000fe400007fe4ff */
[----:B------:R-:W-:Y:S02]  /*2940*/  SHF.R.S32.HI R15, RZ, 0x1f, R5 ;  /* 0x0000001fff0f7819 */ /* 0x000fe40000011405 */
        /* <DEDUP_REMOVED lines=15> */
[----:B-1----:R-:W-:Y:S02]  /*2a40*/  @!P2 IADD3 R16, P0, PT, R12, R10, RZ ;  /* 0x0000000a0c10a210 */ /* 0x002fe40007f1e0ff */
[----:B------:R-:W-:Y:S02]  /*2a50*/  IADD3 R14, PT, PT, R4, 0xe8, RZ ;  /* 0x000000e8040e7810 */ /* 0x000fe40007ffe0ff */
[----:B------:R-:W-:-:S02]  /*2a60*/  @!P2 IADD3.X R17, PT, PT, R5, R11, RZ, P0, !PT ;  /* 0x0000000b0511a210 */ /* 0x000fc400007fe4ff */
[----:B--2---:R-:W-:-:S03]  /*2a70*/  @!P2 IADD3 R100, P0, PT, R12, R100, RZ ;  /* 0x000000640c64a210 */ /* 0x004fc60007f1e0ff */
[----:B------:R0:W-:Y:S01]  /*2a80*/  @!P2 STL.64 [R1+0x260], R16 ;  /* 0x000260100100a387 */ /* 0x0001e20000100a00 */
[----:B------:R-:W-:Y:S02]  /*2a90*/  @!P2 IADD3.X R101, PT, PT, R5, R101, RZ, P0, !PT ;  /* 0x000000650565a210 */ /* 0x000fe400007fe4ff */
[----:B------:R-:W-:-:S04]  /*2aa0*/  IADD3 R5, PT, PT, R4, 0xe0, RZ ;  /* 0x000000e004057810 */ /* 0x000fc80007ffe0ff */
[----:B------:R-:W-:Y:S02]  /*2ab0*/  SHF.R.S32.HI R12, RZ, 0x1f, R5 ;  /* 0x0000001fff0c7819 */ /* 0x000fe40000011405 */
[----:B------:R-:W-:Y:S02]  /*2ac0*/  ISETP.GE.U32.AND P0, PT, R5, UR16, PT ;  /* 0x0000001005007c0c */ /* 0x000fe4000bf06070 */
[----:B0-----:R-:W-:Y:S02]  /*2ad0*/  IADD3 R16, PT, PT, R4, 0xf0, RZ ;  /* 0x000000f004107810 */ /* 0x001fe40007ffe0ff */
[----:B------:R-:W-:-:S13]  /*2ae0*/  ISETP.GE.AND.EX P1, PT, R12, UR17, PT, P0 ;  /* 0x000000110c007c0c */ /* 0x000fda000bf26300 */
[----:B------:R-:W0:Y:S01]  /*2af0*/  @!P1 LDC.64 R10, c[0x0][0x3f8] ;  /* 0x0000fe00ff0a9b82 */ /* 0x000e220000000a00 */
[----:B------:R-:W-:Y:S02]  /*2b00*/  @!P1 MOV R13, R9 ;  /* 0x00000009000d9202 */ /* 0x000fe40000000f00 */
[----:B------:R-:W-:-:S04]  /*2b10*/  @P1 LOP3.LUT R0, R0, 0x10000000, RZ, 0xfc, !PT ;  /* 0x1000000000001812 */ /* 0x000fc800078efcff */
[----:B------:R-:W-:Y:S01]  /*2b20*/  LOP3.LUT R0, R0, 0xf7ffffff, RZ, 0xc0, !PT ;  /* 0xf7ffffff00007812 */ /* 0x000fe200078ec0ff */
[----:B------:R-:W1:Y:S08]  /*2b30*/  @!P1 LDC.64 R64, c[0x0][0x3a0] ;  /* 0x0000e800ff409b82 */ /* 0x000e700000000a00 */
[----:B------:R-:W2:Y:S01]  /*2b40*/  @!P1 LDC.64 R92, c[0x0][0x398] ;  /* 0x0000e600ff5c9b82 */ /* 0x000ea20000000a00 */
[----:B0-----:R-:W-:-:S04]  /*2b50*/  @!P1 IMAD R12, R12, R10, RZ ;  /* 0x0000000a0c0c9224 */ /* 0x001fc800078e02ff */
        /* <DEDUP_REMOVED lines=8> */
[----:B--2---:R-:W-:-:S04]  /*2be0*/  @!P1 IADD3 R92, P0, PT, R10, R92, RZ ;  /* 0x0000005c0a5c9210 */ /* 0x004fc80007f1e0ff */
        /* <DEDUP_REMOVED lines=18> */
[----:B------:R-:W-:Y:S02]  /*2d10*/  @!P1 IADD3.X R23, PT, PT, R5, R23, RZ, P0, !PT ;  /* 0x0000001705179210 */ /* 0x000fe400007fe4ff */
        /* <DEDUP_REMOVED lines=13> */
[----:B------:R-:W-:-:S05]  /*2df0*/  @!P1 IMAD R5, R16, R11, R5 ;  /* 0x0000000b10059224 */ /* 0x000fca00078e0205 */
[----:B------:R-:W-:Y:S02]  /*2e00*/  @!P1 IADD3 R10, PT, PT, R15, R5, RZ ;  /* 0x000000050f0a9210 */ /* 0x000fe40007ffe0ff */
[C---:B------:R-:W-:Y:S02]  /*2e10*/  @!P1 SHF.L.U32 R5, R14.reuse, 0x1, RZ ;  /* 0x000000010e059819 */ /* 0x040fe400000006ff */
[----:B------:R-:W-:Y:S02]  /*2e20*/  @!P1 SHF.L.U64.HI R14, R14, 0x1, R10 ;  /* 0x000000010e0e9819 */ /* 0x000fe4000001020a */
[----:B------:R-:W0:Y:S01]  /*2e30*/  @!P1 LDC.64 R10, c[0x0][0x398] ;  /* 0x0000e600ff0a9b82 */ /* 0x000e220000000a00 */
[----:B-1----:R-:W-:-:S04]  /*2e40*/  @!P1 IADD3 R52, P0, PT, R5, R52, RZ ;  /* 0x0000003405349210 */ /* 0x002fc80007f1e0ff */
[C---:B------:R-:W-:Y:S02]  /*2e50*/  @!P1 IADD3.X R53, PT, PT, R14.reuse, R53, RZ, P0, !PT ;  /* 0x000000350e359210 */ /* 0x040fe400007fe4ff */
[----:B0-----:R-:W-:Y:S02]  /*2e60*/  @!P1 IADD3 R10, P0, PT, R5, R10, RZ ;  /* 0x0000000a050a9210 */ /* 0x001fe40007f1e0ff */
[----:B------:R-:W-:Y:S02]  /*2e70*/  SHF.R.S32.HI R5, RZ, 0x1f, R24 ;  /* 0x0000001fff057819 */ /* 0x000fe40000011418 */
[----:B------:R-:W-:Y:S02]  /*2e80*/  @!P1 IADD3.X R11, PT, PT, R14, R11, RZ, P0, !PT ;  /* 0x0000000b0e0b9210 */ /* 0x000fe400007fe4ff */
[----:B------:R-:W-:-:S04]  /*2e90*/  ISETP.GE.U32.AND P0, PT, R24, UR16, PT ;  /* 0x0000001018007c0c */ /* 0x000fc8000bf06070 */
[----:B------:R-:W-:-:S13]  /*2ea0*/  ISETP.GE.AND.EX P3, PT, R5, UR17, PT, P0 ;  /* 0x0000001105007c0c */ /* 0x000fda000bf66300 */
[----:B------:R-:W0:Y:S01]  /*2eb0*/  @!P3 LDC.64 R14, c[0x0][0x3f8] ;  /* 0x0000fe00ff0ebb82 */ /* 0x000e220000000a00 */
[----:B------:R-:W-:Y:S02]  /*2ec0*/  @!P3 MOV R16, R6 ;  /* 0x000000060010b202 */ /* 0x000fe40000000f00 */
[----:B------:R-:W-:Y:S02]  /*2ed0*/  @!P3 MOV R17, R9 ;  /* 0x000000090011b202 */ /* 0x000fe40000000f00 */
[----:B------:R-:W-:-:S03]  /*2ee0*/  @P3 LOP3.LUT R0, R0, 0x2000000, RZ, 0xfc, !PT ;  /* 0x0200000000003812 */ /* 0x000fc600078efcff */
[----:B------:R-:W1:Y:S01]  /*2ef0*/  @!P3 LDC.64 R50, c[0x0][0x3a0] ;  /* 0x0000e800ff32bb82 */ /* 0x000e620000000a00 */
[----:B------:R-:W-:-:S07]  /*2f00*/  LOP3.LUT R0, R0, 0xfeffffff, RZ, 0xc0, !PT ;  /* 0xfeffffff00007812 */ /* 0x000fce00078ec0ff */
[----:B------:R-:W2:Y:S01]  /*2f10*/  @!P3 LDC.64 R88, c[0x0][0x398] ;  /* 0x0000e600ff58bb82 */ /* 0x000ea20000000a00 */
[-C--:B0-----:R-:W-:Y:S02]  /*2f20*/  @!P3 IMAD R5, R5, R14.reuse, RZ ;  /* 0x0000000e0505b224 */ /* 0x081fe400078e02ff */
[----:B------:R-:W-:-:S04]  /*2f30*/  @!P3 IMAD.WIDE.U32 R16, R24, R14, R16 ;  /* 0x0000000e1810b225 */ /* 0x000fc800078e0010 */
[----:B------:R-:W-:Y:S01]  /*2f40*/  @!P3 IMAD R5, R24, R15, R5 ;  /* 0x0000000f1805b224 */ /* 0x000fe200078e0205 */
[----:B------:R-:W-:-:S04]  /*2f50*/  IADD3 R24, PT, PT, R4, 0x100, RZ ;  /* 0x0000010004187810 */ /* 0x000fc80007ffe0ff */
[----:B------:R-:W-:Y:S02]  /*2f60*/  @!P3 IADD3 R14, PT, PT, R17, R5, RZ ;  /* 0x00000005110eb210 */ /* 0x000fe40007ffe0ff */
[C---:B------:R-:W-:Y:S02]  /*2f70*/  @!P3 SHF.L.U32 R5, R16.reuse, 0x1, RZ ;  /* 0x000000011005b819 */ /* 0x040fe400000006ff */
[----:B------:R-:W-:Y:S02]  /*2f80*/  @!P3 SHF.L.U64.HI R16, R16, 0x1, R14 ;  /* 0x000000011010b819 */ /* 0x000fe4000001020e */
[----:B-1----:R-:W-:-:S04]  /*2f90*/  @!P3 IADD3 R50, P0, PT, R5, R50, RZ ;  /* 0x000000320532b210 */ /* 0x002fc80007f1e0ff */
[C---:B------:R-:W-:Y:S02]  /*2fa0*/  @!P3 IADD3.X R51, PT, PT, R16.reuse, R51, RZ, P0, !PT ;  /* 0x000000331033b210 */ /* 0x040fe400007fe4ff */
[----:B--2---:R-:W-:Y:S02]  /*2fb0*/  @!P3 IADD3 R88, P0, PT, R5, R88, RZ ;  /* 0x000000580558b210 */ /* 0x004fe40007f1e0ff */
        /* <DEDUP_REMOVED lines=10> */
[----:B0-----:R-:W-:-:S04]  /*3060*/  @!P1 IMAD R5, R5, R14, RZ ;  /* 0x0000000e05059224 */ /* 0x001fc800078e02ff */
[C---:B------:R-:W-:Y:S02]  /*3070*/  @!P1 IMAD R5, R24.reuse, R15, R5 ;  /* 0x0000000f18059224 */ /* 0x040fe400078e0205 */
[----:B------:R-:W-:Y:S02]  /*3080*/  @!P1 IMAD.WIDE.U32 R14, R24, R14, R16 ;  /* 0x0000000e180e9225 */ /* 0x000fe400078e0010 */
[----:B------:R-:W0:Y:S03]  /*3090*/  @!P1 LDC.64 R24, c[0x0][0x398] ;  /* 0x0000e600ff189b82 */ /* 0x000e260000000a00 */
[----:B------:R-:W-:Y:S02]  /*30a0*/  @!P1 IADD3 R15, PT, PT, R15, R5, RZ ;  /* 0x000000050f0f9210 */ /* 0x000fe40007ffe0ff */
[C---:B------:R-:W-:Y:S02]  /*30b0*/  @!P1 SHF.L.U32 R5, R14.reuse, 0x1, RZ ;  /* 0x000000010e059819 */ /* 0x040fe400000006ff */
[----:B------:R-:W-:-:S02]  /*30c0*/  @!P1 SHF.L.U64.HI R14, R14, 0x1, R15 ;  /* 0x000000010e0e9819 */ /* 0x000fc4000001020f */
        /* <DEDUP_REMOVED lines=14> */
[----:B------:R-:W-:Y:S02]  /*31b0*/  @!P1 IMAD.WIDE.U32 R16, R19, R16, R116 ;  /* 0x0000001013109225 */ /* 0x000fe400078e0074 */
[----:B------:R-:W2:Y:S01]  /*31c0*/  LDL.LU.64 R116, [R1+0x548] ;  /* 0x0005480001747983 */ /* 0x000ea20000300a00 */
[----:B------:R-:W-:Y:S02]  /*31d0*/  LOP3.LUT P5, RZ, R2, 0x400000, RZ, 0xc0, !PT ;  /* 0x0040000002ff7812 */ /* 0x000fe400078ac0ff */
[----:B------:R-:W-:Y:S02]  /*31e0*/  @!P1 IADD3 R5, PT, PT, R17, R5, RZ ;  /* 0x0000000511059210 */ /* 0x000fe40007ffe0ff */
[C---:B------:R-:W-:Y:S02]  /*31f0*/  @!P1 SHF.L.U32 R19, R16.reuse, 0x1, RZ ;  /* 0x0000000110139819 */ /* 0x040fe400000006ff */
[----:B------:R-:W-:-:S02]  /*3200*/  @!P1 SHF.L.U64.HI R5, R16, 0x1, R5 ;  /* 0x0000000110059819 */ /* 0x000fc40000010205 */
[----:B------:R-:W0:Y:S01]  /*3210*/  @!P1 LDC.64 R16, c[0x0][0x398] ;  /* 0x0000e600ff109b82 */ /* 0x000e220000000a00 */
[----:B-1----:R-:W-:-:S04]  /*3220*/  @!P1 IADD3 R14, P0, PT, R19, R14, RZ ;  /* 0x0000000e130e9210 */ /* 0x002fc80007f1e0ff */
[----:B------:R-:W-:Y:S02]  /*3230*/  @!P1 IADD3.X R15, PT, PT, R5, R15, RZ, P0, !PT ;  /* 0x0000000f050f9210 */ /* 0x000fe400007fe4ff */
[----:B0-----:R-:W-:Y:S02]  /*3240*/  @!P1 IADD3 R16, P0, PT, R19, R16, RZ ;  /* 0x0000001013109210 */ /* 0x001fe40007f1e0ff */
[----:B------:R-:W-:Y:S02]  /*3250*/  IADD3 R19, PT, PT, R4, 0x110, RZ ;  /* 0x0000011004137810 */ /* 0x000fe40007ffe0ff */
[----:B------:R-:W-:Y:S02]  /*3260*/  @!P1 IADD3.X R17, PT, PT, R5, R17, RZ, P0, !PT ;  /* 0x0000001105119210 */ /* 0x000fe400007fe4ff */
[----:B------:R-:W-:Y:S02]  /*3270*/  SHF.R.S32.HI R5, RZ, 0x1f, R19 ;  /* 0x0000001fff057819 */ /* 0x000fe40000011413 */
[----:B------:R-:W-:-:S04]  /*3280*/  ISETP.GE.U32.AND P0, PT, R19, UR16, PT ;  /* 0x0000001013007c0c */ /* 0x000fc8000bf06070 */
[----:B------:R-:W-:Y:S01]  /*3290*/  ISETP.GE.AND.EX P1, PT, R5, UR17, PT, P0 ;  /* 0x0000001105007c0c */ /* 0x000fe2000bf26300 */
[----:B--2---:R-:W2:Y:S04]  /*32a0*/  @!P6 LDG.E R119, desc[UR10][R116.64] ;  /* 0x0000000a7477e981 */ /* 0x004ea8000c1e1900 */
[----:B--2---:R0:W-:Y:S04]  /*32b0*/  STL [R1+0x27c], R119 ;  /* 0x00027c7701007387 */ /* 0x0041e80000100800 */
[----:B0-----:R-:W2:Y:S01]  /*32c0*/  LDL.LU R119, [R1+0x544] ;  /* 0x0005440001777983 */ /* 0x001ea20000300800 */
[----:B------:R-:W-:-:S02]  /*32d0*/  MOV R117, RZ ;  /* 0x000000ff00757202 */ /* 0x000fc40000000f00 */
[----:B------:R-:W-:Y:S02]  /*32e0*/  LOP3.LUT R0, R0, 0xffbfffff, RZ, 0xc0, !PT ;  /* 0xffbfffff00007812 */ /* 0x000fe400078ec0ff */
[----:B------:R-:W-:Y:S02]  /*32f0*/  @!P1 MOV R116, R6 ;  /* 0x0000000600749202 */ /* 0x000fe40000000f00 */
[----:B------:R-:W-:Y:S01]  /*3300*/  @P1 LOP3.LUT R0, R0, 0x400000, RZ, 0xfc, !PT ;  /* 0x0040000000001812 */ /* 0x000fe200078efcff */
[----:B--2---:R0:W2:Y:S02]  /*3310*/  @!P6 LDG.E R117, desc[UR10][R118.64] ;  /* 0x0000000a7675e981 */ /* 0x0040a4000c1e1900 */
[----:B0-----:R-:W0:Y:S02]  /*3320*/  @!P1 LDC.64 R118, c[0x0][0x3f8] ;  /* 0x0000fe00ff769b82 */ /* 0x001e240000000a00 */
[----:B0-----:R-:W-:-:S04]  /*3330*/  @!P1 IMAD R5, R5, R118, RZ ;  /* 0x0000007605059224 */ /* 0x001fc800078e02ff */
[----:B------:R-:W-:Y:S01]  /*3340*/  @!P1 IMAD R5, R19, R119, R5 ;  /* 0x0000007713059224 */ /* 0x000fe200078e0205 */
[----:B--2---:R0:W-:Y:S02]  /*3350*/  STL [R1+0x2fc], R117 ;  /* 0x0002fc7501007387 */ /* 0x0041e40000100800 */
[----:B0-----:R-:W-:-:S03]  /*3360*/  @!P1 MOV R117, R9 ;  /* 0x0000000900759202 */ /* 0x001fc60000000f00 */
[----:B------:R-:W-:-:S03]  /*3370*/  @!P1 IMAD.WIDE.U32 R118, R19, R118, R116 ;  /* 0x0000007613769225 */ /* 0x000fc600078e0074 */
[----:B------:R-:W0:Y:S02]  /*3380*/  @!P1 LDC.64 R116, c[0x0][0x3a0] ;  /* 0x0000e800ff749b82 */ /* 0x000e240000000a00 */
[----:B------:R-:W-:-:S04]  /*3390*/  @!P1 IADD3 R5, PT, PT, R119, R5, RZ ;  /* 0x0000000577059210 */ /* 0x000fc80007ffe0ff */
[C---:B------:R-:W-:Y:S02]  /*33a0*/  @!P1 SHF.L.U64.HI R19, R118.reuse, 0x1, R5 ;  /* 0x0000000176139819 */ /* 0x040fe40000010205 */
[----:B------:R-:W-:Y:S02]  /*33b0*/  @!P1 SHF.L.U32 R5, R118, 0x1, RZ ;  /* 0x0000000176059819 */ /* 0x000fe400000006ff */
[----:B------:R-:W1:Y:S02]  /*33c0*/  @!P1 LDC.64 R118, c[0x0][0x398] ;  /* 0x0000e600ff769b82 */ /* 0x000e640000000a00 */
[----:B0-----:R-:W-:-:S04]  /*33d0*/  @!P1 IADD3 R116, P0, PT, R5, R116, RZ ;  /* 0x0000007405749210 */ /* 0x001fc80007f1e0ff */
[----:B------:R-:W-:Y:S02]  /*33e0*/  @!P1 IADD3.X R117, PT, PT, R19, R117, RZ, P0, !PT ;  /* 0x0000007513759210 */ /* 0x000fe400007fe4ff */
[----:B-1----:R-:W-:Y:S01]  /*33f0*/  @!P1 IADD3 R118, P0, PT, R5, R118, RZ ;  /* 0x0000007605769210 */ /* 0x002fe20007f1e0ff */
[----:B------:R-:W-:-:S03]  /*3400*/  HFMA2 R5, -RZ, RZ, 0, 0 ;  /* 0x00000000ff057431 */ /* 0x000fc600000001ff */
[----:B------:R-:W-:Y:S02]  /*3410*/  @!P1 IADD3.X R119, PT, PT, R19, R119, RZ, P0, !PT ;  /* 0x0000007713779210 */ /* 0x000fe400007fe4ff */
[----:B------:R-:W2:Y:S01]  /*3420*/  LDL.LU R19, [R1+0x540] ;  /* 0x0005400001137983 */ /* 0x000ea20000300800 */
[----:B------:R-:W-:-:S03]  /*3430*/  LOP3.LUT P6, RZ, R2, 0x200000, RZ, 0xc0, !PT ;  /* 0x0020000002ff7812 */ /* 0x000fc600078cc0ff */
[----:B------:R-:W3:Y:S04]  /*3440*/  @!P4 LDG.E R5, desc[UR10][R122.64] ;  /* 0x0000000a7a05c981 */ /* 0x000ee8000c1e1900 */
[----:B------:R-:W4:Y:S04]  /*3450*/  LDL.LU.64 R122, [R1+0x210] ;  /* 0x00021000017a7983 */ /* 0x000f280000300a00 */
[----:B---3--:R0:W-:Y:S02]  /*3460*/  STL [R1+0x2f8], R5 ;  /* 0x0002f80501007387 */ /* 0x0081e40000100800 */
[----:B0-----:R-:W-:-:S06]  /*3470*/  MOV R5, RZ ;  /* 0x000000ff00057202 */ /* 0x001fcc0000000f00 */
[----:B------:R0:W3:Y:S01]  /*3480*/  @!P4 LDG.E R5, desc[UR10][R120.64] ;  /* 0x0000000a7805c981 */ /* 0x0000e2000c1e1900 */
[----:B------:R-:W-:Y:S01]  /*3490*/  LOP3.LUT P1, RZ, R2, 0x100000, RZ, 0xc0, !PT ;  /* 0x0010000002ff7812 */ /* 0x000fe2000782c0ff */
[----:B0-----:R-:W-:Y:S01]  /*34a0*/  HFMA2 R121, -RZ, RZ, 0, 0 ;  /* 0x00000000ff797431 */ /* 0x001fe200000001ff */
[----:B------:R-:W-:-:S04]  /*34b0*/  IADD3 R120, PT, PT, R4, 0x118, RZ ;  /* 0x0000011804787810 */ /* 0x000fc80007ffe0ff */
[----:B------:R-:W-:Y:S01]  /*34c0*/  ISETP.GE.U32.AND P0, PT, R120, UR16, PT ;  /* 0x0000001078007c0c */ /* 0x000fe2000bf06070 */
[----:B--2---:R-:W2:Y:S04]  /*34d0*/  @!P5 LDG.E R121, desc[UR10][R18.64] ;  /* 0x0000000a1279d981 */ /* 0x004ea8000c1e1900 */
[----:B---3--:R0:W-:Y:S02]  /*34e0*/  STL [R1+0x2f4], R5 ;  /* 0x0002f40501007387 */ /* 0x0081e40000100800 */
[----:B0-----:R-:W-:-:S04]  /*34f0*/  SHF.R.S32.HI R5, RZ, 0x1f, R120 ;  /* 0x0000001fff057819 */ /* 0x001fc80000011478 */
[----:B------:R-:W-:Y:S01]  /*3500*/  ISETP.GE.AND.EX P4, PT, R5, UR17, PT, P0 ;  /* 0x0000001105007c0c */ /* 0x000fe2000bf86300 */
[----:B--2---:R0:W-:Y:S02]  /*3510*/  STL [R1+0x2f0], R121 ;  /* 0x0002f07901007387 */ /* 0x0041e40000100800 */
[----:B0-----:R-:W-:-:S06]  /*3520*/  MOV R121, RZ ;  /* 0x000000ff00797202 */ /* 0x001fcc0000000f00 */
[----:B------:R0:W2:Y:S04]  /*3530*/  @!P5 LDG.E R121, desc[UR10][R30.64] ;  /* 0x0000000a1e79d981 */ /* 0x0000a8000c1e1900 */
[----:B0-----:R-:W0:Y:S01]  /*3540*/  @!P4 LDC.64 R30, c[0x0][0x3f8] ;  /* 0x0000fe00ff1ecb82 */ /* 0x001e220000000a00 */
[----:B--2---:R1:W-:Y:S02]  /*3550*/  STL [R1+0x2ec], R121 ;  /* 0x0002ec7901007387 */ /* 0x0043e40000100800 */
[----:B-1----:R-:W-:-:S06]  /*3560*/  HFMA2 R121, -RZ, RZ, 0, 0 ;  /* 0x00000000ff797431 */ /* 0x002fcc00000001ff */
[----:B----4-:R-:W2:Y:S01]  /*3570*/  @!P6 LDG.E R121, desc[UR10][R122.64] ;  /* 0x0000000a7a79e981 */ /* 0x010ea2000c1e1900 */
[----:B0-----:R-:W-:Y:S01]  /*3580*/  @!P4 IMAD R5, R5, R30, RZ ;  /* 0x0000001e0505c224 */ /* 0x001fe200078e02ff */
[----:B------:R-:W-:Y:S02]  /*3590*/  @!P4 MOV R18, R6 ;  /* 0x000000060012c202 */ /* 0x000fe40000000f00 */
[----:B------:R-:W-:Y:S01]  /*35a0*/  @!P4 MOV R19, R9 ;  /* 0x000000090013c202 */ /* 0x000fe20000000f00 */
[C---:B------:R-:W-:Y:S02]  /*35b0*/  @!P4 IMAD R5, R120.reuse, R31, R5 ;  /* 0x0000001f7805c224 */ /* 0x040fe400078e0205 */
[----:B------:R-:W-:Y:S01]  /*35c0*/  @!P4 IMAD.WIDE.U32 R30, R120, R30, R18 ;  /* 0x0000001e781ec225 */ /* 0x000fe200078e0012 */
[----:B------:R-:W3:Y:S02]  /*35d0*/  LDL.LU.64 R122, [R1+0x218] ;  /* 0x00021800017a7983 */ /* 0x000ee40000300a00 */
[----:B------:R-:W0:Y:S02]  /*35e0*/  @!P4 LDC.64 R18, c[0x0][0x3a0] ;  /* 0x0000e800ff12cb82 */ /* 0x000e240000000a00 */
[----:B------:R-:W-:-:S02]  /*35f0*/  @!P4 IADD3 R120, PT, PT, R31, R5, RZ ;  /* 0x000000051f78c210 */ /* 0x000fc40007ffe0ff */
[C---:B------:R-:W-:Y:S02]  /*3600*/  @!P4 SHF.L.U32 R5, R30.reuse, 0x1, RZ ;  /* 0x000000011e05c819 */ /* 0x040fe400000006ff */
[----:B------:R-:W-:Y:S02]  /*3610*/  @!P4 SHF.L.U64.HI R120, R30, 0x1, R120 ;  /* 0x000000011e78c819 */ /* 0x000fe40000010278 */
[----:B------:R-:W1:Y:S01]  /*3620*/  @!P4 LDC.64 R30, c[0x0][0x398] ;  /* 0x0000e600ff1ecb82 */ /* 0x000e620000000a00 */
[----:B0-----:R-:W-:-:S04]  /*3630*/  @!P4 IADD3 R18, P0, PT, R5, R18, RZ ;  /* 0x000000120512c210 */ /* 0x001fc80007f1e0ff */
[----:B------:R-:W-:Y:S02]  /*3640*/  @!P4 IADD3.X R19, PT, PT, R120, R19, RZ, P0, !PT ;  /* 0x000000137813c210 */ /* 0x000fe400007fe4ff */
[----:B-1----:R-:W-:Y:S02]  /*3650*/  @!P4 IADD3 R30, P0, PT, R5, R30, RZ ;  /* 0x0000001e051ec210 */ /* 0x002fe40007f1e0ff */
[----:B------:R-:W-:-:S06]  /*3660*/  MOV R5, RZ ;  /* 0x000000ff00057202 */ /* 0x000fcc0000000f00 */
[----:B------:R-:W4:Y:S04]  /*3670*/  @!P6 LDG.E R5, desc[UR10][R124.64] ;  /* 0x0000000a7c05e981 */ /* 0x000f28000c1e1900 */
[----:B------:R-:W3:Y:S04]  /*3680*/  LDL.LU.64 R124, [R1+0x228] ;  /* 0x00022800017c7983 */ /* 0x000ee80000300a00 */
[----:B--2---:R0:W-:Y:S02]  /*3690*/  STL [R1+0x2e8], R121 ;  /* 0x0002e87901007387 */ /* 0x0041e40000100800 */
[----:B0-----:R-:W-:-:S06]  /*36a0*/  HFMA2 R121, -RZ, RZ, 0, 0 ;  /* 0x00000000ff797431 */ /* 0x001fcc00000001ff */
[----:B------:R0:W2:Y:S01]  /*36b0*/  @!P1 LDG.E R121, desc[UR10][R26.64] ;  /* 0x0000000a1a799981 */ /* 0x0000a2000c1e1900 */
[----:B------:R-:W-:Y:S02]  /*36c0*/  @!P4 IADD3.X R31, PT, PT, R120, R31, RZ, P0, !PT ;  /* 0x0000001f781fc210 */ /* 0x000fe400007fe4ff */
[----:B------:R-:W-:-:S04]  /*36d0*/  IADD3 R120, PT, PT, R4, 0x120, RZ ;  /* 0x0000012004787810 */ /* 0x000fc80007ffe0ff */
[----:B------:R-:W-:Y:S01]  /*36e0*/  ISETP.GE.U32.AND P0, PT, R120, UR16, PT ;  /* 0x0000001078007c0c */ /* 0x000fe2000bf06070 */
[----:B----4-:R1:W-:Y:S02]  /*36f0*/  STL [R1+0x2e4], R5 ;  /* 0x0002e40501007387 */ /* 0x0103e40000100800 */
[----:B-1----:R-:W-:-:S04]  /*3700*/  SHF.R.S32.HI R5, RZ, 0x1f, R120 ;  /* 0x0000001fff057819 */ /* 0x002fc80000011478 */
[----:B------:R-:W-:-:S13]  /*3710*/  ISETP.GE.AND.EX P6, PT, R5, UR17, PT, P0 ;  /* 0x0000001105007c0c */ /* 0x000fda000bfc6300 */
[----:B0-----:R-:W0:Y:S01]  /*3720*/  @!P6 LDC.64 R26, c[0x0][0x3f8] ;  /* 0x0000fe00ff1aeb82 */ /* 0x001e220000000a00 */
[----:B--2---:R1:W-:Y:S02]  /*3730*/  STL [R1+0x2e0], R121 ;  /* 0x0002e07901007387 */ /* 0x0043e40000100800 */
[----:B-1----:R-:W-:-:S06]  /*3740*/  MOV R121, RZ ;  /* 0x000000ff00797202 */ /* 0x002fcc0000000f00 */
[----:B------:R1:W2:Y:S01]  /*3750*/  @!P1 LDG.E R121, desc[UR10][R40.64] ;  /* 0x0000000a28799981 */ /* 0x0002a2000c1e1900 */
[----:B0-----:R-:W-:-:S04]  /*3760*/  @!P6 IMAD R5, R5, R26, RZ ;  /* 0x0000001a0505e224 */ /* 0x001fc800078e02ff */
[----:B------:R-:W-:Y:S01]  /*3770*/  @!P6 IMAD R5, R120, R27, R5 ;  /* 0x0000001b7805e224 */ /* 0x000fe200078e0205 */
[----:B-1----:R-:W-:Y:S02]  /*3780*/  @!P6 MOV R40, R6 ;  /* 0x000000060028e202 */ /* 0x002fe40000000f00 */
[----:B------:R-:W-:-:S03]  /*3790*/  @!P6 MOV R41, R9 ;  /* 0x000000090029e202 */ /* 0x000fc60000000f00 */
[----:B------:R-:W-:Y:S02]  /*37a0*/  @!P6 IMAD.WIDE.U32 R40, R120, R26, R40 ;  /* 0x0000001a7828e225 */ /* 0x000fe400078e0028 */
[----:B------:R-:W0:Y:S03]  /*37b0*/  @!P6 LDC.64 R26, c[0x0][0x3a0] ;  /* 0x0000e800ff1aeb82 */ /* 0x000e260000000a00 */
[----:B------:R-:W-:Y:S02]  /*37c0*/  @!P6 IADD3 R120, PT, PT, R41, R5, RZ ;  /* 0x000000052978e210 */ /* 0x000fe40007ffe0ff */
[C---:B------:R-:W-:Y:S02]  /*37d0*/  @!P6 SHF.L.U32 R5, R40.reuse, 0x1, RZ ;  /* 0x000000012805e819 */ /* 0x040fe400000006ff */
[----:B------:R-:W-:Y:S02]  /*37e0*/  @!P6 SHF.L.U64.HI R120, R40, 0x1, R120 ;  /* 0x000000012878e819 */ /* 0x000fe40000010278 */
[----:B------:R-:W1:Y:S01]  /*37f0*/  @!P6 LDC.64 R40, c[0x0][0x398] ;  /* 0x0000e600ff28eb82 */ /* 0x000e620000000a00 */
[----:B------:R-:W-:-:S02]  /*3800*/  LOP3.LUT P5, RZ, R2, 0x80000, RZ, 0xc0, !PT ;  /* 0x0008000002ff7812 */ /* 0x000fc400078ac0ff */
[----:B0-----:R-:W-:-:S04]  /*3810*/  @!P6 IADD3 R26, P0, PT, R5, R26, RZ ;  /* 0x0000001a051ae210 */ /* 0x001fc80007f1e0ff */
[----:B------:R-:W-:Y:S02]  /*3820*/  @!P6 IADD3.X R27, PT, PT, R120, R27, RZ, P0, !PT ;  /* 0x0000001b781be210 */ /* 0x000fe400007fe4ff */
[----:B-1----:R-:W-:Y:S02]  /*3830*/  @!P6 IADD3 R40, P0, PT, R5, R40, RZ ;  /* 0x000000280528e210 */ /* 0x002fe40007f1e0ff */
[----:B------:R-:W-:-:S06]  /*3840*/  MOV R5, RZ ;  /* 0x000000ff00057202 */ /* 0x000fcc0000000f00 */
[----:B---3--:R-:W3:Y:S04]  /*3850*/  @!P5 LDG.E R5, desc[UR10][R122.64] ;  /* 0x0000000a7a05d981 */ /* 0x008ee8000c1e1900 */
[----:B--2---:R0:W-:Y:S01]  /*3860*/  STL [R1+0x224], R121 ;  /* 0x0002247901007387 */ /* 0x0041e20000100800 */
[----:B------:R-:W-:-:S03]  /*3870*/  @!P6 IADD3.X R41, PT, PT, R120, R41, RZ, P0, !PT ;  /* 0x000000297829e210 */ /* 0x000fc600007fe4ff */
[----:B------:R-:W2:Y:S01]  /*3880*/  LDL.LU.64 R122, [R1+0x230] ;  /* 0x00023000017a7983 */ /* 0x000ea20000300a00 */
[----:B0-----:R-:W-:-:S06]  /*3890*/  HFMA2 R121, -RZ, RZ, 0, 0 ;  /* 0x00000000ff797431 */ /* 0x001fcc00000001ff */
[----:B------:R-:W4:Y:S01]  /*38a0*/  @!P5 LDG.E R121, desc[UR10][R124.64] ;  /* 0x0000000a7c79d981 */ /* 0x000f22000c1e1900 */
[----:B------:R-:W-:-:S04]  /*38b0*/  IADD3 R120, PT, PT, R4, 0x128, RZ ;  /* 0x0000012804787810 */ /* 0x000fc80007ffe0ff */
[----:B------:R-:W-:Y:S01]  /*38c0*/  ISETP.GE.U32.AND P0, PT, R120, UR16, PT ;  /* 0x0000001078007c0c */ /* 0x000fe2000bf06070 */
[----:B------:R-:W2:Y:S04]  /*38d0*/  LDL.LU.64 R124, [R1+0x238] ;  /* 0x00023800017c7983 */ /* 0x000ea80000300a00 */
[----:B---3--:R0:W-:Y:S02]  /*38e0*/  STL [R1+0x2dc], R5 ;  /* 0x0002dc0501007387 */ /* 0x0081e40000100800 */
[----:B0-----:R-:W-:-:S04]  /*38f0*/  SHF.R.S32.HI R5, RZ, 0x1f, R120 ;  /* 0x0000001fff057819 */ /* 0x001fc80000011478 */
[----:B------:R-:W-:Y:S02]  /*3900*/  ISETP.GE.AND.EX P5, PT, R5, UR17, PT, P0 ;  /* 0x0000001105007c0c */ /* 0x000fe4000bfa6300 */
[----:B------:R-:W-:Y:S01]  /*3910*/  LOP3.LUT P0, RZ, R2, 0x40000, RZ, 0xc0, !PT ;  /* 0x0004000002ff7812 */ /* 0x000fe2000780c0ff */
[----:B----4-:R0:W-:Y:S02]  /*3920*/  STL [R1+0x220], R121 ;  /* 0x0002207901007387 */ /* 0x0101e40000100800 */
[----:B0-----:R-:W-:-:S10]  /*3930*/  HFMA2 R121, -RZ, RZ, 0, 0 ;  /* 0x00000000ff797431 */ /* 0x001fd400000001ff */
[----:B------:R0:W3:Y:S01]  /*3940*/  @!P0 LDG.E R121, desc[UR10][R36.64] ;  /* 0x0000000a24798981 */ /* 0x0000e2000c1e1900 */
[----:B------:R-:W-:Y:S02]  /*3950*/  LOP3.LUT P1, RZ, R2, 0x20000, RZ, 0xc0, !PT ;  /* 0x0002000002ff7812 */ /* 0x000fe4000782c0ff */
[----:B------:R-:W-:Y:S01]  /*3960*/  LOP3.LUT R0, R0, 0xffdfffff, RZ, 0xc0, !PT ;  /* 0xffdfffff00007812 */ /* 0x000fe200078ec0ff */
[----:B0-----:R-:W0:Y:S01]  /*3970*/  @!P5 LDC.64 R36, c[0x0][0x3f8] ;  /* 0x0000fe00ff24db82 */ /* 0x001e220000000a00 */
[----:B---3--:R1:W-:Y:S02]  /*3980*/  STL [R1+0x21c], R121 ;  /* 0x00021c7901007387 */ /* 0x0083e40000100800 */
[----:B-1----:R-:W-:-:S06]  /*3990*/  MOV R121, RZ ;  /* 0x000000ff00797202 */ /* 0x002fcc0000000f00 */
[----:B------:R-:W3:Y:S04]  /*39a0*/  @!P0 LDG.E R121, desc[UR10][R48.64] ;  /* 0x0000000a30798981 */ /* 0x000ee8000c1e1900 */
[----:B---3--:R1:W-:Y:S02]  /*39b0*/  STL [R1+0x218], R121 ;  /* 0x0002187901007387 */ /* 0x0083e40000100800 */
[----:B-1----:R-:W-:-:S06]  /*39c0*/  HFMA2 R121, -RZ, RZ, 0, 0 ;  /* 0x00000000ff797431 */ /* 0x002fcc00000001ff */
[----:B--2---:R1:W2:Y:S02]  /*39d0*/  @!P1 LDG.E R121, desc[UR10][R124.64] ;  /* 0x0000000a7c799981 */ /* 0x0042a4000c1e1900 */
[----:B-1----:R-:W-:-:S06]  /*39e0*/  MOV R125, RZ ;  /* 0x000000ff007d7202 */ /* 0x002fcc0000000f00 */
[----:B------:R-:W3:Y:S01]  /*39f0*/  @!P1 LDG.E R125, desc[UR10][R122.64] ;  /* 0x0000000a7a7d9981 */ /* 0x000ee2000c1e1900 */
[----:B------:R-:W-:-:S04]  /*3a00*/  @P4 LOP3.LUT R0, R0, 0x200000, RZ, 0xfc, !PT ;  /* 0x0020000000004812 */ /* 0x000fc800078efcff */
[----:B------:R-:W-:-:S04]  /*3a10*/  LOP3.LUT R0, R0, 0xffefffff, RZ, 0xc0, !PT ;  /* 0xffefffff00007812 */ /* 0x000fc800078ec0ff */
[----:B------:R-:W-:Y:S02]  /*3a20*/  @P6 LOP3.LUT R0, R0, 0x100000, RZ, 0xfc, !PT ;  /* 0x0010000000006812 */ /* 0x000fe400078efcff */
[----:B------:R-:W-:Y:S01]  /*3a30*/  LOP3.LUT P6, RZ, R2, 0x10000, RZ, 0xc0, !PT ;  /* 0x0001000002ff7812 */ /* 0x000fe200078cc0ff */
[----:B0-----:R-:W-:Y:S01]  /*3a40*/  @!P5 IMAD R5, R5, R36, RZ ;  /* 0x000000240505d224 */ /* 0x001fe200078e02ff */
[----:B------:R-:W-:Y:S02]  /*3a50*/  @!P5 MOV R48, R6 ;  /* 0x000000060030d202 */ /* 0x000fe40000000f00 */
[----:B------:R-:W-:Y:S01]  /*3a60*/  @!P5 MOV R49, R9 ;  /* 0x000000090031d202 */ /* 0x000fe20000000f00 */
[C---:B------:R-:W-:Y:S02]  /*3a70*/  @!P5 IMAD R5, R120.reuse, R37, R5 ;  /* 0x000000257805d224 */ /* 0x040fe400078e0205 */
[----:B------:R-:W-:Y:S02]  /*3a80*/  @!P5 IMAD.WIDE.U32 R48, R120, R36, R48 ;  /* 0x000000247830d225 */ /* 0x000fe400078e0030 */
[----:B------:R-:W0:Y:S03]  /*3a90*/  @!P5 LDC.64 R36, c[0x0][0x3a0] ;  /* 0x0000e800ff24db82 */ /* 0x000e260000000a00 */
[----:B------:R-:W-:-:S02]  /*3aa0*/  @!P5 IADD3 R120, PT, PT, R49, R5, RZ ;  /* 0x000000053178d210 */ /* 0x000fc40007ffe0ff */
[C---:B------:R-:W-:Y:S02]  /*3ab0*/  @!P5 SHF.L.U32 R5, R48.reuse, 0x1, RZ ;  /* 0x000000013005d819 */ /* 0x040fe400000006ff */
[----:B------:R-:W-:Y:S02]  /*3ac0*/  @!P5 SHF.L.U64.HI R120, R48, 0x1, R120 ;  /* 0x000000013078d819 */ /* 0x000fe40000010278 */
[----:B------:R-:W1:Y:S01]  /*3ad0*/  @!P5 LDC.64 R48, c[0x0][0x398] ;  /* 0x0000e600ff30db82 */ /* 0x000e620000000a00 */
[----:B0-----:R-:W-:-:S04]  /*3ae0*/  @!P5 IADD3 R36, P0, PT, R5, R36, RZ ;  /* 0x000000240524d210 */ /* 0x001fc80007f1e0ff */
[----:B------:R-:W-:Y:S02]  /*3af0*/  @!P5 IADD3.X R37, PT, PT, R120, R37, RZ, P0, !PT ;  /* 0x000000257825d210 */ /* 0x000fe400007fe4ff */
[----:B-1----:R-:W-:Y:S01]  /*3b00*/  @!P5 IADD3 R48, P0, PT, R5, R48, RZ ;  /* 0x000000300530d210 */ /* 0x002fe20007f1e0ff */
[----:B--2---:R0:W-:Y:S02]  /*3b10*/  STL [R1+0x210], R121 ;  /* 0x0002107901007387 */ /* 0x0041e40000100800 */
[----:B0-----:R-:W-:-:S06]  /*3b20*/  HFMA2 R121, -RZ, RZ, 0, 0 ;  /* 0x00000000ff797431 */ /* 0x001fcc00000001ff */
[----:B------:R-:W2:Y:S04]  /*3b30*/  @!P6 LDG.E R121, desc[UR10][R46.64] ;  /* 0x0000000a2e79e981 */ /* 0x000ea8000c1e1900 */
[----:B---3--:R-:W-:Y:S04]  /*3b40*/  STL [R1+0x4c0], R125 ;  /* 0x0004c07d01007387 */ /* 0x008fe80000100800 */
[----:B------:R0:W-:Y:S04]  /*3b50*/  STL [R1+0x524], R125 ;  /* 0x0005247d01007387 */ /* 0x0001e80000100800 */
[----:B0-----:R-:W3:Y:S01]  /*3b60*/  LDL.LU.64 R124, [R1+0x240] ;  /* 0x00024000017c7983 */ /* 0x001ee20000300a00 */
[----:B------:R-:W-:-:S02]  /*3b70*/  @!P5 IADD3.X R49, PT, PT, R120, R49, RZ, P0, !PT ;  /* 0x000000317831d210 */ /* 0x000fc400007fe4ff */
[----:B------:R-:W-:-:S04]  /*3b80*/  IADD3 R120, PT, PT, R4, 0x130, RZ ;  /* 0x0000013004787810 */ /* 0x000fc80007ffe0ff */
[----:B------:R-:W-:Y:S02]  /*3b90*/  SHF.R.S32.HI R5, RZ, 0x1f, R120 ;  /* 0x0000001fff057819 */ /* 0x000fe40000011478 */
[----:B------:R-:W-:-:S04]  /*3ba0*/  ISETP.GE.U32.AND P0, PT, R120, UR16, PT ;  /* 0x0000001078007c0c */ /* 0x000fc8000bf06070 */
[----:B------:R-:W-:Y:S02]  /*3bb0*/  ISETP.GE.AND.EX P1, PT, R5, UR17, PT, P0 ;  /* 0x0000001105007c0c */ /* 0x000fe4000bf26300 */
[----:B------:R-:W-:-:S06]  /*3bc0*/  CS2R R122, SRZ ;  /* 0x00000000007a7805 */ /* 0x000fcc000001ff00 */
[----:B------:R0:W4:Y:S05]  /*3bd0*/  @!P6 LDG.E R123, desc[UR10][R60.64] ;  /* 0x0000000a3c7be981 */ /* 0x00012a000c1e1900 */
[----:B0-----:R-:W0:Y:S01]  /*3be0*/  @!P1 LDC.64 R60, c[0x0][0x3f8] ;  /* 0x0000fe00ff3c9b82 */ /* 0x001e220000000a00 */
[----:B------:R-:W-:Y:S02]  /*3bf0*/  @!P1 MOV R46, R6 ;  /* 0x00000006002e9202 */ /* 0x000fe40000000f00 */
[----:B------:R-:W-:Y:S01]  /*3c00*/  @!P1 MOV R47, R9 ;  /* 0x00000009002f9202 */ /* 0x000fe20000000f00 */
[----:B0-----:R-:W-:-:S04]  /*3c10*/  @!P1 IMAD R5, R5, R60, RZ ;  /* 0x0000003c05059224 */ /* 0x001fc800078e02ff */
[C---:B------:R-:W-:Y:S02]  /*3c20*/  @!P1 IMAD R5, R120.reuse, R61, R5 ;  /* 0x0000003d78059224 */ /* 0x040fe400078e0205 */
[----:B------:R-:W-:Y:S02]  /*3c30*/  @!P1 IMAD.WIDE.U32 R60, R120, R60, R46 ;  /* 0x0000003c783c9225 */ /* 0x000fe400078e002e */
[----:B------:R-:W0:Y:S03]  /*3c40*/  @!P1 LDC.64 R46, c[0x0][0x3a0] ;  /* 0x0000e800ff2e9b82 */ /* 0x000e260000000a00 */
[----:B------:R-:W-:Y:S02]  /*3c50*/  @!P1 IADD3 R5, PT, PT, R61, R5, RZ ;  /* 0x000000053d059210 */ /* 0x000fe40007ffe0ff */
[C---:B------:R-:W-:Y:S02]  /*3c60*/  @!P1 SHF.L.U32 R120, R60.reuse, 0x1, RZ ;  /* 0x000000013c789819 */ /* 0x040fe400000006ff */
[----:B------:R-:W-:-:S02]  /*3c70*/  @!P1 SHF.L.U64.HI R5, R60, 0x1, R5 ;  /* 0x000000013c059819 */ /* 0x000fc40000010205 */
[----:B------:R-:W1:Y:S01]  /*3c80*/  @!P1 LDC.64 R60, c[0x0][0x398] ;  /* 0x0000e600ff3c9b82 */ /* 0x000e620000000a00 */
[----:B0-----:R-:W-:-:S04]  /*3c90*/  @!P1 IADD3 R46, P0, PT, R120, R46, RZ ;  /* 0x0000002e782e9210 */ /* 0x001fc80007f1e0ff */
[----:B------:R-:W-:Y:S02]  /*3ca0*/  @!P1 IADD3.X R47, PT, PT, R5, R47, RZ, P0, !PT ;  /* 0x0000002f052f9210 */ /* 0x000fe400007fe4ff */
[----:B-1----:R-:W-:Y:S02]  /*3cb0*/  @!P1 IADD3 R60, P0, PT, R120, R60, RZ ;  /* 0x0000003c783c9210 */ /* 0x002fe40007f1e0ff */
[----:B------:R-:W-:Y:S01]  /*3cc0*/  LOP3.LUT R0, R0, 0xfff7ffff, RZ, 0xc0, !PT ;  /* 0xfff7ffff00007812 */ /* 0x000fe200078ec0ff */
[----:B--2---:R0:W-:Y:S04]  /*3cd0*/  STL [R1+0x214], R121 ;  /* 0x0002147901007387 */ /* 0x0041e80000100800 */
[----:B0-----:R-:W2:Y:S01]  /*3ce0*/  LDL.LU.64 R120, [R1+0x248] ;  /* 0x0002480001787983 */ /* 0x001ea20000300a00 */
[----:B------:R-:W-:-:S02]  /*3cf0*/  @P5 LOP3.LUT R0, R0, 0x80000, RZ, 0xfc, !PT ;  /* 0x0008000000005812 */ /* 0x000fc400078efcff */
[----:B------:R-:W-:Y:S02]  /*3d00*/  LOP3.LUT P5, RZ, R3, 0x4, RZ, 0xc0, !PT ;  /* 0x0000000403ff7812 */ /* 0x000fe400078ac0ff */
[----:B------:R-:W-:Y:S01]  /*3d10*/  @!P1 IADD3.X R61, PT, PT, R5, R61, RZ, P0, !PT ;  /* 0x0000003d053d9210 */ /* 0x000fe200007fe4ff */
[----:B------:R-:W-:-:S10]  /*3d20*/  HFMA2 R5, -RZ, RZ, 0, 0 ;  /* 0x00000000ff057431 */ /* 0x000fd400000001ff */
[----:B---3--:R0:W3:Y:S02]  /*3d30*/  @!P5 LDG.E R5, desc[UR10][R124.64] ;  /* 0x0000000a7c05d981 */ /* 0x0080e4000c1e1900 */
[----:B0-----:R-:W-:Y:S02]  /*3d40*/  MOV R124, RZ ;  /* 0x000000ff007c7202 */ /* 0x001fe40000000f00 */
[----:B--2---:R0:W2:Y:S04]  /*3d50*/  @!P5 LDG.E R122, desc[UR10][R120.64] ;  /* 0x0000000a787ad981 */ /* 0x0040a8000c1e1900 */
[----:B---3--:R1:W-:Y:S02]  /*3d60*/  STL [R1+0x2d8], R5 ;  /* 0x0002d80501007387 */ /* 0x0083e40000100800 */
[----:B-1----:R-:W-:-:S04]  /*3d70*/  IADD3 R5, PT, PT, R4, 0x138, RZ ;  /* 0x0000013804057810 */ /* 0x002fc80007ffe0ff */
[----:B0-----:R-:W-:Y:S02]  /*3d80*/  SHF.R.S32.HI R120, RZ, 0x1f, R5 ;  /* 0x0000001fff787819 */ /* 0x001fe40000011405 */
[----:B------:R-:W-:-:S04]  /*3d90*/  ISETP.GE.U32.AND P0, PT, R5, UR16, PT ;  /* 0x0000001005007c0c */ /* 0x000fc8000bf06070 */
[----:B------:R-:W-:Y:S02]  /*3da0*/  ISETP.GE.AND.EX P5, PT, R120, UR17, PT, P0 ;  /* 0x0000001178007c0c */ /* 0x000fe4000bfa6300 */
[----:B------:R-:W-:Y:S01]  /*3db0*/  LOP3.LUT P0, RZ, R2, 0x4000, RZ, 0xc0, !PT ;  /* 0x0000400002ff7812 */ /* 0x000fe2000780c0ff */
[----:B------:R-:W-:-:S12]  /*3dc0*/  HFMA2 R121, -RZ, RZ, 0, 0 ;  /* 0x00000000ff797431 */ /* 0x000fd800000001ff */
[----:B------:R0:W3:Y:S04]  /*3dd0*/  @!P0 LDG.E R121, desc[UR10][R72.64] ;  /* 0x0000000a48798981 */ /* 0x0000e8000c1e1900 */
[----:B------:R1:W3:Y:S01]  /*3de0*/  @!P0 LDG.E R124, desc[UR10][R56.64] ;  /* 0x0000000a387c8981 */ /* 0x0002e2000c1e1900 */
[----:B0-----:R-:W0:Y:S01]  /*3df0*/  @!P5 LDC.64 R72, c[0x0][0x3f8] ;  /* 0x0000fe00ff48db82 */ /* 0x001e220000000a00 */
[----:B-1----:R-:W-:Y:S02]  /*3e00*/  @!P5 MOV R56, R6 ;  /* 0x000000060038d202 */ /* 0x002fe40000000f00 */
        /* <DEDUP_REMOVED lines=9> */
[----:B------:R-:W-:Y:S02]  /*3ea0*/  LOP3.LUT P6, RZ, R2, 0x2000, RZ, 0xc0, !PT ;  /* 0x0000200002ff7812 */ /* 0x000fe400078cc0ff */
[----:B0-----:R-:W-:-:S04]  /*3eb0*/  @!P5 IADD3 R56, P0, PT, R120, R56, RZ ;  /* 0x000000387838d210 */ /* 0x001fc80007f1e0ff */
[----:B------:R-:W-:Y:S02]  /*3ec0*/  @!P5 IADD3.X R57, PT, PT, R5, R57, RZ, P0, !PT ;  /* 0x000000390539d210 */ /* 0x000fe400007fe4ff */
[----:B-1----:R-:W-:-:S04]  /*3ed0*/  @!P5 IADD3 R72, P0, PT, R120, R72, RZ ;  /* 0x000000487848d210 */ /* 0x002fc80007f1e0ff */
[----:B------:R-:W-:Y:S02]  /*3ee0*/  @!P5 IADD3.X R73, PT, PT, R5, R73, RZ, P0, !PT ;  /* 0x000000490549d210 */ /* 0x000fe400007fe4ff */
[----:B------:R-:W-:Y:S02]  /*3ef0*/  MOV R5, RZ ;  /* 0x000000ff00057202 */ /* 0x000fe40000000f00 */
[----:B------:R-:W-:-:S04]  /*3f00*/  LOP3.LUT R0, R0, 0xfffbffff, RZ, 0xc0, !PT ;  /* 0xfffbffff00007812 */ /* 0x000fc800078ec0ff */
[----:B------:R0:W3:Y:S01]  /*3f10*/  @!P6 LDG.E R5, desc[UR10][R66.64] ;  /* 0x0000000a4205e981 */ /* 0x0000e2000c1e1900 */
[----:B------:R-:W-:Y:S02]  /*3f20*/  @P1 LOP3.LUT R0, R0, 0x40000, RZ, 0xfc, !PT ;  /* 0x0004000000001812 */ /* 0x000fe400078efcff */
[----:B------:R-:W-:Y:S01]  /*3f30*/  LOP3.LUT P1, RZ, R2, 0x1000, RZ, 0xc0, !PT ;  /* 0x0000100002ff7812 */ /* 0x000fe2000782c0ff */
[----:B----4-:R-:W-:Y:S04]  /*3f40*/  STL [R1+0x4b8], R123 ;  /* 0x0004b87b01007387 */ /* 0x010fe80000100800 */
[----:B------:R-:W-:Y:S01]  /*3f50*/  STL [R1+0x514], R123 ;  /* 0x0005147b01007387 */ /* 0x000fe20000100800 */
[----:B0-----:R-:W-:-:S07]  /*3f60*/  MOV R66, RZ ;  /* 0x000000ff00427202 */ /* 0x001fce0000000f00 */
[----:B------:R-:W4:Y:S04]  /*3f70*/  @!P1 LDG.E R66, desc[UR10][R86.64] ;  /* 0x0000000a56429981 */ /* 0x000f28000c1e1900 */
[----:B--2---:R-:W-:Y:S04]  /*3f80*/  STL [R1+0x4bc], R122 ;  /* 0x0004bc7a01007387 */ /* 0x004fe80000100800 */
[----:B------:R-:W-:Y:S04]  /*3f90*/  STL [R1+0x4c4], R122 ;  /* 0x0004c47a01007387 */ /* 0x000fe80000100800 */
[----:B------:R-:W-:Y:S04]  /*3fa0*/  STL [R1+0x4cc], R122 ;  /* 0x0004cc7a01007387 */ /* 0x000fe80000100800 */
[----:B------:R-:W-:Y:S04]  /*3fb0*/  STL [R1+0x4d4], R122 ;  /* 0x0004d47a01007387 */ /* 0x000fe80000100800 */
[----:B------:R-:W-:Y:S04]  /*3fc0*/  STL [R1+0x508], R122 ;  /* 0x0005087a01007387 */ /* 0x000fe80000100800 */
[----:B------:R-:W-:Y:S04]  /*3fd0*/  STL [R1+0x518], R122 ;  /* 0x0005187a01007387 */ /* 0x000fe80000100800 */
[----:B------:R0:W-:Y:S04]  /*3fe0*/  STL [R1+0x51c], R122 ;  /* 0x00051c7a01007387 */ /* 0x0001e80000100800 */
[----:B0-----:R-:W2:Y:S04]  /*3ff0*/  LDL.LU.64 R122, [R1+0x250] ;  /* 0x00025000017a7983 */ /* 0x001ea80000300a00 */
[----:B---3--:R0:W-:Y:S02]  /*4000*/  STL [R1+0x2d4], R121 ;  /* 0x0002d47901007387 */ /* 0x0081e40000100800 */
[----:B0-----:R-:W-:Y:S01]  /*4010*/  HFMA2 R121, -RZ, RZ, 0, 0 ;  /* 0x00000000ff797431 */ /* 0x001fe200000001ff */
[----:B------:R-:W-:Y:S01]  /*4020*/  LOP3.LUT R2, R2, 0x7fffffff, RZ, 0xc0, !PT ;  /* 0x7fffffff02027812 */ /* 0x000fe200078ec0ff */
[----:B------:R0:W-:Y:S02]  /*4030*/  STL [R1+0x2d0], R5 ;  /* 0x0002d00501007387 */ /* 0x0001e40000100800 */
[----:B0-----:R-:W-:-:S04]  /*4040*/  IADD3 R5, PT, PT, R4, 0x140, RZ ;  /* 0x0000014004057810 */ /* 0x001fc80007ffe0ff */
[----:B------:R-:W-:Y:S02]  /*4050*/  SHF.R.S32.HI R120, RZ, 0x1f, R5 ;  /* 0x0000001fff787819 */ /* 0x000fe40000011405 */
[----:B------:R-:W-:Y:S01]  /*4060*/  ISETP.GE.U32.AND P0, PT, R5, UR16, PT ;  /* 0x0000001005007c0c */ /* 0x000fe2000bf06070 */
[----:B----4-:R0:W-:Y:S01]  /*4070*/  STL [R1+0x2c8], R66 ;  /* 0x0002c84201007387 */ /* 0x0101e20000100800 */
[----:B------:R-:W-:Y:S02]  /*4080*/  LOP3.LUT R0, R0, 0xfffdffff, RZ, 0xc0, !PT ;  /* 0xfffdffff00007812 */ /* 0x000fe400078ec0ff */
[----:B------:R-:W-:Y:S02]  /*4090*/  @P5 LOP3.LUT R2, R2, 0x80000000, RZ, 0xfc, !PT ;  /* 0x8000000002025812 */ /* 0x000fe400078efcff */
[----:B------:R-:W-:Y:S02]  /*40a0*/  @P5 LOP3.LUT R0, R0, 0x20000, RZ, 0xfc, !PT ;  /* 0x0002000000005812 */ /* 0x000fe400078efcff */
[----:B------:R-:W-:Y:S01]  /*40b0*/  LOP3.LUT P5, RZ, R2, 0x800, RZ, 0xc0, !PT ;  /* 0x0000080002ff7812 */ /* 0x000fe200078ac0ff */
[----:B--2---:R1:W2:Y:S01]  /*40c0*/  @!P6 LDG.E R121, desc[UR10][R122.64] ;  /* 0x0000000a7a79e981 */ /* 0x0042a2000c1e1900 */
[----:B------:R-:W-:-:S13]  /*40d0*/  ISETP.GE.AND.EX P6, PT, R120, UR17, PT, P0 ;  /* 0x0000001178007c0c */ /* 0x000fda000bfc6300 */
[----:B0-----:R-:W0:Y:S01]  /*40e0*/  @!P6 LDC.64 R66, c[0x0][0x3f8] ;  /* 0x0000fe00ff42eb82 */ /* 0x001e220000000a00 */
[----:B-1----:R-:W-:-:S06]  /*40f0*/  HFMA2 R122, -RZ, RZ, 0, 0 ;  /* 0x00000000ff7a7431 */ /* 0x002fcc00000001ff */
[----:B------:R1:W3:Y:S02]  /*4100*/  @!P1 LDG.E R122, desc[UR10][R70.64] ;  /* 0x0000000a467a9981 */ /* 0x0002e4000c1e1900 */
        /* <DEDUP_REMOVED lines=12> */
[----:B-1----:R-:W-:-:S04]  /*41d0*/  @!P6 IADD3 R66, P0, PT, R86, R66, RZ ;  /* 0x000000425642e210 */ /* 0x002fc80007f1e0ff */
[----:B------:R-:W-:Y:S02]  /*41e0*/  @!P6 IADD3.X R67, PT, PT, R5, R67, RZ, P0, !PT ;  /* 0x000000430543e210 */ /* 0x000fe400007fe4ff */
[----:B------:R-:W-:-:S06]  /*41f0*/  MOV R5, RZ ;  /* 0x000000ff00057202 */ /* 0x000fcc0000000f00 */
[----:B------:R-:W4:Y:S04]  /*4200*/  @!P5 LDG.E R5, desc[UR10][R78.64] ;  /* 0x0000000a4e05d981 */ /* 0x000f28000c1e1900 */
[----:B---3--:R0:W-:Y:S02]  /*4210*/  STL [R1+0x2cc], R122 ;  /* 0x0002cc7a01007387 */ /* 0x0081e40000100800 */
[----:B0-----:R-:W-:-:S06]  /*4220*/  HFMA2 R122, -RZ, RZ, 0, 0 ;  /* 0x00000000ff7a7431 */ /* 0x001fcc00000001ff */
[----:B------:R0:W3:Y:S02]  /*4230*/  @!P5 LDG.E R122, desc[UR10][R74.64] ;  /* 0x0000000a4a7ad981 */ /* 0x0000e4000c1e1900 */
[----:B0-----:R-:W-:Y:S02]  /*4240*/  HFMA2 R75, -RZ, RZ, 0, 0 ;  /* 0x00000000ff4b7431 */ /* 0x001fe400000001ff */
[----:B----4-:R0:W-:Y:S02]  /*4250*/  STL [R1+0x2c0], R5 ;  /* 0x0002c00501007387 */ /* 0x0101e40000100800 */
[----:B0-----:R-:W-:-:S04]  /*4260*/  IADD3 R5, PT, PT, R4, 0x148, RZ ;  /* 0x0000014804057810 */ /* 0x001fc80007ffe0ff */
[----:B------:R-:W-:Y:S02]  /*4270*/  SHF.R.S32.HI R74, RZ, 0x1f, R5 ;  /* 0x0000001fff4a7819 */ /* 0x000fe40000011405 */
[----:B------:R-:W-:-:S04]  /*4280*/  ISETP.GE.U32.AND P0, PT, R5, UR16, PT ;  /* 0x0000001005007c0c */ /* 0x000fc8000bf06070 */
[----:B------:R-:W-:Y:S02]  /*4290*/  ISETP.GE.AND.EX P5, PT, R74, UR17, PT, P0 ;  /* 0x000000114a007c0c */ /* 0x000fe4000bfa6300 */
[----:B------:R-:W-:-:S11]  /*42a0*/  LOP3.LUT P0, RZ, R2, 0x400, RZ, 0xc0, !PT ;  /* 0x0000040002ff7812 */ /* 0x000fd6000780c0ff */
[----:B------:R-:W0:Y:S02]  /*42b0*/  @!P5 LDC.64 R78, c[0x0][0x3f8] ;  /* 0x0000fe00ff4edb82 */ /* 0x000e240000000a00 */
[----:B------:R-:W4:Y:S04]  /*42c0*/  @!P0 LDG.E R75, desc[UR10][R82.64] ;  /* 0x0000000a524b8981 */ /* 0x000f28000c1e1900 */
[----:B----4-:R1:W-:Y:S02]  /*42d0*/  STL [R1+0x2bc], R75 ;  /* 0x0002bc4b01007387 */ /* 0x0103e40000100800 */
[----:B-1----:R-:W-:-:S06]  /*42e0*/  MOV R75, RZ ;  /* 0x000000ff004b7202 */ /* 0x002fcc0000000f00 */
[----:B------:R-:W4:Y:S01]  /*42f0*/  @!P0 LDG.E R75, desc[UR10][R102.64] ;  /* 0x0000000a664b8981 */ /* 0x000f22000c1e1900 */
[----:B0-----:R-:W-:Y:S01]  /*4300*/  @!P5 IMAD R82, R74, R78, RZ ;  /* 0x0000004e4a52d224 */ /* 0x001fe200078e02ff */
[----:B------:R-:W-:-:S03]  /*4310*/  @!P5 MOV R74, R6 ;  /* 0x00000006004ad202 */ /* 0x000fc60000000f00 */
[----:B------:R-:W-:Y:S01]  /*4320*/  @!P5 IMAD R82, R5, R79, R82 ;  /* 0x0000004f0552d224 */ /* 0x000fe200078e0252 */
[----:B------:R-:W-:Y:S01]  /*4330*/  LOP3.LUT P1, RZ, R2, 0x200, RZ, 0xc0, !PT ;  /* 0x0000020002ff7812 */ /* 0x000fe2000782c0ff */
[----:B------:R-:W-:-:S12]  /*4340*/  HFMA2 R83, -RZ, RZ, 0, 0 ;  /* 0x00000000ff537431 */ /* 0x000fd800000001ff */
[----:B------:R-:W2:Y:S04]  /*4350*/  @!P1 LDG.E R83, desc[UR10][R90.64] ;  /* 0x0000000a5a539981 */ /* 0x000ea8000c1e1900 */
[----:B----4-:R0:W-:Y:S02]  /*4360*/  STL [R1+0x2b8], R75 ;  /* 0x0002b84b01007387 */ /* 0x0101e40000100800 */
[----:B0-----:R-:W-:-:S03]  /*4370*/  @!P5 MOV R75, R9 ;  /* 0x00000009004bd202 */ /* 0x001fc60000000f00 */
[----:B------:R-:W-:-:S03]  /*4380*/  @!P5 IMAD.WIDE.U32 R78, R5, R78, R74 ;  /* 0x0000004e054ed225 */ /* 0x000fc600078e004a */
[----:B------:R-:W0:Y:S02]  /*4390*/  @!P5 LDC.64 R74, c[0x0][0x3a0] ;  /* 0x0000e800ff4adb82 */ /* 0x000e240000000a00 */
[----:B------:R-:W-:Y:S02]  /*43a0*/  @!P5 IADD3 R5, PT, PT, R79, R82, RZ ;  /* 0x000000524f05d210 */ /* 0x000fe40007ffe0ff */
[C---:B------:R-:W-:Y:S02]  /*43b0*/  @!P5 SHF.L.U32 R82, R78.reuse, 0x1, RZ ;  /* 0x000000014e52d819 */ /* 0x040fe400000006ff */
[----:B------:R-:W-:Y:S02]  /*43c0*/  @!P5 SHF.L.U64.HI R5, R78, 0x1, R5 ;  /* 0x000000014e05d819 */ /* 0x000fe40000010205 */
[----:B------:R-:W1:Y:S01]  /*43d0*/  @!P5 LDC.64 R78, c[0x0][0x398] ;  /* 0x0000e600ff4edb82 */ /* 0x000e620000000a00 */
[----:B0-----:R-:W-:-:S04]  /*43e0*/  @!P5 IADD3 R74, P0, PT, R82, R74, RZ ;  /* 0x0000004a524ad210 */ /* 0x001fc80007f1e0ff */
[----:B------:R-:W-:Y:S02]  /*43f0*/  @!P5 IADD3.X R75, PT, PT, R5, R75, RZ, P0, !PT ;  /* 0x0000004b054bd210 */ /* 0x000fe400007fe4ff */
[----:B-1----:R-:W-:-:S04]  /*4400*/  @!P5 IADD3 R78, P0, PT, R82, R78, RZ ;  /* 0x0000004e524ed210 */ /* 0x002fc80007f1e0ff */
[----:B------:R-:W-:Y:S02]  /*4410*/  @!P5 IADD3.X R79, PT, PT, R5, R79, RZ, P0, !PT ;  /* 0x0000004f054fd210 */ /* 0x000fe400007fe4ff */
[----:B------:R-:W-:-:S06]  /*4420*/  MOV R5, RZ ;  /* 0x000000ff00057202 */ /* 0x000fcc0000000f00 */
[----:B------:R-:W4:Y:S04]  /*4430*/  @!P1 LDG.E R5, desc[UR10][R94.64] ;  /* 0x0000000a5e059981 */ /* 0x000f28000c1e1900 */
[----:B--2---:R0:W-:Y:S02]  /*4440*/  STL [R1+0x2b4], R83 ;  /* 0x0002b45301007387 */ /* 0x0041e40000100800 */
[----:B0-----:R-:W-:Y:S02]  /*4450*/  HFMA2 R83, -RZ, RZ, 0, 0 ;  /* 0x00000000ff537431 */ /* 0x001fe400000001ff */
[----:B----4-:R0:W-:Y:S02]  /*4460*/  STL [R1+0x2b0], R5 ;  /* 0x0002b00501007387 */ /* 0x0101e40000100800 */
[----:B0-----:R-:W-:-:S04]  /*4470*/  IADD3 R5, PT, PT, R4, 0x150, RZ ;  /* 0x0000015004057810 */ /* 0x001fc80007ffe0ff */
[----:B------:R-:W-:Y:S02]  /*4480*/  SHF.R.S32.HI R82, RZ, 0x1f, R5 ;  /* 0x0000001fff527819 */ /* 0x000fe40000011405 */
[----:B------:R-:W-:-:S04]  /*4490*/  ISETP.GE.U32.AND P0, PT, R5, UR16, PT ;  /* 0x0000001005007c0c */ /* 0x000fc8000bf06070 */
[----:B------:R-:W-:Y:S02]  /*44a0*/  ISETP.GE.AND.EX P1, PT, R82, UR17, PT, P0 ;  /* 0x0000001152007c0c */ /* 0x000fe4000bf26300 */
[----:B------:R-:W-:-:S13]  /*44b0*/  LOP3.LUT P0, RZ, R2, 0x100, RZ, 0xc0, !PT ;  /* 0x0000010002ff7812 */ /* 0x000fda000780c0ff */
[----:B------:R-:W2:Y:S01]  /*44c0*/  @!P0 LDG.E R83, desc[UR10][R98.64] ;  /* 0x0000000a62538981 */ /* 0x000ea2000c1e1900 */
[----:B------:R-:W-:-:S04]  /*44d0*/  LOP3.LUT R0, R0, 0xfffeffff, RZ, 0xc0, !PT ;  /* 0xfffeffff00007812 */ /* 0x000fc800078ec0ff */
[----:B------:R-:W-:Y:S02]  /*44e0*/  @P6 LOP3.LUT R0, R0, 0x10000, RZ, 0xfc, !PT ;  /* 0x0001000000006812 */ /* 0x000fe400078efcff */
[----:B------:R-:W-:Y:S01]  /*44f0*/  LOP3.LUT P6, RZ, R3, 0x2, RZ, 0xc0, !PT ;  /* 0x0000000203ff7812 */ /* 0x000fe200078cc0ff */
[----:B------:R-:W-:-:S12]  /*4500*/  HFMA2 R87, -RZ, RZ, 0, 0 ;  /* 0x00000000ff577431 */ /* 0x000fd800000001ff */
[----:B------:R-:W4:Y:S04]  /*4510*/  @!P6 LDG.E R87, desc[UR10][R106.64] ;  /* 0x0000000a6a57e981 */ /* 0x000f28000c1e1900 */
[----:B--2---:R0:W-:Y:S02]  /*4520*/  STL [R1+0x2ac], R83 ;  /* 0x0002ac5301007387 */ /* 0x0041e40000100800 */
[----:B0-----:R-:W-:-:S06]  /*4530*/  MOV R83, RZ ;  /* 0x000000ff00537202 */ /* 0x001fcc0000000f00 */
[----:B------:R0:W2:Y:S02]  /*4540*/  @!P0 LDG.E R83, desc[UR10][R34.64] ;  /* 0x0000000a22538981 */ /* 0x0000a4000c1e1900 */
[----:B0-----:R-:W0:Y:S02]  /*4550*/  @!P1 LDC.64 R34, c[0x0][0x3f8] ;  /* 0x0000fe00ff229b82 */ /* 0x001e240000000a00 */
[----:B0-----:R-:W-:Y:S01]  /*4560*/  @!P1 IMAD R86, R82, R34, RZ ;  /* 0x0000002252569224 */ /* 0x001fe200078e02ff */
[----:B------:R-:W-:-:S03]  /*4570*/  @!P1 MOV R82, R6 ;  /* 0x0000000600529202 */ /* 0x000fc60000000f00 */
[----:B------:R-:W-:Y:S01]  /*4580*/  @!P1 IMAD R86, R5, R35, R86 ;  /* 0x0000002305569224 */ /* 0x000fe200078e0256 */
[----:B------:R-:W-:Y:S01]  /*4590*/  LOP3.LUT R0, R0, 0xffff7fff, RZ, 0xc0, !PT ;  /* 0xffff7fff00007812 */ /* 0x000fe200078ec0ff */
[----:B----4-:R0:W-:Y:S03]  /*45a0*/  STL [R1+0x2a4], R87 ;  /* 0x0002a45701007387 */ /* 0x0101e60000100800 */
[----:B------:R-:W-:Y:S02]  /*45b0*/  @P5 LOP3.LUT R0, R0, 0x8000, RZ, 0xfc, !PT ;  /* 0x0000800000005812 */ /* 0x000fe400078efcff */
[----:B------:R-:W-:Y:S01]  /*45c0*/  LOP3.LUT P5, RZ, R2, 0x40, RZ, 0xc0, !PT ;  /* 0x0000004002ff7812 */ /* 0x000fe200078ac0ff */
[----:B0-----:R-:W-:-:S12]  /*45d0*/  HFMA2 R87, -RZ, RZ, 0, 0 ;  /* 0x00000000ff577431 */ /* 0x001fd800000001ff */
[----:B------:R-:W4:Y:S04]  /*45e0*/  @!P5 LDG.E R87, desc[UR10][R112.64] ;  /* 0x0000000a7057d981 */ /* 0x000f28000c1e1900 */
[----:B--2---:R0:W-:Y:S02]  /*45f0*/  STL [R1+0x2a8], R83 ;  /* 0x0002a85301007387 */ /* 0x0041e40000100800 */
[----:B0-----:R-:W-:-:S03]  /*4600*/  @!P1 MOV R83, R9 ;  /* 0x0000000900539202 */ /* 0x001fc60000000f00 */
[----:B------:R-:W-:Y:S02]  /*4610*/  @!P1 IMAD.WIDE.U32 R82, R5, R34, R82 ;  /* 0x0000002205529225 */ /* 0x000fe400078e0052 */
[----:B------:R-:W0:Y:S03]  /*4620*/  @!P1 LDC.64 R34, c[0x0][0x3a0] ;  /* 0x0000e800ff229b82 */ /* 0x000e260000000a00 */
        /* <DEDUP_REMOVED lines=9> */
[----:B------:R-:W2:Y:S01]  /*46c0*/  @!P6 LDG.E R5, desc[UR10][R108.64] ;  /* 0x0000000a6c05e981 */ /* 0x000ea2000c1e1900 */
[----:B------:R-:W-:-:S06]  /*46d0*/  MOV R106, RZ ;  /* 0x000000ff006a7202 */ /* 0x000fcc0000000f00 */
[----:B------:R-:W3:Y:S04]  /*46e0*/  @!P5 LDG.E R106, desc[UR10][R80.64] ;  /* 0x0000000a506ad981 */ /* 0x000ee8000c1e1900 */
[----:B----4-:R-:W-:Y:S01]  /*46f0*/  STL [R1+0x29c], R87 ;  /* 0x00029c5701007387 */ /* 0x010fe20000100800 */
[----:B------:R-:W-:-:S04]  /*4700*/  LOP3.LUT R0, R0, 0xffffbfff, RZ, 0xc0, !PT ;  /* 0xffffbfff00007812 */ /* 0x000fc800078ec0ff */
[----:B------:R-:W-:Y:S02]  /*4710*/  @P1 LOP3.LUT R0, R0, 0x4000, RZ, 0xfc, !PT ;  /* 0x0000400000001812 */ /* 0x000fe400078efcff */
[----:B------:R-:W-:Y:S02]  /*4720*/  LOP3.LUT P1, RZ, R2, 0x20, RZ, 0xc0, !PT ;  /* 0x0000002002ff7812 */ /* 0x000fe4000782c0ff */
[----:B------:R-:W-:-:S11]  /*4730*/  CS2R R102, SRZ ;  /* 0x0000000000667805 */ /* 0x000fd6000001ff00 */
[----:B------:R-:W4:Y:S01]  /*4740*/  @!P1 LDG.E R102, desc[UR10][R62.64] ;  /* 0x0000000a3e669981 */ /* 0x000f22000c1e1900 */
[C---:B------:R-:W-:Y:S02]  /*4750*/  LOP3.LUT P5, RZ, R2.reuse, 0x8, RZ, 0xc0, !PT ;  /* 0x0000000802ff7812 */ /* 0x040fe400078ac0ff */
[----:B------:R-:W-:Y:S02]  /*4760*/  LOP3.LUT R2, R2, 0xbfffffff, RZ, 0xc0, !PT ;  /* 0xbfffffff02027812 */ /* 0x000fe400078ec0ff */
[----:B------:R-:W-:Y:S02]  /*4770*/  CS2R R98, SRZ ;  /* 0x0000000000627805 */ /* 0x000fe4000001ff00 */
[----:B------:R-:W-:-:S07]  /*4780*/  LOP3.LUT R0, R0, 0xffffdfff, RZ, 0xc0, !PT ;  /* 0xffffdfff00007812 */ /* 0x000fce00078ec0ff */
[----:B------:R0:W4:Y:S02]  /*4790*/  @!P5 LDG.E R98, desc[UR10][R96.64] ;  /* 0x0000000a6062d981 */ /* 0x000124000c1e1900 */
[----:B0-----:R-:W-:Y:S02]  /*47a0*/  CS2R R96, SRZ ;  /* 0x0000000000607805 */ /* 0x001fe4000001ff00 */
[----:B--2---:R0:W-:Y:S02]  /*47b0*/  STL [R1+0x2a0], R5 ;  /* 0x0002a00501007387 */ /* 0x0041e40000100800 */
[----:B0-----:R-:W-:-:S04]  /*47c0*/  IADD3 R5, PT, PT, R4, 0x158, RZ ;  /* 0x0000015804057810 */ /* 0x001fc80007ffe0ff */
[----:B------:R-:W-:Y:S02]  /*47d0*/  SHF.R.S32.HI R86, RZ, 0x1f, R5 ;  /* 0x0000001fff567819 */ /* 0x000fe40000011405 */
[----:B------:R-:W-:-:S04]  /*47e0*/  ISETP.GE.U32.AND P0, PT, R5, UR16, PT ;  /* 0x0000001005007c0c */ /* 0x000fc8000bf06070 */
[----:B------:R-:W-:-:S13]  /*47f0*/  ISETP.GE.AND.EX P6, PT, R86, UR17, PT, P0 ;  /* 0x0000001156007c0c */ /* 0x000fda000bfc6300 */
[----:B------:R-:W0:Y:S01]  /*4800*/  @!P6 LDC.64 R80, c[0x0][0x3f8] ;  /* 0x0000fe00ff50eb82 */ /* 0x000e220000000a00 */
[----:B------:R-:W-:Y:S01]  /*4810*/  @!P6 MOV R87, R9 ;  /* 0x000000090057e202 */ /* 0x000fe20000000f00 */
        /* <DEDUP_REMOVED lines=10> */
[C---:B------:R-:W-:Y:S02]  /*48c0*/  @!P6 IADD3.X R81, PT, PT, R5.reuse, R81, RZ, P0, !PT ;  /* 0x000000510551e210 */ /* 0x040fe400007fe4ff */
[----:B-1----:R-:W-:Y:S02]  /*48d0*/  @!P6 IADD3 R86, P0, PT, R90, R86, RZ ;  /* 0x000000565a56e210 */ /* 0x002fe40007f1e0ff */
[----:B------:R-:W-:Y:S02]  /*48e0*/  CS2R R90, SRZ ;  /* 0x00000000005a7805 */ /* 0x000fe4000001ff00 */
[----:B------:R-:W-:Y:S02]  /*48f0*/  @!P6 IADD3.X R87, PT, PT, R5, R87, RZ, P0, !PT ;  /* 0x000000570557e210 */ /* 0x000fe400007fe4ff */
[----:B------:R-:W-:Y:S02]  /*4900*/  IADD3 R5, PT, PT, R4, 0x160, RZ ;  /* 0x0000016004057810 */ /* 0x000fe40007ffe0ff */
[----:B------:R0:W2:Y:S02]  /*4910*/  @!P1 LDG.E R91, desc[UR10][R54.64] ;  /* 0x0000000a365b9981 */ /* 0x0000a4000c1e1900 */
[----:B------:R-:W-:-:S02]  /*4920*/  SHF.R.S32.HI R62, RZ, 0x1f, R5 ;  /* 0x0000001fff3e7819 */ /* 0x000fc40000011405 */
[----:B------:R-:W4:Y:S01]  /*4930*/  @!P5 LDG.E R90, desc[UR10][R110.64] ;  /* 0x0000000a6e5ad981 */ /* 0x000f22000c1e1900 */
[----:B------:R-:W-:-:S04]  /*4940*/  ISETP.GE.U32.AND P0, PT, R5, UR16, PT ;  /* 0x0000001005007c0c */ /* 0x000fc8000bf06070 */
[----:B------:R-:W-:Y:S02]  /*4950*/  ISETP.GE.AND.EX P1, PT, R62, UR17, PT, P0 ;  /* 0x000000113e007c0c */ /* 0x000fe4000bf26300 */
[----:B------:R-:W-:-:S11]  /*4960*/  @P6 LOP3.LUT R2, R2, 0x40000000, RZ, 0xfc, !PT ;  /* 0x4000000002026812 */ /* 0x000fd600078efcff */
[----:B0-----:R-:W0:Y:S01]  /*4970*/  @!P1 LDC.64 R54, c[0x0][0x3f8] ;  /* 0x0000fe00ff369b82 */ /* 0x001e220000000a00 */
[----:B------:R-:W-:Y:S02]  /*4980*/  LOP3.LUT P0, RZ, R2, 0x10, RZ, 0xc0, !PT ;  /* 0x0000001002ff7812 */ /* 0x000fe4000780c0ff */
[----:B------:R-:W-:-:S11]  /*4990*/  @!P1 MOV R63, R9 ;  /* 0x00000009003f9202 */ /* 0x000fd60000000f00 */
[----:B------:R0:W4:Y:S01]  /*49a0*/  @!P0 LDG.E R103, desc[UR10][R68.64] ;  /* 0x0000000a44678981 */ /* 0x000122000c1e1900 */
[----:B------:R-:W-:-:S03]  /*49b0*/  @P6 LOP3.LUT R0, R0, 0x2000, RZ, 0xfc, !PT ;  /* 0x0000200000006812 */ /* 0x000fc600078efcff */
[----:B------:R-:W4:Y:S01]  /*49c0*/  @!P0 LDG.E R99, desc[UR10][R104.64] ;  /* 0x0000000a68638981 */ /* 0x000f22000c1e1900 */
        /* <DEDUP_REMOVED lines=9> */
[----:B------:R-:W-:-:S04]  /*4a60*/  LOP3.LUT R0, R0, 0xffffefff, RZ, 0xc0, !PT ;  /* 0xffffefff00007812 */ /* 0x000fc800078ec0ff */
[----:B------:R-:W-:Y:S02]  /*4a70*/  @P1 LOP3.LUT R0, R0, 0x1000, RZ, 0xfc, !PT ;  /* 0x0000100000001812 */ /* 0x000fe400078efcff */
[----:B0-----:R-:W-:-:S04]  /*4a80*/  @!P1 IADD3 R62, P0, PT, R68, R62, RZ ;  /* 0x0000003e443e9210 */ /* 0x001fc80007f1e0ff */
[----:B------:R-:W-:Y:S02]  /*4a90*/  @!P1 IADD3.X R63, PT, PT, R5, R63, RZ, P0, !PT ;  /* 0x0000003f053f9210 */ /* 0x000fe400007fe4ff */
[----:B-1----:R-:W-:-:S04]  /*4aa0*/  @!P1 IADD3 R54, P0, PT, R68, R54, RZ ;  /* 0x0000003644369210 */ /* 0x002fc80007f1e0ff */
[----:B------:R-:W-:Y:S02]  /*4ab0*/  @!P1 IADD3.X R55, PT, PT, R5, R55, RZ, P0, !PT ;  /* 0x0000003705379210 */ /* 0x000fe400007fe4ff */
[----:B------:R-:W-:Y:S02]  /*4ac0*/  LOP3.LUT P1, RZ, R3, 0x1, RZ, 0xc0, !PT ;  /* 0x0000000103ff7812 */ /* 0x000fe4000782c0ff */
[----:B------:R-:W-:-:S04]  /*4ad0*/  IADD3 R3, PT, PT, R4, 0x168, RZ ;  /* 0x0000016804037810 */ /* 0x000fc80007ffe0ff */
[----:B------:R-:W-:Y:S02]  /*4ae0*/  SHF.R.S32.HI R5, RZ, 0x1f, R3 ;  /* 0x0000001fff057819 */ /* 0x000fe40000011403 */
[----:B------:R-:W-:Y:S02]  /*4af0*/  ISETP.GE.U32.AND P0, PT, R3, UR16, PT ;  /* 0x0000001003007c0c */ /* 0x000fe4000bf06070 */
[----:B------:R-:W-:Y:S02]  /*4b00*/  LOP3.LUT P6, RZ, R2, 0x4, RZ, 0xc0, !PT ;  /* 0x0000000402ff7812 */ /* 0x000fe400078cc0ff */
[----:B------:R-:W-:-:S11]  /*4b10*/  ISETP.GE.AND.EX P5, PT, R5, UR17, PT, P0 ;  /* 0x0000001105007c0c */ /* 0x000fd6000bfa6300 */
[----:B------:R0:W4:Y:S04]  /*4b20*/  @!P6 LDG.E R97, desc[UR10][R28.64] ;  /* 0x0000000a1c61e981 */ /* 0x000128000c1e1900 */
[----:B------:R1:W4:Y:S01]  /*4b30*/  @!P6 LDG.E R96, desc[UR10][R32.64] ;  /* 0x0000000a2060e981 */ /* 0x000322000c1e1900 */
[----:B0-----:R-:W0:Y:S01]  /*4b40*/  @!P5 LDC.64 R28, c[0x0][0x3f8] ;  /* 0x0000fe00ff1cdb82 */ /* 0x001e220000000a00 */
[----:B-1----:R-:W-:Y:S02]  /*4b50*/  @!P5 MOV R32, R6 ;  /* 0x000000060020d202 */ /* 0x002fe40000000f00 */
[----:B------:R-:W-:Y:S01]  /*4b60*/  @!P5 MOV R33, R9 ;  /* 0x000000090021d202 */ /* 0x000fe20000000f00 */
[-C--:B0-----:R-:W-:Y:S02]  /*4b70*/  @!P5 IMAD R5, R5, R28.reuse, RZ ;  /* 0x0000001c0505d224 */ /* 0x081fe400078e02ff */
[----:B------:R-:W-:-:S04]  /*4b80*/  @!P5 IMAD.WIDE.U32 R32, R3, R28, R32 ;  /* 0x0000001c0320d225 */ /* 0x000fc800078e0020 */
[----:B------:R-:W-:Y:S02]  /*4b90*/  @!P5 IMAD R5, R3, R29, R5 ;  /* 0x0000001d0305d224 */ /* 0x000fe400078e0205 */
[----:B------:R-:W0:Y:S03]  /*4ba0*/  @!P5 LDC.64 R28, c[0x0][0x3a0] ;  /* 0x0000e800ff1cdb82 */ /* 0x000e260000000a00 */
[----:B------:R-:W-:Y:S02]  /*4bb0*/  @!P5 IADD3 R3, PT, PT, R33, R5, RZ ;  /* 0x000000052103d210 */ /* 0x000fe40007ffe0ff */
[C---:B------:R-:W-:Y:S02]  /*4bc0*/  @!P5 SHF.L.U32 R5, R32.reuse, 0x1, RZ ;  /* 0x000000012005d819 */ /* 0x040fe400000006ff */
[----:B------:R-:W-:Y:S02]  /*4bd0*/  @!P5 SHF.L.U64.HI R3, R32, 0x1, R3 ;  /* 0x000000012003d819 */ /* 0x000fe40000010203 */
[----:B------:R-:W1:Y:S01]  /*4be0*/  @!P5 LDC.64 R32, c[0x0][0x398] ;  /* 0x0000e600ff20db82 */ /* 0x000e620000000a00 */
[----:B------:R-:W-:Y:S01]  /*4bf0*/  HFMA2 R68, -RZ, RZ, 0, 0 ;  /* 0x00000000ff447431 */ /* 0x000fe200000001ff */
[----:B------:R-:W-:-:S06]  /*4c00*/  CS2R R94, SRZ ;  /* 0x00000000005e7805 */ /* 0x000fcc000001ff00 */
[----:B------:R-:W4:Y:S04]  /*4c10*/  @!P1 LDG.E R95, desc[UR10][R84.64] ;  /* 0x0000000a545f9981 */ /* 0x000f28000c1e1900 */
[----:B------:R3:W2:Y:S01]  /*4c20*/  @!P1 LDG.E R68, desc[UR10][R38.64] ;  /* 0x0000000a26449981 */ /* 0x0006a2000c1e1900 */
[----:B0-----:R-:W-:-:S04]  /*4c30*/  @!P5 IADD3 R28, P0, PT, R5, R28, RZ ;  /* 0x0000001c051cd210 */ /* 0x001fc80007f1e0ff */
[----:B------:R-:W-:Y:S02]  /*4c40*/  @!P5 IADD3.X R29, PT, PT, R3, R29, RZ, P0, !PT ;  /* 0x0000001d031dd210 */ /* 0x000fe400007fe4ff */
[----:B-1----:R-:W-:-:S04]  /*4c50*/  @!P5 IADD3 R32, P0, PT, R5, R32, RZ ;  /* 0x000000200520d210 */ /* 0x002fc80007f1e0ff */
[----:B------:R-:W-:Y:S02]  /*4c60*/  @!P5 IADD3.X R33, PT, PT, R3, R33, RZ, P0, !PT ;  /* 0x000000210321d210 */ /* 0x000fe400007fe4ff */
[----:B------:R-:W-:-:S04]  /*4c70*/  IADD3 R3, PT, PT, R4, 0x170, RZ ;  /* 0x0000017004037810 */ /* 0x000fc80007ffe0ff */
[----:B------:R-:W-:Y:S02]  /*4c80*/  SHF.R.S32.HI R5, RZ, 0x1f, R3 ;  /* 0x0000001fff057819 */ /* 0x000fe40000011403 */
[----:B------:R-:W-:-:S04]  /*4c90*/  ISETP.GE.U32.AND P0, PT, R3, UR16, PT ;  /* 0x0000001003007c0c */ /* 0x000fc8000bf06070 */
[----:B------:R-:W-:Y:S02]  /*4ca0*/  ISETP.GE.AND.EX P1, PT, R5, UR17, PT, P0 ;  /* 0x0000001105007c0c */ /* 0x000fe4000bf26300 */
[----:B------:R-:W-:Y:S01]  /*4cb0*/  LOP3.LUT P0, RZ, R2, 0x1, RZ, 0xc0, !PT ;  /* 0x0000000102ff7812 */ /* 0x000fe2000780c0ff */
[----:B---3--:R-:W-:-:S12]  /*4cc0*/  HFMA2 R38, -RZ, RZ, 0, 0 ;  /* 0x00000000ff267431 */ /* 0x008fd800000001ff */
[----:B------:R-:W3:Y:S01]  /*4cd0*/  @!P0 LDG.E R38, desc[UR10][R114.64] ;  /* 0x0000000a72268981 */ /* 0x000ee2000c1e1900 */
[----:B------:R-:W-:-:S04]  /*4ce0*/  LOP3.LUT R0, R0, 0xfffff7ff, RZ, 0xc0, !PT ;  /* 0xfffff7ff00007812 */ /* 0x000fc800078ec0ff */
[----:B------:R-:W-:-:S04]  /*4cf0*/  @P5 LOP3.LUT R0, R0, 0x800, RZ, 0xfc, !PT ;  /* 0x0000080000005812 */ /* 0x000fc800078efcff */
[C---:B------:R-:W-:Y:S01]  /*4d00*/  LOP3.LUT P5, RZ, R0.reuse, 0x80000000, RZ, 0xc0, !PT ;  /* 0x8000000000ff7812 */ /* 0x040fe200078ac0ff */
[----:B------:R-:W-:Y:S01]  /*4d10*/  STL [R1+0x4c8], R124 ;  /* 0x0004c87c01007387 */ /* 0x000fe20000100800 */
[----:B------:R-:W-:-:S03]  /*4d20*/  LOP3.LUT P6, RZ, R0, 0x40000000, RZ, 0xc0, !PT ;  /* 0x4000000000ff7812 */ /* 0x000fc600078cc0ff */
[----:B------:R-:W-:Y:S04]  /*4d30*/  STL [R1+0x4d0], R124 ;  /* 0x0004d07c01007387 */ /* 0x000fe80000100800 */
[----:B------:R-:W-:Y:S04]  /*4d40*/  STL [R1+0x4d8], R124 ;  /* 0x0004d87c01007387 */ /* 0x000fe80000100800 */
[----:B------:R-:W-:Y:S04]  /*4d50*/  STL [R1+0x520], R124 ;  /* 0x0005207c01007387 */ /* 0x000fe80000100800 */
[----:B------:R-:W-:Y:S04]  /*4d60*/  STL [R1+0x528], R124 ;  /* 0x0005287c01007387 */ /* 0x000fe80000100800 */
[----:B------:R0:W-:Y:S04]  /*4d70*/  STL [R1+0x534], R124 ;  /* 0x0005347c01007387 */ /* 0x0001e80000100800 */
[----:B0-----:R-:W4:Y:S04]  /*4d80*/  LDL.LU.64 R124, [R1+0x268] ;  /* 0x00026800017c7983 */ /* 0x001f280000300a00 */
[----:B--2---:R0:W-:Y:S02]  /*4d90*/  STL [R1+0x28c], R68 ;  /* 0x00028c4401007387 */ /* 0x0041e40000100800 */
[----:B0-----:R-:W-:-:S06]  /*4da0*/  MOV R68, RZ ;  /* 0x000000ff00447202 */ /* 0x001fcc0000000f00 */
[----:B------:R0:W2:Y:S04]  /*4db0*/  @!P0 LDG.E R68, desc[UR10][R42.64] ;  /* 0x0000000a2a448981 */ /* 0x0000a8000c1e1900 */
[----:B---3--:R1:W-:Y:S02]  /*4dc0*/  STL [R1+0x280], R38 ;  /* 0x0002802601007387 */ /* 0x0083e40000100800 */
[----:B-1----:R-:W1:Y:S01]  /*4dd0*/  @!P1 LDC.64 R38, c[0x0][0x3f8] ;  /* 0x0000fe00ff269b82 */ /* 0x002e620000000a00 */
[----:B0-----:R-:W-:Y:S02]  /*4de0*/  @!P1 MOV R42, R6 ;  /* 0x00000006002a9202 */ /* 0x001fe40000000f00 */
[----:B------:R-:W-:Y:S01]  /*4df0*/  @!P1 MOV R43, R9 ;  /* 0x00000009002b9202 */ /* 0x000fe20000000f00 */
[----:B-1----:R-:W-:-:S04]  /*4e00*/  @!P1 IMAD R5, R5, R38, RZ ;  /* 0x0000002605059224 */ /* 0x002fc800078e02ff */
[C---:B------:R-:W-:Y:S02]  /*4e10*/  @!P1 IMAD R5, R3.reuse, R39, R5 ;  /* 0x0000002703059224 */ /* 0x040fe400078e0205 */
[----:B------:R-:W-:Y:S01]  /*4e20*/  @!P1 IMAD.WIDE.U32 R38, R3, R38, R42 ;  /* 0x0000002603269225 */ /* 0x000fe200078e002a */
[----:B----4-:R-:W3:Y:S01]  /*4e30*/  @!P5 LDG.E R94, desc[UR10][R124.64] ;  /* 0x0000000a7c5ed981 */ /* 0x010ee2000c1e1900 */
[----:B------:R-:W0:Y:S03]  /*4e40*/  @!P1 LDC.64 R42, c[0x0][0x3a0] ;  /* 0x0000e800ff2a9b82 */ /* 0x000e260000000a00 */
[----:B------:R-:W-:Y:S02]  /*4e50*/  @!P1 IADD3 R3, PT, PT, R39, R5, RZ ;  /* 0x0000000527039210 */ /* 0x000fe40007ffe0ff */
[C---:B------:R-:W-:Y:S02]  /*4e60*/  @!P1 SHF.L.U32 R5, R38.reuse, 0x1, RZ ;  /* 0x0000000126059819 */ /* 0x040fe400000006ff */
[----:B------:R-:W-:-:S02]  /*4e70*/  @!P1 SHF.L.U64.HI R3, R38, 0x1, R3 ;  /* 0x0000000126039819 */ /* 0x000fc40000010203 */
[----:B------:R-:W1:Y:S01]  /*4e80*/  @!P1 LDC.64 R38, c[0x0][0x398] ;  /* 0x0000e600ff269b82 */ /* 0x000e620000000a00 */
[----:B------:R4:W-:Y:S01]  /*4e90*/  STL [R1+0x2c4], R122 ;  /* 0x0002c47a01007387 */ /* 0x0009e20000100800 */
[----:B------:R-:W-:Y:S01]  /*4ea0*/  LOP3.LUT R0, R0, 0xfffffbff, RZ, 0xc0, !PT ;  /* 0xfffffbff00007812 */ /* 0x000fe200078ec0ff */
[----:B------:R-:W-:Y:S02]  /*4eb0*/  HFMA2 R84, -RZ, RZ, 0, 0 ;  /* 0x00000000ff547431 */ /* 0x000fe400000001ff */
[----:B------:R-:W-:Y:S04]  /*4ec0*/  STL [R1+0x298], R91 ;  /* 0x0002985b01007387 */ /* 0x000fe80000100800 */
[----:B------:R-:W-:Y:S04]  /*4ed0*/  STL [R1+0x290], R90 ;  /* 0x0002905a01007387 */ /* 0x000fe80000100800 */
[----:B----4-:R-:W4:Y:S01]  /*4ee0*/  LDL.64 R122, [R1+0x260] ;  /* 0x00026000017a7983 */ /* 0x010f220000100a00 */
[----:B0-----:R-:W-:-:S03]  /*4ef0*/  @!P1 IADD3 R42, P0, PT, R5, R42, RZ ;  /* 0x0000002a052a9210 */ /* 0x001fc60007f1e0ff */
[----:B------:R-:W3:Y:S01]  /*4f00*/  LDL.LU R124, [R1+0x27c] ;  /* 0x00027c00017c7983 */ /* 0x000ee20000300800 */
[----:B------:R-:W-:-:S03]  /*4f10*/  @!P1 IADD3.X R43, PT, PT, R3, R43, RZ, P0, !PT ;  /* 0x0000002b032b9210 */ /* 0x000fc600007fe4ff */
[----:B------:R0:W-:Y:S01]  /*4f20*/  STL [R1+0x53c], R108 ;  /* 0x00053c6c01007387 */ /* 0x0001e20000100800 */
[----:B-1----:R-:W-:-:S03]  /*4f30*/  @!P1 IADD3 R38, P0, PT, R5, R38, RZ ;  /* 0x0000002605269210 */ /* 0x002fc60007f1e0ff */
[----:B------:R-:W-:Y:S01]  /*4f40*/  STL [R1+0x4f4], R107 ;  /* 0x0004f46b01007387 */ /* 0x000fe20000100800 */
[----:B------:R-:W-:Y:S01]  /*4f50*/  @!P1 IADD3.X R39, PT, PT, R3, R39, RZ, P0, !PT ;  /* 0x0000002703279210 */ /* 0x000fe200007fe4ff */
[----:B------:R-:W-:Y:S02]  /*4f60*/  HFMA2 R3, -RZ, RZ, 0, 0 ;  /* 0x00000000ff037431 */ /* 0x000fe400000001ff */
[----:B--2---:R1:W-:Y:S04]  /*4f70*/  STL [R1+0x284], R68 ;  /* 0x0002844401007387 */ /* 0x0043e80000100800 */
[----:B------:R2:W4:Y:S01]  /*4f80*/  @!P5 LDG.E R3, desc[UR10][R20.64] ;  /* 0x0000000a1403d981 */ /* 0x000522000c1e1900 */
[----:B------:R-:W-:-:S03]  /*4f90*/  @P1 LOP3.LUT R0, R0, 0x400, RZ, 0xfc, !PT ;  /* 0x0000040000001812 */ /* 0x000fc600078efcff */
[----:B0-----:R-:W3:Y:S04]  /*4fa0*/  LDL.LU.S16 R108, [R1+0x296] ;  /* 0x00029600016c7983 */ /* 0x001ee80000300600 */
[----:B------:R-:W-:Y:S01]  /*4fb0*/  STL [R1+0x4fc], R107 ;  /* 0x0004fc6b01007387 */ /* 0x000fe20000100800 */
[----:B--2---:R-:W-:-:S03]  /*4fc0*/  HFMA2 R20, -RZ, RZ, 0, 0 ;  /* 0x00000000ff147431 */ /* 0x004fc600000001ff */
[----:B------:R-:W-:Y:S04]  /*4fd0*/  STL [R1+0x510], R107 ;  /* 0x0005106b01007387 */ /* 0x000fe80000100800 */
[----:B------:R-:W-:Y:S04]  /*4fe0*/  STL [R1+0x530], R107 ;  /* 0x0005306b01007387 */ /* 0x000fe80000100800 */
[----:B------:R-:W2:Y:S01]  /*4ff0*/  @!P6 LDG.E R20, desc[UR10][R44.64] ;  /* 0x0000000a2c14e981 */ /* 0x000ea2000c1e1900 */
[----:B-1----:R-:W-:-:S03]  /*5000*/  MOV R68, RZ ;  /* 0x000000ff00447202 */ /* 0x002fc60000000f00 */
[----:B------:R-:W-:Y:S04]  /*5010*/  STL [R1+0x504], R109 ;  /* 0x0005046d01007387 */ /* 0x000fe80000100800 */
[----:B------:R0:W3:Y:S04]  /*5020*/  @!P6 LDG.E R68, desc[UR10][R58.64] ;  /* 0x0000000a3a44e981 */ /* 0x0000e8000c1e1900 */
[----:B------:R-:W-:Y:S04]  /*5030*/  STL.S16 [R1+0x256], RZ ;  /* 0x000256ff01007387 */ /* 0x000fe80000100600 */
        /* <DEDUP_REMOVED lines=11> */
[----:B------:R-:W3:Y:S04]  /*50f0*/  LDL.LU R125, [R1+0x2f8] ;  /* 0x0002f800017d7983 */ /* 0x000ee80000300800 */
[----:B----4-:R1:W-:Y:S02]  /*5100*/  STL [R1+0x278], R3 ;  /* 0x0002780301007387 */ /* 0x0103e40000100800 */
[----:B-1----:R-:W-:-:S04]  /*5110*/  IADD3 R3, PT, PT, R4, 0x178, RZ ;  /* 0x0000017804037810 */ /* 0x002fc80007ffe0ff */
[----:B------:R-:W-:Y:S02]  /*5120*/  SHF.R.S32.HI R5, RZ, 0x1f, R3 ;  /* 0x0000001fff057819 */ /* 0x000fe40000011403 */
[----:B------:R-:W-:-:S04]  /*5130*/  ISETP.GE.U32.AND P0, PT, R3, UR16, PT ;  /* 0x0000001003007c0c */ /* 0x000fc8000bf06070 */
[----:B------:R-:W-:Y:S01]  /*5140*/  ISETP.GE.AND.EX P5, PT, R5, UR17, PT, P0 ;  /* 0x0000001105007c0c */ /* 0x000fe2000bfa6300 */
[----:B--2---:R1:W-:-:S12]  /*5150*/  STL [R1+0x270], R20 ;  /* 0x0002701401007387 */ /* 0x0043d80000100800 */
[----:B-1----:R-:W1:Y:S01]  /*5160*/  @!P5 LDC.64 R20, c[0x0][0x3f8] ;  /* 0x0000fe00ff14db82 */ /* 0x002e620000000a00 */
[----:B------:R-:W-:Y:S02]  /*5170*/  @!P5 MOV R44, R6 ;  /* 0x00000006002cd202 */ /* 0x000fe40000000f00 */
[----:B------:R-:W-:-:S05]  /*5180*/  @!P5 MOV R45, R9 ;  /* 0x00000009002dd202 */ /* 0x000fca0000000f00 */
[----:B0-----:R-:W0:Y:S01]  /*5190*/  @!P5 LDC.64 R58, c[0x0][0x398] ;  /* 0x0000e600ff3adb82 */ /* 0x001e220000000a00 */
[----:B-1----:R-:W-:-:S04]  /*51a0*/  @!P5 IMAD R5, R5, R20, RZ ;  /* 0x000000140505d224 */ /* 0x002fc800078e02ff */
[C---:B------:R-:W-:Y:S02]  /*51b0*/  @!P5 IMAD R5, R3.reuse, R21, R5 ;  /* 0x000000150305d224 */ /* 0x040fe400078e0205 */
[----:B------:R-:W-:Y:S02]  /*51c0*/  @!P5 IMAD.WIDE.U32 R20, R3, R20, R44 ;  /* 0x000000140314d225 */ /* 0x000fe400078e002c */
[----:B------:R-:W1:Y:S03]  /*51d0*/  @!P5 LDC.64 R44, c[0x0][0x3a0] ;  /* 0x0000e800ff2cdb82 */ /* 0x000e660000000a00 */
[----:B------:R-:W-:-:S04]  /*51e0*/  @!P5 IADD3 R3, PT, PT, R21, R5, RZ ;  /* 0x000000051503d210 */ /* 0x000fc80007ffe0ff */
[C---:B------:R-:W-:Y:S02]  /*51f0*/  @!P5 SHF.L.U64.HI R3, R20.reuse, 0x1, R3 ;  /* 0x000000011403d819 */ /* 0x040fe40000010203 */
[----:B------:R-:W-:-:S04]  /*5200*/  @!P5 SHF.L.U32 R20, R20, 0x1, RZ ;  /* 0x000000011414d819 */ /* 0x000fc800000006ff */
[----:B-1----:R-:W-:-:S04]  /*5210*/  @!P5 IADD3 R44, P0, PT, R20, R44, RZ ;  /* 0x0000002c142cd210 */ /* 0x002fc80007f1e0ff */
[----:B------:R-:W-:Y:S02]  /*5220*/  @!P5 IADD3.X R45, PT, PT, R3, R45, RZ, P0, !PT ;  /* 0x0000002d032dd210 */ /* 0x000fe400007fe4ff */
[----:B0-----:R-:W-:-:S04]  /*5230*/  @!P5 IADD3 R58, P0, PT, R20, R58, RZ ;  /* 0x0000003a143ad210 */ /* 0x001fc80007f1e0ff */
[----:B------:R-:W-:Y:S02]  /*5240*/  @!P5 IADD3.X R59, PT, PT, R3, R59, RZ, P0, !PT ;  /* 0x0000003b033bd210 */ /* 0x000fe400007fe4ff */
[----:B------:R-:W-:-:S06]  /*5250*/  MOV R3, RZ ;  /* 0x000000ff00037202 */ /* 0x000fcc0000000f00 */
[----:B------:R-:W2:Y:S04]  /*5260*/  @!P2 LDG.E R3, desc[UR10][R100.64] ;  /* 0x0000000a6403a981 */ /* 0x000ea8000c1e1900 */
[----:B---3--:R0:W-:Y:S01]  /*5270*/  STL [R1+0x274], R68 ;  /* 0x0002744401007387 */ /* 0x0081e20000100800 */
[----:B------:R-:W-:Y:S01]  /*5280*/  LOP3.LUT R0, R0, 0xfffffdff, RZ, 0xc0, !PT ;  /* 0xfffffdff00007812 */ /* 0x000fe200078ec0ff */
[----:B0-----:R-:W-:-:S03]  /*5290*/  HFMA2 R68, -RZ, RZ, 0, 0 ;  /* 0x00000000ff447431 */ /* 0x001fc600000001ff */
[----:B------:R-:W-:Y:S01]  /*52a0*/  @P5 LOP3.LUT R0, R0, 0x200, RZ, 0xfc, !PT ;  /* 0x0000020000005812 */ /* 0x000fe200078efcff */
[----:B------:R-:W-:Y:S02]  /*52b0*/  HFMA2 R20, -RZ, RZ, 0, 0 ;  /* 0x00000000ff147431 */ /* 0x000fe400000001ff */
[----:B------:R-:W3:Y:S04]  /*52c0*/  @!P2 LDG.E R68, desc[UR10][R122.64] ;  /* 0x0000000a7a44a981 */ /* 0x000ee8000c1e1900 */
[----:B--2---:R0:W-:Y:S02]  /*52d0*/  STL [R1+0x268], R3 ;  /* 0x0002680301007387 */ /* 0x0041e40000100800 */
[----:B0-----:R-:W-:-:S04]  /*52e0*/  IADD3 R3, PT, PT, R4, 0x180, RZ ;  /* 0x0000018004037810 */ /* 0x001fc80007ffe0ff */
[----:B------:R-:W-:Y:S02]  /*52f0*/  SHF.R.S32.HI R5, RZ, 0x1f, R3 ;  /* 0x0000001fff057819 */ /* 0x000fe40000011403 */
[----:B------:R-:W-:-:S04]  /*5300*/  ISETP.GE.U32.AND P0, PT, R3, UR16, PT ;  /* 0x0000001003007c0c */ /* 0x000fc8000bf06070 */
[----:B------:R-:W-:Y:S02]  /*5310*/  ISETP.GE.AND.EX P2, PT, R5, UR17, PT, P0 ;  /* 0x0000001105007c0c */ /* 0x000fe4000bf46300 */
[----:B------:R-:W-:-:S13]  /*5320*/  LOP3.LUT P0, RZ, R0, 0x10000000, RZ, 0xc0, !PT ;  /* 0x1000000000ff7812 */ /* 0x000fda000780c0ff */
[----:B------:R-:W2:Y:S04]  /*5330*/  @!P0 LDG.E R20, desc[UR10][R64.64] ;  /* 0x0000000a40148981 */ /* 0x000ea8000c1e1900 */
[----:B--2---:R0:W-:Y:S02]  /*5340*/  STL [R1+0x25c], R20 ;  /* 0x00025c1401007387 */ /* 0x0041e40000100800 */
[----:B0-----:R-:W-:-:S06]  /*5350*/  MOV R20, RZ ;  /* 0x000000ff00147202 */ /* 0x001fcc0000000f00 */
[----:B------:R-:W2:Y:S01]  /*5360*/  @!P0 LDG.E R20, desc[UR10][R92.64] ;  /* 0x0000000a5c148981 */ /* 0x000ea2000c1e1900 */
[----:B------:R-:W-:Y:S02]  /*5370*/  @!P2 MOV R64, R6 ;  /* 0x000000060040a202 */ /* 0x000fe40000000f00 */
[----:B------:R-:W-:Y:S01]  /*5380*/  @!P2 MOV R65, R9 ;  /* 0x000000090041a202 */ /* 0x000fe20000000f00 */
[----:B---3--:R0:W-:Y:S02]  /*5390*/  STL [R1+0x26c], R68 ;  /* 0x00026c4401007387 */ /* 0x0081e40000100800 */
[----:B0-----:R-:W0:Y:S01]  /*53a0*/  @!P2 LDC.64 R68, c[0x0][0x398] ;  /* 0x0000e600ff44ab82 */ /* 0x001e220000000a00 */
[C---:B------:R-:W-:Y:S02]  /*53b0*/  LOP3.LUT P5, RZ, R0.reuse, 0x8000000, RZ, 0xc0, !PT ;  /* 0x0800000000ff7812 */ /* 0x040fe400078ac0ff */
[----:B------:R-:W-:-:S11]  /*53c0*/  LOP3.LUT P6, RZ, R0, 0x4000000, RZ, 0xc0, !PT ;  /* 0x0400000000ff7812 */ /* 0x000fd600078cc0ff */
[----:B------:R-:W3:Y:S04]  /*53d0*/  @!P5 LDG.E R84, desc[UR10][R22.64] ;  /* 0x0000000a1654d981 */ /* 0x000ee8000c1e1900 */
[----:B--2---:R1:W-:Y:S02]  /*53e0*/  STL [R1+0x258], R20 ;  /* 0x0002581401007387 */ /* 0x0043e40000100800 */
[----:B-1----:R-:W1:Y:S02]  /*53f0*/  @!P2 LDC.64 R20, c[0x0][0x3f8] ;  /* 0x0000fe00ff14ab82 */ /* 0x002e640000000a00 */
        /* <DEDUP_REMOVED lines=12> */
[----:B------:R-:W2:Y:S01]  /*54c0*/  @!P5 LDG.E R3, desc[UR10][R12.64] ;  /* 0x0000000a0c03d981 */ /* 0x000ea2000c1e1900 */
[----:B------:R-:W-:-:S03]  /*54d0*/  IADD3 R5, PT, PT, R4, 0x188, RZ ;  /* 0x0000018804057810 */ /* 0x000fc60007ffe0ff */
[----:B--2---:R0:W-:Y:S02]  /*54e0*/  STL [R1+0x248], R3 ;  /* 0x0002480301007387 */ /* 0x0041e40000100800 */
[----:B0-----:R-:W-:-:S06]  /*54f0*/  HFMA2 R3, -RZ, RZ, 0, 0 ;  /* 0x00000000ff037431 */ /* 0x001fcc00000001ff */
[----:B------:R0:W2:Y:S01]  /*5500*/  @!P6 LDG.E R3, desc[UR10][R52.64] ;  /* 0x0000000a3403e981 */ /* 0x0000a2000c1e1900 */
[----:B------:R-:W-:Y:S02]  /*5510*/  SHF.R.S32.HI R12, RZ, 0x1f, R5 ;  /* 0x0000001fff0c7819 */ /* 0x000fe40000011405 */
[----:B------:R-:W-:-:S04]  /*5520*/  ISETP.GE.U32.AND P0, PT, R5, UR16, PT ;  /* 0x0000001005007c0c */ /* 0x000fc8000bf06070 */
[----:B------:R-:W-:Y:S01]  /*5530*/  ISETP.GE.AND.EX P5, PT, R12, UR17, PT, P0 ;  /* 0x000000110c007c0c */ /* 0x000fe2000bfa6300 */
[----:B---3--:R1:W-:-:S12]  /*5540*/  STL [R1+0x24c], R84 ;  /* 0x00024c5401007387 */ /* 0x0083d80000100800 */
[----:B0-----:R-:W0:Y:S01]  /*5550*/  @!P5 LDC.64 R52, c[0x0][0x3a0] ;  /* 0x0000e800ff34db82 */ /* 0x001e220000000a00 */
[----:B------:R-:W-:-:S07]  /*5560*/  @!P5 MOV R13, R9 ;  /* 0x00000009000dd202 */ /* 0x000fce0000000f00 */
[----:B-1----:R-:W1:Y:S01]  /*5570*/  @!P5 LDC.64 R84, c[0x0][0x398] ;  /* 0x0000e600ff54db82 */ /* 0x002e620000000a00 */
[----:B------:R-:W-:-:S04]  /*5580*/  LOP3.LUT R0, R0, 0xfffffeff, RZ, 0xc0, !PT ;  /* 0xfffffeff00007812 */ /* 0x000fc800078ec0ff */
[----:B------:R-:W-:-:S04]  /*5590*/  @P2 LOP3.LUT R0, R0, 0x100, RZ, 0xfc, !PT ;  /* 0x0000010000002812 */ /* 0x000fc800078efcff */
[----:B------:R-:W-:-:S04]  /*55a0*/  LOP3.LUT R0, R0, 0xffffff7f, RZ, 0xc0, !PT ;  /* 0xffffff7f00007812 */ /* 0x000fc800078ec0ff */
[----:B------:R-:W-:Y:S01]  /*55b0*/  @P5 LOP3.LUT R0, R0, 0x80, RZ, 0xfc, !PT ;  /* 0x0000008000005812 */ /* 0x000fe200078efcff */
[----:B--2---:R2:W-:Y:S02]  /*55c0*/  STL [R1+0x244], R3 ;  /* 0x0002440301007387 */ /* 0x0045e40000100800 */
[----:B--2---:R-:W-:-:S06]  /*55d0*/  MOV R3, RZ ;  /* 0x000000ff00037202 */ /* 0x004fcc0000000f00 */
[----:B------:R2:W3:Y:S02]  /*55e0*/  @!P6 LDG.E R3, desc[UR10][R10.64] ;  /* 0x0000000a0a03e981 */ /* 0x0004e4000c1e1900 */
[----:B--2---:R-:W2:Y:S02]  /*55f0*/  @!P5 LDC.64 R10, c[0x0][0x3f8] ;  /* 0x0000fe00ff0adb82 */ /* 0x004ea40000000a00 */
[----:B--2---:R-:W-:-:S04]  /*5600*/  @!P5 IMAD R12, R12, R10, RZ ;  /* 0x0000000a0c0cd224 */ /* 0x004fc800078e02ff */
[----:B------:R-:W-:Y:S01]  /*5610*/  @!P5 IMAD R11, R5, R11, R12 ;  /* 0x0000000b050bd224 */ /* 0x000fe200078e020c */
[----:B------:R-:W-:-:S05]  /*5620*/  @!P5 MOV R12, R6 ;  /* 0x00000006000cd202 */ /* 0x000fca0000000f00 */
[----:B------:R-:W-:-:S05]  /*5630*/  @!P5 IMAD.WIDE.U32 R12, R5, R10, R12 ;  /* 0x0000000a050cd225 */ /* 0x000fca00078e000c */
[----:B------:R-:W-:-:S04]  /*5640*/  @!P5 IADD3 R5, PT, PT, R13, R11, RZ ;  /* 0x0000000b0d05d210 */ /* 0x000fc80007ffe0ff */
[C---:B------:R-:W-:Y:S02]  /*5650*/  @!P5 SHF.L.U64.HI R5, R12.reuse, 0x1, R5 ;  /* 0x000000010c05d819 */ /* 0x040fe40000010205 */
[----:B------:R-:W-:-:S04]  /*5660*/  @!P5 SHF.L.U32 R12, R12, 0x1, RZ ;  /* 0x000000010c0cd819 */ /* 0x000fc800000006ff */
[----:B0-----:R-:W-:-:S04]  /*5670*/  @!P5 IADD3 R52, P0, PT, R12, R52, RZ ;  /* 0x000000340c34d210 */ /* 0x001fc80007f1e0ff */
[----:B------:R-:W-:Y:S02]  /*5680*/  @!P5 IADD3.X R53, PT, PT, R5, R53, RZ, P0, !PT ;  /* 0x000000350535d210 */ /* 0x000fe400007fe4ff */
[----:B-1----:R-:W-:-:S04]  /*5690*/  @!P5 IADD3 R84, P0, PT, R12, R84, RZ ;  /* 0x000000540c54d210 */ /* 0x002fc80007f1e0ff */
[----:B------:R-:W-:Y:S01]  /*56a0*/  @!P5 IADD3.X R85, PT, PT, R5, R85, RZ, P0, !PT ;  /* 0x000000550555d210 */ /* 0x000fe200007fe4ff */
[----:B------:R-:W-:Y:S01]  /*56b0*/  HFMA2 R5, -RZ, RZ, 0, 0 ;  /* 0x00000000ff057431 */ /* 0x000fe200000001ff */
[----:B------:R-:W-:Y:S02]  /*56c0*/  IADD3 R13, PT, PT, R4, 0x190, RZ ;  /* 0x00000190040d7810 */ /* 0x000fe40007ffe0ff */
[----:B------:R-:W-:Y:S02]  /*56d0*/  CS2R R10, SRZ ;  /* 0x00000000000a7805 */ /* 0x000fe4000001ff00 */
[----:B------:R-:W-:Y:S02]  /*56e0*/  SHF.R.S32.HI R22, RZ, 0x1f, R13 ;  /* 0x0000001fff167819 */ /* 0x000fe4000001140d */
[----:B------:R-:W-:Y:S02]  /*56f0*/  ISETP.GE.U32.AND P0, PT, R13, UR16, PT ;  /* 0x000000100d007c0c */ /* 0x000fe4000bf06070 */
[----:B------:R-:W2:Y:S04]  /*5700*/  @!P3 LDG.E R10, desc[UR10][R88.64] ;  /* 0x0000000a580ab981 */ /* 0x000ea8000c1e1900 */
[----:B------:R0:W4:Y:S01]  /*5710*/  @!P3 LDG.E R5, desc[UR10][R50.64] ;  /* 0x0000000a3205b981 */ /* 0x000122000c1e1900 */
[----:B------:R-:W-:-:S13]  /*5720*/  ISETP.GE.AND.EX P3, PT, R22, UR17, PT, P0 ;  /* 0x0000001116007c0c */ /* 0x000fda000bf66300 */
[----:B------:R-:W1:Y:S01]  /*5730*/  @!P3 LDC.64 R20, c[0x0][0x3f8] ;  /* 0x0000fe00ff14bb82 */ /* 0x000e620000000a00 */
[----:B------:R-:W-:Y:S02]  /*5740*/  LOP3.LUT P0, RZ, R0, 0x1000000, RZ, 0xc0, !PT ;  /* 0x0100000000ff7812 */ /* 0x000fe4000780c0ff */
[----:B------:R-:W-:-:S05]  /*5750*/  @!P3 MOV R23, R9 ;  /* 0x000000090017b202 */ /* 0x000fca0000000f00 */
[----:B0-----:R-:W0:Y:S06]  /*5760*/  @!P3 LDC.64 R50, c[0x0][0x3a0] ;  /* 0x0000e800ff32bb82 */ /* 0x001e2c0000000a00 */
[----:B------:R1:W2:Y:S02]  /*5770*/  @!P0 LDG.E R11, desc[UR10][R76.64] ;  /* 0x0000000a4c0b8981 */ /* 0x0002a4000c1e1900 */
[----:B-1----:R-:W-:Y:S01]  /*5780*/  @!P3 IMAD R22, R22, R20, RZ ;  /* 0x000000141616b224 */ /* 0x002fe200078e02ff */
[----:B------:R-:W1:Y:S03]  /*5790*/  @!P3 LDC.64 R76, c[0x0][0x398] ;  /* 0x0000e600ff4cbb82 */ /* 0x000e660000000a00 */
[----:B------:R-:W-:Y:S01]  /*57a0*/  @!P3 IMAD R21, R13, R21, R22 ;  /* 0x000000150d15b224 */ /* 0x000fe200078e0216 */
[----:B------:R-:W-:-:S05]  /*57b0*/  @!P3 MOV R22, R6 ;  /* 0x000000060016b202 */ /* 0x000fca0000000f00 */
[----:B------:R-:W-:Y:S01]  /*57c0*/  @!P3 IMAD.WIDE.U32 R22, R13, R20, R22 ;  /* 0x000000140d16b225 */ /* 0x000fe200078e0016 */
[----:B------:R-:W-:-:S04]  /*57d0*/  MOV R12, RZ ;  /* 0x000000ff000c7202 */ /* 0x000fc80000000f00 */
[----:B------:R-:W-:Y:S02]  /*57e0*/  @!P3 IADD3 R13, PT, PT, R23, R21, RZ ;  /* 0x00000015170db210 */ /* 0x000fe40007ffe0ff */
[----:B------:R-:W3:Y:S02]  /*57f0*/  @!P0 LDG.E R12, desc[UR10][R24.64] ;  /* 0x0000000a180c8981 */ /* 0x000ee4000c1e1900 */
[C---:B------:R-:W-:Y:S02]  /*5800*/  @!P3 SHF.L.U64.HI R13, R22.reuse, 0x1, R13 ;  /* 0x00000001160db819 */ /* 0x040fe4000001020d */
[----:B------:R-:W-:-:S04]  /*5810*/  @!P3 SHF.L.U32 R22, R22, 0x1, RZ ;  /* 0x000000011616b819 */ /* 0x000fc800000006ff */
[----:B0-----:R-:W-:-:S04]  /*5820*/  @!P3 IADD3 R50, P0, PT, R22, R50, RZ ;  /* 0x000000321632b210 */ /* 0x001fc80007f1e0ff */
[C---:B------:R-:W-:Y:S02]  /*5830*/  @!P3 IADD3.X R51, PT, PT, R13.reuse, R51, RZ, P0, !PT ;  /* 0x000000330d33b210 */ /* 0x040fe400007fe4ff */
[----:B-1----:R-:W-:Y:S02]  /*5840*/  @!P3 IADD3 R76, P0, PT, R22, R76, RZ ;  /* 0x0000004c164cb210 */ /* 0x002fe40007f1e0ff */
[----:B------:R-:W-:Y:S02]  /*5850*/  LOP3.LUT P5, RZ, R0, 0x800000, RZ, 0xc0, !PT ;  /* 0x0080000000ff7812 */ /* 0x000fe400078ac0ff */
[----:B------:R-:W-:Y:S01]  /*5860*/  @!P3 IADD3.X R77, PT, PT, R13, R77, RZ, P0, !PT ;  /* 0x0000004d0d4db210 */ /* 0x000fe200007fe4ff */
[----:B------:R-:W-:-:S10]  /*5870*/  HFMA2 R13, -RZ, RZ, 0, 0 ;  /* 0x00000000ff0d7431 */ /* 0x000fd400000001ff */
[----:B------:R0:W2:Y:S02]  /*5880*/  @!P5 LDG.E R13, desc[UR10][R14.64] ;  /* 0x0000000a0e0dd981 */ /* 0x0000a4000c1e1900 */
[----:B0-----:R-:W-:-:S06]  /*5890*/  CS2R R14, SRZ ;  /* 0x00000000000e7805 */ /* 0x001fcc000001ff00 */
[----:B------:R0:W2:Y:S02]  /*58a0*/  @!P5 LDG.E R14, desc[UR10][R16.64] ;  /* 0x0000000a100ed981 */ /* 0x0000a4000c1e1900 */
[----:B0-----:R-:W-:-:S04]  /*58b0*/  IADD3 R17, PT, PT, R4, 0x198, RZ ;  /* 0x0000019804117810 */ /* 0x001fc80007ffe0ff */
[----:B------:R-:W-:Y:S02]  /*58c0*/  SHF.R.S32.HI R22, RZ, 0x1f, R17 ;  /* 0x0000001fff167819 */ /* 0x000fe40000011411 */
[----:B------:R-:W-:-:S04]  /*58d0*/  ISETP.GE.U32.AND P0, PT, R17, UR16, PT ;  /* 0x0000001011007c0c */ /* 0x000fc8000bf06070 */
[----:B------:R-:W-:-:S13]  /*58e0*/  ISETP.GE.AND.EX P5, PT, R22, UR17, PT, P0 ;  /* 0x0000001116007c0c */ /* 0x000fda000bfa6300 */
[----:B------:R-:W0:Y:S01]  /*58f0*/  @!P5 LDC.64 R20, c[0x0][0x3f8] ;  /* 0x0000fe00ff14db82 */ /* 0x000e220000000a00 */
[----:B------:R-:W-:-:S07]  /*5900*/  @!P5 MOV R23, R9 ;  /* 0x000000090017d202 */ /* 0x000fce0000000f00 */
[----:B------:R-:W1:Y:S08]  /*5910*/  @!P5 LDC.64 R88, c[0x0][0x3a0] ;  /* 0x0000e800ff58db82 */ /* 0x000e700000000a00 */
[----:B------:R-:W1:Y:S01]  /*5920*/  @!P5 LDC.64 R90, c[0x0][0x398] ;  /* 0x0000e600ff5adb82 */ /* 0x000e620000000a00 */
[----:B0-----:R-:W-:-:S04]  /*5930*/  @!P5 IMAD R22, R22, R20, RZ ;  /* 0x000000141616d224 */ /* 0x001fc800078e02ff */
        /* <DEDUP_REMOVED lines=8> */
[----:B------:R-:W-:-:S04]  /*59c0*/  @!P5 IADD3 R90, P0, PT, R22, R90, RZ ;  /* 0x0000005a165ad210 */ /* 0x000fc80007f1e0ff */
[----:B------:R-:W-:Y:S01]  /*59d0*/  @!P5 IADD3.X R91, PT, PT, R17, R91, RZ, P0, !PT ;  /* 0x0000005b115bd210 */ /* 0x000fe200007fe4ff */
[----:B------:R-:W-:Y:S01]  /*59e0*/  HFMA2 R17, -RZ, RZ, 0, 0 ;  /* 0x00000000ff117431 */ /* 0x000fe200000001ff */
[----:B------:R-:W-:-:S04]  /*59f0*/  IADD3 R21, PT, PT, R4, 0x1a0, RZ ;  /* 0x000001a004157810 */ /* 0x000fc80007ffe0ff */
[----:B------:R-:W-:Y:S01]  /*5a00*/  SHF.R.S32.HI R24, RZ, 0x1f, R21 ;  /* 0x0000001fff187819 */ /* 0x000fe20000011415 */
[----:B------:R0:W2:Y:S01]  /*5a10*/  @!P4 LDG.E R17, desc[UR10][R18.64] ;  /* 0x0000000a1211c981 */ /* 0x0000a2000c1e1900 */
[----:B------:R-:W-:Y:S02]  /*5a20*/  ISETP.GE.U32.AND P0, PT, R21, UR16, PT ;  /* 0x0000001015007c0c */ /* 0x000fe4000bf06070 */
[----:B0-----:R-:W-:-:S06]  /*5a30*/  CS2R R18, SRZ ;  /* 0x0000000000127805 */ /* 0x001fcc000001ff00 */
[----:B------:R-:W2:Y:S01]  /*5a40*/  @!P4 LDG.E R18, desc[UR10][R30.64] ;  /* 0x0000000a1e12c981 */ /* 0x000ea2000c1e1900 */
[----:B------:R-:W-:Y:S02]  /*5a50*/  ISETP.GE.AND.EX P4, PT, R24, UR17, PT, P0 ;  /* 0x0000001118007c0c */ /* 0x000fe4000bf86300 */
[C---:B------:R-:W-:Y:S02]  /*5a60*/  LOP3.LUT P6, RZ, R0.reuse, 0x400000, RZ, 0xc0, !PT ;  /* 0x0040000000ff7812 */ /* 0x040fe400078cc0ff */
[----:B------:R-:W-:-:S04]  /*5a70*/  LOP3.LUT R0, R0, 0xffffffbf, RZ, 0xc0, !PT ;  /* 0xffffffbf00007812 */ /* 0x000fc800078ec0ff */
[----:B------:R-:W-:-:S05]  /*5a80*/  @P3 LOP3.LUT R0, R0, 0x40, RZ, 0xfc, !PT ;  /* 0x0000004000003812 */ /* 0x000fca00078efcff */
[----:B------:R-:W0:Y:S01]  /*5a90*/  @!P4 LDC.64 R22, c[0x0][0x3f8] ;  /* 0x0000fe00ff16cb82 */ /* 0x000e220000000a00 */
[----:B------:R-:W-:Y:S01]  /*5aa0*/  LOP3.LUT R0, R0, 0xffffffdf, RZ, 0xc0, !PT ;  /* 0xffffffdf00007812 */ /* 0x000fe200078ec0ff */
[----:B------:R-:W2:Y:S03]  /*5ab0*/  @!P6 LDG.E R15, desc[UR10][R116.64] ;  /* 0x0000000a740fe981 */ /* 0x000ea6000c1e1900 */
[----:B------:R-:W-:Y:S02]  /*5ac0*/  @P5 LOP3.LUT R0, R0, 0x20, RZ, 0xfc, !PT ;  /* 0x0000002000005812 */ /* 0x000fe400078efcff */
[----:B------:R-:W-:Y:S01]  /*5ad0*/  MOV R20, RZ ;  /* 0x000000ff00147202 */ /* 0x000fe20000000f00 */
[----:B------:R-:W1:Y:S01]  /*5ae0*/  @!P4 LDC.64 R92, c[0x0][0x3a0] ;  /* 0x0000e800ff5ccb82 */ /* 0x000e620000000a00 */
[----:B------:R-:W-:Y:S02]  /*5af0*/  LOP3.LUT P0, RZ, R0, 0x100000, RZ, 0xc0, !PT ;  /* 0x0010000000ff7812 */ /* 0x000fe4000780c0ff */
[----:B------:R-:W-:-:S11]  /*5b00*/  @!P4 MOV R25, R9 ;  /* 0x000000090019c202 */ /* 0x000fd60000000f00 */
[----:B------:R4:W2:Y:S01]  /*5b10*/  @!P0 LDG.E R20, desc[UR10][R40.64] ;  /* 0x0000000a28148981 */ /* 0x0008a2000c1e1900 */
[----:B0-----:R-:W-:-:S03]  /*5b20*/  @!P4 IMAD R24, R24, R22, RZ ;  /* 0x000000161818c224 */ /* 0x001fc600078e02ff */
[----:B------:R0:W2:Y:S01]  /*5b30*/  @!P0 LDG.E R19, desc[UR10][R26.64] ;  /* 0x0000000a1a138981 */ /* 0x0000a2000c1e1900 */
[C---:B------:R-:W-:Y:S01]  /*5b40*/  @!P4 IMAD R23, R21.reuse, R23, R24 ;  /* 0x000000171517c224 */ /* 0x040fe200078e0218 */
[----:B------:R-:W-:Y:S01]  /*5b50*/  @!P4 MOV R24, R6 ;  /* 0x000000060018c202 */ /* 0x000fe20000000f00 */
[----:B----4-:R-:W4:Y:S04]  /*5b60*/  @!P4 LDC.64 R40, c[0x0][0x398] ;  /* 0x0000e600ff28cb82 */ /* 0x010f280000000a00 */
[----:B------:R-:W-:-:S05]  /*5b70*/  @!P4 IMAD.WIDE.U32 R24, R21, R22, R24 ;  /* 0x000000161518c225 */ /* 0x000fca00078e0018 */
[----:B------:R-:W-:-:S04]  /*5b80*/  @!P4 IADD3 R21, PT, PT, R25, R23, RZ ;  /* 0x000000171915c210 */ /* 0x000fc80007ffe0ff */
[C---:B------:R-:W-:Y:S02]  /*5b90*/  @!P4 SHF.L.U64.HI R21, R24.reuse, 0x1, R21 ;  /* 0x000000011815c819 */ /* 0x040fe40000010215 */
[----:B------:R-:W-:-:S04]  /*5ba0*/  @!P4 SHF.L.U32 R24, R24, 0x1, RZ ;  /* 0x000000011818c819 */ /* 0x000fc800000006ff */
[----:B-1----:R-:W-:-:S04]  /*5bb0*/  @!P4 IADD3 R92, P0, PT, R24, R92, RZ ;  /* 0x0000005c185cc210 */ /* 0x002fc80007f1e0ff */
[C---:B------:R-:W-:Y:S02]  /*5bc0*/  @!P4 IADD3.X R93, PT, PT, R21.reuse, R93, RZ, P0, !PT ;  /* 0x0000005d155dc210 */ /* 0x040fe400007fe4ff */
[----:B----4-:R-:W-:Y:S02]  /*5bd0*/  @!P4 IADD3 R40, P0, PT, R24, R40, RZ ;  /* 0x000000281828c210 */ /* 0x010fe40007f1e0ff */
[----:B------:R-:W-:Y:S02]  /*5be0*/  LOP3.LUT P5, RZ, R0, 0x80000, RZ, 0xc0, !PT ;  /* 0x0008000000ff7812 */ /* 0x000fe400078ac0ff */
[----:B------:R-:W-:Y:S01]  /*5bf0*/  @!P4 IADD3.X R41, PT, PT, R21, R41, RZ, P0, !PT ;  /* 0x000000291529c210 */ /* 0x000fe200007fe4ff */
[----:B------:R-:W-:Y:S01]  /*5c00*/  HFMA2 R21, -RZ, RZ, 0, 0 ;  /* 0x00000000ff157431 */ /* 0x000fe200000001ff */
[----:B------:R-:W-:Y:S02]  /*5c10*/  IADD3 R25, PT, PT, R4, 0x1a8, RZ ;  /* 0x000001a804197810 */ /* 0x000fe40007ffe0ff */
[----:B------:R-:W-:-:S02]  /*5c20*/  CS2R R22, SRZ ;  /* 0x0000000000167805 */ /* 0x000fc4000001ff00 */
[----:B------:R-:W-:Y:S02]  /*5c30*/  SHF.R.S32.HI R30, RZ, 0x1f, R25 ;  /* 0x0000001fff1e7819 */ /* 0x000fe40000011419 */
[----:B------:R-:W-:-:S03]  /*5c40*/  ISETP.GE.U32.AND P0, PT, R25, UR16, PT ;  /* 0x0000001019007c0c */ /* 0x000fc6000bf06070 */
[----:B------:R-:W4:Y:S04]  /*5c50*/  @!P5 LDG.E R21, desc[UR10][R36.64] ;  /* 0x0000000a2415d981 */ /* 0x000f28000c1e1900 */
[----:B------:R1:W4:Y:S01]  /*5c60*/  @!P5 LDG.E R22, desc[UR10][R48.64] ;  /* 0x0000000a3016d981 */ /* 0x000322000c1e1900 */
[----:B------:R-:W-:Y:S02]  /*5c70*/  ISETP.GE.AND.EX P5, PT, R30, UR17, PT, P0 ;  /* 0x000000111e007c0c */ /* 0x000fe4000bfa6300 */
[----:B------:R-:W-:-:S06]  /*5c80*/  MOV R16, RZ ;  /* 0x000000ff00107202 */ /* 0x000fcc0000000f00 */
[----:B------:R-:W4:Y:S05]  /*5c90*/  @!P6 LDG.E R16, desc[UR10][R118.64] ;  /* 0x0000000a7610e981 */ /* 0x000f2a000c1e1900 */
[----:B0-----:R-:W0:Y:S01]  /*5ca0*/  @!P5 LDC.64 R26, c[0x0][0x3f8] ;  /* 0x0000fe00ff1adb82 */ /* 0x001e220000000a00 */
[----:B------:R-:W-:Y:S02]  /*5cb0*/  LOP3.LUT P6, RZ, R0, 0x40000, RZ, 0xc0, !PT ;  /* 0x0004000000ff7812 */ /* 0x000fe400078cc0ff */
[----:B------:R-:W-:Y:S02]  /*5cc0*/  MOV R24, RZ ;  /* 0x000000ff00187202 */ /* 0x000fe40000000f00 */
[----:B------:R-:W-:-:S03]  /*5cd0*/  @!P5 MOV R31, R9 ;  /* 0x00000009001fd202 */ /* 0x000fc60000000f00 */
[----:B-1----:R-:W1:Y:S06]  /*5ce0*/  @!P5 LDC.64 R48, c[0x0][0x398] ;  /* 0x0000e600ff30db82 */ /* 0x002e6c0000000a00 */
[----:B------:R3:W4:Y:S01]  /*5cf0*/  @!P6 LDG.E R24, desc[UR10][R60.64] ;  /* 0x0000000a3c18e981 */ /* 0x000722000c1e1900 */
[----:B0-----:R-:W-:Y:S01]  /*5d00*/  @!P5 IMAD R30, R30, R26, RZ ;  /* 0x0000001a1e1ed224 */ /* 0x001fe200078e02ff */
[----:B---3--:R-:W0:Y:S01]  /*5d10*/  @!P5 LDC.64 R60, c[0x0][0x3a0] ;  /* 0x0000e800ff3cdb82 */ /* 0x008e220000000a00 */
[----:B------:R-:W-:Y:S01]  /*5d20*/  LOP3.LUT R0, R0, 0xffffffef, RZ, 0xc0, !PT ;  /* 0xffffffef00007812 */ /* 0x000fe200078ec0ff */
[----:B------:R3:W4:Y:S01]  /*5d30*/  @!P6 LDG.E R23, desc[UR10][R46.64] ;  /* 0x0000000a2e17e981 */ /* 0x000722000c1e1900 */
[----:B------:R-:W-:Y:S01]  /*5d40*/  @!P5 IMAD R27, R25, R27, R30 ;  /* 0x0000001b191bd224 */ /* 0x000fe200078e021e */
[----:B------:R-:W-:-:S05]  /*5d50*/  @!P5 MOV R30, R6 ;  /* 0x00000006001ed202 */ /* 0x000fca0000000f00 */
[----:B------:R-:W-:-:S05]  /*5d60*/  @!P5 IMAD.WIDE.U32 R30, R25, R26, R30 ;  /* 0x0000001a191ed225 */ /* 0x000fca00078e001e */
[----:B------:R-:W-:-:S04]  /*5d70*/  @!P5 IADD3 R25, PT, PT, R31, R27, RZ ;  /* 0x0000001b1f19d210 */ /* 0x000fc80007ffe0ff */
[C---:B------:R-:W-:Y:S02]  /*5d80*/  @!P5 SHF.L.U64.HI R25, R30.reuse, 0x1, R25 ;  /* 0x000000011e19d819 */ /* 0x040fe40000010219 */
[----:B------:R-:W-:Y:S02]  /*5d90*/  @!P5 SHF.L.U32 R30, R30, 0x1, RZ ;  /* 0x000000011e1ed819 */ /* 0x000fe400000006ff */
[----:B------:R-:W-:Y:S02]  /*5da0*/  @P4 LOP3.LUT R0, R0, 0x10, RZ, 0xfc, !PT ;  /* 0x0000001000004812 */ /* 0x000fe400078efcff */
[----:B0-----:R-:W-:Y:S02]  /*5db0*/  @!P5 IADD3 R60, P0, PT, R30, R60, RZ ;  /* 0x0000003c1e3cd210 */ /* 0x001fe40007f1e0ff */
[----:B------:R-:W-:Y:S02]  /*5dc0*/  LOP3.LUT R0, R0, 0xfffffff7, RZ, 0xc0, !PT ;  /* 0xfffffff700007812 */ /* 0x000fe400078ec0ff */
[----:B------:R-:W-:-:S02]  /*5dd0*/  @!P5 IADD3.X R61, PT, PT, R25, R61, RZ, P0, !PT ;  /* 0x0000003d193dd210 */ /* 0x000fc400007fe4ff */
[----:B-1----:R-:W-:Y:S02]  /*5de0*/  @!P5 IADD3 R48, P0, PT, R30, R48, RZ ;  /* 0x000000301e30d210 */ /* 0x002fe40007f1e0ff */
[----:B------:R-:W-:Y:S02]  /*5df0*/  @P5 LOP3.LUT R0, R0, 0x8, RZ, 0xfc, !PT ;  /* 0x0000000800005812 */ /* 0x000fe400078efcff */
[----:B------:R-:W-:Y:S02]  /*5e00*/  @!P5 IADD3.X R49, PT, PT, R25, R49, RZ, P0, !PT ;  /* 0x000000311931d210 */ /* 0x000fe400007fe4ff */
[----:B------:R-:W-:Y:S01]  /*5e10*/  LOP3.LUT P5, RZ, R2, 0x80000000, RZ, 0xc0, !PT ;  /* 0x8000000002ff7812 */ /* 0x000fe200078ac0ff */
[----:B------:R-:W-:Y:S01]  /*5e20*/  HFMA2 R25, -RZ, RZ, 0, 0 ;  /* 0x00000000ff197431 */ /* 0x000fe200000001ff */
[----:B------:R-:W-:Y:S02]  /*5e30*/  IADD3 R31, PT, PT, R4, 0x1b0, RZ ;  /* 0x000001b0041f7810 */ /* 0x000fe40007ffe0ff */
[----:B------:R-:W-:-:S02]  /*5e40*/  CS2R R26, SRZ ;  /* 0x00000000001a7805 */ /* 0x000fc4000001ff00 */
[----:B---3--:R-:W-:Y:S02]  /*5e50*/  SHF.R.S32.HI R46, RZ, 0x1f, R31 ;  /* 0x0000001fff2e7819 */ /* 0x008fe4000001141f */
[----:B------:R-:W-:-:S05]  /*5e60*/  ISETP.GE.U32.AND P0, PT, R31, UR16, PT ;  /* 0x000000101f007c0c */ /* 0x000fca000bf06070 */
[----:B------:R-:W3:Y:S04]  /*5e70*/  @!P5 LDG.E R25, desc[UR10][R56.64] ;  /* 0x0000000a3819d981 */ /* 0x000ee8000c1e1900 */
[----:B------:R-:W3:Y:S01]  /*5e80*/  @!P5 LDG.E R26, desc[UR10][R72.64] ;  /* 0x0000000a481ad981 */ /* 0x000ee2000c1e1900 */
[----:B------:R-:W-:Y:S02]  /*5e90*/  ISETP.GE.AND.EX P5, PT, R46, UR17, PT, P0 ;  /* 0x000000112e007c0c */ /* 0x000fe4000bfa6300 */
[----:B------:R-:W-:-:S11]  /*5ea0*/  LOP3.LUT P0, RZ, R0, 0x10000, RZ, 0xc0, !PT ;  /* 0x0001000000ff7812 */ /* 0x000fd6000780c0ff */
[----:B------:R-:W0:Y:S01]  /*5eb0*/  @!P5 LDC.64 R36, c[0x0][0x3f8] ;  /* 0x0000fe00ff24db82 */ /* 0x000e220000000a00 */
[----:B------:R-:W-:Y:S01]  /*5ec0*/  MOV R30, RZ ;  /* 0x000000ff001e7202 */ /* 0x000fe20000000f00 */
[----:B------:R1:W3:Y:S01]  /*5ed0*/  @!P0 LDG.E R27, desc[UR10][R70.64] ;  /* 0x0000000a461b8981 */ /* 0x0002e2000c1e1900 */
[----:B------:R-:W-:-:S04]  /*5ee0*/  @!P5 MOV R47, R9 ;  /* 0x00000009002fd202 */ /* 0x000fc80000000f00 */
[----:B------:R1:W3:Y:S02]  /*5ef0*/  @!P0 LDG.E R30, desc[UR10][R66.64] ;  /* 0x0000000a421e8981 */ /* 0x0002e4000c1e1900 */
[----:B-1----:R-:W1:Y:S08]  /*5f00*/  @!P5 LDC.64 R70, c[0x0][0x3a0] ;  /* 0x0000e800ff46db82 */ /* 0x002e700000000a00 */
        /* <DEDUP_REMOVED lines=9> */
[C---:B------:R-:W-:Y:S02]  /*5fa0*/  @!P5 IADD3.X R71, PT, PT, R31.reuse, R71, RZ, P0, !PT ;  /* 0x000000471f47d210 */ /* 0x040fe400007fe4ff */
[----:B------:R-:W-:Y:S02]  /*5fb0*/  @!P5 IADD3 R66, P0, PT, R46, R66, RZ ;  /* 0x000000422e42d210 */ /* 0x000fe40007f1e0ff */
[----:B------:R-:W-:Y:S02]  /*5fc0*/  LOP3.LUT P6, RZ, R0, 0x8000, RZ, 0xc0, !PT ;  /* 0x0000800000ff7812 */ /* 0x000fe400078cc0ff */
[----:B------:R-:W-:Y:S01]  /*5fd0*/  @!P5 IADD3.X R67, PT, PT, R31, R67, RZ, P0, !PT ;  /* 0x000000431f43d210 */ /* 0x000fe200007fe4ff */
[----:B------:R-:W-:Y:S01]  /*5fe0*/  HFMA2 R31, -RZ, RZ, 0, 0 ;  /* 0x00000000ff1f7431 */ /* 0x000fe200000001ff */
[----:B------:R-:W-:Y:S02]  /*5ff0*/  IADD3 R72, PT, PT, R4, 0x1b8, RZ ;  /* 0x000001b804487810 */ /* 0x000fe40007ffe0ff */
[----:B------:R-:W-:-:S02]  /*6000*/  CS2R R36, SRZ ;  /* 0x0000000000247805 */ /* 0x000fc4000001ff00 */
[----:B------:R-:W-:Y:S02]  /*6010*/  SHF.R.S32.HI R56, RZ, 0x1f, R72 ;  /* 0x0000001fff387819 */ /* 0x000fe40000011448 */
[----:B------:R-:W-:-:S03]  /*6020*/  ISETP.GE.U32.AND P0, PT, R72, UR16, PT ;  /* 0x0000001048007c0c */ /* 0x000fc6000bf06070 */
[----:B------:R0:W3:Y:S04]  /*6030*/  @!P6 LDG.E R31, desc[UR10][R74.64] ;  /* 0x0000000a4a1fe981 */ /* 0x0000e8000c1e1900 */
[----:B------:R-:W3:Y:S01]  /*6040*/  @!P6 LDG.E R36, desc[UR10][R78.64] ;  /* 0x0000000a4e24e981 */ /* 0x000ee2000c1e1900 */
[----:B------:R-:W-:-:S13]  /*6050*/  ISETP.GE.AND.EX P6, PT, R56, UR17, PT, P0 ;  /* 0x0000001138007c0c */ /* 0x000fda000bfc6300 */
[----:B------:R-:W1:Y:S01]  /*6060*/  @!P6 LDC.64 R46, c[0x0][0x3f8] ;  /* 0x0000fe00ff2eeb82 */ /* 0x000e620000000a00 */
[----:B------:R-:W-:Y:S02]  /*6070*/  LOP3.LUT R0, R0, 0xfffffffb, RZ, 0xc0, !PT ;  /* 0xfffffffb00007812 */ /* 0x000fe400078ec0ff */
[----:B------:R-:W-:Y:S02]  /*6080*/  @!P6 MOV R57, R9 ;  /* 0x000000090039e202 */ /* 0x000fe40000000f00 */
[----:B------:R-:W-:-:S03]  /*6090*/  @P5 LOP3.LUT R0, R0, 0x4, RZ, 0xfc, !PT ;  /* 0x0000000400005812 */ /* 0x000fc600078efcff */
[----:B0-----:R-:W0:Y:S01]  /*60a0*/  @!P6 LDC.64 R74, c[0x0][0x398] ;  /* 0x0000e600ff4aeb82 */ /* 0x001e220000000a00 */
[----:B------:R-:W-:-:S13]  /*60b0*/  LOP3.LUT P0, RZ, R0, 0x4000, RZ, 0xc0, !PT ;  /* 0x0000400000ff7812 */ /* 0x000fda000780c0ff */
[----:B------:R2:W3:Y:S01]  /*60c0*/  @!P0 LDG.E R37, desc[UR10][R34.64] ;  /* 0x0000000a22258981 */ /* 0x0004e2000c1e1900 */
[----:B-1----:R-:W-:-:S04]  /*60d0*/  @!P6 IMAD R56, R56, R46, RZ ;  /* 0x0000002e3838e224 */ /* 0x002fc800078e02ff */
[----:B------:R-:W-:Y:S01]  /*60e0*/  @!P6 IMAD R47, R72, R47, R56 ;  /* 0x0000002f482fe224 */ /* 0x000fe200078e0238 */
[----:B------:R-:W-:-:S05]  /*60f0*/  @!P6 MOV R56, R6 ;  /* 0x000000060038e202 */ /* 0x000fca0000000f00 */
[----:B------:R-:W-:Y:S02]  /*6100*/  @!P6 IMAD.WIDE.U32 R56, R72, R46, R56 ;  /* 0x0000002e4838e225 */ /* 0x000fe400078e0038 */
[----:B------:R-:W1:Y:S01]  /*6110*/  @!P6 LDC.64 R72, c[0x0][0x3a0] ;  /* 0x0000e800ff48eb82 */ /* 0x000e620000000a00 */
[----:B--2---:R-:W-:Y:S02]  /*6120*/  MOV R34, RZ ;  /* 0x000000ff00227202 */ /* 0x004fe40000000f00 */
[----:B------:R-:W-:-:S04]  /*6130*/  @!P6 IADD3 R35, PT, PT, R57, R47, RZ ;  /* 0x0000002f3923e210 */ /* 0x000fc80007ffe0ff */
[C---:B------:R-:W-:Y:S01]  /*6140*/  @!P6 SHF.L.U64.HI R35, R56.reuse, 0x1, R35 ;  /* 0x000000013823e819 */ /* 0x040fe20000010223 */
[----:B------:R-:W2:Y:S01]  /*6150*/  @!P0 LDG.E R34, desc[UR10][R82.64] ;  /* 0x0000000a52228981 */ /* 0x000ea2000c1e1900 */
[----:B------:R-:W-:Y:S02]  /*6160*/  @!P6 SHF.L.U32 R56, R56, 0x1, RZ ;  /* 0x000000013838e819 */ /* 0x000fe400000006ff */
[----:B------:R-:W-:-:S04]  /*6170*/  LOP3.LUT R0, R0, 0xfffffffd, RZ, 0xc0, !PT ;  /* 0xfffffffd00007812 */ /* 0x000fc800078ec0ff */
[----:B------:R-:W-:Y:S02]  /*6180*/  @P6 LOP3.LUT R0, R0, 0x2, RZ, 0xfc, !PT ;  /* 0x0000000200006812 */ /* 0x000fe400078efcff */
[----:B-1----:R-:W-:-:S04]  /*6190*/  @!P6 IADD3 R72, P0, PT, R56, R72, RZ ;  /* 0x000000483848e210 */ /* 0x002fc80007f1e0ff */
[----:B------:R-:W-:Y:S02]  /*61a0*/  @!P6 IADD3.X R73, PT, PT, R35, R73, RZ, P0, !PT ;  /* 0x000000492349e210 */ /* 0x000fe400007fe4ff */
[----:B0-----:R-:W-:-:S04]  /*61b0*/  @!P6 IADD3 R74, P0, PT, R56, R74, RZ ;  /* 0x0000004a384ae210 */ /* 0x001fc80007f1e0ff */
[----:B------:R-:W-:Y:S02]  /*61c0*/  @!P6 IADD3.X R75, PT, PT, R35, R75, RZ, P0, !PT ;  /* 0x0000004b234be210 */ /* 0x000fe400007fe4ff */
[----:B------:R-:W-:Y:S01]  /*61d0*/  LOP3.LUT P6, RZ, R2, 0x40000000, RZ, 0xc0, !PT ;  /* 0x4000000002ff7812 */ /* 0x000fe200078cc0ff */
[----:B------:R-:W-:Y:S01]  /*61e0*/  HFMA2 R35, -RZ, RZ, 0, 0 ;  /* 0x00000000ff237431 */ /* 0x000fe200000001ff */
[----:B------:R-:W-:Y:S02]  /*61f0*/  IADD3 R57, PT, PT, R4, 0x1c0, RZ ;  /* 0x000001c004397810 */ /* 0x000fe40007ffe0ff */
[----:B------:R-:W-:Y:S02]  /*6200*/  CS2R R46, SRZ ;  /* 0x00000000002e7805 */ /* 0x000fe4000001ff00 */
[----:B------:R-:W-:Y:S02]  /*6210*/  SHF.R.S32.HI R78, RZ, 0x1f, R57 ;  /* 0x0000001fff4e7819 */ /* 0x000fe40000011439 */
[----:B------:R-:W-:-:S05]  /*6220*/  ISETP.GE.U32.AND P0, PT, R57, UR16, PT ;  /* 0x0000001039007c0c */ /* 0x000fca000bf06070 */
[----:B------:R-:W2:Y:S04]  /*6230*/  @!P6 LDG.E R35, desc[UR10][R80.64] ;  /* 0x0000000a5023e981 */ /* 0x000ea8000c1e1900 */
[----:B------:R-:W2:Y:S01]  /*6240*/  @!P6 LDG.E R46, desc[UR10][R86.64] ;  /* 0x0000000a562ee981 */ /* 0x000ea2000c1e1900 */
[----:B------:R-:W-:Y:S02]  /*6250*/  ISETP.GE.AND.EX P6, PT, R78, UR17, PT, P0 ;  /* 0x000000114e007c0c */ /* 0x000fe4000bfc6300 */
[----:B------:R-:W-:Y:S02]  /*6260*/  LOP3.LUT P0, RZ, R0, 0x1000, RZ, 0xc0, !PT ;  /* 0x0000100000ff7812 */ /* 0x000fe4000780c0ff */
[----:B------:R-:W-:-:S11]  /*6270*/  MOV R56, RZ ;  /* 0x000000ff00387202 */ /* 0x000fd60000000f00 */
[----:B------:R0:W2:Y:S04]  /*6280*/  @!P0 LDG.E R56, desc[UR10][R54.64] ;  /* 0x0000000a36388981 */ /* 0x0000a8000c1e1900 */
[----:B------:R1:W2:Y:S01]  /*6290*/  @!P0 LDG.E R47, desc[UR10][R62.64] ;  /* 0x0000000a3e2f8981 */ /* 0x0002a2000c1e1900 */
[----:B0-----:R-:W0:Y:S01]  /*62a0*/  @!P6 LDC.64 R54, c[0x0][0x3f8] ;  /* 0x0000fe00ff36eb82 */ /* 0x001e220000000a00 */
[----:B-1----:R-:W-:Y:S02]  /*62b0*/  @!P6 MOV R62, R6 ;  /* 0x00000006003ee202 */ /* 0x002fe40000000f00 */
[----:B------:R-:W-:Y:S01]  /*62c0*/  @!P6 MOV R63, R9 ;  /* 0x00000009003fe202 */ /* 0x000fe20000000f00 */
[----:B0-----:R-:W-:-:S04]  /*62d0*/  @!P6 IMAD R78, R78, R54, RZ ;  /* 0x000000364e4ee224 */ /* 0x001fc800078e02ff */
[C---:B------:R-:W-:Y:S02]  /*62e0*/  @!P6 IMAD R78, R57.reuse, R55, R78 ;  /* 0x00000037394ee224 */ /* 0x040fe400078e024e */
[----:B------:R-:W-:Y:S02]  /*62f0*/  @!P6 IMAD.WIDE.U32 R54, R57, R54, R62 ;  /* 0x000000363936e225 */ /* 0x000fe400078e003e */
[----:B------:R-:W0:Y:S03]  /*6300*/  @!P6 LDC.64 R62, c[0x0][0x3a0] ;  /* 0x0000e800ff3eeb82 */ /* 0x000e260000000a00 */
[----:B------:R-:W-:-:S05]  /*6310*/  @!P6 IADD3 R55, PT, PT, R55, R78, RZ ;  /* 0x0000004e3737e210 */ /* 0x000fca0007ffe0ff */
[----:B------:R-:W1:Y:S01]  /*6320*/  @!P6 LDC.64 R78, c[0x0][0x398] ;  /* 0x0000e600ff4eeb82 */ /* 0x000e620000000a00 */
[C---:B------:R-:W-:Y:S02]  /*6330*/  @!P6 SHF.L.U64.HI R55, R54.reuse, 0x1, R55 ;  /* 0x000000013637e819 */ /* 0x040fe40000010237 */
[----:B------:R-:W-:Y:S02]  /*6340*/  @!P6 SHF.L.U32 R54, R54, 0x1, RZ ;  /* 0x000000013636e819 */ /* 0x000fe400000006ff */
[----:B------:R-:W-:-:S04]  /*6350*/  LOP3.LUT R0, R0, 0xfffffffe, RZ, 0xc0, !PT ;  /* 0xfffffffe00007812 */ /* 0x000fc800078ec0ff */
[----:B------:R-:W-:Y:S02]  /*6360*/  @P6 LOP3.LUT R0, R0, 0x1, RZ, 0xfc, !PT ;  /* 0x0000000100006812 */ /* 0x000fe400078efcff */
[----:B0-----:R-:W-:-:S04]  /*6370*/  @!P6 IADD3 R62, P0, PT, R54, R62, RZ ;  /* 0x0000003e363ee210 */ /* 0x001fc80007f1e0ff */
[----:B------:R-:W-:Y:S02]  /*6380*/  @!P6 IADD3.X R63, PT, PT, R55, R63, RZ, P0, !PT ;  /* 0x0000003f373fe210 */ /* 0x000fe400007fe4ff */
[----:B-1----:R-:W-:-:S04]  /*6390*/  @!P6 IADD3 R78, P0, PT, R54, R78, RZ ;  /* 0x0000004e364ee210 */ /* 0x002fc80007f1e0ff */
[----:B------:R-:W-:Y:S02]  /*63a0*/  @!P6 IADD3.X R79, PT, PT, R55, R79, RZ, P0, !PT ;  /* 0x0000004f374fe210 */ /* 0x000fe400007fe4ff */
[----:B------:R-:W-:Y:S01]  /*63b0*/  LOP3.LUT P0, RZ, R0, 0x800, RZ, 0xc0, !PT ;  /* 0x0000080000ff7812 */ /* 0x000fe2000780c0ff */
[----:B------:R-:W-:-:S12]  /*63c0*/  HFMA2 R54, -RZ, RZ, 0, 0 ;  /* 0x00000000ff367431 */ /* 0x000fd800000001ff */
[----:B------:R0:W2:Y:S02]  /*63d0*/  @!P0 LDG.E R54, desc[UR10][R28.64] ;  /* 0x0000000a1c368981 */ /* 0x0000a4000c1e1900 */
[----:B0-----:R-:W-:-:S06]  /*63e0*/  CS2R R28, SRZ ;  /* 0x00000000001c7805 */ /* 0x001fcc000001ff00 */
[----:B------:R0:W2:Y:S04]  /*63f0*/  @!P0 LDG.E R28, desc[UR10][R32.64] ;  /* 0x0000000a201c8981 */ /* 0x0000a8000c1e1900 */
[----:B------:R-:W2:Y:S01]  /*6400*/  @!P1 LDG.E R29, desc[UR10][R42.64] ;  /* 0x0000000a2a1d9981 */ /* 0x000ea2000c1e1900 */
[----:B0-----:R-:W-:-:S04]  /*6410*/  IADD3 R33, PT, PT, R4, 0x1c8, RZ ;  /* 0x000001c804217810 */ /* 0x001fc80007ffe0ff */
[----:B------:R-:W-:Y:S02]  /*6420*/  SHF.R.S32.HI R55, RZ, 0x1f, R33 ;  /* 0x0000001fff377819 */ /* 0x000fe40000011421 */
[----:B------:R-:W-:-:S04]  /*6430*/  ISETP.GE.U32.AND P0, PT, R33, UR16, PT ;  /* 0x0000001021007c0c */ /* 0x000fc8000bf06070 */
[----:B------:R-:W-:Y:S02]  /*6440*/  ISETP.GE.AND.EX P0, PT, R55, UR17, PT, P0 ;  /* 0x0000001137007c0c */ /* 0x000fe4000bf06300 */
[----:B------:R-:W-:-:S06]  /*6450*/  MOV R32, RZ ;  /* 0x000000ff00207202 */ /* 0x000fcc0000000f00 */
[----:B------:R0:W2:Y:S05]  /*6460*/  @!P1 LDG.E R32, desc[UR10][R38.64] ;  /* 0x0000000a26209981 */ /* 0x0000aa000c1e1900 */
[----:B------:R-:W1:Y:S08]  /*6470*/  @!P0 LDC.64 R80, c[0x0][0x398] ;  /* 0x0000e600ff508b82 */ /* 0x000e700000000a00 */
[----:B0-----:R-:W0:Y:S01]  /*6480*/  @!P0 LDC.64 R38, c[0x0][0x3f8] ;  /* 0x0000fe00ff268b82 */ /* 0x001e220000000a00 */
[----:B------:R-:W-:-:S02]  /*6490*/  @!P0 MOV R42, R6 ;  /* 0x00000006002a8202 */ /* 0x000fc40000000f00 */
[----:B------:R-:W-:Y:S01]  /*64a0*/  @!P0 MOV R43, R9 ;  /* 0x00000009002b8202 */ /* 0x000fe20000000f00 */
[----:B0-----:R-:W-:-:S04]  /*64b0*/  @!P0 IMAD R55, R55, R38, RZ ;  /* 0x0000002637378224 */ /* 0x001fc800078e02ff */
[C---:B------:R-:W-:Y:S02]  /*64c0*/  @!P0 IMAD R55, R33.reuse, R39, R55 ;  /* 0x0000002721378224 */ /* 0x040fe400078e0237 */
[----:B------:R-:W-:Y:S02]  /*64d0*/  @!P0 IMAD.WIDE.U32 R38, R33, R38, R42 ;  /* 0x0000002621268225 */ /* 0x000fe400078e002a */
[----:B------:R-:W0:Y:S03]  /*64e0*/  @!P0 LDC.64 R42, c[0x0][0x3a0] ;  /* 0x0000e800ff2a8b82 */ /* 0x000e260000000a00 */
[----:B------:R-:W-:-:S04]  /*64f0*/  @!P0 IADD3 R33, PT, PT, R39, R55, RZ ;  /* 0x0000003727218210 */ /* 0x000fc80007ffe0ff */
[C---:B------:R-:W-:Y:S02]  /*6500*/  @!P0 SHF.L.U64.HI R33, R38.reuse, 0x1, R33 ;  /* 0x0000000126218819 */ /* 0x040fe40000010221 */
[----:B------:R-:W-:-:S04]  /*6510*/  @!P0 SHF.L.U32 R38, R38, 0x1, RZ ;  /* 0x0000000126268819 */ /* 0x000fc800000006ff */
[----:B0-----:R-:W-:-:S04]  /*6520*/  @!P0 IADD3 R42, P1, PT, R38, R42, RZ ;  /* 0x0000002a262a8210 */ /* 0x001fc80007f3e0ff */
[----:B------:R-:W-:Y:S02]  /*6530*/  @!P0 IADD3.X R43, PT, PT, R33, R43, RZ, P1, !PT ;  /* 0x0000002b212b8210 */ /* 0x000fe40000ffe4ff */
[----:B-1----:R-:W-:-:S04]  /*6540*/  @!P0 IADD3 R80, P1, PT, R38, R80, RZ ;  /* 0x0000005026508210 */ /* 0x002fc80007f3e0ff */
[----:B------:R-:W-:Y:S02]  /*6550*/  @!P0 IADD3.X R81, PT, PT, R33, R81, RZ, P1, !PT ;  /* 0x0000005121518210 */ /* 0x000fe40000ffe4ff */
[----:B------:R-:W-:Y:S01]  /*6560*/  LOP3.LUT P1, RZ, R0, 0x200, RZ, 0xc0, !PT ;  /* 0x0000020000ff7812 */ /* 0x000fe2000782c0ff */
[----:B------:R-:W-:Y:S01]  /*6570*/  HFMA2 R33, -RZ, RZ, 0, 0 ;  /* 0x00000000ff217431 */ /* 0x000fe200000001ff */
[----:B------:R-:W-:-:S06]  /*6580*/  CS2R R38, SRZ ;  /* 0x0000000000267805 */ /* 0x000fcc000001ff00 */
[----:B------:R-:W2:Y:S05]  /*6590*/  @!P2 LDG.E R39, desc[UR10][R64.64] ;  /* 0x0000000a4027a981 */ /* 0x000eaa000c1e1900 */
[----:B------:R0:W2:Y:S04]  /*65a0*/  @!P1 LDG.E R33, desc[UR10][R44.64] ;  /* 0x0000000a2c219981 */ /* 0x0000a8000c1e1900 */
[----:B------:R1:W2:Y:S01]  /*65b0*/  @!P1 LDG.E R38, desc[UR10][R58.64] ;  /* 0x0000000a3a269981 */ /* 0x0002a2000c1e1900 */
[----:B0-----:R-:W-:-:S04]  /*65c0*/  IADD3 R45, PT, PT, R4, 0x1d0, RZ ;  /* 0x000001d0042d7810 */ /* 0x001fc80007ffe0ff */
[----:B------:R-:W-:Y:S02]  /*65d0*/  SHF.R.S32.HI R55, RZ, 0x1f, R45 ;  /* 0x0000001fff377819 */ /* 0x000fe4000001142d */
[----:B------:R-:W-:-:S04]  /*65e0*/  ISETP.GE.U32.AND P1, PT, R45, UR16, PT ;  /* 0x000000102d007c0c */ /* 0x000fc8000bf26070 */
[----:B------:R-:W-:-:S13]  /*65f0*/  ISETP.GE.AND.EX P1, PT, R55, UR17, PT, P1 ;  /* 0x0000001137007c0c */ /* 0x000fda000bf26310 */
[----:B-1----:R-:W0:Y:S01]  /*6600*/  @!P1 LDC.64 R58, c[0x0][0x3f8] ;  /* 0x0000fe00ff3a9b82 */ /* 0x002e220000000a00 */
[----:B------:R-:W-:Y:S02]  /*6610*/  @!P1 MOV R64, R6 ;  /* 0x0000000600409202 */ /* 0x000fe40000000f00 */
        /* <DEDUP_REMOVED lines=9> */
[----:B------:R-:W-:-:S06]  /*66b0*/  MOV R44, RZ ;  /* 0x000000ff002c7202 */ /* 0x000fcc0000000f00 */
[----:B------:R-:W2:Y:S01]  /*66c0*/  @!P2 LDG.E R44, desc[UR10][R68.64] ;  /* 0x0000000a442ca981 */ /* 0x000ea2000c1e1900 */
[----:B0-----:R-:W-:-:S04]  /*66d0*/  @!P1 IADD3 R58, P2, PT, R55, R58, RZ ;  /* 0x0000003a373a9210 */ /* 0x001fc80007f5e0ff */
[----:B------:R-:W-:Y:S02]  /*66e0*/  @!P1 IADD3.X R59, PT, PT, R45, R59, RZ, P2, !PT ;  /* 0x0000003b2d3b9210 */ /* 0x000fe400017fe4ff */
[----:B-1----:R-:W-:-:S04]  /*66f0*/  @!P1 IADD3 R122, P2, PT, R55, R64, RZ ;  /* 0x00000040377a9210 */ /* 0x002fc80007f5e0ff */
[----:B------:R-:W-:Y:S02]  /*6700*/  @!P1 IADD3.X R123, PT, PT, R45, R65, RZ, P2, !PT ;  /* 0x000000412d7b9210 */ /* 0x000fe400017fe4ff */
[----:B------:R-:W-:Y:S01]  /*6710*/  LOP3.LUT P2, RZ, R0, 0x80, RZ, 0xc0, !PT ;  /* 0x0000008000ff7812 */ /* 0x000fe2000784c0ff */
[----:B------:R-:W-:Y:S01]  /*6720*/  HFMA2 R45, -RZ, RZ, 0, 0 ;  /* 0x00000000ff2d7431 */ /* 0x000fe200000001ff */
[----:B------:R-:W-:-:S11]  /*6730*/  IADD3 R57, PT, PT, R4, 0x1d8, RZ ;  /* 0x000001d804397810 */ /* 0x000fd60007ffe0ff */
[----:B------:R0:W2:Y:S01]  /*6740*/  @!P2 LDG.E R45, desc[UR10][R52.64] ;  /* 0x0000000a342da981 */ /* 0x0000a2000c1e1900 */
[----:B------:R-:W-:Y:S02]  /*6750*/  SHF.R.S32.HI R64, RZ, 0x1f, R57 ;  /* 0x0000001fff407819 */ /* 0x000fe40000011439 */
[----:B0-----:R-:W-:-:S06]  /*6760*/  CS2R R52, SRZ ;  /* 0x0000000000347805 */ /* 0x001fcc000001ff00 */
[----:B------:R-:W2:Y:S01]  /*6770*/  @!P2 LDG.E R52, desc[UR10][R84.64] ;  /* 0x0000000a5434a981 */ /* 0x000ea2000c1e1900 */
[----:B------:R-:W-:-:S03]  /*6780*/  ISETP.GE.U32.AND P2, PT, R57, UR16, PT ;  /* 0x0000001039007c0c */ /* 0x000fc6000bf46070 */
[----:B------:R0:W2:Y:S01]  /*6790*/  @!P3 LDG.E R53, desc[UR10][R50.64] ;  /* 0x0000000a3235b981 */ /* 0x0000a2000c1e1900 */
[----:B------:R-:W-:-:S13]  /*67a0*/  ISETP.GE.AND.EX P2, PT, R64, UR17, PT, P2 ;  /* 0x0000001140007c0c */ /* 0x000fda000bf46320 */
[----:B0-----:R-:W0:Y:S01]  /*67b0*/  @!P2 LDC.64 R50, c[0x0][0x3f8] ;  /* 0x0000fe00ff32ab82 */ /* 0x001e220000000a00 */
        /* <DEDUP_REMOVED lines=10> */
[----:B------:R-:W-:-:S06]  /*6860*/  MOV R55, RZ ;  /* 0x000000ff00377202 */ /* 0x000fcc0000000f00 */
[----:B------:R4:W2:Y:S01]  /*6870*/  @!P3 LDG.E R55, desc[UR10][R76.64] ;  /* 0x0000000a4c37b981 */ /* 0x0008a2000c1e1900 */
[----:B0-----:R-:W-:-:S04]  /*6880*/  @!P2 IADD3 R50, P3, PT, R68, R50, RZ ;  /* 0x000000324432a210 */ /* 0x001fc80007f7e0ff */
[----:B------:R-:W-:Y:S02]  /*6890*/  @!P2 IADD3.X R51, PT, PT, R57, R51, RZ, P3, !PT ;  /* 0x000000333933a210 */ /* 0x000fe40001ffe4ff */
[----:B-1----:R-:W-:-:S04]  /*68a0*/  @!P2 IADD3 R64, P3, PT, R68, R64, RZ ;  /* 0x000000404440a210 */ /* 0x002fc80007f7e0ff */
[----:B------:R-:W-:Y:S02]  /*68b0*/  @!P2 IADD3.X R65, PT, PT, R57, R65, RZ, P3, !PT ;  /* 0x000000413941a210 */ /* 0x000fe40001ffe4ff */
[----:B------:R-:W-:Y:S01]  /*68c0*/  LOP3.LUT P3, RZ, R0, 0x20, RZ, 0xc0, !PT ;  /* 0x0000002000ff7812 */ /* 0x000fe2000786c0ff */
[----:B------:R-:W-:Y:S01]  /*68d0*/  HFMA2 R57, -RZ, RZ, 0, 0 ;  /* 0x00000000ff397431 */ /* 0x000fe200000001ff */
[----:B----4-:R-:W-:Y:S02]  /*68e0*/  CS2R R76, SRZ ;  /* 0x00000000004c7805 */ /* 0x010fe4000001ff00 */
[----:B------:R-:W-:-:S04]  /*68f0*/  IADD3 R83, PT, PT, R4, 0x1e0, RZ ;  /* 0x000001e004537810 */ /* 0x000fc80007ffe0ff */
[----:B------:R-:W-:Y:S02]  /*6900*/  SHF.R.S32.HI R68, RZ, 0x1f, R83 ;  /* 0x0000001fff447819 */ /* 0x000fe40000011453 */
[----:B------:R-:W-:Y:S01]  /*6910*/  PRMT R107, RZ, 0x7610, R107 ;  /* 0x00007610ff6b7816 */ /* 0x000fe2000000006b */
[----:B------:R-:W-:Y:S04]  /*6920*/  STL [R1+0x480], R12 ;  /* 0x0004800c01007387 */ /* 0x000fe80000100800 */
[----:B------:R-:W4:Y:S04]  /*6930*/  @!P3 LDG.E R57, desc[UR10][R88.64] ;  /* 0x0000000a5839b981 */ /* 0x000f28000c1e1900 */
[----:B------:R-:W4:Y:S01]  /*6940*/  @!P3 LDG.E R76, desc[UR10][R90.64] ;  /* 0x0000000a5a4cb981 */ /* 0x000f22000c1e1900 */
[----:B------:R-:W-:-:S02]  /*6950*/  ISETP.GE.U32.AND P3, PT, R83, UR16, PT ;  /* 0x0000001053007c0c */ /* 0x000fc4000bf66070 */
[----:B------:R-:W-:Y:S01]  /*6960*/  MOV R82, RZ ;  /* 0x000000ff00527202 */ /* 0x000fe20000000f00 */
[----:B------:R-:W-:Y:S01]  /*6970*/  STL [R1+0x48c], R12 ;  /* 0x00048c0c01007387 */ /* 0x000fe20000100800 */
[----:B------:R-:W-:-:S03]  /*6980*/  ISETP.GE.AND.EX P3, PT, R68, UR17, PT, P3 ;  /* 0x0000001144007c0c */ /* 0x000fc6000bf66330 */
[----:B------:R0:W-:Y:S04]  /*6990*/  STL [R1+0x4b0], R12 ;  /* 0x0004b00c01007387 */ /* 0x0001e80000100800 */
[----:B------:R1:W4:Y:S01]  /*69a0*/  @!P4 LDG.E R82, desc[UR10][R40.64] ;  /* 0x0000000a2852c981 */ /* 0x000322000c1e1900 */
[----:B------:R-:W-:-:S03]  /*69b0*/  PRMT R109, R107, 0x7610, R109 ;  /* 0x000076106b6d7816 */ /* 0x000fc6000000006d */
[----:B------:R3:W-:Y:S02]  /*69c0*/  STL.S16 [R1+0x27e], R107 ;  /* 0x00027e6b01007387 */ /* 0x0007e40000100600 */
[----:B------:R-:W-:Y:S02]  /*69d0*/  @!P3 MOV R69, R9 ;  /* 0x000000090045b202 */ /* 0x000fe40000000f00 */
[----:B0-----:R-:W2:Y:S01]  /*69e0*/  LDL.LU R12, [R1+0x2fc] ;  /* 0x0002fc00010c7983 */ /* 0x001ea20000300800 */
[----:B-1----:R-:W0:Y:S03]  /*69f0*/  @!P3 LDC.64 R40, c[0x0][0x3f8] ;  /* 0x0000fe00ff28bb82 */ /* 0x002e260000000a00 */
[----:B------:R-:W4:Y:S04]  /*6a00*/  @!P4 LDG.E R77, desc[UR10][R92.64] ;  /* 0x0000000a5c4dc981 */ /* 0x000f28000c1e1900 */
[----:B---3--:R-:W3:Y:S01]  /*6a10*/  LDL.LU.S16 R107, [R1+0x256] ;  /* 0x00025600016b7983 */ /* 0x008ee20000300600 */
        /* <DEDUP_REMOVED lines=13> */
[----:B------:R-:W-:Y:S01]  /*6af0*/  LOP3.LUT P4, RZ, R0, 0x8, RZ, 0xc0, !PT ;  /* 0x0000000800ff7812 */ /* 0x000fe2000788c0ff */
[----:B------:R-:W-:Y:S01]  /*6b00*/  HFMA2 R83, -RZ, RZ, 0, 0 ;  /* 0x00000000ff537431 */ /* 0x000fe200000001ff */
[----:B------:R-:W-:Y:S02]  /*6b10*/  CS2R R84, SRZ ;  /* 0x0000000000547805 */ /* 0x000fe4000001ff00 */
[----:B------:R-:W-:-:S04]  /*6b20*/  IADD3 R86, PT, PT, R4, 0x1e8, RZ ;  /* 0x000001e804567810 */ /* 0x000fc80007ffe0ff */
[----:B------:R-:W4:Y:S05]  /*6b30*/  @!P5 LDG.E R85, desc[UR10][R70.64] ;  /* 0x0000000a4655d981 */ /* 0x000f2a000c1e1900 */
[----:B------:R0:W4:Y:S04]  /*6b40*/  @!P4 LDG.E R83, desc[UR10][R60.64] ;  /* 0x0000000a3c53c981 */ /* 0x000128000c1e1900 */
[----:B------:R1:W4:Y:S01]  /*6b50*/  @!P4 LDG.E R84, desc[UR10][R48.64] ;  /* 0x0000000a3054c981 */ /* 0x000322000c1e1900 */
[----:B------:R-:W-:-:S02]  /*6b60*/  ISETP.GE.U32.AND P4, PT, R86, UR16, PT ;  /* 0x0000001056007c0c */ /* 0x000fc4000bf86070 */
[----:B0-----:R-:W-:-:S04]  /*6b70*/  SHF.R.S32.HI R60, RZ, 0x1f, R86 ;  /* 0x0000001fff3c7819 */ /* 0x001fc80000011456 */
[----:B------:R-:W-:-:S13]  /*6b80*/  ISETP.GE.AND.EX P4, PT, R60, UR17, PT, P4 ;  /* 0x000000113c007c0c */ /* 0x000fda000bf86340 */
[----:B-1----:R-:W0:Y:S01]  /*6b90*/  @!P4 LDC.64 R48, c[0x0][0x3f8] ;  /* 0x0000fe00ff30cb82 */ /* 0x002e220000000a00 */
[----:B------:R-:W-:Y:S02]  /*6ba0*/  CS2R R70, SRZ ;  /* 0x0000000000467805 */ /* 0x000fe4000001ff00 */
[----:B------:R-:W-:-:S04]  /*6bb0*/  @!P4 MOV R61, R9 ;  /* 0x00000009003dc202 */ /* 0x000fc80000000f00 */
[----:B------:R0:W4:Y:S02]  /*6bc0*/  @!P5 LDG.E R70, desc[UR10][R66.64] ;  /* 0x0000000a4246d981 */ /* 0x000124000c1e1900 */
        /* <DEDUP_REMOVED lines=13> */
[----:B------:R-:W-:-:S13]  /*6ca0*/  LOP3.LUT P5, RZ, R0, 0x2, RZ, 0xc0, !PT ;  /* 0x0000000200ff7812 */ /* 0x000fda00078ac0ff */
[----:B------:R0:W4:Y:S02]  /*6cb0*/  @!P5 LDG.E R71, desc[UR10][R72.64] ;  /* 0x0000000a4847d981 */ /* 0x000124000c1e1900 */
[----:B0-----:R-:W-:-:S06]  /*6cc0*/  CS2R R72, SRZ ;  /* 0x0000000000487805 */ /* 0x001fcc000001ff00 */
[----:B------:R0:W4:Y:S04]  /*6cd0*/  @!P5 LDG.E R72, desc[UR10][R74.64] ;  /* 0x0000000a4a48d981 */ /* 0x000128000c1e1900 */
[----:B------:R1:W4:Y:S01]  /*6ce0*/  @!P6 LDG.E R73, desc[UR10][R62.64] ;  /* 0x0000000a3e49e981 */ /* 0x000322000c1e1900 */
[----:B0-----:R-:W-:-:S04]  /*6cf0*/  IADD3 R75, PT, PT, R4, 0x1f0, RZ ;  /* 0x000001f0044b7810 */ /* 0x001fc80007ffe0ff */
[----:B------:R-:W-:Y:S02]  /*6d00*/  SHF.R.S32.HI R66, RZ, 0x1f, R75 ;  /* 0x0000001fff427819 */ /* 0x000fe4000001144b */
[----:B------:R-:W-:-:S04]  /*6d10*/  ISETP.GE.U32.AND P5, PT, R75, UR16, PT ;  /* 0x000000104b007c0c */ /* 0x000fc8000bfa6070 */
[----:B------:R-:W-:-:S13]  /*6d20*/  ISETP.GE.AND.EX P5, PT, R66, UR17, PT, P5 ;  /* 0x0000001142007c0c */ /* 0x000fda000bfa6350 */
[----:B-1----:R-:W0:Y:S01]  /*6d30*/  @!P5 LDC.64 R62, c[0x0][0x3f8] ;  /* 0x0000fe00ff3edb82 */ /* 0x002e220000000a00 */
[----:B------:R-:W-:Y:S01]  /*6d40*/  HFMA2 R74, -RZ, RZ, 0, 0 ;  /* 0x00000000ff4a7431 */ /* 0x000fe200000001ff */
[----:B------:R-:W-:-:S05]  /*6d50*/  @!P5 MOV R67, R9 ;  /* 0x000000090043d202 */ /* 0x000fca0000000f00 */
        /* <DEDUP_REMOVED lines=11> */
[----:B------:R-:W-:-:S04]  /*6e10*/  @P4 LOP3.LUT R2, R2, 0x20000000, RZ, 0xfc, !PT ;  /* 0x2000000002024812 */ /* 0x000fc800078efcff */
[----:B------:R-:W-:Y:S02]  /*6e20*/  LOP3.LUT R2, R2, 0xf7ffffff, RZ, 0xc0, !PT ;  /* 0xf7ffffff02027812 */ /* 0x000fe400078ec0ff */
[----:B0-----:R-:W-:-:S04]  /*6e30*/  @!P5 IADD3 R62, P6, PT, R78, R62, RZ ;  /* 0x0000003e4e3ed210 */ /* 0x001fc80007fde0ff */
[----:B------:R-:W-:Y:S02]  /*6e40*/  @!P5 IADD3.X R63, PT, PT, R75, R63, RZ, P6, !PT ;  /* 0x0000003f4b3fd210 */ /* 0x000fe400037fe4ff */
[----:B------:R-:W-:Y:S02]  /*6e50*/  @P5 LOP3.LUT R2, R2, 0x8000000, RZ, 0xfc, !PT ;  /* 0x0800000002025812 */ /* 0x000fe400078efcff */
[----:B-1----:R-:W-:-:S04]  /*6e60*/  @!P5 IADD3 R66, P6, PT, R78, R66, RZ ;  /* 0x000000424e42d210 */ /* 0x002fc80007fde0ff */
[----:B------:R-:W-:Y:S01]  /*6e70*/  @!P5 IADD3.X R67, PT, PT, R75, R67, RZ, P6, !PT ;  /* 0x000000434b43d210 */ /* 0x000fe200037fe4ff */
[----:B------:R-:W-:Y:S01]  /*6e80*/  HFMA2 R75, -RZ, RZ, 0, 0 ;  /* 0x00000000ff4b7431 */ /* 0x000fe200000001ff */
[C---:B------:R-:W-:Y:S02]  /*6e90*/  LOP3.LUT P5, RZ, R2.reuse, 0x800000, RZ, 0xc0, !PT ;  /* 0x0080000002ff7812 */ /* 0x040fe400078ac0ff */
[----:B------:R-:W-:Y:S02]  /*6ea0*/  CS2R R78, SRZ ;  /* 0x00000000004e7805 */ /* 0x000fe4000001ff00 */
[----:B------:R-:W-:-:S04]  /*6eb0*/  LOP3.LUT R2, R2, 0xfbffffff, RZ, 0xc0, !PT ;  /* 0xfbffffff02027812 */ /* 0x000fc800078ec0ff */
[----:B------:R-:W-:Y:S01]  /*6ec0*/  @P0 LOP3.LUT R2, R2, 0x4000000, RZ, 0xfc, !PT ;  /* 0x0400000002020812 */ /* 0x000fe200078efcff */
[----:B------:R0:W4:Y:S04]  /*6ed0*/  @!P0 LDG.E R78, desc[UR10][R80.64] ;  /* 0x0000000a504e8981 */ /* 0x000128000c1e1900 */
[----:B------:R1:W4:Y:S01]  /*6ee0*/  @!P0 LDG.E R75, desc[UR10][R42.64] ;  /* 0x0000000a2a4b8981 */ /* 0x000322000c1e1900 */
[----:B------:R-:W-:Y:S02]  /*6ef0*/  LOP3.LUT P0, RZ, R2, 0x1000000, RZ, 0xc0, !PT ;  /* 0x0100000002ff7812 */ /* 0x000fe4000780c0ff */
[----:B------:R-:W-:Y:S01]  /*6f00*/  PRMT R120, RZ, 0x7610, R120 ;  /* 0x00007610ff787816 */ /* 0x000fe20000000078 */
[----:B------:R3:W-:Y:S03]  /*6f10*/  STL [R1+0x10], R124 ;  /* 0x0000107c01007387 */ /* 0x0007e60000100800 */
[----:B------:R-:W-:Y:S01]  /*6f20*/  PRMT R121, R120, 0x7610, R121 ;  /* 0x0000761078797816 */ /* 0x000fe20000000079 */
[----:B------:R-:W-:Y:S04]  /*6f30*/  STL.S16 [R1+0x288], R120 ;  /* 0x0002887801007387 */ /* 0x000fe80000100600 */
[----:B--2---:R-:W-:Y:S02]  /*6f40*/  STL [R1+0x110], R12 ;  /* 0x0001100c01007387 */ /* 0x004fe40000100800 */
[----:B------:R-:W-:-:S02]  /*6f50*/  @!P0 PRMT R121, R124, 0x7632, R121 ;  /* 0x000076327c798816 */ /* 0x000fc40000000079 */
[----:B------:R-:W-:Y:S01]  /*6f60*/  @!P0 PRMT R108, R124, 0x7610, R108 ;  /* 0x000076107c6c8816 */ /* 0x000fe2000000006c */
[----:B------:R-:W-:Y:S04]  /*6f70*/  STL.S16 [R1+0x252], RZ ;  /* 0x000252ff01007387 */ /* 0x000fe80000100600 */
[----:B------:R2:W-:Y:S04]  /*6f80*/  @!P0 STL.S16 [R1+0x288], R121 ;  /* 0x0002887901008387 */ /* 0x0005e80000100600 */
[----:B---3--:R-:W3:Y:S01]  /*6f90*/  LDL.LU R124, [R1+0x534] ;  /* 0x00053400017c7983 */ /* 0x008ee20000300800 */
[----:B------:R-:W-:-:S02]  /*6fa0*/  @!P0 PRMT R109, R12, 0x7610, R109 ;  /* 0x000076100c6d8816 */ /* 0x000fc4000000006d */
[----:B------:R-:W-:Y:S01]  /*6fb0*/  @!P0 PRMT R107, R12, 0x7632, R107 ;  /* 0x000076320c6b8816 */ /* 0x000fe2000000006b */
[----:B------:R-:W-:Y:S04]  /*6fc0*/  STL [R1+0x14], R125 ;  /* 0x0000147d01007387 */ /* 0x000fe80000100800 */
[----:B--2---:R-:W2:Y:S04]  /*6fd0*/  LDL.LU R121, [R1+0x538] ;  /* 0x0005380001797983 */ /* 0x004ea80000300800 */
[----:B------:R-:W4:Y:S04]  /*6fe0*/  LDL.LU.S16 R12, [R1+0x252] ;  /* 0x00025200010c7983 */ /* 0x000f280000300600 */
[----:B------:R0:W-:Y:S04]  /*6ff0*/  @!P1 STL.64 [R1+0x260], R122 ;  /* 0x0002607a01009387 */ /* 0x0001e80000100a00 */
[----:B------:R-:W-:Y:S04]  /*7000*/  STL.S16 [R1+0x240], RZ ;  /* 0x000240ff01007387 */ /* 0x000fe80000100600 */
[----:B------:R-:W-:Y:S04]  /*7010*/  STL.S16 [R1+0x23a], RZ ;  /* 0x00023aff01007387 */ /* 0x000fe80000100600 */
[----:B0-----:R-:W4:Y:S04]  /*7020*/  LDL.LU R122, [R1+0x2f4] ;  /* 0x0002f400017a7983 */ /* 0x001f280000300800 */
[----:B------:R-:W4:Y:S01]  /*7030*/  LDL.LU R123, [R1+0x2f0] ;  /* 0x0002f000017b7983 */ /* 0x000f220000300800 */
[----:B------:R-:W-:-:S03]  /*7040*/  IADD3 R80, PT, PT, R4, 0x1f8, RZ ;  /* 0x000001f804507810 */ /* 0x000fc60007ffe0ff */
[----:B------:R0:W4:Y:S04]  /*7050*/  @!P1 LDG.E R79, desc[UR10][R58.64] ;  /* 0x0000000a3a4f9981 */ /* 0x000128000c1e1900 */
[----:B------:R-:W-:Y:S04]  /*7060*/  STL.S16 [R1+0x27c], RZ ;  /* 0x00027cff01007387 */ /* 0x000fe80000100600 */
[----:B------:R-:W4:Y:S01]  /*7070*/  LDL.LU R120, [R1+0x2ec] ;  /* 0x0002ec0001787983 */ /* 0x000f220000300800 */
[----:B--2---:R-:W-:-:S04]  /*7080*/  PRMT R121, RZ, 0x7610, R121 ;  /* 0x00007610ff797816 */ /* 0x004fc80000000079 */
[----:B---3--:R-:W-:-:S04]  /*7090*/  PRMT R124, R121, 0x7610, R124 ;  /* 0x00007610797c7816 */ /* 0x008fc8000000007c */
[C---:B------:R-:W-:Y:S01]  /*70a0*/  @!P5 PRMT R124, R125.reuse, 0x7632, R124 ;  /* 0x000076327d7cd816 */ /* 0x040fe2000000007c */
[----:B------:R2:W-:Y:S04]  /*70b0*/  STL.S16 [R1+0x242], R121 ;  /* 0x0002427901007387 */ /* 0x0005e80000100600 */
[----:B------:R3:W-:Y:S01]  /*70c0*/  @!P5 STL.S16 [R1+0x242], R124 ;  /* 0x0002427c0100d387 */ /* 0x0007e20000100600 */
[----:B----4-:R-:W-:-:S03]  /*70d0*/  @!P5 PRMT R12, R125, 0x7610, R12 ;  /* 0x000076107d0cd816 */ /* 0x010fc6000000000c */
[----:B------:R-:W4:Y:S04]  /*70e0*/  LDL.LU R125, [R1+0x524] ;  /* 0x00052400017d7983 */ /* 0x000f280000300800 */
[----:B--2---:R-:W2:Y:S04]  /*70f0*/  LDL.LU R121, [R1+0x52c] ;  /* 0x00052c0001797983 */ /* 0x004ea80000300800 */
[----:B---3--:R-:W3:Y:S02]  /*7100*/  LDL.LU R124, [R1+0x528] ;  /* 0x00052800017c7983 */ /* 0x008ee40000300800 */
[----:B---3--:R-:W-:-:S04]  /*7110*/  PRMT R124, RZ, 0x7610, R124 ;  /* 0x00007610ff7c7816 */ /* 0x008fc8000000007c */
[----:B----4-:R-:W-:Y:S01]  /*7120*/  PRMT R125, R124, 0x7610, R125 ;  /* 0x000076107c7d7816 */ /* 0x010fe2000000007d */
[----:B------:R3:W-:Y:S04]  /*7130*/  STL.S16 [R1+0x250], R124 ;  /* 0x0002507c01007387 */ /* 0x0007e80000100600 */
[----:B---3--:R-:W3:Y:S01]  /*7140*/  LDL.S16 R124, [R1+0x240] ;  /* 0x00024000017c7983 */ /* 0x008ee20000100600 */
[----:B------:R-:W-:-:S03]  /*7150*/  @!P5 PRMT R125, R122, 0x7610, R125 ;  /* 0x000076107a7dd816 */ /* 0x000fc6000000007d */
[----:B------:R4:W-:Y:S01]  /*7160*/  STL [R1+0x114], R122 ;  /* 0x0001147a01007387 */ /* 0x0009e20000100800 */
[----:B---3--:R-:W-:-:S03]  /*7170*/  @!P5 PRMT R124, R122, 0x7632, R124 ;  /* 0x000076327a7cd816 */ /* 0x008fc6000000007c */
[----:B----4-:R-:W3:Y:S01]  /*7180*/  LDL.LU R122, [R1+0x51c] ;  /* 0x00051c00017a7983 */ /* 0x010ee20000300800 */
[----:B--2---:R-:W-:-:S05]  /*7190*/  PRMT R121, RZ, 0x7610, R121 ;  /* 0x00007610ff797816 */ /* 0x004fca0000000079 */
[----:B------:R2:W-:Y:S01]  /*71a0*/  STL.S16 [R1+0x23e], R121 ;  /* 0x00023e7901007387 */ /* 0x0005e20000100600 */
[----:B------:R-:W-:Y:S02]  /*71b0*/  SHF.R.S32.HI R4, RZ, 0x1f, R80 ;  /* 0x0000001fff047819 */ /* 0x000fe40000011450 */
[----:B------:R-:W-:-:S04]  /*71c0*/  ISETP.GE.U32.AND P6, PT, R80, UR16, PT ;  /* 0x0000001050007c0c */ /* 0x000fc8000bfc6070 */
[----:B------:R-:W-:-:S13]  /*71d0*/  ISETP.GE.AND.EX P6, PT, R4, UR17, PT, P6 ;  /* 0x0000001104007c0c */ /* 0x000fda000bfc6360 */
[----:B-1----:R-:W1:Y:S01]  /*71e0*/  @!P6 LDC.64 R42, c[0x0][0x3f8] ;  /* 0x0000fe00ff2aeb82 */ /* 0x002e620000000a00 */
[----:B0-----:R-:W-:Y:S02]  /*71f0*/  @!P6 MOV R58, R6 ;  /* 0x00000006003ae202 */ /* 0x001fe40000000f00 */
[----:B------:R-:W-:Y:S01]  /*7200*/  @!P6 MOV R59, R9 ;  /* 0x00000009003be202 */ /* 0x000fe20000000f00 */
[-C--:B-1----:R-:W-:Y:S02]  /*7210*/  @!P6 IMAD R4, R4, R42.reuse, RZ ;  /* 0x0000002a0404e224 */ /* 0x082fe400078e02ff */
[----:B------:R-:W-:-:S04]  /*7220*/  @!P6 IMAD.WIDE.U32 R58, R80, R42, R58 ;  /* 0x0000002a503ae225 */ /* 0x000fc800078e003a */
[----:B------:R-:W-:Y:S02]  /*7230*/  @!P6 IMAD R4, R80, R43, R4 ;  /* 0x0000002b5004e224 */ /* 0x000fe400078e0204 */
[----:B------:R-:W0:Y:S01]  /*7240*/  @!P6 LDC.64 R42, c[0x0][0x3a0] ;  /* 0x0000e800ff2aeb82 */ /* 0x000e220000000a00 */
[----:B---3--:R-:W-:Y:S02]  /*7250*/  PRMT R122, R121, 0x7610, R122 ;  /* 0x00007610797a7816 */ /* 0x008fe4000000007a */
[----:B--2---:R-:W2:Y:S01]  /*7260*/  LDL.LU.S16 R121, [R1+0x23a] ;  /* 0x00023a0001797983 */ /* 0x004ea20000300600 */
        /* <DEDUP_REMOVED lines=8> */
[C---:B------:R-:W-:Y:S02]  /*72f0*/  LOP3.LUT P4, RZ, R2.reuse, 0x200000, RZ, 0xc0, !PT ;  /* 0x0020000002ff7812 */ /* 0x040fe4000788c0ff */
[----:B------:R-:W-:-:S04]  /*7300*/  LOP3.LUT R2, R2, 0xefffffff, RZ, 0xc0, !PT ;  /* 0xefffffff02027812 */ /* 0x000fc800078ec0ff */
[----:B------:R-:W-:-:S04]  /*7310*/  @P6 LOP3.LUT R2, R2, 0x10000000, RZ, 0xfc, !PT ;  /* 0x1000000002026812 */ /* 0x000fc800078efcff */
[----:B------:R-:W-:Y:S01]  /*7320*/  LOP3.LUT P6, RZ, R2, 0x400000, RZ, 0xc0, !PT ;  /* 0x0040000002ff7812 */ /* 0x000fe200078cc0ff */
[----:B------:R0:W-:Y:S04]  /*7330*/  @!P0 STL.S16 [R1+0x256], R107 ;  /* 0x0002566b01008387 */ /* 0x0001e80000100600 */
[----:B------:R1:W-:Y:S04]  /*7340*/  STL [R1+0x18], R123 ;  /* 0x0000187b01007387 */ /* 0x0003e80000100800 */
[----:B0-----:R-:W3:Y:S04]  /*7350*/  LDL.LU R107, [R1+0x530] ;  /* 0x00053000016b7983 */ /* 0x001ee80000300800 */
[----:B------:R-:W-:-:S02]  /*7360*/  @!P6 PRMT R122, R123, 0x7610, R122 ;  /* 0x000076107b7ae816 */ /* 0x000fc4000000007a */
[----:B--2---:R-:W-:Y:S02]  /*7370*/  @!P6 PRMT R121, R123, 0x7632, R121 ;  /* 0x000076327b79e816 */ /* 0x004fe40000000079 */
[----:B-1----:R-:W2:Y:S01]  /*7380*/  LDL.LU R123, [R1+0x514] ;  /* 0x00051400017b7983 */ /* 0x002ea20000300800 */
[----:B---3--:R-:W-:-:S05]  /*7390*/  PRMT R107, RZ, 0x7610, R107 ;  /* 0x00007610ff6b7816 */ /* 0x008fca000000006b */
[----:B------:R0:W-:Y:S01]  /*73a0*/  STL.S16 [R1+0x254], R107 ;  /* 0x0002546b01007387 */ /* 0x0001e20000100600 */
[----:B--2---:R-:W-:-:S03]  /*73b0*/  PRMT R123, R107, 0x7610, R123 ;  /* 0x000076106b7b7816 */ /* 0x004fc6000000007b */
[----:B0-----:R-:W2:Y:S04]  /*73c0*/  LDL.S16 R107, [R1+0x27c] ;  /* 0x00027c00016b7983 */ /* 0x001ea80000100600 */
[----:B------:R0:W-:Y:S04]  /*73d0*/  @!P5 STL.S16 [R1+0x240], R124 ;  /* 0x0002407c0100d387 */ /* 0x0001e80000100600 */
[----:B------:R1:W-:Y:S04]  /*73e0*/  @!P6 STL.S16 [R1+0x23e], R122 ;  /* 0x00023e7a0100e387 */ /* 0x0003e80000100600 */
[----:B0-----:R-:W3:Y:S04]  /*73f0*/  LDL.LU R124, [R1+0x520] ;  /* 0x00052000017c7983 */ /* 0x001ee80000300800 */
[----:B-1----:R-:W4:Y:S04]  /*7400*/  LDL.LU R122, [R1+0x518] ;  /* 0x00051800017a7983 */ /* 0x002f280000300800 */
[----:B------:R0:W-:Y:S01]  /*7410*/  @!P0 STL.S16 [R1+0x27e], R109 ;  /* 0x00027e6d01008387 */ /* 0x0001e20000100600 */
[----:B------:R-:W-:-:S03]  /*7420*/  @!P6 PRMT R123, R120, 0x7610, R123 ;  /* 0x00007610787be816 */ /* 0x000fc6000000007b */
[----:B------:R1:W-:Y:S04]  /*7430*/  STL [R1+0x118], R120 ;  /* 0x0001187801007387 */ /* 0x0003e80000100800 */
[----:B0-----:R-:W4:Y:S04]  /*7440*/  LDL.LU R109, [R1+0x2e8] ;  /* 0x0002e800016d7983 */ /* 0x001f280000300800 */
[----:B------:R-:W-:Y:S01]  /*7450*/  STL.S16 [R1+0x23c], RZ ;  /* 0x00023cff01007387 */ /* 0x000fe20000100600 */
[----:B--2---:R-:W-:-:S03]  /*7460*/  @!P6 PRMT R107, R120, 0x7632, R107 ;  /* 0x00007632786be816 */ /* 0x004fc6000000006b */
[----:B-1----:R-:W2:Y:S01]  /*7470*/  LDL.S16 R120, [R1+0x23c] ;  /* 0x00023c0001787983 */ /* 0x002ea20000100600 */
[----:B---3--:R-:W-:-:S04]  /*7480*/  PRMT R124, RZ, 0x7610, R124 ;  /* 0x00007610ff7c7816 */ /* 0x008fc8000000007c */
[----:B----4-:R-:W-:Y:S01]  /*7490*/  PRMT R122, R124, 0x7610, R122 ;  /* 0x000076107c7a7816 */ /* 0x010fe2000000007a */
[----:B------:R-:W-:Y:S04]  /*74a0*/  STL.S16 [R1+0x236], R124 ;  /* 0x0002367c01007387 */ /* 0x000fe80000100600 */
[----:B------:R0:W-:Y:S04]  /*74b0*/  @!P5 STL.S16 [R1+0x252], R12 ;  /* 0x0002520c0100d387 */ /* 0x0001e80000100600 */
[----:B------:R1:W-:Y:S04]  /*74c0*/  @!P6 STL.S16 [R1+0x27c], R107 ;  /* 0x00027c6b0100e387 */ /* 0x0003e80000100600 */
[----:B------:R-:W-:Y:S01]  /*74d0*/  @!P5 STL.S16 [R1+0x250], R125 ;  /* 0x0002507d0100d387 */ /* 0x000fe20000100600 */
[----:B------:R-:W-:-:S03]  /*74e0*/  @!P4 PRMT R122, R109, 0x7632, R122 ;  /* 0x000076326d7ac816 */ /* 0x000fc6000000007a */
[----:B0-----:R-:W3:Y:S04]  /*74f0*/  LDL.LU R12, [R1+0x2e4] ;  /* 0x0002e400010c7983 */ /* 0x001ee80000300800 */
[----:B------:R0:W-:Y:S04]  /*7500*/  @!P4 STL.S16 [R1+0x236], R122 ;  /* 0x0002367a0100c387 */ /* 0x0001e80000100600 */
[----:B-1----:R-:W4:Y:S04]  /*7510*/  LDL.LU R107, [R1+0x510] ;  /* 0x00051000016b7983 */ /* 0x002f280000300800 */
[----:B------:R-:W-:Y:S04]  /*7520*/  STL.S16 [R1+0x232], RZ ;  /* 0x000232ff01007387 */ /* 0x000fe80000100600 */
[----:B0-----:R-:W3:Y:S04]  /*7530*/  LDL.LU R122, [R1+0x508] ;  /* 0x00050800017a7983 */ /* 0x001ee80000300800 */
[----:B------:R-:W4:Y:S04]  /*7540*/  LDL.LU R125, [R1+0x2e0] ;  /* 0x0002e000017d7983 */ /* 0x000f280000300800 */
[----:B------:R-:W-:Y:S04]  /*7550*/  @!P0 STL.S16 [R1+0x296], R108 ;  /* 0x0002966c01008387 */ /* 0x000fe80000100600 */
[----:B------:R0:W-:Y:S04]  /*7560*/  @!P6 STL.S16 [R1+0x23a], R121 ;  /* 0x00023a790100e387 */ /* 0x0001e80000100600 */
[----:B------:R-:W-:Y:S04]  /*7570*/  STL.S16 [R1+0x22c], RZ ;  /* 0x00022cff01007387 */ /* 0x000fe80000100600 */
[----:B------:R-:W-:Y:S04]  /*7580*/  @!P6 STL.S16 [R1+0x254], R123 ;  /* 0x0002547b0100e387 */ /* 0x000fe80000100600 */
        /* <DEDUP_REMOVED lines=57> */
[----:B--2---:R-:W-:-:S03]  /*7920*/  @!P4 PRMT R120, R109, 0x7610, R120 ;  /* 0x000076106d78c816 */ /* 0x004fc60000000078 */
[----:B0-----:R-:W2:Y:S04]  /*7930*/  LDL.LU R121, [R1+0x224] ;  /* 0x0002240001797983 */ /* 0x001ea80000300800 */
[----:B------:R0:W-:Y:S04]  /*7940*/  @!P4 STL.S16 [R1+0x23c], R120 ;  /* 0x00023c780100c387 */ /* 0x0001e80000100600 */
[----:B------:R-:W-:Y:S04]  /*7950*/  STL [R1+0x3c4], R56 ;  /* 0x0003c43801007387 */ /* 0x000fe80000100800 */
[----:B------:R-:W-:Y:S04]  /*7960*/  STL [R1+0x3d0], R56 ;  /* 0x0003d03801007387 */ /* 0x000fe80000100800 */
[----:B0-----:R-:W2:Y:S04]  /*7970*/  LDL.LU R120, [R1+0x50c] ;  /* 0x00050c0001787983 */ /* 0x001ea80000300800 */
        /* <DEDUP_REMOVED lines=8> */
[----:B------:R-:W3:Y:S04]  /*7a00*/  LDL.LU R123, [R1+0x220] ;  /* 0x00022000017b7983 */ /* 0x000ee80000300800 */
[----:B------:R0:W-:Y:S01]  /*7a10*/  STL.S16 [R1+0x294], R122 ;  /* 0x0002947a01007387 */ /* 0x0001e20000100600 */
[C---:B------:R-:W-:Y:S02]  /*7a20*/  LOP3.LUT P0, RZ, R2.reuse, 0x100000, RZ, 0xc0, !PT ;  /* 0x0010000002ff7812 */ /* 0x040fe4000780c0ff */
[----:B------:R-:W-:Y:S01]  /*7a30*/  LOP3.LUT P5, RZ, R2, 0x80000, RZ, 0xc0, !PT ;  /* 0x0008000002ff7812 */ /* 0x000fe200078ac0ff */
[----:B------:R-:W3:Y:S04]  /*7a40*/  LDL.S16 R109, [R1+0x28a] ;  /* 0x00028a00016d7983 */ /* 0x000ee80000100600 */
[----:B------:R-:W-:Y:S04]  /*7a50*/  STL [R1+0x11c], R12 ;  /* 0x00011c0c01007387 */ /* 0x000fe80000100800 */
[----:B----4-:R-:W-:Y:S04]  /*7a60*/  STL [R1+0x20], R125 ;  /* 0x0000207d01007387 */ /* 0x010fe80000100800 */
        /* <DEDUP_REMOVED lines=11> */
[----:B------:R-:W-:Y:S04]  /*7b20*/  STL [R1+0x370], R7 ;  /* 0x0003700701007387 */ /* 0x000fe80000100800 */
[----:B------:R-:W-:Y:S04]  /*7b30*/  STL [R1+0x378], R7 ;  /* 0x0003780701007387 */ /* 0x000fe80000100800 */
[----:B------:R-:W-:Y:S04]  /*7b40*/  STL [R1+0x36c], R8 ;  /* 0x00036c0801007387 */ /* 0x000fe80000100800 */
[----:B------:R-:W-:Y:S04]  /*7b50*/  STL [R1+0x368], R9 ;  /* 0x0003680901007387 */ /* 0x000fe80000100800 */
[----:B------:R-:W4:Y:S04]  /*7b60*/  LDL.LU R108, [R1+0x53c] ;  /* 0x00053c00016c7983 */ /* 0x000f280000300800 */
[----:B------:R-:W4:Y:S01]  /*7b70*/  LDL.LU R124, [R1+0x2dc] ;  /* 0x0002dc00017c7983 */ /* 0x000f220000300800 */
[----:B--2---:R-:W-:-:S03]  /*7b80*/  PRMT R120, R122, 0x7610, R120 ;  /* 0x000076107a787816 */ /* 0x004fc60000000078 */
[----:B------:R-:W-:Y:S01]  /*7b90*/  STL [R1+0x120], R121 ;  /* 0x0001207901007387 */ /* 0x000fe20000100800 */
[----:B------:R-:W-:-:S03]  /*7ba0*/  @!P4 PRMT R120, R12, 0x7632, R120 ;  /* 0x000076320c78c816 */ /* 0x000fc60000000078 */
[----:B0-----:R-:W2:Y:S04]  /*7bb0*/  LDL.LU R122, [R1+0x21c] ;  /* 0x00021c00017a7983 */ /* 0x001ea80000300800 */
[----:B------:R0:W-:Y:S04]  /*7bc0*/  @!P4 STL.S16 [R1+0x294], R120 ;  /* 0x000294780100c387 */ /* 0x0001e80000100600 */
[----:B0-----:R-:W3:Y:S02]  /*7bd0*/  LDL.LU R120, [R1+0x500] ;  /* 0x0005000001787983 */ /* 0x001ee40000300800 */
[----:B---3--:R-:W-:-:S04]  /*7be0*/  PRMT R120, RZ, 0x7610, R120 ;  /* 0x00007610ff787816 */ /* 0x008fc80000000078 */
[----:B------:R-:W-:Y:S01]  /*7bf0*/  PRMT R107, R120, 0x7610, R107 ;  /* 0x00007610786b7816 */ /* 0x000fe2000000006b */
[----:B------:R0:W-:Y:S04]  /*7c00*/  STL.S16 [R1+0x238], R120 ;  /* 0x0002387801007387 */ /* 0x0001e80000100600 */
[----:B0-----:R-:W3:Y:S01]  /*7c10*/  LDL.LU.S16 R120, [R1+0x232] ;  /* 0x0002320001787983 */ /* 0x001ee20000300600 */
[----:B------:R-:W-:-:S05]  /*7c20*/  @!P0 PRMT R107, R125, 0x7610, R107 ;  /* 0x000076107d6b8816 */ /* 0x000fca000000006b */
[----:B------:R0:W-:Y:S04]  /*7c30*/  @!P0 STL.S16 [R1+0x238], R107 ;  /* 0x0002386b01008387 */ /* 0x0001e80000100600 */
[----:B0-----:R-:W4:Y:S01]  /*7c40*/  LDL.LU R107, [R1+0x4fc] ;  /* 0x0004fc00016b7983 */ /* 0x001f220000300800 */
[----:B---3--:R-:W-:Y:S02]  /*7c50*/  @!P0 PRMT R120, R125, 0x7632, R120 ;  /* 0x000076327d788816 */ /* 0x008fe40000000078 */
[----:B------:R-:W-:Y:S01]  /*7c60*/  @!P4 PRMT R109, R12, 0x7610, R109 ;  /* 0x000076100c6dc816 */ /* 0x000fe2000000006d */
[----:B------:R-:W-:Y:S04]  /*7c70*/  STL [R1+0x24], R123 ;  /* 0x0000247b01007387 */ /* 0x000fe80000100800 */
[----:B------:R0:W-:Y:S04]  /*7c80*/  @!P0 STL.S16 [R1+0x232], R120 ;  /* 0x0002327801008387 */ /* 0x0001e80000100600 */
[----:B------:R-:W3:Y:S04]  /*7c90*/  LDL.LU R12, [R1+0x218] ;  /* 0x00021800010c7983 */ /* 0x000ee80000300800 */
[----:B------:R-:W3:Y:S04]  /*7ca0*/  LDL.LU R125, [R1+0x210] ;  /* 0x00021000017d7983 */ /* 0x000ee80000300800 */
[----:B0-----:R-:W2:Y:S02]  /*7cb0*/  LDL.LU R120, [R1+0x4f8] ;  /* 0x0004f80001787983 */ /* 0x001ea40000300800 */
[----:B--2---:R-:W-:-:S04]  /*7cc0*/  PRMT R120, RZ, 0x7610, R120 ;  /* 0x00007610ff787816 */ /* 0x004fc80000000078 */
[----:B----4-:R-:W-:Y:S01]  /*7cd0*/  PRMT R107, R120, 0x7610, R107 ;  /* 0x00007610786b7816 */ /* 0x010fe2000000006b */
[----:B------:R0:W-:Y:S04]  /*7ce0*/  STL.S16 [R1+0x230], R120 ;  /* 0x0002307801007387 */ /* 0x0001e80000100600 */
[----:B0-----:R-:W2:Y:S01]  /*7cf0*/  LDL.LU.S16 R120, [R1+0x22c] ;  /* 0x00022c0001787983 */ /* 0x001ea20000300600 */
[C---:B------:R-:W-:Y:S02]  /*7d00*/  @!P0 PRMT R107, R121.reuse, 0x7610, R107 ;  /* 0x00007610796b8816 */ /* 0x040fe4000000006b */
[----:B--2---:R-:W-:Y:S02]  /*7d10*/  @!P0 PRMT R120, R121, 0x7632, R120 ;  /* 0x0000763279788816 */ /* 0x004fe40000000078 */
[----:B------:R-:W2:Y:S04]  /*7d20*/  LDL.LU R121, [R1+0x4ec] ;  /* 0x0004ec0001797983 */ /* 0x000ea80000300800 */
[----:B------:R0:W-:Y:S04]  /*7d30*/  @!P0 STL.S16 [R1+0x22c], R120 ;  /* 0x00022c7801008387 */ /* 0x0001e80000100600 */
[----:B0-----:R-:W4:Y:S01]  /*7d40*/  LDL.LU R120, [R1+0x4f0] ;  /* 0x0004f00001787983 */ /* 0x001f220000300800 */
[----:B--2---:R-:W-:-:S05]  /*7d50*/  PRMT R121, RZ, 0x7610, R121 ;  /* 0x00007610ff797816 */ /* 0x004fca0000000079 */
[----:B------:R0:W-:Y:S01]  /*7d60*/  STL.S16 [R1+0x234], R121 ;  /* 0x0002347901007387 */ /* 0x0001e20000100600 */
[----:B----4-:R-:W-:-:S03]  /*7d70*/  PRMT R120, R121, 0x7610, R120 ;  /* 0x0000761079787816 */ /* 0x010fc60000000078 */
[----:B0-----:R-:W2:Y:S01]  /*7d80*/  LDL.LU.S16 R121, [R1+0x228] ;  /* 0x0002280001797983 */ /* 0x001ea20000300600 */
[----:B------:R-:W-:-:S05]  /*7d90*/  @!P5 PRMT R120, R123, 0x7610, R120 ;  /* 0x000076107b78d816 */ /* 0x000fca0000000078 */
[----:B------:R0:W-:Y:S04]  /*7da0*/  @!P5 STL.S16 [R1+0x234], R120 ;  /* 0x000234780100d387 */ /* 0x0001e80000100600 */
[----:B0-----:R-:W4:Y:S01]  /*7db0*/  LDL.LU R120, [R1+0x4e8] ;  /* 0x0004e80001787983 */ /* 0x001f220000300800 */
[----:B--2---:R-:W-:-:S03]  /*7dc0*/  @!P5 PRMT R121, R123, 0x7632, R121 ;  /* 0x000076327b79d816 */ /* 0x004fc60000000079 */
[----:B------:R0:W-:Y:S04]  /*7dd0*/  @!P4 STL.S16 [R1+0x28a], R109 ;  /* 0x00028a6d0100c387 */ /* 0x0001e80000100600 */
[----:B------:R1:W-:Y:S04]  /*7de0*/  @!P5 STL.S16 [R1+0x228], R121 ;  /* 0x000228790100d387 */ /* 0x0003e80000100600 */
[----:B------:R2:W-:Y:S04]  /*7df0*/  @!P0 STL.S16 [R1+0x230], R107 ;  /* 0x0002306b01008387 */ /* 0x0005e80000100600 */
[----:B0-----:R-:W3:Y:S04]  /*7e00*/  LDL.LU R109, [R1+0x504] ;  /* 0x00050400016d7983 */ /* 0x001ee80000300800 */
[----:B-1----:R-:W4:Y:S04]  /*7e10*/  LDL.LU R121, [R1+0x4e4] ;  /* 0x0004e40001797983 */ /* 0x002f280000300800 */
[----:B--2---:R-:W2:Y:S04]  /*7e20*/  LDL.LU R107, [R1+0x4f4] ;  /* 0x0004f400016b7983 */ /* 0x004ea80000300800 */
[----:B------:R-:W2:Y:S01]  /*7e30*/  LDL.LU R123, [R1+0x214] ;  /* 0x00021400017b7983 */ /* 0x000ea20000300800 */
[----:B----4-:R-:W-:-:S04]  /*7e40*/  PRMT R121, RZ, 0x7610, R121 ;  /* 0x00007610ff797816 */ /* 0x010fc80000000079 */
[----:B------:R-:W-:Y:S01]  /*7e50*/  PRMT R120, R121, 0x7610, R120 ;  /* 0x0000761079787816 */ /* 0x000fe20000000078 */
[----:B------:R0:W-:Y:S04]  /*7e60*/  STL.S16 [R1+0x226], R121 ;  /* 0x0002267901007387 */ /* 0x0001e80000100600 */
[----:B------:R-:W-:Y:S04]  /*7e70*/  STL.S16 [R1+0x222], RZ ;  /* 0x000222ff01007387 */ /* 0x000fe80000100600 */
[----:B0-----:R-:W4:Y:S01]  /*7e80*/  LDL.LU.S16 R121, [R1+0x222] ;  /* 0x0002220001797983 */ /* 0x001f220000300600 */
[----:B------:R-:W-:-:S03]  /*7e90*/  @!P5 PRMT R120, R124, 0x7610, R120 ;  /* 0x000076107c78d816 */ /* 0x000fc60000000078 */
[----:B------:R0:W-:Y:S04]  /*7ea0*/  STL [R1+0x124], R124 ;  /* 0x0001247c01007387 */ /* 0x0001e80000100800 */
[----:B------:R-:W-:Y:S01]  /*7eb0*/  STL.S16 [R1+0x22e], RZ ;  /* 0x00022eff01007387 */ /* 0x000fe20000100600 */
[----:B------:R-:W-:Y:S02]  /*7ec0*/  LOP3.LUT P6, RZ, R2, 0x40000, RZ, 0xc0, !PT ;  /* 0x0004000002ff7812 */ /* 0x000fe400078cc0ff */
[----:B----4-:R-:W-:Y:S02]  /*7ed0*/  @!P5 PRMT R121, R124, 0x7632, R121 ;  /* 0x000076327c79d816 */ /* 0x010fe40000000079 */
[----:B0-----:R-:W4:Y:S01]  /*7ee0*/  LDL.S16 R124, [R1+0x22e] ;  /* 0x00022e00017c7983 */ /* 0x001f220000100600 */
[----:B------:R-:W-:-:S03]  /*7ef0*/  PRMT R80, RZ, 0x7610, R80 ;  /* 0x00007610ff507816 */ /* 0x000fc60000000050 */
[----:B------:R0:W-:Y:S05]  /*7f00*/  STL [R1+0x28], R122 ;  /* 0x0000287a01007387 */ /* 0x0001ea0000100800 */
[C---:B------:R-:W-:Y:S02]  /*7f10*/  @!P6 PRMT R80, R122.reuse, 0x7632, R80 ;  /* 0x000076327a50e816 */ /* 0x040fe40000000050 */
[----:B----4-:R-:W-:Y:S02]  /*7f20*/  @!P6 PRMT R124, R122, 0x7610, R124 ;  /* 0x000076107a7ce816 */ /* 0x010fe4000000007c */
[----:B0-----:R-:W4:Y:S04]  /*7f30*/  LDL.LU R122, [R1+0x4d4] ;  /* 0x0004d400017a7983 */ /* 0x001f280000300800 */
[----:B------:R0:W-:Y:S04]  /*7f40*/  @!P6 STL.S16 [R1+0x22e], R124 ;  /* 0x00022e7c0100e387 */ /* 0x0001e80000100600 */
[----:B0-----:R-:W3:Y:S04]  /*7f50*/  LDL.LU R124, [R1+0x4d8] ;  /* 0x0004d800017c7983 */ /* 0x001ee80000300800 */
[----:B------:R-:W-:Y:S01]  /*7f60*/  STL.S16 [R1+0x21c], RZ ;  /* 0x00021cff01007387 */ /* 0x000fe20000100600 */
[----:B----4-:R-:W-:-:S05]  /*7f70*/  PRMT R122, RZ, 0x7610, R122 ;  /* 0x00007610ff7a7816 */ /* 0x010fca000000007a */
[----:B------:R0:W-:Y:S01]  /*7f80*/  STL.S16 [R1+0x220], R122 ;  /* 0x0002207a01007387 */ /* 0x0001e20000100600 */
[----:B---3--:R-:W-:-:S03]  /*7f90*/  PRMT R124, R122, 0x7610, R124 ;  /* 0x000076107a7c7816 */ /* 0x008fc6000000007c */
[----:B0-----:R-:W3:Y:S01]  /*7fa0*/  LDL.LU.S16 R122, [R1+0x21c] ;  /* 0x00021c00017a7983 */ /* 0x001ee20000300600 */
[----:B------:R-:W-:-:S05]  /*7fb0*/  @!P6 PRMT R124, R12, 0x7610, R124 ;  /* 0x000076100c7ce816 */ /* 0x000fca000000007c */
[----:B------:R0:W-:Y:S04]  /*7fc0*/  @!P6 STL.S16 [R1+0x220], R124 ;  /* 0x0002207c0100e387 */ /* 0x0001e80000100600 */
[----:B0-----:R-:W4:Y:S01]  /*7fd0*/  LDL.LU R124, [R1+0x4d0] ;  /* 0x0004d000017c7983 */ /* 0x001f220000300800 */
[----:B---3--:R-:W-:-:S05]  /*7fe0*/  @!P6 PRMT R122, R12, 0x7632, R122 ;  /* 0x000076320c7ae816 */ /* 0x008fca000000007a */
[----:B------:R0:W-:Y:S04]  /*7ff0*/  @!P6 STL.S16 [R1+0x21c], R122 ;  /* 0x00021c7a0100e387 */ /* 0x0001e80000100600 */
[----:B0-----:R-:W3:Y:S04]  /*8000*/  LDL.LU R122, [R1+0x4cc] ;  /* 0x0004cc00017a7983 */ /* 0x001ee80000300800 */
[----:B------:R-:W-:Y:S01]  /*8010*/  STL.S16 [R1+0x224], RZ ;  /* 0x000224ff01007387 */ /* 0x000fe20000100600 */
[----:B------:R-:W-:Y:S02]  /*8020*/  LOP3.LUT P4, RZ, R2, 0x20000, RZ, 0xc0, !PT ;  /* 0x0002000002ff7812 */ /* 0x000fe4000788c0ff */
[----:B---3--:R-:W-:-:S04]  /*8030*/  PRMT R122, RZ, 0x7610, R122 ;  /* 0x00007610ff7a7816 */ /* 0x008fc8000000007a */
[----:B----4-:R-:W-:Y:S01]  /*8040*/  PRMT R124, R122, 0x7610, R124 ;  /* 0x000076107a7c7816 */ /* 0x010fe2000000007c */
[----:B------:R0:W-:Y:S04]  /*8050*/  STL.S16 [R1+0x22a], R122 ;  /* 0x00022a7a01007387 */ /* 0x0001e80000100600 */
[----:B0-----:R-:W3:Y:S02]  /*8060*/  LDL.S16 R122, [R1+0x224] ;  /* 0x00022400017a7983 */ /* 0x001ee40000100600 */
[C---:B------:R-:W-:Y:S02]  /*8070*/  @!P4 PRMT R124, R125.reuse, 0x7610, R124 ;  /* 0x000076107d7cc816 */ /* 0x040fe4000000007c */
[----:B------:R0:W-:Y:S01]  /*8080*/  STL [R1+0x2c], R125 ;  /* 0x00002c7d01007387 */ /* 0x0001e20000100800 */
[----:B---3--:R-:W-:-:S03]  /*8090*/  @!P4 PRMT R122, R125, 0x7632, R122 ;  /* 0x000076327d7ac816 */ /* 0x008fc6000000007a */
[----:B0-----:R-:W3:Y:S01]  /*80a0*/  LDL.LU R125, [R1+0x4c0] ;  /* 0x0004c000017d7983 */ /* 0x001ee20000300800 */
[----:B------:R-:W-:-:S03]  /*80b0*/  PRMT R3, RZ, 0x7610, R3 ;  /* 0x00007610ff037816 */ /* 0x000fc60000000003 */
[----:B------:R0:W-:Y:S04]  /*80c0*/  @!P4 STL.S16 [R1+0x224], R122 ;  /* 0x0002247a0100c387 */ /* 0x0001e80000100600 */
[----:B0-----:R-:W4:Y:S04]  /*80d0*/  LDL.LU R122, [R1+0x4c4] ;  /* 0x0004c400017a7983 */ /* 0x001f280000300800 */
[----:B------:R-:W-:Y:S01]  /*80e0*/  STL.S16 [R1+0x21e], RZ ;  /* 0x00021eff01007387 */ /* 0x000fe20000100600 */
[----:B---3--:R-:W-:-:S05]  /*80f0*/  @!P4 PRMT R3, R125, 0x7632, R3 ;  /* 0x000076327d03c816 */ /* 0x008fca0000000003 */
[----:B------:R0:W-:Y:S04]  /*8100*/  STL.S16 [R1+0x218], R3 ;  /* 0x0002180301007387 */ /* 0x0001e80000100600 */
[----:B0-----:R-:W3:Y:S01]  /*8110*/  LDL.S16 R3, [R1+0x21e] ;  /* 0x00021e0001037983 */ /* 0x001ee20000100600 */
[----:B------:R-:W-:Y:S02]  /*8120*/  LOP3.LUT P0, RZ, R2, 0x10000, RZ, 0xc0, !PT ;  /* 0x0001000002ff7812 */ /* 0x000fe4000780c0ff */
[----:B----4-:R-:W-:Y:S01]  /*8130*/  PRMT R122, RZ, 0x7610, R122 ;  /* 0x00007610ff7a7816 */ /* 0x010fe2000000007a */
[----:B------:R0:W-:Y:S03]  /*8140*/  STL [R1+0x12c], R125 ;  /* 0x00012c7d01007387 */ /* 0x0001e60000100800 */
[----:B------:R-:W-:Y:S01]  /*8150*/  @!P4 PRMT R122, R125, 0x7610, R122 ;  /* 0x000076107d7ac816 */ /* 0x000fe2000000007a */
[----:B--2---:R-:W-:Y:S01]  /*8160*/  STL [R1+0x30], R123 ;  /* 0x0000307b01007387 */ /* 0x004fe20000100800 */
[----:B0-----:R-:W-:-:S05]  /*8170*/  PRMT R125, RZ, 0x7610, R125 ;  /* 0x00007610ff7d7816 */ /* 0x001fca000000007d */
[C---:B------:R-:W-:Y:S01]  /*8180*/  @!P0 PRMT R125, R123.reuse, 0x7632, R125 ;  /* 0x000076327b7d8816 */ /* 0x040fe2000000007d */
[----:B------:R0:W-:Y:S04]  /*8190*/  STL.S16 [R1+0x212], R122 ;  /* 0x0002127a01007387 */ /* 0x0001e80000100600 */
[----:B0-----:R-:W2:Y:S01]  /*81a0*/  LDL.LU R122, [R1+0x4bc] ;  /* 0x0004bc00017a7983 */ /* 0x001ea20000300800 */
[----:B---3--:R-:W-:-:S03]  /*81b0*/  @!P0 PRMT R3, R123, 0x7610, R3 ;  /* 0x000076107b038816 */ /* 0x008fc60000000003 */
[----:B------:R-:W3:Y:S04]  /*81c0*/  LDL.LU R123, [R1+0x4b8] ;  /* 0x0004b800017b7983 */ /* 0x000ee80000300800 */
[----:B------:R0:W-:Y:S04]  /*81d0*/  @!P4 STL.S16 [R1+0x22a], R124 ;  /* 0x00022a7c0100c387 */ /* 0x0001e80000100600 */
[----:B------:R1:W-:Y:S04]  /*81e0*/  @!P5 STL.S16 [R1+0x226], R120 ;  /* 0x000226780100d387 */ /* 0x0003e80000100600 */
[----:B0-----:R-:W4:Y:S04]  /*81f0*/  LDL.LU R124, [R1+0x4c8] ;  /* 0x0004c800017c7983 */ /* 0x001f280000300800 */
[----:B-1----:R-:W4:Y:S04]  /*8200*/  LDL.LU R120, [R1+0x4e0] ;  /* 0x0004e00001787983 */ /* 0x002f280000300800 */
[----:B------:R0:W-:Y:S04]  /*8210*/  @!P0 STL.S16 [R1+0x21e], R3 ;  /* 0x00021e0301008387 */ /* 0x0001e80000100600 */
[----:B0-----:R-:W4:Y:S01]  /*8220*/  LDL.LU R3, [R1+0x2d4] ;  /* 0x0002d40001037983 */ /* 0x001f220000300800 */
[----:B------:R-:W-:-:S03]  /*8230*/  PRMT R10, RZ, 0x7610, R10 ;  /* 0x00007610ff0a7816 */ /* 0x000fc6000000000a */
[----:B------:R0:W-:Y:S04]  /*8240*/  @!P5 STL.S16 [R1+0x222], R121 ;  /* 0x000222790100d387 */ /* 0x0001e80000100600 */
[----:B0-----:R-:W4:Y:S01]  /*8250*/  LDL.LU R121, [R1+0x4dc] ;  /* 0x0004dc0001797983 */ /* 0x001f220000300800 */
[----:B------:R-:W-:Y:S02]  /*8260*/  LOP3.LUT P5, RZ, R2, 0x8000, RZ, 0xc0, !PT ;  /* 0x0000800002ff7812 */ /* 0x000fe400078ac0ff */
[----:B---3--:R-:W-:-:S05]  /*8270*/  @!P0 PRMT R10, R123, 0x7632, R10 ;  /* 0x000076327b0a8816 */ /* 0x008fca000000000a */
[----:B------:R0:W-:Y:S04]  /*8280*/  STL.S16 [R1+0x214], R10 ;  /* 0x0002140a01007387 */ /* 0x0001e80000100600 */
[----:B0-----:R-:W3:Y:S01]  /*8290*/  LDL.LU R10, [R1+0x2d0] ;  /* 0x0002d000010a7983 */ /* 0x001ee20000300800 */
[----:B------:R-:W-:-:S03]  /*82a0*/  PRMT R5, RZ, 0x7610, R5 ;  /* 0x00007610ff057816 */ /* 0x000fc60000000005 */
[----:B------:R0:W-:Y:S01]  /*82b0*/  STL [R1+0x128], R12 ;  /* 0x0001280c01007387 */ /* 0x0001e20000100800 */
[----:B------:R-:W-:Y:S02]  /*82c0*/  LOP3.LUT P6, RZ, R2, 0x4000, RZ, 0xc0, !PT ;  /* 0x0000400002ff7812 */ /* 0x000fe400078cc0ff */
[----:B--2---:R-:W-:Y:S01]  /*82d0*/  @!P5 PRMT R5, R122, 0x7610, R5 ;  /* 0x000076107a05d816 */ /* 0x004fe20000000005 */
[----:B0-----:R-:W2:Y:S04]  /*82e0*/  LDL.LU R12, [R1+0x2d8] ;  /* 0x0002d800010c7983 */ /* 0x001ea80000300800 */
[----:B------:R0:W-:Y:S01]  /*82f0*/  STL.S16 [R1+0x21a], R5 ;  /* 0x00021a0501007387 */ /* 0x0001e20000100600 */
[----:B------:R-:W-:Y:S02]  /*8300*/  PRMT R11, RZ, 0x7610, R11 ;  /* 0x00007610ff0b7816 */ /* 0x000fe4000000000b */
[----:B------:R-:W-:Y:S01]  /*8310*/  PRMT R125, R125, 0x5410, RZ ;  /* 0x000054107d7d7816 */ /* 0x000fe200000000ff */
[----:B0-----:R-:W2:Y:S02]  /*8320*/  LDL.LU R5, [R1+0x2cc] ;  /* 0x0002cc0001057983 */ /* 0x001ea40000300800 */
[----:B----4-:R-:W-:-:S02]  /*8330*/  @!P6 PRMT R11, R124, 0x7610, R11 ;  /* 0x000076107c0be816 */ /* 0x010fc4000000000b */
[----:B------:R-:W-:Y:S01]  /*8340*/  @!P6 PRMT R125, R125, 0x7610, R124 ;  /* 0x000076107d7de816 */ /* 0x000fe2000000007c */
[----:B------:R0:W-:Y:S01]  /*8350*/  STL [R1+0x38], R124 ;  /* 0x0000387c01007387 */ /* 0x0001e20000100800 */
[----:B------:R-:W-:-:S03]  /*8360*/  PRMT R120, RZ, 0x7610, R120 ;  /* 0x00007610ff787816 */ /* 0x000fc60000000078 */
[----:B------:R1:W-:Y:S01]  /*8370*/  STL [R1+0x138], R3 ;  /* 0x0001380301007387 */ /* 0x0003e20000100800 */
[----:B------:R-:W-:Y:S02]  /*8380*/  @!P6 PRMT R120, R3, 0x7632, R120 ;  /* 0x000076320378e816 */ /* 0x000fe40000000078 */
[----:B0-----:R-:W-:-:S04]  /*8390*/  PRMT R124, RZ, 0x7610, R124 ;  /* 0x00007610ff7c7816 */ /* 0x001fc8000000007c */
[----:B------:R-:W-:Y:S02]  /*83a0*/  @!P6 PRMT R124, R3, 0x7610, R124 ;  /* 0x00007610037ce816 */ /* 0x000fe4000000007c */
[----:B-1----:R-:W4:Y:S01]  /*83b0*/  LDL.LU R3, [R1+0x2c0] ;  /* 0x0002c00001037983 */ /* 0x002f220000300800 */
[----:B------:R-:W-:Y:S02]  /*83c0*/  LOP3.LUT P4, RZ, R2, 0x2000, RZ, 0xc0, !PT ;  /* 0x0000200002ff7812 */ /* 0x000fe4000788c0ff */
[----:B------:R-:W-:Y:S02]  /*83d0*/  PRMT R120, R120, 0x5410, RZ ;  /* 0x0000541078787816 */ /* 0x000fe400000000ff */
[----:B------:R-:W-:Y:S01]  /*83e0*/  PRMT R124, R124, 0x5410, RZ ;  /* 0x000054107c7c7816 */ /* 0x000fe200000000ff */
[----:B------:R0:W-:Y:S01]  /*83f0*/  STL [R1+0x3c], R121 ;  /* 0x00003c7901007387 */ /* 0x0001e20000100800 */
[----:B------:R-:W-:-:S07]  /*8400*/  PRMT R119, RZ, 0x7610, R119 ;  /* 0x00007610ff777816 */ /* 0x000fce0000000077 */
[--C-:B------:R-:W-:Y:S02]  /*8410*/  @!P4 PRMT R120, R120, 0x5410, R121.reuse ;  /* 0x000054107878c816 */ /* 0x100fe40000000079 */
[--C-:B------:R-:W-:Y:S02]  /*8420*/  @!P4 PRMT R124, R124, 0x7610, R121.reuse ;  /* 0x000076107c7cc816 */ /* 0x100fe40000000079 */
[----:B0-----:R-:W-:Y:S02]  /*8430*/  PRMT R121, RZ, 0x7610, R121 ;  /* 0x00007610ff797816 */ /* 0x001fe40000000079 */
[C---:B---3--:R-:W-:Y:S01]  /*8440*/  @!P4 PRMT R119, R10.reuse, 0x7610, R119 ;  /* 0x000076100a77c816 */ /* 0x048fe20000000077 */
[----:B------:R0:W-:Y:S01]  /*8450*/  STL [R1+0x13c], R10 ;  /* 0x00013c0a01007387 */ /* 0x0001e20000100800 */
[----:B------:R-:W-:-:S03]  /*8460*/  @!P4 PRMT R121, R10, 0x7632, R121 ;  /* 0x000076320a79c816 */ /* 0x000fc60000000079 */
[----:B0-----:R-:W3:Y:S01]  /*8470*/  LDL.LU R10, [R1+0x2b8] ;  /* 0x0002b800010a7983 */ /* 0x001ee20000300800 */
[----:B------:R-:W-:-:S03]  /*8480*/  PRMT R13, RZ, 0x7610, R13 ;  /* 0x00007610ff0d7816 */ /* 0x000fc6000000000d */
[----:B------:R0:W-:Y:S01]  /*8490*/  STL [R1+0x130], R123 ;  /* 0x0001307b01007387 */ /* 0x0001e20000100800 */
[C---:B------:R-:W-:Y:S02]  /*84a0*/  @!P0 PRMT R13, R123.reuse, 0x7610, R13 ;  /* 0x000076107b0d8816 */ /* 0x040fe4000000000d */
[----:B------:R-:W-:Y:S01]  /*84b0*/  LOP3.LUT P0, RZ, R2, 0x1000, RZ, 0xc0, !PT ;  /* 0x0000100002ff7812 */ /* 0x000fe2000780c0ff */
[----:B------:R1:W-:Y:S01]  /*84c0*/  STL [R1+0x34], R122 ;  /* 0x0000347a01007387 */ /* 0x0003e20000100800 */
[----:B0-----:R-:W-:-:S04]  /*84d0*/  PRMT R123, R123, 0x5410, RZ ;  /* 0x000054107b7b7816 */ /* 0x001fc800000000ff */
[--C-:B------:R-:W-:Y:S02]  /*84e0*/  @!P5 PRMT R123, R123, 0x7610, R122.reuse ;  /* 0x000076107b7bd816 */ /* 0x100fe4000000007a */
[----:B-1----:R-:W-:Y:S01]  /*84f0*/  PRMT R122, RZ, 0x7610, R122 ;  /* 0x00007610ff7a7816 */ /* 0x002fe2000000007a */
[----:B------:R0:W-:Y:S03]  /*8500*/  STL.S16 [R1+0x210], R13 ;  /* 0x0002100d01007387 */ /* 0x0001e60000100600 */
[----:B--2---:R-:W-:Y:S02]  /*8510*/  @!P5 PRMT R122, R12, 0x7632, R122 ;  /* 0x000076320c7ad816 */ /* 0x004fe4000000007a */
[----:B------:R-:W-:Y:S02]  /*8520*/  PRMT R123, RZ, 0x7610, R123 ;  /* 0x00007610ff7b7816 */ /* 0x000fe4000000007b */
[----:B------:R-:W-:Y:S01]  /*8530*/  PRMT R122, R122, 0x5410, RZ ;  /* 0x000054107a7a7816 */ /* 0x000fe200000000ff */
[----:B0-----:R-:W2:Y:S01]  /*8540*/  LDL.LU R13, [R1+0x2c8] ;  /* 0x0002c800010d7983 */ /* 0x001ea20000300800 */
[----:B------:R-:W-:-:S02]  /*8550*/  PRMT R117, R117, 0x5410, RZ ;  /* 0x0000541075757816 */ /* 0x000fc400000000ff */
[----:B------:R-:W-:Y:S01]  /*8560*/  @!P5 PRMT R123, R12, 0x7610, R123 ;  /* 0x000076100c7bd816 */ /* 0x000fe2000000007b */
[----:B------:R0:W-:Y:S01]  /*8570*/  STL [R1+0x40], R5 ;  /* 0x0000400501007387 */ /* 0x0001e20000100800 */
[----:B------:R-:W-:Y:S02]  /*8580*/  LOP3.LUT P5, RZ, R2, 0x800, RZ, 0xc0, !PT ;  /* 0x0000080002ff7812 */ /* 0x000fe400078ac0ff */
[--C-:B------:R-:W-:Y:S02]  /*8590*/  @!P0 PRMT R122, R122, 0x5410, R5.reuse ;  /* 0x000054107a7a8816 */ /* 0x100fe40000000005 */
[----:B------:R-:W-:Y:S02]  /*85a0*/  @!P0 PRMT R117, R117, 0x7610, R5 ;  /* 0x0000761075758816 */ /* 0x000fe40000000005 */
[----:B0-----:R-:W2:Y:S01]  /*85b0*/  LDL.LU R5, [R1+0x2b4] ;  /* 0x0002b40001057983 */ /* 0x001ea20000300800 */
[----:B------:R-:W-:-:S03]  /*85c0*/  PRMT R118, RZ, 0x7610, R118 ;  /* 0x00007610ff767816 */ /* 0x000fc60000000076 */
[----:B------:R0:W-:Y:S01]  /*85d0*/  STL [R1+0x134], R12 ;  /* 0x0001340c01007387 */ /* 0x0001e20000100800 */
[----:B------:R-:W-:Y:S02]  /*85e0*/  PRMT R114, RZ, 0x7610, R114 ;  /* 0x00007610ff727816 */ /* 0x000fe40000000072 */
[C---:B----4-:R-:W-:Y:S01]  /*85f0*/  @!P5 PRMT R118, R3.reuse, 0x7610, R118 ;  /* 0x000076100376d816 */ /* 0x050fe20000000076 */
[----:B------:R1:W-:Y:S01]  /*8600*/  STL [R1+0x144], R3 ;  /* 0x0001440301007387 */ /* 0x0003e20000100800 */
[----:B------:R-:W-:-:S03]  /*8610*/  @!P5 PRMT R114, R3, 0x7632, R114 ;  /* 0x000076320372d816 */ /* 0x000fc60000000072 */
[----:B0-----:R-:W4:Y:S04]  /*8620*/  LDL.LU R12, [R1+0x2c4] ;  /* 0x0002c400010c7983 */ /* 0x001f280000300800 */
[----:B-1----:R-:W4:Y:S04]  /*8630*/  LDL.LU R3, [R1+0x2a8] ;  /* 0x0002a80001037983 */ /* 0x002f280000300800 */
[----:B------:R0:W-:Y:S01]  /*8640*/  STL.S16 [R1+0x216], R11 ;  /* 0x0002160b01007387 */ /* 0x0001e20000100600 */
[----:B------:R-:W-:-:S03]  /*8650*/  LOP3.LUT P6, RZ, R2, 0x400, RZ, 0xc0, !PT ;  /* 0x0000040002ff7812 */ /* 0x000fc600078cc0ff */
[----:B0-----:R-:W4:Y:S01]  /*8660*/  LDL.LU R11, [R1+0x2bc] ;  /* 0x0002bc00010b7983 */ /* 0x001f220000300800 */
[----:B------:R-:W-:Y:S02]  /*8670*/  PRMT R113, RZ, 0x7610, R113 ;  /* 0x00007610ff717816 */ /* 0x000fe40000000071 */
[----:B------:R-:W-:-:S07]  /*8680*/  PRMT R115, RZ, 0x7610, R115 ;  /* 0x00007610ff737816 */ /* 0x000fce0000000073 */
[C---:B---3--:R-:W-:Y:S01]  /*8690*/  @!P6 PRMT R113, R10.reuse, 0x7610, R113 ;  /* 0x000076100a71e816 */ /* 0x048fe20000000071 */
[----:B------:R0:W-:Y:S01]  /*86a0*/  STL [R1+0x148], R10 ;  /* 0x0001480a01007387 */ /* 0x0001e20000100800 */
[----:B------:R-:W-:-:S03]  /*86b0*/  @!P6 PRMT R115, R10, 0x7632, R115 ;  /* 0x000076320a73e816 */ /* 0x000fc60000000073 */
[----:B0-----:R-:W3:Y:S01]  /*86c0*/  LDL.LU R10, [R1+0x2a0] ;  /* 0x0002a000010a7983 */ /* 0x001ee20000300800 */
[----:B------:R-:W-:Y:S02]  /*86d0*/  LOP3.LUT P4, RZ, R2, 0x200, RZ, 0xc0, !PT ;  /* 0x0000020002ff7812 */ /* 0x000fe4000788c0ff */
[----:B------:R-:W-:Y:S02]  /*86e0*/  PRMT R116, RZ, 0x7610, R116 ;  /* 0x00007610ff747816 */ /* 0x000fe40000000074 */
[----:B------:R-:W-:Y:S02]  /*86f0*/  PRMT R117, RZ, 0x7610, R117 ;  /* 0x00007610ff757816 */ /* 0x000fe40000000075 */
[----:B------:R-:W-:Y:S02]  /*8700*/  PRMT R111, R111, 0x5410, RZ ;  /* 0x000054106f6f7816 */ /* 0x000fe400000000ff */
[----:B------:R-:W-:Y:S02]  /*8710*/  PRMT R121, R121, 0x5410, RZ ;  /* 0x0000541079797816 */ /* 0x000fe400000000ff */
[C---:B--2---:R-:W-:Y:S01]  /*8720*/  @!P0 PRMT R116, R13.reuse, 0x7632, R116 ;  /* 0x000076320d748816 */ /* 0x044fe20000000074 */
[----:B------:R0:W-:Y:S01]  /*8730*/  STL [R1+0x140], R13 ;  /* 0x0001400d01007387 */ /* 0x0001e20000100800 */
[----:B------:R-:W-:-:S02]  /*8740*/  @!P0 PRMT R117, R13, 0x7610, R117 ;  /* 0x000076100d758816 */ /* 0x000fc40000000075 */
[----:B------:R-:W-:Y:S02]  /*8750*/  PRMT R116, R116, 0x5410, RZ ;  /* 0x0000541074747816 */ /* 0x000fe400000000ff */
[----:B------:R-:W-:Y:S01]  /*8760*/  LOP3.LUT P0, RZ, R2, 0x100, RZ, 0xc0, !PT ;  /* 0x0000010002ff7812 */ /* 0x000fe2000780c0ff */
[----:B0-----:R-:W2:Y:S01]  /*8770*/  LDL.LU R13, [R1+0x2b0] ;  /* 0x0002b000010d7983 */ /* 0x001ea20000300800 */
[----:B------:R-:W-:-:S03]  /*8780*/  @!P4 PRMT R116, R116, 0x5410, R5 ;  /* 0x000054107474c816 */ /* 0x000fc60000000005 */
[----:B------:R0:W-:Y:S01]  /*8790*/  STL [R1+0x4c], R5 ;  /* 0x00004c0501007387 */ /* 0x0001e20000100800 */
[----:B------:R-:W-:Y:S02]  /*87a0*/  @!P4 PRMT R111, R111, 0x7610, R5 ;  /* 0x000076106f6fc816 */ /* 0x000fe40000000005 */
[----:B------:R-:W-:Y:S01]  /*87b0*/  PRMT R119, R119, 0x5410, RZ ;  /* 0x0000541077777816 */ /* 0x000fe200000000ff */
[----:B0-----:R-:W2:Y:S01]  /*87c0*/  LDL.LU R5, [R1+0x29c] ;  /* 0x00029c0001057983 */ /* 0x001ea20000300800 */
[----:B------:R-:W-:Y:S02]  /*87d0*/  PRMT R112, RZ, 0x7610, R112 ;  /* 0x00007610ff707816 */ /* 0x000fe40000000070 */
[--C-:B----4-:R-:W-:Y:S01]  /*87e0*/  @!P5 PRMT R121, R121, 0x5410, R12.reuse ;  /* 0x000054107979d816 */ /* 0x110fe2000000000c */
[----:B------:R0:W-:Y:S01]  /*87f0*/  STL [R1+0x44], R12 ;  /* 0x0000440c01007387 */ /* 0x0001e20000100800 */
[----:B------:R-:W-:Y:S02]  /*8800*/  @!P5 PRMT R119, R119, 0x7610, R12 ;  /* 0x000076107777d816 */ /* 0x000fe4000000000c */
[----:B------:R-:W-:Y:S01]  /*8810*/  PRMT R108, RZ, 0x7610, R108 ;  /* 0x00007610ff6c7816 */ /* 0x000fe2000000006c */
[----:B------:R1:W-:Y:S01]  /*8820*/  STL [R1+0x150], R3 ;  /* 0x0001500301007387 */ /* 0x0003e20000100800 */
[----:B------:R-:W-:-:S03]  /*8830*/  PRMT R114, R114, 0x5410, RZ ;  /* 0x0000541072727816 */ /* 0x000fc600000000ff */
[----:B0-----:R-:W4:Y:S01]  /*8840*/  LDL.LU R12, [R1+0x2ac] ;  /* 0x0002ac00010c7983 */ /* 0x001f220000300800 */
[----:B------:R-:W-:Y:S02]  /*8850*/  PRMT R118, R118, 0x5410, RZ ;  /* 0x0000541076767816 */ /* 0x000fe400000000ff */
[C---:B------:R-:W-:Y:S02]  /*8860*/  @!P0 PRMT R112, R3.reuse, 0x7610, R112 ;  /* 0x0000761003708816 */ /* 0x040fe40000000070 */
[----:B------:R-:W-:Y:S02]  /*8870*/  @!P0 PRMT R108, R3, 0x7632, R108 ;  /* 0x00007632036c8816 */ /* 0x000fe4000000006c */
[----:B-1----:R-:W4:Y:S01]  /*8880*/  LDL.LU R3, [R1+0x298] ;  /* 0x0002980001037983 */ /* 0x002f220000300800 */
[--C-:B------:R-:W-:Y:S02]  /*8890*/  @!P6 PRMT R114, R114, 0x5410, R11.reuse ;  /* 0x000054107272e816 */ /* 0x100fe4000000000b */
[----:B------:R-:W-:Y:S01]  /*88a0*/  @!P6 PRMT R118, R118, 0x7610, R11 ;  /* 0x000076107676e816 */ /* 0x000fe2000000000b */
[----:B------:R0:W-:Y:S01]  /*88b0*/  STL [R1+0x48], R11 ;  /* 0x0000480b01007387 */ /* 0x0001e20000100800 */
        /* <DEDUP_REMOVED lines=13> */
[----:B------:R-:W-:-:S02]  /*8990*/  PRMT R113, R113, 0x5410, RZ ;  /* 0x0000541071717816 */ /* 0x000fc400000000ff */
[C---:B--2---:R-:W-:Y:S02]  /*89a0*/  @!P4 PRMT R111, R13.reuse, 0x7610, R111 ;  /* 0x000076100d6fc816 */ /* 0x044fe4000000006f */
[----:B------:R-:W-:Y:S02]  /*89b0*/  @!P4 PRMT R110, R13, 0x7632, R110 ;  /* 0x000076320d6ec816 */ /* 0x000fe4000000006e */
[----:B------:R-:W-:Y:S02]  /*89c0*/  LOP3.LUT P4, RZ, R2, 0x20, RZ, 0xc0, !PT ;  /* 0x0000002002ff7812 */ /* 0x000fe4000788c0ff */
[----:B------:R-:W-:Y:S02]  /*89d0*/  PRMT R104, RZ, 0x7610, R104 ;  /* 0x00007610ff687816 */ /* 0x000fe40000000068 */
[----:B------:R-:W-:Y:S02]  /*89e0*/  PRMT R109, R109, 0x5410, RZ ;  /* 0x000054106d6d7816 */ /* 0x000fe400000000ff */
[----:B------:R-:W-:-:S02]  /*89f0*/  PRMT R107, R107, 0x5410, RZ ;  /* 0x000054106b6b7816 */ /* 0x000fc400000000ff */
[----:B------:R-:W-:-:S04]  /*8a00*/  @!P6 PRMT R105, R105, 0x7610, R5 ;  /* 0x000076106969e816 */ /* 0x000fc80000000005 */
[----:B------:R-:W-:Y:S01]  /*8a10*/  PRMT R105, RZ, 0x7610, R105 ;  /* 0x00007610ff697816 */ /* 0x000fe20000000069 */
[----:B------:R0:W-:Y:S01]  /*8a20*/  STL [R1+0x158], R106 ;  /* 0x0001586a01007387 */ /* 0x0001e20000100800 */
[C---:B------:R-:W-:Y:S02]  /*8a30*/  @!P6 PRMT R104, R106.reuse, 0x7632, R104 ;  /* 0x000076326a68e816 */ /* 0x040fe40000000068 */
[----:B------:R-:W-:Y:S01]  /*8a40*/  @!P6 PRMT R105, R106, 0x7610, R105 ;  /* 0x000076106a69e816 */ /* 0x000fe20000000069 */
[----:B------:R1:W-:Y:S01]  /*8a50*/  STL [R1+0x5c], R102 ;  /* 0x00005c6601007387 */ /* 0x0003e20000100800 */
[--C-:B------:R-:W-:Y:S02]  /*8a60*/  @!P4 PRMT R109, R109, 0x5410, R102.reuse ;  /* 0x000054106d6dc816 */ /* 0x100fe40000000066 */
[----:B------:R-:W-:Y:S02]  /*8a70*/  @!P4 PRMT R107, R107, 0x7610, R102 ;  /* 0x000076106b6bc816 */ /* 0x000fe40000000066 */
[----:B----4-:R-:W-:-:S02]  /*8a80*/  @!P0 PRMT R115, R115, 0x5410, R12 ;  /* 0x0000541073738816 */ /* 0x010fc4000000000c */
[----:B------:R-:W-:Y:S02]  /*8a90*/  @!P0 PRMT R113, R113, 0x7610, R12 ;  /* 0x0000761071718816 */ /* 0x000fe4000000000c */
[----:B------:R-:W-:Y:S02]  /*8aa0*/  LOP3.LUT P0, RZ, R2, 0x10, RZ, 0xc0, !PT ;  /* 0x0000001002ff7812 */ /* 0x000fe4000780c0ff */
[----:B0-----:R-:W-:Y:S02]  /*8ab0*/  PRMT R106, RZ, 0x7610, R106 ;  /* 0x00007610ff6a7816 */ /* 0x001fe4000000006a */
[----:B-1----:R-:W-:Y:S02]  /*8ac0*/  PRMT R102, RZ, 0x7610, R102 ;  /* 0x00007610ff667816 */ /* 0x002fe40000000066 */
[----:B------:R-:W-:Y:S02]  /*8ad0*/  PRMT R108, R108, 0x5410, RZ ;  /* 0x000054106c6c7816 */ /* 0x000fe400000000ff */
[----:B------:R-:W-:-:S02]  /*8ae0*/  PRMT R112, R112, 0x5410, RZ ;  /* 0x0000541070707816 */ /* 0x000fc400000000ff */
[C---:B------:R-:W-:Y:S02]  /*8af0*/  @!P4 PRMT R106, R3.reuse, 0x7610, R106 ;  /* 0x00007610036ac816 */ /* 0x040fe4000000006a */
[----:B------:R-:W-:Y:S02]  /*8b00*/  @!P4 PRMT R102, R3, 0x7632, R102 ;  /* 0x000076320366c816 */ /* 0x000fe40000000066 */
[----:B------:R-:W-:Y:S01]  /*8b10*/  PRMT R110, R110, 0x5410, RZ ;  /* 0x000054106e6e7816 */ /* 0x000fe200000000ff */
[----:B------:R0:W-:Y:S01]  /*8b20*/  STL [R1+0x58], R5 ;  /* 0x0000580501007387 */ /* 0x0001e20000100800 */
[----:B------:R-:W-:Y:S02]  /*8b30*/  PRMT R102, R102, 0x5410, RZ ;  /* 0x0000541066667816 */ /* 0x000fe400000000ff */
[--C-:B------:R-:W-:Y:S02]  /*8b40*/  @!P5 PRMT R108, R108, 0x5410, R11.reuse ;  /* 0x000054106c6cd816 */ /* 0x100fe4000000000b */
[----:B------:R-:W-:-:S02]  /*8b50*/  @!P5 PRMT R112, R112, 0x7610, R11 ;  /* 0x000076107070d816 */ /* 0x000fc4000000000b */
[----:B------:R-:W-:Y:S02]  /*8b60*/  PRMT R106, R106, 0x5410, RZ ;  /* 0x000054106a6a7816 */ /* 0x000fe400000000ff */
[----:B------:R-:W-:Y:S02]  /*8b70*/  LOP3.LUT P5, RZ, R2, 0x8, RZ, 0xc0, !PT ;  /* 0x0000000802ff7812 */ /* 0x000fe400078ac0ff */
[----:B------:R-:W-:Y:S02]  /*8b80*/  @!P6 PRMT R110, R110, 0x5410, R5 ;  /* 0x000054106e6ee816 */ /* 0x000fe40000000005 */
[----:B0-----:R-:W2:Y:S01]  /*8b90*/  LDL.LU R5, [R1+0x28c] ;  /* 0x00028c0001057983 */ /* 0x001ea20000300800 */
[--C-:B------:R-:W-:Y:S02]  /*8ba0*/  @!P0 PRMT R102, R102, 0x5410, R103.reuse ;  /* 0x0000541066668816 */ /* 0x100fe40000000067 */
[----:B------:R-:W-:Y:S01]  /*8bb0*/  @!P0 PRMT R106, R106, 0x7610, R103 ;  /* 0x000076106a6a8816 */ /* 0x000fe20000000067 */
[----:B------:R0:W-:Y:S01]  /*8bc0*/  STL [R1+0x60], R103 ;  /* 0x0000606701007387 */ /* 0x0001e20000100800 */
[----:B------:R-:W-:-:S03]  /*8bd0*/  PRMT R101, RZ, 0x7610, R101 ;  /* 0x00007610ff657816 */ /* 0x000fc60000000065 */
[----:B------:R1:W-:Y:S01]  /*8be0*/  STL [R1+0x160], R99 ;  /* 0x0001606301007387 */ /* 0x0003e20000100800 */
[----:B------:R-:W-:Y:S02]  /*8bf0*/  @!P0 PRMT R101, R99, 0x7610, R101 ;  /* 0x0000761063658816 */ /* 0x000fe40000000065 */
[----:B0-----:R-:W-:-:S04]  /*8c00*/  PRMT R103, RZ, 0x7610, R103 ;  /* 0x00007610ff677816 */ /* 0x001fc80000000067 */
[C---:B------:R-:W-:Y:S02]  /*8c10*/  @!P0 PRMT R103, R99.reuse, 0x7632, R103 ;  /* 0x0000763263678816 */ /* 0x040fe40000000067 */
[----:B-1----:R-:W-:Y:S01]  /*8c20*/  PRMT R99, R99, 0x5410, RZ ;  /* 0x0000541063637816 */ /* 0x002fe200000000ff */
[----:B------:R0:W-:Y:S01]  /*8c30*/  STL [R1+0x54], R11 ;  /* 0x0000540b01007387 */ /* 0x0001e20000100800 */
[----:B------:R-:W-:Y:S02]  /*8c40*/  PRMT R104, R104, 0x5410, RZ ;  /* 0x0000541068687816 */ /* 0x000fe400000000ff */
[--C-:B------:R-:W-:Y:S01]  /*8c50*/  @!P5 PRMT R99, R99, 0x7610, R98.reuse ;  /* 0x000076106363d816 */ /* 0x100fe20000000062 */
[----:B------:R1:W-:Y:S01]  /*8c60*/  STL [R1+0x64], R98 ;  /* 0x0000646201007387 */ /* 0x0003e20000100800 */
[--C-:B------:R-:W-:Y:S02]  /*8c70*/  @!P5 PRMT R104, R104, 0x5410, R98.reuse ;  /* 0x000054106868d816 */ /* 0x100fe40000000062 */
[----:B------:R-:W-:Y:S01]  /*8c80*/  PRMT R99, RZ, 0x7610, R99 ;  /* 0x00007610ff637816 */ /* 0x000fe20000000063 */
[----:B0-----:R-:W4:Y:S01]  /*8c90*/  LDL.LU R11, [R1+0x278] ;  /* 0x00027800010b7983 */ /* 0x001f220000300800 */
[----:B-1----:R-:W-:-:S02]  /*8ca0*/  PRMT R98, RZ, 0x7610, R98 ;  /* 0x00007610ff627816 */ /* 0x002fc40000000062 */
[C---:B---3--:R-:W-:Y:S01]  /*8cb0*/  @!P5 PRMT R99, R10.reuse, 0x7610, R99 ;  /* 0x000076100a63d816 */ /* 0x048fe20000000063 */
[----:B------:R0:W-:Y:S01]  /*8cc0*/  STL [R1+0x164], R10 ;  /* 0x0001640a01007387 */ /* 0x0001e20000100800 */
[----:B------:R-:W-:-:S03]  /*8cd0*/  @!P5 PRMT R98, R10, 0x7632, R98 ;  /* 0x000076320a62d816 */ /* 0x000fc60000000062 */
[----:B0-----:R-:W3:Y:S01]  /*8ce0*/  LDL.LU R10, [R1+0x274] ;  /* 0x00027400010a7983 */ /* 0x001ee20000300800 */
[C---:B------:R-:W-:Y:S02]  /*8cf0*/  LOP3.LUT P6, RZ, R2.reuse, 0x4, RZ, 0xc0, !PT ;  /* 0x0000000402ff7812 */ /* 0x040fe400078cc0ff */
[----:B------:R-:W-:Y:S02]  /*8d00*/  PRMT R103, R103, 0x5410, RZ ;  /* 0x0000541067677816 */ /* 0x000fe400000000ff */
[----:B------:R-:W-:Y:S01]  /*8d10*/  PRMT R101, R101, 0x5410, RZ ;  /* 0x0000541065657816 */ /* 0x000fe200000000ff */
[----:B------:R0:W-:Y:S01]  /*8d20*/  STL [R1+0x68], R96 ;  /* 0x0000686001007387 */ /* 0x0001e20000100800 */
[----:B------:R-:W-:Y:S02]  /*8d30*/  LOP3.LUT P4, RZ, R2, 0x2, RZ, 0xc0, !PT ;  /* 0x0000000202ff7812 */ /* 0x000fe4000788c0ff */
[----:B------:R-:W-:-:S05]  /*8d40*/  PRMT R100, RZ, 0x7610, R100 ;  /* 0x00007610ff647816 */ /* 0x000fca0000000064 */
[--C-:B------:R-:W-:Y:S02]  /*8d50*/  @!P6 PRMT R103, R103, 0x5410, R96.reuse ;  /* 0x000054106767e816 */ /* 0x100fe40000000060 */
[--C-:B------:R-:W-:Y:S02]  /*8d60*/  @!P6 PRMT R101, R101, 0x7610, R96.reuse ;  /* 0x000076106565e816 */ /* 0x100fe40000000060 */
[----:B0-----:R-:W-:Y:S02]  /*8d70*/  PRMT R96, RZ, 0x7610, R96 ;  /* 0x00007610ff607816 */ /* 0x001fe40000000060 */
[C---:B------:R-:W-:Y:S02]  /*8d80*/  @!P6 PRMT R100, R97.reuse, 0x7610, R100 ;  /* 0x000076106164e816 */ /* 0x040fe40000000064 */
[----:B------:R-:W-:Y:S01]  /*8d90*/  @!P6 PRMT R96, R97, 0x7632, R96 ;  /* 0x000076326160e816 */ /* 0x000fe20000000060 */
[----:B------:R0:W-:Y:S01]  /*8da0*/  STL [R1+0x15c], R3 ;  /* 0x00015c0301007387 */ /* 0x0001e20000100800 */
[----:B------:R-:W-:-:S02]  /*8db0*/  PRMT R100, R100, 0x5410, RZ ;  /* 0x0000541064647816 */ /* 0x000fc400000000ff */
[----:B------:R-:W-:Y:S01]  /*8dc0*/  PRMT R96, R96, 0x5410, RZ ;  /* 0x0000541060607816 */ /* 0x000fe200000000ff */
[----:B------:R1:W-:Y:S01]  /*8dd0*/  STL [R1+0x168], R97 ;  /* 0x0001686101007387 */ /* 0x0003e20000100800 */
[----:B------:R-:W-:Y:S02]  /*8de0*/  LOP3.LUT P5, RZ, R0, 0x80000000, RZ, 0xc0, !PT ;  /* 0x8000000000ff7812 */ /* 0x000fe400078ac0ff */
[--C-:B------:R-:W-:Y:S01]  /*8df0*/  @!P4 PRMT R96, R96, 0x5410, R95.reuse ;  /* 0x000054106060c816 */ /* 0x100fe2000000005f */
[----:B0-----:R-:W3:Y:S01]  /*8e00*/  LDL.LU R3, [R1+0x284] ;  /* 0x0002840001037983 */ /* 0x001ee20000300800 */
[----:B------:R-:W-:-:S03]  /*8e10*/  @!P4 PRMT R100, R100, 0x7610, R95 ;  /* 0x000076106464c816 */ /* 0x000fc6000000005f */
[----:B------:R0:W-:Y:S01]  /*8e20*/  STL [R1+0x6c], R95 ;  /* 0x00006c5f01007387 */ /* 0x0001e20000100800 */
[----:B-1----:R-:W-:-:S03]  /*8e30*/  PRMT R97, RZ, 0x7610, R97 ;  /* 0x00007610ff617816 */ /* 0x002fc60000000061 */
[----:B------:R1:W-:Y:S01]  /*8e40*/  STL [R1+0x50], R12 ;  /* 0x0000500c01007387 */ /* 0x0003e20000100800 */
[----:B0-----:R-:W-:-:S03]  /*8e50*/  PRMT R95, RZ, 0x7610, R95 ;  /* 0x00007610ff5f7816 */ /* 0x001fc6000000005f */
[----:B-1----:R-:W3:Y:S01]  /*8e60*/  LDL.LU R12, [R1+0x280] ;  /* 0x00028000010c7983 */ /* 0x002ee20000300800 */
[----:B------:R-:W-:Y:S02]  /*8e70*/  LOP3.LUT P6, RZ, R0, 0x40000000, RZ, 0xc0, !PT ;  /* 0x4000000000ff7812 */ /* 0x000fe400078cc0ff */
[----:B------:R-:W-:Y:S01]  /*8e80*/  PRMT R90, RZ, 0x7610, R90 ;  /* 0x00007610ff5a7816 */ /* 0x000fe2000000005a */
[----:B------:R0:W-:Y:S01]  /*8e90*/  STL [R1+0x74], R94 ;  /* 0x0000745e01007387 */ /* 0x0001e20000100800 */
[C---:B--2---:R-:W-:Y:S02]  /*8ea0*/  @!P4 PRMT R95, R5.reuse, 0x7610, R95 ;  /* 0x00007610055fc816 */ /* 0x044fe4000000005f */
[----:B------:R-:W-:Y:S02]  /*8eb0*/  @!P4 PRMT R97, R5, 0x7632, R97 ;  /* 0x000076320561c816 */ /* 0x000fe40000000061 */
[----:B------:R-:W-:Y:S02]  /*8ec0*/  PRMT R95, R95, 0x5410, RZ ;  /* 0x000054105f5f7816 */ /* 0x000fe400000000ff */
[----:B------:R-:W-:-:S02]  /*8ed0*/  PRMT R97, R97, 0x5410, RZ ;  /* 0x0000541061617816 */ /* 0x000fc400000000ff */
[--C-:B------:R-:W-:Y:S02]  /*8ee0*/  @!P5 PRMT R95, R95, 0x7610, R94.reuse ;  /* 0x000076105f5fd816 */ /* 0x100fe4000000005e */
[--C-:B------:R-:W-:Y:S02]  /*8ef0*/  @!P5 PRMT R97, R97, 0x5410, R94.reuse ;  /* 0x000054106161d816 */ /* 0x100fe4000000005e */
[----:B0-----:R-:W-:Y:S01]  /*8f00*/  PRMT R94, RZ, 0x7610, R94 ;  /* 0x00007610ff5e7816 */ /* 0x001fe2000000005e */
[----:B------:R0:W-:Y:S04]  /*8f10*/  STL [R1+0x16c], R5 ;  /* 0x00016c0501007387 */ /* 0x0001e80000100800 */
[----:B0-----:R-:W2:Y:S01]  /*8f20*/  LDL.LU R5, [R1+0x270] ;  /* 0x0002700001057983 */ /* 0x001ea20000300800 */
[----:B----4-:R-:W-:-:S03]  /*8f30*/  @!P5 PRMT R94, R11, 0x7610, R94 ;  /* 0x000076100b5ed816 */ /* 0x010fc6000000005e */
[----:B------:R0:W-:Y:S01]  /*8f40*/  STL [R1+0x174], R11 ;  /* 0x0001740b01007387 */ /* 0x0001e20000100800 */
[----:B------:R-:W-:Y:S02]  /*8f50*/  @!P5 PRMT R90, R11, 0x7632, R90 ;  /* 0x000076320b5ad816 */ /* 0x000fe4000000005a */
[----:B------:R-:W-:Y:S02]  /*8f60*/  PRMT R94, R94, 0x5410, RZ ;  /* 0x000054105e5e7816 */ /* 0x000fe400000000ff */
[----:B------:R-:W-:Y:S01]  /*8f70*/  PRMT R90, R90, 0x5410, RZ ;  /* 0x000054105a5a7816 */ /* 0x000fe200000000ff */
[----:B0-----:R-:W4:Y:S03]  /*8f80*/  LDL.LU R11, [R1+0x258] ;  /* 0x00025800010b7983 */ /* 0x001f260000300800 */
[--C-:B---3--:R-:W-:Y:S01]  /*8f90*/  @!P6 PRMT R90, R90, 0x5410, R10.reuse ;  /* 0x000054105a5ae816 */ /* 0x108fe2000000000a */
[----:B------:R0:W-:Y:S01]  /*8fa0*/  STL [R1+0x78], R10 ;  /* 0x0000780a01007387 */ /* 0x0001e20000100800 */
[----:B------:R-:W-:-:S03]  /*8fb0*/  @!P6 PRMT R94, R94, 0x7610, R10 ;  /* 0x000076105e5ee816 */ /* 0x000fc6000000000a */
[----:B0-----:R-:W3:Y:S01]  /*8fc0*/  LDL.LU R10, [R1+0x24c] ;  /* 0x00024c00010a7983 */ /* 0x001ee20000300800 */
[----:B------:R-:W-:Y:S02]  /*8fd0*/  LOP3.LUT P0, RZ, R2, 0x1, RZ, 0xc0, !PT ;  /* 0x0000000102ff7812 */ /* 0x000fe4000780c0ff */
[----:B------:R-:W-:Y:S02]  /*8fe0*/  PRMT R93, R93, 0x5410, RZ ;  /* 0x000054105d5d7816 */ /* 0x000fe400000000ff */
[----:B------:R-:W-:Y:S02]  /*8ff0*/  PRMT R98, R98, 0x5410, RZ ;  /* 0x0000541062627816 */ /* 0x000fe400000000ff */
[----:B------:R-:W-:-:S07]  /*9000*/  PRMT R92, RZ, 0x7610, R92 ;  /* 0x00007610ff5c7816 */ /* 0x000fce000000005c */
[----:B------:R-:W-:-:S04]  /*9010*/  @!P0 PRMT R93, R93, 0x7610, R3 ;  /* 0x000076105d5d8816 */ /* 0x000fc80000000003 */
[----:B------:R-:W-:Y:S02]  /*9020*/  PRMT R93, RZ, 0x7610, R93 ;  /* 0x00007610ff5d7816 */ /* 0x000fe4000000005d */
[----:B------:R-:W-:Y:S02]  /*9030*/  @!P0 PRMT R98, R98, 0x5410, R3 ;  /* 0x0000541062628816 */ /* 0x000fe40000000003 */
[----:B------:R-:W-:Y:S02]  /*9040*/  LOP3.LUT P5, RZ, R0, 0x8000000, RZ, 0xc0, !PT ;  /* 0x0800000000ff7812 */ /* 0x000fe400078ac0ff */
[C---:B------:R-:W-:Y:S02]  /*9050*/  @!P0 PRMT R93, R12.reuse, 0x7610, R93 ;  /* 0x000076100c5d8816 */ /* 0x040fe4000000005d */
[----:B------:R-:W-:Y:S02]  /*9060*/  @!P0 PRMT R92, R12, 0x7632, R92 ;  /* 0x000076320c5c8816 */ /* 0x000fe4000000005c */
[----:B------:R-:W-:-:S02]  /*9070*/  LOP3.LUT P0, RZ, R0, 0x10000000, RZ, 0xc0, !PT ;  /* 0x1000000000ff7812 */ /* 0x000fc4000780c0ff */
[----:B------:R-:W-:Y:S02]  /*9080*/  PRMT R88, RZ, 0x7610, R88 ;  /* 0x00007610ff587816 */ /* 0x000fe40000000058 */
[----:B------:R-:W-:Y:S02]  /*9090*/  PRMT R81, RZ, 0x7610, R81 ;  /* 0x00007610ff517816 */ /* 0x000fe40000000051 */
[----:B------:R-:W-:Y:S02]  /*90a0*/  PRMT R89, RZ, 0x7610, R89 ;  /* 0x00007610ff597816 */ /* 0x000fe40000000059 */
[----:B------:R-:W-:Y:S01]  /*90b0*/  PRMT R91, RZ, 0x7610, R91 ;  /* 0x00007610ff5b7816 */ /* 0x000fe2000000005b */
[----:B------:R0:W-:Y:S04]  /*90c0*/  STL [R1+0x70], R3 ;  /* 0x0000700301007387 */ /* 0x0001e80000100800 */
[----:B------:R-:W-:Y:S04]  /*90d0*/  STL.S16 [R1+0x24c], RZ ;  /* 0x00024cff01007387 */ /* 0x000fe80000100600 */
[----:B0-----:R-:W3:Y:S01]  /*90e0*/  LDL.LU R3, [R1+0x26c] ;  /* 0x00026c0001037983 */ /* 0x001ee20000300800 */
[----:B--2---:R-:W-:-:S03]  /*90f0*/  @!P6 PRMT R89, R5, 0x7610, R89 ;  /* 0x000076100559e816 */ /* 0x004fc60000000059 */
[----:B------:R0:W-:Y:S01]  /*9100*/  STL [R1+0x178], R5 ;  /* 0x0001780501007387 */ /* 0x0001e20000100800 */
[----:B------:R-:W-:-:S03]  /*9110*/  @!P6 PRMT R91, R5, 0x7632, R91 ;  /* 0x00007632055be816 */ /* 0x000fc6000000005b */
[----:B0-----:R-:W2:Y:S01]  /*9120*/  LDL.LU R5, [R1+0x248] ;  /* 0x0002480001057983 */ /* 0x001ea20000300800 */
[C---:B----4-:R-:W-:Y:S02]  /*9130*/  @!P0 PRMT R88, R11.reuse, 0x7610, R88 ;  /* 0x000076100b588816 */ /* 0x050fe40000000058 */
[----:B------:R-:W-:Y:S02]  /*9140*/  @!P0 PRMT R81, R11, 0x7632, R81 ;  /* 0x000076320b518816 */ /* 0x000fe40000000051 */
[----:B------:R-:W-:Y:S02]  /*9150*/  PRMT R88, R88, 0x5410, RZ ;  /* 0x0000541058587816 */ /* 0x000fe400000000ff */
[----:B------:R-:W-:-:S04]  /*9160*/  PRMT R81, R81, 0x5410, RZ ;  /* 0x0000541051517816 */ /* 0x000fc800000000ff */
[--C-:B---3--:R-:W-:Y:S01]  /*9170*/  @!P5 PRMT R81, R81, 0x5410, R10.reuse ;  /* 0x000054105151d816 */ /* 0x108fe2000000000a */
[----:B------:R0:W-:Y:S01]  /*9180*/  STL [R1+0x84], R10 ;  /* 0x0000840a01007387 */ /* 0x0001e20000100800 */
[----:B------:R-:W-:-:S03]  /*9190*/  @!P5 PRMT R88, R88, 0x7610, R10 ;  /* 0x000076105858d816 */ /* 0x000fc6000000000a */
[----:B0-----:R-:W3:Y:S01]  /*91a0*/  LDL.LU.S16 R10, [R1+0x24c] ;  /* 0x00024c00010a7983 */ /* 0x001ee20000300600 */
[----:B------:R-:W-:Y:S02]  /*91b0*/  LOP3.LUT P4, RZ, R0, 0x20000000, RZ, 0xc0, !PT ;  /* 0x2000000000ff7812 */ /* 0x000fe4000788c0ff */
[----:B------:R-:W-:Y:S01]  /*91c0*/  PRMT R92, R92, 0x5410, RZ ;  /* 0x000054105c5c7816 */ /* 0x000fe200000000ff */
[----:B------:R0:W-:Y:S01]  /*91d0*/  STL [R1+0x14c], R13 ;  /* 0x00014c0d01007387 */ /* 0x0001e20000100800 */
[----:B------:R-:W-:Y:S02]  /*91e0*/  PRMT R87, R87, 0x5410, RZ ;  /* 0x0000541057577816 */ /* 0x000fe400000000ff */
[----:B------:R-:W-:Y:S01]  /*91f0*/  PRMT R80, R80, 0x5410, RZ ;  /* 0x0000541050507816 */ /* 0x000fe200000000ff */
[----:B------:R-:W-:Y:S04]  /*9200*/  STL.S16 [R1+0x248], RZ ;  /* 0x000248ff01007387 */ /* 0x000fe80000100600 */
[----:B0-----:R-:W4:Y:S02]  /*9210*/  LDL.LU R13, [R1+0x268] ;  /* 0x00026800010d7983 */ /* 0x001f240000300800 */
[----:B------:R-:W-:-:S02]  /*9220*/  @!P4 PRMT R92, R92, 0x5410, R3 ;  /* 0x000054105c5cc816 */ /* 0x000fc40000000003 */
[----:B------:R0:W-:Y:S01]  /*9230*/  STL [R1+0x7c], R3 ;  /* 0x00007c0301007387 */ /* 0x0001e20000100800 */
[----:B------:R-:W-:-:S03]  /*9240*/  @!P4 PRMT R87, R87, 0x7610, R3 ;  /* 0x000076105757c816 */ /* 0x000fc60000000003 */
[----:B0-----:R-:W4:Y:S01]  /*9250*/  LDL.LU R3, [R1+0x244] ;  /* 0x0002440001037983 */ /* 0x001f220000300800 */
[----:B--2---:R-:W-:-:S03]  /*9260*/  @!P5 PRMT R80, R80, 0x5410, R5 ;  /* 0x000054105050d816 */ /* 0x004fc60000000005 */
[----:B------:R0:W-:Y:S01]  /*9270*/  STL [R1+0x184], R5 ;  /* 0x0001840501007387 */ /* 0x0001e20000100800 */
[----:B---3--:R-:W-:-:S03]  /*9280*/  @!P5 PRMT R10, R5, 0x7632, R10 ;  /* 0x00007632050ad816 */ /* 0x008fc6000000000a */
[----:B0-----:R-:W2:Y:S01]  /*9290*/  LDL.LU.S16 R5, [R1+0x248] ;  /* 0x0002480001057983 */ /* 0x001ea20000300600 */
[----:B------:R-:W-:Y:S02]  /*92a0*/  LOP3.LUT P6, RZ, R0, 0x4000000, RZ, 0xc0, !PT ;  /* 0x0400000000ff7812 */ /* 0x000fe400078cc0ff */
[----:B------:R-:W-:Y:S01]  /*92b0*/  PRMT R86, RZ, 0x7610, R86 ;  /* 0x00007610ff567816 */ /* 0x000fe20000000056 */
[----:B------:R0:W-:Y:S03]  /*92c0*/  @!P5 STL.S16 [R1+0x24c], R10 ;  /* 0x00024c0a0100d387 */ /* 0x0001e60000100600 */
[----:B----4-:R-:W-:Y:S01]  /*92d0*/  @!P4 PRMT R86, R13, 0x7632, R86 ;  /* 0x000076320d56c816 */ /* 0x010fe20000000056 */
[----:B0-----:R-:W3:Y:S03]  /*92e0*/  LDL.LU R10, [R1+0x4a8] ;  /* 0x0004a800010a7983 */ /* 0x001ee60000300800 */
[----:B------:R-:W-:-:S04]  /*92f0*/  PRMT R86, R86, 0x5410, RZ ;  /* 0x0000541056567816 */ /* 0x000fc800000000ff */
[----:B------:R-:W-:Y:S01]  /*9300*/  @!P6 PRMT R86, R86, 0x5410, R3 ;  /* 0x000054105656e816 */ /* 0x000fe20000000003 */
[----:B------:R0:W-:Y:S01]  /*9310*/  STL [R1+0x88], R3 ;  /* 0x0000880301007387 */ /* 0x0001e20000100800 */
[----:B--2---:R-:W-:-:S03]  /*9320*/  @!P6 PRMT R5, R3, 0x7632, R5 ;  /* 0x000076320305e816 */ /* 0x004fc60000000005 */
[----:B0-----:R-:W2:Y:S04]  /*9330*/  LDL.LU R3, [R1+0x4a0] ;  /* 0x0004a00001037983 */ /* 0x001ea80000300800 */
[----:B------:R0:W-:Y:S04]  /*9340*/  @!P6 STL.S16 [R1+0x248], R5 ;  /* 0x000248050100e387 */ /* 0x0001e80000100600 */
[----:B0-----:R-:W4:Y:S01]  /*9350*/  LDL.LU R5, [R1+0x4a4] ;  /* 0x0004a40001057983 */ /* 0x001f220000300800 */
[----:B---3--:R-:W-:-:S03]  /*9360*/  PRMT R10, RZ, 0x7610, R10 ;  /* 0x00007610ff0a7816 */ /* 0x008fc6000000000a */
[----:B------:R0:W-:Y:S04]  /*9370*/  STL [R1+0x180], R11 ;  /* 0x0001800b01007387 */ /* 0x0001e80000100800 */
[----:B------:R1:W-:Y:S04]  /*9380*/  STL [R1+0x170], R12 ;  /* 0x0001700c01007387 */ /* 0x0003e80000100800 */
[----:B0-----:R-:W3:Y:S04]  /*9390*/  LDL.LU R11, [R1+0x4ac] ;  /* 0x0004ac00010b7983 */ /* 0x001ee80000300800 */
[----:B-1----:R-:W3:Y:S01]  /*93a0*/  LDL.LU R12, [R1+0x25c] ;  /* 0x00025c00010c7983 */ /* 0x002ee20000300800 */
[----:B--2---:R-:W-:-:S05]  /*93b0*/  @!P6 PRMT R10, R3, 0x7610, R10 ;  /* 0x00007610030ae816 */ /* 0x004fca000000000a */
[----:B------:R0:W-:Y:S01]  /*93c0*/  STL.S16 [R1+0x244], R10 ;  /* 0x0002440a01007387 */ /* 0x0001e20000100600 */
[----:B----4-:R-:W-:-:S03]  /*93d0*/  PRMT R5, RZ, 0x7610, R5 ;  /* 0x00007610ff057816 */ /* 0x010fc60000000005 */
[----:B0-----:R-:W2:Y:S01]  /*93e0*/  LDL.LU R10, [R1+0x49c] ;  /* 0x00049c00010a7983 */ /* 0x001ea20000300800 */
[----:B------:R-:W-:-:S05]  /*93f0*/  @!P6 PRMT R5, R3, 0x7632, R5 ;  /* 0x000076320305e816 */ /* 0x000fca0000000005 */
[----:B------:R0:W-:Y:S04]  /*9400*/  STL.S16 [R1+0x24e], R5 ;  /* 0x00024e0501007387 */ /* 0x0001e80000100600 */
[----:B0-----:R-:W4:Y:S01]  /*9410*/  LDL.LU R5, [R1+0x498] ;  /* 0x0004980001057983 */ /* 0x001f220000300800 */
[----:B------:R-:W-:-:S04]  /*9420*/  PRMT R87, RZ, 0x7610, R87 ;  /* 0x00007610ff577816 */ /* 0x000fc80000000057 */
[----:B------:R-:W-:Y:S02]  /*9430*/  @!P4 PRMT R87, R13, 0x7610, R87 ;  /* 0x000076100d57c816 */ /* 0x000fe40000000057 */
[----:B------:R-:W-:Y:S02]  /*9440*/  LOP3.LUT P4, RZ, R0, 0x2000000, RZ, 0xc0, !PT ;  /* 0x0200000000ff7812 */ /* 0x000fe4000788c0ff */
[----:B---3--:R-:W-:Y:S02]  /*9450*/  PRMT R11, RZ, 0x7610, R11 ;  /* 0x00007610ff0b7816 */ /* 0x008fe4000000000b */
[----:B------:R-:W-:Y:S02]  /*9460*/  PRMT R91, R91, 0x5410, RZ ;  /* 0x000054105b5b7816 */ /* 0x000fe400000000ff */
[----:B------:R-:W-:Y:S01]  /*9470*/  PRMT R89, R89, 0x5410, RZ ;  /* 0x0000541059597816 */ /* 0x000fe200000000ff */
[----:B------:R0:W-:Y:S01]  /*9480*/  STL [R1+0x80], R12 ;  /* 0x0000800c01007387 */ /* 0x0001e20000100800 */
[----:B------:R-:W-:-:S02]  /*9490*/  @!P0 PRMT R91, R91, 0x5410, R12 ;  /* 0x000054105b5b8816 */ /* 0x000fc4000000000c */
[----:B------:R-:W-:Y:S02]  /*94a0*/  @!P0 PRMT R89, R89, 0x7610, R12 ;  /* 0x0000761059598816 */ /* 0x000fe4000000000c */
[----:B0-----:R-:W3:Y:S01]  /*94b0*/  LDL.LU R12, [R1+0x4b0] ;  /* 0x0004b000010c7983 */ /* 0x001ee20000300800 */
[----:B--2---:R-:W-:Y:S02]  /*94c0*/  PRMT R10, RZ, 0x7610, R10 ;  /* 0x00007610ff0a7816 */ /* 0x004fe4000000000a */
[C---:B----4-:R-:W-:Y:S02]  /*94d0*/  @!P4 PRMT R11, R5.reuse, 0x7610, R11 ;  /* 0x00007610050bc816 */ /* 0x050fe4000000000b */
[----:B------:R-:W-:-:S03]  /*94e0*/  @!P4 PRMT R10, R5, 0x7632, R10 ;  /* 0x00007632050ac816 */ /* 0x000fc6000000000a */
[----:B------:R0:W-:Y:S04]  /*94f0*/  STL.S16 [R1+0x246], R11 ;  /* 0x0002460b01007387 */ /* 0x0001e80000100600 */
[----:B------:R1:W-:Y:S04]  /*9500*/  STL.S16 [R1+0x258], R10 ;  /* 0x0002580a01007387 */ /* 0x0003e80000100600 */
[----:B0-----:R-:W2:Y:S04]  /*9510*/  LDL.LU R11, [R1+0x494] ;  /* 0x00049400010b7983 */ /* 0x001ea80000300800 */
[----:B-1----:R-:W4:Y:S01]  /*9520*/  LDL.LU R10, [R1+0x490] ;  /* 0x00049000010a7983 */ /* 0x002f220000300800 */
[----:B---3--:R-:W-:-:S03]  /*9530*/  PRMT R12, RZ, 0x7610, R12 ;  /* 0x00007610ff0c7816 */ /* 0x008fc6000000000c */
[----:B------:R0:W-:Y:S04]  /*9540*/  STL [R1+0x17c], R13 ;  /* 0x00017c0d01007387 */ /* 0x0001e80000100800 */
        /* <DEDUP_REMOVED lines=8> */
[----:B------:R-:W-:-:S02]  /*95d0*/  LOP3.LUT P0, RZ, R0, 0x1000000, RZ, 0xc0, !PT ;  /* 0x0100000000ff7812 */ /* 0x000fc4000780c0ff */
[----:B---3--:R-:W-:Y:S02]  /*95e0*/  PRMT R13, RZ, 0x7610, R13 ;  /* 0x00007610ff0d7816 */ /* 0x008fe4000000000d */
[----:B--2---:R-:W-:-:S09]  /*95f0*/  PRMT R12, RZ, 0x7610, R12 ;  /* 0x00007610ff0c7816 */ /* 0x004fd2000000000c */
[C---:B----4-:R-:W-:Y:S02]  /*9600*/  @!P0 PRMT R13, R11.reuse, 0x7610, R13 ;  /* 0x000076100b0d8816 */ /* 0x050fe4000000000d */
[----:B------:R-:W-:-:S03]  /*9610*/  @!P0 PRMT R12, R11, 0x7632, R12 ;  /* 0x000076320b0c8816 */ /* 0x000fc6000000000c */
[----:B------:R0:W-:Y:S04]  /*9620*/  STL.S16 [R1+0x25a], R13 ;  /* 0x00025a0d01007387 */ /* 0x0001e80000100600 */
[----:B------:R1:W-:Y:S04]  /*9630*/  STL.S16 [R1+0x268], R12 ;  /* 0x0002680c01007387 */ /* 0x0003e80000100600 */
[----:B0-----:R-:W2:Y:S04]  /*9640*/  LDL.LU R13, [R1+0x484] ;  /* 0x00048400010d7983 */ /* 0x001ea80000300800 */
[----:B-1----:R-:W3:Y:S01]  /*9650*/  LDL.LU R12, [R1+0x480] ;  /* 0x00048000010c7983 */ /* 0x002ee20000300800 */
[----:B------:R-:W-:-:S02]  /*9660*/  PRMT R14, RZ, 0x7610, R14 ;  /* 0x00007610ff0e7816 */ /* 0x000fc4000000000e */
[----:B--2---:R-:W-:Y:S02]  /*9670*/  PRMT R13, RZ, 0x7610, R13 ;  /* 0x00007610ff0d7816 */ /* 0x004fe4000000000d */
[C---:B---3--:R-:W-:Y:S02]  /*9680*/  @!P0 PRMT R14, R12.reuse, 0x7610, R14 ;  /* 0x000076100c0e8816 */ /* 0x048fe4000000000e */
[----:B------:R-:W-:-:S03]  /*9690*/  @!P0 PRMT R13, R12, 0x7632, R13 ;  /* 0x000076320c0d8816 */ /* 0x000fc6000000000d */
[----:B------:R0:W-:Y:S04]  /*96a0*/  STL.S16 [R1+0x25c], R14 ;  /* 0x00025c0e01007387 */ /* 0x0001e80000100600 */
[----:B------:R1:W-:Y:S04]  /*96b0*/  STL.S16 [R1+0x26e], R13 ;  /* 0x00026e0d01007387 */ /* 0x0003e80000100600 */
[----:B0-----:R-:W2:Y:S04]  /*96c0*/  LDL.LU R14, [R1+0x47c] ;  /* 0x00047c00010e7983 */ /* 0x001ea80000300800 */
[----:B-1----:R-:W3:Y:S01]  /*96d0*/  LDL.LU R13, [R1+0x478] ;  /* 0x00047800010d7983 */ /* 0x002ee20000300800 */
[----:B------:R-:W-:-:S02]  /*96e0*/  LOP3.LUT P5, RZ, R0, 0x800000, RZ, 0xc0, !PT ;  /* 0x0080000000ff7812 */ /* 0x000fc400078ac0ff */
[----:B------:R-:W-:Y:S02]  /*96f0*/  PRMT R15, RZ, 0x7610, R15 ;  /* 0x00007610ff0f7816 */ /* 0x000fe4000000000f */
[----:B--2---:R-:W-:-:S09]  /*9700*/  PRMT R14, RZ, 0x7610, R14 ;  /* 0x00007610ff0e7816 */ /* 0x004fd2000000000e */
[C---:B---3--:R-:W-:Y:S02]  /*9710*/  @!P5 PRMT R15, R13.reuse, 0x7610, R15 ;  /* 0x000076100d0fd816 */ /* 0x048fe4000000000f */
        /* <DEDUP_REMOVED lines=167> */
[----:B--2---:R-:W-:-:S11]  /*a190*/  PRMT R46, RZ, 0x7610, R46 ;  /* 0x00007610ff2e7816 */ /* 0x004fd6000000002e */
[----:B---3--:R-:W-:-:S05]  /*a1a0*/  @!P4 PRMT R46, R35, 0x7632, R46 ;  /* 0x00007632232ec816 */ /* 0x008fca000000002e */
[----:B------:R0:W-:Y:S04]  /*a1b0*/  STL.S16 [R1+0x2cc], R46 ;  /* 0x0002cc2e01007387 */ /* 0x0001e80000100600 */
[----:B0-----:R-:W2:Y:S01]  /*a1c0*/  LDL.LU R46, [R1+0x3d4] ;  /* 0x0003d400012e7983 */ /* 0x001ea20000300800 */
[----:B------:R-:W-:Y:S02]  /*a1d0*/  PRMT R56, RZ, 0x7610, R56 ;  /* 0x00007610ff387816 */ /* 0x000fe40000000038 */
[----:B------:R-:W-:Y:S02]  /*a1e0*/  PRMT R47, RZ, 0x7610, R47 ;  /* 0x00007610ff2f7816 */ /* 0x000fe4000000002f */
[----:B------:R-:W-:Y:S02]  /*a1f0*/  LOP3.LUT P0, RZ, R0, 0x1000, RZ, 0xc0, !PT ;  /* 0x0000100000ff7812 */ /* 0x000fe4000780c0ff */
[----:B--2---:R-:W-:-:S02]  /*a200*/  @!P4 PRMT R56, R46, 0x7610, R56 ;  /* 0x000076102e38c816 */ /* 0x004fc40000000038 */
        /* <DEDUP_REMOVED lines=30> */
[----:B--2---:R-:W-:-:S04]  /*a3f0*/  PRMT R29, RZ, 0x7610, R29 ;  /* 0x00007610ff1d7816 */ /* 0x004fc8000000001d */
[----:B---3--:R-:W-:-:S05]  /*a400*/  @!P5 PRMT R29, R28, 0x7610, R29 ;  /* 0x000076101c1dd816 */ /* 0x008fca000000001d */
[----:B------:R0:W-:Y:S04]  /*a410*/  STL.S16 [R1+0x2d8], R29 ;  /* 0x0002d81d01007387 */ /* 0x0001e80000100600 */
[----:B0-----:R-:W2:Y:S01]  /*a420*/  LDL.LU R29, [R1+0x3b0] ;  /* 0x0003b000011d7983 */ /* 0x001ea20000300800 */
[----:B------:R-:W-:Y:S02]  /*a430*/  LOP3.LUT P6, RZ, R0, 0x400, RZ, 0xc0, !PT ;  /* 0x0000040000ff7812 */ /* 0x000fe400078cc0ff */
[----:B------:R-:W-:-:S11]  /*a440*/  PRMT R32, RZ, 0x7610, R32 ;  /* 0x00007610ff207816 */ /* 0x000fd60000000020 */
[----:B--2---:R-:W-:-:S05]  /*a450*/  @!P6 PRMT R32, R29, 0x7632, R32 ;  /* 0x000076321d20e816 */ /* 0x004fca0000000020 */
[----:B------:R0:W-:Y:S04]  /*a460*/  STL.S16 [R1+0x2e4], R32 ;  /* 0x0002e42001007387 */ /* 0x0001e80000100600 */
[----:B0-----:R-:W2:Y:S01]  /*a470*/  LDL.LU R32, [R1+0x3ac] ;  /* 0x0003ac0001207983 */ /* 0x001ea20000300800 */
[----:B------:R-:W-:Y:S02]  /*a480*/  PRMT R38, RZ, 0x7610, R38 ;  /* 0x00007610ff267816 */ /* 0x000fe40000000026 */
[----:B------:R-:W-:Y:S01]  /*a490*/  PRMT R33, RZ, 0x7610, R33 ;  /* 0x00007610ff217816 */ /* 0x000fe20000000021 */
[----:B------:R-:W-:Y:S01]  /*a4a0*/  STL [R1+0x1a4], R22 ;  /* 0x0001a41601007387 */ /* 0x000fe20000100800 */
[C---:B--2---:R-:W-:Y:S02]  /*a4b0*/  @!P6 PRMT R38, R32.reuse, 0x7610, R38 ;  /* 0x000076102026e816 */ /* 0x044fe40000000026 */
[----:B------:R-:W-:-:S03]  /*a4c0*/  @!P6 PRMT R33, R32, 0x7632, R33 ;  /* 0x000076322021e816 */ /* 0x000fc60000000021 */
[----:B------:R0:W-:Y:S04]  /*a4d0*/  STL.S16 [R1+0x2e0], R38 ;  /* 0x0002e02601007387 */ /* 0x0001e80000100600 */
[----:B------:R1:W-:Y:S04]  /*a4e0*/  STL.S16 [R1+0x2ea], R33 ;  /* 0x0002ea2101007387 */ /* 0x0003e80000100600 */
[----:B0-----:R-:W2:Y:S04]  /*a4f0*/  LDL.LU R38, [R1+0x3a8] ;  /* 0x0003a80001267983 */ /* 0x001ea80000300800 */
[----:B-1----:R-:W3:Y:S01]  /*a500*/  LDL.LU R33, [R1+0x3a4] ;  /* 0x0003a40001217983 */ /* 0x002ee20000300800 */
[----:B------:R-:W-:-:S04]  /*a510*/  PRMT R22, RZ, 0x7610, R22 ;  /* 0x00007610ff167816 */ /* 0x000fc80000000016 */
[----:B------:R-:W-:Y:S02]  /*a520*/  @!P4 PRMT R22, R35, 0x7610, R22 ;  /* 0x000076102316c816 */ /* 0x000fe40000000016 */
[----:B------:R-:W-:Y:S02]  /*a530*/  LOP3.LUT P4, RZ, R0, 0x200, RZ, 0xc0, !PT ;  /* 0x0000020000ff7812 */ /* 0x000fe4000788c0ff */
        /* <DEDUP_REMOVED lines=9> */
[----:B------:R-:W-:Y:S02]  /*a5d0*/  PRMT R52, RZ, 0x7610, R52 ;  /* 0x00007610ff347816 */ /* 0x000fe40000000034 */
[----:B------:R-:W-:Y:S02]  /*a5e0*/  PRMT R44, RZ, 0x7610, R44 ;  /* 0x00007610ff2c7816 */ /* 0x000fe4000000002c */
[----:B------:R-:W-:Y:S02]  /*a5f0*/  @!P5 PRMT R53, R28, 0x7632, R53 ;  /* 0x000076321c35d816 */ /* 0x000fe40000000035 */
[----:B------:R-:W-:Y:S01]  /*a600*/  @!P6 PRMT R52, R29, 0x7610, R52 ;  /* 0x000076101d34e816 */ /* 0x000fe20000000034 */
[----:B------:R-:W-:Y:S04]  /*a610*/  STL.S16 [R1+0x2c6], R22 ;  /* 0x0002c61601007387 */ /* 0x000fe80000100600 */
[----:B------:R-:W-:Y:S04]  /*a620*/  STL.S16 [R1+0x2e2], R53 ;  /* 0x0002e23501007387 */ /* 0x000fe80000100600 */
[----:B------:R0:W-:Y:S04]  /*a630*/  STL.S16 [R1+0x2de], R52 ;  /* 0x0002de3401007387 */ /* 0x0001e80000100600 */
[----:B0-----:R-:W4:Y:S01]  /*a640*/  LDL.LU.64 R52, [R1+0x260] ;  /* 0x0002600001347983 */ /* 0x001f220000300a00 */
[----:B--2---:R-:W-:-:S02]  /*a650*/  PRMT R39, RZ, 0x7610, R39 ;  /* 0x00007610ff277816 */ /* 0x004fc40000000027 */
[C---:B---3--:R-:W-:Y:S02]  /*a660*/  @!P4 PRMT R44, R38.reuse, 0x7610, R44 ;  /* 0x00007610262cc816 */ /* 0x048fe4000000002c */
[----:B------:R-:W-:-:S03]  /*a670*/  @!P4 PRMT R39, R38, 0x7632, R39 ;  /* 0x000076322627c816 */ /* 0x000fc60000000027 */
[----:B------:R0:W-:Y:S04]  /*a680*/  STL.S16 [R1+0x2e8], R44 ;  /* 0x0002e82c01007387 */ /* 0x0001e80000100600 */
[----:B0-----:R-:W2:Y:S04]  /*a690*/  LDL.LU R44, [R1+0x398] ;  /* 0x00039800012c7983 */ /* 0x001ea80000300800 */
[----:B------:R0:W-:Y:S04]  /*a6a0*/  STL.S16 [R1+0x2f2], R39 ;  /* 0x0002f22701007387 */ /* 0x0001e80000100600 */
[----:B0-----:R-:W3:Y:S01]  /*a6b0*/  LDL.LU R39, [R1+0x394] ;  /* 0x0003940001277983 */ /* 0x001ee20000300800 */
[----:B------:R-:W-:-:S02]  /*a6c0*/  LOP3.LUT P0, RZ, R0, 0x100, RZ, 0xc0, !PT ;  /* 0x0000010000ff7812 */ /* 0x000fc4000780c0ff */
[----:B------:R-:W-:Y:S02]  /*a6d0*/  PRMT R45, RZ, 0x7610, R45 ;  /* 0x00007610ff2d7816 */ /* 0x000fe4000000002d */
[----:B--2---:R-:W-:-:S09]  /*a6e0*/  PRMT R44, RZ, 0x7610, R44 ;  /* 0x00007610ff2c7816 */ /* 0x004fd2000000002c */
[----:B---3--:R-:W-:-:S05]  /*a6f0*/  @!P0 PRMT R44, R39, 0x7632, R44 ;  /* 0x00007632272c8816 */ /* 0x008fca000000002c */
[----:B------:R0:W-:Y:S01]  /*a700*/  STL.S16 [R1+0x2f4], R44 ;  /* 0x0002f42c01007387 */ /* 0x0001e20000100600 */
[----:B------:R-:W-:-:S03]  /*a710*/  @!P0 PRMT R45, R39, 0x7610, R45 ;  /* 0x00007610272d8816 */ /* 0x000fc6000000002d */
[----:B0-----:R-:W2:Y:S04]  /*a720*/  LDL.LU R44, [R1+0x38c] ;  /* 0x00038c00012c7983 */ /* 0x001ea80000300800 */
[----:B------:R0:W-:Y:S04]  /*a730*/  STL.S16 [R1+0x2ee], R45 ;  /* 0x0002ee2d01007387 */ /* 0x0001e80000100600 */
[----:B0-----:R-:W3:Y:S04]  /*a740*/  LDL.LU R45, [R1+0x390] ;  /* 0x00039000012d7983 */ /* 0x001ee80000300800 */
[----:B------:R0:W-:Y:S02]  /*a750*/  STL [R1+0x94], R13 ;  /* 0x0000940d01007387 */ /* 0x0001e40000100800 */
[----:B0-----:R-:W-:-:S04]  /*a760*/  PRMT R13, RZ, 0x7610, R13 ;  /* 0x00007610ff0d7816 */ /* 0x001fc8000000000d */
[----:B--2---:R-:W-:-:S05]  /*a770*/  @!P0 PRMT R13, R44, 0x7632, R13 ;  /* 0x000076322c0d8816 */ /* 0x004fca000000000d */
[----:B------:R0:W-:Y:S02]  /*a780*/  STL.S16 [R1+0x2fc], R13 ;  /* 0x0002fc0d01007387 */ /* 0x0001e40000100600 */
[----:B0-----:R-:W-:Y:S01]  /*a790*/  HFMA2 R13, -RZ, RZ, 0, 0 ;  /* 0x00000000ff0d7431 */ /* 0x001fe200000001ff */
[----:B---3--:R-:W-:-:S04]  /*a7a0*/  PRMT R45, RZ, 0x7610, R45 ;  /* 0x00007610ff2d7816 */ /* 0x008fc8000000002d */
[----:B------:R-:W-:Y:S01]  /*a7b0*/  @!P0 PRMT R45, R44, 0x7610, R45 ;  /* 0x000076102c2d8816 */ /* 0x000fe2000000002d */
[----:B----4-:R0:W2:Y:S04]  /*a7c0*/  @!P1 LDG.E R13, desc[UR10][R52.64] ;  /* 0x0000000a340d9981 */ /* 0x0100a8000c1e1900 */
[----:B------:R1:W-:Y:S04]  /*a7d0*/  STL.S16 [R1+0x2f0], R45 ;  /* 0x0002f02d01007387 */ /* 0x0003e80000100600 */
[----:B------:R-:W0:Y:S04]  /*a7e0*/  LDL.LU.64 R52, [R1+0x380] ;  /* 0x0003800001347983 */ /* 0x000e280000300a00 */
[----:B-1----:R-:W3:Y:S01]  /*a7f0*/  LDL.LU R45, [R1+0x388] ;  /* 0x00038800012d7983 */ /* 0x002ee20000300800 */
[----:B------:R-:W-:-:S02]  /*a800*/  LOP3.LUT P5, RZ, R0, 0x80, RZ, 0xc0, !PT ;  /* 0x0000008000ff7812 */ /* 0x000fc400078ac0ff */
[----:B0-----:R-:W-:-:S11]  /*a810*/  PRMT R52, RZ, 0x7610, R52 ;  /* 0x00007610ff347816 */ /* 0x001fd60000000034 */
[----:B---3--:R-:W-:-:S05]  /*a820*/  @!P5 PRMT R52, R45, 0x7610, R52 ;  /* 0x000076102d34d816 */ /* 0x008fca0000000034 */
[----:B------:R0:W-:Y:S04]  /*a830*/  STL.S16 [R1+0x260], R52 ;  /* 0x0002603401007387 */ /* 0x0001e80000100600 */
[----:B0-----:R-:W3:Y:S01]  /*a840*/  LDL.LU R52, [R1+0x37c] ;  /* 0x00037c0001347983 */ /* 0x001ee20000300800 */
[----:B------:R-:W-:-:S03]  /*a850*/  PRMT R7, RZ, 0x7610, R7 ;  /* 0x00007610ff077816 */ /* 0x000fc60000000007 */
[----:B------:R0:W-:Y:S01]  /*a860*/  STL [R1+0x190], R12 ;  /* 0x0001900c01007387 */ /* 0x0001e20000100800 */
[----:B------:R-:W-:Y:S02]  /*a870*/  @!P1 PRMT R7, R79, 0x7610, R7 ;  /* 0x000076104f079816 */ /* 0x000fe40000000007 */
[----:B0-----:R-:W-:-:S03]  /*a880*/  PRMT R12, RZ, 0x7610, R12 ;  /* 0x00007610ff0c7816 */ /* 0x001fc6000000000c */
[----:B------:R0:W-:Y:S04]  /*a890*/  STL.S16 [R1+0x332], R7 ;  /* 0x0003320701007387 */ /* 0x0001e80000100600 */
[----:B0-----:R-:W4:Y:S01]  /*a8a0*/  LDL.LU R7, [R1+0x378] ;  /* 0x0003780001077983 */ /* 0x001f220000300800 */
[----:B------:R-:W-:-:S03]  /*a8b0*/  LOP3.LUT P0, RZ, R0, 0x20, RZ, 0xc0, !PT ;  /* 0x0000002000ff7812 */ /* 0x000fc6000780c0ff */
[----:B------:R0:W-:Y:S04]  /*a8c0*/  STL [R1+0x98], R15 ;  /* 0x0000980f01007387 */ /* 0x0001e80000100800 */
[----:B------:R1:W-:Y:S04]  /*a8d0*/  STL [R1+0xb8], R37 ;  /* 0x0000b82501007387 */ /* 0x0003e80000100800 */
[----:B------:R2:W-:Y:S01]  /*a8e0*/  STL [R1+0x1cc], R38 ;  /* 0x0001cc2601007387 */ /* 0x0005e20000100800 */
[----:B0-----:R-:W-:-:S03]  /*a8f0*/  PRMT R15, RZ, 0x7610, R15 ;  /* 0x00007610ff0f7816 */ /* 0x001fc6000000000f */
[----:B------:R0:W-:Y:S01]  /*a900*/  STL [R1+0xd0], R39 ;  /* 0x0000d02701007387 */ /* 0x0001e20000100800 */
[----:B-1----:R-:W-:Y:S02]  /*a910*/  PRMT R37, RZ, 0x7610, R37 ;  /* 0x00007610ff257816 */ /* 0x002fe40000000025 */
[----:B--2---:R-:W-:Y:S02]  /*a920*/  PRMT R38, RZ, 0x7610, R38 ;  /* 0x00007610ff267816 */ /* 0x004fe40000000026 */
[----:B0-----:R-:W-:Y:S02]  /*a930*/  PRMT R39, RZ, 0x7610, R39 ;  /* 0x00007610ff277816 */ /* 0x001fe40000000027 */
[C---:B------:R-:W-:Y:S02]  /*a940*/  @!P0 PRMT R38, R57.reuse, 0x7632, R38 ;  /* 0x0000763239268816 */ /* 0x040fe40000000026 */
[----:B------:R-:W-:Y:S02]  /*a950*/  @!P0 PRMT R39, R57, 0x7610, R39 ;  /* 0x0000761039278816 */ /* 0x000fe40000000027 */
[----:B------:R-:W-:-:S02]  /*a960*/  @!P0 PRMT R37, R76, 0x7610, R37 ;  /* 0x000076104c258816 */ /* 0x000fc40000000025 */
[----:B------:R-:W-:Y:S02]  /*a970*/  @!P0 PRMT R15, R76, 0x7632, R15 ;  /* 0x000076324c0f8816 */ /* 0x000fe4000000000f */
[----:B------:R-:W-:Y:S01]  /*a980*/  LOP3.LUT P0, RZ, R0, 0x1, RZ, 0xc0, !PT ;  /* 0x0000000100ff7812 */ /* 0x000fe2000780c0ff */
        /* <DEDUP_REMOVED lines=12> */
[----:B------:R-:W-:Y:S02]  /*aa50*/  LOP3.LUT P0, RZ, R2, 0x4000000, RZ, 0xc0, !PT ;  /* 0x0400000002ff7812 */ /* 0x000fe4000780c0ff */
[----:B------:R-:W-:Y:S01]  /*aa60*/  PRMT R4, RZ, 0x7610, R4 ;  /* 0x00007610ff047816 */ /* 0x000fe20000000004 */
[----:B------:R0:W-:Y:S04]  /*aa70*/  STL [R1+0x1c0], R56 ;  /* 0x0001c03801007387 */ /* 0x0001e80000100800 */
[----:B------:R1:W-:Y:S06]  /*aa80*/  STL [R1+0xc4], R54 ;  /* 0x0000c43601007387 */ /* 0x0003ec0000100800 */
[----:B------:R-:W-:-:S02]  /*aa90*/  @!P0 PRMT R4, R75, 0x7632, R4 ;  /* 0x000076324b048816 */ /* 0x000fc40000000004 */
[----:B0-----:R-:W-:Y:S02]  /*aaa0*/  PRMT R56, RZ, 0x7610, R56 ;  /* 0x00007610ff387816 */ /* 0x001fe40000000038 */
[----:B-1----:R-:W-:Y:S01]  /*aab0*/  PRMT R54, RZ, 0x7610, R54 ;  /* 0x00007610ff367816 */ /* 0x002fe20000000036 */
[----:B------:R0:W-:Y:S01]  /*aac0*/  STL.S16 [R1+0x336], R4 ;  /* 0x0003360401007387 */ /* 0x0001e20000100600 */
[----:B------:R-:W-:Y:S02]  /*aad0*/  @!P5 PRMT R56, R45, 0x7632, R56 ;  /* 0x000076322d38d816 */ /* 0x000fe40000000038 */
[----:B------:R-:W-:Y:S01]  /*aae0*/  LOP3.LUT P4, RZ, R0, 0x40, RZ, 0xc0, !PT ;  /* 0x0000004000ff7812 */ /* 0x000fe2000788c0ff */
[----:B0-----:R-:W0:Y:S01]  /*aaf0*/  S2R R4, SR_TID.X ;  /* 0x0000000000047919 */ /* 0x001e220000002100 */
[----:B------:R1:W-:Y:S04]  /*ab00*/  STL [R1+0x194], R14 ;  /* 0x0001940e01007387 */ /* 0x0003e80000100800 */
[----:B------:R2:W-:Y:S04]  /*ab10*/  STL [R1+0x1b4], R36 ;  /* 0x0001b42401007387 */ /* 0x0005e80000100800 */
[----:B------:R2:W-:Y:S01]  /*ab20*/  STL [R1+0x1b8], R34 ;  /* 0x0001b82201007387 */ /* 0x0005e20000100800 */
[----:B-1----:R-:W-:-:S03]  /*ab30*/  PRMT R14, RZ, 0x7610, R14 ;  /* 0x00007610ff0e7816 */ /* 0x002fc6000000000e */
[----:B------:R1:W-:Y:S01]  /*ab40*/  STL [R1+0xbc], R35 ;  /* 0x0000bc2301007387 */ /* 0x0003e20000100800 */
[----:B--2---:R-:W-:-:S03]  /*ab50*/  PRMT R36, RZ, 0x7610, R36 ;  /* 0x00007610ff247816 */ /* 0x004fc60000000024 */
[----:B------:R-:W-:Y:S01]  /*ab60*/  STL [R1+0x1bc], R46 ;  /* 0x0001bc2e01007387 */ /* 0x000fe20000100800 */
[----:B------:R-:W-:-:S03]  /*ab70*/  PRMT R34, RZ, 0x7610, R34 ;  /* 0x00007610ff227816 */ /* 0x000fc60000000022 */
[----:B------:R-:W-:Y:S01]  /*ab80*/  STL [R1+0xc0], R47 ;  /* 0x0000c02f01007387 */ /* 0x000fe20000100800 */
[----:B-1----:R-:W-:-:S03]  /*ab90*/  PRMT R35, RZ, 0x7610, R35 ;  /* 0x00007610ff237816 */ /* 0x002fc60000000023 */
[----:B------:R-:W-:Y:S01]  /*aba0*/  STL [R1+0xcc], R33 ;  /* 0x0000cc2101007387 */ /* 0x000fe20000100800 */
[----:B---3--:R-:W-:-:S05]  /*abb0*/  @!P5 PRMT R12, R52, 0x7632, R12 ;  /* 0x00007632340cd816 */ /* 0x008fca000000000c */
[----:B------:R1:W-:Y:S02]  /*abc0*/  STL.S16 [R1+0x306], R12 ;  /* 0x0003060c01007387 */ /* 0x0003e40000100600 */
[----:B-1----:R-:W-:-:S06]  /*abd0*/  MOV R12, RZ ;  /* 0x000000ff000c7202 */ /* 0x002fcc0000000f00 */
[----:B------:R-:W2:Y:S01]  /*abe0*/  @!P2 LDG.E R12, desc[UR10][R50.64] ;  /* 0x0000000a320ca981 */ /* 0x000ea2000c1e1900 */
[----:B------:R-:W-:Y:S02]  /*abf0*/  @!P5 PRMT R54, R52, 0x7610, R54 ;  /* 0x000076103436d816 */ /* 0x000fe40000000036 */
[C---:B------:R-:W-:Y:S01]  /*ac00*/  LOP3.LUT P5, RZ, R0.reuse, 0x10, RZ, 0xc0, !PT ;  /* 0x0000001000ff7812 */ /* 0x040fe200078ac0ff */
[----:B------:R1:W-:Y:S01]  /*ac10*/  STL [R1+0x1d0], R44 ;  /* 0x0001d02c01007387 */ /* 0x0003e20000100800 */
[----:B------:R-:W-:Y:S02]  /*ac20*/  PRMT R47, RZ, 0x7610, R47 ;  /* 0x00007610ff2f7816 */ /* 0x000fe4000000002f */
[----:B------:R-:W-:Y:S02]  /*ac30*/  PRMT R46, RZ, 0x7610, R46 ;  /* 0x00007610ff2e7816 */ /* 0x000fe4000000002e */
[----:B------:R-:W-:Y:S02]  /*ac40*/  PRMT R33, RZ, 0x7610, R33 ;  /* 0x00007610ff217816 */ /* 0x000fe40000000021 */
[----:B------:R-:W-:Y:S01]  /*ac50*/  LOP3.LUT P6, RZ, R0, 0x4, RZ, 0xc0, !PT ;  /* 0x0000000400ff7812 */ /* 0x000fe200078cc0ff */
[----:B------:R-:W-:Y:S01]  /*ac60*/  STL [R1+0x188], R3 ;  /* 0x0001880301007387 */ /* 0x000fe20000100800 */
[----:B-1----:R-:W-:-:S02]  /*ac70*/  PRMT R44, RZ, 0x7610, R44 ;  /* 0x00007610ff2c7816 */ /* 0x002fc4000000002c */
[C---:B------:R-:W-:Y:S01]  /*ac80*/  @!P4 PRMT R47, R53.reuse, 0x7610, R47 ;  /* 0x00007610352fc816 */ /* 0x040fe2000000002f */
[----:B------:R-:W-:Y:S01]  /*ac90*/  STL [R1+0x8c], R5 ;  /* 0x00008c0501007387 */ /* 0x000fe20000100800 */
[----:B------:R-:W-:Y:S02]  /*aca0*/  @!P4 PRMT R46, R53, 0x7632, R46 ;  /* 0x00007632352ec816 */ /* 0x000fe4000000002e */
[C---:B------:R-:W-:Y:S01]  /*acb0*/  @!P4 PRMT R44, R55.reuse, 0x7610, R44 ;  /* 0x00007610372cc816 */ /* 0x040fe2000000002c */
[----:B------:R1:W-:Y:S01]  /*acc0*/  STL [R1+0x18c], R10 ;  /* 0x00018c0a01007387 */ /* 0x0003e20000100800 */
[----:B------:R-:W-:Y:S02]  /*acd0*/  @!P4 PRMT R14, R55, 0x7632, R14 ;  /* 0x00007632370ec816 */ /* 0x000fe4000000000e */
[C---:B------:R-:W-:Y:S01]  /*ace0*/  @!P5 PRMT R36, R77.reuse, 0x7610, R36 ;  /* 0x000076104d24d816 */ /* 0x040fe20000000024 */
[----:B------:R3:W-:Y:S01]  /*acf0*/  STL [R1+0x198], R16 ;  /* 0x0001981001007387 */ /* 0x0007e20000100800 */
[----:B------:R-:W-:-:S02]  /*ad00*/  @!P5 PRMT R35, R77, 0x7632, R35 ;  /* 0x000076324d23d816 */ /* 0x000fc40000000023 */
[C---:B------:R-:W-:Y:S01]  /*ad10*/  @!P5 PRMT R34, R82.reuse, 0x7610, R34 ;  /* 0x000076105222d816 */ /* 0x040fe20000000022 */
[----:B------:R0:W-:Y:S01]  /*ad20*/  STL [R1+0x9c], R17 ;  /* 0x00009c1101007387 */ /* 0x0001e20000100800 */
[----:B------:R-:W-:Y:S02]  /*ad30*/  @!P5 PRMT R33, R82, 0x7632, R33 ;  /* 0x000076325221d816 */ /* 0x000fe40000000021 */
[C---:B------:R-:W-:Y:S01]  /*ad40*/  LOP3.LUT P4, RZ, R0.reuse, 0x8, RZ, 0xc0, !PT ;  /* 0x0000000800ff7812 */ /* 0x040fe2000788c0ff */
[----:B------:R4:W-:Y:S01]  /*ad50*/  STL [R1+0x19c], R18 ;  /* 0x00019c1201007387 */ /* 0x0009e20000100800 */
[----:B------:R-:W-:Y:S02]  /*ad60*/  LOP3.LUT P5, RZ, R0, 0x2, RZ, 0xc0, !PT ;  /* 0x0000000200ff7812 */ /* 0x000fe400078ac0ff */
[----:B-1----:R-:W-:Y:S01]  /*ad70*/  PRMT R10, RZ, 0x7610, R10 ;  /* 0x00007610ff0a7816 */ /* 0x002fe2000000000a */
[----:B------:R1:W-:Y:S01]  /*ad80*/  STL [R1+0x1a8], R24 ;  /* 0x0001a81801007387 */ /* 0x0003e20000100800 */
[----:B------:R-:W-:-:S02]  /*ad90*/  PRMT R5, RZ, 0x7610, R5 ;  /* 0x00007610ff057816 */ /* 0x000fc40000000005 */
[----:B------:R-:W-:Y:S01]  /*ada0*/  PRMT R3, RZ, 0x7610, R3 ;  /* 0x00007610ff037816 */ /* 0x000fe20000000003 */
[----:B------:R1:W-:Y:S01]  /*adb0*/  STL [R1+0xac], R25 ;  /* 0x0000ac1901007387 */ /* 0x0003e20000100800 */
[----:B---3--:R-:W-:Y:S02]  /*adc0*/  PRMT R16, RZ, 0x7610, R16 ;  /* 0x00007610ff107816 */ /* 0x008fe40000000010 */
[----:B0-----:R-:W-:Y:S01]  /*add0*/  PRMT R17, RZ, 0x7610, R17 ;  /* 0x00007610ff117816 */ /* 0x001fe20000000011 */
[----:B------:R0:W-:Y:S01]  /*ade0*/  STL [R1+0x1ac], R26 ;  /* 0x0001ac1a01007387 */ /* 0x0001e20000100800 */
[----:B----4-:R-:W-:Y:S02]  /*adf0*/  PRMT R18, RZ, 0x7610, R18 ;  /* 0x00007610ff127816 */ /* 0x010fe40000000012 */
[----:B-1----:R-:W-:Y:S01]  /*ae00*/  PRMT R24, RZ, 0x7610, R24 ;  /* 0x00007610ff187816 */ /* 0x002fe20000000018 */
[----:B------:R1:W-:Y:S01]  /*ae10*/  STL [R1+0xb0], R27 ;  /* 0x0000b01b01007387 */ /* 0x0003e20000100800 */
[----:B------:R-:W-:-:S03]  /*ae20*/  PRMT R25, RZ, 0x7610, R25 ;  /* 0x00007610ff197816 */ /* 0x000fc60000000019 */
[----:B------:R3:W-:Y:S01]  /*ae30*/  STL [R1+0x1b0], R30 ;  /* 0x0001b01e01007387 */ /* 0x0007e20000100800 */
[----:B0-----:R-:W-:-:S03]  /*ae40*/  PRMT R26, RZ, 0x7610, R26 ;  /* 0x00007610ff1a7816 */ /* 0x001fc6000000001a */
[----:B------:R0:W-:Y:S01]  /*ae50*/  STL [R1+0xb4], R31 ;  /* 0x0000b41f01007387 */ /* 0x0001e20000100800 */
[----:B-1----:R-:W-:-:S03]  /*ae60*/  PRMT R27, RZ, 0x7610, R27 ;  /* 0x00007610ff1b7816 */ /* 0x002fc6000000001b */
[----:B------:R1:W-:Y:S01]  /*ae70*/  STL [R1+0x1c4], R28 ;  /* 0x0001c41c01007387 */ /* 0x0003e20000100800 */
[----:B---3--:R-:W-:-:S03]  /*ae80*/  PRMT R30, RZ, 0x7610, R30 ;  /* 0x00007610ff1e7816 */ /* 0x008fc6000000001e */
[----:B------:R3:W-:Y:S01]  /*ae90*/  STL [R1+0xc8], R29 ;  /* 0x0000c81d01007387 */ /* 0x0007e20000100800 */
[----:B0-----:R-:W-:-:S03]  /*aea0*/  PRMT R31, RZ, 0x7610, R31 ;  /* 0x00007610ff1f7816 */ /* 0x001fc6000000001f */
[----:B------:R0:W-:Y:S01]  /*aeb0*/  STL [R1+0x1c8], R32 ;  /* 0x0001c82001007387 */ /* 0x0001e20000100800 */
[----:B-1----:R-:W-:Y:S02]  /*aec0*/  PRMT R28, RZ, 0x7610, R28 ;  /* 0x00007610ff1c7816 */ /* 0x002fe4000000001c */
[----:B------:R-:W-:Y:S01]  /*aed0*/  @!P0 PRMT R10, R75, 0x7610, R10 ;  /* 0x000076104b0a8816 */ /* 0x000fe2000000000a */
[----:B------:R-:W-:Y:S01]  /*aee0*/  STL.S16 [R1+0x330], R11 ;  /* 0x0003300b01007387 */ /* 0x000fe20000100600 */
[----:B---3--:R-:W-:Y:S02]  /*aef0*/  PRMT R29, RZ, 0x7610, R29 ;  /* 0x00007610ff1d7816 */ /* 0x008fe4000000001d */
[C---:B------:R-:W-:Y:S01]  /*af00*/  @!P0 PRMT R5, R78.reuse, 0x7610, R5 ;  /* 0x000076104e058816 */ /* 0x040fe20000000005 */
[----:B------:R-:W-:Y:S01]  /*af10*/  UIMAD.WIDE UR6, UR8, 0x8, UR6 ;  /* 0x00000008080678a5 */ /* 0x000fe2000f8e0206 */
[----:B0-----:R-:W-:Y:S01]  /*af20*/  PRMT R32, RZ, 0x7610, R32 ;  /* 0x00007610ff207816 */ /* 0x001fe20000000020 */
[----:B------:R-:W-:Y:S01]  /*af30*/  STL.S16 [R1+0x32a], R19 ;  /* 0x00032a1301007387 */ /* 0x000fe20000100600 */
[----:B------:R-:W-:-:S02]  /*af40*/  @!P0 PRMT R3, R78, 0x7632, R3 ;  /* 0x000076324e038816 */ /* 0x000fc40000000003 */
[----:B------:R-:W-:Y:S01]  /*af50*/  ISETP.NE.AND P0, PT, RZ, UR9, PT ;  /* 0x00000009ff007c0c */ /* 0x000fe2000bf05270 */
[----:B------:R-:W-:Y:S01]  /*af60*/  STL.S16 [R1+0x30e], R15 ;  /* 0x00030e0f01007387 */ /* 0x000fe20000100600 */
[C---:B------:R-:W-:Y:S02]  /*af70*/  @!P4 PRMT R32, R83.reuse, 0x7610, R32 ;  /* 0x000076105320c816 */ /* 0x040fe40000000020 */
[----:B------:R-:W-:Y:S01]  /*af80*/  @!P4 PRMT R31, R83, 0x7632, R31 ;  /* 0x00007632531fc816 */ /* 0x000fe2000000001f */
[----:B------:R-:W-:Y:S01]  /*af90*/  STL.S16 [R1+0x326], R21 ;  /* 0x0003261501007387 */ /* 0x000fe20000100600 */
[C---:B------:R-:W-:Y:S02]  /*afa0*/  @!P4 PRMT R30, R84.reuse, 0x7610, R30 ;  /* 0x00007610541ec816 */ /* 0x040fe4000000001e */
[----:B------:R-:W-:Y:S01]  /*afb0*/  @!P4 PRMT R16, R84, 0x7632, R16 ;  /* 0x000076325410c816 */ /* 0x000fe20000000010 */
[----:B------:R-:W-:Y:S01]  /*afc0*/  STL.S16 [R1+0x32c], R20 ;  /* 0x00032c1401007387 */ /* 0x000fe20000100600 */
[----:B------:R-:W-:-:S02]  /*afd0*/  @!P6 PRMT R29, R85, 0x7610, R29 ;  /* 0x00007610551de816 */ /* 0x000fc4000000001d */
[----:B------:R-:W-:Y:S02]  /*afe0*/  @!P6 PRMT R28, R85, 0x7632, R28 ;  /* 0x00007632551ce816 */ /* 0x000fe4000000001c */
[----:B------:R-:W-:Y:S02]  /*aff0*/  PRMT R6, RZ, 0x7610, R6 ;  /* 0x00007610ff067816 */ /* 0x000fe40000000006 */
[----:B------:R-:W-:Y:S02]  /*b000*/  PRMT R7, RZ, 0x7610, R7 ;  /* 0x00007610ff077816 */ /* 0x000fe40000000007 */
[----:B------:R-:W-:Y:S02]  /*b010*/  PRMT R8, RZ, 0x7610, R8 ;  /* 0x00007610ff087816 */ /* 0x000fe40000000008 */
[----:B------:R-:W-:Y:S01]  /*b020*/  PRMT R9, RZ, 0x7610, R9 ;  /* 0x00007610ff097816 */ /* 0x000fe20000000009 */
[----:B------:R-:W-:Y:S01]  /*b030*/  STL.S16 [R1+0x264], R56 ;  /* 0x0002643801007387 */ /* 0x000fe20000100600 */
[----:B------:R-:W-:-:S02]  /*b040*/  @!P6 PRMT R27, R70, 0x7610, R27 ;  /* 0x00007610461be816 */ /* 0x000fc4000000001b */
[----:B------:R-:W-:Y:S01]  /*b050*/  @!P6 PRMT R17, R70, 0x7632, R17 ;  /* 0x000076324611e816 */ /* 0x000fe20000000011 */
[----:B------:R-:W-:Y:S01]  /*b060*/  STL [R1+0xd4], R45 ;  /* 0x0000d42d01007387 */ /* 0x000fe20000100800 */
[C---:B------:R-:W-:Y:S02]  /*b070*/  @!P5 PRMT R26, R71.reuse, 0x7610, R26 ;  /* 0x00007610471ad816 */ /* 0x040fe4000000001a */
[----:B------:R-:W-:Y:S01]  /*b080*/  @!P5 PRMT R25, R71, 0x7632, R25 ;  /* 0x000076324719d816 */ /* 0x000fe20000000019 */
[----:B------:R-:W-:Y:S01]  /*b090*/  STL [R1+0x1d4], R52 ;  /* 0x0001d43401007387 */ /* 0x000fe20000100800 */
[C---:B------:R-:W-:Y:S02]  /*b0a0*/  @!P5 PRMT R24, R72.reuse, 0x7610, R24 ;  /* 0x000076104818d816 */ /* 0x040fe40000000018 */
[----:B------:R-:W-:Y:S01]  /*b0b0*/  @!P5 PRMT R18, R72, 0x7632, R18 ;  /* 0x000076324812d816 */ /* 0x000fe20000000012 */
[----:B------:R-:W-:Y:S01]  /*b0c0*/  STL.S16 [R1+0x2f6], R39 ;  /* 0x0002f62701007387 */ /* 0x000fe20000100600 */
[----:B------:R-:W-:-:S02]  /*b0d0*/  LOP3.LUT P4, RZ, R2, 0x20000000, RZ, 0xc0, !PT ;  /* 0x2000000002ff7812 */ /* 0x000fc4000788c0ff */
[C---:B------:R-:W-:Y:S01]  /*b0e0*/  LOP3.LUT P6, RZ, R2.reuse, 0x10000000, RZ, 0xc0, !PT ;  /* 0x1000000002ff7812 */ /* 0x040fe200078cc0ff */
[----:B------:R0:W-:Y:S01]  /*b0f0*/  STL.S16 [R1+0x32e], R10 ;  /* 0x00032e0a01007387 */ /* 0x0001e20000100600 */
[----:B------:R-:W-:Y:S02]  /*b100*/  LOP3.LUT P5, RZ, R2, 0x8000000, RZ, 0xc0, !PT ;  /* 0x0800000002ff7812 */ /* 0x000fe400078ac0ff */
[----:B------:R-:W-:Y:S01]  /*b110*/  SHF.L.U32 R2, R4, 0x1, RZ ;  /* 0x0000000104027819 */ /* 0x000fe200000006ff */
[----:B------:R1:W-:Y:S03]  /*b120*/  STL.S16 [R1+0x334], R5 ;  /* 0x0003340501007387 */ /* 0x0003e60000100600 */
[----:B------:R-:W-:Y:S01]  /*b130*/  LOP3.LUT R2, R2, 0x7e, RZ, 0xc0, !PT ;  /* 0x0000007e02027812 */ /* 0x000fe200078ec0ff */
[----:B------:R3:W-:Y:S01]  /*b140*/  STL.S16 [R1+0x33a], R3 ;  /* 0x00033a0301007387 */ /* 0x0007e20000100600 */
[----:B0-----:R-:W-:Y:S01]  /*b150*/  MOV R10, UR13 ;  /* 0x0000000d000a7c02 */ /* 0x001fe20008000f00 */
[----:B------:R-:W-:-:S02]  /*b160*/  HFMA2 R0, -RZ, RZ, 0, 0 ;  /* 0x00000000ff007431 */ /* 0x000fc400000001ff */
[----:B------:R0:W-:Y:S01]  /*b170*/  STL.S16 [R1+0x30c], R14 ;  /* 0x00030c0e01007387 */ /* 0x0001e20000100600 */
[----:B------:R-:W-:Y:S01]  /*b180*/  LEA R10, R10, R2, 0x7 ;  /* 0x000000020a0a7211 */ /* 0x000fe200078e38ff */
[----:B-1----:R-:W1:Y:S02]  /*b190*/  LDC.64 R4, c[0x0][0x3a8] ;  /* 0x0000ea00ff047b82 */ /* 0x002e640000000a00 */
[----:B------:R4:W-:Y:S01]  /*b1a0*/  STL.S16 [R1+0x320], R17 ;  /* 0x0003201101007387 */ /* 0x0009e20000100600 */
[----:B------:R-:W-:Y:S01]  /*b1b0*/  HFMA2 R19, -RZ, RZ, 0, 0 ;  /* 0x00000000ff137431 */ /* 0x000fe200000001ff */
[----:B------:R-:W-:Y:S02]  /*b1c0*/  MOV R15, RZ ;  /* 0x000000ff000f7202 */ /* 0x000fe40000000f00 */
[----:B------:R-:W-:Y:S01]  /*b1d0*/  CS2R R20, SRZ ;  /* 0x0000000000147805 */ /* 0x000fe2000001ff00 */
[----:B------:R4:W-:Y:S01]  /*b1e0*/  STL.S16 [R1+0x318], R16 ;  /* 0x0003181001007387 */ /* 0x0009e20000100600 */
[----:B---3--:R-:W3:Y:S01]  /*b1f0*/  @P0 LDC.64 R2, c[0x0][0x3b0] ;  /* 0x0000ec00ff020b82 */ /* 0x008ee20000000a00 */
[----:B0-----:R-:W-:-:S02]  /*b200*/  HFMA2 R14, -RZ, RZ, 0, 0 ;  /* 0x00000000ff0e7431 */ /* 0x001fc400000001ff */
[----:B------:R0:W-:Y:S04]  /*b210*/  STL.S16 [R1+0x328], R18 ;  /* 0x0003281201007387 */ /* 0x0001e80000100600 */
[----:B------:R-:W2:Y:S01]  /*b220*/  @!P3 LDG.E R0, desc[UR10][R68.64] ;  /* 0x0000000a4400b981 */ /* 0x000ea2000c1e1900 */
[----:B------:R-:W-:Y:S02]  /*b230*/  @!P1 PRMT R6, R79, 0x7632, R6 ;  /* 0x000076324f069816 */ /* 0x000fe40000000006 */
[----:B------:R-:W-:Y:S01]  /*b240*/  @!P1 PRMT R7, R13, 0x7610, R7 ;  /* 0x000076100d079816 */ /* 0x000fe20000000007 */
[----:B------:R-:W-:Y:S04]  /*b250*/  STL.S16 [R1+0x266], R54 ;  /* 0x0002663601007387 */ /* 0x000fe80000100600 */
[----:B------:R-:W-:Y:S01]  /*b260*/  STL.S16 [R1+0x262], R47 ;  /* 0x0002622f01007387 */ /* 0x000fe20000100600 */
[----:B-1----:R-:W-:-:S04]  /*b270*/  IMAD.WIDE R4, R10, 0x4, R4 ;  /* 0x000000040a047825 */ /* 0x002fc800078e0204 */
[----:B----4-:R-:W-:Y:S01]  /*b280*/  HFMA2 R17, -RZ, RZ, 0, 0 ;  /* 0x00000000ff117431 */ /* 0x010fe200000001ff */
[----:B------:R-:W-:Y:S01]  /*b290*/  MOV R16, RZ ;  /* 0x000000ff00107202 */ /* 0x000fe20000000f00 */
[----:B------:R-:W4:Y:S01]  /*b2a0*/  @!P2 LDG.E R14, desc[UR10][R64.64] ;  /* 0x0000000a400ea981 */ /* 0x000f22000c1e1900 */
[----:B0-----:R-:W-:-:S03]  /*b2b0*/  MOV R18, RZ ;  /* 0x000000ff00127202 */ /* 0x001fc60000000f00 */
[----:B------:R-:W4:Y:S01]  /*b2c0*/  @!P3 LDG.E R15, desc[UR10][R40.64] ;  /* 0x0000000a280fb981 */ /* 0x000f22000c1e1900 */
[----:B---3--:R-:W-:-:S04]  /*b2d0*/  @P0 IMAD.WIDE R10, R10, 0x4, R2 ;  /* 0x000000040a0a0825 */ /* 0x008fc800078e0202 */
[----:B------:R-:W-:Y:S01]  /*b2e0*/  HFMA2 R3, -RZ, RZ, 0, 0 ;  /* 0x00000000ff037431 */ /* 0x000fe200000001ff */
[----:B------:R-:W-:Y:S01]  /*b2f0*/  MOV R2, RZ ;  /* 0x000000ff00027202 */ /* 0x000fe20000000f00 */
[----:B------:R-:W3:Y:S04]  /*b300*/  @!P4 LDG.E R16, desc[UR10][R48.64] ;  /* 0x0000000a3010c981 */ /* 0x000ee8000c1e1900 */
[----:B------:R-:W3:Y:S04]  /*b310*/  @!P4 LDG.E R17, desc[UR10][R60.64] ;  /* 0x0000000a3c11c981 */ /* 0x000ee8000c1e1900 */
[----:B------:R0:W5:Y:S04]  /*b320*/  @P0 LDG.E.64 R2, desc[UR10][R10.64] ;  /* 0x0000000a0a020981 */ /* 0x000168000c1e1b00 */
[----:B------:R-:W3:Y:S04]  /*b330*/  @!P5 LDG.E R18, desc[UR10][R62.64] ;  /* 0x0000000a3e12d981 */ /* 0x000ee8000c1e1900 */
[----:B------:R1:W3:Y:S01]  /*b340*/  @!P5 LDG.E R19, desc[UR10][R66.64] ;  /* 0x0000000a4213d981 */ /* 0x0002e2000c1e1900 */
[----:B0-----:R-:W-:-:S02]  /*b350*/  MOV R10, UR6 ;  /* 0x00000006000a7c02 */ /* 0x001fc40008000f00 */
[----:B------:R-:W-:Y:S01]  /*b360*/  MOV R11, UR7 ;  /* 0x00000007000b7c02 */ /* 0x000fe20008000f00 */
[----:B------:R-:W3:Y:S04]  /*b370*/  @!P6 LDG.E R20, desc[UR10][R42.64] ;  /* 0x0000000a2a14e981 */ /* 0x000ee8000c1e1900 */
[----:B------:R0:W3:Y:S04]  /*b380*/  @!P6 LDG.E R21, desc[UR10][R58.64] ;  /* 0x0000000a3a15e981 */ /* 0x0000e8000c1e1900 */
[----:B------:R-:W4:Y:S04]  /*b390*/  LDG.E.64 R10, desc[UR10][R10.64] ;  /* 0x0000000a0a0a7981 */ /* 0x000f28000c1e1b00 */
[----:B------:R-:W-:Y:S04]  /*b3a0*/  STL.S16 [R1+0x2f8], R46 ;  /* 0x0002f82e01007387 */ /* 0x000fe80000100600 */
[----:B------:R-:W-:Y:S04]  /*b3b0*/  STL.S16 [R1+0x2fa], R44 ;  /* 0x0002fa2c01007387 */ /* 0x000fe80000100600 */
[----:B------:R-:W-:Y:S04]  /*b3c0*/  STL.S16 [R1+0x302], R38 ;  /* 0x0003022601007387 */ /* 0x000fe80000100600 */
[----:B------:R-:W-:Y:S04]  /*b3d0*/  STL [R1+0xd8], R53 ;  /* 0x0000d83501007387 */ /* 0x000fe80000100800 */
[----:B------:R-:W-:Y:S04]  /*b3e0*/  STL.S16 [R1+0x304], R37 ;  /* 0x0003042501007387 */ /* 0x000fe80000100600 */
[----:B------:R-:W-:Y:S04]  /*b3f0*/  STL.S16 [R1+0x300], R36 ;  /* 0x0003002401007387 */ /* 0x000fe80000100600 */
[----:B------:R-:W-:Y:S04]  /*b400*/  STL.S16 [R1+0x308], R35 ;  /* 0x0003082301007387 */ /* 0x000fe80000100600 */
[----:B------:R-:W-:Y:S04]  /*b410*/  STL.S16 [R1+0x30a], R34 ;  /* 0x00030a2201007387 */ /* 0x000fe80000100600 */
[----:B------:R-:W-:Y:S04]  /*b420*/  STL [R1+0x1d8], R55 ;  /* 0x0001d83701007387 */ /* 0x000fe80000100800 */
[----:B------:R-:W-:Y:S04]  /*b430*/  STL.S16 [R1+0x316], R33 ;  /* 0x0003162101007387 */ /* 0x000fe80000100600 */
[----:B------:R-:W-:Y:S04]  /*b440*/  STL.S16 [R1+0x2fe], R32 ;  /* 0x0002fe2001007387 */ /* 0x000fe80000100600 */
[----:B------:R-:W-:Y:S04]  /*b450*/  STL.S16 [R1+0x312], R31 ;  /* 0x0003121f01007387 */ /* 0x000fe80000100600 */
[----:B------:R1:W-:Y:S04]  /*b460*/  STL [R1+0xdc], R57 ;  /* 0x0000dc3901007387 */ /* 0x0003e80000100800 */
[----:B------:R-:W-:Y:S04]  /*b470*/  STL.S16 [R1+0x314], R30 ;  /* 0x0003141e01007387 */ /* 0x000fe80000100600 */
[----:B------:R-:W-:Y:S04]  /*b480*/  STL.S16 [R1+0x310], R29 ;  /* 0x0003101d01007387 */ /* 0x000fe80000100600 */
[----:B------:R-:W-:Y:S04]  /*b490*/  STL.S16 [R1+0x31a], R28 ;  /* 0x00031a1c01007387 */ /* 0x000fe80000100600 */
[----:B------:R-:W-:Y:S04]  /*b4a0*/  STL [R1+0x1dc], R76 ;  /* 0x0001dc4c01007387 */ /* 0x000fe80000100800 */
[----:B------:R-:W-:Y:S04]  /*b4b0*/  STL.S16 [R1+0x31c], R27 ;  /* 0x00031c1b01007387 */ /* 0x000fe80000100600 */
[----:B------:R-:W-:Y:S04]  /*b4c0*/  STL.S16 [R1+0x31e], R26 ;  /* 0x00031e1a01007387 */ /* 0x000fe80000100600 */
[----:B------:R0:W-:Y:S04]  /*b4d0*/  STL.S16 [R1+0x322], R25 ;  /* 0x0003221901007387 */ /* 0x0001e80000100600 */
[----:B------:R-:W-:Y:S04]  /*b4e0*/  STL [R1+0xe0], R77 ;  /* 0x0000e04d01007387 */ /* 0x000fe80000100800 */
[----:B------:R0:W-:Y:S04]  /*b4f0*/  STL.S16 [R1+0x324], R24 ;  /* 0x0003241801007387 */ /* 0x0001e80000100600 */
[----:B------:R-:W-:Y:S04]  /*b500*/  STL [R1+0x1e0], R82 ;  /* 0x0001e05201007387 */ /* 0x000fe80000100800 */
[----:B------:R-:W-:Y:S04]  /*b510*/  STL [R1+0xe4], R83 ;  /* 0x0000e45301007387 */ /* 0x000fe80000100800 */
[----:B------:R0:W-:Y:S01]  /*b520*/  STL [R1+0x1e4], R84 ;  /* 0x0001e45401007387 */ /* 0x0001e20000100800 */
[----:B--2---:R-:W-:-:S02]  /*b530*/  @!P2 PRMT R8, R12, 0x7610, R8 ;  /* 0x000076100c08a816 */ /* 0x004fc40000000008 */
[----:B------:R-:W-:Y:S01]  /*b540*/  @!P2 PRMT R9, R12, 0x7632, R9 ;  /* 0x000076320c09a816 */ /* 0x000fe20000000009 */
[----:B------:R2:W-:Y:S04]  /*b550*/  STL [R1+0xe8], R85 ;  /* 0x0000e85501007387 */ /* 0x0005e80000100800 */
[----:B------:R2:W-:Y:S04]  /*b560*/  STL [R1+0xec], R71 ;  /* 0x0000ec4701007387 */ /* 0x0005e80000100800 */
[----:B------:R2:W-:Y:S04]  /*b570*/  STL [R1+0xf4], R75 ;  /* 0x0000f44b01007387 */ /* 0x0005e80000100800 */
[----:B------:R2:W-:Y:S04]  /*b580*/  STL [R1+0x1f4], R78 ;  /* 0x0001f44e01007387 */ /* 0x0005e80000100800 */
[----:B------:R2:W-:Y:S04]  /*b590*/  STL.S16 [R1+0x33c], R6 ;  /* 0x00033c0601007387 */ /* 0x0005e80000100600 */
[----:B------:R2:W-:Y:S04]  /*b5a0*/  STL [R1+0xf8], R79 ;  /* 0x0000f84f01007387 */ /* 0x0005e80000100800 */
[----:B------:R2:W-:Y:S04]  /*b5b0*/  STL.S16 [R1+0x338], R7 ;  /* 0x0003380701007387 */ /* 0x0005e80000100600 */
[----:B------:R2:W-:Y:S04]  /*b5c0*/  STL.S16 [R1+0x340], R8 ;  /* 0x0003400801007387 */ /* 0x0005e80000100600 */
[----:B------:R2:W-:Y:S04]  /*b5d0*/  STL.S16 [R1+0x344], R9 ;  /* 0x0003440901007387 */ /* 0x0005e80000100600 */
[----:B------:R0:W5:Y:S04]  /*b5e0*/  LDL.S16 R48, [R1+0x296] ;  /* 0x0002960001307983 */ /* 0x0001680000100600 */
[----:B------:R0:W5:Y:S04]  /*b5f0*/  LDL.S16 R49, [R1+0x27e] ;  /* 0x00027e0001317983 */ /* 0x0001680000100600 */
[----:B-1----:R1:W5:Y:S04]  /*b600*/  LDL.S16 R57, [R1+0x288] ;  /* 0x0002880001397983 */ /* 0x0023680000100600 */
[----:B------:R1:W5:Y:S04]  /*b610*/  LDL.S16 R68, [R1+0x256] ;  /* 0x0002560001447983 */ /* 0x0003680000100600 */
        /* <DEDUP_REMOVED lines=16> */
[----:B0-----:R1:W5:Y:S04]  /*b720*/  LDL.S16 R25, [R1+0x234] ;  /* 0x0002340001197983 */ /* 0x0013680000100600 */
        /* <DEDUP_REMOVED lines=20> */
[----:B--2---:R1:W5:Y:S04]  /*b870*/  LDL.S16 R85, [R1+0x2de] ;  /* 0x0002de0001557983 */ /* 0x0043680000100600 */
[----:B------:R-:W5:Y:S04]  /*b880*/  LDG.E.64 R4, desc[UR10][R4.64] ;  /* 0x0000000a04047981 */ /* 0x000f68000c1e1b00 */
[----:B------:R1:W5:Y:S04]  /*b890*/  LDL.S16 R71, [R1+0x24c] ;  /* 0x00024c0001477983 */ /* 0x0003680000100600 */
[----:B------:R1:W5:Y:S04]  /*b8a0*/  LDL.S16 R75, [R1+0x246] ;  /* 0x00024600014b7983 */ /* 0x0003680000100600 */
[----:B------:R1:W5:Y:S04]  /*b8b0*/  LDL.S16 R78, [R1+0x2e8] ;  /* 0x0002e800014e7983 */ /* 0x0003680000100600 */
[----:B------:R1:W5:Y:S04]  /*b8c0*/  LDL.LU R6, [R1+0x374] ;  /* 0x0003740001067983 */ /* 0x0003680000300800 */
[----:B------:R1:W5:Y:S04]  /*b8d0*/  LDL.S16 R79, [R1+0x2ec] ;  /* 0x0002ec00014f7983 */ /* 0x0003680000100600 */
[----:B------:R1:W5:Y:S04]  /*b8e0*/  LDL.LU R7, [R1+0x370] ;  /* 0x0003700001077983 */ /* 0x0003680000300800 */
[----:B------:R1:W5:Y:S04]  /*b8f0*/  LDL.LU R8, [R1+0x36c] ;  /* 0x00036c0001087983 */ /* 0x0003680000300800 */
[----:B------:R1:W5:Y:S01]  /*b900*/  LDL.LU R9, [R1+0x368] ;  /* 0x0003680001097983 */ /* 0x0003620000300800 */
[----:B----4-:R-:W-:-:S02]  /*b910*/  R2UR UR16, R10 ;  /* 0x000000000a1072ca */ /* 0x010fc400000e0000 */
[----:B------:R-:W-:-:S04]  /*b920*/  PRMT R10, RZ, 0x7610, R10 ;  /* 0x00007610ff0a7816 */ /* 0x000fc8000000000a */
[----:B------:R-:W-:-:S05]  /*b930*/  @!P1 PRMT R10, R13, 0x7632, R10 ;  /* 0x000076320d0a9816 */ /* 0x000fca000000000a */
[----:B------:R0:W-:Y:S02]  /*b940*/  STL.S16 [R1+0x33e], R10 ;  /* 0x00033e0a01007387 */ /* 0x0001e40000100600 */
[----:B0-----:R-:W-:-:S05]  /*b950*/  MOV R10, UR16 ;  /* 0x00000010000a7c02 */ /* 0x001fca0008000f00 */
[----:B------:R-:W-:-:S05]  /*b960*/  FFMA.FTZ R10, -R10, UR16, R11 ;  /* 0x000000100a0a7c23 */ /* 0x000fca000801010b */
[----:B------:R-:W-:-:S13]  /*b970*/  FSETP.GTU.FTZ.AND P0, PT, R10, RZ, PT ;  /* 0x000000ff0a00720b */ /* 0x000fda0003f1c000 */
[----:B------:R-:W-:-:S05]  /*b980*/  VOTEU.ANY UP0, P0 ;  /* 0x0000000000ff7886 */ /* 0x000fca0000000100 */
[----:B------:R-:W0:Y:S01]  /*b990*/  @UP0 LDCU UR5, c[0x0][0x3c0] ;  /* 0x00007800ff0507ac */ /* 0x000e220008000800 */
[----:B------:R-:W-:Y:S01]  /*b9a0*/  PLOP3.LUT P0, PT, PT, PT, UP0, 0x80, 0x8 ;  /* 0x000000000008781c */ /* 0x000fe20003f0f008 */
[----:B------:R-:W-:Y:S01]  /*b9b0*/  STL [R1+0xa8], R23 ;  /* 0x0000a81701007387 */ /* 0x000fe20000100800 */
[----:B------:R-:W-:Y:S02]  /*b9c0*/  PRMT R11, RZ, 0x7610, R11 ;  /* 0x00007610ff0b7816 */ /* 0x000fe4000000000b */
[----:B------:R-:W-:Y:S01]  /*b9d0*/  PRMT R66, RZ, 0x7610, R66 ;  /* 0x00007610ff427816 */ /* 0x000fe20000000042 */
[----:B------:R-:W-:Y:S01]  /*b9e0*/  STL [R1+0x1e8], R70 ;  /* 0x0001e84601007387 */ /* 0x000fe20000100800 */
[----:B------:R-:W-:Y:S02]  /*b9f0*/  PRMT R67, RZ, 0x7610, R67 ;  /* 0x00007610ff437816 */ /* 0x000fe40000000043 */
[----:B------:R-:W-:Y:S01]  /*ba00*/  PRMT R63, RZ, 0x7610, R63 ;  /* 0x00007610ff3f7816 */ /* 0x000fe2000000003f */
[----:B------:R2:W-:Y:S01]  /*ba10*/  STL [R1+0x1ec], R72 ;  /* 0x0001ec4801007387 */ /* 0x0005e20000100800 */
[----:B------:R-:W-:-:S02]  /*ba20*/  PRMT R62, RZ, 0x7610, R62 ;  /* 0x00007610ff3e7816 */ /* 0x000fc4000000003e */
[----:B------:R-:W-:Y:S01]  /*ba30*/  PRMT R60, RZ, 0x7610, R60 ;  /* 0x00007610ff3c7816 */ /* 0x000fe2000000003c */
[----:B------:R4:W-:Y:S01]  /*ba40*/  STL [R1+0xf0], R73 ;  /* 0x0000f04901007387 */ /* 0x0009e20000100800 */
[----:B0-----:R-:W-:-:S03]  /*ba50*/  @P0 FADD.FTZ R10, R10, UR5 ;  /* 0x000000050a0a0e21 */ /* 0x001fc60008010000 */
[----:B------:R0:W-:Y:S01]  /*ba60*/  STL [R1+0x1f0], R74 ;  /* 0x0001f04a01007387 */ /* 0x0001e20000100800 */
[----:B--2---:R-:W-:Y:S02]  /*ba70*/  PRMT R72, RZ, 0x7610, R72 ;  /* 0x00007610ff487816 */ /* 0x004fe40000000048 */
[----:B------:R-:W-:Y:S01]  /*ba80*/  PRMT R70, RZ, 0x7610, R70 ;  /* 0x00007610ff467816 */ /* 0x000fe20000000046 */
[----:B------:R2:W-:Y:S01]  /*ba90*/  STL [R1+0x1f8], R13 ;  /* 0x0001f80d01007387 */ /* 0x0005e20000100800 */
[----:B----4-:R-:W-:Y:S02]  /*baa0*/  PRMT R73, RZ, 0x7610, R73 ;  /* 0x00007610ff497816 */ /* 0x010fe40000000049 */
[----:B------:R-:W-:Y:S01]  /*bab0*/  PRMT R61, RZ, 0x7610, R61 ;  /* 0x00007610ff3d7816 */ /* 0x000fe2000000003d */
[----:B------:R4:W-:Y:S01]  /*bac0*/  STL [R1+0xfc], R12 ;  /* 0x0000fc0c01007387 */ /* 0x0009e20000100800 */
[----:B------:R-:W-:Y:S02]  /*bad0*/  PRMT R59, RZ, 0x7610, R59 ;  /* 0x00007610ff3b7816 */ /* 0x000fe4000000003b */
[----:B0-----:R-:W-:-:S02]  /*bae0*/  PRMT R74, RZ, 0x7610, R74 ;  /* 0x00007610ff4a7816 */ /* 0x001fc4000000004a */
[----:B------:R-:W-:Y:S02]  /*baf0*/  PRMT R58, RZ, 0x7610, R58 ;  /* 0x00007610ff3a7816 */ /* 0x000fe4000000003a */
[----:B--2---:R-:W-:Y:S02]  /*bb00*/  PRMT R13, RZ, 0x7610, R13 ;  /* 0x00007610ff0d7816 */ /* 0x004fe4000000000d */
[----:B------:R-:W-:Y:S02]  /*bb10*/  PRMT R42, RZ, 0x7610, R42 ;  /* 0x00007610ff2a7816 */ /* 0x000fe4000000002a */
[----:B----4-:R-:W-:Y:S02]  /*bb20*/  PRMT R12, RZ, 0x7610, R12 ;  /* 0x00007610ff0c7816 */ /* 0x010fe4000000000c */
[----:B------:R-:W-:Y:S02]  /*bb30*/  PRMT R43, RZ, 0x7610, R43 ;  /* 0x00007610ff2b7816 */ /* 0x000fe4000000002b */
[----:B------:R-:W-:Y:S01]  /*bb40*/  PRMT R23, RZ, 0x7610, R23 ;  /* 0x00007610ff177816 */ /* 0x000fe20000000017 */
[----:B------:R-:W0:Y:S01]  /*bb50*/  @P0 MUFU.RSQ R10, R10 ;  /* 0x0000000a000a0308 */ /* 0x000e220000001400 */
[----:B------:R-:W-:-:S02]  /*bb60*/  @!P2 PRMT R12, R14, 0x7610, R12 ;  /* 0x000076100e0ca816 */ /* 0x000fc4000000000c */
[----:B------:R-:W-:Y:S02]  /*bb70*/  @!P2 PRMT R13, R14, 0x7632, R13 ;  /* 0x000076320e0da816 */ /* 0x000fe4000000000d */
[C---:B------:R-:W-:Y:S02]  /*bb80*/  @!P3 PRMT R11, R15.reuse, 0x7610, R11 ;  /* 0x000076100f0bb816 */ /* 0x040fe4000000000b */
[----:B------:R-:W-:Y:S02]  /*bb90*/  @!P3 PRMT R74, R15, 0x7632, R74 ;  /* 0x000076320f4ab816 */ /* 0x000fe4000000004a */
[C---:B------:R-:W-:Y:S02]  /*bba0*/  @!P3 PRMT R73, R0.reuse, 0x7610, R73 ;  /* 0x000076100049b816 */ /* 0x040fe40000000049 */
[----:B------:R-:W-:Y:S02]  /*bbb0*/  @!P3 PRMT R72, R0, 0x7632, R72 ;  /* 0x000076320048b816 */ /* 0x000fe40000000048 */
[----:B---3--:R-:W-:-:S02]  /*bbc0*/  @!P4 PRMT R70, R16, 0x7610, R70 ;  /* 0x000076101046c816 */ /* 0x008fc40000000046 */
        /* <DEDUP_REMOVED lines=9> */
[C---:B------:R-:W-:Y:S02]  /*bc60*/  @!P6 PRMT R43, R21.reuse, 0x7610, R43 ;  /* 0x00007610152be816 */ /* 0x040fe4000000002b */
[----:B------:R-:W-:Y:S01]  /*bc70*/  @!P6 PRMT R23, R21, 0x7632, R23 ;  /* 0x000076321517e816 */ /* 0x000fe20000000017 */
[----:B------:R1:W-:Y:S04]  /*bc80*/  STL [R1+0x1fc], R14 ;  /* 0x0001fc0e01007387 */ /* 0x0003e80000100800 */
[----:B------:R1:W-:Y:S04]  /*bc90*/  STL.S16 [R1+0x342], R12 ;  /* 0x0003420c01007387 */ /* 0x0003e80000100600 */
[----:B------:R1:W-:Y:S04]  /*bca0*/  STL.S16 [R1+0x346], R13 ;  /* 0x0003460d01007387 */ /* 0x0003e80000100600 */
        /* <DEDUP_REMOVED lines=16> */
[----:B------:R1:W-:Y:S04]  /*bdb0*/  STL [R1+0x10c], R20 ;  /* 0x00010c1401007387 */ /* 0x0003e80000100800 */
[----:B------:R1:W-:Y:S04]  /*bdc0*/  STL [R1+0x20c], R21 ;  /* 0x00020c1501007387 */ /* 0x0003e80000100800 */
[----:B------:R1:W-:Y:S04]  /*bdd0*/  STL.S16 [R1+0x35a], R61 ;  /* 0x00035a3d01007387 */ /* 0x0003e80000100600 */
[----:B------:R1:W-:Y:S04]  /*bde0*/  STL.S16 [R1+0x35e], R59 ;  /* 0x00035e3b01007387 */ /* 0x0003e80000100600 */
[----:B------:R1:W-:Y:S04]  /*bdf0*/  STL.S16 [R1+0x360], R58 ;  /* 0x0003603a01007387 */ /* 0x0003e80000100600 */
[----:B------:R1:W-:Y:S04]  /*be00*/  STL.S16 [R1+0x364], R42 ;  /* 0x0003642a01007387 */ /* 0x0003e80000100600 */
[----:B------:R1:W-:Y:S04]  /*be10*/  STL.S16 [R1+0x362], R43 ;  /* 0x0003622b01007387 */ /* 0x0003e80000100600 */
[----:B------:R1:W-:Y:S01]  /*be20*/  STL.S16 [R1+0x366], R23 ;  /* 0x0003661701007387 */ /* 0x0003e20000100600 */
[----:B------:R-:W-:Y:S01]  /*be30*/  UISETP.NE.AND UP1, UPT, UR9, URZ, UPT ;  /* 0x000000ff0900728c */ /* 0x000fe2000bf25270 */
[----:B0-----:R-:W-:Y:S01]  /*be40*/  @P0 R2UR UR5, R10 ;  /* 0x000000000a0502ca */ /* 0x001fe200000e0000 */
[----:B------:R-:W-:-:S12]  /*be50*/  UMOV UR17, 0x3f800000 ;  /* 0x3f80000000117882 */ /* 0x000fd80000000000 */
[----:B------:R-:W-:Y:S01]  /*be60*/  @UP0 UMOV UR17, UR5 ;  /* 0x0000000500110c82 */ /* 0x000fe20008000000 */
[----:B-1----:R-:W-:Y:S05]  /*be70*/  BRA.U UP1, `(.L_x_774) ;  /* 0x0000004d01bc7547 */ /* 0x002fea000b800000 */
[----:B-----5:R-:W-:Y:S01]  /*be80*/  HADD2.F32 R11, -RZ, R48.H0_H0 ;  /* 0x20000030ff0b7230 */ /* 0x020fe20000004100 */
[----:B------:R-:W2:Y:S01]  /*be90*/  LDL.LU.S16 R19, [R1+0x24e] ;  /* 0x00024e0001137983 */ /* 0x000ea20000300600 */
[----:B------:R-:W-:Y:S02]  /*bea0*/  HADD2.F32 R10, -RZ, R49.H0_H0 ;  /* 0x20000031ff0a7230 */ /* 0x000fe40000004100 */
[----:B------:R-:W-:Y:S02]  /*beb0*/  HADD2.F32 R12, -RZ, R57.H0_H0 ;  /* 0x20000039ff0c7230 */ /* 0x000fe40000004100 */
[----:B------:R-:W-:Y:S01]  /*bec0*/  FADD.FTZ R11, R11, -UR16 ;  /* 0x800000100b0b7e21 */ /* 0x000fe20008010000 */
[----:B------:R-:W-:Y:S02]  /*bed0*/  HADD2.F32 R0, -RZ, R68.H0_H0 ;  /* 0x20000044ff007230 */ /* 0x000fe40000004100 */
[----:B------:R-:W-:Y:S01]  /*bee0*/  FMUL.FTZ R14, R4, R10 ;  /* 0x0000000a040e7220 */ /* 0x000fe20000410000 */
[----:B------:R-:W-:-:S02]  /*bef0*/  HADD2.F32 R16, -RZ, R69.H0_H0 ;  /* 0x20000045ff107230 */ /* 0x000fc40000004100 */
[----:B------:R-:W-:Y:S01]  /*bf00*/  FADD.FTZ R12, R12, -UR16 ;  /* 0x800000100c0c7e21 */ /* 0x000fe20008010000 */
[----:B------:R-:W-:Y:S01]  /*bf10*/  FMUL.FTZ R11, R11, UR17 ;  /* 0x000000110b0b7c20 */ /* 0x000fe20008410000 */
[----:B------:R-:W-:Y:S01]  /*bf20*/  FADD.FTZ R15, RZ, R14 ;  /* 0x0000000eff0f7221 */ /* 0x000fe20000010000 */
[----:B------:R-:W-:Y:S01]  /*bf30*/  FMUL.FTZ R13, R5, R0 ;  /* 0x00000000050d7220 */ /* 0x000fe20000410000 */
[----:B------:R-:W-:Y:S01]  /*bf40*/  FMUL.FTZ R12, R12, UR17 ;  /* 0x000000110c0c7c20 */ /* 0x000fe20008410000 */
[----:B------:R-:W-:Y:S01]  /*bf50*/  FFMA.FTZ R14, R11, R14, RZ ;  /* 0x0000000e0b0e7223 */ /* 0x000fe200000100ff */
[----:B------:R-:W-:Y:S01]  /*bf60*/  FADD.FTZ R16, R16, -UR16 ;  /* 0x8000001010107e21 */ /* 0x000fe20008010000 */
[----:B------:R-:W-:Y:S01]  /*bf70*/  FADD.FTZ R15, R13, R15 ;  /* 0x0000000f0d0f7221 */ /* 0x000fe20000010000 */
[----:B------:R-:W-:Y:S01]  /*bf80*/  FFMA.FTZ R11, R10, R11, RZ ;  /* 0x0000000b0a0b7223 */ /* 0x000fe200000100ff */
[----:B------:R-:W-:Y:S01]  /*bf90*/  FFMA.FTZ R14, R12, R13, R14 ;  /* 0x0000000d0c0e7223 */ /* 0x000fe2000001000e */
[----:B------:R-:W-:-:S02]  /*bfa0*/  HADD2.F32 R13, -RZ, R55.H0_H0 ;  /* 0x20000037ff0d7230 */ /* 0x000fc40000004100 */
[----:B------:R-:W-:Y:S01]  /*bfb0*/  FADD.FTZ R10, RZ, R10 ;  /* 0x0000000aff0a7221 */ /* 0x000fe20000010000 */
[----:B------:R-:W-:Y:S01]  /*bfc0*/  FMUL.FTZ R16, R16, UR17 ;  /* 0x0000001110107c20 */ /* 0x000fe20008410000 */
[----:B------:R-:W-:Y:S02]  /*bfd0*/  HADD2.F32 R17, -RZ, R41.H0_H0 ;  /* 0x20000029ff117230 */ /* 0x000fe40000004100 */
[----:B------:R-:W-:Y:S01]  /*bfe0*/  FFMA.FTZ R12, R0, R12, RZ ;  /* 0x0000000c000c7223 */ /* 0x000fe200000100ff */
[C---:B------:R-:W-:Y:S01]  /*bff0*/  FADD.FTZ R10, R13.reuse, R10 ;  /* 0x0000000a0d0a7221 */ /* 0x040fe20000010000 */
[----:B------:R-:W-:Y:S01]  /*c000*/  FFMA.FTZ R11, R13, R16, R11 ;  /* 0x000000100d0b7223 */ /* 0x000fe2000001000b */
[----:B------:R-:W-:Y:S01]  /*c010*/  FMUL.FTZ R13, R4, R13 ;  /* 0x0000000d040d7220 */ /* 0x000fe20000410000 */
[----:B------:R-:W3:Y:S03]  /*c020*/  LDL.LU.S16 R57, [R1+0x244] ;  /* 0x0002440001397983 */ /* 0x000ee60000300600 */
[----:B------:R-:W-:Y:S01]  /*c030*/  FFMA.FTZ R14, R16, R13, R14 ;  /* 0x0000000d100e7223 */ /* 0x000fe2000001000e */
[----:B------:R-:W-:-:S02]  /*c040*/  HADD2.F32 R16, -RZ, R40.H0_H0 ;  /* 0x20000028ff107230 */ /* 0x000fc40000004100 */
[----:B------:R-:W-:Y:S01]  /*c050*/  FADD.FTZ R0, RZ, R0 ;  /* 0x00000000ff007221 */ /* 0x000fe20000010000 */
[----:B------:R-:W-:Y:S01]  /*c060*/  FADD.FTZ R15, R15, R13 ;  /* 0x0000000d0f0f7221 */ /* 0x000fe20000010000 */
[----:B------:R-:W4:Y:S01]  /*c070*/  LDL.S16 R48, [R1+0x24a] ;  /* 0x00024a0001307983 */ /* 0x000f220000100600 */
[----:B------:R-:W-:Y:S01]  /*c080*/  FADD.FTZ R16, R16, -UR16 ;  /* 0x8000001010107e21 */ /* 0x000fe20008010000 */
[----:B------:R-:W-:Y:S02]  /*c090*/  HADD2.F32 R13, -RZ, R53.H0_H0 ;  /* 0x20000035ff0d7230 */ /* 0x000fe40000004100 */
[----:B------:R-:W2:Y:S01]  /*c0a0*/  LDL.LU.S16 R49, [R1+0x248] ;  /* 0x0002480001317983 */ /* 0x000ea20000300600 */
[----:B------:R-:W-:Y:S01]  /*c0b0*/  FMUL.FTZ R16, R16, UR17 ;  /* 0x0000001110107c20 */ /* 0x000fe20008410000 */
[C---:B------:R-:W-:Y:S01]  /*c0c0*/  FADD.FTZ R0, R17.reuse, R0 ;  /* 0x0000000011007221 */ /* 0x040fe20000010000 */
[----:B------:R-:W-:Y:S01]  /*c0d0*/  HADD2.F32 R18, -RZ, R30.H0_H0 ;  /* 0x2000001eff127230 */ /* 0x000fe20000004100 */
[----:B------:R-:W2:Y:S01]  /*c0e0*/  LDL.S16 R21, [R1+0x258] ;  /* 0x0002580001157983 */ /* 0x000ea20000100600 */
[----:B------:R-:W-:Y:S01]  /*c0f0*/  FFMA.FTZ R12, R17, R16, R12 ;  /* 0x00000010110c7223 */ /* 0x000fe2000001000c */
[----:B------:R-:W-:Y:S01]  /*c100*/  FMUL.FTZ R17, R5, R17 ;  /* 0x0000001105117220 */ /* 0x000fe20000410000 */
[----:B------:R-:W-:Y:S01]  /*c110*/  FADD.FTZ R13, R13, -UR16 ;  /* 0x800000100d0d7e21 */ /* 0x000fe20008010000 */
[----:B------:R-:W2:Y:S02]  /*c120*/  LDL.LU.S16 R20, [R1+0x25a] ;  /* 0x00025a0001147983 */ /* 0x000ea40000300600 */
[----:B------:R-:W-:Y:S01]  /*c130*/  FFMA.FTZ R14, R16, R17, R14 ;  /* 0x00000011100e7223 */ /* 0x000fe2000001000e */
[----:B------:R-:W-:-:S02]  /*c140*/  HADD2.F32 R16, -RZ, R64.H0_H0 ;  /* 0x20000040ff107230 */ /* 0x000fc40000004100 */
[----:B------:R-:W-:Y:S01]  /*c150*/  FMUL.FTZ R13, R13, UR17 ;  /* 0x000000110d0d7c20 */ /* 0x000fe20008410000 */
[----:B------:R-:W2:Y:S02]  /*c160*/  LDL.LU.S16 R68, [R1+0x26c] ;  /* 0x00026c0001447983 */ /* 0x000ea40000300600 */
[----:B------:R-:W-:Y:S01]  /*c170*/  FADD.FTZ R10, R10, R16 ;  /* 0x000000100a0a7221 */ /* 0x000fe20000010000 */
[----:B------:R-:W-:Y:S01]  /*c180*/  FFMA.FTZ R11, R16, R13, R11 ;  /* 0x0000000d100b7223 */ /* 0x000fe2000001000b */
[----:B------:R-:W-:Y:S01]  /*c190*/  FMUL.FTZ R16, R4, R16 ;  /* 0x0000001004107220 */ /* 0x000fe20000410000 */
[----:B------:R-:W2:Y:S03]  /*c1a0*/  LDL.LU.S16 R69, [R1+0x2a8] ;  /* 0x0002a80001457983 */ /* 0x000ea60000300600 */
[----:B------:R-:W-:Y:S01]  /*c1b0*/  FFMA.FTZ R14, R13, R16, R14 ;  /* 0x000000100d0e7223 */ /* 0x000fe2000001000e */
[----:B------:R-:W-:-:S02]  /*c1c0*/  HADD2.F32 R13, -RZ, R65.H0_H0 ;  /* 0x20000041ff0d7230 */ /* 0x000fc40000004100 */
[----:B------:R-:W-:Y:S01]  /*c1d0*/  FADD.FTZ R15, R17, R15 ;  /* 0x0000000f110f7221 */ /* 0x000fe20000010000 */
[----:B------:R-:W-:Y:S01]  /*c1e0*/  HADD2.F32 R17, -RZ, R52.H0_H0 ;  /* 0x20000034ff117230 */ /* 0x000fe20000004100 */
[----:B------:R-:W2:Y:S01]  /*c1f0*/  LDL.S16 R55, [R1+0x2bc] ;  /* 0x0002bc0001377983 */ /* 0x000ea20000100600 */
[----:B------:R-:W-:-:S03]  /*c200*/  FADD.FTZ R13, R13, -UR16 ;  /* 0x800000100d0d7e21 */ /* 0x000fc60008010000 */
[----:B------:R-:W2:Y:S01]  /*c210*/  LDL.LU.S16 R40, [R1+0x2b8] ;  /* 0x0002b80001287983 */ /* 0x000ea20000300600 */
[----:B------:R-:W-:Y:S01]  /*c220*/  FMUL.FTZ R13, R13, UR17 ;  /* 0x000000110d0d7c20 */ /* 0x000fe20008410000 */
[----:B------:R-:W-:-:S03]  /*c230*/  FADD.FTZ R0, R0, R17 ;  /* 0x0000001100007221 */ /* 0x000fc60000010000 */
[----:B------:R-:W-:Y:S01]  /*c240*/  FFMA.FTZ R12, R17, R13, R12 ;  /* 0x0000000d110c7223 */ /* 0x000fe2000001000c */
[----:B------:R-:W-:-:S04]  /*c250*/  FMUL.FTZ R17, R5, R17 ;  /* 0x0000001105117220 */ /* 0x000fc80000410000 */
[----:B------:R-:W-:Y:S01]  /*c260*/  FFMA.FTZ R14, R13, R17, R14 ;  /* 0x000000110d0e7223 */ /* 0x000fe2000001000e */
[----:B------:R-:W-:Y:S02]  /*c270*/  HADD2.F32 R13, -RZ, R50.H0_H0 ;  /* 0x20000032ff0d7230 */ /* 0x000fe40000004100 */
[----:B------:R-:W-:Y:S01]  /*c280*/  FADD.FTZ R15, R15, R16 ;  /* 0x000000100f0f7221 */ /* 0x000fe20000010000 */
[----:B------:R-:W-:Y:S02]  /*c290*/  HADD2.F32 R16, -RZ, R51.H0_H0 ;  /* 0x20000033ff107230 */ /* 0x000fe40000004100 */
[----:B------:R-:W-:-:S04]  /*c2a0*/  FADD.FTZ R13, R13, -UR16 ;  /* 0x800000100d0d7e21 */ /* 0x000fc80008010000 */
        /* <DEDUP_REMOVED lines=60> */
[----:B------:R-:W-:-:S03]  /*c670*/  FADD.FTZ R15, R17, R15 ;  /* 0x0000000f110f7221 */ /* 0x000fc60000010000 */
[----:B------:R-:W-:Y:S01]  /*c680*/  FADD.FTZ R13, R13, -UR16 ;  /* 0x800000100d0d7e21 */ /* 0x000fe20008010000 */
[----:B------:R-:W-:Y:S01]  /*c690*/  FADD.FTZ R15, R15, R16 ;  /* 0x000000100f0f7221 */ /* 0x000fe20000010000 */
[----:B------:R-:W-:Y:S02]  /*c6a0*/  HADD2.F32 R16, -RZ, R56.H0_H0 ;  /* 0x20000038ff107230 */ /* 0x000fe40000004100 */
[----:B------:R-:W-:Y:S01]  /*c6b0*/  FMUL.FTZ R13, R13, UR17 ;  /* 0x000000110d0d7c20 */ /* 0x000fe20008410000 */
[----:B------:R-:W-:Y:S02]  /*c6c0*/  HADD2.F32 R17, -RZ, R47.H0_H0 ;  /* 0x2000002fff117230 */ /* 0x000fe40000004100 */
[----:B------:R-:W-:Y:S01]  /*c6d0*/  FADD.FTZ R0, R0, R16 ;  /* 0x0000001000007221 */ /* 0x000fe20000010000 */
[----:B------:R-:W-:Y:S01]  /*c6e0*/  FFMA.FTZ R12, R16, R13, R12 ;  /* 0x0000000d100c7223 */ /* 0x000fe2000001000c */
[----:B------:R-:W-:Y:S01]  /*c6f0*/  FMUL.FTZ R16, R5, R16 ;  /* 0x0000001005107220 */ /* 0x000fe20000410000 */
[----:B------:R-:W-:-:S03]  /*c700*/  FADD.FTZ R17, R17, -UR16 ;  /* 0x8000001011117e21 */ /* 0x000fc60008010000 */
[----:B------:R-:W-:Y:S01]  /*c710*/  FFMA.FTZ R14, R13, R16, R14 ;  /* 0x000000100d0e7223 */ /* 0x000fe2000001000e */
[----:B------:R-:W-:Y:S02]  /*c720*/  HADD2.F32 R13, -RZ, R46.H0_H0 ;  /* 0x2000002eff0d7230 */ /* 0x000fe40000004100 */
[----:B------:R-:W-:Y:S01]  /*c730*/  FMUL.FTZ R17, R17, UR17 ;  /* 0x0000001111117c20 */ /* 0x000fe20008410000 */
[----:B------:R-:W-:Y:S01]  /*c740*/  FADD.FTZ R15, R16, R15 ;  /* 0x0000000f100f7221 */ /* 0x000fe20000010000 */
        /* <DEDUP_REMOVED lines=18> */
[----:B------:R-:W-:Y:S01]  /*c870*/  FMUL.FTZ R17, R4, R18 ;  /* 0x0000001204117220 */ /* 0x000fe20000410000 */
[----:B------:R-:W-:Y:S01]  /*c880*/  FADD.FTZ R16, R16, -UR16 ;  /* 0x8000001010107e21 */ /* 0x000fe20008010000 */
[----:B------:R-:W-:Y:S01]  /*c890*/  FADD.FTZ R10, R10, R18 ;  /* 0x000000120a0a7221 */ /* 0x000fe20000010000 */
[----:B------:R-:W-:Y:S01]  /*c8a0*/  FFMA.FTZ R11, R18, R13, R11 ;  /* 0x0000000d120b7223 */ /* 0x000fe2000001000b */
[----:B------:R-:W-:Y:S02]  /*c8b0*/  HADD2.F32 R18, -RZ, R37.H0_H0 ;  /* 0x20000025ff127230 */ /* 0x000fe40000004100 */
[----:B------:R-:W-:Y:S01]  /*c8c0*/  FFMA.FTZ R14, R13, R17, R14 ;  /* 0x000000110d0e7223 */ /* 0x000fe2000001000e */
[----:B------:R-:W-:Y:S01]  /*c8d0*/  FMUL.FTZ R16, R16, UR17 ;  /* 0x0000001110107c20 */ /* 0x000fe20008410000 */
[----:B------:R-:W-:-:S02]  /*c8e0*/  HADD2.F32 R13, -RZ, R31.H0_H0 ;  /* 0x2000001fff0d7230 */ /* 0x000fc40000004100 */
[----:B------:R-:W-:Y:S01]  /*c8f0*/  FADD.FTZ R15, R15, R17 ;  /* 0x000000110f0f7221 */ /* 0x000fe20000010000 */
[----:B------:R-:W-:Y:S01]  /*c900*/  FMUL.FTZ R17, R5, R18 ;  /* 0x0000001205117220 */ /* 0x000fe20000410000 */
[----:B------:R-:W-:Y:S01]  /*c910*/  FADD.FTZ R0, R0, R18 ;  /* 0x0000001200007221 */ /* 0x000fe20000010000 */
[----:B------:R-:W-:Y:S01]  /*c920*/  FFMA.FTZ R12, R18, R16, R12 ;  /* 0x00000010120c7223 */ /* 0x000fe2000001000c */
[--C-:B------:R-:W-:Y:S02]  /*c930*/  HADD2.F32 R18, -RZ, R123.reuse.H1_H1 ;  /* 0x3000007bff127230 */ /* 0x100fe40000004100 */
[----:B------:R-:W-:Y:S01]  /*c940*/  FADD.FTZ R13, R13, -UR16 ;  /* 0x800000100d0d7e21 */ /* 0x000fe20008010000 */
[----:B------:R-:W-:Y:S02]  /*c950*/  HADD2.F32 R123, -RZ, R123.H0_H0 ;  /* 0x2000007bff7b7230 */ /* 0x000fe40000004100 */
[----:B------:R-:W-:Y:S01]  /*c960*/  FADD.FTZ R15, R17, R15 ;  /* 0x0000000f110f7221 */ /* 0x000fe20000010000 */
[----:B------:R-:W-:Y:S01]  /*c970*/  FFMA.FTZ R14, R16, R17, R14 ;  /* 0x00000011100e7223 */ /* 0x000fe2000001000e */
[----:B------:R-:W-:Y:S01]  /*c980*/  FMUL.FTZ R13, R13, UR17 ;  /* 0x000000110d0d7c20 */ /* 0x000fe20008410000 */
[----:B------:R-:W-:Y:S01]  /*c990*/  FADD.FTZ R18, R18, -UR16 ;  /* 0x8000001012127e21 */ /* 0x000fe20008010000 */
[----:B------:R-:W-:-:S02]  /*c9a0*/  HADD2.F32 R17, -RZ, R36.H0_H0 ;  /* 0x20000024ff117230 */ /* 0x000fc40000004100 */
[----:B------:R-:W-:Y:S01]  /*c9b0*/  FADD.FTZ R10, R10, R123 ;  /* 0x0000007b0a0a7221 */ /* 0x000fe20000010000 */
[----:B------:R-:W-:Y:S02]  /*c9c0*/  HADD2.F32 R16, -RZ, R122.H0_H0 ;  /* 0x2000007aff107230 */ /* 0x000fe40000004100 */
[----:B------:R-:W-:Y:S01]  /*c9d0*/  FFMA.FTZ R11, R123, R13, R11 ;  /* 0x0000000d7b0b7223 */ /* 0x000fe2000001000b */
        /* <DEDUP_REMOVED lines=8> */
[----:B------:R-:W-:-:S02]  /*ca60*/  HADD2.F32 R13, -RZ, R124.H0_H0 ;  /* 0x2000007cff0d7230 */ /* 0x000fc40000004100 */
[----:B------:R-:W-:Y:S01]  /*ca70*/  FMUL.FTZ R17, R17, UR17 ;  /* 0x0000001111117c20 */ /* 0x000fe20008410000 */
[----:B------:R-:W-:Y:S02]  /*ca80*/  HADD2.F32 R125, -RZ, R125.H1_H1 ;  /* 0x3000007dff7d7230 */ /* 0x000fe40000004100 */
[----:B------:R-:W-:Y:S01]  /*ca90*/  FADD.FTZ R15, R16, R15 ;  /* 0x0000000f100f7221 */ /* 0x000fe20000010000 */
[----:B------:R-:W-:Y:S01]  /*caa0*/  FFMA.FTZ R14, R18, R16, R14 ;  /* 0x00000010120e7223 */ /* 0x000fe2000001000e */
[----:B------:R-:W-:Y:S01]  /*cab0*/  FMUL.FTZ R16, R4, R13 ;  /* 0x0000000d04107220 */ /* 0x000fe20000410000 */
[----:B------:R-:W-:Y:S01]  /*cac0*/  FADD.FTZ R10, R10, R13 ;  /* 0x0000000d0a0a7221 */ /* 0x000fe20000010000 */
[----:B------:R-:W-:Y:S01]  /*cad0*/  FFMA.FTZ R11, R13, R17, R11 ;  /* 0x000000110d0b7223 */ /* 0x000fe2000001000b */
[--C-:B------:R-:W-:Y:S02]  /*cae0*/  HADD2.F32 R13, -RZ, R120.reuse.H1_H1 ;  /* 0x30000078ff0d7230 */ /* 0x100fe40000004100 */
[----:B------:R-:W-:Y:S01]  /*caf0*/  FADD.FTZ R125, R125, -UR16 ;  /* 0x800000107d7d7e21 */ /* 0x000fe20008010000 */
[----:B------:R-:W-:-:S02]  /*cb00*/  HADD2.F32 R120, -RZ, R120.H0_H0 ;  /* 0x20000078ff787230 */ /* 0x000fc40000004100 */
[----:B------:R-:W-:Y:S01]  /*cb10*/  FADD.FTZ R15, R15, R16 ;  /* 0x000000100f0f7221 */ /* 0x000fe20000010000 */
[----:B------:R-:W-:Y:S01]  /*cb20*/  FADD.FTZ R13, R13, -UR16 ;  /* 0x800000100d0d7e21 */ /* 0x000fe20008010000 */
[----:B------:R-:W-:Y:S01]  /*cb30*/  FMUL.FTZ R125, R125, UR17 ;  /* 0x000000117d7d7c20 */ /* 0x000fe20008410000 */
[----:B------:R-:W-:Y:S01]  /*cb40*/  FFMA.FTZ R14, R17, R16, R14 ;  /* 0x00000010110e7223 */ /* 0x000fe2000001000e */
[----:B------:R-:W-:Y:S02]  /*cb50*/  HADD2.F32 R16, -RZ, R119.H0_H0 ;  /* 0x20000077ff107230 */ /* 0x000fe40000004100 */
[----:B------:R-:W-:Y:S01]  /*cb60*/  FMUL.FTZ R13, R13, UR17 ;  /* 0x000000110d0d7c20 */ /* 0x000fe20008410000 */
[----:B------:R-:W-:Y:S01]  /*cb70*/  FADD.FTZ R0, R0, R120 ;  /* 0x0000007800007221 */ /* 0x000fe20000010000 */
[----:B------:R-:W-:Y:S01]  /*cb80*/  FFMA.FTZ R12, R120, R125, R12 ;  /* 0x0000007d780c7223 */ /* 0x000fe2000001000c */
[----:B------:R-:W-:Y:S01]  /*cb90*/  FMUL.FTZ R120, R5, R120 ;  /* 0x0000007805787220 */ /* 0x000fe20000410000 */
[----:B------:R-:W-:-:S02]  /*cba0*/  HADD2.F32 R124, -RZ, R124.H1_H1 ;  /* 0x3000007cff7c7230 */ /* 0x000fc40000004100 */
[----:B------:R-:W-:Y:S01]  /*cbb0*/  FADD.FTZ R10, R10, R16 ;  /* 0x000000100a0a7221 */ /* 0x000fe20000010000 */
[----:B------:R-:W-:Y:S01]  /*cbc0*/  FFMA.FTZ R11, R16, R13, R11 ;  /* 0x0000000d100b7223 */ /* 0x000fe2000001000b */
[----:B------:R-:W-:Y:S01]  /*cbd0*/  FMUL.FTZ R16, R4, R16 ;  /* 0x0000001004107220 */ /* 0x000fe20000410000 */
[----:B------:R-:W-:Y:S01]  /*cbe0*/  FADD.FTZ R15, R120, R15 ;  /* 0x0000000f780f7221 */ /* 0x000fe20000010000 */
[----:B------:R-:W-:Y:S01]  /*cbf0*/  FFMA.FTZ R14, R125, R120, R14 ;  /* 0x000000787d0e7223 */ /* 0x000fe2000001000e */
[----:B------:R-:W-:Y:S02]  /*cc00*/  HADD2.F32 R122, -RZ, R122.H1_H1 ;  /* 0x3000007aff7a7230 */ /* 0x000fe40000004100 */
[----:B------:R-:W-:Y:S01]  /*cc10*/  FADD.FTZ R124, R124, -UR16 ;  /* 0x800000107c7c7e21 */ /* 0x000fe20008010000 */
[----:B------:R-:W-:Y:S02]  /*cc20*/  HADD2.F32 R17, -RZ, R121.H0_H0 ;  /* 0x20000079ff117230 */ /* 0x000fe40000004100 */
[----:B------:R-:W-:Y:S01]  /*cc30*/  FADD.FTZ R15, R15, R16 ;  /* 0x000000100f0f7221 */ /* 0x000fe20000010000 */
[----:B------:R-:W-:Y:S01]  /*cc40*/  FFMA.FTZ R14, R13, R16, R14 ;  /* 0x000000100d0e7223 */ /* 0x000fe2000001000e */
[----:B------:R-:W-:-:S02]  /*cc50*/  HADD2.F32 R16, -RZ, R117.H1_H1 ;  /* 0x30000075ff107230 */ /* 0x000fc40000004100 */
[----:B------:R-:W-:Y:S01]  /*cc60*/  FADD.FTZ R122, R122, -UR16 ;  /* 0x800000107a7a7e21 */ /* 0x000fe20008010000 */
[----:B------:R-:W-:Y:S01]  /*cc70*/  FMUL.FTZ R124, R124, UR17 ;  /* 0x000000117c7c7c20 */ /* 0x000fe20008410000 */
[----:B------:R-:W-:Y:S01]  /*cc80*/  FMUL.FTZ R13, R5, R17 ;  /* 0x00000011050d7220 */ /* 0x000fe20000410000 */
[----:B------:R-:W-:Y:S02]  /*cc90*/  HADD2.F32 R117, -RZ, R117.H0_H0 ;  /* 0x20000075ff757230 */ /* 0x000fe40000004100 */
        /* <DEDUP_REMOVED lines=21> */
[----:B------:R-:W-:-:S02]  /*cdf0*/  HADD2.F32 R16, -RZ, R114.H1_H1 ;  /* 0x30000072ff107230 */ /* 0x000fc40000004100 */
[----:B------:R-:W-:Y:S01]  /*ce00*/  FADD.FTZ R119, R119, -UR16 ;  /* 0x8000001077777e21 */ /* 0x000fe20008010000 */
[----:B------:R-:W-:Y:S01]  /*ce10*/  FADD.FTZ R15, R13, R15 ;  /* 0x0000000f0d0f7221 */ /* 0x000fe20000010000 */
[----:B------:R-:W-:Y:S01]  /*ce20*/  FMUL.FTZ R121, R121, UR17 ;  /* 0x0000001179797c20 */ /* 0x000fe20008410000 */
[----:B------:R-:W-:Y:S01]  /*ce30*/  FMUL.FTZ R13, R4, R17 ;  /* 0x00000011040d7220 */ /* 0x000fe20000410000 */
[----:B------:R-:W-:Y:S02]  /*ce40*/  HADD2.F32 R114, -RZ, R114.H0_H0 ;  /* 0x20000072ff727230 */ /* 0x000fe40000004100 */
[----:B------:R-:W-:Y:S01]  /*ce50*/  FADD.FTZ R16, R16, -UR16 ;  /* 0x8000001010107e21 */ /* 0x000fe20008010000 */
[----:B------:R-:W-:Y:S01]  /*ce60*/  FMUL.FTZ R119, R119, UR17 ;  /* 0x0000001177777c20 */ /* 0x000fe20008410000 */
[----:B------:R-:W-:Y:S01]  /*ce70*/  FADD.FTZ R15, R15, R13 ;  /* 0x0000000d0f0f7221 */ /* 0x000fe20000010000 */
[----:B------:R-:W-:Y:S01]  /*ce80*/  FFMA.FTZ R14, R121, R13, R14 ;  /* 0x0000000d790e7223 */ /* 0x000fe2000001000e */
[----:B------:R-:W-:-:S02]  /*ce90*/  HADD2.F32 R13, -RZ, R113.H0_H0 ;  /* 0x20000071ff0d7230 */ /* 0x000fc40000004100 */
[----:B------:R-:W-:Y:S01]  /*cea0*/  FADD.FTZ R10, R10, R17 ;  /* 0x000000110a0a7221 */ /* 0x000fe20000010000 */
[----:B------:R-:W-:Y:S01]  /*ceb0*/  FFMA.FTZ R11, R17, R121, R11 ;  /* 0x00000079110b7223 */ /* 0x000fe2000001000b */
[----:B------:R-:W-:Y:S01]  /*cec0*/  FMUL.FTZ R16, R16, UR17 ;  /* 0x0000001110107c20 */ /* 0x000fe20008410000 */
[----:B------:R-:W-:Y:S01]  /*ced0*/  FADD.FTZ R0, R0, R114 ;  /* 0x0000007200007221 */ /* 0x000fe20000010000 */
[----:B------:R-:W-:Y:S01]  /*cee0*/  FFMA.FTZ R12, R114, R119, R12 ;  /* 0x00000077720c7223 */ /* 0x000fe2000001000c */
[----:B------:R-:W-:Y:S01]  /*cef0*/  FMUL.FTZ R114, R5, R114 ;  /* 0x0000007205727220 */ /* 0x000fe20000410000 */
[----:B------:R-:W-:Y:S02]  /*cf00*/  HADD2.F32 R118, -RZ, R118.H1_H1 ;  /* 0x30000076ff767230 */ /* 0x000fe40000004100 */
[----:B------:R-:W-:Y:S01]  /*cf10*/  FADD.FTZ R10, R10, R13 ;  /* 0x0000000d0a0a7221 */ /* 0x000fe20000010000 */
[----:B------:R-:W-:Y:S01]  /*cf20*/  FFMA.FTZ R11, R13, R16, R11 ;  /* 0x000000100d0b7223 */ /* 0x000fe2000001000b */
[----:B------:R-:W-:Y:S01]  /*cf30*/  FMUL.FTZ R13, R4, R13 ;  /* 0x0000000d040d7220 */ /* 0x000fe20000410000 */
[----:B------:R-:W-:Y:S01]  /*cf40*/  FFMA.FTZ R14, R119, R114, R14 ;  /* 0x00000072770e7223 */ /* 0x000fe2000001000e */
[----:B------:R-:W-:-:S02]  /*cf50*/  HADD2.F32 R116, -RZ, R116.H1_H1 ;  /* 0x30000074ff747230 */ /* 0x000fc40000004100 */
[----:B------:R-:W-:Y:S01]  /*cf60*/  FADD.FTZ R15, R114, R15 ;  /* 0x0000000f720f7221 */ /* 0x000fe20000010000 */
[----:B------:R-:W-:Y:S02]  /*cf70*/  HADD2.F32 R17, -RZ, R115.H0_H0 ;  /* 0x20000073ff117230 */ /* 0x000fe40000004100 */
[----:B------:R-:W-:Y:S01]  /*cf80*/  FADD.FTZ R118, R118, -UR16 ;  /* 0x8000001076767e21 */ /* 0x000fe20008010000 */
[----:B------:R-:W-:Y:S01]  /*cf90*/  FFMA.FTZ R14, R16, R13, R14 ;  /* 0x0000000d100e7223 */ /* 0x000fe2000001000e */
[--C-:B------:R-:W-:Y:S02]  /*cfa0*/  HADD2.F32 R16, -RZ, R111.reuse.H1_H1 ;  /* 0x3000006fff107230 */ /* 0x100fe40000004100 */
[----:B------:R-:W-:Y:S01]  /*cfb0*/  FADD.FTZ R116, R116, -UR16 ;  /* 0x8000001074747e21 */ /* 0x000fe20008010000 */
[----:B------:R-:W-:Y:S01]  /*cfc0*/  FADD.FTZ R15, R15, R13 ;  /* 0x0000000d0f0f7221 */ /* 0x000fe20000010000 */
[----:B------:R-:W-:Y:S01]  /*cfd0*/  FMUL.FTZ R118, R118, UR17 ;  /* 0x0000001176767c20 */ /* 0x000fe20008410000 */
[----:B------:R-:W-:Y:S01]  /*cfe0*/  FMUL.FTZ R13, R5, R17 ;  /* 0x00000011050d7220 */ /* 0x000fe20000410000 */
[----:B------:R-:W-:-:S02]  /*cff0*/  HADD2.F32 R111, -RZ, R111.H0_H0 ;  /* 0x2000006fff6f7230 */ /* 0x000fc40000004100 */
        /* <DEDUP_REMOVED lines=231> */
[----:B------:R-:W-:-:S02]  /*de70*/  HADD2.F32 R91, -RZ, R91.H1_H1 ;  /* 0x3000005bff5b7230 */ /* 0x000fc40000004100 */
[----:B------:R-:W-:Y:S02]  /*de80*/  HADD2.F32 R89, -RZ, R89.H1_H1 ;  /* 0x30000059ff597230 */ /* 0x000fe40000004100 */
[----:B------:R-:W-:Y:S01]  /*de90*/  FFMA.FTZ R14, R16, R13, R14 ;  /* 0x0000000d100e7223 */ /* 0x000fe2000001000e */
[--C-:B------:R-:W-:Y:S02]  /*dea0*/  HADD2.F32 R16, -RZ, R81.reuse.H1_H1 ;  /* 0x30000051ff107230 */ /* 0x100fe40000004100 */
[----:B------:R-:W-:Y:S01]  /*deb0*/  FADD.FTZ R15, R15, R87 ;  /* 0x000000570f0f7221 */ /* 0x000fe20000010000 */
[----:B------:R-:W-:Y:S01]  /*dec0*/  FADD.FTZ R91, R91, -UR16 ;  /* 0x800000105b5b7e21 */ /* 0x000fe20008010000 */
[----:B------:R-:W-:Y:S02]  /*ded0*/  HADD2.F32 R17, -RZ, R88.H0_H0 ;  /* 0x20000058ff117230 */ /* 0x000fe40000004100 */
[----:B------:R-:W-:Y:S01]  /*dee0*/  FADD.FTZ R89, R89, -UR16 ;  /* 0x8000001059597e21 */ /* 0x000fe20008010000 */
[----:B------:R-:W-:-:S02]  /*def0*/  HADD2.F32 R81, -RZ, R81.H0_H0 ;  /* 0x20000051ff517230 */ /* 0x000fc40000004100 */
[----:B------:R-:W-:Y:S01]  /*df00*/  FADD.FTZ R15, R13, R15 ;  /* 0x0000000f0d0f7221 */ /* 0x000fe20000010000 */
[----:B------:R-:W-:Y:S01]  /*df10*/  FMUL.FTZ R91, R91, UR17 ;  /* 0x000000115b5b7c20 */ /* 0x000fe20008410000 */
[----:B------:R-:W-:Y:S01]  /*df20*/  FADD.FTZ R16, R16, -UR16 ;  /* 0x8000001010107e21 */ /* 0x000fe20008010000 */
[----:B------:R-:W-:Y:S01]  /*df30*/  FMUL.FTZ R89, R89, UR17 ;  /* 0x0000001159597c20 */ /* 0x000fe20008410000 */
[----:B------:R-:W-:Y:S01]  /*df40*/  FMUL.FTZ R13, R4, R17 ;  /* 0x00000011040d7220 */ /* 0x000fe20000410000 */
[----:B------:R-:W-:Y:S02]  /*df50*/  HADD2.F32 R80, -RZ, R80.H1_H1 ;  /* 0x30000050ff507230 */ /* 0x000fe40000004100 */
[----:B------:R-:W-:Y:S01]  /*df60*/  FADD.FTZ R10, R10, R17 ;  /* 0x000000110a0a7221 */ /* 0x000fe20000010000 */
[----:B------:R-:W-:Y:S01]  /*df70*/  FFMA.FTZ R11, R17, R91, R11 ;  /* 0x0000005b110b7223 */ /* 0x000fe2000001000b */
[----:B------:R-:W-:Y:S01]  /*df80*/  FMUL.FTZ R16, R16, UR17 ;  /* 0x0000001110107c20 */ /* 0x000fe20008410000 */
[----:B------:R-:W-:Y:S01]  /*df90*/  FADD.FTZ R0, R0, R81 ;  /* 0x0000005100007221 */ /* 0x000fe20000010000 */
[----:B------:R-:W-:Y:S01]  /*dfa0*/  FFMA.FTZ R12, R81, R89, R12 ;  /* 0x00000059510c7223 */ /* 0x000fe2000001000c */
[----:B------:R-:W-:Y:S01]  /*dfb0*/  FFMA.FTZ R14, R91, R13, R14 ;  /* 0x0000000d5b0e7223 */ /* 0x000fe2000001000e */
[----:B------:R-:W-:-:S02]  /*dfc0*/  HADD2.F32 R88, -RZ, R88.H1_H1 ;  /* 0x30000058ff587230 */ /* 0x000fc40000004100 */
[----:B------:R-:W-:Y:S01]  /*dfd0*/  FMUL.FTZ R81, R5, R81 ;  /* 0x0000005105517220 */ /* 0x000fe20000410000 */
[----:B------:R-:W-:Y:S01]  /*dfe0*/  FADD.FTZ R15, R15, R13 ;  /* 0x0000000d0f0f7221 */ /* 0x000fe20000010000 */
[----:B------:R-:W-:Y:S01]  /*dff0*/  FADD.FTZ R10, R10, R80 ;  /* 0x000000500a0a7221 */ /* 0x000fe20000010000 */
[----:B------:R-:W-:Y:S01]  /*e000*/  FFMA.FTZ R11, R80, R16, R11 ;  /* 0x00000010500b7223 */ /* 0x000fe2000001000b */
[----:B------:R-:W-:Y:S01]  /*e010*/  FMUL.FTZ R80, R4, R80 ;  /* 0x0000005004507220 */ /* 0x000fe20000410000 */
[----:B------:R-:W-:Y:S01]  /*e020*/  FFMA.FTZ R14, R89, R81, R14 ;  /* 0x00000051590e7223 */ /* 0x000fe2000001000e */
[----:B------:R-:W-:Y:S02]  /*e030*/  HADD2.F32 R13, -RZ, R71.H0_H0 ;  /* 0x20000047ff0d7230 */ /* 0x000fe40000004100 */
[----:B------:R-:W-:Y:S01]  /*e040*/  FADD.FTZ R15, R81, R15 ;  /* 0x0000000f510f7221 */ /* 0x000fe20000010000 */
[----:B------:R-:W-:Y:S01]  /*e050*/  FADD.FTZ R88, R88, -UR16 ;  /* 0x8000001058587e21 */ /* 0x000fe20008010000 */
[----:B------:R-:W-:-:S02]  /*e060*/  HADD2.F32 R86, -RZ, R86.H1_H1 ;  /* 0x30000056ff567230 */ /* 0x000fc40000004100 */
[----:B------:R-:W-:Y:S01]  /*e070*/  FFMA.FTZ R14, R16, R80, R14 ;  /* 0x00000050100e7223 */ /* 0x000fe2000001000e */
[----:B------:R-:W-:Y:S01]  /*e080*/  FADD.FTZ R15, R15, R80 ;  /* 0x000000500f0f7221 */ /* 0x000fe20000010000 */
[----:B------:R-:W-:Y:S01]  /*e090*/  FMUL.FTZ R88, R88, UR17 ;  /* 0x0000001158587c20 */ /* 0x000fe20008410000 */
[----:B------:R-:W-:Y:S01]  /*e0a0*/  FMUL.FTZ R16, R5, R13 ;  /* 0x0000000d05107220 */ /* 0x000fe20000410000 */
[----:B------:R-:W-:-:S03]  /*e0b0*/  FADD.FTZ R86, R86, -UR16 ;  /* 0x8000001056567e21 */ /* 0x000fc60008010000 */
[----:B------:R-:W-:Y:S01]  /*e0c0*/  FADD.FTZ R15, R16, R15 ;  /* 0x0000000f100f7221 */ /* 0x000fe20000010000 */
[----:B------:R-:W-:Y:S01]  /*e0d0*/  FFMA.FTZ R14, R88, R16, R14 ;  /* 0x00000010580e7223 */ /* 0x000fe2000001000e */
[----:B---3--:R-:W-:Y:S02]  /*e0e0*/  HADD2.F32 R16, -RZ, R57.H0_H0 ;  /* 0x20000039ff107230 */ /* 0x008fe40000004100 */
[----:B------:R-:W-:Y:S01]  /*e0f0*/  FMUL.FTZ R86, R86, UR17 ;  /* 0x0000001156567c20 */ /* 0x000fe20008410000 */
[----:B------:R-:W3:Y:S02]  /*e100*/  LDL.S16 R57, [R1+0x26e] ;  /* 0x00026e0001397983 */ /* 0x000ee40000100600 */
[----:B------:R-:W-:Y:S01]  /*e110*/  FADD.FTZ R10, R10, R16 ;  /* 0x000000100a0a7221 */ /* 0x000fe20000010000 */
[----:B------:R-:W-:Y:S01]  /*e120*/  FFMA.FTZ R11, R16, R86, R11 ;  /* 0x00000056100b7223 */ /* 0x000fe2000001000b */
[----:B------:R-:W-:-:S04]  /*e130*/  FMUL.FTZ R16, R4, R16 ;  /* 0x0000001004107220 */ /* 0x000fc80000410000 */
[----:B------:R-:W-:Y:S01]  /*e140*/  FADD.FTZ R15, R15, R16 ;  /* 0x000000100f0f7221 */ /* 0x000fe20000010000 */
[----:B------:R-:W-:Y:S01]  /*e150*/  FFMA.FTZ R14, R86, R16, R14 ;  /* 0x00000010560e7223 */ /* 0x000fe2000001000e */
[----:B----4-:R-:W-:Y:S02]  /*e160*/  HADD2.F32 R16, -RZ, R48.H0_H0 ;  /* 0x20000030ff107230 */ /* 0x010fe40000004100 */
[----:B------:R-:W4:Y:S01]  /*e170*/  LDL.LU.S16 R48, [R1+0x26a] ;  /* 0x00026a0001307983 */ /* 0x000f220000300600 */
[----:B------:R-:W-:Y:S01]  /*e180*/  FADD.FTZ R0, R0, R13 ;  /* 0x0000000d00007221 */ /* 0x000fe20000010000 */
[----:B------:R-:W-:Y:S01]  /*e190*/  FFMA.FTZ R12, R13, R88, R12 ;  /* 0x000000580d0c7223 */ /* 0x000fe2000001000c */
[----:B--2---:R-:W-:Y:S02]  /*e1a0*/  HADD2.F32 R13, -RZ, R49.H0_H0 ;  /* 0x20000031ff0d7230 */ /* 0x004fe40000004100 */
[----:B------:R-:W-:Y:S02]  /*e1b0*/  HADD2.F32 R17, -RZ, R19.H0_H0 ;  /* 0x20000013ff117230 */ /* 0x000fe40000004100 */
[----:B------:R-:W-:-:S02]  /*e1c0*/  HADD2.F32 R18, -RZ, R75.H0_H0 ;  /* 0x2000004bff127230 */ /* 0x000fc40000004100 */
[----:B------:R-:W-:Y:S01]  /*e1d0*/  FADD.FTZ R13, R13, -UR16 ;  /* 0x800000100d0d7e21 */ /* 0x000fe20008010000 */
[----:B------:R-:W2:Y:S03]  /*e1e0*/  LDL.S16 R19, [R1+0x268] ;  /* 0x0002680001137983 */ /* 0x000ea60000100600 */
[----:B------:R-:W-:Y:S01]  /*e1f0*/  FMUL.FTZ R13, R13, UR17 ;  /* 0x000000110d0d7c20 */ /* 0x000fe20008410000 */
[----:B------:R-:W-:Y:S01]  /*e200*/  FADD.FTZ R0, R0, R17 ;  /* 0x0000001100007221 */ /* 0x000fe20000010000 */
[----:B------:R-:W-:Y:S01]  /*e210*/  FADD.FTZ R10, R10, R16 ;  /* 0x000000100a0a7221 */ /* 0x000fe20000010000 */
[----:B------:R-:W2:Y:S01]  /*e220*/  LDL.S16 R49, [R1+0x276] ;  /* 0x0002760001317983 */ /* 0x000ea20000100600 */
[----:B------:R-:W-:Y:S01]  /*e230*/  FFMA.FTZ R12, R17, R13, R12 ;  /* 0x0000000d110c7223 */ /* 0x000fe2000001000c */
[----:B------:R-:W-:Y:S01]  /*e240*/  FMUL.FTZ R17, R5, R17 ;  /* 0x0000001105117220 */ /* 0x000fe20000410000 */
[----:B------:R-:W-:-:S03]  /*e250*/  FADD.FTZ R18, R18, -UR16 ;  /* 0x8000001012127e21 */ /* 0x000fc60008010000 */
[----:B------:R-:W-:Y:S01]  /*e260*/  FFMA.FTZ R14, R13, R17, R14 ;  /* 0x000000110d0e7223 */ /* 0x000fe2000001000e */
[----:B------:R-:W-:Y:S02]  /*e270*/  HADD2.F32 R13, -RZ, R21.H0_H0 ;  /* 0x20000015ff0d7230 */ /* 0x000fe40000004100 */
[----:B------:R-:W-:Y:S01]  /*e280*/  FADD.FTZ R15, R17, R15 ;  /* 0x0000000f110f7221 */ /* 0x000fe20000010000 */
[----:B------:R-:W-:Y:S01]  /*e290*/  FMUL.FTZ R18, R18, UR17 ;  /* 0x0000001112127c20 */ /* 0x000fe20008410000 */
[----:B------:R-:W-:Y:S01]  /*e2a0*/  FMUL.FTZ R17, R4, R16 ;  /* 0x0000001004117220 */ /* 0x000fe20000410000 */
[----:B------:R-:W2:Y:S01]  /*e2b0*/  LDL.S16 R21, [R1+0x270] ;  /* 0x0002700001157983 */ /* 0x000ea20000100600 */
[----:B------:R-:W-:Y:S02]  /*e2c0*/  FADD.FTZ R13, R13, -UR16 ;  /* 0x800000100d0d7e21 */ /* 0x000fe40008010000 */
[----:B------:R-:W-:Y:S01]  /*e2d0*/  FADD.FTZ R15, R15, R17 ;  /* 0x000000110f0f7221 */ /* 0x000fe20000010000 */
[----:B------:R-:W-:Y:S01]  /*e2e0*/  FFMA.FTZ R14, R18, R17, R14 ;  /* 0x00000011120e7223 */ /* 0x000fe2000001000e */
[----:B------:R-:W-:-:S02]  /*e2f0*/  HADD2.F32 R17, -RZ, R76.H0_H0 ;  /* 0x2000004cff117230 */ /* 0x000fc40000004100 */
[----:B------:R-:W-:Y:S01]  /*e300*/  FMUL.FTZ R13, R13, UR17 ;  /* 0x000000110d0d7c20 */ /* 0x000fe20008410000 */
[----:B------:R-:W-:Y:S01]  /*e310*/  FFMA.FTZ R11, R16, R18, R11 ;  /* 0x00000012100b7223 */ /* 0x000fe2000001000b */
[----:B------:R-:W-:Y:S02]  /*e320*/  HADD2.F32 R16, -RZ, R20.H0_H0 ;  /* 0x20000014ff107230 */ /* 0x000fe40000004100 */
[----:B------:R-:W-:Y:S01]  /*e330*/  FADD.FTZ R0, R0, R17 ;  /* 0x0000001100007221 */ /* 0x000fe20000010000 */
[----:B------:R-:W-:Y:S01]  /*e340*/  FFMA.FTZ R12, R17, R13, R12 ;  /* 0x0000000d110c7223 */ /* 0x000fe2000001000c */
[----:B------:R-:W-:Y:S01]  /*e350*/  FMUL.FTZ R17, R5, R17 ;  /* 0x0000001105117220 */ /* 0x000fe20000410000 */
[----:B------:R-:W-:Y:S01]  /*e360*/  FADD.FTZ R16, R16, -UR16 ;  /* 0x8000001010107e21 */ /* 0x000fe20008010000 */
[----:B------:R-:W2:Y:S01]  /*e370*/  LDL.LU.S16 R20, [R1+0x272] ;  /* 0x0002720001147983 */ /* 0x000ea20000300600 */
[----:B------:R-:W-:Y:S02]  /*e380*/  HADD2.F32 R18, -RZ, R77.H0_H0 ;  /* 0x2000004dff127230 */ /* 0x000fe40000004100 */
[----:B------:R-:W-:Y:S01]  /*e390*/  FFMA.FTZ R14, R13, R17, R14 ;  /* 0x000000110d0e7223 */ /* 0x000fe2000001000e */
[----:B------:R-:W-:-:S02]  /*e3a0*/  FMUL.FTZ R16, R16, UR17 ;  /* 0x0000001110107c20 */ /* 0x000fc40008410000 */
[----:B------:R-:W-:Y:S02]  /*e3b0*/  FADD.FTZ R10, R10, R18 ;  /* 0x000000120a0a7221 */ /* 0x000fe40000010000 */
[----:B------:R-:W-:Y:S01]  /*e3c0*/  FFMA.FTZ R11, R18, R16, R11 ;  /* 0x00000010120b7223 */ /* 0x000fe2000001000b */
[----:B------:R-:W-:-:S04]  /*e3d0*/  FMUL.FTZ R18, R4, R18 ;  /* 0x0000001204127220 */ /* 0x000fc80000410000 */
[----:B------:R-:W-:Y:S01]  /*e3e0*/  FFMA.FTZ R14, R16, R18, R14 ;  /* 0x00000012100e7223 */ /* 0x000fe2000001000e */
[----:B---3--:R-:W-:Y:S02]  /*e3f0*/  HADD2.F32 R13, -RZ, R57.H0_H0 ;  /* 0x20000039ff0d7230 */ /* 0x008fe40000004100 */
[----:B------:R-:W3:Y:S01]  /*e400*/  LDL.LU.S16 R57, [R1+0x274] ;  /* 0x0002740001397983 */ /* 0x000ee20000300600 */
[----:B----4-:R-:W-:-:S03]  /*e410*/  HADD2.F32 R16, -RZ, R48.H0_H0 ;  /* 0x20000030ff107230 */ /* 0x010fc60000004100 */
[----:B------:R-:W4:Y:S01]  /*e420*/  LDL.S16 R48, [R1+0x278] ;  /* 0x0002780001307983 */ /* 0x000f220000100600 */
[----:B--2---:R-:W-:Y:S02]  /*e430*/  HADD2.F32 R19, -RZ, R19.H0_H0 ;  /* 0x20000013ff137230 */ /* 0x004fe40000004100 */
[----:B------:R-:W-:-:S03]  /*e440*/  FADD.FTZ R15, R17, R15 ;  /* 0x0000000f110f7221 */ /* 0x000fc60000010000 */
[----:B------:R-:W-:Y:S01]  /*e450*/  FADD.FTZ R19, R19, -UR16 ;  /* 0x8000001013137e21 */ /* 0x000fe20008010000 */
[----:B------:R-:W-:-:S03]  /*e460*/  FADD.FTZ R15, R15, R18 ;  /* 0x000000120f0f7221 */ /* 0x000fc60000010000 */
[----:B------:R-:W-:Y:S01]  /*e470*/  FMUL.FTZ R19, R19, UR17 ;  /* 0x0000001113137c20 */ /* 0x000fe20008410000 */
[----:B------:R-:W-:Y:S01]  /*e480*/  FMUL.FTZ R17, R5, R13 ;  /* 0x0000000d05117220 */ /* 0x000fe20000410000 */
[----:B------:R-:W-:Y:S01]  /*e490*/  FADD.FTZ R0, R0, R13 ;  /* 0x0000000d00007221 */ /* 0x000fe20000010000 */
[----:B------:R-:W-:Y:S01]  /*e4a0*/  FADD.FTZ R16, R16, -UR16 ;  /* 0x8000001010107e21 */ /* 0x000fe20008010000 */
[----:B------:R-:W-:Y:S01]  /*e4b0*/  FFMA.FTZ R12, R13, R19, R12 ;  /* 0x000000130d0c7223 */ /* 0x000fe2000001000c */
[----:B------:R-:W-:Y:S01]  /*e4c0*/  FADD.FTZ R15, R17, R15 ;  /* 0x0000000f110f7221 */ /* 0x000fe20000010000 */
[----:B------:R-:W-:Y:S01]  /*e4d0*/  FFMA.FTZ R14, R19, R17, R14 ;  /* 0x00000011130e7223 */ /* 0x000fe2000001000e */
[----:B------:R-:W-:Y:S02]  /*e4e0*/  HADD2.F32 R13, -RZ, R21.H0_H0 ;  /* 0x20000015ff0d7230 */ /* 0x000fe40000004100 */
[----:B------:R-:W2:Y:S01]  /*e4f0*/  LDL.LU.S16 R21, [R1+0x27a] ;  /* 0x00027a0001157983 */ /* 0x000ea20000300600 */
[----:B------:R-:W-:-:S02]  /*e500*/  HADD2.F32 R17, -RZ, R68.H0_H0 ;  /* 0x20000044ff117230 */ /* 0x000fc40000004100 */
[----:B------:R-:W-:Y:S01]  /*e510*/  FMUL.FTZ R16, R16, UR17 ;  /* 0x0000001110107c20 */ /* 0x000fe20008410000 */
[----:B------:R-:W2:Y:S02]  /*e520*/  LDL.S16 R68, [R1+0x282] ;  /* 0x0002820001447983 */ /* 0x000ea40000100600 */
[----:B------:R-:W-:Y:S01]  /*e530*/  FADD.FTZ R10, R10, R17 ;  /* 0x000000110a0a7221 */ /* 0x000fe20000010000 */
[----:B------:R-:W-:Y:S01]  /*e540*/  FFMA.FTZ R11, R17, R16, R11 ;  /* 0x00000010110b7223 */ /* 0x000fe2000001000b */
[----:B------:R-:W-:Y:S01]  /*e550*/  FMUL.FTZ R17, R4, R17 ;  /* 0x0000001104117220 */ /* 0x000fe20000410000 */
[----:B------:R-:W-:Y:S01]  /*e560*/  FADD.FTZ R13, R13, -UR16 ;  /* 0x800000100d0d7e21 */ /* 0x000fe20008010000 */
[----:B------:R-:W-:Y:S02]  /*e570*/  HADD2.F32 R18, -RZ, R49.H0_H0 ;  /* 0x20000031ff127230 */ /* 0x000fe40000004100 */
[----:B------:R-:W2:Y:S01]  /*e580*/  LDL.LU.S16 R49, [R1+0x280] ;  /* 0x0002800001317983 */ /* 0x000ea20000300600 */
[----:B------:R-:W-:-:S02]  /*e590*/  HADD2.F32 R19, -RZ, R20.H0_H0 ;  /* 0x20000014ff137230 */ /* 0x000fc40000004100 */
[----:B------:R-:W-:Y:S01]  /*e5a0*/  FFMA.FTZ R14, R16, R17, R14 ;  /* 0x00000011100e7223 */ /* 0x000fe2000001000e */
[----:B------:R-:W2:Y:S01]  /*e5b0*/  LDL.S16 R20, [R1+0x284] ;  /* 0x0002840001147983 */ /* 0x000ea20000100600 */
[----:B------:R-:W-:Y:S01]  /*e5c0*/  FMUL.FTZ R13, R13, UR17 ;  /* 0x000000110d0d7c20 */ /* 0x000fe20008410000 */
[----:B------:R-:W-:-:S03]  /*e5d0*/  FADD.FTZ R0, R0, R18 ;  /* 0x0000001200007221 */ /* 0x000fc60000010000 */
[----:B------:R-:W-:Y:S01]  /*e5e0*/  FFMA.FTZ R12, R18, R13, R12 ;  /* 0x0000000d120c7223 */ /* 0x000fe2000001000c */
[----:B------:R-:W-:-:S04]  /*e5f0*/  FMUL.FTZ R18, R5, R18 ;  /* 0x0000001205127220 */ /* 0x000fc80000410000 */
[----:B------:R-:W-:Y:S01]  /*e600*/  FFMA.FTZ R14, R13, R18, R14 ;  /* 0x000000120d0e7223 */ /* 0x000fe2000001000e */
[----:B---3--:R-:W-:Y:S02]  /*e610*/  HADD2.F32 R16, -RZ, R57.H0_H0 ;  /* 0x20000039ff107230 */ /* 0x008fe40000004100 */
[----:B------:R-:W3:Y:S01]  /*e620*/  LDL.S16 R57, [R1+0x28e] ;  /* 0x00028e0001397983 */ /* 0x000ee20000100600 */
[----:B----4-:R-:W-:-:S03]  /*e630*/  HADD2.F32 R13, -RZ, R48.H0_H0 ;  /* 0x20000030ff0d7230 */ /* 0x010fc60000004100 */
[----:B------:R-:W4:Y:S01]  /*e640*/  LDL.LU.S16 R48, [R1+0x286] ;  /* 0x0002860001307983 */ /* 0x000f220000300600 */
        /* <DEDUP_REMOVED lines=11> */
[----:B--2---:R-:W-:-:S02]  /*e700*/  HADD2.F32 R16, -RZ, R21.H0_H0 ;  /* 0x20000015ff107230 */ /* 0x004fc40000004100 */
[----:B------:R-:W2:Y:S01]  /*e710*/  LDL.S16 R21, [R1+0x290] ;  /* 0x0002900001157983 */ /* 0x000ea20000100600 */
[----:B------:R-:W-:-:S03]  /*e720*/  HADD2.F32 R17, -RZ, R68.H0_H0 ;  /* 0x20000044ff117230 */ /* 0x000fc60000004100 */
[----:B------:R-:W2:Y:S02]  /*e730*/  LDL.LU.S16 R68, [R1+0x28c] ;  /* 0x00028c0001447983 */ /* 0x000ea40000300600 */
[----:B------:R-:W-:Y:S01]  /*e740*/  FADD.FTZ R0, R0, R17 ;  /* 0x0000001100007221 */ /* 0x000fe20000010000 */
[----:B------:R-:W-:Y:S01]  /*e750*/  FFMA.FTZ R12, R17, R13, R12 ;  /* 0x0000000d110c7223 */ /* 0x000fe2000001000c */
[----:B------:R-:W-:Y:S01]  /*e760*/  FMUL.FTZ R17, R5, R17 ;  /* 0x0000001105117220 */ /* 0x000fe20000410000 */
[----:B------:R-:W-:Y:S01]  /*e770*/  FADD.FTZ R16, R16, -UR16 ;  /* 0x8000001010107e21 */ /* 0x000fe20008010000 */
[----:B------:R-:W-:Y:S02]  /*e780*/  HADD2.F32 R18, -RZ, R49.H0_H0 ;  /* 0x20000031ff127230 */ /* 0x000fe40000004100 */
[----:B------:R-:W2:Y:S01]  /*e790*/  LDL.S16 R49, [R1+0x29a] ;  /* 0x00029a0001317983 */ /* 0x000ea20000100600 */
[----:B------:R-:W-:Y:S02]  /*e7a0*/  HADD2.F32 R19, -RZ, R20.H0_H0 ;  /* 0x20000014ff137230 */ /* 0x000fe40000004100 */
[----:B------:R-:W-:Y:S01]  /*e7b0*/  FFMA.FTZ R14, R13, R17, R14 ;  /* 0x000000110d0e7223 */ /* 0x000fe2000001000e */
[----:B------:R-:W2:Y:S01]  /*e7c0*/  LDL.LU.S16 R20, [R1+0x292] ;  /* 0x0002920001147983 */ /* 0x000ea20000300600 */
[----:B------:R-:W-:Y:S01]  /*e7d0*/  FMUL.FTZ R16, R16, UR17 ;  /* 0x0000001110107c20 */ /* 0x000fe20008410000 */
[----:B------:R-:W-:-:S03]  /*e7e0*/  FADD.FTZ R10, R10, R18 ;  /* 0x000000120a0a7221 */ /* 0x000fc60000010000 */
[----:B------:R-:W-:Y:S01]  /*e7f0*/  FFMA.FTZ R11, R18, R16, R11 ;  /* 0x00000010120b7223 */ /* 0x000fe2000001000b */
[----:B------:R-:W-:-:S04]  /*e800*/  FMUL.FTZ R18, R4, R18 ;  /* 0x0000001204127220 */ /* 0x000fc80000410000 */
[----:B------:R-:W-:Y:S01]  /*e810*/  FFMA.FTZ R14, R16, R18, R14 ;  /* 0x00000012100e7223 */ /* 0x000fe2000001000e */
[----:B---3--:R-:W-:Y:S02]  /*e820*/  HADD2.F32 R13, -RZ, R57.H0_H0 ;  /* 0x20000039ff0d7230 */ /* 0x008fe40000004100 */
[----:B------:R-:W3:Y:S01]  /*e830*/  LDL.LU.S16 R57, [R1+0x298] ;  /* 0x0002980001397983 */ /* 0x000ee20000300600 */
[----:B----4-:R-:W-:-:S03]  /*e840*/  HADD2.F32 R16, -RZ, R48.H0_H0 ;  /* 0x20000030ff107230 */ /* 0x010fc60000004100 */
[----:B------:R-:W4:Y:S01]  /*e850*/  LDL.S16 R48, [R1+0x29c] ;  /* 0x00029c0001307983 */ /* 0x000f220000100600 */
        /* <DEDUP_REMOVED lines=12> */
[----:B------:R-:W2:Y:S01]  /*e920*/  LDL.LU.S16 R21, [R1+0x29e] ;  /* 0x00029e0001157983 */ /* 0x000ea20000300600 */
[----:B------:R-:W-:-:S03]  /*e930*/  HADD2.F32 R17, -RZ, R68.H0_H0 ;  /* 0x20000044ff117230 */ /* 0x000fc60000004100 */
[----:B------:R-:W2:Y:S02]  /*e940*/  LDL.S16 R68, [R1+0x2a2] ;  /* 0x0002a20001447983 */ /* 0x000ea40000100600 */
[----:B------:R-:W-:Y:S01]  /*e950*/  FADD.FTZ R10, R10, R17 ;  /* 0x000000110a0a7221 */ /* 0x000fe20000010000 */
[----:B------:R-:W-:Y:S01]  /*e960*/  FFMA.FTZ R11, R17, R16, R11 ;  /* 0x00000010110b7223 */ /* 0x000fe2000001000b */
[----:B------:R-:W-:Y:S01]  /*e970*/  FMUL.FTZ R17, R4, R17 ;  /* 0x0000001104117220 */ /* 0x000fe20000410000 */
[----:B------:R-:W-:Y:S01]  /*e980*/  FADD.FTZ R13, R13, -UR16 ;  /* 0x800000100d0d7e21 */ /* 0x000fe20008010000 */
[----:B------:R-:W-:Y:S02]  /*e990*/  HADD2.F32 R18, -RZ, R49.H0_H0 ;  /* 0x20000031ff127230 */ /* 0x000fe40000004100 */
[----:B------:R-:W2:Y:S01]  /*e9a0*/  LDL.LU.S16 R49, [R1+0x2a0] ;  /* 0x0002a00001317983 */ /* 0x000ea20000300600 */
[----:B------:R-:W-:Y:S01]  /*e9b0*/  FFMA.FTZ R14, R16, R17, R14 ;  /* 0x00000011100e7223 */ /* 0x000fe2000001000e */
[----:B------:R-:W-:-:S02]  /*e9c0*/  HADD2.F32 R19, -RZ, R20.H0_H0 ;  /* 0x20000014ff137230 */ /* 0x000fc40000004100 */
        /* <DEDUP_REMOVED lines=23> */
[----:B------:R-:W-:Y:S02]  /*eb40*/  HADD2.F32 R13, -RZ, R68.H0_H0 ;  /* 0x20000044ff0d7230 */ /* 0x000fe40000004100 */
[----:B------:R-:W-:Y:S01]  /*eb50*/  FADD.FTZ R18, R16, -UR16 ;  /* 0x8000001010127e21 */ /* 0x000fe20008010000 */
[----:B------:R-:W2:Y:S02]  /*eb60*/  LDL.S16 R68, [R1+0x2b2] ;  /* 0x0002b20001447983 */ /* 0x000ea40000100600 */
[----:B------:R-:W-:Y:S01]  /*eb70*/  FADD.FTZ R0, R0, R13 ;  /* 0x0000000d00007221 */ /* 0x000fe20000010000 */
[----:B------:R-:W-:Y:S01]  /*eb80*/  FFMA.FTZ R12, R13, R17, R12 ;  /* 0x000000110d0c7223 */ /* 0x000fe2000001000c */
[----:B------:R-:W-:Y:S02]  /*eb90*/  HADD2.F32 R16, -RZ, R49.H0_H0 ;  /* 0x20000031ff107230 */ /* 0x000fe40000004100 */
[----:B------:R-:W2:Y:S01]  /*eba0*/  LDL.LU.S16 R49, [R1+0x2ae] ;  /* 0x0002ae0001317983 */ /* 0x000ea20000300600 */
[----:B------:R-:W-:-:S02]  /*ebb0*/  HADD2.F32 R19, -RZ, R20.H0_H0 ;  /* 0x20000014ff137230 */ /* 0x000fc40000004100 */
[----:B------:R-:W-:Y:S01]  /*ebc0*/  FMUL.FTZ R20, R5, R13 ;  /* 0x0000000d05147220 */ /* 0x000fe20000410000 */
[----:B------:R-:W-:Y:S01]  /*ebd0*/  FMUL.FTZ R18, R18, UR17 ;  /* 0x0000001112127c20 */ /* 0x000fe20008410000 */
[----:B------:R-:W-:Y:S02]  /*ebe0*/  FADD.FTZ R10, R10, R16 ;  /* 0x000000100a0a7221 */ /* 0x000fe40000010000 */
[----:B------:R-:W-:Y:S01]  /*ebf0*/  FADD.FTZ R15, R20, R15 ;  /* 0x0000000f140f7221 */ /* 0x000fe20000010000 */
[----:B------:R-:W-:Y:S01]  /*ec00*/  FFMA.FTZ R11, R16, R18, R11 ;  /* 0x00000012100b7223 */ /* 0x000fe2000001000b */
[----:B------:R-:W-:Y:S01]  /*ec10*/  FMUL.FTZ R16, R4, R16 ;  /* 0x0000001004107220 */ /* 0x000fe20000410000 */
[----:B------:R-:W-:-:S03]  /*ec20*/  FFMA.FTZ R17, R17, R20, R14 ;  /* 0x0000001411117223 */ /* 0x000fc6000001000e */
[----:B------:R-:W-:Y:S01]  /*ec30*/  FADD.FTZ R15, R15, R16 ;  /* 0x000000100f0f7221 */ /* 0x000fe20000010000 */
[----:B------:R-:W-:Y:S01]  /*ec40*/  FFMA.FTZ R16, R18, R16, R17 ;  /* 0x0000001012107223 */ /* 0x000fe20000010011 */
[----:B---3--:R-:W-:Y:S02]  /*ec50*/  HADD2.F32 R13, -RZ, R57.H0_H0 ;  /* 0x20000039ff0d7230 */ /* 0x008fe40000004100 */
[----:B------:R-:W3:Y:S01]  /*ec60*/  LDL.LU.S16 R57, [R1+0x2b0] ;  /* 0x0002b00001397983 */ /* 0x000ee20000300600 */
[----:B----4-:R-:W-:-:S03]  /*ec70*/  HADD2.F32 R17, -RZ, R48.H0_H0 ;  /* 0x20000030ff117230 */ /* 0x010fc60000004100 */
[----:B------:R-:W4:Y:S01]  /*ec80*/  LDL.S16 R48, [R1+0x2b4] ;  /* 0x0002b40001307983 */ /* 0x000f220000100600 */
[----:B------:R-:W-:Y:S01]  /*ec90*/  FADD.FTZ R19, R19, -UR16 ;  /* 0x8000001013137e21 */ /* 0x000fe20008010000 */
[----:B------:R-:W-:-:S03]  /*eca0*/  FMUL.FTZ R14, R5, R13 ;  /* 0x0000000d050e7220 */ /* 0x000fc60000410000 */
[----:B------:R-:W-:Y:S01]  /*ecb0*/  FMUL.FTZ R19, R19, UR17 ;  /* 0x0000001113137c20 */ /* 0x000fe20008410000 */
[----:B------:R-:W-:Y:S01]  /*ecc0*/  FADD.FTZ R0, R0, R13 ;  /* 0x0000000d00007221 */ /* 0x000fe20000010000 */
[----:B------:R-:W-:Y:S02]  /*ecd0*/  FADD.FTZ R17, R17, -UR16 ;  /* 0x8000001011117e21 */ /* 0x000fe40008010000 */
[----:B------:R-:W-:Y:S01]  /*ece0*/  FFMA.FTZ R12, R13, R19, R12 ;  /* 0x000000130d0c7223 */ /* 0x000fe2000001000c */
[----:B------:R-:W-:Y:S01]  /*ecf0*/  FADD.FTZ R13, R14, R15 ;  /* 0x0000000f0e0d7221 */ /* 0x000fe20000010000 */
[----:B------:R-:W-:Y:S01]  /*ed00*/  FFMA.FTZ R14, R19, R14, R16 ;  /* 0x0000000e130e7223 */ /* 0x000fe20000010010 */
[----:B------:R-:W-:Y:S02]  /*ed10*/  HADD2.F32 R16, -RZ, R69.H0_H0 ;  /* 0x20000045ff107230 */ /* 0x000fe40000004100 */
[----:B------:R-:W-:Y:S01]  /*ed20*/  FMUL.FTZ R17, R17, UR17 ;  /* 0x0000001111117c20 */ /* 0x000fe20008410000 */
[----:B------:R-:W4:Y:S01]  /*ed30*/  LDL.LU.S16 R69, [R1+0x2c0] ;  /* 0x0002c00001457983 */ /* 0x000f220000300600 */
[----:B--2---:R-:W-:-:S03]  /*ed40*/  HADD2.F32 R18, -RZ, R21.H0_H0 ;  /* 0x20000015ff127230 */ /* 0x004fc60000004100 */
[----:B------:R-:W2:Y:S01]  /*ed50*/  LDL.LU.S16 R21, [R1+0x2b6] ;  /* 0x0002b60001157983 */ /* 0x000ea20000300600 */
[----:B------:R-:W-:Y:S01]  /*ed60*/  FADD.FTZ R10, R10, R16 ;  /* 0x000000100a0a7221 */ /* 0x000fe20000010000 */
[----:B------:R-:W-:Y:S01]  /*ed70*/  FFMA.FTZ R11, R16, R17, R11 ;  /* 0x00000011100b7223 */ /* 0x000fe2000001000b */
[----:B------:R-:W-:-:S04]  /*ed80*/  FMUL.FTZ R16, R4, R16 ;  /* 0x0000001004107220 */ /* 0x000fc80000410000 */
[----:B------:R-:W-:Y:S01]  /*ed90*/  FFMA.FTZ R17, R17, R16, R14 ;  /* 0x0000001011117223 */ /* 0x000fe2000001000e */
[----:B------:R-:W-:Y:S02]  /*eda0*/  HADD2.F32 R19, -RZ, R49.H0_H0 ;  /* 0x20000031ff137230 */ /* 0x000fe40000004100 */
[----:B------:R-:W2:Y:S01]  /*edb0*/  LDL.S16 R49, [R1+0x2c2] ;  /* 0x0002c20001317983 */ /* 0x000ea20000100600 */
[----:B------:R-:W-:-:S03]  /*edc0*/  HADD2.F32 R15, -RZ, R68.H0_H0 ;  /* 0x20000044ff0f7230 */ /* 0x000fc60000004100 */
[----:B------:R-:W2:Y:S01]  /*edd0*/  LDL.LU.S16 R68, [R1+0x2c4] ;  /* 0x0002c40001447983 */ /* 0x000ea20000300600 */
[----:B------:R-:W-:Y:S01]  /*ede0*/  FADD.FTZ R20, R13, R16 ;  /* 0x000000100d147221 */ /* 0x000fe20000010000 */
[----:B---3--:R-:W-:Y:S02]  /*edf0*/  HADD2.F32 R14, -RZ, R57.H0_H0 ;  /* 0x20000039ff0e7230 */ /* 0x008fe40000004100 */
[----:B------:R-:W3:Y:S01]  /*ee00*/  LDL.LU.S16 R57, [R1+0x2be] ;  /* 0x0002be0001397983 */ /* 0x000ee20000300600 */
[----:B----4-:R-:W-:-:S03]  /*ee10*/  HADD2.F32 R13, -RZ, R48.H0_H0 ;  /* 0x20000030ff0d7230 */ /* 0x010fc60000004100 */
[----:B------:R-:W4:Y:S01]  /*ee20*/  LDL.S16 R48, [R1+0x2ca] ;  /* 0x0002ca0001307983 */ /* 0x000f220000100600 */
[----:B------:R-:W-:Y:S01]  /*ee30*/  FADD.FTZ R18, R18, -UR16 ;  /* 0x8000001012127e21 */ /* 0x000fe20008010000 */
[----:B------:R-:W-:-:S03]  /*ee40*/  FADD.FTZ R19, R19, -UR16 ;  /* 0x8000001013137e21 */ /* 0x000fc60008010000 */
[----:B------:R-:W-:Y:S01]  /*ee50*/  FMUL.FTZ R18, R18, UR17 ;  /* 0x0000001112127c20 */ /* 0x000fe20008410000 */
[----:B------:R-:W-:Y:S01]  /*ee60*/  FADD.FTZ R0, R0, R15 ;  /* 0x0000000f00007221 */ /* 0x000fe20000010000 */
[----:B------:R-:W-:Y:S02]  /*ee70*/  FMUL.FTZ R16, R19, UR17 ;  /* 0x0000001113107c20 */ /* 0x000fe40008410000 */
[----:B------:R-:W-:Y:S01]  /*ee80*/  FFMA.FTZ R12, R15, R18, R12 ;  /* 0x000000120f0c7223 */ /* 0x000fe2000001000c */
[----:B------:R-:W-:Y:S01]  /*ee90*/  FMUL.FTZ R15, R5, R15 ;  /* 0x0000000f050f7220 */ /* 0x000fe20000410000 */
[----:B------:R-:W-:Y:S01]  /*eea0*/  FMUL.FTZ R19, R4, R14 ;  /* 0x0000000e04137220 */ /* 0x000fe20000410000 */
[----:B------:R-:W-:Y:S02]  /*eeb0*/  FADD.FTZ R10, R10, R14 ;  /* 0x0000000e0a0a7221 */ /* 0x000fe40000010000 */
[----:B------:R-:W-:Y:S01]  /*eec0*/  FADD.FTZ R20, R15, R20 ;  /* 0x000000140f147221 */ /* 0x000fe20000010000 */
[----:B------:R-:W-:Y:S01]  /*eed0*/  FFMA.FTZ R17, R18, R15, R17 ;  /* 0x0000000f12117223 */ /* 0x000fe20000010011 */
[----:B------:R-:W-:Y:S01]  /*eee0*/  FFMA.FTZ R15, R14, R16, R11 ;  /* 0x000000100e0f7223 */ /* 0x000fe2000001000b */
[----:B------:R-:W-:Y:S01]  /*eef0*/  FADD.FTZ R13, R13, -UR16 ;  /* 0x800000100d0d7e21 */ /* 0x000fe20008010000 */
[----:B------:R-:W-:-:S02]  /*ef00*/  HADD2.F32 R11, -RZ, R84.H0_H0 ;  /* 0x20000054ff0b7230 */ /* 0x000fc40000004100 */
[----:B------:R-:W-:Y:S01]  /*ef10*/  FFMA.FTZ R18, R16, R19, R17 ;  /* 0x0000001310127223 */ /* 0x000fe20000010011 */
[----:B--2---:R-:W-:Y:S02]  /*ef20*/  HADD2.F32 R14, -RZ, R21.H0_H0 ;  /* 0x20000015ff0e7230 */ /* 0x004fe40000004100 */
[----:B------:R-:W-:Y:S01]  /*ef30*/  FMUL.FTZ R13, R13, UR17 ;  /* 0x000000110d0d7c20 */ /* 0x000fe20008410000 */
[----:B------:R-:W-:Y:S02]  /*ef40*/  HADD2.F32 R17, -RZ, R55.H0_H0 ;  /* 0x20000037ff117230 */ /* 0x000fe40000004100 */
[----:B------:R-:W-:Y:S01]  /*ef50*/  FADD.FTZ R21, R20, R19 ;  /* 0x0000001314157221 */ /* 0x000fe20000010000 */
[----:B------:R-:W-:Y:S01]  /*ef60*/  FADD.FTZ R14, R14, -UR16 ;  /* 0x800000100e0e7e21 */ /* 0x000fe20008010000 */
[----:B------:R-:W-:Y:S02]  /*ef70*/  HADD2.F32 R20, -RZ, R40.H0_H0 ;  /* 0x20000028ff147230 */ /* 0x000fe40000004100 */
[----:B------:R-:W-:Y:S01]  /*ef80*/  FMUL.FTZ R16, R5, R11 ;  /* 0x0000000b05107220 */ /* 0x000fe20000410000 */
[----:B------:R-:W-:Y:S01]  /*ef90*/  FFMA.FTZ R12, R11, R13, R12 ;  /* 0x0000000d0b0c7223 */ /* 0x000fe2000001000c */
[----:B------:R-:W-:Y:S01]  /*efa0*/  FMUL.FTZ R19, R14, UR17 ;  /* 0x000000110e137c20 */ /* 0x000fe20008410000 */
[----:B------:R-:W-:Y:S01]  /*efb0*/  FADD.FTZ R14, R0, R11 ;  /* 0x0000000b000e7221 */ /* 0x000fe20000010000 */
[----:B------:R-:W-:Y:S01]  /*efc0*/  FADD.FTZ R17, R17, -UR16 ;  /* 0x8000001011117e21 */ /* 0x000fe20008010000 */
[----:B------:R-:W2:Y:S01]  /*efd0*/  LDL.LU.S16 R40, [R1+0x2d0] ;  /* 0x0002d00001287983 */ /* 0x000ea20000300600 */
[----:B------:R-:W-:-:S02]  /*efe0*/  HADD2.F32 R11, -RZ, R49.H0_H0 ;  /* 0x20000031ff0b7230 */ /* 0x000fc40000004100 */
[----:B------:R-:W-:Y:S01]  /*eff0*/  FADD.FTZ R0, R10, R20 ;  /* 0x000000140a007221 */ /* 0x000fe20000010000 */
[----:B------:R-:W-:Y:S01]  /*f000*/  FFMA.FTZ R18, R13, R16, R18 ;  /* 0x000000100d127223 */ /* 0x000fe20000010012 */
[----:B------:R-:W2:Y:S01]  /*f010*/  LDL.LU.S16 R49, [R1+0x2c8] ;  /* 0x0002c80001317983 */ /* 0x000ea20000300600 */
        /* <DEDUP_REMOVED lines=9> */
[----:B------:R-:W-:Y:S01]  /*f0b0*/  HADD2.F32 R11, -RZ, R68.H0_H0 ;  /* 0x20000044ff0b7230 */ /* 0x000fe20000004100 */
[----:B------:R-:W2:Y:S01]  /*f0c0*/  LDL.S16 R55, [R1+0x2d4] ;  /* 0x0002d40001377983 */ /* 0x000ea20000100600 */
[----:B------:R-:W-:Y:S01]  /*f0d0*/  FADD.FTZ R21, R16, R21 ;  /* 0x0000001510157221 */ /* 0x000fe20000010000 */
[----:B------:R-:W-:-:S02]  /*f0e0*/  FFMA.FTZ R18, R17, R16, R18 ;  /* 0x0000001011127223 */ /* 0x000fc40000010012 */
[----:B------:R-:W-:Y:S01]  /*f0f0*/  FADD.FTZ R16, R11, -UR16 ;  /* 0x800000100b107e21 */ /* 0x000fe20008010000 */
[----:B------:R-:W2:Y:S01]  /*f100*/  LDL.LU.S16 R68, [R1+0x2ce] ;  /* 0x0002ce0001447983 */ /* 0x000ea20000300600 */
[----:B---3--:R-:W-:-:S03]  /*f110*/  HADD2.F32 R13, -RZ, R57.H0_H0 ;  /* 0x20000039ff0d7230 */ /* 0x008fc60000004100 */
[----:B------:R-:W3:Y:S01]  /*f120*/  LDL.S16 R57, [R1+0x2cc] ;  /* 0x0002cc0001397983 */ /* 0x000ee20000100600 */
[----:B----4-:R-:W-:-:S03]  /*f130*/  HADD2.F32 R11, -RZ, R48.H0_H0 ;  /* 0x20000030ff0b7230 */ /* 0x010fc60000004100 */
[----:B------:R-:W4:Y:S01]  /*f140*/  LDL.S16 R48, [R1+0x2d2] ;  /* 0x0002d20001307983 */ /* 0x000f220000100600 */
[----:B------:R-:W-:Y:S01]  /*f150*/  FADD.FTZ R15, R13, -UR16 ;  /* 0x800000100d0f7e21 */ /* 0x000fe20008010000 */
[----:B------:R-:W-:Y:S02]  /*f160*/  HADD2.F32 R13, -RZ, R69.H0_H0 ;  /* 0x20000045ff0d7230 */ /* 0x000fe40000004100 */
[----:B------:R-:W-:Y:S01]  /*f170*/  FMUL.FTZ R16, R16, UR17 ;  /* 0x0000001110107c20 */ /* 0x000fe20008410000 */
[----:B------:R-:W-:Y:S02]  /*f180*/  HADD2.F32 R17, -RZ, R22.H0_H0 ;  /* 0x20000016ff117230 */ /* 0x000fe40000004100 */
[----:B------:R-:W-:Y:S01]  /*f190*/  FMUL.FTZ R15, R15, UR17 ;  /* 0x000000110f0f7c20 */ /* 0x000fe20008410000 */
[----:B------:R-:W-:Y:S01]  /*f1a0*/  FADD.FTZ R14, R14, R11 ;  /* 0x0000000b0e0e7221 */ /* 0x000fe20000010000 */
[----:B------:R-:W-:Y:S01]  /*f1b0*/  FMUL.FTZ R20, R4, R13 ;  /* 0x0000000d04147220 */ /* 0x000fe20000410000 */
[----:B------:R-:W-:Y:S01]  /*f1c0*/  FFMA.FTZ R12, R11, R16, R12 ;  /* 0x000000100b0c7223 */ /* 0x000fe2000001000c */
[----:B------:R-:W-:Y:S01]  /*f1d0*/  FFMA.FTZ R10, R13, R15, R10 ;  /* 0x0000000f0d0a7223 */ /* 0x000fe2000001000a */
[----:B------:R-:W-:Y:S01]  /*f1e0*/  FMUL.FTZ R11, R5, R11 ;  /* 0x0000000b050b7220 */ /* 0x000fe20000410000 */
[----:B------:R-:W-:Y:S01]  /*f1f0*/  FADD.FTZ R22, R21, R20 ;  /* 0x0000001415167221 */ /* 0x000fe20000010000 */
[----:B------:R-:W-:Y:S01]  /*f200*/  FFMA.FTZ R15, R15, R20, R18 ;  /* 0x000000140f0f7223 */ /* 0x000fe20000010012 */
[----:B------:R-:W4:Y:S01]  /*f210*/  LDL.S16 R69, [R1+0x2da] ;  /* 0x0002da0001457983 */ /* 0x000f220000100600 */
[----:B------:R-:W-:Y:S01]  /*f220*/  FADD.FTZ R0, R0, R13 ;  /* 0x0000000d00007221 */ /* 0x000fe20000010000 */
[----:B------:R-:W-:Y:S01]  /*f230*/  FADD.FTZ R22, R11, R22 ;  /* 0x000000160b167221 */ /* 0x000fe20000010000 */
[----:B------:R-:W-:Y:S01]  /*f240*/  FFMA.FTZ R15, R16, R11, R15 ;  /* 0x0000000b100f7223 */ /* 0x000fe2000001000f */
[----:B------:R-:W-:-:S04]  /*f250*/  FADD.FTZ R17, R17, -UR16 ;  /* 0x8000001011117e21 */ /* 0x000fc80008010000 */
[----:B------:R-:W-:Y:S01]  /*f260*/  FMUL.FTZ R16, R17, UR17 ;  /* 0x0000001111107c20 */ /* 0x000fe20008410000 */
[----:B--2---:R-:W-:Y:S02]  /*f270*/  HADD2.F32 R13, -RZ, R49.H0_H0 ;  /* 0x20000031ff0d7230 */ /* 0x004fe40000004100 */
[----:B------:R-:W2:Y:S03]  /*f280*/  LDL.LU.S16 R49, [R1+0x2d6] ;  /* 0x0002d60001317983 */ /* 0x000ea60000300600 */
[----:B------:R-:W-:Y:S01]  /*f290*/  FADD.FTZ R17, R0, R13 ;  /* 0x0000000d00117221 */ /* 0x000fe20000010000 */
[----:B---3--:R-:W-:Y:S02]  /*f2a0*/  HADD2.F32 R11, -RZ, R57.H0_H0 ;  /* 0x20000039ff0b7230 */ /* 0x008fe40000004100 */
[----:B------:R-:W3:Y:S03]  /*f2b0*/  LDL.LU.S16 R57, [R1+0x2dc] ;  /* 0x0002dc0001397983 */ /* 0x000ee60000300600 */
[----:B------:R-:W-:Y:S01]  /*f2c0*/  FADD.FTZ R0, R11, -UR16 ;  /* 0x800000100b007e21 */ /* 0x000fe20008010000 */
[----:B----4-:R-:W-:-:S02]  /*f2d0*/  HADD2.F32 R11, -RZ, R48.H0_H0 ;  /* 0x20000030ff0b7230 */ /* 0x010fc40000004100 */
[----:B------:R-:W4:Y:S01]  /*f2e0*/  LDL.LU.S16 R48, [R1+0x2e2] ;  /* 0x0002e20001307983 */ /* 0x000f220000300600 */
[----:B------:R-:W-:Y:S01]  /*f2f0*/  FMUL.FTZ R19, R4, R13 ;  /* 0x0000000d04137220 */ /* 0x000fe20000410000 */
[----:B------:R-:W-:Y:S01]  /*f300*/  FFMA.FTZ R10, R13, R16, R10 ;  /* 0x000000100d0a7223 */ /* 0x000fe2000001000a */
[----:B------:R-:W-:Y:S02]  /*f310*/  HADD2.F32 R13, -RZ, R68.H0_H0 ;  /* 0x20000044ff0d7230 */ /* 0x000fe40000004100 */
[----:B------:R-:W4:Y:S01]  /*f320*/  LDL.LU.S16 R68, [R1+0x2d8] ;  /* 0x0002d80001447983 */ /* 0x000f220000300600 */
[----:B------:R-:W-:Y:S01]  /*f330*/  FFMA.FTZ R15, R16, R19, R15 ;  /* 0x00000013100f7223 */ /* 0x000fe2000001000f */
[----:B------:R-:W-:Y:S01]  /*f340*/  FMUL.FTZ R0, R0, UR17 ;  /* 0x0000001100007c20 */ /* 0x000fe20008410000 */
[----:B------:R-:W-:Y:S01]  /*f350*/  FADD.FTZ R16, R13, -UR16 ;  /* 0x800000100d107e21 */ /* 0x000fe20008010000 */
[----:B------:R-:W-:Y:S01]  /*f360*/  FADD.FTZ R22, R22, R19 ;  /* 0x0000001316167221 */ /* 0x000fe20000010000 */
[----:B------:R-:W-:-:S02]  /*f370*/  HADD2.F32 R19, -RZ, R40.H0_H0 ;  /* 0x20000028ff137230 */ /* 0x000fc40000004100 */
[----:B------:R-:W-:Y:S01]  /*f380*/  FADD.FTZ R14, R14, R11 ;  /* 0x0000000b0e0e7221 */ /* 0x000fe20000010000 */
[----:B------:R-:W-:Y:S02]  /*f390*/  HADD2.F32 R13, -RZ, R55.H0_H0 ;  /* 0x20000037ff0d7230 */ /* 0x000fe40000004100 */
[----:B------:R-:W-:Y:S01]  /*f3a0*/  FMUL.FTZ R16, R16, UR17 ;  /* 0x0000001110107c20 */ /* 0x000fe20008410000 */
[----:B------:R-:W-:Y:S01]  /*f3b0*/  FFMA.FTZ R12, R11, R0, R12 ;  /* 0x000000000b0c7223 */ /* 0x000fe2000001000c */
[----:B------:R-:W-:Y:S01]  /*f3c0*/  FMUL.FTZ R11, R5, R11 ;  /* 0x0000000b050b7220 */ /* 0x000fe20000410000 */
[----:B------:R-:W-:Y:S01]  /*f3d0*/  FADD.FTZ R17, R17, R19 ;  /* 0x0000001311117221 */ /* 0x000fe20000010000 */
[----:B------:R-:W-:Y:S01]  /*f3e0*/  FFMA.FTZ R10, R19, R16, R10 ;  /* 0x00000010130a7223 */ /* 0x000fe2000001000a */
[----:B------:R-:W-:Y:S01]  /*f3f0*/  FADD.FTZ R13, R13, -UR16 ;  /* 0x800000100d0d7e21 */ /* 0x000fe20008010000 */
[----:B------:R-:W-:Y:S01]  /*f400*/  FMUL.FTZ R19, R4, R19 ;  /* 0x0000001304137220 */ /* 0x000fe20000410000 */
[----:B------:R-:W-:Y:S01]  /*f410*/  FFMA.FTZ R15, R0, R11, R15 ;  /* 0x0000000b000f7223 */ /* 0x000fe2000001000f */
[----:B------:R-:W-:Y:S01]  /*f420*/  FADD.FTZ R22, R11, R22 ;  /* 0x000000160b167221 */ /* 0x000fe20000010000 */
[----:B------:R-:W-:-:S02]  /*f430*/  HADD2.F32 R11, -RZ, R69.H0_H0 ;  /* 0x20000045ff0b7230 */ /* 0x000fc40000004100 */
[----:B------:R-:W-:Y:S01]  /*f440*/  FMUL.FTZ R13, R13, UR17 ;  /* 0x000000110d0d7c20 */ /* 0x000fe20008410000 */
[----:B------:R-:W-:Y:S01]  /*f450*/  FFMA.FTZ R16, R16, R19, R15 ;  /* 0x0000001310107223 */ /* 0x000fe2000001000f */
[----:B------:R-:W-:Y:S01]  /*f460*/  FADD.FTZ R21, R22, R19 ;  /* 0x0000001316157221 */ /* 0x000fe20000010000 */
[----:B------:R-:W4:Y:S01]  /*f470*/  LDL.LU.S16 R55, [R1+0x2ee] ;  /* 0x0002ee0001377983 */ /* 0x000f220000300600 */
[----:B------:R-:W-:Y:S01]  /*f480*/  FMUL.FTZ R0, R5, R11 ;  /* 0x0000000b05007220 */ /* 0x000fe20000410000 */
[----:B------:R-:W-:Y:S01]  /*f490*/  FADD.FTZ R14, R14, R11 ;  /* 0x0000000b0e0e7221 */ /* 0x000fe20000010000 */
[----:B------:R-:W-:Y:S01]  /*f4a0*/  FFMA.FTZ R12, R11, R13, R12 ;  /* 0x0000000d0b0c7223 */ /* 0x000fe2000001000c */
[----:B------:R-:W4:Y:S04]  /*f4b0*/  LDL.S16 R69, [R1+0x2f4] ;  /* 0x0002f40001457983 */ /* 0x000f280000100600 */
[----:B------:R-:W4:Y:S01]  /*f4c0*/  LDL.S16 R40, [R1+0x33c] ;  /* 0x00033c0001287983 */ /* 0x000f220000100600 */
[----:B--2---:R-:W-:-:S03]  /*f4d0*/  HADD2.F32 R15, -RZ, R49.H0_H0 ;  /* 0x20000031ff0f7230 */ /* 0x004fc60000004100 */
[----:B------:R-:W2:Y:S01]  /*f4e0*/  LDL.LU.S16 R49, [R1+0x2e6] ;  /* 0x0002e60001317983 */ /* 0x000ea20000300600 */
[----:B------:R-:W-:Y:S01]  /*f4f0*/  FADD.FTZ R21, R0, R21 ;  /* 0x0000001500157221 */ /* 0x000fe20000010000 */
[----:B------:R-:W-:Y:S01]  /*f500*/  FFMA.FTZ R16, R13, R0, R16 ;  /* 0x000000000d107223 */ /* 0x000fe20000010010 */
[----:B---3--:R-:W-:Y:S02]  /*f510*/  HADD2.F32 R11, -RZ, R57.H0_H0 ;  /* 0x20000039ff0b7230 */ /* 0x008fe40000004100 */
[----:B------:R-:W3:Y:S03]  /*f520*/  LDL.LU.S16 R57, [R1+0x2ea] ;  /* 0x0002ea0001397983 */ /* 0x000ee60000300600 */
[----:B------:R-:W-:Y:S01]  /*f530*/  FADD.FTZ R0, R11, -UR16 ;  /* 0x800000100b007e21 */ /* 0x000fe20008010000 */
[----:B----4-:R-:W-:Y:S02]  /*f540*/  HADD2.F32 R11, -RZ, R48.H0_H0 ;  /* 0x20000030ff0b7230 */ /* 0x010fe40000004100 */
[----:B------:R-:W4:Y:S01]  /*f550*/  LDL.S16 R48, [R1+0x2f2] ;  /* 0x0002f20001307983 */ /* 0x000f220000100600 */
[----:B------:R-:W-:Y:S01]  /*f560*/  FADD.FTZ R15, R15, -UR16 ;  /* 0x800000100f0f7e21 */ /* 0x000fe20008010000 */
[----:B------:R-:W-:-:S02]  /*f570*/  HADD2.F32 R13, -RZ, R68.H0_H0 ;  /* 0x20000044ff0d7230 */ /* 0x000fc40000004100 */
[----:B------:R-:W-:Y:S01]  /*f580*/  FMUL.FTZ R0, R0, UR17 ;  /* 0x0000001100007c20 */ /* 0x000fe20008410000 */
[----:B------:R-:W-:Y:S01]  /*f590*/  FMUL.FTZ R15, R15, UR17 ;  /* 0x000000110f0f7c20 */ /* 0x000fe20008410000 */
[----:B------:R-:W-:Y:S02]  /*f5a0*/  HADD2.F32 R19, -RZ, R85.H0_H0 ;  /* 0x20000055ff137230 */ /* 0x000fe40000004100 */
[----:B------:R-:W-:Y:S01]  /*f5b0*/  FADD.FTZ R14, R14, R11 ;  /* 0x0000000b0e0e7221 */ /* 0x000fe20000010000 */
[----:B------:R-:W-:Y:S01]  /*f5c0*/  FMUL.FTZ R18, R4, R13 ;  /* 0x0000000d04127220 */ /* 0x000fe20000410000 */
[----:B------:R-:W-:Y:S01]  /*f5d0*/  FFMA.FTZ R10, R13, R15, R10 ;  /* 0x0000000f0d0a7223 */ /* 0x000fe2000001000a */
[----:B------:R-:W-:Y:S01]  /*f5e0*/  FFMA.FTZ R12, R11, R0, R12 ;  /* 0x000000000b0c7223 */ /* 0x000fe2000001000c */
[----:B------:R-:W-:Y:S01]  /*f5f0*/  FMUL.FTZ R11, R5, R11 ;  /* 0x0000000b050b7220 */ /* 0x000fe20000410000 */
[----:B------:R-:W-:Y:S01]  /*f600*/  FFMA.FTZ R15, R15, R18, R16 ;  /* 0x000000120f0f7223 */ /* 0x000fe20000010010 */
[----:B------:R-:W-:Y:S01]  /*f610*/  FADD.FTZ R19, R19, -UR16 ;  /* 0x8000001013137e21 */ /* 0x000fe20008010000 */
[----:B------:R-:W-:Y:S01]  /*f620*/  FADD.FTZ R17, R17, R13 ;  /* 0x0000000d11117221 */ /* 0x000fe20000010000 */
[----:B------:R-:W-:Y:S01]  /*f630*/  FADD.FTZ R20, R21, R18 ;  /* 0x0000001215147221 */ /* 0x000fe20000010000 */
[----:B------:R-:W-:-:S02]  /*f640*/  HADD2.F32 R13, -RZ, R82.H0_H0 ;  /* 0x20000052ff0d7230 */ /* 0x000fc40000004100 */
[----:B------:R-:W-:Y:S01]  /*f650*/  FFMA.FTZ R15, R0, R11, R15 ;  /* 0x0000000b000f7223 */ /* 0x000fe2000001000f */
[----:B------:R-:W-:Y:S01]  /*f660*/  FMUL.FTZ R16, R19, UR17 ;  /* 0x0000001113107c20 */ /* 0x000fe20008410000 */
[----:B------:R-:W-:Y:S02]  /*f670*/  HADD2.F32 R0, -RZ, R83.H0_H0 ;  /* 0x20000053ff007230 */ /* 0x000fe40000004100 */
[----:B------:R-:W-:Y:S01]  /*f680*/  FADD.FTZ R20, R11, R20 ;  /* 0x000000140b147221 */ /* 0x000fe20000010000 */
[----:B------:R-:W-:Y:S01]  /*f690*/  FMUL.FTZ R11, R4, R13 ;  /* 0x0000000d040b7220 */ /* 0x000fe20000410000 */
[----:B------:R-:W-:Y:S01]  /*f6a0*/  FADD.FTZ R17, R17, R13 ;  /* 0x0000000d11117221 */ /* 0x000fe20000010000 */
[----:B------:R-:W-:Y:S01]  /*f6b0*/  FFMA.FTZ R10, R13, R16, R10 ;  /* 0x000000100d0a7223 */ /* 0x000fe2000001000a */
[----:B------:R-:W-:Y:S01]  /*f6c0*/  FADD.FTZ R0, R0, -UR16 ;  /* 0x8000001000007e21 */ /* 0x000fe20008010000 */
[----:B------:R-:W-:Y:S01]  /*f6d0*/  FADD.FTZ R20, R20, R11 ;  /* 0x0000000b14147221 */ /* 0x000fe20000010000 */
[----:B------:R-:W-:Y:S01]  /*f6e0*/  FFMA.FTZ R15, R16, R11, R15 ;  /* 0x0000000b100f7223 */ /* 0x000fe2000001000f */
[----:B------:R-:W4:Y:S01]  /*f6f0*/  LDL.LU.S16 R68, [R1+0x2f0] ;  /* 0x0002f00001447983 */ /* 0x000f220000300600 */
[----:B------:R-:W-:Y:S01]  /*f700*/  FMUL.FTZ R0, R0, UR17 ;  /* 0x0000001100007c20 */ /* 0x000fe20008410000 */
[----:B--2---:R-:W-:-:S02]  /*f710*/  HADD2.F32 R13, -RZ, R49.H0_H0 ;  /* 0x20000031ff0d7230 */ /* 0x004fc40000004100 */
[----:B------:R-:W2:Y:S01]  /*f720*/  LDL.S16 R49, [R1+0x2fc] ;  /* 0x0002fc0001317983 */ /* 0x000ea20000100600 */
[----:B---3--:R-:W-:-:S03]  /*f730*/  HADD2.F32 R11, -RZ, R57.H0_H0 ;  /* 0x20000039ff0b7230 */ /* 0x008fc60000004100 */
[----:B------:R-:W3:Y:S02]  /*f740*/  LDL.S16 R57, [R1+0x260] ;  /* 0x0002600001397983 */ /* 0x000ee40000100600 */
[----:B------:R-:W-:Y:S01]  /*f750*/  FADD.FTZ R14, R14, R11 ;  /* 0x0000000b0e0e7221 */ /* 0x000fe20000010000 */
[----:B------:R-:W-:Y:S01]  /*f760*/  FFMA.FTZ R12, R11, R0, R12 ;  /* 0x000000000b0c7223 */ /* 0x000fe2000001000c */
[----:B------:R-:W-:-:S04]  /*f770*/  FMUL.FTZ R11, R5, R11 ;  /* 0x0000000b050b7220 */ /* 0x000fc80000410000 */
[----:B------:R-:W-:Y:S01]  /*f780*/  FADD.FTZ R20, R11, R20 ;  /* 0x000000140b147221 */ /* 0x000fe20000010000 */
[----:B------:R-:W-:Y:S01]  /*f790*/  FFMA.FTZ R15, R0, R11, R15 ;  /* 0x0000000b000f7223 */ /* 0x000fe2000001000f */
[----:B----4-:R-:W-:Y:S02]  /*f7a0*/  HADD2.F32 R11, -RZ, R48.H0_H0 ;  /* 0x20000030ff0b7230 */ /* 0x010fe40000004100 */
[----:B------:R-:W4:Y:S01]  /*f7b0*/  LDL.S16 R48, [R1+0x266] ;  /* 0x0002660001307983 */ /* 0x000f220000100600 */
[----:B------:R-:W-:Y:S01]  /*f7c0*/  FADD.FTZ R16, R13, -UR16 ;  /* 0x800000100d107e21 */ /* 0x000fe20008010000 */
[----:B------:R-:W-:Y:S02]  /*f7d0*/  HADD2.F32 R13, -RZ, R79.H0_H0 ;  /* 0x2000004fff0d7230 */ /* 0x000fe40000004100 */
[----:B------:R-:W-:Y:S02]  /*f7e0*/  HADD2.F32 R19, -RZ, R78.H0_H0 ;  /* 0x2000004eff137230 */ /* 0x000fe40000004100 */
[----:B------:R-:W-:Y:S01]  /*f7f0*/  FMUL.FTZ R16, R16, UR17 ;  /* 0x0000001110107c20 */ /* 0x000fe20008410000 */
[----:B------:R-:W-:-:S02]  /*f800*/  FADD.FTZ R13, R13, -UR16 ;  /* 0x800000100d0d7e21 */ /* 0x000fc40008010000 */
[----:B------:R-:W-:Y:S01]  /*f810*/  FADD.FTZ R17, R17, R19 ;  /* 0x0000001311117221 */ /* 0x000fe20000010000 */
[----:B------:R-:W-:Y:S01]  /*f820*/  FFMA.FTZ R10, R19, R16, R10 ;  /* 0x00000010130a7223 */ /* 0x000fe2000001000a */
[----:B------:R-:W-:Y:S01]  /*f830*/  FMUL.FTZ R19, R4, R19 ;  /* 0x0000001304137220 */ /* 0x000fe20000410000 */
[----:B------:R-:W-:Y:S01]  /*f840*/  FMUL.FTZ R13, R13, UR17 ;  /* 0x000000110d0d7c20 */ /* 0x000fe20008410000 */
[----:B------:R-:W-:Y:S01]  /*f850*/  FMUL.FTZ R0, R5, R11 ;  /* 0x0000000b05007220 */ /* 0x000fe20000410000 */
[----:B------:R-:W-:Y:S01]  /*f860*/  FADD.FTZ R14, R14, R11 ;  /* 0x0000000b0e0e7221 */ /* 0x000fe20000010000 */
[----:B------:R-:W-:Y:S01]  /*f870*/  FFMA.FTZ R16, R16, R19, R15 ;  /* 0x0000001310107223 */ /* 0x000fe2000001000f */
[----:B------:R-:W-:Y:S01]  /*f880*/  FFMA.FTZ R12, R11, R13, R12 ;  /* 0x0000000d0b0c7223 */ /* 0x000fe2000001000c */
[----:B------:R-:W-:Y:S01]  /*f890*/  FADD.FTZ R21, R20, R19 ;  /* 0x0000001314157221 */ /* 0x000fe20000010000 */
[----:B------:R-:W-:Y:S02]  /*f8a0*/  HADD2.F32 R15, -RZ, R55.H0_H0 ;  /* 0x20000037ff0f7230 */ /* 0x000fe40000004100 */
[----:B------:R-:W-:Y:S01]  /*f8b0*/  HADD2.F32 R11, -RZ, R69.H0_H0 ;  /* 0x20000045ff0b7230 */ /* 0x000fe20000004100 */
[----:B------:R-:W4:Y:S01]  /*f8c0*/  LDL.LU.S16 R55, [R1+0x264] ;  /* 0x0002640001377983 */ /* 0x000f220000300600 */
[----:B------:R-:W-:-:S03]  /*f8d0*/  FADD.FTZ R21, R0, R21 ;  /* 0x0000001500157221 */ /* 0x000fc60000010000 */
[----:B------:R-:W4:Y:S01]  /*f8e0*/  LDL.LU.S16 R69, [R1+0x262] ;  /* 0x0002620001457983 */ /* 0x000f220000300600 */
[----:B------:R-:W-:Y:S01]  /*f8f0*/  FFMA.FTZ R16, R13, R0, R16 ;  /* 0x000000000d107223 */ /* 0x000fe20000010010 */
[----:B------:R-:W-:Y:S01]  /*f900*/  FADD.FTZ R0, R11, -UR16 ;  /* 0x800000100b007e21 */ /* 0x000fe20008010000 */
[----:B------:R-:W-:Y:S02]  /*f910*/  HADD2.F32 R13, -RZ, R68.H0_H0 ;  /* 0x20000044ff0d7230 */ /* 0x000fe40000004100 */
[----:B------:R-:W-:Y:S01]  /*f920*/  FADD.FTZ R15, R15, -UR16 ;  /* 0x800000100f0f7e21 */ /* 0x000fe20008010000 */
[----:B------:R-:W4:Y:S01]  /*f930*/  LDL.S16 R68, [R1+0x306] ;  /* 0x0003060001447983 */ /* 0x000f220000100600 */
[----:B--2---:R-:W-:-:S03]  /*f940*/  HADD2.F32 R11, -RZ, R49.H0_H0 ;  /* 0x20000031ff0b7230 */ /* 0x004fc60000004100 */
[----:B------:R-:W2:Y:S01]  /*f950*/  LDL.S16 R49, [R1+0x2fa] ;  /* 0x0002fa0001317983 */ /* 0x000ea20000100600 */
[----:B------:R-:W-:Y:S01]  /*f960*/  FMUL.FTZ R15, R15, UR17 ;  /* 0x000000110f0f7c20 */ /* 0x000fe20008410000 */
[----:B------:R-:W-:Y:S01]  /*f970*/  FADD.FTZ R17, R17, R13 ;  /* 0x0000000d11117221 */ /* 0x000fe20000010000 */
[----:B------:R-:W-:Y:S02]  /*f980*/  FMUL.FTZ R18, R4, R13 ;  /* 0x0000000d04127220 */ /* 0x000fe40000410000 */
[----:B------:R-:W-:Y:S01]  /*f990*/  FFMA.FTZ R10, R13, R15, R10 ;  /* 0x0000000f0d0a7223 */ /* 0x000fe2000001000a */
[----:B---3--:R-:W-:Y:S02]  /*f9a0*/  HADD2.F32 R19, -RZ, R57.H0_H0 ;  /* 0x20000039ff137230 */ /* 0x008fe40000004100 */
[----:B------:R-:W3:Y:S01]  /*f9b0*/  LDL.LU.S16 R57, [R1+0x2f8] ;  /* 0x0002f80001397983 */ /* 0x000ee20000300600 */
[----:B----4-:R-:W-:-:S03]  /*f9c0*/  HADD2.F32 R13, -RZ, R48.H0_H0 ;  /* 0x20000030ff0d7230 */ /* 0x010fc60000004100 */
[----:B------:R-:W4:Y:S01]  /*f9d0*/  LDL.S16 R48, [R1+0x30c] ;  /* 0x00030c0001307983 */ /* 0x000f220000100600 */
[----:B------:R-:W-:Y:S01]  /*f9e0*/  FMUL.FTZ R0, R0, UR17 ;  /* 0x0000001100007c20 */ /* 0x000fe20008410000 */
[----:B------:R-:W-:Y:S01]  /*f9f0*/  FADD.FTZ R19, R19, -UR16 ;  /* 0x8000001013137e21 */ /* 0x000fe20008010000 */
[----:B------:R-:W-:Y:S01]  /*fa00*/  FADD.FTZ R14, R14, R11 ;  /* 0x0000000b0e0e7221 */ /* 0x000fe20000010000 */
[----:B------:R-:W-:Y:S01]  /*fa10*/  FADD.FTZ R20, R21, R18 ;  /* 0x0000001215147221 */ /* 0x000fe20000010000 */
[----:B------:R-:W-:Y:S01]  /*fa20*/  FFMA.FTZ R12, R11, R0, R12 ;  /* 0x000000000b0c7223 */ /* 0x000fe2000001000c */
[----:B------:R-:W-:Y:S01]  /*fa30*/  FMUL.FTZ R11, R5, R11 ;  /* 0x0000000b050b7220 */ /* 0x000fe20000410000 */
[----:B------:R-:W-:Y:S01]  /*fa40*/  FFMA.FTZ R15, R15, R18, R16 ;  /* 0x000000120f0f7223 */ /* 0x000fe20000010010 */
[----:B------:R-:W-:Y:S01]  /*fa50*/  FMUL.FTZ R16, R19, UR17 ;  /* 0x0000001113107c20 */ /* 0x000fe20008410000 */
[----:B------:R-:W-:Y:S01]  /*fa60*/  FADD.FTZ R17, R17, R13 ;  /* 0x0000000d11117221 */ /* 0x000fe20000010000 */
[----:B------:R-:W-:Y:S01]  /*fa70*/  FADD.FTZ R20, R11, R20 ;  /* 0x000000140b147221 */ /* 0x000fe20000010000 */
[----:B------:R-:W-:Y:S01]  /*fa80*/  FFMA.FTZ R15, R0, R11, R15 ;  /* 0x0000000b000f7223 */ /* 0x000fe2000001000f */
[----:B------:R-:W-:Y:S01]  /*fa90*/  FMUL.FTZ R11, R4, R13 ;  /* 0x0000000d040b7220 */ /* 0x000fe20000410000 */
[----:B------:R-:W-:Y:S01]  /*faa0*/  FFMA.FTZ R10, R13, R16, R10 ;  /* 0x000000100d0a7223 */ /* 0x000fe2000001000a */
[----:B------:R-:W-:-:S02]  /*fab0*/  HADD2.F32 R0, -RZ, R55.H0_H0 ;  /* 0x20000037ff007230 */ /* 0x000fc40000004100 */
[----:B------:R-:W4:Y:S01]  /*fac0*/  LDL.LU.S16 R55, [R1+0x2f6] ;  /* 0x0002f60001377983 */ /* 0x000f220000300600 */
[----:B------:R-:W-:-:S03]  /*fad0*/  HADD2.F32 R13, -RZ, R69.H0_H0 ;  /* 0x20000045ff0d7230 */ /* 0x000fc60000004100 */
[----:B------:R-:W4:Y:S01]  /*fae0*/  LDL.S16 R69, [R1+0x302] ;  /* 0x0003020001457983 */ /* 0x000f220000100600 */
[----:B------:R-:W-:Y:S01]  /*faf0*/  FADD.FTZ R0, R0, -UR16 ;  /* 0x8000001000007e21 */ /* 0x000fe20008010000 */
[----:B------:R-:W-:Y:S01]  /*fb00*/  FADD.FTZ R20, R20, R11 ;  /* 0x0000000b14147221 */ /* 0x000fe20000010000 */
[----:B------:R-:W-:Y:S01]  /*fb10*/  FFMA.FTZ R15, R16, R11, R15 ;  /* 0x0000000b100f7223 */ /* 0x000fe2000001000f */
[----:B------:R-:W-:Y:S02]  /*fb20*/  HADD2.F32 R11, -RZ, R68.H0_H0 ;  /* 0x20000044ff0b7230 */ /* 0x000fe40000004100 */
[----:B------:R-:W-:Y:S01]  /*fb30*/  FMUL.FTZ R0, R0, UR17 ;  /* 0x0000001100007c20 */ /* 0x000fe20008410000 */
[----:B------:R-:W4:Y:S01]  /*fb40*/  LDL.LU.S16 R68, [R1+0x304] ;  /* 0x0003040001447983 */ /* 0x000f220000300600 */
[----:B--2---:R-:W-:-:S03]  /*fb50*/  HADD2.F32 R19, -RZ, R49.H0_H0 ;  /* 0x20000031ff137230 */ /* 0x004fc60000004100 */
[----:B------:R-:W2:Y:S01]  /*fb60*/  LDL.LU.S16 R49, [R1+0x30e] ;  /* 0x00030e0001317983 */ /* 0x000ea20000300600 */
[----:B------:R-:W-:Y:S01]  /*fb70*/  FADD.FTZ R16, R13, -UR16 ;  /* 0x800000100d107e21 */ /* 0x000fe20008010000 */
[----:B------:R-:W-:Y:S01]  /*fb80*/  FADD.FTZ R14, R14, R11 ;  /* 0x0000000b0e0e7221 */ /* 0x000fe20000010000 */
[----:B------:R-:W-:Y:S01]  /*fb90*/  FFMA.FTZ R12, R11, R0, R12 ;  /* 0x000000000b0c7223 */ /* 0x000fe2000001000c */
[----:B------:R-:W-:-:S04]  /*fba0*/  FMUL.FTZ R11, R5, R11 ;  /* 0x0000000b050b7220 */ /* 0x000fc80000410000 */
[----:B------:R-:W-:Y:S01]  /*fbb0*/  FADD.FTZ R20, R11, R20 ;  /* 0x000000140b147221 */ /* 0x000fe20000010000 */
[----:B------:R-:W-:Y:S01]  /*fbc0*/  FFMA.FTZ R15, R0, R11, R15 ;  /* 0x0000000b000f7223 */ /* 0x000fe2000001000f */
[----:B---3--:R-:W-:Y:S02]  /*fbd0*/  HADD2.F32 R13, -RZ, R57.H0_H0 ;  /* 0x20000039ff0d7230 */ /* 0x008fe40000004100 */
[----:B------:R-:W3:Y:S01]  /*fbe0*/  LDL.LU.S16 R57, [R1+0x300] ;  /* 0x0003000001397983 */ /* 0x000ee20000300600 */
[----:B----4-:R-:W-:-:S03]  /*fbf0*/  HADD2.F32 R11, -RZ, R48.H0_H0 ;  /* 0x20000030ff0b7230 */ /* 0x010fc60000004100 */
[----:B------:R-:W4:Y:S01]  /*fc00*/  LDL.S16 R48, [R1+0x30a] ;  /* 0x00030a0001307983 */ /* 0x000f220000100600 */
[----:B------:R-:W-:Y:S01]  /*fc10*/  FMUL.FTZ R16, R16, UR17 ;  /* 0x0000001110107c20 */ /* 0x000fe20008410000 */
[----:B------:R-:W-:Y:S01]  /*fc20*/  FADD.FTZ R13, R13, -UR16 ;  /* 0x800000100d0d7e21 */ /* 0x000fe20008010000 */
[----:B------:R-:W-:Y:S02]  /*fc30*/  FADD.FTZ R17, R17, R19 ;  /* 0x0000001311117221 */ /* 0x000fe40000010000 */
[----:B------:R-:W-:Y:S01]  /*fc40*/  FFMA.FTZ R10, R19, R16, R10 ;  /* 0x00000010130a7223 */ /* 0x000fe2000001000a */
[----:B------:R-:W-:Y:S01]  /*fc50*/  FMUL.FTZ R19, R4, R19 ;  /* 0x0000001304137220 */ /* 0x000fe20000410000 */
[----:B------:R-:W-:Y:S01]  /*fc60*/  FMUL.FTZ R13, R13, UR17 ;  /* 0x000000110d0d7c20 */ /* 0x000fe20008410000 */
[----:B------:R-:W-:Y:S01]  /*fc70*/  FMUL.FTZ R0, R5, R11 ;  /* 0x0000000b05007220 */ /* 0x000fe20000410000 */
[----:B------:R-:W-:Y:S01]  /*fc80*/  FADD.FTZ R14, R14, R11 ;  /* 0x0000000b0e0e7221 */ /* 0x000fe20000010000 */
[----:B------:R-:W-:Y:S01]  /*fc90*/  FFMA.FTZ R16, R16, R19, R15 ;  /* 0x0000001310107223 */ /* 0x000fe2000001000f */
[----:B------:R-:W-:Y:S01]  /*fca0*/  FFMA.FTZ R12, R11, R13, R12 ;  /* 0x0000000d0b0c7223 */ /* 0x000fe2000001000c */
[----:B------:R-:W-:-:S02]  /*fcb0*/  FADD.FTZ R21, R20, R19 ;  /* 0x0000001314157221 */ /* 0x000fc40000010000 */
[----:B------:R-:W-:Y:S01]  /*fcc0*/  FFMA.FTZ R16, R13, R0, R16 ;  /* 0x000000000d107223 */ /* 0x000fe20000010010 */
[----:B------:R-:W-:Y:S02]  /*fcd0*/  HADD2.F32 R15, -RZ, R55.H0_H0 ;  /* 0x20000037ff0f7230 */ /* 0x000fe40000004100 */
[----:B------:R-:W4:Y:S01]  /*fce0*/  LDL.LU.S16 R55, [R1+0x308] ;  /* 0x0003080001377983 */ /* 0x000f220000300600 */
[----:B------:R-:W-:-:S03]  /*fcf0*/  HADD2.F32 R11, -RZ, R69.H0_H0 ;  /* 0x20000045ff0b7230 */ /* 0x000fc60000004100 */
[----:B------:R-:W4:Y:S01]  /*fd00*/  LDL.LU.S16 R69, [R1+0x2fe] ;  /* 0x0002fe0001457983 */ /* 0x000f220000300600 */
[----:B------:R-:W-:Y:S01]  /*fd10*/  FADD.FTZ R21, R0, R21 ;  /* 0x0000001500157221 */ /* 0x000fe20000010000 */
[----:B------:R-:W-:Y:S01]  /*fd20*/  FADD.FTZ R0, R11, -UR16 ;  /* 0x800000100b007e21 */ /* 0x000fe20008010000 */
[----:B------:R-:W-:Y:S02]  /*fd30*/  HADD2.F32 R13, -RZ, R68.H0_H0 ;  /* 0x20000044ff0d7230 */ /* 0x000fe40000004100 */
[----:B------:R-:W-:Y:S01]  /*fd40*/  FADD.FTZ R15, R15, -UR16 ;  /* 0x800000100f0f7e21 */ /* 0x000fe20008010000 */
[----:B------:R-:W4:Y:S01]  /*fd50*/  LDL.S16 R68, [R1+0x316] ;  /* 0x0003160001447983 */ /* 0x000f220000100600 */
[----:B--2---:R-:W-:-:S03]  /*fd60*/  HADD2.F32 R11, -RZ, R49.H0_H0 ;  /* 0x20000031ff0b7230 */ /* 0x004fc60000004100 */
[----:B------:R-:W2:Y:S01]  /*fd70*/  LDL.LU.S16 R49, [R1+0x314] ;  /* 0x0003140001317983 */ /* 0x000ea20000300600 */
[----:B------:R-:W-:Y:S01]  /*fd80*/  FMUL.FTZ R15, R15, UR17 ;  /* 0x000000110f0f7c20 */ /* 0x000fe20008410000 */
[----:B------:R-:W-:Y:S01]  /*fd90*/  FADD.FTZ R17, R17, R13 ;  /* 0x0000000d11117221 */ /* 0x000fe20000010000 */
[----:B------:R-:W-:Y:S02]  /*fda0*/  FMUL.FTZ R18, R4, R13 ;  /* 0x0000000d04127220 */ /* 0x000fe40000410000 */
[----:B------:R-:W-:Y:S01]  /*fdb0*/  FFMA.FTZ R10, R13, R15, R10 ;  /* 0x0000000f0d0a7223 */ /* 0x000fe2000001000a */
[----:B---3--:R-:W-:Y:S02]  /*fdc0*/  HADD2.F32 R19, -RZ, R57.H0_H0 ;  /* 0x20000039ff137230 */ /* 0x008fe40000004100 */
[----:B------:R-:W3:Y:S01]  /*fdd0*/  LDL.S16 R57, [R1+0x312] ;  /* 0x0003120001397983 */ /* 0x000ee20000100600 */
        /* <DEDUP_REMOVED lines=18> */
[----:B------:R-:W4:Y:S01]  /*ff00*/  LDL.LU.S16 R69, [R1+0x31a] ;  /* 0x00031a0001457983 */ /* 0x000f220000300600 */
[----:B------:R-:W-:Y:S01]  /*ff10*/  FADD.FTZ R0, R0, -UR16 ;  /* 0x8000001000007e21 */ /* 0x000fe20008010000 */
[----:B------:R-:W-:Y:S01]  /*ff20*/  FADD.FTZ R20, R20, R11 ;  /* 0x0000000b14147221 */ /* 0x000fe20000010000 */
[----:B------:R-:W-:Y:S01]  /*ff30*/  FFMA.FTZ R15, R16, R11, R15 ;  /* 0x0000000b100f7223 */ /* 0x000fe2000001000f */
[----:B------:R-:W-:Y:S02]  /*ff40*/  HADD2.F32 R11, -RZ, R68.H0_H0 ;  /* 0x20000044ff0b7230 */ /* 0x000fe40000004100 */
[----:B------:R-:W-:Y:S01]  /*ff50*/  FMUL.FTZ R0, R0, UR17 ;  /* 0x0000001100007c20 */ /* 0x000fe20008410000 */
[----:B------:R-:W4:Y:S01]  /*ff60*/  LDL.S16 R68, [R1+0x31c] ;  /* 0x00031c0001447983 */ /* 0x000f220000100600 */
[----:B--2---:R-:W-:-:S03]  /*ff70*/  HADD2.F32 R19, -RZ, R49.H0_H0 ;  /* 0x20000031ff137230 */ /* 0x004fc60000004100 */
[----:B------:R-:W2:Y:S01]  /*ff80*/  LDL.S16 R49, [R1+0x320] ;  /* 0x0003200001317983 */ /* 0x000ea20000100600 */
        /* <DEDUP_REMOVED lines=75> */
[----:B------:R-:W4:Y:S01]  /*10440*/  LDL.LU.S16 R48, [R1+0x338] ;  /* 0x0003380001307983 */ /* 0x000f220000300600 */
        /* <DEDUP_REMOVED lines=13> */
[----:B------:R-:W4:Y:S01]  /*10520*/  LDL.S16 R55, [R1+0x340] ;  /* 0x0003400001377983 */ /* 0x000f220000100600 */
[----:B------:R-:W-:Y:S02]  /*10530*/  HADD2.F32 R11, -RZ, R69.H0_H0 ;  /* 0x20000045ff0b7230 */ /* 0x000fe40000004100 */
[----:B------:R-:W-:Y:S01]  /*10540*/  FADD.FTZ R21, R0, R21 ;  /* 0x0000001500157221 */ /* 0x000fe20000010000 */
[----:B------:R-:W4:Y:S02]  /*10550*/  LDL.LU.S16 R69, [R1+0x33e] ;  /* 0x00033e0001457983 */ /* 0x000f240000300600 */
[----:B------:R-:W-:Y:S01]  /*10560*/  FADD.FTZ R0, R11, -UR16 ;  /* 0x800000100b007e21 */ /* 0x000fe20008010000 */
[----:B------:R-:W-:-:S02]  /*10570*/  HADD2.F32 R13, -RZ, R68.H0_H0 ;  /* 0x20000044ff0d7230 */ /* 0x000fc40000004100 */
[----:B------:R-:W-:Y:S01]  /*10580*/  FADD.FTZ R15, R15, -UR16 ;  /* 0x800000100f0f7e21 */ /* 0x000fe20008010000 */
[----:B------:R-:W4:Y:S01]  /*10590*/  LDL.LU.S16 R68, [R1+0x342] ;  /* 0x0003420001447983 */ /* 0x000f220000300600 */
        /* <DEDUP_REMOVED lines=9> */
[----:B------:R-:W4:Y:S01]  /*10630*/  LDL.LU.S16 R48, [R1+0x348] ;  /* 0x0003480001307983 */ /* 0x000f220000300600 */
[----:B------:R-:W-:Y:S01]  /*10640*/  FMUL.FTZ R0, R0, UR17 ;  /* 0x0000001100007c20 */ /* 0x000fe20008410000 */
[----:B------:R-:W-:Y:S01]  /*10650*/  FADD.FTZ R14, R14, R11 ;  /* 0x0000000b0e0e7221 */ /* 0x000fe20000010000 */
[----:B------:R-:W-:Y:S02]  /*10660*/  FFMA.FTZ R15, R15, R18, R16 ;  /* 0x000000120f0f7223 */ /* 0x000fe40000010010 */
[----:B------:R-:W-:Y:S01]  /*10670*/  FFMA.FTZ R12, R11, R0, R12 ;  /* 0x000000000b0c7223 */ /* 0x000fe2000001000c */
[----:B------:R-:W-:Y:S01]  /*10680*/  FMUL.FTZ R11, R5, R11 ;  /* 0x0000000b050b7220 */ /* 0x000fe20000410000 */
[----:B------:R-:W-:Y:S01]  /*10690*/  FADD.FTZ R19, R19, -UR16 ;  /* 0x8000001013137e21 */ /* 0x000fe20008010000 */
[----:B------:R-:W-:Y:S02]  /*106a0*/  FADD.FTZ R20, R21, R18 ;  /* 0x0000001215147221 */ /* 0x000fe40000010000 */
[----:B------:R-:W-:Y:S01]  /*106b0*/  FFMA.FTZ R15, R0, R11, R15 ;  /* 0x0000000b000f7223 */ /* 0x000fe2000001000f */
[----:B------:R-:W-:Y:S01]  /*106c0*/  FMUL.FTZ R16, R19, UR17 ;  /* 0x0000001113107c20 */ /* 0x000fe20008410000 */
[----:B------:R-:W-:-:S02]  /*106d0*/  HADD2.F32 R0, -RZ, R40.H0_H0 ;  /* 0x20000028ff007230 */ /* 0x000fc40000004100 */
[----:B------:R-:W-:Y:S01]  /*106e0*/  FADD.FTZ R20, R11, R20 ;  /* 0x000000140b147221 */ /* 0x000fe20000010000 */
[----:B------:R-:W-:Y:S01]  /*106f0*/  FMUL.FTZ R11, R4, R13 ;  /* 0x0000000d040b7220 */ /* 0x000fe20000410000 */
[----:B------:R-:W-:Y:S01]  /*10700*/  FADD.FTZ R17, R17, R13 ;  /* 0x0000000d11117221 */ /* 0x000fe20000010000 */
[----:B------:R-:W-:Y:S01]  /*10710*/  FFMA.FTZ R10, R13, R16, R10 ;  /* 0x000000100d0a7223 */ /* 0x000fe2000001000a */
[----:B------:R-:W-:Y:S01]  /*10720*/  FADD.FTZ R0, R0, -UR16 ;  /* 0x8000001000007e21 */ /* 0x000fe20008010000 */
[----:B------:R-:W-:Y:S02]  /*10730*/  HADD2.F32 R13, -RZ, R55.H0_H0 ;  /* 0x20000037ff0d7230 */ /* 0x000fe40000004100 */
[----:B------:R-:W-:Y:S01]  /*10740*/  FADD.FTZ R20, R20, R11 ;  /* 0x0000000b14147221 */ /* 0x000fe20000010000 */
[----:B------:R-:W-:Y:S01]  /*10750*/  FFMA.FTZ R15, R16, R11, R15 ;  /* 0x0000000b100f7223 */ /* 0x000fe2000001000f */
[----:B------:R-:W-:Y:S01]  /*10760*/  FMUL.FTZ R0, R0, UR17 ;  /* 0x0000001100007c20 */ /* 0x000fe20008410000 */
[----:B------:R-:W-:-:S02]  /*10770*/  HADD2.F32 R11, -RZ, R69.H0_H0 ;  /* 0x20000045ff0b7230 */ /* 0x000fc40000004100 */
[----:B------:R-:W-:-:S03]  /*10780*/  FADD.FTZ R16, R13, -UR16 ;  /* 0x800000100d107e21 */ /* 0x000fc60008010000 */
[----:B------:R-:W-:Y:S01]  /*10790*/  FADD.FTZ R14, R14, R11 ;  /* 0x0000000b0e0e7221 */ /* 0x000fe20000010000 */
[----:B------:R-:W-:Y:S01]  /*107a0*/  FFMA.FTZ R12, R11, R0, R12 ;  /* 0x000000000b0c7223 */ /* 0x000fe2000001000c */
[----:B------:R-:W-:Y:S02]  /*107b0*/  HADD2.F32 R19, -RZ, R68.H0_H0 ;  /* 0x20000044ff137230 */ /* 0x000fe40000004100 */
[----:B------:R-:W-:Y:S01]  /*107c0*/  FMUL.FTZ R11, R5, R11 ;  /* 0x0000000b050b7220 */ /* 0x000fe20000410000 */
[----:B------:R-:W-:Y:S01]  /*107d0*/  FMUL.FTZ R16, R16, UR17 ;  /* 0x0000001110107c20 */ /* 0x000fe20008410000 */
[----:B--2---:R-:W-:Y:S02]  /*107e0*/  HADD2.F32 R13, -RZ, R49.H0_H0 ;  /* 0x20000031ff0d7230 */ /* 0x004fe40000004100 */
[----:B------:R-:W-:Y:S01]  /*107f0*/  FADD.FTZ R20, R11, R20 ;  /* 0x000000140b147221 */ /* 0x000fe20000010000 */
[----:B------:R-:W-:Y:S02]  /*10800*/  FFMA.FTZ R15, R0, R11, R15 ;  /* 0x0000000b000f7223 */ /* 0x000fe4000001000f */
[----:B------:R-:W-:Y:S01]  /*10810*/  FADD.FTZ R13, R13, -UR16 ;  /* 0x800000100d0d7e21 */ /* 0x000fe20008010000 */
[----:B------:R-:W-:Y:S01]  /*10820*/  FADD.FTZ R17, R17, R19 ;  /* 0x0000001311117221 */ /* 0x000fe20000010000 */
[----:B------:R-:W-:Y:S01]  /*10830*/  FFMA.FTZ R10, R19, R16, R10 ;  /* 0x00000010130a7223 */ /* 0x000fe2000001000a */
[----:B------:R-:W-:Y:S01]  /*10840*/  FMUL.FTZ R19, R4, R19 ;  /* 0x0000001304137220 */ /* 0x000fe20000410000 */
[----:B------:R-:W-:-:S03]  /*10850*/  FMUL.FTZ R13, R13, UR17 ;  /* 0x000000110d0d7c20 */ /* 0x000fc60008410000 */
[----:B------:R-:W-:Y:S01]  /*10860*/  FFMA.FTZ R16, R16, R19, R15 ;  /* 0x0000001310107223 */ /* 0x000fe2000001000f */
[----:B------:R-:W-:Y:S01]  /*10870*/  FADD.FTZ R21, R20, R19 ;  /* 0x0000001314157221 */ /* 0x000fe20000010000 */
[----:B------:R-:W-:-:S05]  /*10880*/  HADD2.F32 R19, -RZ, R70.H0_H0 ;  /* 0x20000046ff137230 */ /* 0x000fca0000004100 */
[----:B------:R-:W-:Y:S01]  /*10890*/  FADD.FTZ R19, R19, -UR16 ;  /* 0x8000001013137e21 */ /* 0x000fe20008010000 */
[----:B------:R-:W-:-:S05]  /*108a0*/  HADD2.F32 R22, -RZ, R58.H0_H0 ;  /* 0x2000003aff167230 */ /* 0x000fca0000004100 */
[----:B------:R-:W-:-:S04]  /*108b0*/  FADD.FTZ R22, R22, -UR16 ;  /* 0x8000001016167e21 */ /* 0x000fc80008010000 */
[----:B------:R-:W-:Y:S01]  /*108c0*/  FMUL.FTZ R22, R22, UR17 ;  /* 0x0000001116167c20 */ /* 0x000fe20008410000 */
[----:B---3--:R-:W-:-:S05]  /*108d0*/  HADD2.F32 R11, -RZ, R57.H0_H0 ;  /* 0x20000039ff0b7230 */ /* 0x008fca0000004100 */
[----:B------:R-:W-:Y:S01]  /*108e0*/  FMUL.FTZ R0, R5, R11 ;  /* 0x0000000b05007220 */ /* 0x000fe20000410000 */
[----:B------:R-:W-:Y:S01]  /*108f0*/  FADD.FTZ R14, R14, R11 ;  /* 0x0000000b0e0e7221 */ /* 0x000fe20000010000 */
[----:B------:R-:W-:Y:S01]  /*10900*/  FFMA.FTZ R12, R11, R13, R12 ;  /* 0x0000000d0b0c7223 */ /* 0x000fe2000001000c */
[----:B------:R-:W-:Y:S02]  /*10910*/  HADD2.F32 R11, -RZ, R74.H0_H0 ;  /* 0x2000004aff0b7230 */ /* 0x000fe40000004100 */
[----:B------:R-:W-:Y:S01]  /*10920*/  FADD.FTZ R21, R0, R21 ;  /* 0x0000001500157221 */ /* 0x000fe20000010000 */
[----:B----4-:R-:W-:Y:S02]  /*10930*/  HADD2.F32 R15, -RZ, R48.H0_H0 ;  /* 0x20000030ff0f7230 */ /* 0x010fe40000004100 */
[----:B------:R-:W-:Y:S01]  /*10940*/  FFMA.FTZ R16, R13, R0, R16 ;  /* 0x000000000d107223 */ /* 0x000fe20000010010 */
[----:B------:R-:W-:Y:S02]  /*10950*/  HADD2.F32 R13, -RZ, R73.H0_H0 ;  /* 0x20000049ff0d7230 */ /* 0x000fe40000004100 */
[----:B------:R-:W-:Y:S01]  /*10960*/  FADD.FTZ R0, R11, -UR16 ;  /* 0x800000100b007e21 */ /* 0x000fe20008010000 */
[----:B------:R-:W-:Y:S01]  /*10970*/  FADD.FTZ R15, R15, -UR16 ;  /* 0x800000100f0f7e21 */ /* 0x000fe20008010000 */
[----:B------:R-:W-:-:S02]  /*10980*/  HADD2.F32 R11, -RZ, R72.H0_H0 ;  /* 0x20000048ff0b7230 */ /* 0x000fc40000004100 */
[----:B------:R-:W-:Y:S01]  /*10990*/  FMUL.FTZ R0, R0, UR17 ;  /* 0x0000001100007c20 */ /* 0x000fe20008410000 */
[----:B------:R-:W-:Y:S01]  /*109a0*/  FMUL.FTZ R18, R4, R13 ;  /* 0x0000000d04127220 */ /* 0x000fe20000410000 */
[----:B------:R-:W-:Y:S01]  /*109b0*/  FMUL.FTZ R15, R15, UR17 ;  /* 0x000000110f0f7c20 */ /* 0x000fe20008410000 */
[----:B------:R-:W-:Y:S01]  /*109c0*/  FADD.FTZ R17, R17, R13 ;  /* 0x0000000d11117221 */ /* 0x000fe20000010000 */
[----:B------:R-:W-:Y:S01]  /*109d0*/  FADD.FTZ R14, R14, R11 ;  /* 0x0000000b0e0e7221 */ /* 0x000fe20000010000 */
[----:B------:R-:W-:Y:S01]  /*109e0*/  FFMA.FTZ R12, R11, R0, R12 ;  /* 0x000000000b0c7223 */ /* 0x000fe2000001000c */
[----:B------:R-:W-:Y:S01]  /*109f0*/  FFMA.FTZ R10, R13, R15, R10 ;  /* 0x0000000f0d0a7223 */ /* 0x000fe2000001000a */
[----:B------:R-:W-:Y:S01]  /*10a00*/  FMUL.FTZ R11, R5, R11 ;  /* 0x0000000b050b7220 */ /* 0x000fe20000410000 */
[----:B------:R-:W-:Y:S01]  /*10a10*/  FFMA.FTZ R15, R15, R18, R16 ;  /* 0x000000120f0f7223 */ /* 0x000fe20000010010 */
[----:B------:R-:W-:Y:S02]  /*10a20*/  HADD2.F32 R13, -RZ, R67.H0_H0 ;  /* 0x20000043ff0d7230 */ /* 0x000fe40000004100 */
[----:B------:R-:W-:Y:S01]  /*10a30*/  FADD.FTZ R20, R21, R18 ;  /* 0x0000001215147221 */ /* 0x000fe20000010000 */
[----:B------:R-:W-:Y:S01]  /*10a40*/  FMUL.FTZ R16, R19, UR17 ;  /* 0x0000001113107c20 */ /* 0x000fe20008410000 */
[----:B------:R-:W-:Y:S01]  /*10a50*/  FFMA.FTZ R15, R0, R11, R15 ;  /* 0x0000000b000f7223 */ /* 0x000fe2000001000f */
[----:B------:R-:W-:-:S02]  /*10a60*/  HADD2.F32 R0, -RZ, R66.H0_H0 ;  /* 0x20000042ff007230 */ /* 0x000fc40000004100 */
[----:B------:R-:W-:Y:S01]  /*10a70*/  FMUL.FTZ R19, R4, R13 ;  /* 0x0000000d04137220 */ /* 0x000fe20000410000 */
[----:B------:R-:W-:Y:S01]  /*10a80*/  FADD.FTZ R20, R11, R20 ;  /* 0x000000140b147221 */ /* 0x000fe20000010000 */
[----:B------:R-:W-:Y:S01]  /*10a90*/  FFMA.FTZ R10, R13, R16, R10 ;  /* 0x000000100d0a7223 */ /* 0x000fe2000001000a */
[----:B------:R-:W-:Y:S02]  /*10aa0*/  HADD2.F32 R11, -RZ, R63.H0_H0 ;  /* 0x2000003fff0b7230 */ /* 0x000fe40000004100 */
[----:B------:R-:W-:Y:S01]  /*10ab0*/  FFMA.FTZ R15, R16, R19, R15 ;  /* 0x00000013100f7223 */ /* 0x000fe2000001000f */
[----:B------:R-:W-:Y:S01]  /*10ac0*/  FADD.FTZ R0, R0, -UR16 ;  /* 0x8000001000007e21 */ /* 0x000fe20008010000 */
[----:B------:R-:W-:Y:S02]  /*10ad0*/  HADD2.F32 R16, -RZ, R62.H0_H0 ;  /* 0x2000003eff107230 */ /* 0x000fe40000004100 */
[----:B------:R-:W-:Y:S01]  /*10ae0*/  FADD.FTZ R20, R20, R19 ;  /* 0x0000001314147221 */ /* 0x000fe20000010000 */
[----:B------:R-:W-:Y:S01]  /*10af0*/  FADD.FTZ R17, R17, R13 ;  /* 0x0000000d11117221 */ /* 0x000fe20000010000 */
[----:B------:R-:W-:-:S02]  /*10b00*/  HADD2.F32 R19, -RZ, R61.H0_H0 ;  /* 0x2000003dff137230 */ /* 0x000fc40000004100 */
[----:B------:R-:W-:Y:S01]  /*10b10*/  FMUL.FTZ R13, R5, R11 ;  /* 0x0000000b050d7220 */ /* 0x000fe20000410000 */
[----:B------:R-:W-:Y:S01]  /*10b20*/  FMUL.FTZ R0, R0, UR17 ;  /* 0x0000001100007c20 */ /* 0x000fe20008410000 */
[----:B------:R-:W-:Y:S02]  /*10b30*/  HADD2.F32 R18, -RZ, R60.H0_H0 ;  /* 0x2000003cff127230 */ /* 0x000fe40000004100 */
[----:B------:R-:W-:Y:S01]  /*10b40*/  FADD.FTZ R16, R16, -UR16 ;  /* 0x8000001010107e21 */ /* 0x000fe20008010000 */
[----:B------:R-:W-:Y:S01]  /*10b50*/  FADD.FTZ R20, R13, R20 ;  /* 0x000000140d147221 */ /* 0x000fe20000010000 */
[----:B------:R-:W-:Y:S01]  /*10b60*/  FFMA.FTZ R15, R0, R13, R15 ;  /* 0x0000000d000f7223 */ /* 0x000fe2000001000f */
[----:B------:R-:W-:Y:S01]  /*10b70*/  FMUL.FTZ R21, R4, R19 ;  /* 0x0000001304157220 */ /* 0x000fe20000410000 */
[----:B------:R-:W-:Y:S01]  /*10b80*/  FMUL.FTZ R16, R16, UR17 ;  /* 0x0000001110107c20 */ /* 0x000fe20008410000 */
[----:B------:R-:W-:Y:S02]  /*10b90*/  HADD2.F32 R13, -RZ, R59.H0_H0 ;  /* 0x2000003bff0d7230 */ /* 0x000fe40000004100 */
[----:B------:R-:W-:Y:S01]  /*10ba0*/  FADD.FTZ R18, R18, -UR16 ;  /* 0x8000001012127e21 */ /* 0x000fe20008010000 */
[----:B------:R-:W-:Y:S01]  /*10bb0*/  FADD.FTZ R20, R20, R21 ;  /* 0x0000001514147221 */ /* 0x000fe20000010000 */
[----:B------:R-:W-:Y:S01]  /*10bc0*/  FFMA.FTZ R21, R16, R21, R15 ;  /* 0x0000001510157223 */ /* 0x000fe2000001000f */
[----:B------:R-:W-:Y:S01]  /*10bd0*/  FADD.FTZ R14, R14, R11 ;  /* 0x0000000b0e0e7221 */ /* 0x000fe20000010000 */
[----:B------:R-:W-:Y:S01]  /*10be0*/  FMUL.FTZ R15, R5, R13 ;  /* 0x0000000d050f7220 */ /* 0x000fe20000410000 */
[----:B------:R-:W-:Y:S01]  /*10bf0*/  FMUL.FTZ R18, R18, UR17 ;  /* 0x0000001112127c20 */ /* 0x000fe20008410000 */
[----:B------:R-:W-:Y:S01]  /*10c00*/  FFMA.FTZ R12, R11, R0, R12 ;  /* 0x000000000b0c7223 */ /* 0x000fe2000001000c */
[----:B------:R-:W-:-:S02]  /*10c10*/  HADD2.F32 R11, -RZ, R43.H0_H0 ;  /* 0x2000002bff0b7230 */ /* 0x000fc40000004100 */
[----:B------:R-:W-:Y:S02]  /*10c20*/  HADD2.F32 R0, -RZ, R42.H0_H0 ;  /* 0x2000002aff007230 */ /* 0x000fe40000004100 */
[----:B------:R-:W-:Y:S01]  /*10c30*/  FADD.FTZ R20, R15, R20 ;  /* 0x000000140f147221 */ /* 0x000fe20000010000 */
[----:B------:R-:W-:Y:S01]  /*10c40*/  FFMA.FTZ R21, R18, R15, R21 ;  /* 0x0000000f12157223 */ /* 0x000fe20000010015 */
[----:B------:R-:W-:Y:S02]  /*10c50*/  HADD2.F32 R15, -RZ, R23.H0_H0 ;  /* 0x20000017ff0f7230 */ /* 0x000fe40000004100 */
[----:B------:R-:W-:Y:S01]  /*10c60*/  FMUL.FTZ R23, R4, R11 ;  /* 0x0000000b04177220 */ /* 0x000fe20000410000 */
        /* <DEDUP_REMOVED lines=16> */
.L_x_774:
[----:B-----5:R-:W-:Y:S01]  /*10d70*/  HADD2.F32 R0, -RZ, R48.H0_H0 ;  /* 0x20000030ff007230 */ /* 0x020fe20000004100 */
[----:B------:R0:W-:Y:S01]  /*10d80*/  STL [R1+0x36c], R7 ;  /* 0x00036c0701007387 */ /* 0x0001e20000100800 */
[----:B------:R-:W-:Y:S02]  /*10d90*/  HADD2.F32 R12, -RZ, R49.H0_H0 ;  /* 0x20000031ff0c7230 */ /* 0x000fe40000004100 */
[----:B------:R-:W-:Y:S02]  /*10da0*/  HADD2.F32 R14, -RZ, R68.H0_H0 ;  /* 0x20000044ff0e7230 */ /* 0x000fe40000004100 */
[----:B------:R-:W-:Y:S01]  /*10db0*/  FADD.FTZ R0, R0, -UR16 ;  /* 0x8000001000007e21 */ /* 0x000fe20008010000 */
[----:B------:R-:W-:Y:S01]  /*10dc0*/  HADD2.F32 R17, -RZ, R55.H0_H0 ;  /* 0x20000037ff117230 */ /* 0x000fe20000004100 */
[----:B------:R1:W-:Y:S01]  /*10dd0*/  STL [R1+0x374], R9 ;  /* 0x0003740901007387 */ /* 0x0003e20000100800 */
[----:B------:R-:W-:Y:S02]  /*10de0*/  HADD2.F32 R18, -RZ, R41.H0_H0 ;  /* 0x20000029ff127230 */ /* 0x000fe40000004100 */
[----:B------:R-:W-:Y:S01]  /*10df0*/  FMUL.FTZ R10, R0, UR17 ;  /* 0x00000011000a7c20 */ /* 0x000fe20008410000 */
[----:B------:R-:W-:Y:S01]  /*10e00*/  HADD2.F32 R20, -RZ, R44.H0_H0 ;  /* 0x2000002cff147230 */ /* 0x000fe20000004100 */
[----:B0-----:R-:W2:Y:S01]  /*10e10*/  LDL.LU.S16 R7, [R1+0x244] ;  /* 0x0002440001077983 */ /* 0x001ea20000300600 */
[----:B------:R-:W-:-:S02]  /*10e20*/  HADD2.F32 R21, -RZ, R38.H0_H0 ;  /* 0x20000026ff157230 */ /* 0x000fc40000004100 */
[----:B------:R-:W-:Y:S01]  /*10e30*/  FFMA.FTZ R0, R4, R10, R2 ;  /* 0x0000000a04007223 */ /* 0x000fe20000010002 */
[----:B------:R-:W-:Y:S01]  /*10e40*/  HADD2.F32 R22, -RZ, R32.H0_H0 ;  /* 0x20000020ff167230 */ /* 0x000fe20000004100 */
[----:B------:R0:W-:Y:S01]  /*10e50*/  STL [R1+0x370], R8 ;  /* 0x0003700801007387 */ /* 0x0001e20000100800 */
[----:B------:R-:W-:Y:S02]  /*10e60*/  HADD2.F32 R23, -RZ, R29.H0_H0 ;  /* 0x2000001dff177230 */ /* 0x000fe40000004100 */
[----:B------:R-:W-:Y:S01]  /*10e70*/  FMUL.FTZ R11, R0, -1.4426950216293334961 ;  /* 0xbfb8aa3b000b7820 */ /* 0x000fe20000410000 */
[----:B------:R-:W-:Y:S01]  /*10e80*/  HADD2.F32 R24, -RZ, R24.H0_H0 ;  /* 0x20000018ff187230 */ /* 0x000fe20000004100 */
[----:B-1----:R-:W3:Y:S01]  /*10e90*/  LDL.S16 R9, [R1+0x248] ;  /* 0x0002480001097983 */ /* 0x002ee20000100600 */
[----:B------:R-:W-:Y:S02]  /*10ea0*/  HADD2.F32 R27, -RZ, R27.H0_H0 ;  /* 0x2000001bff1b7230 */ /* 0x000fe40000004100 */
[----:B------:R-:W-:Y:S01]  /*10eb0*/  HADD2.F32 R29, -RZ, R34.H0_H0 ;  /* 0x20000022ff1d7230 */ /* 0x000fe20000004100 */
[----:B------:R-:W1:Y:S01]  /*10ec0*/  MUFU.EX2 R11, R11 ;  /* 0x0000000b000b7308 */ /* 0x000e620000000800 */
[----:B------:R-:W-:Y:S01]  /*10ed0*/  HADD2.F32 R32, -RZ, R31.H0_H0 ;  /* 0x2000001fff207230 */ /* 0x000fe20000004100 */
[----:B0-----:R-:W4:Y:S01]  /*10ee0*/  LDL.LU.S16 R8, [R1+0x24e] ;  /* 0x00024e0001087983 */ /* 0x001f220000300600 */
[----:B------:R-:W-:-:S02]  /*10ef0*/  HADD2.F32 R36, -RZ, R36.H0_H0 ;  /* 0x20000024ff247230 */ /* 0x000fc40000004100 */
[----:B------:R-:W-:Y:S01]  /*10f00*/  FADD.FTZ R29, R29, -UR16 ;  /* 0x800000101d1d7e21 */ /* 0x000fe20008010000 */
[----:B------:R-:W-:Y:S01]  /*10f10*/  FADD.FTZ R32, R32, -UR16 ;  /* 0x8000001020207e21 */ /* 0x000fe20008010000 */
[----:B------:R0:W-:Y:S01]  /*10f20*/  STL [R1+0x368], R6 ;  /* 0x0003680601007387 */ /* 0x0001e20000100800 */
[----:B-1----:R-:W-:Y:S01]  /*10f30*/  FADD.FTZ R11, R11, 1 ;  /* 0x3f8000000b0b7421 */ /* 0x002fe20000010000 */
[----:B------:R-:W-:Y:S01]  /*10f40*/  FADD.FTZ R36, R36, -UR16 ;  /* 0x8000001024247e21 */ /* 0x000fe20008010000 */
[----:B------:R-:W-:Y:S01]  /*10f50*/  HADD2.F32 R34, -RZ, R125.H1_H1 ;  /* 0x3000007dff227230 */ /* 0x000fe20000004100 */
[----:B0-----:R-:W2:Y:S01]  /*10f60*/  LDL.S16 R6, [R1+0x26e] ;  /* 0x00026e0001067983 */ /* 0x001ea20000100600 */
[----:B------:R0:W1:Y:S02]  /*10f70*/  MUFU.RCP R13, R11 ;  /* 0x0000000b000d7308 */ /* 0x0000640000001000 */
[----:B0-----:R-:W-:-:S05]  /*10f80*/  HADD2.F32 R11, -RZ, R57.H0_H0 ;  /* 0x20000039ff0b7230 */ /* 0x001fca0000004100 */
        /* <DEDUP_REMOVED lines=19> */
[C---:B------:R-:W-:Y:S01]  /*110c0*/  FFMA.FTZ R13, R0.reuse, R15, R13 ;  /* 0x0000000f000d7223 */ /* 0x040fe2000001000d */
[----:B------:R-:W-:Y:S01]  /*110d0*/  FADD.FTZ R19, R15, R14 ;  /* 0x0000000e0f137221 */ /* 0x000fe20000010000 */
[----:B------:R-:W-:Y:S02]  /*110e0*/  HADD2.F32 R14, -RZ, R69.H0_H0 ;  /* 0x20000045ff0e7230 */ /* 0x000fe40000004100 */
[----:B------:R-:W-:Y:S01]  /*110f0*/  FFMA.FTZ R0, R0, R11, RZ ;  /* 0x0000000b00007223 */ /* 0x000fe200000100ff */
[----:B------:R-:W-:Y:S02]  /*11100*/  FADD.FTZ R11, RZ, R11 ;  /* 0x0000000bff0b7221 */ /* 0x000fe40000010000 */
        /* <DEDUP_REMOVED lines=11> */
[----:B------:R-:W-:Y:S01]  /*111c0*/  FFMA.FTZ R14, R10, R12, RZ ;  /* 0x0000000c0a0e7223 */ /* 0x000fe200000100ff */
[----:B------:R-:W-:-:S03]  /*111d0*/  FADD.FTZ R10, RZ, R12 ;  /* 0x0000000cff0a7221 */ /* 0x000fc60000010000 */
[-C--:B------:R-:W-:Y:S01]  /*111e0*/  FFMA.FTZ R12, R15, R17.reuse, R14 ;  /* 0x000000110f0c7223 */ /* 0x080fe2000001000e */
[----:B------:R-:W-:Y:S01]  /*111f0*/  FMUL.FTZ R14, R4, R17 ;  /* 0x00000011040e7220 */ /* 0x000fe20000410000 */
[----:B------:R-:W-:-:S03]  /*11200*/  FADD.FTZ R10, R10, R17 ;  /* 0x000000110a0a7221 */ /* 0x000fc60000010000 */
[----:B------:R-:W-:Y:S01]  /*11210*/  FFMA.FTZ R13, R15, R14, R13 ;  /* 0x0000000e0f0d7223 */ /* 0x000fe2000001000d */
[----:B------:R-:W-:Y:S02]  /*11220*/  HADD2.F32 R15, -RZ, R40.H0_H0 ;  /* 0x20000028ff0f7230 */ /* 0x000fe40000004100 */
[----:B------:R-:W-:Y:S01]  /*11230*/  FADD.FTZ R19, R19, R14 ;  /* 0x0000000e13137221 */ /* 0x000fe20000010000 */
[----:B------:R-:W-:Y:S02]  /*11240*/  HADD2.F32 R14, -RZ, R53.H0_H0 ;  /* 0x20000035ff0e7230 */ /* 0x000fe40000004100 */
[----:B------:R-:W-:-:S03]  /*11250*/  FADD.FTZ R15, R15, -UR16 ;  /* 0x800000100f0f7e21 */ /* 0x000fc60008010000 */
[----:B------:R-:W-:Y:S01]  /*11260*/  FADD.FTZ R14, R14, -UR16 ;  /* 0x800000100e0e7e21 */ /* 0x000fe20008010000 */
[----:B------:R-:W-:-:S03]  /*11270*/  FMUL.FTZ R15, R15, UR17 ;  /* 0x000000110f0f7c20 */ /* 0x000fc60008410000 */
        /* <DEDUP_REMOVED lines=11> */
[----:B------:R-:W-:-:S03]  /*11330*/  HADD2.F32 R18, -RZ, R52.H0_H0 ;  /* 0x20000034ff127230 */ /* 0x000fc60000004100 */
[----:B------:R-:W-:Y:S01]  /*11340*/  FADD.FTZ R11, R11, R16 ;  /* 0x000000100b0b7221 */ /* 0x000fe20000010000 */
[-C--:B------:R-:W-:Y:S01]  /*11350*/  FFMA.FTZ R0, R15, R16.reuse, R0 ;  /* 0x000000100f007223 */ /* 0x080fe20000010000 */
[----:B------:R-:W-:-:S04]  /*11360*/  FMUL.FTZ R16, R5, R16 ;  /* 0x0000001005107220 */ /* 0x000fc80000410000 */
[----:B------:R-:W-:Y:S01]  /*11370*/  FFMA.FTZ R13, R15, R16, R13 ;  /* 0x000000100f0d7223 */ /* 0x000fe2000001000d */
[----:B------:R-:W-:Y:S01]  /*11380*/  FFMA.FTZ R15, R4, R14, R2 ;  /* 0x0000000e040f7223 */ /* 0x000fe20000010002 */
[----:B------:R-:W-:-:S03]  /*11390*/  FADD.FTZ R19, R16, R19 ;  /* 0x0000001310137221 */ /* 0x000fc60000010000 */
        /* <DEDUP_REMOVED lines=9> */
[----:B------:R-:W-:Y:S02]  /*11430*/  FADD.FTZ R15, R15, -UR16 ;  /* 0x800000100f0f7e21 */ /* 0x000fe40008010000 */
[----:B------:R-:W-:Y:S01]  /*11440*/  FADD.FTZ R10, R10, R17 ;  /* 0x000000110a0a7221 */ /* 0x000fe20000010000 */
[-C--:B------:R-:W-:Y:S01]  /*11450*/  FFMA.FTZ R12, R14, R17.reuse, R12 ;  /* 0x000000110e0c7223 */ /* 0x080fe2000001000c */
[----:B------:R-:W-:Y:S01]  /*11460*/  FMUL.FTZ R17, R4, R17 ;  /* 0x0000001104117220 */ /* 0x000fe20000410000 */
[----:B------:R-:W-:-:S03]  /*11470*/  FMUL.FTZ R15, R15, UR17 ;  /* 0x000000110f0f7c20 */ /* 0x000fc60008410000 */
        /* <DEDUP_REMOVED lines=12> */
[----:B------:R-:W-:Y:S02]  /*11540*/  HADD2.F32 R18, -RZ, R51.H0_H0 ;  /* 0x20000033ff127230 */ /* 0x000fe40000004100 */
[----:B------:R-:W-:Y:S01]  /*11550*/  FADD.FTZ R14, R14, -UR16 ;  /* 0x800000100e0e7e21 */ /* 0x000fe20008010000 */
        /* <DEDUP_REMOVED lines=19> */
[----:B------:R-:W-:Y:S01]  /*11690*/  FMUL.FTZ R15, R15, UR17 ;  /* 0x000000110f0f7c20 */ /* 0x000fe20008410000 */
[----:B------:R-:W-:-:S03]  /*116a0*/  FMUL.FTZ R18, R4, R18 ;  /* 0x0000001204127220 */ /* 0x000fc60000410000 */
[----:B------:R-:W-:Y:S01]  /*116b0*/  FFMA.FTZ R16, R5, R15, R3 ;  /* 0x0000000f05107223 */ /* 0x000fe20000010003 */
[----:B------:R-:W-:Y:S01]  /*116c0*/  FFMA.FTZ R13, R14, R18, R13 ;  /* 0x000000120e0d7223 */ /* 0x000fe2000001000d */
[----:B------:R-:W-:Y:S02]  /*116d0*/  FADD.FTZ R19, R19, R18 ;  /* 0x0000001213137221 */ /* 0x000fe40000010000 */
[----:B------:R-:W-:-:S06]  /*116e0*/  FMUL.FTZ R17, R16, -1.4426950216293334961 ;  /* 0xbfb8aa3b10117820 */ /* 0x000fcc0000410000 */
[----:B------:R-:W0:Y:S02]  /*116f0*/  MUFU.EX2 R17, R17 ;  /* 0x0000001100117308 */ /* 0x000e240000000800 */
[----:B0-----:R-:W-:-:S06]  /*11700*/  FADD.FTZ R17, R17, 1 ;  /* 0x3f80000011117421 */ /* 0x001fcc0000010000 */
[----:B------:R-:W0:Y:S02]  /*11710*/  MUFU.RCP R17, R17 ;  /* 0x0000001100117308 */ /* 0x000e240000001000 */
[----:B0-----:R-:W-:Y:S01]  /*11720*/  FMUL.FTZ R20, R20, R17 ;  /* 0x0000001114147220 */ /* 0x001fe20000410000 */
[----:B------:R-:W-:-:S04]  /*11730*/  FADD.FTZ R17, -R17, 1 ;  /* 0x3f80000011117421 */ /* 0x000fc80000010100 */
[----:B------:R-:W-:Y:S01]  /*11740*/  FFMA.FTZ R16, R16, R17, 1 ;  /* 0x3f80000010107423 */ /* 0x000fe20000010011 */
[----:B------:R-:W-:Y:S02]  /*11750*/  HADD2.F32 R17, -RZ, R39.H0_H0 ;  /* 0x20000027ff117230 */ /* 0x000fe40000004100 */
[----:B------:R-:W-:Y:S02]  /*11760*/  HADD2.F32 R39, -RZ, R122.H0_H0 ;  /* 0x2000007aff277230 */ /* 0x000fe40000004100 */
[----:B------:R-:W-:Y:S01]  /*11770*/  FMUL.FTZ R16, R20, R16 ;  /* 0x0000001014107220 */ /* 0x000fe20000410000 */
[----:B------:R-:W-:-:S03]  /*11780*/  FADD.FTZ R17, R17, -UR16 ;  /* 0x8000001011117e21 */ /* 0x000fc60008010000 */
[----:B------:R-:W-:Y:S01]  /*11790*/  FADD.FTZ R11, R11, R16 ;  /* 0x000000100b0b7221 */ /* 0x000fe20000010000 */
[----:B------:R-:W-:Y:S01]  /*117a0*/  FFMA.FTZ R0, R15, R16, R0 ;  /* 0x000000100f007223 */ /* 0x000fe20000010000 */
        /* <DEDUP_REMOVED lines=25> */
[----:B------:R-:W-:Y:S01]  /*11940*/  FMUL.FTZ R25, R5, R16 ;  /* 0x0000001005197220 */ /* 0x000fe20000410000 */
[----:B------:R-:W-:Y:S02]  /*11950*/  FMUL.FTZ R18, R22, R18 ;  /* 0x0000001216127220 */ /* 0x000fe40000410000 */
[----:B------:R-:W-:Y:S01]  /*11960*/  FADD.FTZ R21, R21, -UR16 ;  /* 0x8000001015157e21 */ /* 0x000fe20008010000 */
[----:B------:R-:W-:Y:S01]  /*11970*/  FFMA.FTZ R22, R15, R25, R13 ;  /* 0x000000190f167223 */ /* 0x000fe2000001000d */
[----:B------:R-:W-:Y:S01]  /*11980*/  FADD.FTZ R25, R25, R19 ;  /* 0x0000001319197221 */ /* 0x000fe20000010000 */
[----:B------:R-:W-:Y:S01]  /*11990*/  FADD.FTZ R11, R11, R18 ;  /* 0x000000120b0b7221 */ /* 0x000fe20000010000 */
[----:B------:R-:W-:Y:S01]  /*119a0*/  FMUL.FTZ R16, R21, UR17 ;  /* 0x0000001115107c20 */ /* 0x000fe20008410000 */
[----:B------:R-:W-:-:S02]  /*119b0*/  HADD2.F32 R21, -RZ, R54.H0_H0 ;  /* 0x20000036ff157230 */ /* 0x000fc40000004100 */
[----:B------:R-:W-:Y:S01]  /*119c0*/  FFMA.FTZ R17, R17, R14, R22 ;  /* 0x0000000e11117223 */ /* 0x000fe20000010016 */
        /* <DEDUP_REMOVED lines=22> */
[----:B------:R-:W-:Y:S02]  /*11b30*/  HADD2.F32 R21, -RZ, R26.H0_H0 ;  /* 0x2000001aff157230 */ /* 0x000fe40000004100 */
[----:B------:R-:W-:Y:S01]  /*11b40*/  FADD.FTZ R26, R25, R14 ;  /* 0x0000000e191a7221 */ /* 0x000fe20000010000 */
        /* <DEDUP_REMOVED lines=24> */
[C---:B------:R-:W-:Y:S01]  /*11cd0*/  FFMA.FTZ R14, R20.reuse, R18, R0 ;  /* 0x00000012140e7223 */ /* 0x040fe20000010000 */
[----:B------:R-:W-:Y:S01]  /*11ce0*/  FFMA.FTZ R0, R20, R28, R17 ;  /* 0x0000001c14007223 */ /* 0x000fe20000010011 */
[----:B------:R-:W-:Y:S01]  /*11cf0*/  FADD.FTZ R28, R28, R26 ;  /* 0x0000001a1c1c7221 */ /* 0x000fe20000010000 */
[----:B------:R-:W-:Y:S01]  /*11d00*/  FMUL.FTZ R22, R25, R22 ;  /* 0x0000001619167220 */ /* 0x000fe20000410000 */
[----:B------:R-:W-:-:S05]  /*11d10*/  HADD2.F32 R25, -RZ, R47.H0_H0 ;  /* 0x2000002fff197230 */ /* 0x000fca0000004100 */
[----:B------:R-:W-:-:S04]  /*11d20*/  FADD.FTZ R25, R25, -UR16 ;  /* 0x8000001019197e21 */ /* 0x000fc80008010000 */
[----:B------:R-:W-:Y:S01]  /*11d30*/  FMUL.FTZ R18, R25, UR17 ;  /* 0x0000001119127c20 */ /* 0x000fe20008410000 */
[----:B------:R-:W-:-:S03]  /*11d40*/  HADD2.F32 R25, -RZ, R46.H0_H0 ;  /* 0x2000002eff197230 */ /* 0x000fc60000004100 */
        /* <DEDUP_REMOVED lines=20> */
[----:B------:R-:W-:Y:S01]  /*11e90*/  FADD.FTZ R26, R10, R23 ;  /* 0x000000170a1a7221 */ /* 0x000fe20000010000 */
[----:B------:R-:W-:Y:S02]  /*11ea0*/  FMUL.FTZ R10, R29, UR17 ;  /* 0x000000111d0a7c20 */ /* 0x000fe40008410000 */
[----:B------:R-:W-:Y:S01]  /*11eb0*/  FMUL.FTZ R20, R27, R20 ;  /* 0x000000141b147220 */ /* 0x000fe20000410000 */
[-C--:B------:R-:W-:Y:S01]  /*11ec0*/  FFMA.FTZ R27, R16, R23.reuse, R12 ;  /* 0x00000017101b7223 */ /* 0x080fe2000001000c */
[----:B------:R-:W-:-:S04]  /*11ed0*/  FMUL.FTZ R23, R4, R23 ;  /* 0x0000001704177220 */ /* 0x000fc80000410000 */
[----:B------:R-:W-:Y:S01]  /*11ee0*/  FFMA.FTZ R29, R16, R23, R0 ;  /* 0x00000017101d7223 */ /* 0x000fe20000010000 */
[----:B------:R-:W-:Y:S01]  /*11ef0*/  FFMA.FTZ R0, R4, R10, R2 ;  /* 0x0000000a04007223 */ /* 0x000fe20000010002 */
[----:B------:R-:W-:Y:S02]  /*11f00*/  HADD2.F32 R16, -RZ, R30.H0_H0 ;  /* 0x2000001eff107230 */ /* 0x000fe40000004100 */
[----:B------:R-:W-:Y:S01]  /*11f10*/  FADD.FTZ R30, R28, R23 ;  /* 0x000000171c1e7221 */ /* 0x000fe20000010000 */
[----:B------:R-:W-:Y:S02]  /*11f20*/  HADD2.F32 R28, -RZ, R37.H0_H0 ;  /* 0x20000025ff1c7230 */ /* 0x000fe40000004100 */
[----:B------:R-:W-:Y:S01]  /*11f30*/  FMUL.FTZ R12, R0, -1.4426950216293334961 ;  /* 0xbfb8aa3b000c7820 */ /* 0x000fe20000410000 */
[----:B------:R-:W-:Y:S01]  /*11f40*/  FFMA.FTZ R29, R13, R31, R29 ;  /* 0x0000001f0d1d7223 */ /* 0x000fe2000001001d */
[----:B------:R-:W-:-:S04]  /*11f50*/  FADD.FTZ R30, R31, R30 ;  /* 0x0000001e1f1e7221 */ /* 0x000fc80000010000 */
        /* <DEDUP_REMOVED lines=21> */
[----:B------:R-:W-:Y:S01]  /*120b0*/  FFMA.FTZ R28, R13, R15, R14 ;  /* 0x0000000f0d1c7223 */ /* 0x000fe2000001000e */
[----:B------:R-:W-:Y:S01]  /*120c0*/  FFMA.FTZ R13, R4, R11, R2 ;  /* 0x0000000b040d7223 */ /* 0x000fe20000010002 */
[----:B------:R-:W-:-:S03]  /*120d0*/  HADD2.F32 R15, -RZ, R123.H0_H0 ;  /* 0x2000007bff0f7230 */ /* 0x000fc60000004100 */
[----:B------:R-:W-:-:S06]  /*120e0*/  FMUL.FTZ R14, R13, -1.4426950216293334961 ;  /* 0xbfb8aa3b0d0e7820 */ /* 0x000fcc0000410000 */
[----:B------:R-:W0:Y:S02]  /*120f0*/  MUFU.EX2 R14, R14 ;  /* 0x0000000e000e7308 */ /* 0x000e240000000800 */
[----:B0-----:R-:W-:-:S06]  /*12100*/  FADD.FTZ R14, R14, 1 ;  /* 0x3f8000000e0e7421 */ /* 0x001fcc0000010000 */
[----:B------:R-:W0:Y:S02]  /*12110*/  MUFU.RCP R14, R14 ;  /* 0x0000000e000e7308 */ /* 0x000e240000001000 */
[----:B0-----:R-:W-:Y:S01]  /*12120*/  FMUL.FTZ R15, R15, R14 ;  /* 0x0000000e0f0f7220 */ /* 0x001fe20000410000 */
[----:B------:R-:W-:-:S04]  /*12130*/  FADD.FTZ R14, -R14, 1 ;  /* 0x3f8000000e0e7421 */ /* 0x000fc80000010100 */
[----:B------:R-:W-:Y:S01]  /*12140*/  FFMA.FTZ R14, R13, R14, 1 ;  /* 0x3f8000000d0e7423 */ /* 0x000fe2000001000e */
[----:B------:R-:W-:-:S03]  /*12150*/  HADD2.F32 R13, -RZ, R123.H1_H1 ;  /* 0x3000007bff0d7230 */ /* 0x000fc60000004100 */
[----:B------:R-:W-:Y:S02]  /*12160*/  FMUL.FTZ R14, R15, R14 ;  /* 0x0000000e0f0e7220 */ /* 0x000fe40000410000 */
[----:B------:R-:W-:-:S04]  /*12170*/  FADD.FTZ R13, R13, -UR16 ;  /* 0x800000100d0d7e21 */ /* 0x000fc80008010000 */
[----:B------:R-:W-:-:S04]  /*12180*/  FMUL.FTZ R15, R13, UR17 ;  /* 0x000000110d0f7c20 */ /* 0x000fc80008410000 */
[----:B------:R-:W-:-:S04]  /*12190*/  FFMA.FTZ R13, R5, R15, R3 ;  /* 0x0000000f050d7223 */ /* 0x000fc80000010003 */
[----:B------:R-:W-:-:S06]  /*121a0*/  FMUL.FTZ R31, R13, -1.4426950216293334961 ;  /* 0xbfb8aa3b0d1f7820 */ /* 0x000fcc0000410000 */
[----:B------:R-:W0:Y:S02]  /*121b0*/  MUFU.EX2 R31, R31 ;  /* 0x0000001f001f7308 */ /* 0x000e240000000800 */
[----:B0-----:R-:W-:-:S06]  /*121c0*/  FADD.FTZ R31, R31, 1 ;  /* 0x3f8000001f1f7421 */ /* 0x001fcc0000010000 */
[----:B------:R-:W0:Y:S01]  /*121d0*/  MUFU.RCP R31, R31 ;  /* 0x0000001f001f7308 */ /* 0x000e220000001000 */
[----:B------:R-:W-:Y:S01]  /*121e0*/  FMUL.FTZ R36, R36, UR17 ;  /* 0x0000001124247c20 */ /* 0x000fe20008410000 */
[----:B------:R-:W-:Y:S01]  /*121f0*/  FADD.FTZ R26, R26, R24 ;  /* 0x000000181a1a7221 */ /* 0x000fe20000010000 */
[-C--:B------:R-:W-:Y:S01]  /*12200*/  FFMA.FTZ R27, R21, R24.reuse, R27 ;  /* 0x00000018151b7223 */ /* 0x080fe2000001001b */
[----:B------:R-:W-:-:S04]  /*12210*/  FMUL.FTZ R24, R4, R24 ;  /* 0x0000001804187220 */ /* 0x000fc80000410000 */
[----:B------:R-:W-:Y:S01]  /*12220*/  FFMA.FTZ R29, R21, R24, R29 ;  /* 0x00000018151d7223 */ /* 0x000fe2000001001d */
[----:B0-----:R-:W-:Y:S01]  /*12230*/  FMUL.FTZ R39, R39, R31 ;  /* 0x0000001f27277220 */ /* 0x001fe20000410000 */
[----:B------:R-:W-:-:S04]  /*12240*/  FADD.FTZ R31, -R31, 1 ;  /* 0x3f8000001f1f7421 */ /* 0x000fc80000010100 */
[----:B------:R-:W-:Y:S01]  /*12250*/  FFMA.FTZ R31, R13, R31, 1 ;  /* 0x3f8000000d1f7423 */ /* 0x000fe2000001001f */
[----:B------:R-:W-:Y:S01]  /*12260*/  FFMA.FTZ R13, R4, R36, R2 ;  /* 0x00000024040d7223 */ /* 0x000fe20000010002 */
[----:B------:R-:W-:Y:S02]  /*12270*/  HADD2.F32 R38, -RZ, R124.H0_H0 ;  /* 0x2000007cff267230 */ /* 0x000fe40000004100 */
[----:B------:R-:W-:Y:S01]  /*12280*/  FADD.FTZ R34, R34, -UR16 ;  /* 0x8000001022227e21 */ /* 0x000fe20008010000 */
[--C-:B------:R-:W-:Y:S02]  /*12290*/  HADD2.F32 R37, -RZ, R120.reuse.H0_H0 ;  /* 0x20000078ff257230 */ /* 0x100fe40000004100 */
[----:B------:R-:W-:Y:S01]  /*122a0*/  FMUL.FTZ R21, R13, -1.4426950216293334961 ;  /* 0xbfb8aa3b0d157820 */ /* 0x000fe20000410000 */
[----:B------:R-:W-:Y:S02]  /*122b0*/  HADD2.F32 R32, -RZ, R120.H1_H1 ;  /* 0x30000078ff207230 */ /* 0x000fe40000004100 */
[----:B------:R-:W-:Y:S01]  /*122c0*/  FADD.FTZ R23, R23, R22 ;  /* 0x0000001617177221 */ /* 0x000fe20000010000 */
[----:B------:R-:W-:-:S02]  /*122d0*/  HADD2.F32 R35, -RZ, R119.H0_H0 ;  /* 0x20000077ff237230 */ /* 0x000fc40000004100 */
[----:B------:R-:W-:Y:S01]  /*122e0*/  FMUL.FTZ R39, R39, R31 ;  /* 0x0000001f27277220 */ /* 0x000fe20000410000 */
[----:B------:R-:W0:Y:S02]  /*122f0*/  MUFU.EX2 R21, R21 ;  /* 0x0000001500157308 */ /* 0x000e240000000800 */
[----:B0-----:R-:W-:-:S06]  /*12300*/  FADD.FTZ R21, R21, 1 ;  /* 0x3f80000015157421 */ /* 0x001fcc0000010000 */
[----:B------:R-:W0:Y:S01]  /*12310*/  MUFU.RCP R21, R21 ;  /* 0x0000001500157308 */ /* 0x000e220000001000 */
[----:B------:R-:W-:Y:S01]  /*12320*/  FMUL.FTZ R34, R34, UR17 ;  /* 0x0000001122227c20 */ /* 0x000fe20008410000 */
[----:B0-----:R-:W-:Y:S01]  /*12330*/  FMUL.FTZ R38, R38, R21 ;  /* 0x0000001526267220 */ /* 0x001fe20000410000 */
[----:B------:R-:W-:-:S04]  /*12340*/  FADD.FTZ R21, -R21, 1 ;  /* 0x3f80000015157421 */ /* 0x000fc80000010100 */
[----:B------:R-:W-:Y:S01]  /*12350*/  FFMA.FTZ R21, R13, R21, 1 ;  /* 0x3f8000000d157423 */ /* 0x000fe20000010015 */
[----:B------:R-:W-:-:S03]  /*12360*/  FFMA.FTZ R13, R5, R34, R3 ;  /* 0x00000022050d7223 */ /* 0x000fc60000010003 */
[----:B------:R-:W-:Y:S01]  /*12370*/  FMUL.FTZ R38, R38, R21 ;  /* 0x0000001526267220 */ /* 0x000fe20000410000 */
[----:B------:R-:W-:Y:S01]  /*12380*/  FADD.FTZ R21, R30, R24 ;  /* 0x000000181e157221 */ /* 0x000fe20000010000 */
        /* <DEDUP_REMOVED lines=9> */
[-C--:B------:R-:W-:Y:S01]  /*12420*/  FFMA.FTZ R13, R19, R22.reuse, R28 ;  /* 0x00000016130d7223 */ /* 0x080fe2000001001c */
[----:B------:R-:W-:-:S04]  /*12430*/  FMUL.FTZ R22, R5, R22 ;  /* 0x0000001605167220 */ /* 0x000fc80000410000 */
[----:B------:R-:W-:Y:S01]  /*12440*/  FFMA.FTZ R29, R19, R22, R29 ;  /* 0x00000016131d7223 */ /* 0x000fe2000001001d */
[----:B------:R-:W-:Y:S01]  /*12450*/  FFMA.FTZ R19, R4, R32, R2 ;  /* 0x0000002004137223 */ /* 0x000fe20000010002 */
[----:B------:R-:W-:-:S03]  /*12460*/  FMUL.FTZ R37, R37, R24 ;  /* 0x0000001825257220 */ /* 0x000fc60000410000 */
[----:B------:R-:W-:-:S06]  /*12470*/  FMUL.FTZ R24, R19, -1.4426950216293334961 ;  /* 0xbfb8aa3b13187820 */ /* 0x000fcc0000410000 */
[----:B------:R-:W0:Y:S01]  /*12480*/  MUFU.EX2 R24, R24 ;  /* 0x0000001800187308 */ /* 0x000e220000000800 */
[----:B------:R-:W-:Y:S02]  /*12490*/  HADD2.F32 R30, -RZ, R124.H1_H1 ;  /* 0x3000007cff1e7230 */ /* 0x000fe40000004100 */
[----:B0-----:R-:W-:-:S06]  /*124a0*/  FADD.FTZ R24, R24, 1 ;  /* 0x3f80000018187421 */ /* 0x001fcc0000010000 */
[----:B------:R-:W0:Y:S01]  /*124b0*/  MUFU.RCP R24, R24 ;  /* 0x0000001800187308 */ /* 0x000e220000001000 */
[----:B------:R-:W-:-:S04]  /*124c0*/  FADD.FTZ R30, R30, -UR16 ;  /* 0x800000101e1e7e21 */ /* 0x000fc80008010000 */
[----:B------:R-:W-:Y:S01]  /*124d0*/  FMUL.FTZ R30, R30, UR17 ;  /* 0x000000111e1e7c20 */ /* 0x000fe20008410000 */
[----:B------:R-:W-:Y:S01]  /*124e0*/  FADD.FTZ R22, R22, R21 ;  /* 0x0000001516167221 */ /* 0x000fe20000010000 */
[----:B0-----:R-:W-:Y:S01]  /*124f0*/  FMUL.FTZ R35, R35, R24 ;  /* 0x0000001823237220 */ /* 0x001fe20000410000 */
[----:B------:R-:W-:-:S04]  /*12500*/  FADD.FTZ R24, -R24, 1 ;  /* 0x3f80000018187421 */ /* 0x000fc80000010100 */
[----:B------:R-:W-:Y:S01]  /*12510*/  FFMA.FTZ R24, R19, R24, 1 ;  /* 0x3f80000013187423 */ /* 0x000fe20000010018 */
[----:B------:R-:W-:-:S04]  /*12520*/  FFMA.FTZ R19, R5, R30, R3 ;  /* 0x0000001e05137223 */ /* 0x000fc80000010003 */
[----:B------:R-:W-:-:S06]  /*12530*/  FMUL.FTZ R21, R19, -1.4426950216293334961 ;  /* 0xbfb8aa3b13157820 */ /* 0x000fcc0000410000 */
[----:B------:R-:W0:Y:S01]  /*12540*/  MUFU.EX2 R21, R21 ;  /* 0x0000001500157308 */ /* 0x000e220000000800 */
[----:B------:R-:W-:Y:S02]  /*12550*/  HADD2.F32 R28, -RZ, R122.H1_H1 ;  /* 0x3000007aff1c7230 */ /* 0x000fe40000004100 */
[----:B0-----:R-:W-:-:S06]  /*12560*/  FADD.FTZ R21, R21, 1 ;  /* 0x3f80000015157421 */ /* 0x001fcc0000010000 */
[----:B------:R-:W0:Y:S01]  /*12570*/  MUFU.RCP R21, R21 ;  /* 0x0000001500157308 */ /* 0x000e220000001000 */
[----:B------:R-:W-:Y:S02]  /*12580*/  HADD2.F32 R33, -RZ, R121.H0_H0 ;  /* 0x20000079ff217230 */ /* 0x000fe40000004100 */
[----:B------:R-:W-:Y:S01]  /*12590*/  FADD.FTZ R28, R28, -UR16 ;  /* 0x800000101c1c7e21 */ /* 0x000fe20008010000 */
[----:B------:R-:W-:-:S03]  /*125a0*/  FMUL.FTZ R35, R35, R24 ;  /* 0x0000001823237220 */ /* 0x000fc60000410000 */
[----:B------:R-:W-:-:S04]  /*125b0*/  FMUL.FTZ R28, R28, UR17 ;  /* 0x000000111c1c7c20 */ /* 0x000fc80008410000 */
[----:B------:R-:W-:Y:S01]  /*125c0*/  FFMA.FTZ R24, R4, R28, R2 ;  /* 0x0000001c04187223 */ /* 0x000fe20000010002 */
[----:B0-----:R-:W-:Y:S01]  /*125d0*/  FMUL.FTZ R33, R33, R21 ;  /* 0x0000001521217220 */ /* 0x001fe20000410000 */
[----:B------:R-:W-:-:S04]  /*125e0*/  FADD.FTZ R21, -R21, 1 ;  /* 0x3f80000015157421 */ /* 0x000fc80000010100 */
[----:B------:R-:W-:Y:S01]  /*125f0*/  FFMA.FTZ R21, R19, R21, 1 ;  /* 0x3f80000013157423 */ /* 0x000fe20000010015 */
[----:B------:R-:W-:Y:S01]  /*12600*/  FADD.FTZ R19, R26, R25 ;  /* 0x000000191a137221 */ /* 0x000fe20000010000 */
[----:B------:R-:W-:-:S06]  /*12610*/  FMUL.FTZ R26, R24, -1.4426950216293334961 ;  /* 0xbfb8aa3b181a7820 */ /* 0x000fcc0000410000 */
[----:B------:R-:W0:Y:S02]  /*12620*/  MUFU.EX2 R26, R26 ;  /* 0x0000001a001a7308 */ /* 0x000e240000000800 */
[----:B0-----:R-:W-:-:S06]  /*12630*/  FADD.FTZ R26, R26, 1 ;  /* 0x3f8000001a1a7421 */ /* 0x001fcc0000010000 */
[----:B------:R-:W0:Y:S01]  /*12640*/  MUFU.RCP R26, R26 ;  /* 0x0000001a001a7308 */ /* 0x000e220000001000 */
[----:B------:R-:W-:Y:S02]  /*12650*/  HADD2.F32 R31, -RZ, R117.H0_H0 ;  /* 0x20000075ff1f7230 */ /* 0x000fe40000004100 */
[----:B------:R-:W-:Y:S01]  /*12660*/  FMUL.FTZ R33, R33, R21 ;  /* 0x0000001521217220 */ /* 0x000fe20000410000 */
[-C--:B------:R-:W-:Y:S01]  /*12670*/  FFMA.FTZ R21, R18, R25.reuse, R27 ;  /* 0x0000001912157223 */ /* 0x080fe2000001001b */
[----:B------:R-:W-:Y:S01]  /*12680*/  FMUL.FTZ R25, R4, R25 ;  /* 0x0000001904197220 */ /* 0x000fe20000410000 */
[----:B0-----:R-:W-:Y:S01]  /*12690*/  FMUL.FTZ R31, R31, R26 ;  /* 0x0000001a1f1f7220 */ /* 0x001fe20000410000 */
[----:B------:R-:W-:-:S04]  /*126a0*/  FADD.FTZ R26, -R26, 1 ;  /* 0x3f8000001a1a7421 */ /* 0x000fc80000010100 */
[----:B------:R-:W-:Y:S01]  /*126b0*/  FFMA.FTZ R26, R24, R26, 1 ;  /* 0x3f800000181a7423 */ /* 0x000fe2000001001a */
[----:B------:R-:W-:-:S05]  /*126c0*/  HADD2.F32 R24, -RZ, R117.H1_H1 ;  /* 0x30000075ff187230 */ /* 0x000fca0000004100 */
[----:B------:R-:W-:Y:S01]  /*126d0*/  FADD.FTZ R24, R24, -UR16 ;  /* 0x8000001018187e21 */ /* 0x000fe20008010000 */
[----:B------:R-:W-:Y:S01]  /*126e0*/  FMUL.FTZ R31, R31, R26 ;  /* 0x0000001a1f1f7220 */ /* 0x000fe20000410000 */
[----:B------:R-:W-:Y:S02]  /*126f0*/  FFMA.FTZ R18, R18, R25, R29 ;  /* 0x0000001912127223 */ /* 0x000fe4000001001d */
[----:B------:R-:W-:Y:S01]  /*12700*/  FMUL.FTZ R26, R24, UR17 ;  /* 0x00000011181a7c20 */ /* 0x000fe20008410000 */
[----:B------:R-:W-:-:S03]  /*12710*/  FADD.FTZ R25, R22, R25 ;  /* 0x0000001916197221 */ /* 0x000fc60000010000 */
[----:B------:R-:W-:-:S04]  /*12720*/  FFMA.FTZ R22, R5, R26, R3 ;  /* 0x0000001a05167223 */ /* 0x000fc80000010003 */
[----:B------:R-:W-:-:S06]  /*12730*/  FMUL.FTZ R24, R22, -1.4426950216293334961 ;  /* 0xbfb8aa3b16187820 */ /* 0x000fcc0000410000 */
[----:B------:R-:W0:Y:S02]  /*12740*/  MUFU.EX2 R24, R24 ;  /* 0x0000001800187308 */ /* 0x000e240000000800 */
[----:B0-----:R-:W-:-:S06]  /*12750*/  FADD.FTZ R24, R24, 1 ;  /* 0x3f80000018187421 */ /* 0x001fcc0000010000 */
[----:B------:R-:W0:Y:S01]  /*12760*/  MUFU.RCP R24, R24 ;  /* 0x0000001800187308 */ /* 0x000e220000001000 */
[----:B------:R-:W-:-:S05]  /*12770*/  HADD2.F32 R29, -RZ, R116.H0_H0 ;  /* 0x20000074ff1d7230 */ /* 0x000fca0000004100 */
[----:B0-----:R-:W-:Y:S01]  /*12780*/  FMUL.FTZ R29, R29, R24 ;  /* 0x000000181d1d7220 */ /* 0x001fe20000410000 */
[----:B------:R-:W-:-:S04]  /*12790*/  FADD.FTZ R24, -R24, 1 ;  /* 0x3f80000018187421 */ /* 0x000fc80000010100 */
[----:B------:R-:W-:-:S04]  /*127a0*/  FFMA.FTZ R24, R22, R24, 1 ;  /* 0x3f80000016187423 */ /* 0x000fc80000010018 */
[----:B------:R-:W-:Y:S01]  /*127b0*/  FMUL.FTZ R29, R29, R24 ;  /* 0x000000181d1d7220 */ /* 0x000fe20000410000 */
[----:B------:R-:W-:Y:S02]  /*127c0*/  HADD2.F32 R24, -RZ, R121.H1_H1 ;  /* 0x30000079ff187230 */ /* 0x000fe40000004100 */
[----:B------:R-:W-:Y:S01]  /*127d0*/  FADD.FTZ R40, R23, R20 ;  /* 0x0000001417287221 */ /* 0x000fe20000010000 */
[-C--:B------:R-:W-:Y:S02]  /*127e0*/  FFMA.FTZ R13, R17, R20.reuse, R13 ;  /* 0x00000014110d7223 */ /* 0x080fe4000001000d */
[----:B------:R-:W-:Y:S01]  /*127f0*/  FADD.FTZ R24, R24, -UR16 ;  /* 0x8000001018187e21 */ /* 0x000fe20008010000 */
[----:B------:R-:W-:-:S03]  /*12800*/  FMUL.FTZ R20, R5, R20 ;  /* 0x0000001405147220 */ /* 0x000fc60000410000 */
[----:B------:R-:W-:Y:S01]  /*12810*/  FMUL.FTZ R24, R24, UR17 ;  /* 0x0000001118187c20 */ /* 0x000fe20008410000 */
[----:B------:R-:W-:-:S03]  /*12820*/  FFMA.FTZ R18, R17, R20, R18 ;  /* 0x0000001411127223 */ /* 0x000fc60000010012 */
        /* <DEDUP_REMOVED lines=8> */
[----:B------:R-:W-:Y:S01]  /*128b0*/  FFMA.FTZ R22, R17, R22, 1 ;  /* 0x3f80000011167423 */ /* 0x000fe20000010016 */
[----:B------:R-:W-:-:S05]  /*128c0*/  HADD2.F32 R17, -RZ, R119.H1_H1 ;  /* 0x30000077ff117230 */ /* 0x000fca0000004100 */
[----:B------:R-:W-:Y:S01]  /*128d0*/  FADD.FTZ R17, R17, -UR16 ;  /* 0x8000001011117e21 */ /* 0x000fe20008010000 */
[----:B------:R-:W-:-:S03]  /*128e0*/  FMUL.FTZ R27, R27, R22 ;  /* 0x000000161b1b7220 */ /* 0x000fc60000410000 */
[----:B------:R-:W-:Y:S01]  /*128f0*/  FMUL.FTZ R22, R17, UR17 ;  /* 0x0000001111167c20 */ /* 0x000fe20008410000 */
[----:B------:R-:W-:-:S03]  /*12900*/  FADD.FTZ R17, R20, R25 ;  /* 0x0000001914117221 */ /* 0x000fc60000010000 */
[----:B------:R-:W-:-:S04]  /*12910*/  FFMA.FTZ R20, R5, R22, R3 ;  /* 0x0000001605147223 */ /* 0x000fc80000010003 */
[----:B------:R-:W-:-:S06]  /*12920*/  FMUL.FTZ R23, R20, -1.4426950216293334961 ;  /* 0xbfb8aa3b14177820 */ /* 0x000fcc0000410000 */
[----:B------:R-:W0:Y:S02]  /*12930*/  MUFU.EX2 R23, R23 ;  /* 0x0000001700177308 */ /* 0x000e240000000800 */
[----:B0-----:R-:W-:-:S06]  /*12940*/  FADD.FTZ R23, R23, 1 ;  /* 0x3f80000017177421 */ /* 0x001fcc0000010000 */
[----:B------:R-:W0:Y:S01]  /*12950*/  MUFU.RCP R23, R23 ;  /* 0x0000001700177308 */ /* 0x000e220000001000 */
[----:B------:R-:W-:Y:S02]  /*12960*/  HADD2.F32 R25, -RZ, R114.H0_H0 ;  /* 0x20000072ff197230 */ /* 0x000fe40000004100 */
[----:B------:R-:W-:Y:S01]  /*12970*/  FADD.FTZ R41, R19, R16 ;  /* 0x0000001013297221 */ /* 0x000fe20000010000 */
[----:B------:R-:W-:Y:S02]  /*12980*/  FFMA.FTZ R42, R10, R16, R21 ;  /* 0x000000100a2a7223 */ /* 0x000fe40000010015 */
[----:B0-----:R-:W-:Y:S01]  /*12990*/  FMUL.FTZ R25, R25, R23 ;  /* 0x0000001719197220 */ /* 0x001fe20000410000 */
[----:B------:R-:W-:-:S04]  /*129a0*/  FADD.FTZ R23, -R23, 1 ;  /* 0x3f80000017177421 */ /* 0x000fc80000010100 */
[----:B------:R-:W-:Y:S01]  /*129b0*/  FFMA.FTZ R23, R20, R23, 1 ;  /* 0x3f80000014177423 */ /* 0x000fe20000010017 */
[----:B------:R-:W-:Y:S02]  /*129c0*/  HADD2.F32 R20, -RZ, R114.H1_H1 ;  /* 0x30000072ff147230 */ /* 0x000fe40000004100 */
[----:B------:R-:W-:Y:S01]  /*129d0*/  FMUL.FTZ R16, R4, R16 ;  /* 0x0000001004107220 */ /* 0x000fe20000410000 */
[----:B------:R-:W-:Y:S02]  /*129e0*/  HADD2.F32 R21, -RZ, R115.H0_H0 ;  /* 0x20000073ff157230 */ /* 0x000fe40000004100 */
[----:B------:R-:W-:Y:S01]  /*129f0*/  FMUL.FTZ R25, R25, R23 ;  /* 0x0000001719197220 */ /* 0x000fe20000410000 */
[----:B------:R-:W-:Y:S01]  /*12a00*/  FFMA.FTZ R43, R0, R12, R13 ;  /* 0x0000000c002b7223 */ /* 0x000fe2000001000d */
[----:B------:R-:W-:Y:S01]  /*12a10*/  FADD.FTZ R20, R20, -UR16 ;  /* 0x8000001014147e21 */ /* 0x000fe20008010000 */
[----:B------:R-:W-:Y:S01]  /*12a20*/  FFMA.FTZ R10, R10, R16, R18 ;  /* 0x000000100a0a7223 */ /* 0x000fe20000010012 */
[----:B------:R-:W-:Y:S01]  /*12a30*/  FADD.FTZ R40, R40, R12 ;  /* 0x0000000c28287221 */ /* 0x000fe20000010000 */
[----:B------:R-:W-:-:S02]  /*12a40*/  HADD2.F32 R44, -RZ, R110.H0_H0 ;  /* 0x2000006eff2c7230 */ /* 0x000fc40000004100 */
[----:B------:R-:W-:Y:S01]  /*12a50*/  FMUL.FTZ R20, R20, UR17 ;  /* 0x0000001114147c20 */ /* 0x000fe20008410000 */
[CC--:B------:R-:W-:Y:S01]  /*12a60*/  FMUL.FTZ R45, R4.reuse, R14.reuse ;  /* 0x0000000e042d7220 */ /* 0x0c0fe20000410000 */
[----:B------:R-:W-:Y:S01]  /*12a70*/  FFMA.FTZ R42, R11, R14, R42 ;  /* 0x0000000e0b2a7223 */ /* 0x000fe2000001002a */
[----:B------:R-:W-:Y:S01]  /*12a80*/  FADD.FTZ R41, R41, R14 ;  /* 0x0000000e29297221 */ /* 0x000fe20000010000 */
[----:B------:R-:W-:Y:S01]  /*12a90*/  FFMA.FTZ R18, R4, R20, R2 ;  /* 0x0000001404127223 */ /* 0x000fe20000010002 */
[----:B------:R-:W-:Y:S01]  /*12aa0*/  HADD2.F32 R46, -RZ, R108.H0_H0 ;  /* 0x2000006cff2e7230 */ /* 0x000fe20000004100 */
[----:B------:R-:W3:Y:S02]  /*12ab0*/  LDL.LU.S16 R114, [R1+0x298] ;  /* 0x0002980001727983 */ /* 0x000ee40000300600 */
        /* <DEDUP_REMOVED lines=10> */
[----:B------:R-:W-:-:S03]  /*12b60*/  FADD.FTZ R17, R17, R16 ;  /* 0x0000001011117221 */ /* 0x000fc60000010000 */
        /* <DEDUP_REMOVED lines=11> */
[----:B------:R-:W-:Y:S02]  /*12c20*/  HADD2.F32 R19, -RZ, R116.H1_H1 ;  /* 0x30000074ff137230 */ /* 0x000fe40000004100 */
[----:B------:R-:W-:-:S03]  /*12c30*/  FMUL.FTZ R16, R5, R12 ;  /* 0x0000000c05107220 */ /* 0x000fc60000410000 */
[----:B------:R-:W-:Y:S01]  /*12c40*/  FADD.FTZ R19, R19, -UR16 ;  /* 0x8000001013137e21 */ /* 0x000fe20008010000 */
[----:B------:R-:W-:-:S03]  /*12c50*/  FFMA.FTZ R12, R0, R16, R10 ;  /* 0x00000010000c7223 */ /* 0x000fc6000001000a */
[----:B------:R-:W-:-:S04]  /*12c60*/  FMUL.FTZ R13, R19, UR17 ;  /* 0x00000011130d7c20 */ /* 0x000fc80008410000 */
        /* <DEDUP_REMOVED lines=22> */
[----:B------:R-:W-:-:S05]  /*12dd0*/  HADD2.F32 R0, -RZ, R115.H1_H1 ;  /* 0x30000073ff007230 */ /* 0x000fca0000004100 */
        /* <DEDUP_REMOVED lines=13> */
[----:B------:R-:W-:Y:S02]  /*12eb0*/  HADD2.F32 R11, -RZ, R113.H1_H1 ;  /* 0x30000071ff0b7230 */ /* 0x000fe40000004100 */
[----:B------:R-:W-:Y:S01]  /*12ec0*/  FADD.FTZ R45, R16, R45 ;  /* 0x0000002d102d7221 */ /* 0x000fe20000010000 */
[----:B------:R-:W-:Y:S01]  /*12ed0*/  FADD.FTZ R40, R40, R39 ;  /* 0x0000002728287221 */ /* 0x000fe20000010000 */
[----:B------:R-:W-:Y:S01]  /*12ee0*/  FMUL.FTZ R14, R14, R12 ;  /* 0x0000000c0e0e7220 */ /* 0x000fe20000410000 */
[-C--:B------:R-:W-:Y:S01]  /*12ef0*/  FFMA.FTZ R43, R15, R39.reuse, R43 ;  /* 0x000000270f2b7223 */ /* 0x080fe2000001002b */
[----:B------:R-:W-:Y:S01]  /*12f00*/  FADD.FTZ R11, R11, -UR16 ;  /* 0x800000100b0b7e21 */ /* 0x000fe20008010000 */
[----:B------:R-:W-:Y:S02]  /*12f10*/  HADD2.F32 R67, -RZ, R112.H1_H1 ;  /* 0x30000070ff437230 */ /* 0x000fe40000004100 */
[----:B------:R-:W-:Y:S01]  /*12f20*/  FMUL.FTZ R39, R5, R39 ;  /* 0x0000002705277220 */ /* 0x000fe20000410000 */
[----:B------:R-:W-:-:S02]  /*12f30*/  HADD2.F32 R47, -RZ, R107.H0_H0 ;  /* 0x2000006bff2f7230 */ /* 0x000fc40000004100 */
[----:B------:R-:W-:Y:S01]  /*12f40*/  FMUL.FTZ R12, R11, UR17 ;  /* 0x000000110b0c7c20 */ /* 0x000fe20008410000 */
[----:B------:R-:W-:Y:S02]  /*12f50*/  HADD2.F32 R65, -RZ, R110.H1_H1 ;  /* 0x3000006eff417230 */ /* 0x000fe40000004100 */
[----:B------:R-:W-:Y:S01]  /*12f60*/  FFMA.FTZ R44, R15, R39, R44 ;  /* 0x000000270f2c7223 */ /* 0x000fe2000001002c */
[----:B------:R-:W-:Y:S01]  /*12f70*/  FADD.FTZ R67, R67, -UR16 ;  /* 0x8000001043437e21 */ /* 0x000fe20008010000 */
[----:B------:R-:W-:Y:S01]  /*12f80*/  FFMA.FTZ R11, R5, R12, R3 ;  /* 0x0000000c050b7223 */ /* 0x000fe20000010003 */
[----:B------:R-:W-:Y:S01]  /*12f90*/  FADD.FTZ R45, R39, R45 ;  /* 0x0000002d272d7221 */ /* 0x000fe20000010000 */
[----:B------:R-:W-:Y:S02]  /*12fa0*/  HADD2.F32 R69, -RZ, R109.H0_H0 ;  /* 0x2000006dff457230 */ /* 0x000fe40000004100 */
[----:B------:R-:W-:Y:S01]  /*12fb0*/  FADD.FTZ R41, R41, R38 ;  /* 0x0000002629297221 */ /* 0x000fe20000010000 */
[----:B------:R-:W-:Y:S01]  /*12fc0*/  FMUL.FTZ R16, R11, -1.4426950216293334961 ;  /* 0xbfb8aa3b0b107820 */ /* 0x000fe20000410000 */
[----:B------:R-:W-:Y:S01]  /*12fd0*/  FFMA.FTZ R42, R36, R38, R42 ;  /* 0x00000026242a7223 */ /* 0x000fe2000001002a */
[----:B------:R-:W-:-:S02]  /*12fe0*/  HADD2.F32 R61, -RZ, R105.H1_H1 ;  /* 0x30000069ff3d7230 */ /* 0x000fc40000004100 */
[----:B------:R-:W-:Y:S02]  /*12ff0*/  HADD2.F32 R68, -RZ, R105.H0_H0 ;  /* 0x20000069ff447230 */ /* 0x000fe40000004100 */
[----:B------:R-:W-:Y:S01]  /*13000*/  HADD2.F32 R59, -RZ, R109.H1_H1 ;  /* 0x3000006dff3b7230 */ /* 0x000fe20000004100 */
[----:B------:R-:W0:Y:S01]  /*13010*/  MUFU.EX2 R16, R16 ;  /* 0x0000001000107308 */ /* 0x000e220000000800 */
[----:B------:R-:W-:Y:S01]  /*13020*/  FMUL.FTZ R67, R67, UR17 ;  /* 0x0000001143437c20 */ /* 0x000fe20008410000 */
[----:B------:R-:W-:Y:S01]  /*13030*/  FADD.FTZ R65, R65, -UR16 ;  /* 0x8000001041417e21 */ /* 0x000fe20008010000 */
[----:B------:R-:W-:Y:S01]  /*13040*/  FMUL.FTZ R38, R4, R38 ;  /* 0x0000002604267220 */ /* 0x000fe20000410000 */
[----:B------:R-:W-:Y:S01]  /*13050*/  FADD.FTZ R61, R61, -UR16 ;  /* 0x800000103d3d7e21 */ /* 0x000fe20008010000 */
[----:B------:R-:W-:Y:S02]  /*13060*/  HADD2.F32 R66, -RZ, R104.H0_H0 ;  /* 0x20000068ff427230 */ /* 0x000fe40000004100 */
[----:B------:R-:W-:Y:S01]  /*13070*/  FADD.FTZ R40, R40, R37 ;  /* 0x0000002528287221 */ /* 0x000fe20000010000 */
[----:B------:R-:W-:Y:S01]  /*13080*/  FFMA.FTZ R43, R34, R37, R43 ;  /* 0x00000025222b7223 */ /* 0x000fe2000001002b */
[----:B------:R-:W-:-:S02]  /*13090*/  HADD2.F32 R60, -RZ, R107.H1_H1 ;  /* 0x3000006bff3c7230 */ /* 0x000fc40000004100 */
[----:B------:R-:W-:Y:S02]  /*130a0*/  HADD2.F32 R64, -RZ, R106.H0_H0 ;  /* 0x2000006aff407230 */ /* 0x000fe40000004100 */
[--C-:B------:R-:W-:Y:S02]  /*130b0*/  HADD2.F32 R57, -RZ, R102.reuse.H1_H1 ;  /* 0x30000066ff397230 */ /* 0x100fe40000004100 */
[----:B------:R-:W-:Y:S01]  /*130c0*/  FADD.FTZ R41, R41, R35 ;  /* 0x0000002329297221 */ /* 0x000fe20000010000 */
[----:B------:R-:W-:Y:S02]  /*130d0*/  HADD2.F32 R62, -RZ, R102.H0_H0 ;  /* 0x20000066ff3e7230 */ /* 0x000fe40000004100 */
[----:B------:R-:W-:Y:S01]  /*130e0*/  FFMA.FTZ R42, R32, R35, R42 ;  /* 0x00000023202a7223 */ /* 0x000fe2000001002a */
[----:B------:R-:W-:Y:S02]  /*130f0*/  HADD2.F32 R55, -RZ, R106.H1_H1 ;  /* 0x3000006aff377230 */ /* 0x000fe40000004100 */
[----:B0-----:R-:W-:Y:S01]  /*13100*/  FADD.FTZ R16, R16, 1 ;  /* 0x3f80000010107421 */ /* 0x001fe20000010000 */
[----:B------:R-:W-:Y:S01]  /*13110*/  FFMA.FTZ R39, R5, R67, R3 ;  /* 0x0000004305277223 */ /* 0x000fe20000010003 */
[----:B------:R-:W-:Y:S01]  /*13120*/  FMUL.FTZ R65, R65, UR17 ;  /* 0x0000001141417c20 */ /* 0x000fe20008410000 */
[----:B------:R-:W-:Y:S01]  /*13130*/  FFMA.FTZ R44, R36, R38, R44 ;  /* 0x00000026242c7223 */ /* 0x000fe2000001002c */
[----:B------:R-:W-:Y:S01]  /*13140*/  FMUL.FTZ R61, R61, UR17 ;  /* 0x000000113d3d7c20 */ /* 0x000fe20008410000 */
[----:B------:R-:W-:Y:S01]  /*13150*/  FADD.FTZ R45, R45, R38 ;  /* 0x000000262d2d7221 */ /* 0x000fe20000010000 */
[----:B------:R-:W0:Y:S01]  /*13160*/  MUFU.RCP R16, R16 ;  /* 0x0000001000107308 */ /* 0x000e220000001000 */
[----:B------:R-:W-:Y:S01]  /*13170*/  FADD.FTZ R59, R59, -UR16 ;  /* 0x800000103b3b7e21 */ /* 0x000fe20008010000 */
[----:B------:R-:W-:Y:S01]  /*13180*/  FMUL.FTZ R37, R5, R37 ;  /* 0x0000002505257220 */ /* 0x000fe20000410000 */
[----:B------:R-:W-:Y:S01]  /*13190*/  FADD.FTZ R60, R60, -UR16 ;  /* 0x800000103c3c7e21 */ /* 0x000fe20008010000 */
[----:B------:R-:W-:Y:S01]  /*131a0*/  FADD.FTZ R57, R57, -UR16 ;  /* 0x8000001039397e21 */ /* 0x000fe20008010000 */
[----:B------:R-:W-:-:S02]  /*131b0*/  HADD2.F32 R63, -RZ, R101.H0_H0 ;  /* 0x20000065ff3f7230 */ /* 0x000fc40000004100 */
[----:B------:R-:W-:Y:S02]  /*131c0*/  HADD2.F32 R53, -RZ, R104.H1_H1 ;  /* 0x30000068ff357230 */ /* 0x000fe40000004100 */
[----:B------:R-:W-:Y:S01]  /*131d0*/  FADD.FTZ R40, R40, R33 ;  /* 0x0000002128287221 */ /* 0x000fe20000010000 */
[----:B------:R-:W-:Y:S02]  /*131e0*/  HADD2.F32 R58, -RZ, R103.H0_H0 ;  /* 0x20000067ff3a7230 */ /* 0x000fe40000004100 */
[----:B------:R-:W-:Y:S01]  /*131f0*/  FFMA.FTZ R43, R30, R33, R43 ;  /* 0x000000211e2b7223 */ /* 0x000fe2000001002b */
[--C-:B------:R-:W-:Y:S02]  /*13200*/  HADD2.F32 R51, -RZ, R99.reuse.H1_H1 ;  /* 0x30000063ff337230 */ /* 0x100fe40000004100 */
[----:B------:R-:W-:Y:S02]  /*13210*/  HADD2.F32 R56, -RZ, R99.H0_H0 ;  /* 0x20000063ff387230 */ /* 0x000fe40000004100 */
[----:B------:R-:W-:-:S02]  /*13220*/  HADD2.F32 R54, -RZ, R98.H0_H0 ;  /* 0x20000062ff367230 */ /* 0x000fc40000004100 */
[----:B------:R-:W-:Y:S02]  /*13230*/  HADD2.F32 R49, -RZ, R103.H1_H1 ;  /* 0x30000067ff317230 */ /* 0x000fe40000004100 */
[----:B0-----:R-:W-:Y:S01]  /*13240*/  FMUL.FTZ R46, R46, R16 ;  /* 0x000000102e2e7220 */ /* 0x001fe20000410000 */
[----:B------:R-:W-:Y:S01]  /*13250*/  FADD.FTZ R16, -R16, 1 ;  /* 0x3f80000010107421 */ /* 0x000fe20000010100 */
[----:B------:R-:W-:Y:S01]  /*13260*/  FFMA.FTZ R36, R4, R65, R2 ;  /* 0x0000004104247223 */ /* 0x000fe20000010002 */
[----:B------:R-:W-:Y:S01]  /*13270*/  FMUL.FTZ R59, R59, UR17 ;  /* 0x000000113b3b7c20 */ /* 0x000fe20008410000 */
[----:B------:R-:W-:Y:S01]  /*13280*/  FFMA.FTZ R44, R34, R37, R44 ;  /* 0x00000025222c7223 */ /* 0x000fe2000001002c */
[----:B------:R-:W-:Y:S01]  /*13290*/  FFMA.FTZ R16, R11, R16, 1 ;  /* 0x3f8000000b107423 */ /* 0x000fe20000010010 */
[----:B------:R-:W-:Y:S02]  /*132a0*/  HADD2.F32 R11, -RZ, R108.H1_H1 ;  /* 0x3000006cff0b7230 */ /* 0x000fe40000004100 */
[--C-:B------:R-:W-:Y:S01]  /*132b0*/  FFMA.FTZ R34, R4, R59, R2.reuse ;  /* 0x0000003b04227223 */ /* 0x100fe20000010002 */
[----:B------:R-:W-:Y:S01]  /*132c0*/  FMUL.FTZ R60, R60, UR17 ;  /* 0x000000113c3c7c20 */ /* 0x000fe20008410000 */
[----:B------:R-:W-:Y:S01]  /*132d0*/  FMUL.FTZ R16, R46, R16 ;  /* 0x000000102e107220 */ /* 0x000fe20000410000 */
[C---:B------:R-:W-:Y:S01]  /*132e0*/  FMUL.FTZ R35, R4.reuse, R35 ;  /* 0x0000002304237220 */ /* 0x040fe20000410000 */
[----:B------:R-:W-:Y:S01]  /*132f0*/  FADD.FTZ R11, R11, -UR16 ;  /* 0x800000100b0b7e21 */ /* 0x000fe20008010000 */
[----:B------:R-:W-:Y:S01]  /*13300*/  FMUL.FTZ R57, R57, UR17 ;  /* 0x0000001139397c20 */ /* 0x000fe20008410000 */
[----:B------:R-:W-:Y:S01]  /*13310*/  FADD.FTZ R55, R55, -UR16 ;  /* 0x8000001037377e21 */ /* 0x000fe20008010000 */
[----:B------:R-:W-:Y:S01]  /*13320*/  FADD.FTZ R53, R53, -UR16 ;  /* 0x8000001035357e21 */ /* 0x000fe20008010000 */
[----:B------:R-:W-:Y:S01]  /*13330*/  FMUL.FTZ R11, R11, UR17 ;  /* 0x000000110b0b7c20 */ /* 0x000fe20008410000 */
[----:B------:R-:W-:Y:S01]  /*13340*/  FMUL.FTZ R33, R5, R33 ;  /* 0x0000002105217220 */ /* 0x000fe20000410000 */
[----:B------:R-:W-:Y:S01]  /*13350*/  FADD.FTZ R51, R51, -UR16 ;  /* 0x8000001033337e21 */ /* 0x000fe20008010000 */
[----:B------:R-:W-:Y:S01]  /*13360*/  FADD.FTZ R49, R49, -UR16 ;  /* 0x8000001031317e21 */ /* 0x000fe20008010000 */
[----:B------:R-:W-:Y:S01]  /*13370*/  FFMA.FTZ R15, R4, R11, R2 ;  /* 0x0000000b040f7223 */ /* 0x000fe20000010002 */
[----:B------:R-:W-:Y:S01]  /*13380*/  FFMA.FTZ R42, R28, R31, R42 ;  /* 0x0000001f1c2a7223 */ /* 0x000fe2000001002a */
[----:B------:R-:W-:Y:S01]  /*13390*/  FADD.FTZ R41, R41, R31 ;  /* 0x0000001f29297221 */ /* 0x000fe20000010000 */
[----:B------:R-:W-:-:S02]  /*133a0*/  HADD2.F32 R52, -RZ, R100.H0_H0 ;  /* 0x20000064ff347230 */ /* 0x000fc40000004100 */
[----:B------:R-:W-:Y:S01]  /*133b0*/  FMUL.FTZ R46, R15, -1.4426950216293334961 ;  /* 0xbfb8aa3b0f2e7820 */ /* 0x000fe20000410000 */
[----:B------:R-:W-:Y:S01]  /*133c0*/  FADD.FTZ R45, R37, R45 ;  /* 0x0000002d252d7221 */ /* 0x000fe20000010000 */
[----:B------:R-:W-:Y:S02]  /*133d0*/  HADD2.F32 R50, -RZ, R96.H0_H0 ;  /* 0x20000060ff327230 */ /* 0x000fe40000004100 */
[----:B------:R-:W-:Y:S01]  /*133e0*/  FADD.FTZ R40, R40, R29 ;  /* 0x0000001d28287221 */ /* 0x000fe20000010000 */
[----:B------:R-:W-:Y:S02]  /*133f0*/  HADD2.F32 R48, -RZ, R95.H0_H0 ;  /* 0x2000005fff307230 */ /* 0x000fe40000004100 */
[----:B------:R-:W-:Y:S01]  /*13400*/  FMUL.FTZ R73, R5, R17 ;  /* 0x0000001105497220 */ /* 0x000fe20000410000 */
[----:B------:R-:W0:Y:S01]  /*13410*/  MUFU.EX2 R46, R46 ;  /* 0x0000002e002e7308 */ /* 0x000e220000000800 */
[----:B------:R-:W-:Y:S02]  /*13420*/  HADD2.F32 R71, -RZ, R71.H0_H0 ;  /* 0x20000047ff477230 */ /* 0x000fe40000004100 */
[----:B------:R-:W-:Y:S01]  /*13430*/  FMUL.FTZ R74, R4, R14 ;  /* 0x0000000e044a7220 */ /* 0x000fe20000410000 */
[----:B------:R-:W-:Y:S01]  /*13440*/  HADD2.F32 R76, -RZ, R76.H0_H0 ;  /* 0x2000004cff4c7230 */ /* 0x000fe20000004100 */
[----:B------:R-:W4:Y:S01]  /*13450*/  LDL.S16 R108, [R1+0x2a2] ;  /* 0x0002a200016c7983 */ /* 0x000f220000100600 */
[----:B--2---:R-:W-:-:S02]  /*13460*/  HADD2.F32 R125, -RZ, R6.H0_H0 ;  /* 0x20000006ff7d7230 */ /* 0x004fc40000004100 */
[----:B------:R-:W-:Y:S01]  /*13470*/  FFMA.FTZ R44, R32, R35, R44 ;  /* 0x00000023202c7223 */ /* 0x000fe2000001002c */
[----:B------:R-:W-:Y:S01]  /*13480*/  HADD2.F32 R77, -RZ, R77.H0_H0 ;  /* 0x2000004dff4d7230 */ /* 0x000fe20000004100 */
[----:B------:R-:W2:Y:S04]  /*13490*/  LDL.S16 R112, [R1+0x2aa] ;  /* 0x0002aa0001707983 */ /* 0x000ea80000100600 */
[----:B------:R-:W2:Y:S01]  /*134a0*/  LDL.S16 R105, [R1+0x2b2] ;  /* 0x0002b20001697983 */ /* 0x000ea20000100600 */
[----:B---3--:R-:W-:-:S03]  /*134b0*/  HADD2.F32 R116, -RZ, R114.H0_H0 ;  /* 0x20000072ff747230 */ /* 0x008fc60000004100 */
[----:B------:R-:W3:Y:S01]  /*134c0*/  LDL.LU.S16 R113, [R1+0x2a0] ;  /* 0x0002a00001717983 */ /* 0x000ee20000300600 */
[----:B0-----:R-:W-:Y:S01]  /*134d0*/  FADD.FTZ R46, R46, 1 ;  /* 0x3f8000002e2e7421 */ /* 0x001fe20000010000 */
[----:B------:R-:W-:Y:S01]  /*134e0*/  FFMA.FTZ R32, R4, R57, R2 ;  /* 0x0000003904207223 */ /* 0x000fe20000010002 */
[----:B------:R-:W-:Y:S01]  /*134f0*/  FMUL.FTZ R55, R55, UR17 ;  /* 0x0000001137377c20 */ /* 0x000fe20008410000 */
[----:B------:R-:W-:Y:S01]  /*13500*/  FMUL.FTZ R53, R53, UR17 ;  /* 0x0000001135357c20 */ /* 0x000fe20008410000 */
[----:B------:R-:W-:Y:S01]  /*13510*/  FFMA.FTZ R44, R30, R33, R44 ;  /* 0x000000211e2c7223 */ /* 0x000fe2000001002c */
[----:B------:R-:W-:Y:S01]  /*13520*/  FMUL.FTZ R51, R51, UR17 ;  /* 0x0000001133337c20 */ /* 0x000fe20008410000 */
[----:B------:R-:W0:Y:S01]  /*13530*/  MUFU.RCP R46, R46 ;  /* 0x0000002e002e7308 */ /* 0x000e220000001000 */
[----:B------:R-:W-:Y:S01]  /*13540*/  FMUL.FTZ R49, R49, UR17 ;  /* 0x0000001131317c20 */ /* 0x000fe20008410000 */
[----:B------:R-:W-:Y:S01]  /*13550*/  FADD.FTZ R45, R45, R35 ;  /* 0x000000232d2d7221 */ /* 0x000fe20000010000 */
[----:B------:R-:W-:Y:S01]  /*13560*/  HADD2.F32 R37, -RZ, R97.H1_H1 ;  /* 0x30000061ff257230 */ /* 0x000fe20000004100 */
[----:B------:R-:W4:Y:S04]  /*13570*/  LDL.S16 R6, [R1+0x276] ;  /* 0x0002760001067983 */ /* 0x000f280000100600 */
[----:B------:R-:W2:Y:S04]  /*13580*/  LDL.S16 R114, [R1+0x2a4] ;  /* 0x0002a40001727983 */ /* 0x000ea80000100600 */
[----:B------:R-:W3:Y:S04]  /*13590*/  LDL.LU.S16 R102, [R1+0x2b0] ;  /* 0x0002b00001667983 */ /* 0x000ee80000300600 */
[----:B------:R-:W3:Y:S01]  /*135a0*/  LDL.S16 R110, [R1+0x2ac] ;  /* 0x0002ac00016e7983 */ /* 0x000ee20000100600 */
[----:B0-----:R-:W-:Y:S01]  /*135b0*/  FMUL.FTZ R47, R47, R46 ;  /* 0x0000002e2f2f7220 */ /* 0x001fe20000410000 */
[----:B------:R-:W-:-:S02]  /*135c0*/  FADD.FTZ R46, -R46, 1 ;  /* 0x3f8000002e2e7421 */ /* 0x000fc40000010100 */
[----:B------:R-:W3:Y:S02]  /*135d0*/  LDL.LU.S16 R109, [R1+0x2a8] ;  /* 0x0002a800016d7983 */ /* 0x000ee40000300600 */
[----:B------:R-:W-:Y:S01]  /*135e0*/  FFMA.FTZ R15, R15, R46, 1 ;  /* 0x3f8000000f0f7423 */ /* 0x000fe2000001002e */
[----:B------:R-:W-:Y:S01]  /*135f0*/  FMUL.FTZ R46, R39, -1.4426950216293334961 ;  /* 0xbfb8aa3b272e7820 */ /* 0x000fe20000410000 */
[----:B------:R-:W3:Y:S04]  /*13600*/  LDL.S16 R99, [R1+0x2bc] ;  /* 0x0002bc0001637983 */ /* 0x000ee80000100600 */
[----:B------:R-:W3:Y:S01]  /*13610*/  LDL.S16 R107, [R1+0x2b4] ;  /* 0x0002b400016b7983 */ /* 0x000ee20000100600 */
[----:B------:R-:W0:Y:S02]  /*13620*/  MUFU.EX2 R46, R46 ;  /* 0x0000002e002e7308 */ /* 0x000e240000000800 */
[----:B0-----:R-:W-:-:S06]  /*13630*/  FADD.FTZ R46, R46, 1 ;  /* 0x3f8000002e2e7421 */ /* 0x001fcc0000010000 */
[----:B------:R-:W0:Y:S02]  /*13640*/  MUFU.RCP R46, R46 ;  /* 0x0000002e002e7308 */ /* 0x000e240000001000 */
[----:B0-----:R-:W-:Y:S01]  /*13650*/  FMUL.FTZ R69, R69, R46 ;  /* 0x0000002e45457220 */ /* 0x001fe20000410000 */
[----:B------:R-:W-:-:S04]  /*13660*/  FADD.FTZ R46, -R46, 1 ;  /* 0x3f8000002e2e7421 */ /* 0x000fc80000010100 */
[----:B------:R-:W-:Y:S01]  /*13670*/  FFMA.FTZ R46, R39, R46, 1 ;  /* 0x3f800000272e7423 */ /* 0x000fe2000001002e */
[----:B------:R-:W-:-:S06]  /*13680*/  FMUL.FTZ R39, R36, -1.4426950216293334961 ;  /* 0xbfb8aa3b24277820 */ /* 0x000fcc0000410000 */
[----:B------:R-:W0:Y:S02]  /*13690*/  MUFU.EX2 R39, R39 ;  /* 0x0000002700277308 */ /* 0x000e240000000800 */
[----:B0-----:R-:W-:-:S06]  /*136a0*/  FADD.FTZ R39, R39, 1 ;  /* 0x3f80000027277421 */ /* 0x001fcc0000010000 */
[----:B------:R-:W0:Y:S02]  /*136b0*/  MUFU.RCP R39, R39 ;  /* 0x0000002700277308 */ /* 0x000e240000001000 */
        /* <DEDUP_REMOVED lines=40> */
[----:B------:R-:W-:Y:S01]  /*13940*/  FFMA.FTZ R30, R4, R53, R2 ;  /* 0x00000035041e7223 */ /* 0x000fe20000010002 */
        /* <DEDUP_REMOVED lines=19> */
[----:B------:R-:W-:-:S04]  /*13a80*/  FMUL.FTZ R30, R4, R31 ;  /* 0x0000001f041e7220 */ /* 0x000fc80000410000 */
[----:B------:R-:W-:Y:S01]  /*13a90*/  FFMA.FTZ R44, R28, R30, R44 ;  /* 0x0000001e1c2c7223 */ /* 0x000fe2000001002c */
[----:B------:R-:W-:-:S04]  /*13aa0*/  FFMA.FTZ R28, R4, R49, R2 ;  /* 0x00000031041c7223 */ /* 0x000fc80000010002 */
[----:B------:R-:W-:-:S06]  /*13ab0*/  FMUL.FTZ R31, R28, -1.4426950216293334961 ;  /* 0xbfb8aa3b1c1f7820 */ /* 0x000fcc0000410000 */
[----:B------:R-:W0:Y:S01]  /*13ac0*/  MUFU.EX2 R31, R31 ;  /* 0x0000001f001f7308 */ /* 0x000e220000000800 */
[----:B------:R-:W-:Y:S01]  /*13ad0*/  FMUL.FTZ R15, R47, R15 ;  /* 0x0000000f2f0f7220 */ /* 0x000fe20000410000 */
[----:B0-----:R-:W-:-:S06]  /*13ae0*/  FADD.FTZ R31, R31, 1 ;  /* 0x3f8000001f1f7421 */ /* 0x001fcc0000010000 */
[----:B------:R-:W0:Y:S01]  /*13af0*/  MUFU.RCP R31, R31 ;  /* 0x0000001f001f7308 */ /* 0x000e220000001000 */
[----:B------:R-:W-:Y:S02]  /*13b00*/  HADD2.F32 R47, -RZ, R101.H1_H1 ;  /* 0x30000065ff2f7230 */ /* 0x000fe40000004100 */
[----:B------:R-:W-:Y:S01]  /*13b10*/  FADD.FTZ R45, R33, R45 ;  /* 0x0000002d212d7221 */ /* 0x000fe20000010000 */
[----:B------:R-:W-:Y:S01]  /*13b20*/  FMUL.FTZ R69, R69, R46 ;  /* 0x0000002e45457220 */ /* 0x000fe20000410000 */
[----:B------:R-:W-:Y:S01]  /*13b30*/  FMUL.FTZ R54, R54, R32 ;  /* 0x0000002036367220 */ /* 0x000fe20000410000 */
[----:B------:R-:W-:Y:S01]  /*13b40*/  FMUL.FTZ R68, R68, R39 ;  /* 0x0000002744447220 */ /* 0x000fe20000410000 */
[----:B------:R-:W-:Y:S01]  /*13b50*/  FADD.FTZ R47, R47, -UR16 ;  /* 0x800000102f2f7e21 */ /* 0x000fe20008010000 */
[----:B------:R-:W-:Y:S01]  /*13b60*/  FADD.FTZ R37, R37, -UR16 ;  /* 0x8000001025257e21 */ /* 0x000fe20008010000 */
[----:B------:R-:W-:Y:S02]  /*13b70*/  HADD2.F32 R35, -RZ, R95.H1_H1 ;  /* 0x3000005fff237230 */ /* 0x000fe40000004100 */
[----:B------:R-:W-:Y:S01]  /*13b80*/  FMUL.FTZ R66, R66, R38 ;  /* 0x0000002642427220 */ /* 0x000fe20000410000 */
[----:B------:R-:W-:Y:S01]  /*13b90*/  FMUL.FTZ R47, R47, UR17 ;  /* 0x000000112f2f7c20 */ /* 0x000fe20008410000 */
[----:B0-----:R-:W-:Y:S01]  /*13ba0*/  FMUL.FTZ R52, R52, R31 ;  /* 0x0000001f34347220 */ /* 0x001fe20000410000 */
[----:B------:R-:W-:Y:S01]  /*13bb0*/  FADD.FTZ R31, -R31, 1 ;  /* 0x3f8000001f1f7421 */ /* 0x000fe20000010100 */
[----:B------:R-:W-:Y:S01]  /*13bc0*/  FADD.FTZ R30, R45, R30 ;  /* 0x0000001e2d1e7221 */ /* 0x000fe20000010000 */
[----:B------:R-:W-:-:S02]  /*13bd0*/  HADD2.F32 R46, -RZ, R97.H0_H0 ;  /* 0x20000061ff2e7230 */ /* 0x000fc40000004100 */
[----:B------:R-:W-:Y:S01]  /*13be0*/  FMUL.FTZ R62, R62, R36 ;  /* 0x000000243e3e7220 */ /* 0x000fe20000410000 */
[----:B------:R-:W-:Y:S01]  /*13bf0*/  FFMA.FTZ R31, R28, R31, 1 ;  /* 0x3f8000001c1f7423 */ /* 0x000fe2000001001f */
[----:B------:R-:W-:Y:S01]  /*13c00*/  FFMA.FTZ R28, R5, R47, R3 ;  /* 0x0000002f051c7223 */ /* 0x000fe20000010003 */
[----:B------:R-:W-:Y:S02]  /*13c10*/  HADD2.F32 R45, -RZ, R96.H1_H1 ;  /* 0x30000060ff2d7230 */ /* 0x000fe40000004100 */
[----:B------:R-:W-:Y:S01]  /*13c20*/  FMUL.FTZ R58, R58, R34 ;  /* 0x000000223a3a7220 */ /* 0x000fe20000410000 */
[----:B------:R-:W-:Y:S01]  /*13c30*/  FMUL.FTZ R52, R52, R31 ;  /* 0x0000001f34347220 */ /* 0x000fe20000410000 */
[----:B------:R-:W-:Y:S01]  /*13c40*/  FMUL.FTZ R31, R28, -1.4426950216293334961 ;  /* 0xbfb8aa3b1c1f7820 */ /* 0x000fe20000410000 */
[----:B------:R-:W-:Y:S02]  /*13c50*/  HADD2.F32 R32, -RZ, R98.H1_H1 ;  /* 0x30000062ff207230 */ /* 0x000fe40000004100 */
[----:B------:R-:W-:Y:S01]  /*13c60*/  FADD.FTZ R45, R45, -UR16 ;  /* 0x800000102d2d7e21 */ /* 0x000fe20008010000 */
[----:B------:R-:W-:-:S02]  /*13c70*/  HADD2.F32 R39, -RZ, R93.H1_H1 ;  /* 0x3000005dff277230 */ /* 0x000fc40000004100 */
[----:B------:R-:W-:Y:S01]  /*13c80*/  FMUL.FTZ R37, R37, UR17 ;  /* 0x0000001125257c20 */ /* 0x000fe20008410000 */
[----:B------:R-:W-:Y:S01]  /*13c90*/  FADD.FTZ R35, R35, -UR16 ;  /* 0x8000001023237e21 */ /* 0x000fe20008010000 */
[----:B------:R-:W0:Y:S01]  /*13ca0*/  MUFU.EX2 R31, R31 ;  /* 0x0000001f001f7308 */ /* 0x000e220000000800 */
[--C-:B------:R-:W-:Y:S01]  /*13cb0*/  HADD2.F32 R33, -RZ, R90.reuse.H1_H1 ;  /* 0x3000005aff217230 */ /* 0x100fe20000004100 */
[----:B------:R-:W3:Y:S01]  /*13cc0*/  LDL.S16 R97, [R1+0x2ca] ;  /* 0x0002ca0001617983 */ /* 0x000ee20000100600 */
[----:B------:R-:W-:Y:S02]  /*13cd0*/  HADD2.F32 R38, -RZ, R90.H0_H0 ;  /* 0x2000005aff267230 */ /* 0x000fe40000004100 */
[----:B------:R-:W-:Y:S01]  /*13ce0*/  HADD2.F32 R36, -RZ, R89.H0_H0 ;  /* 0x20000059ff247230 */ /* 0x000fe20000004100 */
[----:B------:R-:W3:Y:S01]  /*13cf0*/  LDL.LU.S16 R101, [R1+0x2be] ;  /* 0x0002be0001657983 */ /* 0x000ee20000300600 */
[----:B------:R-:W-:Y:S02]  /*13d00*/  HADD2.F32 R34, -RZ, R91.H0_H0 ;  /* 0x2000005bff227230 */ /* 0x000fe40000004100 */
[----:B----4-:R-:W-:Y:S01]  /*13d10*/  HADD2.F32 R117, -RZ, R6.H0_H0 ;  /* 0x20000006ff757230 */ /* 0x010fe20000004100 */
[----:B------:R-:W4:Y:S01]  /*13d20*/  LDL.LU.S16 R98, [R1+0x2c0] ;  /* 0x0002c00001627983 */ /* 0x000f220000300600 */
[----:B--2---:R-:W-:-:S02]  /*13d30*/  HADD2.F32 R114, -RZ, R114.H0_H0 ;  /* 0x20000072ff727230 */ /* 0x004fc40000004100 */
[----:B---3--:R-:W-:Y:S01]  /*13d40*/  HADD2.F32 R113, -RZ, R113.H0_H0 ;  /* 0x20000071ff717230 */ /* 0x008fe20000004100 */
[----:B------:R-:W2:Y:S01]  /*13d50*/  LDL.S16 R95, [R1+0x2cc] ;  /* 0x0002cc00015f7983 */ /* 0x000ea20000100600 */
[----:B0-----:R-:W-:Y:S01]  /*13d60*/  FADD.FTZ R31, R31, 1 ;  /* 0x3f8000001f1f7421 */ /* 0x001fe20000010000 */
[----:B------:R-:W-:Y:S01]  /*13d70*/  FMUL.FTZ R45, R45, UR17 ;  /* 0x000000112d2d7c20 */ /* 0x000fe20008410000 */
[----:B------:R-:W-:Y:S01]  /*13d80*/  FADD.FTZ R32, R32, -UR16 ;  /* 0x8000001020207e21 */ /* 0x000fe20008010000 */
[----:B------:R-:W-:Y:S01]  /*13d90*/  FADD.FTZ R39, R39, -UR16 ;  /* 0x8000001027277e21 */ /* 0x000fe20008010000 */
[----:B------:R-:W-:Y:S01]  /*13da0*/  FMUL.FTZ R35, R35, UR17 ;  /* 0x0000001123237c20 */ /* 0x000fe20008410000 */
[----:B------:R-:W-:Y:S01]  /*13db0*/  FADD.FTZ R33, R33, -UR16 ;  /* 0x8000001021217e21 */ /* 0x000fe20008010000 */
[----:B------:R-:W0:Y:S01]  /*13dc0*/  MUFU.RCP R31, R31 ;  /* 0x0000001f001f7308 */ /* 0x000e220000001000 */
[----:B------:R-:W3:Y:S01]  /*13dd0*/  LDL.S16 R6, [R1+0x282] ;  /* 0x0002820001067983 */ /* 0x000ee20000100600 */
[----:B------:R-:W-:-:S02]  /*13de0*/  HADD2.F32 R96, -RZ, R108.H0_H0 ;  /* 0x2000006cff607230 */ /* 0x000fc40000004100 */
[----:B------:R-:W-:Y:S01]  /*13df0*/  FMUL.FTZ R39, R39, UR17 ;  /* 0x0000001127277c20 */ /* 0x000fe20008410000 */
[----:B------:R-:W-:Y:S01]  /*13e00*/  FMUL.FTZ R33, R33, UR17 ;  /* 0x0000001121217c20 */ /* 0x000fe20008410000 */
[----:B------:R-:W4:Y:S01]  /*13e10*/  LDL.LU.S16 R108, [R1+0x2a6] ;  /* 0x0002a600016c7983 */ /* 0x000f220000300600 */
[----:B------:R-:W-:Y:S02]  /*13e20*/  HADD2.F32 R106, -RZ, R102.H0_H0 ;  /* 0x20000066ff6a7230 */ /* 0x000fe40000004100 */
[----:B------:R-:W-:Y:S01]  /*13e30*/  FADD.FTZ R114, R114, -UR16 ;  /* 0x8000001072727e21 */ /* 0x000fe20008010000 */
[----:B------:R-:W2:Y:S04]  /*13e40*/  LDL.LU.S16 R102, [R1+0x2b8] ;  /* 0x0002b80001667983 */ /* 0x000ea80000300600 */
[----:B------:R-:W2:Y:S01]  /*13e50*/  LDL.LU.S16 R90, [R1+0x2c8] ;  /* 0x0002c800015a7983 */ /* 0x000ea20000300600 */
        /* <DEDUP_REMOVED lines=24> */
[----:B------:R-:W-:Y:S01]  /*13fe0*/  FMUL.FTZ R48, R48, R31 ;  /* 0x0000001f30307220 */ /* 0x000fe20000410000 */
[----:B------:R-:W-:Y:S01]  /*13ff0*/  FMUL.FTZ R31, R4, R27 ;  /* 0x0000001b041f7220 */ /* 0x000fe20000410000 */
[----:B0-----:R-:W-:Y:S01]  /*14000*/  FMUL.FTZ R46, R46, R29 ;  /* 0x0000001d2e2e7220 */ /* 0x001fe20000410000 */
[----:B------:R-:W-:-:S04]  /*14010*/  FADD.FTZ R29, -R29, 1 ;  /* 0x3f8000001d1d7421 */ /* 0x000fc80000010100 */
[----:B------:R-:W-:Y:S01]  /*14020*/  FFMA.FTZ R29, R26, R29, 1 ;  /* 0x3f8000001a1d7423 */ /* 0x000fe2000001001d */
[----:B------:R-:W-:Y:S01]  /*14030*/  FADD.FTZ R26, R41, R27 ;  /* 0x0000001b291a7221 */ /* 0x000fe20000010000 */
[----:B------:R-:W-:Y:S02]  /*14040*/  FMUL.FTZ R41, R32, UR17 ;  /* 0x0000001120297c20 */ /* 0x000fe40008410000 */
[----:B------:R-:W-:Y:S01]  /*14050*/  FMUL.FTZ R46, R46, R29 ;  /* 0x0000001d2e2e7220 */ /* 0x000fe20000410000 */
[C---:B------:R-:W-:Y:S01]  /*14060*/  FFMA.FTZ R29, R24.reuse, R27, R42 ;  /* 0x0000001b181d7223 */ /* 0x040fe2000001002a */
[----:B------:R-:W-:Y:S01]  /*14070*/  FFMA.FTZ R27, R24, R31, R44 ;  /* 0x0000001f181b7223 */ /* 0x000fe2000001002c */
[----:B------:R-:W-:-:S04]  /*14080*/  FFMA.FTZ R24, R4, R41, R2 ;  /* 0x0000002904187223 */ /* 0x000fc80000010002 */
[----:B------:R-:W-:-:S06]  /*14090*/  FMUL.FTZ R32, R24, -1.4426950216293334961 ;  /* 0xbfb8aa3b18207820 */ /* 0x000fcc0000410000 */
[----:B------:R-:W0:Y:S02]  /*140a0*/  MUFU.EX2 R32, R32 ;  /* 0x0000002000207308 */ /* 0x000e240000000800 */
[----:B0-----:R-:W-:-:S06]  /*140b0*/  FADD.FTZ R32, R32, 1 ;  /* 0x3f80000020207421 */ /* 0x001fcc0000010000 */
[----:B------:R-:W0:Y:S01]  /*140c0*/  MUFU.RCP R32, R32 ;  /* 0x0000002000207308 */ /* 0x000e220000001000 */
[----:B------:R-:W-:Y:S02]  /*140d0*/  HADD2.F32 R44, -RZ, R93.H0_H0 ;  /* 0x2000005dff2c7230 */ /* 0x000fe40000004100 */
[----:B------:R-:W-:Y:S01]  /*140e0*/  FADD.FTZ R30, R30, R31 ;  /* 0x0000001f1e1e7221 */ /* 0x000fe20000010000 */
[----:B------:R-:W-:Y:S02]  /*140f0*/  HADD2.F32 R42, -RZ, R92.H0_H0 ;  /* 0x2000005cff2a7230 */ /* 0x000fe40000004100 */
[----:B------:R-:W-:Y:S01]  /*14100*/  FFMA.FTZ R28, R22, R25, R28 ;  /* 0x00000019161c7223 */ /* 0x000fe2000001001c */
[----:B------:R-:W-:Y:S01]  /*14110*/  FADD.FTZ R26, R26, R23 ;  /* 0x000000171a1a7221 */ /* 0x000fe20000010000 */
[----:B------:R-:W-:Y:S01]  /*14120*/  FFMA.FTZ R29, R20, R23, R29 ;  /* 0x00000017141d7223 */ /* 0x000fe2000001001d */
[----:B------:R-:W2:Y:S01]  /*14130*/  LDL.S16 R93, [R1+0x2c2] ;  /* 0x0002c200015d7983 */ /* 0x000ea20000100600 */
        /* <DEDUP_REMOVED lines=12> */
[----:B------:R-:W-:-:S04]  /*14200*/  FMUL.FTZ R25, R5, R25 ;  /* 0x0000001905197220 */ /* 0x000fc80000410000 */
[----:B------:R-:W-:Y:S01]  /*14210*/  FFMA.FTZ R27, R22, R25, R27 ;  /* 0x00000019161b7223 */ /* 0x000fe2000001001b */
[----:B------:R-:W-:Y:S01]  /*14220*/  FFMA.FTZ R22, R4, R37, R2 ;  /* 0x0000002504167223 */ /* 0x000fe20000010002 */
[----:B------:R-:W-:-:S03]  /*14230*/  FMUL.FTZ R42, R42, R31 ;  /* 0x0000001f2a2a7220 */ /* 0x000fc60000410000 */
[----:B------:R-:W-:-:S06]  /*14240*/  FMUL.FTZ R31, R22, -1.4426950216293334961 ;  /* 0xbfb8aa3b161f7820 */ /* 0x000fcc0000410000 */
[----:B------:R-:W0:Y:S02]  /*14250*/  MUFU.EX2 R31, R31 ;  /* 0x0000001f001f7308 */ /* 0x000e240000000800 */
[----:B0-----:R-:W-:-:S06]  /*14260*/  FADD.FTZ R31, R31, 1 ;  /* 0x3f8000001f1f7421 */ /* 0x001fcc0000010000 */
[----:B------:R-:W0:Y:S01]  /*14270*/  MUFU.RCP R31, R31 ;  /* 0x0000001f001f7308 */ /* 0x000e220000001000 */
[----:B------:R-:W-:Y:S02]  /*14280*/  HADD2.F32 R40, -RZ, R94.H0_H0 ;  /* 0x2000005eff287230 */ /* 0x000fe40000004100 */
[----:B------:R-:W-:-:S03]  /*14290*/  FADD.FTZ R30, R25, R30 ;  /* 0x0000001e191e7221 */ /* 0x000fc60000010000 */
        /* <DEDUP_REMOVED lines=9> */
[----:B------:R-:W-:Y:S01]  /*14330*/  FFMA.FTZ R27, R20, R23, R27 ;  /* 0x00000017141b7223 */ /* 0x000fe2000001001b */
[----:B------:R-:W-:Y:S01]  /*14340*/  FFMA.FTZ R20, R4, R33, R2 ;  /* 0x0000002104147223 */ /* 0x000fe20000010002 */
[----:B0-----:R-:W-:Y:S01]  /*14350*/  FMUL.FTZ R38, R38, R25 ;  /* 0x0000001926267220 */ /* 0x001fe20000410000 */
[----:B------:R-:W-:-:S04]  /*14360*/  FADD.FTZ R25, -R25, 1 ;  /* 0x3f80000019197421 */ /* 0x000fc80000010100 */
[----:B------:R-:W-:Y:S01]  /*14370*/  FFMA.FTZ R25, R22, R25, 1 ;  /* 0x3f80000016197423 */ /* 0x000fe20000010019 */
[----:B------:R-:W-:-:S06]  /*14380*/  FMUL.FTZ R22, R20, -1.4426950216293334961 ;  /* 0xbfb8aa3b14167820 */ /* 0x000fcc0000410000 */
[----:B------:R-:W0:Y:S01]  /*14390*/  MUFU.EX2 R22, R22 ;  /* 0x0000001600167308 */ /* 0x000e220000000800 */
[----:B------:R-:W-:Y:S01]  /*143a0*/  FMUL.FTZ R40, R40, R31 ;  /* 0x0000001f28287220 */ /* 0x000fe20000410000 */
[----:B0-----:R-:W-:-:S06]  /*143b0*/  FADD.FTZ R22, R22, 1 ;  /* 0x3f80000016167421 */ /* 0x001fcc0000010000 */
[----:B------:R-:W0:Y:S01]  /*143c0*/  MUFU.RCP R22, R22 ;  /* 0x0000001600167308 */ /* 0x000e220000001000 */
[----:B------:R-:W-:-:S05]  /*143d0*/  HADD2.F32 R31, -RZ, R94.H1_H1 ;  /* 0x3000005eff1f7230 */ /* 0x000fca0000004100 */
        /* <DEDUP_REMOVED lines=24> */
[----:B------:R-:W0:Y:S01]  /*14560*/  MUFU.EX2 R22, R22 ;  /* 0x0000001600167308 */ /* 0x000e220000000800 */
[----:B------:R-:W-:Y:S02]  /*14570*/  HADD2.F32 R24, -RZ, R87.H1_H1 ;  /* 0x30000057ff187230 */ /* 0x000fe40000004100 */
[----:B0-----:R-:W-:-:S06]  /*14580*/  FADD.FTZ R22, R22, 1 ;  /* 0x3f80000016167421 */ /* 0x001fcc0000010000 */
[----:B------:R-:W0:Y:S01]  /*14590*/  MUFU.RCP R22, R22 ;  /* 0x0000001600167308 */ /* 0x000e220000001000 */
[----:B------:R-:W-:Y:S01]  /*145a0*/  FMUL.FTZ R44, R44, R32 ;  /* 0x000000202c2c7220 */ /* 0x000fe20000410000 */
[----:B------:R-:W-:Y:S02]  /*145b0*/  HADD2.F32 R32, -RZ, R87.H0_H0 ;  /* 0x20000057ff207230 */ /* 0x000fe40000004100 */
[----:B------:R-:W-:Y:S01]  /*145c0*/  FADD.FTZ R24, R24, -UR16 ;  /* 0x8000001018187e21 */ /* 0x000fe20008010000 */
[----:B------:R-:W-:Y:S01]  /*145d0*/  FADD.FTZ R30, R30, R23 ;  /* 0x000000171e1e7221 */ /* 0x000fe20000010000 */
[----:B------:R-:W-:Y:S01]  /*145e0*/  FADD.FTZ R26, R26, R19 ;  /* 0x000000131a1a7221 */ /* 0x000fe20000010000 */
[----:B------:R-:W-:Y:S01]  /*145f0*/  FMUL.FTZ R38, R38, R25 ;  /* 0x0000001926267220 */ /* 0x000fe20000410000 */
[----:B------:R-:W-:Y:S01]  /*14600*/  FMUL.FTZ R24, R24, UR17 ;  /* 0x0000001118187c20 */ /* 0x000fe20008410000 */
[----:B------:R-:W-:Y:S01]  /*14610*/  FADD.FTZ R23, R21, R30 ;  /* 0x0000001e15177221 */ /* 0x000fe20000010000 */
[----:B------:R-:W-:Y:S01]  /*14620*/  FADD.FTZ R20, R20, R17 ;  /* 0x0000001114147221 */ /* 0x000fe20000010000 */
[----:B------:R-:W-:Y:S01]  /*14630*/  FFMA.FTZ R70, R10, R17, R70 ;  /* 0x000000110a467223 */ /* 0x000fe20000010046 */
[----:B---3--:R-:W-:-:S02]  /*14640*/  HADD2.F32 R115, -RZ, R6.H0_H0 ;  /* 0x20000006ff737230 */ /* 0x008fc40000004100 */
[----:B------:R-:W-:Y:S01]  /*14650*/  FMUL.FTZ R114, R114, UR17 ;  /* 0x0000001172727c20 */ /* 0x000fe20008410000 */
[----:B------:R-:W-:Y:S01]  /*14660*/  HADD2.F32 R92, -RZ, R112.H0_H0 ;  /* 0x20000070ff5c7230 */ /* 0x000fe20000004100 */
[----:B------:R-:W3:Y:S01]  /*14670*/  LDL.S16 R87, [R1+0x2d4] ;  /* 0x0002d40001577983 */ /* 0x000ee20000100600 */
[----:B0-----:R-:W-:Y:S01]  /*14680*/  FMUL.FTZ R32, R32, R22 ;  /* 0x0000001620207220 */ /* 0x001fe20000410000 */
[----:B------:R-:W-:Y:S01]  /*14690*/  FADD.FTZ R22, -R22, 1 ;  /* 0x3f80000016167421 */ /* 0x000fe20000010100 */
[----:B------:R-:W-:Y:S02]  /*146a0*/  HADD2.F32 R30, -RZ, R86.H0_H0 ;  /* 0x20000056ff1e7230 */ /* 0x000fe40000004100 */
[----:B------:R-:W-:Y:S02]  /*146b0*/  HADD2.F32 R25, -RZ, R88.H0_H0 ;  /* 0x20000058ff197230 */ /* 0x000fe40000004100 */
[----:B------:R-:W-:Y:S01]  /*146c0*/  FFMA.FTZ R22, R18, R22, 1 ;  /* 0x3f80000012167423 */ /* 0x000fe20000010016 */
[----:B------:R-:W-:Y:S01]  /*146d0*/  FFMA.FTZ R18, R5, R24, R3 ;  /* 0x0000001805127223 */ /* 0x000fe20000010003 */
[----:B------:R-:W-:Y:S01]  /*146e0*/  FFMA.FTZ R70, R12, R16, R70 ;  /* 0x000000100c467223 */ /* 0x000fe20000010046 */
[----:B------:R-:W2:Y:S02]  /*146f0*/  LDL.S16 R6, [R1+0x28e] ;  /* 0x00028e0001067983 */ /* 0x000ea40000100600 */
[----:B------:R-:W-:-:S06]  /*14700*/  FMUL.FTZ R21, R18, -1.4426950216293334961 ;  /* 0xbfb8aa3b12157820 */ /* 0x000fcc0000410000 */
[----:B------:R-:W0:Y:S02]  /*14710*/  MUFU.EX2 R21, R21 ;  /* 0x0000001500157308 */ /* 0x000e240000000800 */
[----:B0-----:R-:W-:-:S06]  /*14720*/  FADD.FTZ R21, R21, 1 ;  /* 0x3f80000015157421 */ /* 0x001fcc0000010000 */
[----:B------:R-:W0:Y:S01]  /*14730*/  MUFU.RCP R21, R21 ;  /* 0x0000001500157308 */ /* 0x000e220000001000 */
[----:B------:R-:W-:Y:S01]  /*14740*/  FMUL.FTZ R32, R32, R22 ;  /* 0x0000001620207220 */ /* 0x000fe20000410000 */
[----:B------:R-:W-:Y:S02]  /*14750*/  HADD2.F32 R22, -RZ, R91.H1_H1 ;  /* 0x3000005bff167230 */ /* 0x000fe40000004100 */
[----:B------:R-:W-:Y:S01]  /*14760*/  FFMA.FTZ R70, R67, R69, R70 ;  /* 0x0000004543467223 */ /* 0x000fe20000010046 */
[----:B----4-:R-:W-:Y:S01]  /*14770*/  HADD2.F32 R112, -RZ, R108.H0_H0 ;  /* 0x2000006cff707230 */ /* 0x010fe20000004100 */
[----:B------:R-:W4:Y:S01]  /*14780*/  LDL.S16 R91, [R1+0x2d2] ;  /* 0x0002d200015b7983 */ /* 0x000f220000100600 */
[----:B------:R-:W-:Y:S01]  /*14790*/  FADD.FTZ R22, R22, -UR16 ;  /* 0x8000001016167e21 */ /* 0x000fe20008010000 */
[----:B0-----:R-:W-:Y:S01]  /*147a0*/  FMUL.FTZ R30, R30, R21 ;  /* 0x000000151e1e7220 */ /* 0x001fe20000410000 */
[----:B------:R-:W-:Y:S02]  /*147b0*/  FADD.FTZ R21, -R21, 1 ;  /* 0x3f80000015157421 */ /* 0x000fe40000010100 */
[----:B------:R-:W-:Y:S01]  /*147c0*/  FMUL.FTZ R22, R22, UR17 ;  /* 0x0000001116167c20 */ /* 0x000fe20008410000 */
[----:B------:R-:W-:Y:S01]  /*147d0*/  FFMA.FTZ R70, R61, R66, R70 ;  /* 0x000000423d467223 */ /* 0x000fe20000010046 */
[----:B------:R-:W3:Y:S01]  /*147e0*/  LDL.LU.S16 R108, [R1+0x2ae] ;  /* 0x0002ae00016c7983 */ /* 0x000ee20000300600 */
[----:B------:R-:W-:Y:S01]  /*147f0*/  FFMA.FTZ R21, R18, R21, 1 ;  /* 0x3f80000012157423 */ /* 0x000fe20000010015 */
[-C--:B------:R-:W-:Y:S01]  /*14800*/  FFMA.FTZ R18, R13, R19.reuse, R29 ;  /* 0x000000130d127223 */ /* 0x080fe2000001001d */
[----:B------:R-:W-:-:S04]  /*14810*/  FMUL.FTZ R19, R4, R19 ;  /* 0x0000001304137220 */ /* 0x000fc80000410000 */
[----:B------:R-:W-:Y:S01]  /*14820*/  FFMA.FTZ R27, R13, R19, R27 ;  /* 0x000000130d1b7223 */ /* 0x000fe2000001001b */
[----:B------:R-:W-:Y:S01]  /*14830*/  FFMA.FTZ R13, R4, R22, R2 ;  /* 0x00000016040d7223 */ /* 0x000fe20000010002 */
[----:B------:R-:W-:-:S03]  /*14840*/  FMUL.FTZ R30, R30, R21 ;  /* 0x000000151e1e7220 */ /* 0x000fc60000410000 */
[----:B------:R-:W-:-:S06]  /*14850*/  FMUL.FTZ R21, R13, -1.4426950216293334961 ;  /* 0xbfb8aa3b0d157820 */ /* 0x000fcc0000410000 */
[----:B------:R-:W0:Y:S02]  /*14860*/  MUFU.EX2 R21, R21 ;  /* 0x0000001500157308 */ /* 0x000e240000000800 */
[----:B0-----:R-:W-:-:S06]  /*14870*/  FADD.FTZ R21, R21, 1 ;  /* 0x3f80000015157421 */ /* 0x001fcc0000010000 */
[----:B------:R-:W0:Y:S02]  /*14880*/  MUFU.RCP R21, R21 ;  /* 0x0000001500157308 */ /* 0x000e240000001000 */
[----:B0-----:R-:W-:Y:S01]  /*14890*/  FMUL.FTZ R25, R25, R21 ;  /* 0x0000001519197220 */ /* 0x001fe20000410000 */
[----:B------:R-:W-:-:S04]  /*148a0*/  FADD.FTZ R21, -R21, 1 ;  /* 0x3f80000015157421 */ /* 0x000fc80000010100 */
[----:B------:R-:W-:Y:S01]  /*148b0*/  FFMA.FTZ R21, R13, R21, 1 ;  /* 0x3f8000000d157423 */ /* 0x000fe20000010015 */
[----:B------:R-:W-:Y:S02]  /*148c0*/  HADD2.F32 R13, -RZ, R89.H1_H1 ;  /* 0x30000059ff0d7230 */ /* 0x000fe40000004100 */
[----:B------:R-:W-:Y:S02]  /*148d0*/  HADD2.F32 R29, -RZ, R81.H0_H0 ;  /* 0x20000051ff1d7230 */ /* 0x000fe40000004100 */
[----:B------:R-:W-:Y:S01]  /*148e0*/  FMUL.FTZ R25, R25, R21 ;  /* 0x0000001519197220 */ /* 0x000fe20000410000 */
[----:B------:R-:W-:Y:S01]  /*148f0*/  FFMA.FTZ R10, R10, R73, R27 ;  /* 0x000000490a0a7223 */ /* 0x000fe2000001001b */
[----:B------:R-:W-:Y:S01]  /*14900*/  FADD.FTZ R13, R13, -UR16 ;  /* 0x800000100d0d7e21 */ /* 0x000fe20008010000 */
[C---:B------:R-:W-:Y:S01]  /*14910*/  FFMA.FTZ R72, R0.reuse, R14, R18 ;  /* 0x0000000e00487223 */ /* 0x040fe20000010012 */
[----:B--2---:R-:W-:Y:S02]  /*14920*/  HADD2.F32 R104, -RZ, R6.H0_H0 ;  /* 0x20000006ff687230 */ /* 0x004fe40000004100 */
[----:B------:R-:W-:Y:S01]  /*14930*/  FMUL.FTZ R21, R13, UR17 ;  /* 0x000000110d157c20 */ /* 0x000fe20008410000 */
[----:B------:R-:W-:Y:S01]  /*14940*/  FADD.FTZ R13, R23, R19 ;  /* 0x00000013170d7221 */ /* 0x000fe20000010000 */
[----:B------:R-:W-:Y:S01]  /*14950*/  FFMA.FTZ R18, R0, R74, R10 ;  /* 0x0000004a00127223 */ /* 0x000fe2000001000a */
[----:B------:R-:W-:Y:S01]  /*14960*/  FFMA.FTZ R72, R11, R15, R72 ;  /* 0x0000000f0b487223 */ /* 0x000fe20000010048 */
[----:B------:R-:W-:Y:S01]  /*14970*/  FFMA.FTZ R19, R5, R21, R3 ;  /* 0x0000001505137223 */ /* 0x000fe20000010003 */
[----:B------:R-:W2:Y:S03]  /*14980*/  LDL.S16 R6, [R1+0x29a] ;  /* 0x00029a0001067983 */ /* 0x000ea60000100600 */
[----:B------:R-:W-:Y:S01]  /*14990*/  FMUL.FTZ R23, R19, -1.4426950216293334961 ;  /* 0xbfb8aa3b13177820 */ /* 0x000fe20000410000 */
[----:B------:R-:W-:Y:S01]  /*149a0*/  FFMA.FTZ R70, R60, R62, R70 ;  /* 0x0000003e3c467223 */ /* 0x000fe20000010046 */
[----:B------:R-:W-:Y:S01]  /*149b0*/  FADD.FTZ R112, R112, -UR16 ;  /* 0x8000001070707e21 */ /* 0x000fe20008010000 */
[----:B------:R-:W-:Y:S01]  /*149c0*/  HADD2.F32 R110, -RZ, R110.H0_H0 ;  /* 0x2000006eff6e7230 */ /* 0x000fe20000004100 */
[----:B------:R-:W4:Y:S02]  /*149d0*/  LDL.LU.S16 R89, [R1+0x2d6] ;  /* 0x0002d60001597983 */ /* 0x000f240000300600 */
[----:B------:R-:W0:Y:S02]  /*149e0*/  MUFU.EX2 R23, R23 ;  /* 0x0000001700177308 */ /* 0x000e240000000800 */
[----:B0-----:R-:W-:-:S06]  /*149f0*/  FADD.FTZ R23, R23, 1 ;  /* 0x3f80000017177421 */ /* 0x001fcc0000010000 */
[----:B------:R-:W0:Y:S02]  /*14a00*/  MUFU.RCP R23, R23 ;  /* 0x0000001700177308 */ /* 0x000e240000001000 */
[----:B0-----:R-:W-:Y:S01]  /*14a10*/  FMUL.FTZ R29, R29, R23 ;  /* 0x000000171d1d7220 */ /* 0x001fe20000410000 */
[----:B------:R-:W-:-:S04]  /*14a20*/  FADD.FTZ R23, -R23, 1 ;  /* 0x3f80000017177421 */ /* 0x000fc80000010100 */
[----:B------:R-:W-:Y:S01]  /*14a30*/  FFMA.FTZ R23, R19, R23, 1 ;  /* 0x3f80000013177423 */ /* 0x000fe20000010017 */
[----:B------:R-:W-:Y:S02]  /*14a40*/  HADD2.F32 R19, -RZ, R81.H1_H1 ;  /* 0x30000051ff137230 */ /* 0x000fe40000004100 */
[----:B------:R-:W-:Y:S01]  /*14a50*/  FADD.FTZ R73, R73, R13 ;  /* 0x0000000d49497221 */ /* 0x000fe20000010000 */
[----:B------:R-:W-:Y:S01]  /*14a60*/  FFMA.FTZ R72, R65, R68, R72 ;  /* 0x0000004441487223 */ /* 0x000fe20000010048 */
[----:B------:R-:W-:Y:S01]  /*14a70*/  FMUL.FTZ R23, R29, R23 ;  /* 0x000000171d177220 */ /* 0x000fe20000410000 */
[----:B------:R-:W4:Y:S01]  /*14a80*/  LDL.S16 R81, [R1+0x2da] ;  /* 0x0002da0001517983 */ /* 0x000f220000100600 */
[----:B------:R-:W-:-:S04]  /*14a90*/  FADD.FTZ R19, R19, -UR16 ;  /* 0x8000001013137e21 */ /* 0x000fc80008010000 */
[----:B------:R-:W-:-:S04]  /*14aa0*/  FMUL.FTZ R17, R19, UR17 ;  /* 0x0000001113117c20 */ /* 0x000fc80008410000 */
[----:B------:R-:W-:-:S04]  /*14ab0*/  FFMA.FTZ R19, R4, R17, R2 ;  /* 0x0000001104137223 */ /* 0x000fc80000010002 */
[----:B------:R-:W-:-:S06]  /*14ac0*/  FMUL.FTZ R27, R19, -1.4426950216293334961 ;  /* 0xbfb8aa3b131b7820 */ /* 0x000fcc0000410000 */
[----:B------:R-:W0:Y:S02]  /*14ad0*/  MUFU.EX2 R27, R27 ;  /* 0x0000001b001b7308 */ /* 0x000e240000000800 */
[----:B0-----:R-:W-:-:S06]  /*14ae0*/  FADD.FTZ R27, R27, 1 ;  /* 0x3f8000001b1b7421 */ /* 0x001fcc0000010000 */
[----:B------:R-:W0:Y:S01]  /*14af0*/  MUFU.RCP R27, R27 ;  /* 0x0000001b001b7308 */ /* 0x000e220000001000 */
[----:B------:R-:W-:-:S05]  /*14b00*/  HADD2.F32 R29, -RZ, R80.H1_H1 ;  /* 0x30000050ff1d7230 */ /* 0x000fca0000004100 */
[----:B0-----:R-:W-:Y:S01]  /*14b10*/  FMUL.FTZ R29, R29, R27 ;  /* 0x0000001b1d1d7220 */ /* 0x001fe20000410000 */
[----:B------:R-:W-:-:S04]  /*14b20*/  FADD.FTZ R27, -R27, 1 ;  /* 0x3f8000001b1b7421 */ /* 0x000fc80000010100 */
[----:B------:R-:W-:Y:S01]  /*14b30*/  FFMA.FTZ R19, R19, R27, 1 ;  /* 0x3f80000013137423 */ /* 0x000fe2000001001b */
[----:B------:R-:W-:-:S05]  /*14b40*/  HADD2.F32 R27, -RZ, R88.H1_H1 ;  /* 0x30000058ff1b7230 */ /* 0x000fca0000004100 */
[----:B------:R-:W-:Y:S01]  /*14b50*/  FADD.FTZ R27, R27, -UR16 ;  /* 0x800000101b1b7e21 */ /* 0x000fe20008010000 */
[----:B------:R-:W-:-:S03]  /*14b60*/  FMUL.FTZ R19, R29, R19 ;  /* 0x000000131d137220 */ /* 0x000fc60000410000 */
        /* <DEDUP_REMOVED lines=13> */
[----:B--2---:R-:W-:Y:S02]  /*14c40*/  HADD2.F32 R100, -RZ, R6.H0_H0 ;  /* 0x20000006ff647230 */ /* 0x004fe40000004100 */
[----:B------:R-:W-:Y:S01]  /*14c50*/  FADD.FTZ R27, R27, -UR16 ;  /* 0x800000101b1b7e21 */ /* 0x000fe20008010000 */
[----:B------:R-:W-:Y:S01]  /*14c60*/  FADD.FTZ R71, R26, R14 ;  /* 0x0000000e1a477221 */ /* 0x000fe20000010000 */
[----:B------:R-:W-:Y:S01]  /*14c70*/  HADD2.F32 R73, -RZ, R8.H0_H0 ;  /* 0x20000008ff497230 */ /* 0x000fe20000004100 */
[----:B------:R-:W2:Y:S01]  /*14c80*/  LDL.LU.S16 R6, [R1+0x29e] ;  /* 0x00029e0001067983 */ /* 0x000ea20000300600 */
[----:B------:R-:W-:Y:S01]  /*14c90*/  FMUL.FTZ R27, R27, UR17 ;  /* 0x000000111b1b7c20 */ /* 0x000fe20008410000 */
[----:B------:R-:W-:-:S02]  /*14ca0*/  HADD2.F32 R14, -RZ, R7.H0_H0 ;  /* 0x20000007ff0e7230 */ /* 0x000fc40000004100 */
[----:B------:R-:W3:Y:S01]  /*14cb0*/  LDL.LU.S16 R7, [R1+0x24a] ;  /* 0x00024a0001077983 */ /* 0x000ee20000300600 */
[----:B------:R-:W-:-:S03]  /*14cc0*/  FFMA.FTZ R0, R4, R27, R2 ;  /* 0x0000001b04007223 */ /* 0x000fc60000010002 */
[----:B------:R-:W4:Y:S01]  /*14cd0*/  LDL.LU.S16 R8, [R1+0x25a] ;  /* 0x00025a0001087983 */ /* 0x000f220000300600 */
[----:B------:R-:W-:Y:S01]  /*14ce0*/  FMUL.FTZ R10, R0, -1.4426950216293334961 ;  /* 0xbfb8aa3b000a7820 */ /* 0x000fe20000410000 */
[----:B------:R-:W-:Y:S02]  /*14cf0*/  HADD2.F32 R88, -RZ, R105.H0_H0 ;  /* 0x20000069ff587230 */ /* 0x000fe40000004100 */
[----:B------:R-:W-:Y:S01]  /*14d00*/  FADD.FTZ R71, R71, R15 ;  /* 0x0000000f47477221 */ /* 0x000fe20000010000 */
[----:B------:R-:W-:Y:S01]  /*14d10*/  FFMA.FTZ R72, R57, R63, R72 ;  /* 0x0000003f39487223 */ /* 0x000fe20000010048 */
[----:B------:R-:W2:Y:S01]  /*14d20*/  LDL.LU.S16 R105, [R1+0x2b6] ;  /* 0x0002b60001697983 */ /* 0x000ea20000300600 */
[----:B------:R-:W0:Y:S01]  /*14d30*/  MUFU.EX2 R10, R10 ;  /* 0x0000000a000a7308 */ /* 0x000e220000000800 */
[----:B------:R-:W-:Y:S02]  /*14d40*/  HADD2.F32 R80, -RZ, R93.H0_H0 ;  /* 0x2000005dff507230 */ /* 0x000fe40000004100 */
[----:B------:R-:W-:Y:S01]  /*14d50*/  FADD.FTZ R71, R71, R68 ;  /* 0x0000004447477221 */ /* 0x000fe20000010000 */
[----:B------:R-:W-:Y:S01]  /*14d60*/  FFMA.FTZ R70, R55, R58, R70 ;  /* 0x0000003a37467223 */ /* 0x000fe20000010046 */
[----:B------:R-:W-:Y:S01]  /*14d70*/  FMUL.FTZ R112, R112, UR17 ;  /* 0x0000001170707c20 */ /* 0x000fe20008410000 */
[----:B------:R-:W-:-:S02]  /*14d80*/  HADD2.F32 R109, -RZ, R109.H0_H0 ;  /* 0x2000006dff6d7230 */ /* 0x000fc40000004100 */
[----:B------:R-:W-:Y:S01]  /*14d90*/  FADD.FTZ R110, R110, -UR16 ;  /* 0x800000106e6e7e21 */ /* 0x000fe20008010000 */
[----:B------:R-:W-:Y:S01]  /*14da0*/  HADD2.F32 R103, -RZ, R99.H0_H0 ;  /* 0x20000063ff677230 */ /* 0x000fe20000004100 */
[----:B------:R-:W2:Y:S01]  /*14db0*/  LDL.LU.S16 R86, [R1+0x2d8] ;  /* 0x0002d80001567983 */ /* 0x000ea20000300600 */
[----:B0-----:R-:W-:Y:S01]  /*14dc0*/  FADD.FTZ R10, R10, 1 ;  /* 0x3f8000000a0a7421 */ /* 0x001fe20000010000 */
[----:B------:R-:W-:Y:S01]  /*14dd0*/  FMUL.FTZ R68, R4, R68 ;  /* 0x0000004404447220 */ /* 0x000fe20000410000 */
[----:B------:R-:W-:Y:S01]  /*14de0*/  FADD.FTZ R71, R71, R64 ;  /* 0x0000004047477221 */ /* 0x000fe20000010000 */
[----:B------:R-:W2:Y:S03]  /*14df0*/  LDL.LU.S16 R93, [R1+0x2c6] ;  /* 0x0002c600015d7983 */ /* 0x000ea60000300600 */
[----:B------:R-:W0:Y:S01]  /*14e00*/  MUFU.RCP R10, R10 ;  /* 0x0000000a000a7308 */ /* 0x000e220000001000 */
[----:B------:R-:W-:Y:S01]  /*14e10*/  FMUL.FTZ R110, R110, UR17 ;  /* 0x000000116e6e7c20 */ /* 0x000fe20008410000 */
[----:B------:R-:W2:Y:S01]  /*14e20*/  LDL.S16 R99, [R1+0x2c4] ;  /* 0x0002c40001637983 */ /* 0x000ea20000100600 */
[----:B0-----:R-:W-:Y:S01]  /*14e30*/  FMUL.FTZ R14, R14, R10 ;  /* 0x0000000a0e0e7220 */ /* 0x001fe20000410000 */
[----:B------:R-:W-:-:S04]  /*14e40*/  FADD.FTZ R10, -R10, 1 ;  /* 0x3f8000000a0a7421 */ /* 0x000fc80000010100 */
[----:B------:R-:W-:Y:S01]  /*14e50*/  FFMA.FTZ R10, R0, R10, 1 ;  /* 0x3f800000000a7423 */ /* 0x000fe2000001000a */
[----:B------:R-:W-:Y:S02]  /*14e60*/  HADD2.F32 R0, -RZ, R9.H0_H0 ;  /* 0x20000009ff007230 */ /* 0x000fe40000004100 */
[----:B------:R-:W4:Y:S03]  /*14e70*/  LDL.S16 R9, [R1+0x258] ;  /* 0x0002580001097983 */ /* 0x000f260000100600 */
        /* <DEDUP_REMOVED lines=13> */
[----:B------:R-:W-:Y:S01]  /*14f50*/  FADD.FTZ R26, R26, -UR16 ;  /* 0x800000101a1a7e21 */ /* 0x000fe20008010000 */
[----:B------:R-:W-:-:S03]  /*14f60*/  FADD.FTZ R73, R20, R16 ;  /* 0x0000001014497221 */ /* 0x000fc60000010000 */
[----:B------:R-:W-:Y:S01]  /*14f70*/  FMUL.FTZ R20, R26, UR17 ;  /* 0x000000111a147c20 */ /* 0x000fe20008410000 */
[----:B------:R-:W-:-:S03]  /*14f80*/  FMUL.FTZ R75, R5, R16 ;  /* 0x00000010054b7220 */ /* 0x000fc60000410000 */
[----:B------:R-:W-:Y:S01]  /*14f90*/  FFMA.FTZ R16, R4, R20, R2 ;  /* 0x0000001404107223 */ /* 0x000fe20000010002 */
[----:B------:R-:W-:-:S03]  /*14fa0*/  FFMA.FTZ R12, R12, R75, R18 ;  /* 0x0000004b0c0c7223 */ /* 0x000fc60000010012 */
[----:B------:R-:W-:-:S06]  /*14fb0*/  FMUL.FTZ R18, R16, -1.4426950216293334961 ;  /* 0xbfb8aa3b10127820 */ /* 0x000fcc0000410000 */
[----:B------:R-:W0:Y:S02]  /*14fc0*/  MUFU.EX2 R18, R18 ;  /* 0x0000001200127308 */ /* 0x000e240000000800 */
[----:B0-----:R-:W-:-:S06]  /*14fd0*/  FADD.FTZ R18, R18, 1 ;  /* 0x3f80000012127421 */ /* 0x001fcc0000010000 */
[----:B------:R-:W0:Y:S01]  /*14fe0*/  MUFU.RCP R18, R18 ;  /* 0x0000001200127308 */ /* 0x000e220000001000 */
[----:B------:R-:W-:Y:S01]  /*14ff0*/  FADD.FTZ R74, R75, R74 ;  /* 0x0000004a4b4a7221 */ /* 0x000fe20000010000 */
[----:B---3--:R-:W-:Y:S02]  /*15000*/  HADD2.F32 R26, -RZ, R7.H0_H0 ;  /* 0x20000007ff1a7230 */ /* 0x008fe40000004100 */
[----:B------:R-:W3:Y:S03]  /*15010*/  LDL.LU.S16 R7, [R1+0x26c] ;  /* 0x00026c0001077983 */ /* 0x000ee60000300600 */
[----:B0-----:R-:W-:Y:S01]  /*15020*/  FMUL.FTZ R26, R26, R18 ;  /* 0x000000121a1a7220 */ /* 0x001fe20000410000 */
[----:B------:R-:W-:-:S04]  /*15030*/  FADD.FTZ R18, -R18, 1 ;  /* 0x3f80000012127421 */ /* 0x000fc80000010100 */
[----:B------:R-:W-:-:S04]  /*15040*/  FFMA.FTZ R18, R16, R18, 1 ;  /* 0x3f80000010127423 */ /* 0x000fc80000010012 */
[----:B------:R-:W-:Y:S01]  /*15050*/  FMUL.FTZ R26, R26, R18 ;  /* 0x000000121a1a7220 */ /* 0x000fe20000410000 */
[----:B----4-:R-:W-:Y:S02]  /*15060*/  HADD2.F32 R16, -RZ, R9.H0_H0 ;  /* 0x20000009ff107230 */ /* 0x010fe40000004100 */
[----:B------:R-:W4:Y:S03]  /*15070*/  LDL.S16 R9, [R1+0x268] ;  /* 0x0002680001097983 */ /* 0x000f260000100600 */
        /* <DEDUP_REMOVED lines=11> */
[----:B------:R-:W2:Y:S01]  /*15130*/  LDL.LU.S16 R8, [R1+0x26a] ;  /* 0x00026a0001087983 */ /* 0x000ea20000300600 */
[----:B------:R-:W-:Y:S02]  /*15140*/  FMUL.FTZ R18, R76, R18 ;  /* 0x000000124c127220 */ /* 0x000fe40000410000 */
        /* <DEDUP_REMOVED lines=12> */
[----:B----4-:R-:W-:Y:S02]  /*15210*/  HADD2.F32 R12, -RZ, R9.H0_H0 ;  /* 0x20000009ff0c7230 */ /* 0x010fe40000004100 */
[----:B------:R-:W4:Y:S01]  /*15220*/  LDL.S16 R9, [R1+0x270] ;  /* 0x0002700001097983 */ /* 0x000f220000100600 */
[----:B--2---:R-:W-:-:S03]  /*15230*/  HADD2.F32 R124, -RZ, R8.H0_H0 ;  /* 0x20000008ff7c7230 */ /* 0x004fc60000004100 */
[----:B------:R-:W2:Y:S01]  /*15240*/  LDL.LU.S16 R8, [R1+0x272] ;  /* 0x0002720001087983 */ /* 0x000ea20000300600 */
[----:B---3--:R-:W-:-:S03]  /*15250*/  HADD2.F32 R111, -RZ, R7.H0_H0 ;  /* 0x20000007ff6f7230 */ /* 0x008fc60000004100 */
[----:B------:R-:W3:Y:S01]  /*15260*/  LDL.LU.S16 R7, [R1+0x274] ;  /* 0x0002740001077983 */ /* 0x000ee20000300600 */
        /* <DEDUP_REMOVED lines=8> */
[----:B------:R-:W0:Y:S01]  /*152f0*/  MUFU.RCP R77, R77 ;  /* 0x0000004d004d7308 */ /* 0x000e220000001000 */
[----:B------:R-:W-:Y:S01]  /*15300*/  FADD.FTZ R124, R124, -UR16 ;  /* 0x800000107c7c7e21 */ /* 0x000fe20008010000 */
[----:B------:R-:W-:Y:S01]  /*15310*/  FADD.FTZ R73, R73, R69 ;  /* 0x0000004549497221 */ /* 0x000fe20000010000 */
[----:B------:R-:W-:Y:S02]  /*15320*/  FMUL.FTZ R69, R5, R69 ;  /* 0x0000004505457220 */ /* 0x000fe40000410000 */
[----:B------:R-:W-:Y:S02]  /*15330*/  FMUL.FTZ R124, R124, UR17 ;  /* 0x000000117c7c7c20 */ /* 0x000fe40008410000 */
[----:B------:R-:W-:Y:S02]  /*15340*/  FFMA.FTZ R75, R67, R69, R75 ;  /* 0x00000045434b7223 */ /* 0x000fe4000001004b */
[----:B------:R-:W-:Y:S01]  /*15350*/  FFMA.FTZ R67, R4, R124, R2 ;  /* 0x0000007c04437223 */ /* 0x000fe20000010002 */
[----:B0-----:R-:W-:Y:S01]  /*15360*/  FMUL.FTZ R125, R125, R77 ;  /* 0x0000004d7d7d7220 */ /* 0x001fe20000410000 */
[----:B------:R-:W-:-:S04]  /*15370*/  FADD.FTZ R77, -R77, 1 ;  /* 0x3f8000004d4d7421 */ /* 0x000fc80000010100 */
[----:B------:R-:W-:Y:S01]  /*15380*/  FFMA.FTZ R77, R76, R77, 1 ;  /* 0x3f8000004c4d7423 */ /* 0x000fe2000001004d */
[----:B------:R-:W-:Y:S01]  /*15390*/  FMUL.FTZ R76, R67, -1.4426950216293334961 ;  /* 0xbfb8aa3b434c7820 */ /* 0x000fe20000410000 */
[----:B----4-:R-:W-:Y:S02]  /*153a0*/  HADD2.F32 R123, -RZ, R9.H0_H0 ;  /* 0x20000009ff7b7230 */ /* 0x010fe40000004100 */
[----:B------:R-:W4:Y:S01]  /*153b0*/  LDL.S16 R9, [R1+0x278] ;  /* 0x0002780001097983 */ /* 0x000f220000100600 */
[----:B--2---:R-:W-:-:S03]  /*153c0*/  HADD2.F32 R122, -RZ, R8.H0_H0 ;  /* 0x20000008ff7a7230 */ /* 0x004fc60000004100 */
[----:B------:R-:W2:Y:S01]  /*153d0*/  LDL.LU.S16 R8, [R1+0x27a] ;  /* 0x00027a0001087983 */ /* 0x000ea20000300600 */
[----:B---3--:R-:W-:-:S03]  /*153e0*/  HADD2.F32 R120, -RZ, R7.H0_H0 ;  /* 0x20000007ff787230 */ /* 0x008fc60000004100 */
[----:B------:R-:W3:Y:S01]  /*153f0*/  LDL.LU.S16 R7, [R1+0x280] ;  /* 0x0002800001077983 */ /* 0x000ee20000300600 */
[----:B------:R-:W0:Y:S02]  /*15400*/  MUFU.EX2 R76, R76 ;  /* 0x0000004c004c7308 */ /* 0x000e240000000800 */
        /* <DEDUP_REMOVED lines=13> */
[----:B------:R-:W-:Y:S01]  /*154e0*/  FADD.FTZ R122, R122, -UR16 ;  /* 0x800000107a7a7e21 */ /* 0x000fe20008010000 */
[----:B------:R-:W-:-:S03]  /*154f0*/  FFMA.FTZ R75, R65, R68, R75 ;  /* 0x00000044414b7223 */ /* 0x000fc6000001004b */
[----:B------:R-:W-:-:S04]  /*15500*/  FMUL.FTZ R122, R122, UR17 ;  /* 0x000000117a7a7c20 */ /* 0x000fc80008410000 */
        /* <DEDUP_REMOVED lines=24> */
[----:B--2---:R-:W-:Y:S02]  /*15690*/  HADD2.F32 R65, -RZ, R8.H0_H0 ;  /* 0x20000008ff417230 */ /* 0x004fe40000004100 */
[----:B------:R-:W2:Y:S01]  /*156a0*/  LDL.LU.S16 R8, [R1+0x286] ;  /* 0x0002860001087983 */ /* 0x000ea20000300600 */
[----:B---3--:R-:W-:-:S03]  /*156b0*/  HADD2.F32 R119, -RZ, R7.H0_H0 ;  /* 0x20000007ff777230 */ /* 0x008fc60000004100 */
[----:B------:R-:W3:Y:S01]  /*156c0*/  LDL.LU.S16 R7, [R1+0x28c] ;  /* 0x00028c0001077983 */ /* 0x000ee20000300600 */
[----:B------:R-:W-:Y:S01]  /*156d0*/  FADD.FTZ R65, R65, -UR16 ;  /* 0x8000001041417e21 */ /* 0x000fe20008010000 */
[----:B------:R-:W-:Y:S01]  /*156e0*/  FADD.FTZ R73, R73, R66 ;  /* 0x0000004249497221 */ /* 0x000fe20000010000 */
[----:B------:R-:W-:Y:S01]  /*156f0*/  FMUL.FTZ R115, R115, R67 ;  /* 0x0000004373737220 */ /* 0x000fe20000410000 */
[----:B------:R-:W-:Y:S01]  /*15700*/  FMUL.FTZ R66, R5, R66 ;  /* 0x0000004205427220 */ /* 0x000fe20000410000 */
[----:B------:R-:W-:-:S03]  /*15710*/  FMUL.FTZ R67, R65, UR17 ;  /* 0x0000001141437c20 */ /* 0x000fc60008410000 */
[----:B------:R-:W-:Y:S01]  /*15720*/  FFMA.FTZ R75, R61, R66, R75 ;  /* 0x000000423d4b7223 */ /* 0x000fe2000001004b */
        /* <DEDUP_REMOVED lines=9> */
[----:B------:R-:W-:Y:S01]  /*157c0*/  FMUL.FTZ R119, R119, R65 ;  /* 0x0000004177777220 */ /* 0x000fe20000410000 */
[----:B----4-:R-:W-:Y:S02]  /*157d0*/  HADD2.F32 R61, -RZ, R9.H0_H0 ;  /* 0x20000009ff3d7230 */ /* 0x010fe40000004100 */
[----:B------:R-:W4:Y:S03]  /*157e0*/  LDL.S16 R9, [R1+0x290] ;  /* 0x0002900001097983 */ /* 0x000f260000100600 */
[----:B------:R-:W-:-:S04]  /*157f0*/  FADD.FTZ R61, R61, -UR16 ;  /* 0x800000103d3d7e21 */ /* 0x000fc80008010000 */
[----:B-1----:R-:W-:-:S04]  /*15800*/  FMUL.FTZ R67, R61, UR17 ;  /* 0x000000113d437c20 */ /* 0x002fc80008410000 */
        /* <DEDUP_REMOVED lines=11> */
[----:B------:R-:W3:Y:S01]  /*158c0*/  LDL.S16 R7, [R1+0x29c] ;  /* 0x00029c0001077983 */ /* 0x000ee20000100600 */
[----:B------:R-:W-:Y:S01]  /*158d0*/  FADD.FTZ R61, R61, -UR16 ;  /* 0x800000103d3d7e21 */ /* 0x000fe20008010000 */
[----:B------:R-:W-:Y:S01]  /*158e0*/  FMUL.FTZ R104, R104, R65 ;  /* 0x0000004168687220 */ /* 0x000fe20000410000 */
[C---:B------:R-:W-:Y:S02]  /*158f0*/  FMUL.FTZ R64, R4.reuse, R64 ;  /* 0x0000004004407220 */ /* 0x040fe40000410000 */
[----:B------:R-:W-:Y:S02]  /*15900*/  FMUL.FTZ R65, R61, UR17 ;  /* 0x000000113d417c20 */ /* 0x000fe40008410000 */
[----:B------:R-:W-:Y:S02]  /*15910*/  FFMA.FTZ R75, R59, R64, R75 ;  /* 0x000000403b4b7223 */ /* 0x000fe4000001004b */
        /* <DEDUP_REMOVED lines=9> */
[----:B------:R-:W-:Y:S01]  /*159b0*/  FADD.FTZ R73, R73, R62 ;  /* 0x0000003e49497221 */ /* 0x000fe20000010000 */
[----:B------:R-:W-:-:S04]  /*159c0*/  FMUL.FTZ R62, R5, R62 ;  /* 0x0000003e053e7220 */ /* 0x000fc80000410000 */
[----:B------:R-:W-:Y:S01]  /*159d0*/  FFMA.FTZ R75, R60, R62, R75 ;  /* 0x0000003e3c4b7223 */ /* 0x000fe2000001004b */
[----:B----4-:R-:W-:-:S05]  /*159e0*/  HADD2.F32 R59, -RZ, R9.H0_H0 ;  /* 0x20000009ff3b7230 */ /* 0x010fca0000004100 */
        /* <DEDUP_REMOVED lines=10> */
[----:B--2---:R-:W-:-:S05]  /*15a90*/  HADD2.F32 R59, -RZ, R8.H0_H0 ;  /* 0x20000008ff3b7230 */ /* 0x004fca0000004100 */
        /* <DEDUP_REMOVED lines=10> */
[----:B---3--:R-:W-:-:S05]  /*15b40*/  HADD2.F32 R59, -RZ, R7.H0_H0 ;  /* 0x20000007ff3b7230 */ /* 0x008fca0000004100 */
[----:B------:R-:W-:-:S04]  /*15b50*/  FADD.FTZ R59, R59, -UR16 ;  /* 0x800000103b3b7e21 */ /* 0x000fc80008010000 */
[----:B------:R-:W-:Y:S01]  /*15b60*/  FMUL.FTZ R7, R59, UR17 ;  /* 0x000000113b077c20 */ /* 0x000fe20008410000 */
[----:B------:R-:W-:-:S03]  /*15b70*/  FMUL.FTZ R116, R116, R60 ;  /* 0x0000003c74747220 */ /* 0x000fc60000410000 */
[----:B------:R-:W-:-:S04]  /*15b80*/  FFMA.FTZ R59, R5, R7, R3 ;  /* 0x00000007053b7223 */ /* 0x000fc80000010003 */
[----:B------:R-:W-:-:S06]  /*15b90*/  FMUL.FTZ R60, R59, -1.4426950216293334961 ;  /* 0xbfb8aa3b3b3c7820 */ /* 0x000fcc0000410000 */
[----:B------:R-:W0:Y:S02]  /*15ba0*/  MUFU.EX2 R60, R60 ;  /* 0x0000003c003c7308 */ /* 0x000e240000000800 */
[----:B0-----:R-:W-:-:S06]  /*15bb0*/  FADD.FTZ R60, R60, 1 ;  /* 0x3f8000003c3c7421 */ /* 0x001fcc0000010000 */
[----:B------:R-:W0:Y:S01]  /*15bc0*/  MUFU.RCP R60, R60 ;  /* 0x0000003c003c7308 */ /* 0x000e220000001000 */
[----:B------:R-:W-:Y:S01]  /*15bd0*/  FADD.FTZ R71, R71, R63 ;  /* 0x0000003f47477221 */ /* 0x000fe20000010000 */
[----:B------:R-:W-:Y:S01]  /*15be0*/  FMUL.FTZ R63, R4, R63 ;  /* 0x0000003f043f7220 */ /* 0x000fe20000410000 */
[----:B0-----:R-:W-:Y:S01]  /*15bf0*/  FMUL.FTZ R96, R96, R60 ;  /* 0x0000003c60607220 */ /* 0x001fe20000410000 */
[----:B------:R-:W-:-:S04]  /*15c00*/  FADD.FTZ R60, -R60, 1 ;  /* 0x3f8000003c3c7421 */ /* 0x000fc80000010100 */
[----:B------:R-:W-:Y:S01]  /*15c10*/  FFMA.FTZ R60, R59, R60, 1 ;  /* 0x3f8000003b3c7423 */ /* 0x000fe2000001003c */
[----:B------:R-:W-:-:S05]  /*15c20*/  HADD2.F32 R59, -RZ, R6.H0_H0 ;  /* 0x20000006ff3b7230 */ /* 0x000fca0000004100 */
[----:B------:R-:W-:Y:S01]  /*15c30*/  FADD.FTZ R59, R59, -UR16 ;  /* 0x800000103b3b7e21 */ /* 0x000fe20008010000 */
[----:B------:R-:W-:-:S03]  /*15c40*/  FFMA.FTZ R75, R57, R63, R75 ;  /* 0x0000003f394b7223 */ /* 0x000fc6000001004b */
        /* <DEDUP_REMOVED lines=15> */
[----:B------:R-:W-:Y:S01]  /*15d40*/  FADD.FTZ R73, R73, R58 ;  /* 0x0000003a49497221 */ /* 0x000fe20000010000 */
[----:B------:R-:W-:-:S04]  /*15d50*/  FMUL.FTZ R58, R5, R58 ;  /* 0x0000003a053a7220 */ /* 0x000fc80000410000 */
[----:B------:R-:W-:Y:S01]  /*15d60*/  FFMA.FTZ R75, R55, R58, R75 ;  /* 0x0000003a374b7223 */ /* 0x000fe2000001004b */
        /* <DEDUP_REMOVED lines=14> */
[----:B------:R-:W0:Y:S01]  /*15e50*/  MUFU.EX2 R57, R57 ;  /* 0x0000003900397308 */ /* 0x000e220000000800 */
[----:B------:R-:W-:Y:S02]  /*15e60*/  HADD2.F32 R108, -RZ, R108.H0_H0 ;  /* 0x2000006cff6c7230 */ /* 0x000fe40000004100 */
[----:B0-----:R-:W-:-:S06]  /*15e70*/  FADD.FTZ R57, R57, 1 ;  /* 0x3f80000039397421 */ /* 0x001fcc0000010000 */
[----:B------:R-:W0:Y:S01]  /*15e80*/  MUFU.RCP R57, R57 ;  /* 0x0000003900397308 */ /* 0x000e220000001000 */
[----:B------:R-:W-:Y:S01]  /*15e90*/  FADD.FTZ R108, R108, -UR16 ;  /* 0x800000106c6c7e21 */ /* 0x000fe20008010000 */
[----:B------:R-:W-:Y:S01]  /*15ea0*/  FADD.FTZ R71, R71, R56 ;  /* 0x0000003847477221 */ /* 0x000fe20000010000 */
[-C--:B------:R-:W-:Y:S01]  /*15eb0*/  FFMA.FTZ R72, R53, R56.reuse, R72 ;  /* 0x0000003835487223 */ /* 0x080fe20000010048 */
[----:B------:R-:W-:Y:S01]  /*15ec0*/  FMUL.FTZ R56, R4, R56 ;  /* 0x0000003804387220 */ /* 0x000fe20000410000 */
[----:B------:R-:W-:-:S03]  /*15ed0*/  FMUL.FTZ R108, R108, UR17 ;  /* 0x000000116c6c7c20 */ /* 0x000fc60008410000 */
[----:B------:R-:W-:Y:S01]  /*15ee0*/  FFMA.FTZ R75, R53, R56, R75 ;  /* 0x00000038354b7223 */ /* 0x000fe2000001004b */
[----:B------:R-:W-:Y:S01]  /*15ef0*/  FFMA.FTZ R53, R4, R108, R2 ;  /* 0x0000006c04357223 */ /* 0x000fe20000010002 */
[----:B0-----:R-:W-:Y:S01]  /*15f00*/  FMUL.FTZ R88, R88, R57 ;  /* 0x0000003958587220 */ /* 0x001fe20000410000 */
[----:B------:R-:W-:-:S04]  /*15f10*/  FADD.FTZ R57, -R57, 1 ;  /* 0x3f80000039397421 */ /* 0x000fc80000010100 */
[----:B------:R-:W-:Y:S01]  /*15f20*/  FFMA.FTZ R57, R55, R57, 1 ;  /* 0x3f80000037397423 */ /* 0x000fe20000010039 */
[----:B------:R-:W-:-:S06]  /*15f30*/  FMUL.FTZ R55, R53, -1.4426950216293334961 ;  /* 0xbfb8aa3b35377820 */ /* 0x000fcc0000410000 */
[----:B------:R-:W0:Y:S01]  /*15f40*/  MUFU.EX2 R55, R55 ;  /* 0x0000003700377308 */ /* 0x000e220000000800 */
[----:B------:R-:W-:Y:S02]  /*15f50*/  HADD2.F32 R107, -RZ, R107.H0_H0 ;  /* 0x2000006bff6b7230 */ /* 0x000fe40000004100 */
[----:B0-----:R-:W-:-:S06]  /*15f60*/  FADD.FTZ R55, R55, 1 ;  /* 0x3f80000037377421 */ /* 0x001fcc0000010000 */
[----:B------:R-:W0:Y:S01]  /*15f70*/  MUFU.RCP R55, R55 ;  /* 0x0000003700377308 */ /* 0x000e220000001000 */
        /* <DEDUP_REMOVED lines=13> */
[----:B------:R-:W-:Y:S02]  /*16050*/  HADD2.F32 R84, -RZ, R84.H0_H0 ;  /* 0x20000054ff547230 */ /* 0x000fe40000004100 */
        /* <DEDUP_REMOVED lines=12> */
[----:B------:R-:W-:Y:S02]  /*16120*/  HADD2.F32 R76, -RZ, R97.H0_H0 ;  /* 0x20000061ff4c7230 */ /* 0x000fe40000004100 */
[----:B------:R-:W-:Y:S02]  /*16130*/  HADD2.F32 R97, -RZ, R93.H0_H0 ;  /* 0x2000005dff617230 */ /* 0x000fe40000004100 */
[----:B------:R-:W2:Y:S01]  /*16140*/  LDL.LU.S16 R93, [R1+0x2ce] ;  /* 0x0002ce00015d7983 */ /* 0x000ea20000300600 */
[----:B0-----:R-:W-:-:S06]  /*16150*/  FADD.FTZ R53, R53, 1 ;  /* 0x3f80000035357421 */ /* 0x001fcc0000010000 */
[----:B------:R-:W0:Y:S01]  /*16160*/  MUFU.RCP R53, R53 ;  /* 0x0000003500357308 */ /* 0x000e220000001000 */
[----:B------:R-:W-:Y:S02]  /*16170*/  HADD2.F32 R102, -RZ, R102.H0_H0 ;  /* 0x20000066ff667230 */ /* 0x000fe40000004100 */
[----:B------:R-:W-:Y:S01]  /*16180*/  FADD.FTZ R103, R103, -UR16 ;  /* 0x8000001067677e21 */ /* 0x000fe20008010000 */
[----:B------:R-:W-:Y:S01]  /*16190*/  FADD.FTZ R74, R74, R68 ;  /* 0x000000444a4a7221 */ /* 0x000fe20000010000 */
[----:B------:R-:W-:Y:S02]  /*161a0*/  HADD2.F32 R68, -RZ, R81.H0_H0 ;  /* 0x20000051ff447230 */ /* 0x000fe40000004100 */
[----:B------:R-:W-:Y:S01]  /*161b0*/  FMUL.FTZ R103, R103, UR17 ;  /* 0x0000001167677c20 */ /* 0x000fe20008410000 */
[----:B------:R-:W3:Y:S01]  /*161c0*/  LDL.LU.S16 R81, [R1+0x2e2] ;  /* 0x0002e20001517983 */ /* 0x000ee20000300600 */
        /* <DEDUP_REMOVED lines=8> */
[----:B------:R-:W4:Y:S01]  /*16250*/  LDL.LU.S16 R90, [R1+0x2d0] ;  /* 0x0002d000015a7983 */ /* 0x000f220000300600 */
[----:B0-----:R-:W-:-:S06]  /*16260*/  FADD.FTZ R53, R53, 1 ;  /* 0x3f80000035357421 */ /* 0x001fcc0000010000 */
[----:B------:R-:W0:Y:S01]  /*16270*/  MUFU.RCP R53, R53 ;  /* 0x0000003500357308 */ /* 0x000e220000001000 */
[----:B------:R-:W-:Y:S02]  /*16280*/  HADD2.F32 R101, -RZ, R101.H0_H0 ;  /* 0x20000065ff657230 */ /* 0x000fe40000004100 */
[----:B------:R-:W-:-:S03]  /*16290*/  FADD.FTZ R71, R71, R52 ;  /* 0x0000003447477221 */ /* 0x000fc60000010000 */
[----:B------:R-:W-:Y:S01]  /*162a0*/  FADD.FTZ R101, R101, -UR16 ;  /* 0x8000001065657e21 */ /* 0x000fe20008010000 */
[----:B0-----:R-:W-:Y:S01]  /*162b0*/  FMUL.FTZ R80, R80, R53 ;  /* 0x0000003550507220 */ /* 0x001fe20000410000 */
[----:B------:R-:W-:Y:S02]  /*162c0*/  FADD.FTZ R53, -R53, 1 ;  /* 0x3f80000035357421 */ /* 0x000fe40000010100 */
[----:B------:R-:W-:Y:S02]  /*162d0*/  FMUL.FTZ R101, R101, UR17 ;  /* 0x0000001165657c20 */ /* 0x000fe40008410000 */
        /* <DEDUP_REMOVED lines=8> */
[----:B------:R-:W-:-:S04]  /*16360*/  FADD.FTZ R74, R66, R74 ;  /* 0x0000004a424a7221 */ /* 0x000fc80000010000 */
[----:B------:R-:W-:Y:S01]  /*16370*/  FADD.FTZ R74, R74, R64 ;  /* 0x000000404a4a7221 */ /* 0x000fe20000010000 */
[----:B0-----:R-:W-:-:S06]  /*16380*/  FADD.FTZ R53, R53, 1 ;  /* 0x3f80000035357421 */ /* 0x001fcc0000010000 */
[----:B------:R-:W0:Y:S01]  /*16390*/  MUFU.RCP R53, R53 ;  /* 0x0000003500357308 */ /* 0x000e220000001000 */
[----:B------:R-:W-:Y:S01]  /*163a0*/  FADD.FTZ R74, R62, R74 ;  /* 0x0000004a3e4a7221 */ /* 0x000fe20000010000 */
[----:B------:R-:W-:-:S03]  /*163b0*/  HADD2.F32 R99, -RZ, R99.H0_H0 ;  /* 0x20000063ff637230 */ /* 0x000fc60000004100 */
[----:B------:R-:W-:Y:S01]  /*163c0*/  FADD.FTZ R74, R74, R63 ;  /* 0x0000003f4a4a7221 */ /* 0x000fe20000010000 */
[----:B------:R-:W-:Y:S02]  /*163d0*/  HADD2.F32 R98, -RZ, R98.H0_H0 ;  /* 0x20000062ff627230 */ /* 0x000fe40000004100 */
[----:B------:R-:W-:Y:S01]  /*163e0*/  FADD.FTZ R99, R99, -UR16 ;  /* 0x8000001063637e21 */ /* 0x000fe20008010000 */
[----:B------:R-:W-:-:S03]  /*163f0*/  FADD.FTZ R74, R58, R74 ;  /* 0x0000004a3a4a7221 */ /* 0x000fc60000010000 */
[----:B------:R-:W-:Y:S01]  /*16400*/  FMUL.FTZ R99, R99, UR17 ;  /* 0x0000001163637c20 */ /* 0x000fe20008410000 */
[----:B------:R-:W-:Y:S01]  /*16410*/  FADD.FTZ R74, R74, R56 ;  /* 0x000000384a4a7221 */ /* 0x000fe20000010000 */
[----:B0-----:R-:W-:Y:S01]  /*16420*/  FMUL.FTZ R98, R98, R53 ;  /* 0x0000003562627220 */ /* 0x001fe20000410000 */
[----:B------:R-:W-:Y:S02]  /*16430*/  FADD.FTZ R53, -R53, 1 ;  /* 0x3f80000035357421 */ /* 0x000fe40000010100 */
[----:B------:R-:W-:Y:S02]  /*16440*/  FADD.FTZ R74, R54, R74 ;  /* 0x0000004a364a7221 */ /* 0x000fe40000010000 */
[----:B------:R-:W-:Y:S01]  /*16450*/  FFMA.FTZ R53, R49, R53, 1 ;  /* 0x3f80000031357423 */ /* 0x000fe20000010035 */
[----:B------:R-:W-:Y:S01]  /*16460*/  FFMA.FTZ R49, R5, R99, R3 ;  /* 0x0000006305317223 */ /* 0x000fe20000010003 */
[----:B------:R-:W-:-:S03]  /*16470*/  FADD.FTZ R74, R74, R52 ;  /* 0x000000344a4a7221 */ /* 0x000fc60000010000 */
[----:B------:R-:W-:Y:S01]  /*16480*/  FMUL.FTZ R52, R49, -1.4426950216293334961 ;  /* 0xbfb8aa3b31347820 */ /* 0x000fe20000410000 */
[----:B------:R-:W-:Y:S02]  /*16490*/  HADD2.F32 R72, -RZ, R91.H0_H0 ;  /* 0x2000005bff487230 */ /* 0x000fe40000004100 */
[----:B------:R-:W-:Y:S02]  /*164a0*/  HADD2.F32 R91, -RZ, R87.H0_H0 ;  /* 0x20000057ff5b7230 */ /* 0x000fe40000004100 */
[----:B------:R-:W4:Y:S01]  /*164b0*/  LDL.LU.S16 R87, [R1+0x2dc] ;  /* 0x0002dc0001577983 */ /* 0x000f220000300600 */
[----:B------:R-:W0:Y:S02]  /*164c0*/  MUFU.EX2 R52, R52 ;  /* 0x0000003400347308 */ /* 0x000e240000000800 */
        /* <DEDUP_REMOVED lines=24> */
[----:B------:R-:W-:Y:S01]  /*16650*/  FMUL.FTZ R49, R47, -1.4426950216293334961 ;  /* 0xbfb8aa3b2f317820 */ /* 0x000fe20000410000 */
[----:B------:R-:W-:Y:S02]  /*16660*/  FMUL.FTZ R125, R125, R77 ;  /* 0x0000004d7d7d7220 */ /* 0x000fe40000410000 */
[----:B------:R-:W4:Y:S03]  /*16670*/  LDL.LU.S16 R77, [R1+0x2ea] ;  /* 0x0002ea00014d7983 */ /* 0x000f260000300600 */
[----:B------:R-:W0:Y:S02]  /*16680*/  MUFU.EX2 R49, R49 ;  /* 0x0000003100317308 */ /* 0x000e240000000800 */
[----:B0-----:R-:W-:-:S06]  /*16690*/  FADD.FTZ R49, R49, 1 ;  /* 0x3f80000031317421 */ /* 0x001fcc0000010000 */
[----:B------:R-:W0:Y:S01]  /*166a0*/  MUFU.RCP R49, R49 ;  /* 0x0000003100317308 */ /* 0x000e220000001000 */
[----:B--2---:R-:W-:Y:S02]  /*166b0*/  HADD2.F32 R93, -RZ, R93.H0_H0 ;  /* 0x2000005dff5d7230 */ /* 0x004fe40000004100 */
[----:B------:R-:W-:Y:S01]  /*166c0*/  FADD.FTZ R71, R71, R48 ;  /* 0x0000003047477221 */ /* 0x000fe20000010000 */
[-C--:B------:R-:W-:Y:S02]  /*166d0*/  FFMA.FTZ R51, R45, R48.reuse, R51 ;  /* 0x000000302d337223 */ /* 0x080fe40000010033 */
[----:B------:R-:W-:Y:S01]  /*166e0*/  FADD.FTZ R93, R93, -UR16 ;  /* 0x800000105d5d7e21 */ /* 0x000fe20008010000 */
[----:B------:R-:W-:-:S03]  /*166f0*/  FMUL.FTZ R48, R4, R48 ;  /* 0x0000003004307220 */ /* 0x000fc60000410000 */
[----:B------:R-:W-:Y:S01]  /*16700*/  FMUL.FTZ R93, R93, UR17 ;  /* 0x000000115d5d7c20 */ /* 0x000fe20008410000 */
[----:B------:R-:W-:-:S03]  /*16710*/  FFMA.FTZ R75, R45, R48, R75 ;  /* 0x000000302d4b7223 */ /* 0x000fc6000001004b */
[----:B------:R-:W-:Y:S01]  /*16720*/  FFMA.FTZ R45, R4, R93, R2 ;  /* 0x0000005d042d7223 */ /* 0x000fe20000010002 */
[----:B0-----:R-:W-:Y:S01]  /*16730*/  FMUL.FTZ R72, R72, R49 ;  /* 0x0000003148487220 */ /* 0x001fe20000410000 */
[----:B------:R-:W-:-:S04]  /*16740*/  FADD.FTZ R49, -R49, 1 ;  /* 0x3f80000031317421 */ /* 0x000fc80000010100 */
[----:B------:R-:W-:Y:S01]  /*16750*/  FFMA.FTZ R49, R47, R49, 1 ;  /* 0x3f8000002f317423 */ /* 0x000fe20000010031 */
[----:B------:R-:W-:-:S06]  /*16760*/  FMUL.FTZ R47, R45, -1.4426950216293334961 ;  /* 0xbfb8aa3b2d2f7820 */ /* 0x000fcc0000410000 */
[----:B------:R-:W0:Y:S01]  /*16770*/  MUFU.EX2 R47, R47 ;  /* 0x0000002f002f7308 */ /* 0x000e220000000800 */
[----:B---3--:R-:W-:Y:S02]  /*16780*/  HADD2.F32 R64, -RZ, R81.H0_H0 ;  /* 0x20000051ff407230 */ /* 0x008fe40000004100 */
[----:B------:R-:W2:Y:S04]  /*16790*/  LDL.LU.S16 R81, [R1+0x2e6] ;  /* 0x0002e60001517983 */ /* 0x000ea80000300600 */
[----:B------:R1:W-:Y:S01]  /*167a0*/  STL [R1+0x38c], R123 ;  /* 0x00038c7b01007387 */ /* 0x0003e20000100800 */
[----:B0-----:R-:W-:-:S03]  /*167b0*/  FADD.FTZ R47, R47, 1 ;  /* 0x3f8000002f2f7421 */ /* 0x001fc60000010000 */
[----:B-1----:R-:W3:Y:S03]  /*167c0*/  LDL.S16 R123, [R1+0x2f2] ;  /* 0x0002f200017b7983 */ /* 0x002ee60000100600 */
[----:B------:R-:W0:Y:S01]  /*167d0*/  MUFU.RCP R47, R47 ;  /* 0x0000002f002f7308 */ /* 0x000e220000001000 */
[----:B----4-:R-:W-:Y:S02]  /*167e0*/  HADD2.F32 R90, -RZ, R90.H0_H0 ;  /* 0x2000005aff5a7230 */ /* 0x010fe40000004100 */
        /* <DEDUP_REMOVED lines=9> */
[----:B------:R1:W-:Y:S04]  /*16880*/  STL [R1+0x394], R124 ;  /* 0x0003947c01007387 */ /* 0x0003e80000100800 */
[----:B-1----:R-:W4:Y:S01]  /*16890*/  LDL.LU.S16 R124, [R1+0x2f0] ;  /* 0x0002f000017c7983 */ /* 0x002f220000300600 */
[----:B0-----:R-:W-:-:S06]  /*168a0*/  FADD.FTZ R47, R47, 1 ;  /* 0x3f8000002f2f7421 */ /* 0x001fcc0000010000 */
[----:B------:R-:W0:Y:S01]  /*168b0*/  MUFU.RCP R47, R47 ;  /* 0x0000002f002f7308 */ /* 0x000e220000001000 */
[----:B------:R-:W-:Y:S02]  /*168c0*/  HADD2.F32 R89, -RZ, R89.H0_H0 ;  /* 0x20000059ff597230 */ /* 0x000fe40000004100 */
        /* <DEDUP_REMOVED lines=15> */
[----:B0-----:R-:W-:Y:S01]  /*169c0*/  FADD.FTZ R45, R45, 1 ;  /* 0x3f8000002d2d7421 */ /* 0x001fe20000010000 */
[----:B------:R-:W-:Y:S02]  /*169d0*/  HADD2.F32 R85, -RZ, R85.H0_H0 ;  /* 0x20000055ff557230 */ /* 0x000fe40000004100 */
[----:B------:R-:W-:Y:S01]  /*169e0*/  FADD.FTZ R71, R71, R44 ;  /* 0x0000002c47477221 */ /* 0x000fe20000010000 */
[----:B------:R-:W-:Y:S01]  /*169f0*/  FFMA.FTZ R51, R41, R44, R51 ;  /* 0x0000002c29337223 */ /* 0x000fe20000010033 */
[----:B------:R-:W-:Y:S01]  /*16a00*/  FMUL.FTZ R96, R96, R60 ;  /* 0x0000003c60607220 */ /* 0x000fe20000410000 */
[----:B------:R-:W-:Y:S01]  /*16a10*/  HADD2.F32 R83, -RZ, R83.H0_H0 ;  /* 0x20000053ff537230 */ /* 0x000fe20000004100 */
[----:B------:R-:W0:Y:S01]  /*16a20*/  MUFU.RCP R45, R45 ;  /* 0x0000002d002d7308 */ /* 0x000e220000001000 */
[----:B------:R1:W-:Y:S01]  /*16a30*/  STL [R1+0x390], R117 ;  /* 0x0003907501007387 */ /* 0x0003e20000100800 */
[----:B------:R-:W-:Y:S01]  /*16a40*/  FADD.FTZ R87, R87, -UR16 ;  /* 0x8000001057577e21 */ /* 0x000fe20008010000 */
[----:B------:R-:W-:-:S02]  /*16a50*/  HADD2.F32 R82, -RZ, R82.H0_H0 ;  /* 0x20000052ff527230 */ /* 0x000fc40000004100 */
[----:B------:R-:W4:Y:S04]  /*16a60*/  LDL.S16 R69, [R1+0x2fc] ;  /* 0x0002fc0001457983 */ /* 0x000f280000100600 */
[----:B-1----:R-:W4:Y:S01]  /*16a70*/  LDL.S16 R117, [R1+0x2f4] ;  /* 0x0002f40001757983 */ /* 0x002f220000100600 */
        /* <DEDUP_REMOVED lines=19> */
[----:B------:R-:W0:Y:S02]  /*16bb0*/  MUFU.EX2 R43, R43 ;  /* 0x0000002b002b7308 */ /* 0x000e240000000800 */
[----:B0-----:R-:W-:-:S06]  /*16bc0*/  FADD.FTZ R43, R43, 1 ;  /* 0x3f8000002b2b7421 */ /* 0x001fcc0000010000 */
[----:B------:R-:W0:Y:S01]  /*16bd0*/  MUFU.RCP R43, R43 ;  /* 0x0000002b002b7308 */ /* 0x000e220000001000 */
[----:B------:R-:W-:Y:S02]  /*16be0*/  HADD2.F32 R60, -RZ, R77.H0_H0 ;  /* 0x2000004dff3c7230 */ /* 0x000fe40000004100 */
[----:B------:R-:W4:Y:S01]  /*16bf0*/  LDL.LU.S16 R77, [R1+0x2ee] ;  /* 0x0002ee00014d7983 */ /* 0x000f220000300600 */
        /* <DEDUP_REMOVED lines=11> */
[----:B--2---:R-:W-:-:S05]  /*16cb0*/  HADD2.F32 R81, -RZ, R81.H0_H0 ;  /* 0x20000051ff517230 */ /* 0x004fca0000004100 */
[----:B------:R-:W-:Y:S01]  /*16cc0*/  FADD.FTZ R81, R81, -UR16 ;  /* 0x8000001051517e21 */ /* 0x000fe20008010000 */
[----:B---3--:R-:W-:-:S03]  /*16cd0*/  HADD2.F32 R56, -RZ, R123.H0_H0 ;  /* 0x2000007bff387230 */ /* 0x008fc60000004100 */
[----:B------:R-:W-:Y:S01]  /*16ce0*/  FMUL.FTZ R81, R81, UR17 ;  /* 0x0000001151517c20 */ /* 0x000fe20008410000 */
[----:B------:R-:W2:Y:S01]  /*16cf0*/  LDL.S16 R123, [R1+0x260] ;  /* 0x00026000017b7983 */ /* 0x000ea20000100600 */
[----:B0-----:R-:W-:Y:S01]  /*16d00*/  FMUL.FTZ R60, R60, R43 ;  /* 0x0000002b3c3c7220 */ /* 0x001fe20000410000 */
[----:B------:R-:W-:-:S04]  /*16d10*/  FADD.FTZ R43, -R43, 1 ;  /* 0x3f8000002b2b7421 */ /* 0x000fc80000010100 */
[----:B------:R-:W-:Y:S01]  /*16d20*/  FFMA.FTZ R43, R41, R43, 1 ;  /* 0x3f800000292b7423 */ /* 0x000fe2000001002b */
[-C--:B------:R-:W-:Y:S01]  /*16d30*/  FMUL.FTZ R41, R5, R42.reuse ;  /* 0x0000002a05297220 */ /* 0x080fe20000410000 */
[----:B------:R-:W-:-:S03]  /*16d40*/  FFMA.FTZ R70, R39, R42, R70 ;  /* 0x0000002a27467223 */ /* 0x000fc60000010046 */
[----:B------:R-:W-:Y:S01]  /*16d50*/  FFMA.FTZ R75, R39, R41, R75 ;  /* 0x00000029274b7223 */ /* 0x000fe2000001004b */
[----:B------:R-:W-:Y:S01]  /*16d60*/  FFMA.FTZ R39, R4, R81, R2 ;  /* 0x0000005104277223 */ /* 0x000fe20000010002 */
[----:B------:R-:W-:-:S03]  /*16d70*/  FADD.FTZ R73, R73, R42 ;  /* 0x0000002a49497221 */ /* 0x000fc60000010000 */
[----:B------:R-:W-:-:S06]  /*16d80*/  FMUL.FTZ R42, R39, -1.4426950216293334961 ;  /* 0xbfb8aa3b272a7820 */ /* 0x000fcc0000410000 */
[----:B------:R-:W0:Y:S01]  /*16d90*/  MUFU.EX2 R42, R42 ;  /* 0x0000002a002a7308 */ /* 0x000e220000000800 */
[----:B------:R-:W-:-:S04]  /*16da0*/  FADD.FTZ R74, R50, R74 ;  /* 0x0000004a324a7221 */ /* 0x000fc80000010000 */
[----:B------:R-:W-:Y:S01]  /*16db0*/  FADD.FTZ R74, R74, R48 ;  /* 0x000000304a4a7221 */ /* 0x000fe20000010000 */
[----:B0-----:R-:W-:-:S06]  /*16dc0*/  FADD.FTZ R42, R42, 1 ;  /* 0x3f8000002a2a7421 */ /* 0x001fcc0000010000 */
[----:B------:R-:W0:Y:S01]  /*16dd0*/  MUFU.RCP R42, R42 ;  /* 0x0000002a002a7308 */ /* 0x000e220000001000 */
[----:B------:R-:W-:Y:S01]  /*16de0*/  FADD.FTZ R74, R46, R74 ;  /* 0x0000004a2e4a7221 */ /* 0x000fe20000010000 */
[----:B------:R-:W-:Y:S02]  /*16df0*/  HADD2.F32 R79, -RZ, R79.H0_H0 ;  /* 0x2000004fff4f7230 */ /* 0x000fe40000004100 */
[----:B------:R-:W-:Y:S02]  /*16e00*/  HADD2.F32 R78, -RZ, R78.H0_H0 ;  /* 0x2000004eff4e7230 */ /* 0x000fe40000004100 */
[----:B------:R-:W-:Y:S01]  /*16e10*/  FADD.FTZ R74, R74, R44 ;  /* 0x0000002c4a4a7221 */ /* 0x000fe20000010000 */
[----:B------:R-:W-:-:S03]  /*16e20*/  FADD.FTZ R79, R79, -UR16 ;  /* 0x800000104f4f7e21 */ /* 0x000fc60008010000 */
[----:B------:R-:W-:Y:S01]  /*16e30*/  FADD.FTZ R41, R41, R74 ;  /* 0x0000004a29297221 */ /* 0x000fe20000010000 */
[----:B----4-:R-:W-:Y:S02]  /*16e40*/  HADD2.F32 R74, -RZ, R124.H0_H0 ;  /* 0x2000007cff4a7230 */ /* 0x010fe40000004100 */
[----:B------:R-:W-:Y:S01]  /*16e50*/  FMUL.FTZ R79, R79, UR17 ;  /* 0x000000114f4f7c20 */ /* 0x000fe20008410000 */
[----:B------:R-:W3:Y:S01]  /*16e60*/  LDL.S16 R124, [R1+0x266] ;  /* 0x00026600017c7983 */ /* 0x000ee20000100600 */
        /* <DEDUP_REMOVED lines=12> */
[----:B------:R-:W-:-:S04]  /*16f30*/  FFMA.FTZ R42, R39, R42, 1 ;  /* 0x3f800000272a7423 */ /* 0x000fc8000001002a */
[----:B------:R-:W-:Y:S01]  /*16f40*/  FMUL.FTZ R56, R56, R42 ;  /* 0x0000002a38387220 */ /* 0x000fe20000410000 */
[----:B------:R-:W-:Y:S01]  /*16f50*/  FMUL.FTZ R42, R4, R40 ;  /* 0x00000028042a7220 */ /* 0x000fe20000410000 */
[----:B------:R-:W-:-:S03]  /*16f60*/  FADD.FTZ R39, R71, R40 ;  /* 0x0000002847277221 */ /* 0x000fc60000010000 */
[----:B------:R-:W-:Y:S01]  /*16f70*/  FFMA.FTZ R40, R37, R42, R75 ;  /* 0x0000002a25287223 */ /* 0x000fe2000001004b */
[----:B------:R-:W-:Y:S02]  /*16f80*/  HADD2.F32 R75, -RZ, R117.H0_H0 ;  /* 0x20000075ff4b7230 */ /* 0x000fe40000004100 */
[----:B------:R-:W4:Y:S01]  /*16f90*/  LDL.LU.S16 R117, [R1+0x264] ;  /* 0x0002640001757983 */ /* 0x000f220000300600 */
[----:B------:R-:W-:Y:S02]  /*16fa0*/  FMUL.FTZ R60, R60, R43 ;  /* 0x0000002b3c3c7220 */ /* 0x000fe40000410000 */
[----:B------:R-:W-:-:S04]  /*16fb0*/  FADD.FTZ R75, R75, -UR16 ;  /* 0x800000104b4b7e21 */ /* 0x000fc80008010000 */
[----:B------:R-:W-:Y:S01]  /*16fc0*/  FMUL.FTZ R75, R75, UR17 ;  /* 0x000000114b4b7c20 */ /* 0x000fe20008410000 */
[----:B------:R-:W-:Y:S01]  /*16fd0*/  FMUL.FTZ R76, R76, R52 ;  /* 0x000000344c4c7220 */ /* 0x000fe20000410000 */
[----:B------:R-:W-:Y:S01]  /*16fe0*/  FADD.FTZ R42, R41, R42 ;  /* 0x0000002a292a7221 */ /* 0x000fe20000010000 */
[----:B------:R-:W-:Y:S02]  /*16ff0*/  HADD2.F32 R52, -RZ, R69.H0_H0 ;  /* 0x20000045ff347230 */ /* 0x000fe40000004100 */
[----:B------:R-:W4:Y:S01]  /*17000*/  LDL.S16 R69, [R1+0x306] ;  /* 0x0003060001457983 */ /* 0x000f220000100600 */
[----:B------:R-:W-:-:S05]  /*17010*/  HADD2.F32 R77, -RZ, R77.H0_H0 ;  /* 0x2000004dff4d7230 */ /* 0x000fca0000004100 */
        /* <DEDUP_REMOVED lines=13> */
[----:B--2---:R-:W-:Y:S02]  /*170f0*/  HADD2.F32 R43, -RZ, R123.H0_H0 ;  /* 0x2000007bff2b7230 */ /* 0x004fe40000004100 */
[----:B------:R-:W2:Y:S03]  /*17100*/  LDL.LU.S16 R123, [R1+0x262] ;  /* 0x00026200017b7983 */ /* 0x000ea60000300600 */
[----:B------:R-:W0:Y:S02]  /*17110*/  MUFU.EX2 R41, R41 ;  /* 0x0000002900297308 */ /* 0x000e240000000800 */
[----:B0-----:R-:W-:-:S06]  /*17120*/  FADD.FTZ R41, R41, 1 ;  /* 0x3f80000029297421 */ /* 0x001fcc0000010000 */
[----:B------:R-:W0:Y:S02]  /*17130*/  MUFU.RCP R41, R41 ;  /* 0x0000002900297308 */ /* 0x000e240000001000 */
[----:B0-----:R-:W-:Y:S01]  /*17140*/  FMUL.FTZ R52, R52, R41 ;  /* 0x0000002934347220 */ /* 0x001fe20000410000 */
[----:B------:R-:W-:-:S04]  /*17150*/  FADD.FTZ R41, -R41, 1 ;  /* 0x3f80000029297421 */ /* 0x000fc80000010100 */
[----:B------:R-:W-:-:S04]  /*17160*/  FFMA.FTZ R41, R37, R41, 1 ;  /* 0x3f80000025297423 */ /* 0x000fc80000010029 */
[----:B------:R-:W-:Y:S01]  /*17170*/  FMUL.FTZ R52, R52, R41 ;  /* 0x0000002934347220 */ /* 0x000fe20000410000 */
[----:B------:R-:W-:Y:S01]  /*17180*/  FFMA.FTZ R41, R35, R38, R70 ;  /* 0x0000002623297223 */ /* 0x000fe20000010046 */
[----:B---3--:R-:W-:Y:S02]  /*17190*/  HADD2.F32 R70, -RZ, R124.H0_H0 ;  /* 0x2000007cff467230 */ /* 0x008fe40000004100 */
[----:B------:R-:W3:Y:S04]  /*171a0*/  LDL.S16 R124, [R1+0x2fa] ;  /* 0x0002fa00017c7983 */ /* 0x000ee80000100600 */
[----:B------:R0:W-:Y:S04]  /*171b0*/  STL [R1+0x388], R122 ;  /* 0x0003887a01007387 */ /* 0x0001e80000100800 */
[----:B0-----:R-:W3:Y:S01]  /*171c0*/  LDL.LU.S16 R122, [R1+0x2f8] ;  /* 0x0002f800017a7983 */ /* 0x001ee20000300600 */
[----:B----4-:R-:W-:-:S03]  /*171d0*/  HADD2.F32 R71, -RZ, R117.H0_H0 ;  /* 0x20000075ff477230 */ /* 0x010fc60000004100 */
[----:B------:R-:W4:Y:S01]  /*171e0*/  LDL.S16 R117, [R1+0x30c] ;  /* 0x00030c0001757983 */ /* 0x000f220000100600 */
[----:B------:R-:W-:-:S03]  /*171f0*/  HADD2.F32 R48, -RZ, R69.H0_H0 ;  /* 0x20000045ff307230 */ /* 0x000fc60000004100 */
[----:B------:R0:W-:Y:S01]  /*17200*/  STL [R1+0x238], R67 ;  /* 0x0002384301007387 */ /* 0x0001e20000100800 */
[----:B--2---:R-:W-:-:S03]  /*17210*/  HADD2.F32 R69, -RZ, R123.H0_H0 ;  /* 0x2000007bff457230 */ /* 0x004fc60000004100 */
[----:B------:R-:W2:Y:S01]  /*17220*/  LDL.LU.S16 R123, [R1+0x2f6] ;  /* 0x0002f600017b7983 */ /* 0x000ea20000300600 */
[----:B---3--:R-:W-:-:S03]  /*17230*/  HADD2.F32 R66, -RZ, R124.H0_H0 ;  /* 0x2000007cff427230 */ /* 0x008fc60000004100 */
[----:B------:R-:W3:Y:S01]  /*17240*/  LDL.LU.S16 R124, [R1+0x304] ;  /* 0x00030400017c7983 */ /* 0x000ee20000300600 */
[----:B0-----:R-:W-:-:S03]  /*17250*/  HADD2.F32 R67, -RZ, R122.H0_H0 ;  /* 0x2000007aff437230 */ /* 0x001fc60000004100 */
[----:B------:R-:W3:Y:S01]  /*17260*/  LDL.S16 R122, [R1+0x302] ;  /* 0x00030200017a7983 */ /* 0x000ee20000100600 */
[----:B----4-:R-:W-:-:S03]  /*17270*/  HADD2.F32 R44, -RZ, R117.H0_H0 ;  /* 0x20000075ff2c7230 */ /* 0x010fc60000004100 */
[----:B------:R-:W4:Y:S04]  /*17280*/  LDL.LU.S16 R117, [R1+0x30e] ;  /* 0x00030e0001757983 */ /* 0x000f280000300600 */
[----:B------:R2:W-:Y:S01]  /*17290*/  STL [R1+0x244], R65 ;  /* 0x0002444101007387 */ /* 0x0005e20000100800 */
[----:B------:R-:W-:Y:S01]  /*172a0*/  FADD.FTZ R37, R73, R38 ;  /* 0x0000002649257221 */ /* 0x000fe20000010000 */
[----:B------:R-:W-:Y:S01]  /*172b0*/  FMUL.FTZ R38, R5, R38 ;  /* 0x0000002605267220 */ /* 0x000fe20000410000 */
[----:B------:R-:W-:Y:S01]  /*172c0*/  FADD.FTZ R39, R39, R36 ;  /* 0x0000002427277221 */ /* 0x000fe20000010000 */
[-C--:B------:R-:W-:Y:S01]  /*172d0*/  FFMA.FTZ R51, R33, R36.reuse, R51 ;  /* 0x0000002421337223 */ /* 0x080fe20000010033 */
[----:B------:R-:W-:Y:S01]  /*172e0*/  FMUL.FTZ R36, R4, R36 ;  /* 0x0000002404247220 */ /* 0x000fe20000410000 */
[----:B------:R-:W-:Y:S01]  /*172f0*/  FFMA.FTZ R40, R35, R38, R40 ;  /* 0x0000002623287223 */ /* 0x000fe20000010028 */
[----:B------:R-:W-:Y:S01]  /*17300*/  FADD.FTZ R37, R37, R34 ;  /* 0x0000002225257221 */ /* 0x000fe20000010000 */
[-C--:B------:R-:W-:Y:S01]  /*17310*/  FFMA.FTZ R41, R31, R34.reuse, R41 ;  /* 0x000000221f297223 */ /* 0x080fe20000010029 */
[----:B------:R-:W-:Y:S01]  /*17320*/  FMUL.FTZ R34, R5, R34 ;  /* 0x0000002205227220 */ /* 0x000fe20000410000 */
[----:B------:R-:W-:-:S04]  /*17330*/  FFMA.FTZ R40, R33, R36, R40 ;  /* 0x0000002421287223 */ /* 0x000fc80000010028 */
[----:B------:R-:W-:Y:S01]  /*17340*/  FFMA.FTZ R31, R31, R34, R40 ;  /* 0x000000221f1f7223 */ /* 0x000fe20000010028 */
[----:B--2---:R-:W-:Y:S02]  /*17350*/  HADD2.F32 R65, -RZ, R123.H0_H0 ;  /* 0x2000007bff417230 */ /* 0x004fe40000004100 */
[----:B------:R-:W2:Y:S01]  /*17360*/  LDL.LU.S16 R123, [R1+0x300] ;  /* 0x00030000017b7983 */ /* 0x000ea20000300600 */
[----:B---3--:R-:W-:-:S03]  /*17370*/  HADD2.F32 R62, -RZ, R124.H0_H0 ;  /* 0x2000007cff3e7230 */ /* 0x008fc60000004100 */
[----:B------:R-:W3:Y:S01]  /*17380*/  LDL.S16 R124, [R1+0x30a] ;  /* 0x00030a00017c7983 */ /* 0x000ee20000100600 */
[----:B------:R-:W-:-:S03]  /*17390*/  HADD2.F32 R63, -RZ, R122.H0_H0 ;  /* 0x2000007aff3f7230 */ /* 0x000fc60000004100 */
[----:B------:R-:W3:Y:S01]  /*173a0*/  LDL.LU.S16 R122, [R1+0x308] ;  /* 0x00030800017a7983 */ /* 0x000ee20000300600 */
[----:B----4-:R-:W-:-:S03]  /*173b0*/  HADD2.F32 R40, -RZ, R117.H0_H0 ;  /* 0x20000075ff287230 */ /* 0x010fc60000004100 */
        /* <DEDUP_REMOVED lines=19> */
[----:B------:R-:W0:Y:S01]  /*174f0*/  MUFU.RCP R38, R38 ;  /* 0x0000002600267308 */ /* 0x000e220000001000 */
[----:B------:R-:W-:-:S04]  /*17500*/  FADD.FTZ R69, R69, -UR16 ;  /* 0x8000001045457e21 */ /* 0x000fc80008010000 */
[----:B------:R-:W-:-:S04]  /*17510*/  FMUL.FTZ R69, R69, UR17 ;  /* 0x0000001145457c20 */ /* 0x000fc80008410000 */
[----:B------:R-:W-:Y:S01]  /*17520*/  FFMA.FTZ R33, R4, R69, R2 ;  /* 0x0000004504217223 */ /* 0x000fe20000010002 */
[----:B0-----:R-:W-:Y:S01]  /*17530*/  FMUL.FTZ R48, R48, R38 ;  /* 0x0000002630307220 */ /* 0x001fe20000410000 */
[----:B------:R-:W-:-:S04]  /*17540*/  FADD.FTZ R38, -R38, 1 ;  /* 0x3f80000026267421 */ /* 0x000fc80000010100 */
[----:B------:R-:W-:Y:S01]  /*17550*/  FFMA.FTZ R38, R35, R38, 1 ;  /* 0x3f80000023267423 */ /* 0x000fe20000010026 */
[----:B------:R-:W-:-:S06]  /*17560*/  FMUL.FTZ R35, R33, -1.4426950216293334961 ;  /* 0xbfb8aa3b21237820 */ /* 0x000fcc0000410000 */
[----:B------:R-:W0:Y:S01]  /*17570*/  MUFU.EX2 R35, R35 ;  /* 0x0000002300237308 */ /* 0x000e220000000800 */
[----:B--2---:R-:W-:Y:S02]  /*17580*/  HADD2.F32 R61, -RZ, R123.H0_H0 ;  /* 0x2000007bff3d7230 */ /* 0x004fe40000004100 */
[----:B------:R-:W2:Y:S01]  /*17590*/  LDL.LU.S16 R123, [R1+0x2fe] ;  /* 0x0002fe00017b7983 */ /* 0x000ea20000300600 */
[----:B0-----:R-:W-:-:S06]  /*175a0*/  FADD.FTZ R35, R35, 1 ;  /* 0x3f80000023237421 */ /* 0x001fcc0000010000 */
[----:B------:R-:W0:Y:S01]  /*175b0*/  MUFU.RCP R35, R35 ;  /* 0x0000002300237308 */ /* 0x000e220000001000 */
[----:B------:R-:W-:Y:S01]  /*175c0*/  FADD.FTZ R67, R67, -UR16 ;  /* 0x8000001043437e21 */ /* 0x000fe20008010000 */
[----:B------:R-:W-:-:S03]  /*175d0*/  FMUL.FTZ R92, R92, R59 ;  /* 0x0000003b5c5c7220 */ /* 0x000fc60000410000 */
[----:B------:R-:W-:Y:S01]  /*175e0*/  FMUL.FTZ R67, R67, UR17 ;  /* 0x0000001143437c20 */ /* 0x000fe20008410000 */
[----:B0-----:R-:W-:Y:S01]  /*175f0*/  FMUL.FTZ R66, R66, R35 ;  /* 0x0000002342427220 */ /* 0x001fe20000410000 */
[----:B------:R-:W-:-:S04]  /*17600*/  FADD.FTZ R35, -R35, 1 ;  /* 0x3f80000023237421 */ /* 0x000fc80000010100 */
[----:B------:R-:W-:Y:S01]  /*17610*/  FFMA.FTZ R35, R33, R35, 1 ;  /* 0x3f80000021237423 */ /* 0x000fe20000010023 */
[----:B------:R-:W-:-:S03]  /*17620*/  FFMA.FTZ R33, R5, R67, R3 ;  /* 0x0000004305217223 */ /* 0x000fc60000010003 */
[----:B------:R-:W-:Y:S01]  /*17630*/  FMUL.FTZ R66, R66, R35 ;  /* 0x0000002342427220 */ /* 0x000fe20000410000 */
[----:B------:R-:W-:Y:S01]  /*17640*/  FMUL.FTZ R35, R33, -1.4426950216293334961 ;  /* 0xbfb8aa3b21237820 */ /* 0x000fe20000410000 */
[----:B---3--:R-:W-:Y:S02]  /*17650*/  HADD2.F32 R58, -RZ, R124.H0_H0 ;  /* 0x2000007cff3a7230 */ /* 0x008fe40000004100 */
[----:B------:R-:W3:Y:S01]  /*17660*/  LDL.LU.S16 R124, [R1+0x314] ;  /* 0x00031400017c7983 */ /* 0x000ee20000300600 */
[----:B------:R-:W-:-:S03]  /*17670*/  HADD2.F32 R59, -RZ, R122.H0_H0 ;  /* 0x2000007aff3b7230 */ /* 0x000fc60000004100 */
[----:B------:R-:W3:Y:S01]  /*17680*/  LDL.S16 R122, [R1+0x312] ;  /* 0x00031200017a7983 */ /* 0x000ee20000100600 */
[----:B------:R-:W0:Y:S02]  /*17690*/  MUFU.EX2 R35, R35 ;  /* 0x0000002300237308 */ /* 0x000e240000000800 */
[----:B0-----:R-:W-:-:S06]  /*176a0*/  FADD.FTZ R35, R35, 1 ;  /* 0x3f80000023237421 */ /* 0x001fcc0000010000 */
[----:B------:R-:W0:Y:S01]  /*176b0*/  MUFU.RCP R35, R35 ;  /* 0x0000002300237308 */ /* 0x000e220000001000 */
[----:B------:R-:W-:Y:S01]  /*176c0*/  FADD.FTZ R65, R65, -UR16 ;  /* 0x8000001041417e21 */ /* 0x000fe20008010000 */
[----:B------:R-:W-:-:S03]  /*176d0*/  FADD.FTZ R42, R42, R36 ;  /* 0x000000242a2a7221 */ /* 0x000fc60000010000 */
[----:B------:R-:W-:Y:S01]  /*176e0*/  FMUL.FTZ R65, R65, UR17 ;  /* 0x0000001141417c20 */ /* 0x000fe20008410000 */
[----:B0-----:R-:W-:Y:S01]  /*176f0*/  FMUL.FTZ R44, R44, R35 ;  /* 0x000000232c2c7220 */ /* 0x001fe20000410000 */
[----:B------:R-:W-:-:S04]  /*17700*/  FADD.FTZ R35, -R35, 1 ;  /* 0x3f80000023237421 */ /* 0x000fc80000010100 */
[----:B------:R-:W-:Y:S01]  /*17710*/  FFMA.FTZ R35, R33, R35, 1 ;  /* 0x3f80000021237423 */ /* 0x000fe20000010023 */
[----:B------:R-:W-:-:S03]  /*17720*/  FFMA.FTZ R33, R4, R65, R2 ;  /* 0x0000004104217223 */ /* 0x000fc60000010002 */
[----:B------:R-:W-:Y:S01]  /*17730*/  FMUL.FTZ R44, R44, R35 ;  /* 0x000000232c2c7220 */ /* 0x000fe20000410000 */
[----:B------:R-:W-:Y:S01]  /*17740*/  FMUL.FTZ R35, R33, -1.4426950216293334961 ;  /* 0xbfb8aa3b21237820 */ /* 0x000fe20000410000 */
[----:B----4-:R-:W-:Y:S02]  /*17750*/  HADD2.F32 R36, -RZ, R117.H0_H0 ;  /* 0x20000075ff247230 */ /* 0x010fe40000004100 */
[----:B------:R-:W4:Y:S03]  /*17760*/  LDL.S16 R117, [R1+0x318] ;  /* 0x0003180001757983 */ /* 0x000f260000100600 */
        /* <DEDUP_REMOVED lines=30> */
[----:B------:R-:W-:Y:S01]  /*17950*/  FADD.FTZ R59, R59, -UR16 ;  /* 0x800000103b3b7e21 */ /* 0x000fe20008010000 */
[----:B------:R-:W-:-:S03]  /*17960*/  FMUL.FTZ R88, R88, R57 ;  /* 0x0000003958587220 */ /* 0x000fc60000410000 */
[----:B------:R-:W-:Y:S01]  /*17970*/  FMUL.FTZ R59, R59, UR17 ;  /* 0x000000113b3b7c20 */ /* 0x000fe20008410000 */
[----:B------:R-:W-:Y:S01]  /*17980*/  FADD.FTZ R42, R42, R32 ;  /* 0x000000202a2a7221 */ /* 0x000fe20000010000 */
[----:B0-----:R-:W-:Y:S01]  /*17990*/  FMUL.FTZ R58, R58, R35 ;  /* 0x000000233a3a7220 */ /* 0x001fe20000410000 */
[----:B------:R-:W-:-:S04]  /*179a0*/  FADD.FTZ R35, -R35, 1 ;  /* 0x3f80000023237421 */ /* 0x000fc80000010100 */
[----:B------:R-:W-:Y:S01]  /*179b0*/  FFMA.FTZ R35, R31, R35, 1 ;  /* 0x3f8000001f237423 */ /* 0x000fe20000010023 */
[----:B--2---:R-:W-:Y:S02]  /*179c0*/  HADD2.F32 R57, -RZ, R123.H0_H0 ;  /* 0x2000007bff397230 */ /* 0x004fe40000004100 */
[----:B------:R-:W2:Y:S01]  /*179d0*/  LDL.LU.S16 R123, [R1+0x310] ;  /* 0x00031000017b7983 */ /* 0x000ea20000300600 */
[----:B------:R-:W-:-:S04]  /*179e0*/  FFMA.FTZ R31, R5, R59, R3 ;  /* 0x0000003b051f7223 */ /* 0x000fc80000010003 */
[----:B------:R-:W-:-:S06]  /*179f0*/  FMUL.FTZ R32, R31, -1.4426950216293334961 ;  /* 0xbfb8aa3b1f207820 */ /* 0x000fcc0000410000 */
[----:B------:R-:W0:Y:S02]  /*17a00*/  MUFU.EX2 R32, R32 ;  /* 0x0000002000207308 */ /* 0x000e240000000800 */
[----:B0-----:R-:W-:-:S06]  /*17a10*/  FADD.FTZ R32, R32, 1 ;  /* 0x3f80000020207421 */ /* 0x001fcc0000010000 */
[----:B------:R-:W0:Y:S01]  /*17a20*/  MUFU.RCP R32, R32 ;  /* 0x0000002000207308 */ /* 0x000e220000001000 */
[----:B------:R-:W-:Y:S01]  /*17a30*/  FADD.FTZ R57, R57, -UR16 ;  /* 0x8000001039397e21 */ /* 0x000fe20008010000 */
[----:B------:R-:W-:-:S03]  /*17a40*/  FFMA.FTZ R41, R24, R30, R41 ;  /* 0x0000001e18297223 */ /* 0x000fc60000010029 */
[----:B------:R-:W-:Y:S01]  /*17a50*/  FMUL.FTZ R57, R57, UR17 ;  /* 0x0000001139397c20 */ /* 0x000fe20008410000 */
[----:B0-----:R-:W-:Y:S01]  /*17a60*/  FMUL.FTZ R36, R36, R32 ;  /* 0x0000002024247220 */ /* 0x001fe20000410000 */
[----:B------:R-:W-:Y:S01]  /*17a70*/  FADD.FTZ R32, -R32, 1 ;  /* 0x3f80000020207421 */ /* 0x000fe20000010100 */
[----:B---3--:R-:W-:Y:S02]  /*17a80*/  HADD2.F32 R54, -RZ, R124.H0_H0 ;  /* 0x2000007cff367230 */ /* 0x008fe40000004100 */
[----:B------:R-:W3:Y:S01]  /*17a90*/  LDL.S16 R124, [R1+0x31c] ;  /* 0x00031c00017c7983 */ /* 0x000ee20000100600 */
[----:B------:R-:W-:Y:S01]  /*17aa0*/  FFMA.FTZ R32, R31, R32, 1 ;  /* 0x3f8000001f207423 */ /* 0x000fe20000010020 */
[----:B------:R-:W-:Y:S01]  /*17ab0*/  FADD.FTZ R31, R37, R30 ;  /* 0x0000001e251f7221 */ /* 0x000fe20000010000 */
[----:B------:R-:W-:Y:S01]  /*17ac0*/  FMUL.FTZ R30, R5, R30 ;  /* 0x0000001e051e7220 */ /* 0x000fe20000410000 */
[----:B------:R-:W-:-:S03]  /*17ad0*/  FMUL.FTZ R84, R84, R55 ;  /* 0x0000003754547220 */ /* 0x000fc60000410000 */
[----:B------:R-:W-:Y:S01]  /*17ae0*/  FFMA.FTZ R28, R24, R30, R28 ;  /* 0x0000001e181c7223 */ /* 0x000fe2000001001c */
[----:B------:R-:W-:Y:S01]  /*17af0*/  FFMA.FTZ R24, R4, R57, R2 ;  /* 0x0000003904187223 */ /* 0x000fe20000010002 */
[----:B------:R-:W-:Y:S01]  /*17b00*/  FMUL.FTZ R36, R36, R32 ;  /* 0x0000002024247220 */ /* 0x000fe20000410000 */
[----:B------:R-:W-:Y:S02]  /*17b10*/  HADD2.F32 R55, -RZ, R122.H0_H0 ;  /* 0x2000007aff377230 */ /* 0x000fe40000004100 */
[----:B------:R-:W-:Y:S01]  /*17b20*/  FMUL.FTZ R32, R24, -1.4426950216293334961 ;  /* 0xbfb8aa3b18207820 */ /* 0x000fe20000410000 */
[----:B------:R-:W3:Y:S05]  /*17b30*/  LDL.LU.S16 R122, [R1+0x31a] ;  /* 0x00031a00017a7983 */ /* 0x000eea0000300600 */
        /* <DEDUP_REMOVED lines=8> */
[----:B------:R-:W4:Y:S01]  /*17bc0*/  LDL.S16 R117, [R1+0x320] ;  /* 0x0003200001757983 */ /* 0x000f220000100600 */
[----:B------:R-:W-:Y:S01]  /*17bd0*/  FMUL.FTZ R98, R98, R53 ;  /* 0x0000003562627220 */ /* 0x000fe20000410000 */
[----:B------:R-:W-:-:S04]  /*17be0*/  FADD.FTZ R55, R55, -UR16 ;  /* 0x8000001037377e21 */ /* 0x000fc80008010000 */
[----:B------:R-:W-:Y:S01]  /*17bf0*/  FMUL.FTZ R55, R55, UR17 ;  /* 0x0000001137377c20 */ /* 0x000fe20008410000 */
[----:B------:R-:W-:-:S03]  /*17c00*/  FADD.FTZ R42, R30, R42 ;  /* 0x0000002a1e2a7221 */ /* 0x000fc60000010000 */
[----:B------:R-:W-:-:S04]  /*17c10*/  FFMA.FTZ R24, R5, R55, R3 ;  /* 0x0000003705187223 */ /* 0x000fc80000010003 */
[----:B------:R-:W-:-:S06]  /*17c20*/  FMUL.FTZ R30, R24, -1.4426950216293334961 ;  /* 0xbfb8aa3b181e7820 */ /* 0x000fcc0000410000 */
[----:B------:R-:W0:Y:S02]  /*17c30*/  MUFU.EX2 R30, R30 ;  /* 0x0000001e001e7308 */ /* 0x000e240000000800 */
[----:B0-----:R-:W-:-:S06]  /*17c40*/  FADD.FTZ R30, R30, 1 ;  /* 0x3f8000001e1e7421 */ /* 0x001fcc0000010000 */
[----:B------:R-:W0:Y:S01]  /*17c50*/  MUFU.RCP R30, R30 ;  /* 0x0000001e001e7308 */ /* 0x000e220000001000 */
[----:B--2---:R-:W-:Y:S02]  /*17c60*/  HADD2.F32 R53, -RZ, R123.H0_H0 ;  /* 0x2000007bff357230 */ /* 0x004fe40000004100 */
[----:B------:R-:W2:Y:S01]  /*17c70*/  LDL.LU.S16 R123, [R1+0x31e] ;  /* 0x00031e00017b7983 */ /* 0x000ea20000300600 */
[----:B---3--:R-:W-:-:S03]  /*17c80*/  HADD2.F32 R50, -RZ, R124.H0_H0 ;  /* 0x2000007cff327230 */ /* 0x008fc60000004100 */
[----:B------:R-:W3:Y:S01]  /*17c90*/  LDL.S16 R124, [R1+0x324] ;  /* 0x00032400017c7983 */ /* 0x000ee20000100600 */
[----:B------:R-:W-:-:S03]  /*17ca0*/  HADD2.F32 R51, -RZ, R122.H0_H0 ;  /* 0x2000007aff337230 */ /* 0x000fc60000004100 */
[----:B------:R-:W3:Y:S01]  /*17cb0*/  LDL.LU.S16 R122, [R1+0x322] ;  /* 0x00032200017a7983 */ /* 0x000ee20000300600 */
[----:B0-----:R-:W-:Y:S01]  /*17cc0*/  FMUL.FTZ R32, R32, R30 ;  /* 0x0000001e20207220 */ /* 0x001fe20000410000 */
[----:B------:R-:W-:-:S04]  /*17cd0*/  FADD.FTZ R30, -R30, 1 ;  /* 0x3f8000001e1e7421 */ /* 0x000fc80000010100 */
[----:B------:R-:W-:-:S04]  /*17ce0*/  FFMA.FTZ R30, R24, R30, 1 ;  /* 0x3f800000181e7423 */ /* 0x000fc8000001001e */
[----:B------:R-:W-:Y:S01]  /*17cf0*/  FMUL.FTZ R32, R32, R30 ;  /* 0x0000001e20207220 */ /* 0x000fe20000410000 */
[----:B----4-:R-:W-:Y:S02]  /*17d00*/  HADD2.F32 R30, -RZ, R117.H0_H0 ;  /* 0x20000075ff1e7230 */ /* 0x010fe40000004100 */
[----:B------:R-:W4:Y:S01]  /*17d10*/  LDL.S16 R117, [R1+0x328] ;  /* 0x0003280001757983 */ /* 0x000f220000100600 */
[----:B------:R-:W-:Y:S01]  /*17d20*/  FADD.FTZ R53, R53, -UR16 ;  /* 0x8000001035357e21 */ /* 0x000fe20008010000 */
[----:B------:R-:W-:Y:S01]  /*17d30*/  FADD.FTZ R34, R34, R25 ;  /* 0x0000001922227221 */ /* 0x000fe20000010000 */
[-C--:B------:R-:W-:Y:S01]  /*17d40*/  FFMA.FTZ R33, R22, R25.reuse, R33 ;  /* 0x0000001916217223 */ /* 0x080fe20000010021 */
        /* <DEDUP_REMOVED lines=8> */
[----:B------:R-:W-:-:S04]  /*17dd0*/  FADD.FTZ R51, R51, -UR16 ;  /* 0x8000001033337e21 */ /* 0x000fc80008010000 */
[----:B------:R-:W-:Y:S01]  /*17de0*/  FMUL.FTZ R51, R51, UR17 ;  /* 0x0000001133337c20 */ /* 0x000fe20008410000 */
[----:B------:R-:W-:Y:S01]  /*17df0*/  FMUL.FTZ R72, R72, R49 ;  /* 0x0000003148487220 */ /* 0x000fe20000410000 */
[----:B0-----:R-:W-:Y:S01]  /*17e00*/  FMUL.FTZ R50, R50, R28 ;  /* 0x0000001c32327220 */ /* 0x001fe20000410000 */
[----:B------:R-:W-:-:S04]  /*17e10*/  FADD.FTZ R28, -R28, 1 ;  /* 0x3f8000001c1c7421 */ /* 0x000fc80000010100 */
[----:B------:R-:W-:Y:S01]  /*17e20*/  FFMA.FTZ R28, R22, R28, 1 ;  /* 0x3f800000161c7423 */ /* 0x000fe2000001001c */
[----:B------:R-:W-:Y:S01]  /*17e30*/  FADD.FTZ R22, R42, R25 ;  /* 0x000000192a167221 */ /* 0x000fe20000010000 */
[----:B------:R-:W-:Y:S02]  /*17e40*/  FFMA.FTZ R25, R5, R51, R3 ;  /* 0x0000003305197223 */ /* 0x000fe40000010003 */
[----:B------:R-:W-:Y:S02]  /*17e50*/  FMUL.FTZ R50, R50, R28 ;  /* 0x0000001c32327220 */ /* 0x000fe40000410000 */
[----:B------:R-:W-:-:S06]  /*17e60*/  FMUL.FTZ R28, R25, -1.4426950216293334961 ;  /* 0xbfb8aa3b191c7820 */ /* 0x000fcc0000410000 */
[----:B------:R-:W0:Y:S02]  /*17e70*/  MUFU.EX2 R28, R28 ;  /* 0x0000001c001c7308 */ /* 0x000e240000000800 */
[----:B0-----:R-:W-:-:S06]  /*17e80*/  FADD.FTZ R28, R28, 1 ;  /* 0x3f8000001c1c7421 */ /* 0x001fcc0000010000 */
[----:B------:R-:W0:Y:S01]  /*17e90*/  MUFU.RCP R28, R28 ;  /* 0x0000001c001c7308 */ /* 0x000e220000001000 */
[----:B------:R-:W-:Y:S01]  /*17ea0*/  FADD.FTZ R31, R31, R23 ;  /* 0x000000171f1f7221 */ /* 0x000fe20000010000 */
[----:B0-----:R-:W-:Y:S01]  /*17eb0*/  FMUL.FTZ R30, R30, R28 ;  /* 0x0000001c1e1e7220 */ /* 0x001fe20000410000 */
[----:B------:R-:W-:Y:S01]  /*17ec0*/  FADD.FTZ R28, -R28, 1 ;  /* 0x3f8000001c1c7421 */ /* 0x000fe20000010100 */
[----:B--2---:R-:W-:Y:S02]  /*17ed0*/  HADD2.F32 R49, -RZ, R123.H0_H0 ;  /* 0x2000007bff317230 */ /* 0x004fe40000004100 */
[----:B------:R-:W2:Y:S01]  /*17ee0*/  LDL.LU.S16 R123, [R1+0x326] ;  /* 0x00032600017b7983 */ /* 0x000ea20000300600 */
[----:B------:R-:W-:Y:S02]  /*17ef0*/  FFMA.FTZ R28, R25, R28, 1 ;  /* 0x3f800000191c7423 */ /* 0x000fe4000001001c */
[----:B------:R-:W-:Y:S02]  /*17f00*/  FADD.FTZ R49, R49, -UR16 ;  /* 0x8000001031317e21 */ /* 0x000fe40008010000 */
[----:B------:R-:W-:Y:S01]  /*17f10*/  FMUL.FTZ R28, R30, R28 ;  /* 0x0000001c1e1c7220 */ /* 0x000fe20000410000 */
[-C--:B------:R-:W-:Y:S01]  /*17f20*/  FFMA.FTZ R30, R21, R23.reuse, R41 ;  /* 0x00000017151e7223 */ /* 0x080fe20000010029 */
[----:B------:R-:W-:Y:S01]  /*17f30*/  FMUL.FTZ R23, R5, R23 ;  /* 0x0000001705177220 */ /* 0x000fe20000410000 */
[----:B------:R-:W-:Y:S01]  /*17f40*/  FMUL.FTZ R49, R49, UR17 ;  /* 0x0000001131317c20 */ /* 0x000fe20008410000 */
[----:B------:R-:W-:-:S02]  /*17f50*/  FMUL.FTZ R68, R68, R47 ;  /* 0x0000002f44447220 */ /* 0x000fc40000410000 */
[----:B------:R-:W-:Y:S01]  /*17f60*/  FFMA.FTZ R21, R21, R23, R24 ;  /* 0x0000001715157223 */ /* 0x000fe20000010018 */
[----:B------:R-:W-:-:S04]  /*17f70*/  FFMA.FTZ R24, R4, R49, R2 ;  /* 0x0000003104187223 */ /* 0x000fc80000010002 */
[----:B------:R-:W-:-:S06]  /*17f80*/  FMUL.FTZ R25, R24, -1.4426950216293334961 ;  /* 0xbfb8aa3b18197820 */ /* 0x000fcc0000410000 */
[----:B------:R-:W0:Y:S01]  /*17f90*/  MUFU.EX2 R25, R25 ;  /* 0x0000001900197308 */ /* 0x000e220000000800 */
[----:B---3--:R-:W-:Y:S02]  /*17fa0*/  HADD2.F32 R46, -RZ, R124.H0_H0 ;  /* 0x2000007cff2e7230 */ /* 0x008fe40000004100 */
[----:B------:R-:W3:Y:S01]  /*17fb0*/  LDL.LU.S16 R124, [R1+0x32a] ;  /* 0x00032a00017c7983 */ /* 0x000ee20000300600 */
[----:B------:R-:W-:-:S03]  /*17fc0*/  HADD2.F32 R47, -RZ, R122.H0_H0 ;  /* 0x2000007aff2f7230 */ /* 0x000fc60000004100 */
[----:B------:R-:W3:Y:S01]  /*17fd0*/  LDL.S16 R122, [R1+0x32c] ;  /* 0x00032c00017a7983 */ /* 0x000ee20000100600 */
        /* <DEDUP_REMOVED lines=22> */
[----:B------:R-:W-:Y:S01]  /*18140*/  FADD.FTZ R25, R34, R19 ;  /* 0x0000001322197221 */ /* 0x000fe20000010000 */
[----:B------:R-:W-:Y:S01]  /*18150*/  FMUL.FTZ R19, R4, R19 ;  /* 0x0000001304137220 */ /* 0x000fe20000410000 */
[----:B------:R-:W-:-:S03]  /*18160*/  FMUL.FTZ R70, R70, R43 ;  /* 0x0000002b46467220 */ /* 0x000fc60000410000 */
[----:B------:R-:W-:Y:S01]  /*18170*/  FFMA.FTZ R33, R17, R19, R21 ;  /* 0x0000001311217223 */ /* 0x000fe20000010015 */
[----:B--2---:R-:W-:Y:S02]  /*18180*/  HADD2.F32 R45, -RZ, R123.H0_H0 ;  /* 0x2000007bff2d7230 */ /* 0x004fe40000004100 */
[----:B------:R-:W2:Y:S03]  /*18190*/  LDL.LU.S16 R123, [R1+0x32e] ;  /* 0x00032e00017b7983 */ /* 0x000ea60000300600 */
[----:B------:R-:W-:-:S04]  /*181a0*/  FADD.FTZ R45, R45, -UR16 ;  /* 0x800000102d2d7e21 */ /* 0x000fc80008010000 */
[----:B------:R-:W-:-:S04]  /*181b0*/  FMUL.FTZ R45, R45, UR17 ;  /* 0x000000112d2d7c20 */ /* 0x000fc80008410000 */
[----:B------:R-:W-:-:S04]  /*181c0*/  FFMA.FTZ R17, R4, R45, R2 ;  /* 0x0000002d04117223 */ /* 0x000fc80000010002 */
[----:B------:R-:W-:-:S06]  /*181d0*/  FMUL.FTZ R21, R17, -1.4426950216293334961 ;  /* 0xbfb8aa3b11157820 */ /* 0x000fcc0000410000 */
[----:B------:R-:W0:Y:S01]  /*181e0*/  MUFU.EX2 R21, R21 ;  /* 0x0000001500157308 */ /* 0x000e220000000800 */
[----:B---3--:R-:W-:Y:S02]  /*181f0*/  HADD2.F32 R42, -RZ, R124.H0_H0 ;  /* 0x2000007cff2a7230 */ /* 0x008fe40000004100 */
[----:B------:R-:W3:Y:S01]  /*18200*/  LDL.S16 R124, [R1+0x334] ;  /* 0x00033400017c7983 */ /* 0x000ee20000100600 */
[----:B------:R-:W-:-:S03]  /*18210*/  HADD2.F32 R43, -RZ, R122.H0_H0 ;  /* 0x2000007aff2b7230 */ /* 0x000fc60000004100 */
[----:B------:R-:W3:Y:S01]  /*18220*/  LDL.LU.S16 R122, [R1+0x336] ;  /* 0x00033600017a7983 */ /* 0x000ee20000300600 */
        /* <DEDUP_REMOVED lines=10> */
[----:B------:R-:W-:-:S04]  /*182d0*/  FMUL.FTZ R43, R43, UR17 ;  /* 0x000000112b2b7c20 */ /* 0x000fc80008410000 */
[----:B------:R-:W-:-:S04]  /*182e0*/  FFMA.FTZ R19, R5, R43, R3 ;  /* 0x0000002b05137223 */ /* 0x000fc80000010003 */
[----:B------:R-:W-:-:S06]  /*182f0*/  FMUL.FTZ R17, R19, -1.4426950216293334961 ;  /* 0xbfb8aa3b13117820 */ /* 0x000fcc0000410000 */
[----:B------:R-:W0:Y:S02]  /*18300*/  MUFU.EX2 R17, R17 ;  /* 0x0000001100117308 */ /* 0x000e240000000800 */
[----:B0-----:R-:W-:-:S06]  /*18310*/  FADD.FTZ R17, R17, 1 ;  /* 0x3f80000011117421 */ /* 0x001fcc0000010000 */
[----:B------:R-:W0:Y:S01]  /*18320*/  MUFU.RCP R17, R17 ;  /* 0x0000001100117308 */ /* 0x000e220000001000 */
[----:B------:R-:W-:Y:S01]  /*18330*/  FMUL.FTZ R48, R48, R38 ;  /* 0x0000002630307220 */ /* 0x000fe20000410000 */
[----:B0-----:R-:W-:Y:S01]  /*18340*/  FMUL.FTZ R21, R21, R17 ;  /* 0x0000001115157220 */ /* 0x001fe20000410000 */
[----:B------:R-:W-:-:S04]  /*18350*/  FADD.FTZ R17, -R17, 1 ;  /* 0x3f80000011117421 */ /* 0x000fc80000010100 */
[----:B------:R-:W-:Y:S01]  /*18360*/  FFMA.FTZ R17, R19, R17, 1 ;  /* 0x3f80000013117423 */ /* 0x000fe20000010011 */
[----:B------:R-:W-:-:S03]  /*18370*/  FADD.FTZ R19, R31, R13 ;  /* 0x0000000d1f137221 */ /* 0x000fc60000010000 */
[----:B------:R-:W-:Y:S01]  /*18380*/  FMUL.FTZ R17, R21, R17 ;  /* 0x0000001115117220 */ /* 0x000fe20000410000 */
        /* <DEDUP_REMOVED lines=19> */
[----:B------:R-:W4:Y:S01]  /*184c0*/  LDL.LU.S16 R117, [R1+0x33e] ;  /* 0x00033e0001757983 */ /* 0x000f220000300600 */
[----:B------:R-:W-:Y:S01]  /*184d0*/  FADD.FTZ R39, R39, -UR16 ;  /* 0x8000001027277e21 */ /* 0x000fe20008010000 */
[----:B------:R-:W-:-:S03]  /*184e0*/  FMUL.FTZ R13, R5, R13 ;  /* 0x0000000d050d7220 */ /* 0x000fc60000410000 */
[----:B------:R-:W-:Y:S01]  /*184f0*/  FMUL.FTZ R39, R39, UR17 ;  /* 0x0000001127277c20 */ /* 0x000fe20008410000 */
[----:B------:R-:W-:-:S03]  /*18500*/  FFMA.FTZ R29, R29, R13, R33 ;  /* 0x0000000d1d1d7223 */ /* 0x000fc60000010021 */
[----:B------:R-:W-:Y:S01]  /*18510*/  FFMA.FTZ R30, R5, R39, R3 ;  /* 0x00000027051e7223 */ /* 0x000fe20000010003 */
[----:B------:R-:W-:-:S03]  /*18520*/  FADD.FTZ R13, R13, R22 ;  /* 0x000000160d0d7221 */ /* 0x000fc60000010000 */
[----:B------:R-:W-:-:S06]  /*18530*/  FMUL.FTZ R22, R30, -1.4426950216293334961 ;  /* 0xbfb8aa3b1e167820 */ /* 0x000fcc0000410000 */
[----:B------:R-:W0:Y:S02]  /*18540*/  MUFU.EX2 R22, R22 ;  /* 0x0000001600167308 */ /* 0x000e240000000800 */
[----:B0-----:R-:W-:-:S06]  /*18550*/  FADD.FTZ R22, R22, 1 ;  /* 0x3f80000016167421 */ /* 0x001fcc0000010000 */
[----:B------:R-:W0:Y:S01]  /*18560*/  MUFU.RCP R22, R22 ;  /* 0x0000001600167308 */ /* 0x000e220000001000 */
[----:B------:R-:W-:Y:S01]  /*18570*/  FADD.FTZ R25, R25, R14 ;  /* 0x0000000e19197221 */ /* 0x000fe20000010000 */
[-C--:B------:R-:W-:Y:S01]  /*18580*/  FFMA.FTZ R23, R27, R14.reuse, R23 ;  /* 0x0000000e1b177223 */ /* 0x080fe20000010017 */
[----:B------:R-:W-:Y:S01]  /*18590*/  FMUL.FTZ R14, R4, R14 ;  /* 0x0000000e040e7220 */ /* 0x000fe20000410000 */
[----:B------:R-:W-:-:S03]  /*185a0*/  FMUL.FTZ R58, R58, R35 ;  /* 0x000000233a3a7220 */ /* 0x000fc60000410000 */
[----:B------:R-:W-:Y:S01]  /*185b0*/  FFMA.FTZ R27, R27, R14, R29 ;  /* 0x0000000e1b1b7223 */ /* 0x000fe2000001001d */
[----:B0-----:R-:W-:Y:S01]  /*185c0*/  FMUL.FTZ R31, R31, R22 ;  /* 0x000000161f1f7220 */ /* 0x001fe20000410000 */
[----:B------:R-:W-:-:S04]  /*185d0*/  FADD.FTZ R22, -R22, 1 ;  /* 0x3f80000016167421 */ /* 0x000fc80000010100 */
[----:B------:R-:W-:Y:S01]  /*185e0*/  FFMA.FTZ R22, R30, R22, 1 ;  /* 0x3f8000001e167423 */ /* 0x000fe20000010016 */
[----:B--2---:R-:W-:Y:S02]  /*185f0*/  HADD2.F32 R37, -RZ, R123.H0_H0 ;  /* 0x2000007bff257230 */ /* 0x004fe40000004100 */
[----:B------:R-:W2:Y:S03]  /*18600*/  LDL.S16 R123, [R1+0x340] ;  /* 0x00034000017b7983 */ /* 0x000ea60000100600 */
        /* <DEDUP_REMOVED lines=17> */
[----:B------:R-:W-:-:S04]  /*18720*/  FADD.FTZ R35, R35, -UR16 ;  /* 0x8000001023237e21 */ /* 0x000fc80008010000 */
        /* <DEDUP_REMOVED lines=12> */
[-C--:B------:R-:W-:Y:S01]  /*187f0*/  FFMA.FTZ R21, R0, R10.reuse, R21 ;  /* 0x0000000a00157223 */ /* 0x080fe20000010015 */
[----:B------:R-:W-:Y:S01]  /*18800*/  FMUL.FTZ R10, R5, R10 ;  /* 0x0000000a050a7220 */ /* 0x000fe20000410000 */
[----:B------:R-:W-:-:S03]  /*18810*/  FMUL.FTZ R22, R31, R22 ;  /* 0x000000161f167220 */ /* 0x000fc60000410000 */
[----:B------:R-:W-:Y:S01]  /*18820*/  FFMA.FTZ R0, R0, R10, R27 ;  /* 0x0000000a00007223 */ /* 0x000fe2000001001b */
        /* <DEDUP_REMOVED lines=31> */
[----:B------:R0:W-:Y:S04]  /*18a20*/  STL [R1+0x384], R119 ;  /* 0x0003847701007387 */ /* 0x0001e80000100800 */
[----:B------:R1:W-:Y:S01]  /*18a30*/  STL [R1+0x378], R118 ;  /* 0x0003787601007387 */ /* 0x0003e20000100800 */
[-C--:B0-----:R-:W-:Y:S01]  /*18a40*/  FFMA.FTZ R119, R20, R26.reuse, R23 ;  /* 0x0000001a14777223 */ /* 0x081fe20000010017 */
[----:B------:R-:W-:Y:S01]  /*18a50*/  FMUL.FTZ R23, R4, R26 ;  /* 0x0000001a04177220 */ /* 0x000fe20000410000 */
[----:B-1----:R-:W-:-:S03]  /*18a60*/  FADD.FTZ R118, R25, R26 ;  /* 0x0000001a19767221 */ /* 0x002fc60000010000 */
        /* <DEDUP_REMOVED lines=34> */
[----:B0-----:R-:W-:Y:S01]  /*18c90*/  FADD.FTZ R104, R19, R18 ;  /* 0x0000001213687221 */ /* 0x001fe20000010000 */
[-C--:B-1----:R-:W-:Y:S01]  /*18ca0*/  FFMA.FTZ R9, R16, R18.reuse, R21 ;  /* 0x0000001210097223 */ /* 0x082fe20000010015 */
[----:B------:R-:W-:-:S04]  /*18cb0*/  FMUL.FTZ R18, R5, R18 ;  /* 0x0000001205127220 */ /* 0x000fc80000410000 */
[----:B------:R-:W-:Y:S01]  /*18cc0*/  FFMA.FTZ R16, R16, R18, R0 ;  /* 0x0000001210107223 */ /* 0x000fe20000010000 */
[----:B--2---:R-:W-:Y:S02]  /*18cd0*/  HADD2.F32 R25, -RZ, R123.H0_H0 ;  /* 0x2000007bff197230 */ /* 0x004fe40000004100 */
[----:B------:R-:W2:Y:S03]  /*18ce0*/  LDL.S16 R123, [R1+0x358] ;  /* 0x00035800017b7983 */ /* 0x000ea60000100600 */
[----:B------:R-:W-:-:S04]  /*18cf0*/  FADD.FTZ R25, R25, -UR16 ;  /* 0x8000001019197e21 */ /* 0x000fc80008010000 */
[----:B------:R-:W-:-:S04]  /*18d00*/  FMUL.FTZ R25, R25, UR17 ;  /* 0x0000001119197c20 */ /* 0x000fc80008410000 */
[----:B------:R-:W-:-:S04]  /*18d10*/  FFMA.FTZ R21, R4, R25, R2 ;  /* 0x0000001904157223 */ /* 0x000fc80000010002 */
[----:B------:R-:W-:-:S06]  /*18d20*/  FMUL.FTZ R0, R21, -1.4426950216293334961 ;  /* 0xbfb8aa3b15007820 */ /* 0x000fcc0000410000 */
[----:B------:R-:W0:Y:S02]  /*18d30*/  MUFU.EX2 R0, R0 ;  /* 0x0000000000007308 */ /* 0x000e240000000800 */
[----:B0-----:R-:W-:-:S06]  /*18d40*/  FADD.FTZ R0, R0, 1 ;  /* 0x3f80000000007421 */ /* 0x001fcc0000010000 */
[----:B------:R3:W0:Y:S02]  /*18d50*/  MUFU.RCP R19, R0 ;  /* 0x0000000000137308 */ /* 0x0006240000001000 */
[----:B---3--:R-:W-:Y:S02]  /*18d60*/  HADD2.F32 R0, -RZ, R124.H0_H0 ;  /* 0x2000007cff007230 */ /* 0x008fe40000004100 */
[----:B------:R-:W3:Y:S01]  /*18d70*/  LDL.LU.S16 R124, [R1+0x35a] ;  /* 0x00035a00017c7983 */ /* 0x000ee20000300600 */
[----:B------:R-:W-:-:S03]  /*18d80*/  HADD2.F32 R23, -RZ, R122.H0_H0 ;  /* 0x2000007aff177230 */ /* 0x000fc60000004100 */
[----:B------:R-:W3:Y:S01]  /*18d90*/  LDL.S16 R122, [R1+0x35c] ;  /* 0x00035c00017a7983 */ /* 0x000ee20000100600 */
        /* <DEDUP_REMOVED lines=21> */
[----:B--2---:R-:W-:-:S05]  /*18ef0*/  HADD2.F32 R21, -RZ, R123.H0_H0 ;  /* 0x2000007bff157230 */ /* 0x004fca0000004100 */
[----:B------:R-:W-:-:S04]  /*18f00*/  FADD.FTZ R21, R21, -UR16 ;  /* 0x8000001015157e21 */ /* 0x000fc80008010000 */
[----:B------:R-:W-:Y:S01]  /*18f10*/  FMUL.FTZ R21, R21, UR17 ;  /* 0x0000001115157c20 */ /* 0x000fe20008410000 */
[----:B------:R-:W-:-:S03]  /*18f20*/  FFMA.FTZ R123, R15, R11, R16 ;  /* 0x0000000b0f7b7223 */ /* 0x000fc60000010010 */
[----:B------:R-:W-:-:S04]  /*18f30*/  FFMA.FTZ R19, R4, R21, R2 ;  /* 0x0000001504137223 */ /* 0x000fc80000010002 */
[----:B------:R-:W-:-:S06]  /*18f40*/  FMUL.FTZ R15, R19, -1.4426950216293334961 ;  /* 0xbfb8aa3b130f7820 */ /* 0x000fcc0000410000 */
[----:B------:R-:W0:Y:S02]  /*18f50*/  MUFU.EX2 R15, R15 ;  /* 0x0000000f000f7308 */ /* 0x000e240000000800 */
[----:B0-----:R-:W-:-:S06]  /*18f60*/  FADD.FTZ R15, R15, 1 ;  /* 0x3f8000000f0f7421 */ /* 0x001fcc0000010000 */
[----:B------:R3:W0:Y:S02]  /*18f70*/  MUFU.RCP R16, R15 ;  /* 0x0000000f00107308 */ /* 0x0006240000001000 */
[----:B---3--:R-:W-:Y:S02]  /*18f80*/  HADD2.F32 R15, -RZ, R124.H0_H0 ;  /* 0x2000007cff0f7230 */ /* 0x008fe40000004100 */
[----:B------:R-:W2:Y:S03]  /*18f90*/  LDL.S16 R124, [R1+0x362] ;  /* 0x00036200017c7983 */ /* 0x000ea60000100600 */
[----:B0-----:R-:W-:Y:S01]  /*18fa0*/  FMUL.FTZ R15, R15, R16 ;  /* 0x000000100f0f7220 */ /* 0x001fe20000410000 */
[----:B------:R-:W-:-:S04]  /*18fb0*/  FADD.FTZ R16, -R16, 1 ;  /* 0x3f80000010107421 */ /* 0x000fc80000010100 */
[----:B------:R-:W-:Y:S01]  /*18fc0*/  FFMA.FTZ R16, R19, R16, 1 ;  /* 0x3f80000013107423 */ /* 0x000fe20000010010 */
[----:B------:R-:W-:-:S05]  /*18fd0*/  HADD2.F32 R19, -RZ, R122.H0_H0 ;  /* 0x2000007aff137230 */ /* 0x000fca0000004100 */
        /* <DEDUP_REMOVED lines=9> */
[----:B----4-:R-:W-:Y:S02]  /*19070*/  HADD2.F32 R16, -RZ, R117.H0_H0 ;  /* 0x20000075ff107230 */ /* 0x010fe40000004100 */
[----:B------:R-:W-:Y:S01]  /*19080*/  FADD.FTZ R104, R104, R125 ;  /* 0x0000007d68687221 */ /* 0x000fe20000010000 */
[----:B------:R-:W-:Y:S01]  /*19090*/  FFMA.FTZ R9, R12, R125, R9 ;  /* 0x0000007d0c097223 */ /* 0x000fe20000010009 */
[----:B------:R-:W3:Y:S01]  /*190a0*/  LDL.S16 R117, [R1+0x366] ;  /* 0x0003660001757983 */ /* 0x000ee20000100600 */
[----:B0-----:R-:W-:Y:S01]  /*190b0*/  FMUL.FTZ R16, R16, R11 ;  /* 0x0000000b10107220 */ /* 0x001fe20000410000 */
[----:B------:R-:W-:-:S04]  /*190c0*/  FADD.FTZ R11, -R11, 1 ;  /* 0x3f8000000b0b7421 */ /* 0x000fc80000010100 */
[----:B------:R-:W-:Y:S02]  /*190d0*/  FFMA.FTZ R11, R14, R11, 1 ;  /* 0x3f8000000e0b7423 */ /* 0x000fe4000001000b */
[----:B------:R-:W4:Y:S02]  /*190e0*/  LDL.LU.S16 R14, [R1+0x360] ;  /* 0x00036000010e7983 */ /* 0x000f240000300600 */
[----:B------:R-:W-:Y:S01]  /*190f0*/  FMUL.FTZ R11, R16, R11 ;  /* 0x0000000b100b7220 */ /* 0x000fe20000410000 */
[----:B------:R-:W-:-:S04]  /*19100*/  FMUL.FTZ R125, R5, R125 ;  /* 0x0000007d057d7220 */ /* 0x000fc80000410000 */
[----:B------:R-:W-:Y:S01]  /*19110*/  FFMA.FTZ R123, R12, R125, R123 ;  /* 0x0000007d0c7b7223 */ /* 0x000fe2000001007b */
[----:B--2---:R-:W-:Y:S02]  /*19120*/  HADD2.F32 R124, -RZ, R124.H0_H0 ;  /* 0x2000007cff7c7230 */ /* 0x004fe40000004100 */
        /* <DEDUP_REMOVED lines=10> */
[----:B------:R-:W-:Y:S02]  /*191d0*/  FFMA.FTZ R12, R14, R12, 1 ;  /* 0x3f8000000e0c7423 */ /* 0x000fe4000001000c */
[----:B------:R-:W2:Y:S02]  /*191e0*/  LDL.LU.S16 R14, [R1+0x364] ;  /* 0x00036400010e7983 */ /* 0x000ea40000300600 */
[----:B------:R-:W-:Y:S01]  /*191f0*/  FMUL.FTZ R12, R124, R12 ;  /* 0x0000000c7c0c7220 */ /* 0x000fe20000410000 */
[----:B------:R-:W-:Y:S01]  /*19200*/  FADD.FTZ R122, R125, R122 ;  /* 0x0000007a7d7a7221 */ /* 0x000fe20000010000 */
[----:B---3--:R-:W-:Y:S02]  /*19210*/  HADD2.F32 R117, -RZ, R117.H0_H0 ;  /* 0x20000075ff757230 */ /* 0x008fe40000004100 */
        /* <DEDUP_REMOVED lines=11> */
[----:B------:R-:W2:Y:S01]  /*192d0*/  LDL.LU R124, [R1+0x394] ;  /* 0x00039400017c7983 */ /* 0x000ea20000300800 */
[----:B------:R-:W-:Y:S01]  /*192e0*/  FADD.FTZ R118, R118, R111 ;  /* 0x0000006f76767221 */ /* 0x000fe20000010000 */
[----:B------:R-:W-:Y:S02]  /*192f0*/  FMUL.FTZ R125, R117, R125 ;  /* 0x0000007d757d7220 */ /* 0x000fe40000410000 */
[----:B------:R-:W3:Y:S01]  /*19300*/  LDL.LU R117, [R1+0x390] ;  /* 0x0003900001757983 */ /* 0x000ee20000300800 */
[-C--:B--2---:R-:W-:Y:S01]  /*19310*/  FFMA.FTZ R119, R124, R111.reuse, R119 ;  /* 0x0000006f7c777223 */ /* 0x084fe20000010077 */
[----:B------:R-:W-:-:S04]  /*19320*/  FMUL.FTZ R111, R4, R111 ;  /* 0x0000006f046f7220 */ /* 0x000fc80000410000 */
[----:B------:R-:W-:Y:S02]  /*19330*/  FFMA.FTZ R124, R124, R111, R123 ;  /* 0x0000006f7c7c7223 */ /* 0x000fe4000001007b */
[----:B------:R-:W2:Y:S01]  /*19340*/  LDL.LU R123, [R1+0x38c] ;  /* 0x00038c00017b7983 */ /* 0x000ea20000300800 */
[----:B------:R-:W-:-:S03]  /*19350*/  FADD.FTZ R111, R122, R111 ;  /* 0x0000006f7a6f7221 */ /* 0x000fc60000010000 */
[----:B------:R-:W4:Y:S01]  /*19360*/  LDL.LU R122, [R1+0x388] ;  /* 0x00038800017a7983 */ /* 0x000f220000300800 */
[----:B---3--:R-:W-:Y:S01]  /*19370*/  FADD.FTZ R104, R104, R117 ;  /* 0x0000007568687221 */ /* 0x008fe20000010000 */
[----:B------:R-:W-:Y:S01]  /*19380*/  FADD.FTZ R118, R118, R120 ;  /* 0x0000007876767221 */ /* 0x000fe20000010000 */
[-C--:B--2---:R-:W-:Y:S01]  /*19390*/  FFMA.FTZ R9, R123, R117.reuse, R9 ;  /* 0x000000757b097223 */ /* 0x084fe20000010009 */
[----:B------:R-:W-:-:S04]  /*193a0*/  FMUL.FTZ R117, R5, R117 ;  /* 0x0000007505757220 */ /* 0x000fc80000410000 */
[----:B------:R-:W-:Y:S01]  /*193b0*/  FFMA.FTZ R124, R123, R117, R124 ;  /* 0x000000757b7c7223 */ /* 0x000fe2000001007c */
[-C--:B----4-:R-:W-:Y:S01]  /*193c0*/  FFMA.FTZ R123, R122, R120.reuse, R119 ;  /* 0x000000787a7b7223 */ /* 0x090fe20000010077 */
[----:B------:R-:W-:Y:S01]  /*193d0*/  FMUL.FTZ R120, R4, R120 ;  /* 0x0000007804787220 */ /* 0x000fe20000410000 */
[----:B------:R-:W-:Y:S01]  /*193e0*/  FADD.FTZ R111, R117, R111 ;  /* 0x0000006f756f7221 */ /* 0x000fe20000010000 */
[-C--:B------:R-:W-:Y:S01]  /*193f0*/  FFMA.FTZ R117, R121, R115.reuse, R9 ;  /* 0x0000007379757223 */ /* 0x080fe20000010009 */
[----:B------:R-:W2:Y:S01]  /*19400*/  LDL.LU R119, [R1+0x384] ;  /* 0x0003840001777983 */ /* 0x000ea20000300800 */
[----:B------:R-:W-:Y:S01]  /*19410*/  FFMA.FTZ R124, R122, R120, R124 ;  /* 0x000000787a7c7223 */ /* 0x000fe2000001007c */
[----:B------:R-:W-:Y:S01]  /*19420*/  FADD.FTZ R122, R104, R115 ;  /* 0x00000073687a7221 */ /* 0x000fe20000010000 */
[----:B------:R-:W-:Y:S01]  /*19430*/  FMUL.FTZ R115, R5, R115 ;  /* 0x0000007305737220 */ /* 0x000fe20000410000 */
[----:B------:R-:W-:Y:S01]  /*19440*/  FADD.FTZ R111, R111, R120 ;  /* 0x000000786f6f7221 */ /* 0x000fe20000010000 */
[----:B------:R-:W3:Y:S02]  /*19450*/  LDL.LU R104, [R1+0x380] ;  /* 0x0003800001687983 */ /* 0x000ee40000300800 */
[----:B------:R-:W-:Y:S01]  /*19460*/  FFMA.FTZ R124, R121, R115, R124 ;  /* 0x00000073797c7223 */ /* 0x000fe2000001007c */
[----:B------:R-:W-:Y:S01]  /*19470*/  FADD.FTZ R111, R115, R111 ;  /* 0x0000006f736f7221 */ /* 0x000fe20000010000 */
[----:B------:R-:W4:Y:S04]  /*19480*/  LDL.LU R121, [R1+0x244] ;  /* 0x0002440001797983 */ /* 0x000f280000300800 */
[----:B------:R-:W3:Y:S04]  /*19490*/  LDL.LU R115, [R1+0x224] ;  /* 0x0002240001737983 */ /* 0x000ee80000300800 */
[----:B------:R-:W4:Y:S01]  /*194a0*/  LDL.LU R9, [R1+0x37c] ;  /* 0x00037c0001097983 */ /* 0x000f220000300800 */
[----:B--2---:R-:W-:-:S04]  /*194b0*/  FMUL.FTZ R120, R4, R119 ;  /* 0x0000007704787220 */ /* 0x004fc80000410000 */
[----:B------:R-:W-:Y:S01]  /*194c0*/  FADD.FTZ R111, R111, R120 ;  /* 0x000000786f6f7221 */ /* 0x000fe20000010000 */
[C---:B---3--:R-:W-:Y:S01]  /*194d0*/  FFMA.FTZ R123, R115.reuse, R119, R123 ;  /* 0x00000077737b7223 */ /* 0x048fe2000001007b */
[----:B------:R-:W-:Y:S01]  /*194e0*/  FFMA.FTZ R124, R115, R120, R124 ;  /* 0x00000078737c7223 */ /* 0x000fe2000001007c */
[----:B------:R-:W-:Y:S01]  /*194f0*/  FADD.FTZ R119, R118, R119 ;  /* 0x0000007776777221 */ /* 0x000fe20000010000 */
[----:B------:R-:W2:Y:S04]  /*19500*/  LDL.LU R120, [R1+0x238] ;  /* 0x0002380001787983 */ /* 0x000ea80000300800 */
[----:B------:R-:W3:Y:S01]  /*19510*/  LDL.LU R118, [R1+0x378] ;  /* 0x0003780001767983 */ /* 0x000ee20000300800 */
[----:B------:R-:W-:Y:S01]  /*19520*/  FMUL.FTZ R115, R5, R104 ;  /* 0x0000006805737220 */ /* 0x000fe20000410000 */
[----:B------:R-:W-:-:S03]  /*19530*/  FADD.FTZ R122, R122, R104 ;  /* 0x000000687a7a7221 */ /* 0x000fc60000010000 */
[----:B------:R-:W-:Y:S01]  /*19540*/  FADD.FTZ R111, R115, R111 ;  /* 0x0000006f736f7221 */ /* 0x000fe20000010000 */
[C---:B--2---:R-:W-:Y:S01]  /*19550*/  FFMA.FTZ R117, R120.reuse, R104, R117 ;  /* 0x0000006878757223 */ /* 0x044fe20000010075 */
[----:B------:R-:W-:Y:S01]  /*19560*/  FFMA.FTZ R124, R120, R115, R124 ;  /* 0x00000073787c7223 */ /* 0x000fe2000001007c */
[----:B---3--:R-:W-:Y:S01]  /*19570*/  FMUL.FTZ R120, R4, R118 ;  /* 0x0000007604787220 */ /* 0x008fe20000410000 */
[----:B------:R-:W-:-:S03]  /*19580*/  FMUL.FTZ R104, R5, R100 ;  /* 0x0000006405687220 */ /* 0x000fc60000410000 */
[----:B----4-:R-:W-:Y:S01]  /*19590*/  FFMA.FTZ R124, R121, R120, R124 ;  /* 0x00000078797c7223 */ /* 0x010fe2000001007c */
        /* <DEDUP_REMOVED lines=20> */
[----:B------:R0:W5:Y:S04]  /*196e0*/  LDL.LU R9, [R1+0x374] ;  /* 0x0003740001097983 */ /* 0x0001680000300800 */
[----:B------:R0:W5:Y:S04]  /*196f0*/  LDL.LU R8, [R1+0x370] ;  /* 0x0003700001087983 */ /* 0x0001680000300800 */
[----:B------:R0:W5:Y:S04]  /*19700*/  LDL.LU R7, [R1+0x36c] ;  /* 0x00036c0001077983 */ /* 0x0001680000300800 */
[----:B------:R0:W5:Y:S01]  /*19710*/  LDL.LU R6, [R1+0x368] ;  /* 0x0003680001067983 */ /* 0x0001620000300800 */
[----:B------:R-:W-:Y:S01]  /*19720*/  FMUL.FTZ R115, R5, R92 ;  /* 0x0000005c05737220 */ /* 0x000fe20000410000 */
[----:B------:R-:W-:Y:S01]  /*19730*/  FADD.FTZ R116, R116, R113 ;  /* 0x0000007174747221 */ /* 0x000fe20000010000 */
[----:B------:R-:W-:-:S02]  /*19740*/  FADD.FTZ R104, R119, R104 ;  /* 0x0000006877687221 */ /* 0x000fc40000010000 */
[----:B------:R-:W-:Y:S01]  /*19750*/  FFMA.FTZ R113, R114, R115, R96 ;  /* 0x0000007372717223 */ /* 0x000fe20000010060 */
[-C--:B------:R-:W-:Y:S01]  /*19760*/  FMUL.FTZ R96, R4, R109.reuse ;  /* 0x0000006d04607220 */ /* 0x080fe20000410000 */
[C---:B------:R-:W-:Y:S01]  /*19770*/  FFMA.FTZ R111, R112.reuse, R109, R111 ;  /* 0x0000006d706f7223 */ /* 0x040fe2000001006f */
[----:B------:R-:W-:Y:S02]  /*19780*/  FADD.FTZ R104, R115, R104 ;  /* 0x0000006873687221 */ /* 0x000fe40000010000 */
[----:B------:R-:W-:Y:S01]  /*19790*/  FFMA.FTZ R112, R112, R96, R113 ;  /* 0x0000006070707223 */ /* 0x000fe20000010071 */
[----:B------:R-:W-:Y:S01]  /*197a0*/  FMUL.FTZ R113, R5, R88 ;  /* 0x0000005805717220 */ /* 0x000fe20000410000 */
[----:B------:R-:W-:Y:S01]  /*197b0*/  FADD.FTZ R104, R104, R96 ;  /* 0x0000006068687221 */ /* 0x000fe20000010000 */
[----:B------:R-:W-:Y:S01]  /*197c0*/  FFMA.FTZ R117, R114, R92, R117 ;  /* 0x0000005c72757223 */ /* 0x000fe20000010075 */
[----:B------:R-:W-:Y:S01]  /*197d0*/  FMUL.FTZ R96, R4, R106 ;  /* 0x0000006a04607220 */ /* 0x000fe20000410000 */
[C---:B------:R-:W-:Y:S01]  /*197e0*/  FFMA.FTZ R115, R110.reuse, R113, R112 ;  /* 0x000000716e737223 */ /* 0x040fe20000010070 */
[----:B------:R-:W-:Y:S01]  /*197f0*/  FADD.FTZ R121, R121, R92 ;  /* 0x0000005c79797221 */ /* 0x000fe20000010000 */
[----:B------:R-:W-:Y:S01]  /*19800*/  FADD.FTZ R104, R113, R104 ;  /* 0x0000006871687221 */ /* 0x000fe20000010000 */
[----:B------:R-:W-:Y:S01]  /*19810*/  FFMA.FTZ R92, R110, R88, R117 ;  /* 0x000000586e5c7223 */ /* 0x000fe20000010075 */
[C---:B------:R-:W-:Y:S01]  /*19820*/  FFMA.FTZ R115, R108.reuse, R96, R115 ;  /* 0x000000606c737223 */ /* 0x040fe20000010073 */
[----:B------:R-:W-:Y:S01]  /*19830*/  FMUL.FTZ R100, R5, R84 ;  /* 0x0000005405647220 */ /* 0x000fe20000410000 */
[----:B------:R-:W-:Y:S01]  /*19840*/  FADD.FTZ R121, R121, R88 ;  /* 0x0000005879797221 */ /* 0x000fe20000010000 */
        /* <DEDUP_REMOVED lines=10> */
[----:B------:R-:W-:-:S02]  /*198f0*/  FFMA.FTZ R92, R103, R80, R92 ;  /* 0x00000050675c7223 */ /* 0x000fc4000001005c */
        /* <DEDUP_REMOVED lines=8> */
[C---:B------:R-:W-:Y:S02]  /*19980*/  FFMA.FTZ R92, R99.reuse, R76, R92 ;  /* 0x0000004c635c7223 */ /* 0x040fe4000001005c */
        /* <DEDUP_REMOVED lines=103> */
[----:B------:R-:W-:Y:S01]  /*1a000*/  FADD.FTZ R109, R109, R98 ;  /* 0x000000626d6d7221 */ /* 0x000fe20000010000 */
[-C--:B------:R-:W-:Y:S01]  /*1a010*/  FMUL.FTZ R55, R4, R50.reuse ;  /* 0x0000003204377220 */ /* 0x080fe20000410000 */
[----:B------:R-:W-:Y:S01]  /*1a020*/  FADD.FTZ R111, R111, R59 ;  /* 0x0000003b6f6f7221 */ /* 0x000fe20000010000 */
[----:B------:R-:W-:Y:S01]  /*1a030*/  FADD.FTZ R121, R121, R32 ;  /* 0x0000002079797221 */ /* 0x000fe20000010000 */
[----:B------:R-:W-:Y:S01]  /*1a040*/  FFMA.FTZ R88, R53, R50, R88 ;  /* 0x0000003235587223 */ /* 0x000fe20000010058 */
[----:B------:R-:W-:Y:S01]  /*1a050*/  FADD.FTZ R109, R109, R94 ;  /* 0x0000005e6d6d7221 */ /* 0x000fe20000010000 */
        /* <DEDUP_REMOVED lines=10> */
[C---:B------:R-:W-:Y:S01]  /*1a100*/  FFMA.FTZ R88, R49.reuse, R46, R88 ;  /* 0x0000002e31587223 */ /* 0x040fe20000010058 */
[----:B------:R-:W-:Y:S01]  /*1a110*/  FADD.FTZ R111, R32, R111 ;  /* 0x0000006f206f7221 */ /* 0x000fe20000010000 */
        /* <DEDUP_REMOVED lines=31> */
[----:B------:R-:W-:Y:S01]  /*1a310*/  FFMA.FTZ R88, R37, R34, R88 ;  /* 0x0000002225587223 */ /* 0x000fe20000010058 */
[----:B------:R-:W-:Y:S01]  /*1a320*/  FADD.FTZ R109, R109, R58 ;  /* 0x0000003a6d6d7221 */ /* 0x000fe20000010000 */
[----:B------:R-:W-:Y:S01]  /*1a330*/  FFMA.FTZ R37, R37, R39, R28 ;  /* 0x0000002725257223 */ /* 0x000fe2000001001c */
[-C--:B------:R-:W-:Y:S01]  /*1a340*/  FMUL.FTZ R24, R5, R13.reuse ;  /* 0x0000000d05187220 */ /* 0x080fe20000410000 */
[----:B------:R-:W-:Y:S01]  /*1a350*/  FADD.FTZ R111, R111, R39 ;  /* 0x000000276f6f7221 */ /* 0x000fe20000010000 */
[----:B------:R-:W-:Y:S01]  /*1a360*/  FADD.FTZ R22, R17, R22 ;  /* 0x0000001611167221 */ /* 0x000fe20000010000 */
[----:B------:R-:W-:Y:S01]  /*1a370*/  FADD.FTZ R109, R109, R54 ;  /* 0x000000366d6d7221 */ /* 0x000fe20000010000 */
[C---:B------:R-:W-:Y:S01]  /*1a380*/  FFMA.FTZ R28, R35.reuse, R24, R37 ;  /* 0x00000018231c7223 */ /* 0x040fe20000010025 */
[-C--:B------:R-:W-:Y:S01]  /*1a390*/  FMUL.FTZ R17, R4, R30.reuse ;  /* 0x0000001e04117220 */ /* 0x080fe20000410000 */
[----:B------:R-:W-:Y:S01]  /*1a3a0*/  FADD.FTZ R111, R24, R111 ;  /* 0x0000006f186f7221 */ /* 0x000fe20000010000 */
        /* <DEDUP_REMOVED lines=8> */
[----:B------:R-:W-:Y:S01]  /*1a430*/  FMUL.FTZ R17, R4, R26 ;  /* 0x0000001a04117220 */ /* 0x000fe20000410000 */
[C---:B------:R-:W-:Y:S01]  /*1a440*/  FFMA.FTZ R24, R31.reuse, R22, R33 ;  /* 0x000000161f187223 */ /* 0x040fe20000010021 */
        /* <DEDUP_REMOVED lines=10> */
[----:B------:R-:W-:Y:S01]  /*1a4f0*/  FFMA.FTZ R22, R27, R10, R29 ;  /* 0x0000000a1b167223 */ /* 0x000fe2000001001d */
[----:B------:R-:W-:Y:S01]  /*1a500*/  FADD.FTZ R111, R10, R111 ;  /* 0x0000006f0a6f7221 */ /* 0x000fe20000010000 */
[----:B------:R-:W-:Y:S01]  /*1a510*/  FFMA.FTZ R88, R25, R0, R88 ;  /* 0x0000000019587223 */ /* 0x000fe20000010058 */
[----:B------:R-:W-:Y:S01]  /*1a520*/  FADD.FTZ R109, R109, R34 ;  /* 0x000000226d6d7221 */ /* 0x000fe20000010000 */
        /* <DEDUP_REMOVED lines=32> */
.L_x_775:
        /* <DEDUP_REMOVED lines=36> */
[----:B------:R0:W1:Y:S01]  /*1a970*/  SHFL.DOWN PT, R14, R31, 0x10, 0x1f ;  /* 0x0a001f001f0e7f89 */ /* 0x00006200000e0000 */
[----:B------:R-:W-:-:S03]  /*1a980*/  MOV R21, UR13 ;  /* 0x0000000d00157c02 */ /* 0x000fc60008000f00 */
        /* <DEDUP_REMOVED lines=10> */
.L_x_777:
[----:B------:R-:W-:Y:S05]  /*1aa30*/  BSYNC.RECONVERGENT B0 ;  /* 0x0000000000007941 */ /* 0x000fea0003800200 */
.L_x_776:
[----:B------:R-:W-:Y:S01]  /*1aa40*/  BAR.SYNC.DEFER_BLOCKING 0x0 ;  /* 0x0000000000007b1d */ /* 0x000fe20000010000 */
[----:B--2---:R-:W-:-:S05]  /*1aa50*/  LEA R0, R21, R10, 0x6 ;  /* 0x0000000a15007211 */ /* 0x004fca00078e30ff */
[----:B------:R-:W-:Y:S04]  /*1aa60*/  BSSY.RECONVERGENT B0, `(.L_x_778) ;  /* 0x0000029000007945 */ /* 0x000fe80003800200 */
[----:B------:R-:W-:Y:S05]  /*1aa70*/  @P0 BRA `(.L_x_779) ;  /* 0x00000000009c0947 */ /* 0x000fea0003800000 */
[----:B------:R-:W-:-:S09]  /*1aa80*/  ULEA UR5, UR7, UR6, 0x18 ;  /* 0x0000000607057291 */ /* 0x000fd2000f8ec0ff */
[----:B------:R-:W2:Y:S04]  /*1aa90*/  LDS.64 R24, [UR5+0x18] ;  /* 0x00001805ff187984 */ /* 0x000ea80008000a00 */
[----:B------:R-:W4:Y:S04]  /*1aaa0*/  LDS.128 R32, [UR5+0x20] ;  /* 0x00002005ff207984 */ /* 0x000f280008000c00 */
[----:B------:R-:W0:Y:S04]  /*1aab0*/  LDS.128 R36, [UR5+0x30] ;  /* 0x00003005ff247984 */ /* 0x000e280008000c00 */
        /* <DEDUP_REMOVED lines=10> */
[----:B0-----:R-:W-:Y:S01]  /*1ab60*/  FADD.FTZ R33, R29, R36 ;  /* 0x000000241d217221 */ /* 0x001fe20000010000 */
[----:B------:R-:W-:Y:S01]  /*1ab70*/  FADD.FTZ R32, R32, R37 ;  /* 0x0000002520207221 */ /* 0x000fe20000010000 */
[----:B------:R-:W0:Y:S02]  /*1ab80*/  LDS.128 R28, [UR5+0x80] ;  /* 0x00008005ff1c7984 */ /* 0x000e240008000c00 */
        /* <DEDUP_REMOVED lines=22> */
.L_x_779:
[----:B------:R-:W-:Y:S05]  /*1acf0*/  BSYNC.RECONVERGENT B0 ;  /* 0x0000000000007941 */ /* 0x000fea0003800200 */
.L_x_778:
[----:B------:R-:W-:Y:S06]  /*1ad00*/  BAR.SYNC.DEFER_BLOCKING 0x0 ;  /* 0x0000000000007b1d */ /* 0x000fec0000010000 */
[----:B------:R-:W-:Y:S04]  /*1ad10*/  BSSY.RECONVERGENT B0, `(.L_x_780) ;  /* 0x0000025000007945 */ /* 0x000fe80003800200 */
[----:B------:R-:W-:Y:S05]  /*1ad20*/  @P3 BRA `(.L_x_781) ;  /* 0x00000000008c3947 */ /* 0x000fea0003800000 */
[----:B------:R-:W2:Y:S04]  /*1ad30*/  LDS.128 R36, [R11+0x400] ;  /* 0x000400000b247984 */ /* 0x000ea80000000c00 */
[----:B------:R-:W4:Y:S04]  /*1ad40*/  LDS.128 R40, [R11+0x800] ;  /* 0x000800000b287984 */ /* 0x000f280000000c00 */
[----:B------:R-:W4:Y:S04]  /*1ad50*/  LDS.128 R44, [R11+0xc00] ;  /* 0x000c00000b2c7984 */ /* 0x000f280000000c00 */
[----:B------:R-:W4:Y:S04]  /*1ad60*/  LDS.128 R24, [R11+0x1000] ;  /* 0x001000000b187984 */ /* 0x000f280000000c00 */
[----:B------:R-:W4:Y:S04]  /*1ad70*/  LDS.128 R20, [R11+0x1400] ;  /* 0x001400000b147984 */ /* 0x000f280000000c00 */
        /* <DEDUP_REMOVED lines=30> */
.L_x_781:
[----:B------:R-:W-:Y:S05]  /*1af60*/  BSYNC.RECONVERGENT B0 ;  /* 0x0000000000007941 */ /* 0x000fea0003800200 */
.L_x_780:
[----:B------:R-:W-:Y:S04]  /*1af70*/  BSSY.RECONVERGENT B0, `(.L_x_782) ;  /* 0x000001c000007945 */ /* 0x000fe80003800200 */
[----:B------:R-:W-:Y:S05]  /*1af80*/  @P3 BRA `(.L_x_783) ;  /* 0x0000000000683947 */ /* 0x000fea0003800000 */
[----:B------:R-:W1:Y:S08]  /*1af90*/  LDC.64 R26, c[0x0][0x3f8] ;  /* 0x0000fe00ff1a7b82 */ /* 0x000e700000000a00 */
[----:B------:R-:W2:Y:S01]  /*1afa0*/  LDC.64 R12, c[0x0][0x3d8] ;  /* 0x0000f600ff0c7b82 */ /* 0x000ea20000000a00 */
[----:B-1-3--:R-:W-:Y:S01]  /*1afb0*/  IMAD.WIDE.U32 R14, R26, 0x3, RZ ;  /* 0x000000031a0e7825 */ /* 0x00afe200078e00ff */
        /* <DEDUP_REMOVED lines=23> */
.L_x_783:
[----:B------:R-:W-:Y:S05]  /*1b130*/  BSYNC.RECONVERGENT B0 ;  /* 0x0000000000007941 */ /* 0x000fea0003800200 */
.L_x_782:
[----:B------:R-:W-:-:S09]  /*1b140*/  UISETP.GE.U32.AND UP0, UPT, UR12, 0x2, UPT ;  /* 0x000000020c00788c */ /* 0x000fd2000bf06070 */
[----:B------:R-:W-:Y:S05]  /*1b150*/  BRA.U !UP0, `(.L_x_784) ;  /* 0x0000000d08847547 */ /* 0x000fea000b800000 */
[----:B--2---:R-:W2:Y:S01]  /*1b160*/  LDC.64 R12, c[0x0][0x3d0] ;  /* 0x0000f400ff0c7b82 */ /* 0x004ea20000000a00 */
[----:B------:R-:W-:Y:S01]  /*1b170*/  ULOP3.LUT UR5, UR4, 0x1, URZ, 0xc0, !UPT ;  /* 0x0000000104057892 */ /* 0x000fe2000f8ec0ff */
[----:B------:R-:W-:Y:S03]  /*1b180*/  BSSY.RECONVERGENT B0, `(.L_x_785) ;  /* 0x0000022000007945 */ /* 0x000fe60003800200 */
[----:B------:R-:W-:-:S03]  /*1b190*/  UIMAD UR6, UR5, UR9, URZ ;  /* 0x00000009050672a4 */ /* 0x000fc6000f8e02ff */
[----:B------:R-:W4:Y:S01]  /*1b1a0*/  S2UR UR14, SR_CTAID.Y ;  /* 0x00000000000e79c3 */ /* 0x000f220000002600 */
[----:B------:R-:W-:-:S04]  /*1b1b0*/  UIMAD UR5, UR6, UR12, URZ ;  /* 0x0000000c060572a4 */ /* 0x000fc8000f8e02ff */
[----:B------:R-:W-:-:S06]  /*1b1c0*/  USHF.L.U32 UR5, UR5, 0x1, URZ ;  /* 0x0000000105057899 */ /* 0x000fcc00080006ff */
[----:B0-----:R-:W-:-:S05]  /*1b1d0*/  MOV R11, UR5 ;  /* 0x00000005000b7c02 */ /* 0x001fca0008000f00 */
[----:B--2---:R-:W-:Y:S01]  /*1b1e0*/  IMAD.WIDE R12, R11, 0x4, R12 ;  /* 0x000000040b0c7825 */ /* 0x004fe200078e020c */
[----:B----4-:R-:W-:Y:S06]  /*1b1f0*/  @P0 BRA `(.L_x_786) ;  /* 0x0000000000680947 */ /* 0x010fec0003800000 */
[----:B-1-3--:R-:W0:Y:S01]  /*1b200*/  LDC.64 R14, c[0x0][0x3c8] ;  /* 0x0000f200ff0e7b82 */ /* 0x00ae220000000a00 */
        /* <DEDUP_REMOVED lines=20> */
.L_x_787:
[----:B------:R-:W2:Y:S04]  /*1b350*/  LDG.E.STRONG.GPU R0, desc[UR10][R16.64] ;  /* 0x0000000a10007981 */ /* 0x000ea8000c1ef900 */
[----:B--2---:R-:W-:Y:S04]  /*1b360*/  CCTL.IVALL ;  /* 0x00000000ff00798f */ /* 0x004fe80002000000 */
[----:B------:R0:W-:Y:S01]  /*1b370*/  STL [R1], R0 ;  /* 0x0000000001007387 */ /* 0x0001e20000100800 */
[----:B------:R-:W-:-:S13]  /*1b380*/  ISETP.NE.AND P0, PT, R0, UR5, PT ;  /* 0x0000000500007c0c */ /* 0x000fda000bf05270 */
[----:B0-----:R-:W-:Y:S05]  /*1b390*/  @P0 BRA `(.L_x_787) ;  /* 0xfffffffc00ec0947 */ /* 0x001fea000383ffff */
.L_x_786:
[----:B------:R-:W-:Y:S05]  /*1b3a0*/  BSYNC.RECONVERGENT B0 ;  /* 0x0000000000007941 */ /* 0x000fea0003800200 */
.L_x_785:
        /* <DEDUP_REMOVED lines=15> */
.L_x_789:
[----:B------:R-:W-:Y:S02]  /*1b4a0*/  ISETP.NE.AND P1, PT, RZ, UR25, PT ;  /* 0x00000019ff007c0c */ /* 0x000fe4000bf25270 */
[----:B---3--:R-:W-:Y:S02]  /*1b4b0*/  MOV R15, UR6 ;  /* 0x00000006000f7c02 */ /* 0x008fe40008000f00 */
[----:B------:R-:W-:-:S13]  /*1b4c0*/  ISETP.NE.OR P1, PT, R10, RZ, !P1 ;  /* 0x000000ff0a00720c */ /* 0x000fda0004f25670 */
[----:B-1----:R-:W-:-:S06]  /*1b4d0*/  @!P1 IMAD.WIDE.U32 R14, R15, 0x8, R12 ;  /* 0x000000080f0e9825 */ /* 0x002fcc00078e000c */
        /* <DEDUP_REMOVED lines=79> */
.L_x_788:
        /* <DEDUP_REMOVED lines=25> */
[----:B---3--:R-:W-:Y:S01]  /*1bb60*/  MOV R15, UR5 ;  /* 0x00000005000f7c02 */ /* 0x008fe20008000f00 */
[----:B------:R-:W-:Y:S01]  /*1bb70*/  @!UP2 UIMAD UR6, UR6, UR9, UR14 ;  /* 0x000000090606a2a4 */ /* 0x000fe2000f8e020e */
[----:B------:R-:W-:Y:S02]  /*1bb80*/  VOTEU.ALL UP2, P3 ;  /* 0x0000000000ff7886 */ /* 0x000fe40001840000 */
[----:B------:R-:W-:Y:S01]  /*1bb90*/  @!UP1 UIMAD UR5, UR7, UR9, UR14 ;  /* 0x00000009070592a4 */ /* 0x000fe2000f8e020e */
[--C-:B-1----:R-:W-:Y:S02]  /*1bba0*/  @!P0 IMAD.WIDE.U32 R14, R15, 0x8, R12.reuse ;  /* 0x000000080f0e8825 */ /* 0x102fe400078e000c */
        /* <DEDUP_REMOVED lines=21> */
.L_x_790:
[----:B------:R-:W-:Y:S05]  /*1bd00*/  BRA.U !UP0, `(.L_x_784) ;  /* 0x0000000108987547 */ /* 0x000fea000b800000 */
[----:B------:R-:W-:-:S09]  /*1bd10*/  UISETP.NE.AND UP0, UPT, UR18, 0x1, UPT ;  /* 0x000000011200788c */ /* 0x000fd2000bf05270 */
[----:B------:R-:W-:Y:S05]  /*1bd20*/  BRA.U !UP0, `(.L_x_791) ;  /* 0x0000000108547547 */ /* 0x000fea000b800000 */
[----:B------:R-:W-:Y:S01]  /*1bd30*/  MOV R0, UR5 ;  /* 0x0000000500007c02 */ /* 0x000fe20008000f00 */
[----:B-1----:R-:W0:Y:S03]  /*1bd40*/  S2R R14, SR_CTAID.Y ;  /* 0x00000000000e7919 */ /* 0x002e260000002600 */
[C---:B------:R-:W-:Y:S02]  /*1bd50*/  ISETP.NE.AND P0, PT, R0.reuse, UR20, PT ;  /* 0x0000001400007c0c */ /* 0x040fe4000bf05270 */
[----:B---3--:R-:W-:Y:S02]  /*1bd60*/  IADD3 R15, PT, PT, R0, 0x1, RZ ;  /* 0x00000001000f7810 */ /* 0x008fe40007ffe0ff */
        /* <DEDUP_REMOVED lines=17> */
.L_x_791:
        /* <DEDUP_REMOVED lines=14> */
.L_x_792:
[----:B------:R-:W-:Y:S05]  /*1bf60*/  BSYNC.RECONVERGENT B0 ;  /* 0x0000000000007941 */ /* 0x000fea0003800200 */
.L_x_784:
[----:B------:R-:W4:Y:S01]  /*1bf70*/  S2UR UR6, SR_CgaCtaId ;  /* 0x00000000000679c3 */ /* 0x000f220000008800 */
[----:B------:R-:W-:Y:S01]  /*1bf80*/  ISETP.NE.AND P0, PT, R10, RZ, PT ;  /* 0x000000ff0a00720c */ /* 0x000fe20003f05270 */
[----:B------:R-:W-:Y:S01]  /*1bf90*/  UMOV UR5, 0x400 ;  /* 0x0000040000057882 */ /* 0x000fe20000000000 */
[----:B------:R-:W1:Y:S01]  /*1bfa0*/  LDCU.U8 UR12, c[0x0][0x414] ;  /* 0x00008280ff0c77ac */ /* 0x000e620008000000 */
[----:B0-2---:R-:W-:Y:S01]  /*1bfb0*/  HFMA2 R18, -RZ, RZ, 0, 0 ;  /* 0x00000000ff127431 */ /* 0x005fe200000001ff */
[----:B------:R-:W0:Y:S01]  /*1bfc0*/  LDCU UR13, c[0x0][0x41c] ;  /* 0x00008380ff0d77ac */ /* 0x000e220008000800 */
[----:B------:R-:W2:Y:S01]  /*1bfd0*/  LDCU.64 UR22, c[0x0][0x3f8] ;  /* 0x00007f00ff1677ac */ /* 0x000ea20008000a00 */
[----:B------:R-:W0:Y:S01]  /*1bfe0*/  LDCU.64 UR18, c[0x0][0x400] ;  /* 0x00008000ff1277ac */ /* 0x000e220008000a00 */
[----:B-1----:R-:W-:Y:S02]  /*1bff0*/  UISETP.NE.AND UP0, UPT, UR12, URZ, UPT ;  /* 0x000000ff0c00728c */ /* 0x002fe4000bf05270 */
[----:B----4-:R-:W-:Y:S01]  /*1c000*/  ULEA UR5, UR6, UR5, 0x18 ;  /* 0x0000000506057291 */ /* 0x010fe2000f8ec0ff */
[----:B------:R-:W1:Y:S03]  /*1c010*/  LDCU.64 UR6, c[0x0][0x380] ;  /* 0x00007000ff0677ac */ /* 0x000e660008000a00 */
[----:B------:R-:W-:-:S05]  /*1c020*/  PLOP3.LUT P2, PT, PT, PT, UP0, 0x80, 0x8 ;  /* 0x000000000008781c */ /* 0x000fca0003f4f008 */
[----:B------:R-:W-:Y:S01]  /*1c030*/  @!P0 STS.64 [UR5+0x98], R30 ;  /* 0x0000981eff008988 */ /* 0x000fe20008000a05 */
[----:B------:R-:W-:Y:S06]  /*1c040*/  BAR.SYNC.DEFER_BLOCKING 0x0 ;  /* 0x0000000000007b1d */ /* 0x000fec0000010000 */
[----:B------:R-:W4:Y:S01]  /*1c050*/  LDS.64 R12, [UR5+0x98] ;  /* 0x00009805ff0c7984 */ /* 0x000f220008000a00 */
[----:B------:R-:W4:Y:S02]  /*1c060*/  LDCU UR5, c[0x0][0x42c] ;  /* 0x00008580ff0577ac */ /* 0x000f240008000800 */
[----:B----4-:R-:W-:Y:S01]  /*1c070*/  FMUL.FTZ R0, R12, UR5 ;  /* 0x000000050c007c20 */ /* 0x010fe20008410000 */
[----:B012---:R-:W-:-:S07]  /*1c080*/  FMUL.FTZ R11, R13, UR5 ;  /* 0x000000050d0b7c20 */ /* 0x007fce0008410000 */
.L_x_798:
[----:B------:R-:W-:-:S05]  /*1c090*/  LEA R17, R18, UR15, 0x2 ;  /* 0x0000000f12117c11 */ /* 0x000fca000f8e10ff */
[----:B0--3--:R-:W2:Y:S04]  /*1c0a0*/  LDL.64 R14, [R17+0x10] ;  /* 0x00001000110e7983 */ /* 0x009ea80000100a00 */
[----:B------:R-:W3:Y:S01]  /*1c0b0*/  LDL.64 R12, [R17+0x110] ;  /* 0x00011000110c7983 */ /* 0x000ee20000100a00 */
[----:B------:R-:W-:Y:S01]  /*1c0c0*/  SHF.R.U32.HI R26, RZ, 0x6, R10 ;  /* 0x00000006ff1a7819 */ /* 0x000fe2000001160a */
[----:B------:R-:W-:Y:S01]  /*1c0d0*/  BSSY.RECONVERGENT B0, `(.L_x_793) ;  /* 0x000003d000007945 */ /* 0x000fe20003800200 */
[----:B------:R-:W-:-:S05]  /*1c0e0*/  MOV R29, UR13 ;  /* 0x0000000d001d7c02 */ /* 0x000fca0008000f00 */
[----:B------:R-:W-:Y:S02]  /*1c0f0*/  IMAD R29, R29, UR20, R26 ;  /* 0x000000141d1d7c24 */ /* 0x000fe4000f8e021a */
[--C-:B--2---:R-:W-:Y:S02]  /*1c100*/  HADD2.F32 R16, -RZ, R14.reuse.H0_H0 ;  /* 0x2000000eff107230 */ /* 0x104fe40000004100 */
[----:B------:R-:W-:Y:S02]  /*1c110*/  HADD2.F32 R14, -RZ, R14.H1_H1 ;  /* 0x3000000eff0e7230 */ /* 0x000fe40000004100 */
[--C-:B---3--:R-:W-:Y:S02]  /*1c120*/  HADD2.F32 R17, -RZ, R12.reuse.H0_H0 ;  /* 0x2000000cff117230 */ /* 0x108fe40000004100 */
[----:B------:R-:W-:Y:S01]  /*1c130*/  FADD.FTZ R16, R16, -UR16 ;  /* 0x8000001010107e21 */ /* 0x000fe20008010000 */
[----:B------:R-:W-:Y:S02]  /*1c140*/  HADD2.F32 R12, -RZ, R12.H1_H1 ;  /* 0x3000000cff0c7230 */ /* 0x000fe40000004100 */
[----:B------:R-:W-:Y:S01]  /*1c150*/  FADD.FTZ R14, R14, -UR16 ;  /* 0x800000100e0e7e21 */ /* 0x000fe20008010000 */
[----:B------:R-:W-:-:S03]  /*1c160*/  FMUL.FTZ R27, R16, UR17 ;  /* 0x00000011101b7c20 */ /* 0x000fc60008410000 */
[----:B------:R-:W-:Y:S01]  /*1c170*/  FMUL.FTZ R24, R14, UR17 ;  /* 0x000000110e187c20 */ /* 0x000fe20008410000 */
[----:B------:R-:W-:-:S03]  /*1c180*/  @P2 FFMA.FTZ R16, R4, R27, R2 ;  /* 0x0000001b04102223 */ /* 0x000fc60000010002 */
[----:B------:R-:W-:Y:S01]  /*1c190*/  @P2 FFMA.FTZ R14, R5, R24, R3 ;  /* 0x00000018050e2223 */ /* 0x000fe20000010003 */
[----:B------:R-:W-:-:S03]  /*1c1a0*/  @P2 FMUL.FTZ R19, R16, -1.4426950216293334961 ;  /* 0xbfb8aa3b10132820 */ /* 0x000fc60000410000 */
        /* <DEDUP_REMOVED lines=35> */
[----:B-----5:R-:W-:Y:S01]  /*1c3e0*/  MOV R14, R6 ;  /* 0x00000006000e7202 */ /* 0x020fe20000000f00 */
        /* <DEDUP_REMOVED lines=11> */
.L_x_794:
[----:B------:R-:W-:Y:S05]  /*1c4a0*/  BSYNC.RECONVERGENT B0 ;  /* 0x0000000000007941 */ /* 0x000fea0003800200 */
.L_x_793:
        /* <DEDUP_REMOVED lines=23> */
.L_x_795:
        /* <DEDUP_REMOVED lines=16> */
.L_x_797:
[----:B------:R-:W-:Y:S05]  /*1c720*/  BSYNC.RECONVERGENT B0 ;  /* 0x0000000000007941 */ /* 0x000fea0003800200 */
.L_x_796:
        /* <DEDUP_REMOVED lines=10> */
.L_x_773:
        /* <DEDUP_REMOVED lines=16> */
.L_x_801:
[----:B------:R-:W-:Y:S05]  /*1c8d0*/  BSYNC.RECONVERGENT B0 ;  /* 0x0000000000007941 */ /* 0x000fea0003800200 */
.L_x_800:
        /* <DEDUP_REMOVED lines=11> */
.L_x_803:
[----:B------:R-:W2:Y:S04]  /*1c990*/  LDG.E.STRONG.GPU R5, desc[UR10][R2.64] ;  /* 0x0000000a02057981 */ /* 0x000ea8000c1ef900 */
[----:B--2---:R-:W-:Y:S01]  /*1c9a0*/  CCTL.IVALL ;  /* 0x00000000ff00798f */ /* 0x004fe20002000000 */
[----:B------:R-:W-:Y:S05]  /*1c9b0*/  YIELD ;  /* 0x0000000000007946 */ /* 0x000fea0003800000 */
[----:B------:R-:W-:-:S13]  /*1c9c0*/  ISETP.NE.AND P0, PT, R5, R0, PT ;  /* 0x000000000500720c */ /* 0x000fda0003f05270 */
[----:B------:R-:W-:Y:S05]  /*1c9d0*/  @P0 BRA `(.L_x_803) ;  /* 0xfffffffc00ec0947 */ /* 0x000fea000383ffff */
.L_x_802:
        /* <DEDUP_REMOVED lines=36> */
[----:B------:R-:W1:Y:S01]  /*1cc20*/  LDCU.64 UR4, c[0x0][0x3d8] ;  /* 0x00007b00ff0477ac */ /* 0x000e620008000a00 */
[----:B------:R-:W-:Y:S01]  /*1cc30*/  SHF.R.U64 R4, R8, 0x9, R9 ;  /* 0x0000000908047819 */ /* 0x000fe20000001209 */
[----:B------:R-:W-:Y:S01]  /*1cc40*/  IMAD.WIDE.U32 R6, R32, 0x4, RZ ;  /* 0x0000000420067825 */ /* 0x000fe200078e00ff */
[C---:B------:R-:W-:Y:S01]  /*1cc50*/  SHF.L.U32 R20, R5.reuse, 0x3, RZ ;  /* 0x0000000305147819 */ /* 0x040fe200000006ff */
[----:B------:R-:W2:Y:S01]  /*1cc60*/  LDCU.64 UR6, c[0x0][0x390] ;  /* 0x00007200ff0677ac */ /* 0x000ea20008000a00 */
[----:B------:R-:W-:Y:S02]  /*1cc70*/  IADD3 R4, PT, PT, R4, 0x1, RZ ;  /* 0x0000000104047810 */ /* 0x000fe40007ffe0ff */
[----:B------:R-:W-:Y:S01]  /*1cc80*/  SHF.L.U64.HI R21, R5, 0x3, R30 ;  /* 0x0000000305157819 */ /* 0x000fe2000001021e */
[----:B------:R-:W3:Y:S01]  /*1cc90*/  LDCU.64 UR8, c[0x0][0x388] ;  /* 0x00007100ff0877ac */ /* 0x000ee20008000a00 */
[----:B------:R-:W-:Y:S02]  /*1cca0*/  SHF.L.U32 R2, R4, 0x9, RZ ;  /* 0x0000000904027819 */ /* 0x000fe400000006ff */
[----:B------:R-:W-:-:S02]  /*1ccb0*/  SHF.L.U32 R29, R33, 0x2, RZ ;  /* 0x00000002211d7819 */ /* 0x000fc400000006ff */
[----:B------:R-:W-:Y:S02]  /*1ccc0*/  LOP3.LUT R2, R2, 0x600, RZ, 0xc0, !PT ;  /* 0x0000060002027812 */ /* 0x000fe400078ec0ff */
[----:B------:R-:W-:Y:S02]  /*1ccd0*/  SHF.L.U64.HI R31, R0, 0x2, R3 ;  /* 0x00000002001f7819 */ /* 0x000fe40000010203 */
[----:B------:R-:W-:Y:S02]  /*1cce0*/  SHF.L.U64.HI R27, R26, 0x2, R35 ;  /* 0x000000021a1b7819 */ /* 0x000fe40000010223 */
[----:B-1----:R-:W-:Y:S02]  /*1ccf0*/  LEA R25, P1, R5, UR4, 0x2 ;  /* 0x0000000405197c11 */ /* 0x002fe4000f8210ff */
[----:B------:R-:W-:Y:S02]  /*1cd00*/  IADD3 R29, PT, PT, R7, R29, RZ ;  /* 0x0000001d071d7210 */ /* 0x000fe40007ffe0ff */
[----:B--2---:R-:W-:-:S02]  /*1cd10*/  IADD3 R22, P2, PT, R20, UR6, RZ ;  /* 0x0000000614167c10 */ /* 0x004fc4000ff5e0ff */
[----:B------:R-:W-:Y:S02]  /*1cd20*/  LEA.HI.X R24, R5, UR5, R30, 0x2, P1 ;  /* 0x0000000505187c11 */ /* 0x000fe400088f141e */
[----:B------:R-:W-:Y:S02]  /*1cd30*/  IADD3.X R23, PT, PT, R21, UR7, RZ, P2, !PT ;  /* 0x0000000715177c10 */ /* 0x000fe400097fe4ff */
[----:B------:R-:W-:Y:S02]  /*1cd40*/  IADD3 R5, P2, PT, R2, R5, RZ ;  /* 0x0000000502057210 */ /* 0x000fe40007f5e0ff */
[----:B------:R-:W-:Y:S02]  /*1cd50*/  LOP3.LUT R2, R4, 0x3, RZ, 0xc0, !PT ;  /* 0x0000000304027812 */ /* 0x000fe400078ec0ff */
[----:B---3--:R-:W-:Y:S02]  /*1cd60*/  IADD3 R20, P1, PT, R20, UR8, RZ ;  /* 0x0000000814147c10 */ /* 0x008fe4000ff3e0ff */
[----:B------:R-:W-:-:S02]  /*1cd70*/  IADD3 R2, P3, PT, RZ, -R2, RZ ;  /* 0x80000002ff027210 */ /* 0x000fc40007f7e0ff */
[----:B------:R-:W-:Y:S02]  /*1cd80*/  IADD3.X R21, PT, PT, R21, UR9, RZ, P1, !PT ;  /* 0x0000000915157c10 */ /* 0x000fe40008ffe4ff */
[----:B------:R-:W-:Y:S02]  /*1cd90*/  IADD3.X R4, PT, PT, RZ, -0x1, RZ, P3, !PT ;  /* 0xffffffffff047810 */ /* 0x000fe40001ffe4ff */
[----:B------:R-:W-:-:S07]  /*1cda0*/  IADD3.X R30, PT, PT, RZ, R30, RZ, P2, !PT ;  /* 0x0000001eff1e7210 */ /* 0x000fce00017fe4ff */
.L_x_806:
[-C--:B-1----:R-:W-:Y:S02]  /*1cdb0*/  LEA R10, P1, R0, R25.reuse, 0x2 ;  /* 0x00000019000a7211 */ /* 0x082fe400078210ff */
        /* <DEDUP_REMOVED lines=28> */
.L_x_805:
[----:B------:R-:W-:Y:S05]  /*1cf80*/  BSYNC.RECONVERGENT B0 ;  /* 0x0000000000007941 */ /* 0x000fea0003800200 */
.L_x_804:
[----:B------:R-:W-:Y:S05]  /*1cf90*/  @!P0 EXIT ;  /* 0x000000000000894d */ /* 0x000fea0003800000 */
[----:B------:R-:W-:Y:S01]  /*1cfa0*/  SHF.L.U64.HI R39, R26, 0x2, R35 ;  /* 0x000000021a277819 */ /* 0x000fe20000010223 */
[----:B------:R-:W2:Y:S01]  /*1cfb0*/  LDCU.64 UR4, c[0x0][0x3d8] ;  /* 0x00007b00ff0477ac */ /* 0x000ea20008000a00 */
[C---:B------:R-:W-:Y:S02]  /*1cfc0*/  SHF.L.U64.HI R33, R32.reuse, 0x2, R33 ;  /* 0x0000000220217819 */ /* 0x040fe40000010221 */
[----:B------:R-:W-:Y:S01]  /*1cfd0*/  SHF.L.U32 R31, R32, 0x2, RZ ;  /* 0x00000002201f7819 */ /* 0x000fe200000006ff */
[----:B------:R-:W3:Y:S01]  /*1cfe0*/  LDCU.64 UR6, c[0x0][0x388] ;  /* 0x00007100ff0677ac */ /* 0x000ee20008000a00 */
[----:B------:R-:W-:Y:S02]  /*1cff0*/  SHF.L.U32 R41, R26, 0x2, RZ ;  /* 0x000000021a297819 */ /* 0x000fe400000006ff */
[C---:B------:R-:W-:Y:S01]  /*1d000*/  SHF.L.U64.HI R35, R0.reuse, 0x2, R3 ;  /* 0x0000000200237819 */ /* 0x040fe20000010203 */
[----:B------:R-:W4:Y:S01]  /*1d010*/  LDCU.64 UR8, c[0x0][0x390] ;  /* 0x00007200ff0877ac */ /* 0x000f220008000a00 */
[----:B------:R-:W-:-:S07]  /*1d020*/  SHF.L.U32 R37, R0, 0x2, RZ ;  /* 0x0000000200257819 */ /* 0x000fce00000006ff */
.L_x_807:
[C---:B-1----:R-:W-:Y:S02]  /*1d030*/  SHF.L.U32 R18, R5.reuse, 0x2, RZ ;  /* 0x0000000205127819 */ /* 0x042fe400000006ff */
[----:B------:R-:W-:Y:S02]  /*1d040*/  SHF.L.U64.HI R2, R5, 0x2, R30 ;  /* 0x0000000205027819 */ /* 0x000fe4000001021e */
[----:B--2---:R-:W-:-:S04]  /*1d050*/  IADD3 R6, P0, PT, R18, UR4, RZ ;  /* 0x0000000412067c10 */ /* 0x004fc8000ff1e0ff */
[----:B------:R-:W-:Y:S02]  /*1d060*/  IADD3.X R7, PT, PT, R2, UR5, RZ, P0, !PT ;  /* 0x0000000502077c10 */ /* 0x000fe400087fe4ff */
[C---:B------:R-:W-:Y:S02]  /*1d070*/  IADD3 R8, P0, PT, R6.reuse, R37, RZ ;  /* 0x0000002506087210 */ /* 0x040fe40007f1e0ff */
[C---:B------:R-:W-:Y:S01]  /*1d080*/  IADD3 R12, P1, PT, R6.reuse, R41, RZ ;  /* 0x00000029060c7210 */ /* 0x040fe20007f3e0ff */
[----:B------:R1:W2:Y:S01]  /*1d090*/  LDG.E R20, desc[UR10][R6.64] ;  /* 0x0000000a06147981 */ /* 0x0002a2000c1e1900 */
[C---:B------:R-:W-:Y:S02]  /*1d0a0*/  IADD3.X R9, PT, PT, R7.reuse, R35, RZ, P0, !PT ;  /* 0x0000002307097210 */ /* 0x040fe400007fe4ff */
[----:B------:R-:W-:Y:S02]  /*1d0b0*/  IADD3 R10, P0, PT, R6, R31, RZ ;  /* 0x0000001f060a7210 */ /* 0x000fe40007f1e0ff */
[C---:B0-----:R-:W-:Y:S01]  /*1d0c0*/  IADD3.X R13, PT, PT, R7.reuse, R39, RZ, P1, !PT ;  /* 0x00000027070d7210 */ /* 0x041fe20000ffe4ff */
[----:B------:R0:W2:Y:S01]  /*1d0d0*/  LDG.E R21, desc[UR10][R8.64] ;  /* 0x0000000a08157981 */ /* 0x0000a2000c1e1900 */
        /* <DEDUP_REMOVED lines=8> */
[----:B---3--:R-:W-:Y:S02]  /*1d160*/  IADD3 R14, P0, PT, R16, UR6, RZ ;  /* 0x00000006100e7c10 */ /* 0x008fe4000ff1e0ff */
[----:B------:R-:W-:Y:S02]  /*1d170*/  LOP3.LUT R2, R2, 0x3, RZ, 0xc0, !PT ;  /* 0x0000000302027812 */ /* 0x000fe400078ec0ff */
[----:B----4-:R-:W-:Y:S02]  /*1d180*/  IADD3 R16, P1, PT, R16, UR8, RZ ;  /* 0x0000000810107c10 */ /* 0x010fe4000ff3e0ff */
[----:B------:R-:W-:Y:S02]  /*1d190*/  IADD3 R18, P2, PT, R18, UR4, RZ ;  /* 0x0000000412127c10 */ /* 0x000fe4000ff5e0ff */
[----:B------:R-:W-:-:S02]  /*1d1a0*/  IADD3.X R15, PT, PT, R4, UR7, RZ, P0, !PT ;  /* 0x00000007040f7c10 */ /* 0x000fc400087fe4ff */
[----:B------:R-:W-:Y:S02]  /*1d1b0*/  IADD3.X R17, PT, PT, R4, UR9, RZ, P1, !PT ;  /* 0x0000000904117c10 */ /* 0x000fe40008ffe4ff */
[----:B------:R-:W-:Y:S02]  /*1d1c0*/  IADD3.X R19, PT, PT, R2, UR5, RZ, P2, !PT ;  /* 0x0000000502137c10 */ /* 0x000fe400097fe4ff */
[C---:B-1----:R-:W-:Y:S02]  /*1d1d0*/  IADD3 R6, P0, PT, R18.reuse, R37, RZ ;  /* 0x0000002512067210 */ /* 0x042fe40007f1e0ff */
[C---:B0-----:R-:W-:Y:S02]  /*1d1e0*/  IADD3 R8, P1, PT, R18.reuse, R31, RZ ;  /* 0x0000001f12087210 */ /* 0x041fe40007f3e0ff */
[----:B------:R-:W-:Y:S02]  /*1d1f0*/  IADD3 R10, P2, PT, R18, R41, RZ ;  /* 0x00000029120a7210 */ /* 0x000fe40007f5e0ff */
[----:B------:R-:W-:-:S02]  /*1d200*/  IADD3.X R7, PT, PT, R19, R35, RZ, P0, !PT ;  /* 0x0000002313077210 */ /* 0x000fc400007fe4ff */
[C---:B------:R-:W-:Y:S02]  /*1d210*/  IADD3.X R9, PT, PT, R19.reuse, R33, RZ, P1, !PT ;  /* 0x0000002113097210 */ /* 0x040fe40000ffe4ff */
[----:B------:R-:W-:Y:S01]  /*1d220*/  IADD3.X R11, PT, PT, R19, R39, RZ, P2, !PT ;  /* 0x00000027130b7210 */ /* 0x000fe200017fe4ff */
[----:B--2---:R0:W-:Y:S04]  /*1d230*/  STG.E.64 desc[UR10][R14.64], R20 ;  /* 0x000000140e007986 */ /* 0x0041e8000c101b0a */
        /* <DEDUP_REMOVED lines=49> */
.L_x_808:
        /* <DEDUP_REMOVED lines=11> */
.L_x_4895:


//--------------------- .text._Z35group_norm_nhwc_bwd_one_pass_kernelI11Fp16IOBf16WLi64ELi128ELi512EEv26Group_norm_nhwc_bwd_params --------------------------
	.section	.text._Z35group_norm_nhwc_bwd_one_pass_kernelI11Fp16IOBf16WLi64ELi128ELi512EEv26Group_norm_nhwc_bwd_params,"ax",@progbits
	.align	128
        .global         _Z35group_norm_nhwc_bwd_one_pass_kernelI11Fp16IOBf16WLi64ELi128ELi512EEv26Group_norm_nhwc_bwd_params
        .type           _Z35group_norm_nhwc_bwd_one_pass_kernelI11Fp16IOBf16WLi64ELi128ELi512EEv26Group_norm_nhwc_bwd_params,@function
        .size           _Z35group_norm_nhwc_bwd_one_pass_kernelI11Fp16IOBf16WLi64ELi128ELi512EEv26Group_norm_nhwc_bwd_params,(.L_x_4896 - _Z35group_norm_nhwc_bwd_one_pass_kernelI11Fp16IOBf16WLi64ELi128ELi512EEv26Group_norm_nhwc_bwd_params)
        .other          _Z35group_norm_nhwc_bwd_one_pass_kernelI11Fp16IOBf16WLi64ELi128ELi512EEv26Group_norm_nhwc_bwd_params,@"STO_CUDA_ENTRY STV_DEFAULT"
_Z35group_norm_nhwc_bwd_one_pass_kernelI11Fp16IOBf16WLi64ELi128ELi512EEv26Group_norm_nhwc_bwd_params:
.text._Z35group_norm_nhwc_bwd_one_pass_kernelI11Fp16IOBf16WLi64ELi128ELi512EEv26Group_norm_nhwc_bwd_params:
        /* <DEDUP_REMOVED lines=25> */
.L_x_852:
[----:B0-----:R-:W0:Y:S01]  /*0190*/  LDC R14, c[0x0][0x410] ;  /* 0x00010400ff0e7b82 */ /* 0x001e220000000800 */
[----:B------:R-:W-:Y:S01]  /*01a0*/  IABS R15, R39 ;  /* 0x00000027000f7213 */ /* 0x000fe20000000000 */
[----:B------:R-:W1:Y:S01]  /*01b0*/  LDCU.128 UR12, c[0x0][0x400] ;  /* 0x00008000ff0c77ac */ /* 0x000e620008000c00 */
[----:B------:R-:W-:Y:S02]  /*01c0*/  SHF.R.U32.HI R25, RZ, 0x6, R2 ;  /* 0x00000006ff197819 */ /* 0x000fe40000011602 */
[----:B------:R-:W-:Y:S02]  /*01d0*/  ISETP.GE.AND P3, PT, R39, RZ, PT ;  /* 0x000000ff2700720c */ /* 0x000fe40003f66270 */
[----:B------:R-:W-:Y:S01]  /*01e0*/  SHF.L.U32 R24, R2, 0x1, RZ ;  /* 0x0000000102187819 */ /* 0x000fe200000006ff */
[----:B------:R-:W2:Y:S01]  /*01f0*/  LDC R16, c[0x0][0x41c] ;  /* 0x00010700ff107b82 */ /* 0x000ea20000000800 */
[----:B------:R-:W-:Y:S02]  /*0200*/  MOV R38, RZ ;  /* 0x000000ff00267202 */ /* 0x000fe40000000f00 */
[----:B------:R-:W-:-:S02]  /*0210*/  LOP3.LUT R24, R24, 0x7e, RZ, 0xc0, !PT ;  /* 0x0000007e18187812 */ /* 0x000fc400078ec0ff */
[----:B------:R-:W-:-:S03]  /*0220*/  CS2R R36, SRZ ;  /* 0x0000000000247805 */ /* 0x000fc6000001ff00 */
[----:B------:R-:W3:Y:S01]  /*0230*/  LDC.64 R48, c[0x0][0x3a8] ;  /* 0x0000ea00ff307b82 */ /* 0x000ee20000000a00 */
        /* <DEDUP_REMOVED lines=10> */
[----:B------:R-:W-:-:S05]  /*02e0*/  SHF.R.S32.HI R33, RZ, 0x1f, R31 ;  /* 0x0000001fff217819 */ /* 0x000fca000001141f */
[----:B------:R-:W1:Y:S01]  /*02f0*/  @!P1 LDC.64 R20, c[0x0][0x398] ;  /* 0x0000e600ff149b82 */ /* 0x000e620000000a00 */
[----:B0-----:R-:W-:-:S04]  /*0300*/  IADD3 R10, PT, PT, R9, 0xffffffe, RZ ;  /* 0x0ffffffe090a7810 */ /* 0x001fc80007ffe0ff */
[----:B------:R0:W2:Y:S02]  /*0310*/  F2I.FTZ.U32.TRUNC.NTZ R11, R10 ;  /* 0x0000000a000b7305 */ /* 0x0000a4000021f000 */
[----:B0-----:R-:W-:Y:S02]  /*0320*/  MOV R10, RZ ;  /* 0x000000ff000a7202 */ /* 0x001fe40000000f00 */
[----:B--2---:R-:W-:-:S05]  /*0330*/  IADD3 R13, PT, PT, RZ, -R11, RZ ;  /* 0x8000000bff0d7210 */ /* 0x004fca0007ffe0ff */
[----:B------:R-:W-:-:S04]  /*0340*/  IMAD R13, R13, R12, RZ ;  /* 0x0000000c0d0d7224 */ /* 0x000fc800078e02ff */
[----:B------:R-:W-:Y:S01]  /*0350*/  IMAD.HI.U32 R11, R11, R13, R10 ;  /* 0x0000000d0b0b7227 */ /* 0x000fe200078e000a */
[----:B------:R-:W-:Y:S02]  /*0360*/  MOV R13, R15 ;  /* 0x0000000f000d7202 */ /* 0x000fe40000000f00 */
[----:B------:R-:W-:-:S03]  /*0370*/  LOP3.LUT R10, R39, R14, RZ, 0x3c, !PT ;  /* 0x0000000e270a7212 */ /* 0x000fc600078e3cff */
[----:B------:R-:W-:Y:S01]  /*0380*/  IMAD.HI.U32 R11, R11, R13, RZ ;  /* 0x0000000d0b0b7227 */ /* 0x000fe200078e00ff */
[----:B------:R-:W-:-:S04]  /*0390*/  ISETP.GE.AND P4, PT, R10, RZ, PT ;  /* 0x000000ff0a00720c */ /* 0x000fc80003f86270 */
[----:B------:R-:W-:-:S05]  /*03a0*/  IADD3 R9, PT, PT, -R11, RZ, RZ ;  /* 0x000000ff0b097210 */ /* 0x000fca0007ffe1ff */
[----:B------:R-:W-:-:S05]  /*03b0*/  IMAD R9, R12, R9, R13 ;  /* 0x000000090c097224 */ /* 0x000fca00078e020d */
[----:B------:R-:W-:-:S13]  /*03c0*/  ISETP.GT.U32.AND P2, PT, R12, R9, PT ;  /* 0x000000090c00720c */ /* 0x000fda0003f44070 */
[-C--:B------:R-:W-:Y:S02]  /*03d0*/  @!P2 IADD3 R9, PT, PT, R9, -R12.reuse, RZ ;  /* 0x8000000c0909a210 */ /* 0x080fe40007ffe0ff */
[----:B------:R-:W-:Y:S02]  /*03e0*/  @!P2 IADD3 R11, PT, PT, R11, 0x1, RZ ;  /* 0x000000010b0ba810 */ /* 0x000fe40007ffe0ff */
[CC--:B------:R-:W-:Y:S02]  /*03f0*/  ISETP.GE.U32.AND P0, PT, R9.reuse, R12.reuse, PT ;  /* 0x0000000c0900720c */ /* 0x0c0fe40003f06070 */
[-C--:B------:R-:W-:Y:S02]  /*0400*/  ISETP.GT.U32.AND P2, PT, R12, R9.reuse, PT ;  /* 0x000000090c00720c */ /* 0x080fe40003f44070 */
[----:B------:R-:W-:Y:S02]  /*0410*/  IADD3 R10, PT, PT, R9, -R12, RZ ;  /* 0x8000000c090a7210 */ /* 0x000fe40007ffe0ff */
[----:B------:R-:W0:Y:S02]  /*0420*/  @!P1 LDC.64 R12, c[0x0][0x3f8] ;  /* 0x0000fe00ff0c9b82 */ /* 0x000e240000000a00 */
[----:B------:R-:W-:-:S02]  /*0430*/  SEL R9, R10, R9, !P2 ;  /* 0x000000090a097207 */ /* 0x000fc40005000000 */
[----:B------:R-:W-:Y:S02]  /*0440*/  LOP3.LUT R10, RZ, R14, RZ, 0x33, !PT ;  /* 0x0000000eff0a7212 */ /* 0x000fe400078e33ff */
[----:B------:R-:W-:Y:S02]  /*0450*/  @!P3 IADD3 R9, PT, PT, -R9, RZ, RZ ;  /* 0x000000ff0909b210 */ /* 0x000fe40007ffe1ff */
[----:B------:R-:W-:Y:S02]  /*0460*/  @P0 IADD3 R11, PT, PT, R11, 0x1, RZ ;  /* 0x000000010b0b0810 */ /* 0x000fe40007ffe0ff */
[----:B------:R-:W-:Y:S02]  /*0470*/  ISETP.NE.AND P0, PT, R14, RZ, PT ;  /* 0x000000ff0e00720c */ /* 0x000fe40003f05270 */
[----:B------:R-:W-:Y:S01]  /*0480*/  @!P4 IADD3 R11, PT, PT, -R11, RZ, RZ ;  /* 0x000000ff0b0bc210 */ /* 0x000fe20007ffe1ff */
[----:B------:R-:W2:Y:S01]  /*0490*/  @!P1 LDC.64 R14, c[0x0][0x3a0] ;  /* 0x0000e800ff0e9b82 */ /* 0x000ea20000000a00 */
[----:B------:R-:W-:-:S02]  /*04a0*/  SEL R55, R10, R9, !P0 ;  /* 0x000000090a377207 */ /* 0x000fc40004000000 */
[----:B------:R-:W-:Y:S02]  /*04b0*/  SEL R11, R10, R11, !P0 ;  /* 0x0000000b0a0b7207 */ /* 0x000fe40004000000 */
[----:B------:R-:W-:Y:S02]  /*04c0*/  ISETP.GE.U32.AND P3, PT, R28, UR12, PT ;  /* 0x0000000c1c007c0c */ /* 0x000fe4000bf66070 */
[----:B------:R-:W-:Y:S02]  /*04d0*/  SHF.L.U32 R9, R55, 0x7, RZ ;  /* 0x0000000737097819 */ /* 0x000fe400000006ff */
[----:B------:R-:W-:Y:S02]  /*04e0*/  SHF.R.S32.HI R10, RZ, 0x1f, R11 ;  /* 0x0000001fff0a7819 */ /* 0x000fe4000001140b */
[----:B------:R-:W-:Y:S01]  /*04f0*/  ISETP.GE.AND.EX P3, PT, R27, UR13, PT, P3 ;  /* 0x0000000d1b007c0c */ /* 0x000fe2000bf66330 */
[----:B0-----:R-:W-:Y:S01]  /*0500*/  @!P1 IMAD R16, R17, R12, RZ ;  /* 0x0000000c11109224 */ /* 0x001fe200078e02ff */
[----:B------:R-:W-:Y:S01]  /*0510*/  SHF.R.S32.HI R57, RZ, 0x1f, R9 ;  /* 0x0000001fff397819 */ /* 0x000fe20000011409 */
[----:B------:R-:W-:Y:S01]  /*0520*/  IMAD R10, R10, UR14, RZ ;  /* 0x0000000e0a0a7c24 */ /* 0x000fe2000f8e02ff */
[----:B------:R-:W-:Y:S01]  /*0530*/  LOP3.LUT R56, R9, R24, RZ, 0xfc, !PT ;  /* 0x0000001809387212 */ /* 0x000fe200078efcff */
[----:B------:R-:W-:Y:S01]  /*0540*/  @!P1 IMAD R9, R25, R13, R16 ;  /* 0x0000000d19099224 */ /* 0x000fe200078e0210 */
[----:B------:R-:W-:-:S03]  /*0550*/  ISETP.GE.U32.AND P2, PT, R31, UR12, PT ;  /* 0x0000000c1f007c0c */ /* 0x000fc6000bf46070 */
[----:B------:R-:W-:Y:S01]  /*0560*/  IMAD.WIDE.U32 R56, R11, UR14, R56 ;  /* 0x0000000e0b387c25 */ /* 0x000fe2000f8e0038 */
[----:B------:R-:W-:-:S03]  /*0570*/  ISETP.GE.AND.EX P2, PT, R33, UR13, PT, P2 ;  /* 0x0000000d21007c0c */ /* 0x000fc6000bf46320 */
[----:B------:R-:W-:Y:S01]  /*0580*/  IMAD R11, R11, UR15, R10 ;  /* 0x0000000f0b0b7c24 */ /* 0x000fe2000f8e020a */
[----:B------:R-:W-:Y:S01]  /*0590*/  @!P1 MOV R58, R56 ;  /* 0x00000038003a9202 */ /* 0x000fe20000000f00 */
[----:B------:R-:W0:Y:S03]  /*05a0*/  @!P3 LDC.64 R16, c[0x0][0x3a0] ;  /* 0x0000e800ff10bb82 */ /* 0x000e260000000a00 */
[----:B------:R-:W-:-:S05]  /*05b0*/  IADD3 R59, PT, PT, R57, R11, RZ ;  /* 0x0000000b393b7210 */ /* 0x000fca0007ffe0ff */
[----:B------:R-:W4:Y:S01]  /*05c0*/  @!P3 LDC.64 R10, c[0x0][0x3f8] ;  /* 0x0000fe00ff0abb82 */ /* 0x000f220000000a00 */
[----:B------:R-:W-:-:S05]  /*05d0*/  @!P1 IMAD.WIDE.U32 R12, R25, R12, R58 ;  /* 0x0000000c190c9225 */ /* 0x000fca00078e003a */
[----:B------:R-:W-:Y:S02]  /*05e0*/  @!P1 IADD3 R13, PT, PT, R13, R9, RZ ;  /* 0x000000090d0d9210 */ /* 0x000fe40007ffe0ff */
[C---:B------:R-:W-:Y:S01]  /*05f0*/  @!P1 SHF.L.U32 R9, R12.reuse, 0x1, RZ ;  /* 0x000000010c099819 */ /* 0x040fe200000006ff */
[----:B------:R-:W3:Y:S01]  /*0600*/  @!P2 LDC.64 R18, c[0x0][0x3f8] ;  /* 0x0000fe00ff12ab82 */ /* 0x000ee20000000a00 */
[----:B------:R-:W-:Y:S02]  /*0610*/  @!P1 SHF.L.U64.HI R12, R12, 0x1, R13 ;  /* 0x000000010c0c9819 */ /* 0x000fe4000001020d */
[----:B--2---:R-:W-:-:S04]  /*0620*/  @!P1 IADD3 R14, P0, PT, R9, R14, RZ ;  /* 0x0000000e090e9210 */ /* 0x004fc80007f1e0ff */
[C---:B------:R-:W-:Y:S01]  /*0630*/  @!P1 IADD3.X R15, PT, PT, R12.reuse, R15, RZ, P0, !PT ;  /* 0x0000000f0c0f9210 */ /* 0x040fe200007fe4ff */
[----:B------:R-:W2:Y:S01]  /*0640*/  @!P3 LDC.64 R22, c[0x0][0x398] ;  /* 0x0000e600ff16bb82 */ /* 0x000ea20000000a00 */
[----:B-1----:R-:W-:Y:S02]  /*0650*/  @!P1 IADD3 R20, P0, PT, R9, R20, RZ ;  /* 0x0000001409149210 */ /* 0x002fe40007f1e0ff */
[----:B------:R-:W-:Y:S01]  /*0660*/  @!P3 MOV R13, R59 ;  /* 0x0000003b000db202 */ /* 0x000fe20000000f00 */
[----:B------:R3:W5:Y:S01]  /*0670*/  @!P1 LDG.E R38, desc[UR8][R14.64] ;  /* 0x000000080e269981 */ /* 0x000762000c1e1900 */
[----:B------:R-:W-:Y:S01]  /*0680*/  @!P1 IADD3.X R21, PT, PT, R12, R21, RZ, P0, !PT ;  /* 0x000000150c159210 */ /* 0x000fe200007fe4ff */
[----:B----4-:R-:W-:Y:S01]  /*0690*/  @!P3 IMAD R27, R27, R10, RZ ;  /* 0x0000000a1b1bb224 */ /* 0x010fe200078e02ff */
[----:B------:R-:W-:Y:S02]  /*06a0*/  @!P3 MOV R12, R56 ;  /* 0x00000038000cb202 */ /* 0x000fe40000000f00 */
[----:B------:R-:W-:Y:S01]  /*06b0*/  IADD3 R9, PT, PT, R25, 0x20, RZ ;  /* 0x0000002019097810 */ /* 0x000fe20007ffe0ff */
[C---:B------:R-:W-:Y:S01]  /*06c0*/  @!P3 IMAD R35, R28.reuse, R11, R27 ;  /* 0x0000000b1c23b224 */ /* 0x040fe200078e021b */
[----:B------:R1:W5:Y:S01]  /*06d0*/  @!P1 LDG.E R37, desc[UR8][R20.64] ;  /* 0x0000000814259981 */ /* 0x000362000c1e1900 */
[----:B------:R-:W-:Y:S01]  /*06e0*/  @!P3 IMAD.WIDE.U32 R28, R28, R10, R12 ;  /* 0x0000000a1c1cb225 */ /* 0x000fe200078e000c */
[----:B------:R-:W-:Y:S01]  /*06f0*/  ISETP.GE.U32.AND P0, PT, R9, UR12, PT ;  /* 0x0000000c09007c0c */ /* 0x000fe2000bf06070 */
[----:B------:R-:W4:Y:S01]  /*0700*/  @!P2 LDC.64 R12, c[0x0][0x3a0] ;  /* 0x0000e800ff0cab82 */ /* 0x000f220000000a00 */
[----:B------:R-:W-:Y:S01]  /*0710*/  SHF.R.S32.HI R27, RZ, 0x1f, R9 ;  /* 0x0000001fff1b7819 */ /* 0x000fe20000011409 */
[----:B---3--:R-:W-:Y:S01]  /*0720*/  @!P2 IMAD R14, R33, R18, RZ ;  /* 0x00000012210ea224 */ /* 0x008fe200078e02ff */
[----:B------:R-:W-:-:S02]  /*0730*/  @!P3 IADD3 R29, PT, PT, R29, R35, RZ ;  /* 0x000000231d1db210 */ /* 0x000fc40007ffe0ff */
[----:B------:R-:W-:Y:S02]  /*0740*/  ISETP.GE.AND.EX P0, PT, R27, UR13, PT, P0 ;  /* 0x0000000d1b007c0c */ /* 0x000fe4000bf06300 */
[C---:B------:R-:W-:Y:S01]  /*0750*/  @!P3 SHF.L.U32 R15, R28.reuse, 0x1, RZ ;  /* 0x000000011c0fb819 */ /* 0x040fe200000006ff */
[----:B------:R-:W3:Y:S01]  /*0760*/  @!P2 LDC.64 R10, c[0x0][0x398] ;  /* 0x0000e600ff0aab82 */ /* 0x000ee20000000a00 */
[----:B------:R-:W-:Y:S01]  /*0770*/  @!P3 SHF.L.U64.HI R28, R28, 0x1, R29 ;  /* 0x000000011c1cb819 */ /* 0x000fe2000001021d */
[----:B------:R-:W-:Y:S01]  /*0780*/  @!P2 IMAD R29, R31, R19, R14 ;  /* 0x000000131f1da224 */ /* 0x000fe200078e020e */
[C---:B0-----:R-:W-:Y:S02]  /*0790*/  @!P3 IADD3 R16, P1, PT, R15.reuse, R16, RZ ;  /* 0x000000100f10b210 */ /* 0x041fe40007f3e0ff */
[----:B--2---:R-:W-:Y:S02]  /*07a0*/  @!P3 IADD3 R22, P4, PT, R15, R22, RZ ;  /* 0x000000160f16b210 */ /* 0x004fe40007f9e0ff */
[----:B------:R-:W-:-:S02]  /*07b0*/  @!P2 MOV R14, R56 ;  /* 0x00000038000ea202 */ /* 0x000fc40000000f00 */
[----:B------:R-:W-:Y:S02]  /*07c0*/  @!P2 MOV R15, R59 ;  /* 0x0000003b000fa202 */ /* 0x000fe40000000f00 */
[----:B------:R-:W-:Y:S02]  /*07d0*/  @!P3 IADD3.X R17, PT, PT, R28, R17, RZ, P1, !PT ;  /* 0x000000111c11b210 */ /* 0x000fe40000ffe4ff */
[----:B------:R-:W-:Y:S01]  /*07e0*/  ISETP.GE.U32.AND P1, PT, R42, UR12, PT ;  /* 0x0000000c2a007c0c */ /* 0x000fe2000bf26070 */
[----:B------:R-:W-:Y:S02]  /*07f0*/  @!P2 IMAD.WIDE.U32 R18, R31, R18, R14 ;  /* 0x000000121f12a225 */ /* 0x000fe400078e000e */
[----:B------:R-:W0:Y:S01]  /*0800*/  @!P0 LDC.64 R14, c[0x0][0x3f8] ;  /* 0x0000fe00ff0e8b82 */ /* 0x000e220000000a00 */
[----:B------:R-:W-:Y:S02]  /*0810*/  ISETP.GE.AND.EX P1, PT, R7, UR13, PT, P1 ;  /* 0x0000000d07007c0c */ /* 0x000fe4000bf26310 */
[----:B------:R-:W-:-:S02]  /*0820*/  CS2R R34, SRZ ;  /* 0x0000000000227805 */ /* 0x000fc4000001ff00 */
[----:B-1----:R-:W-:Y:S01]  /*0830*/  @!P2 IADD3 R21, PT, PT, R19, R29, RZ ;  /* 0x0000001d1315a210 */ /* 0x002fe20007ffe0ff */
[----:B------:R1:W5:Y:S01]  /*0840*/  @!P3 LDG.E R36, desc[UR8][R16.64] ;  /* 0x000000081024b981 */ /* 0x000362000c1e1900 */
[----:B------:R-:W-:Y:S02]  /*0850*/  @!P2 SHF.L.U32 R19, R18, 0x1, RZ ;  /* 0x000000011213a819 */ /* 0x000fe400000006ff */
[----:B------:R-:W-:Y:S02]  /*0860*/  @!P3 IADD3.X R23, PT, PT, R28, R23, RZ, P4, !PT ;  /* 0x000000171c17b210 */ /* 0x000fe400027fe4ff */
[----:B------:R-:W-:Y:S02]  /*0870*/  @!P2 SHF.L.U64.HI R28, R18, 0x1, R21 ;  /* 0x00000001121ca819 */ /* 0x000fe40000010215 */
[C---:B----4-:R-:W-:Y:S01]  /*0880*/  @!P2 IADD3 R12, P4, PT, R19.reuse, R12, RZ ;  /* 0x0000000c130ca210 */ /* 0x050fe20007f9e0ff */
[----:B------:R0:W5:Y:S01]  /*0890*/  @!P3 LDG.E R35, desc[UR8][R22.64] ;  /* 0x000000081623b981 */ /* 0x000162000c1e1900 */
[----:B------:R-:W2:Y:S01]  /*08a0*/  @!P1 LDC.64 R20, c[0x0][0x3f8] ;  /* 0x0000fe00ff149b82 */ /* 0x000ea20000000a00 */
[----:B---3--:R-:W-:-:S07]  /*08b0*/  @!P2 IADD3 R10, P6, PT, R19, R10, RZ ;  /* 0x0000000a130aa210 */ /* 0x008fce0007fde0ff */
[----:B-1----:R-:W1:Y:S01]  /*08c0*/  @!P0 LDC.64 R16, c[0x0][0x3a0] ;  /* 0x0000e800ff108b82 */ /* 0x002e620000000a00 */
[----:B0-----:R-:W-:-:S07]  /*08d0*/  @!P0 IMAD R22, R27, R14, RZ ;  /* 0x0000000e1b168224 */ /* 0x001fce00078e02ff */
[----:B------:R-:W0:Y:S01]  /*08e0*/  @!P0 LDC.64 R18, c[0x0][0x398] ;  /* 0x0000e600ff128b82 */ /* 0x000e220000000a00 */
[C---:B------:R-:W-:Y:S01]  /*08f0*/  @!P0 IMAD R27, R9.reuse, R15, R22 ;  /* 0x0000000f091b8224 */ /* 0x040fe200078e0216 */
[----:B------:R-:W-:Y:S02]  /*0900*/  @!P0 MOV R22, R56 ;  /* 0x0000003800168202 */ /* 0x000fe40000000f00 */
[----:B------:R-:W-:Y:S02]  /*0910*/  CS2R R32, SRZ ;  /* 0x0000000000207805 */ /* 0x000fe4000001ff00 */
[----:B------:R-:W-:Y:S02]  /*0920*/  @!P0 MOV R23, R59 ;  /* 0x0000003b00178202 */ /* 0x000fe40000000f00 */
[C---:B------:R-:W-:Y:S02]  /*0930*/  @!P2 IADD3.X R11, PT, PT, R28.reuse, R11, RZ, P6, !PT ;  /* 0x0000000b1c0ba210 */ /* 0x040fe400037fe4ff */
[----:B------:R-:W-:Y:S01]  /*0940*/  @!P2 IADD3.X R13, PT, PT, R28, R13, RZ, P4, !PT ;  /* 0x0000000d1c0da210 */ /* 0x000fe200027fe4ff */
[----:B------:R-:W-:-:S02]  /*0950*/  @!P0 IMAD.WIDE.U32 R14, R9, R14, R22 ;  /* 0x0000000e090e8225 */ /* 0x000fc400078e0016 */
[----:B------:R3:W5:Y:S01]  /*0960*/  @!P2 LDG.E R33, desc[UR8][R10.64] ;  /* 0x000000080a21a981 */ /* 0x000762000c1e1900 */
[----:B------:R-:W-:Y:S01]  /*0970*/  ISETP.GE.U32.AND P5, PT, R43, UR12, PT ;  /* 0x0000000c2b007c0c */ /* 0x000fe2000bfa6070 */
[----:B--2---:R-:W-:Y:S01]  /*0980*/  @!P1 IMAD R22, R7, R20, RZ ;  /* 0x0000001407169224 */ /* 0x004fe200078e02ff */
[----:B------:R-:W-:Y:S01]  /*0990*/  @!P0 SHF.L.U32 R9, R14, 0x1, RZ ;  /* 0x000000010e098819 */ /* 0x000fe200000006ff */
[----:B------:R2:W5:Y:S01]  /*09a0*/  @!P2 LDG.E R34, desc[UR8][R12.64] ;  /* 0x000000080c22a981 */ /* 0x000562000c1e1900 */
[----:B------:R-:W-:Y:S01]  /*09b0*/  ISETP.GE.U32.AND P4, PT, R41, UR12, PT ;  /* 0x0000000c29007c0c */ /* 0x000fe2000bf86070 */
[----:B------:R-:W4:Y:S01]  /*09c0*/  LDC.64 R28, c[0x0][0x3b8] ;  /* 0x0000ee00ff1c7b82 */ /* 0x000f220000000a00 */
[----:B------:R-:W-:-:S07]  /*09d0*/  ISETP.GE.AND.EX P5, PT, R6, UR13, PT, P5 ;  /* 0x0000000d06007c0c */ /* 0x000fce000bfa6350 */
[----:B---3--:R-:W3:Y:S01]  /*09e0*/  @!P1 LDC.64 R10, c[0x0][0x398] ;  /* 0x0000e600ff0a9b82 */ /* 0x008ee20000000a00 */
[C---:B-1----:R-:W-:Y:S02]  /*09f0*/  @!P0 IADD3 R16, P2, PT, R9.reuse, R16, RZ ;  /* 0x0000001009108210 */ /* 0x042fe40007f5e0ff */
[----:B0-----:R-:W-:-:S05]  /*0a00*/  @!P0 IADD3 R18, P6, PT, R9, R18, RZ ;  /* 0x0000001209128210 */ /* 0x001fca0007fde0ff */
[----:B--2---:R-:W0:Y:S01]  /*0a10*/  @!P1 LDC.64 R12, c[0x0][0x3a0] ;  /* 0x0000e800ff0c9b82 */ /* 0x004e220000000a00 */
[----:B------:R-:W-:Y:S01]  /*0a20*/  ISETP.GE.AND.EX P4, PT, R8, UR13, PT, P4 ;  /* 0x0000000d08007c0c */ /* 0x000fe2000bf86340 */
[----:B------:R-:W-:Y:S01]  /*0a30*/  @!P1 IMAD R9, R42, R21, R22 ;  /* 0x000000152a099224 */ /* 0x000fe200078e0216 */
[----:B------:R-:W-:Y:S02]  /*0a40*/  @!P0 IADD3 R15, PT, PT, R15, R27, RZ ;  /* 0x0000001b0f0f8210 */ /* 0x000fe40007ffe0ff */
[----:B------:R-:W-:Y:S02]  /*0a50*/  @!P1 MOV R22, R56 ;  /* 0x0000003800169202 */ /* 0x000fe40000000f00 */
[----:B------:R-:W-:Y:S02]  /*0a60*/  @!P1 MOV R23, R59 ;  /* 0x0000003b00179202 */ /* 0x000fe40000000f00 */
[----:B------:R-:W-:Y:S01]  /*0a70*/  @!P0 SHF.L.U64.HI R30, R14, 0x1, R15 ;  /* 0x000000010e1e8819 */ /* 0x000fe2000001020f */
[----:B------:R-:W-:-:S03]  /*0a80*/  @!P1 IMAD.WIDE.U32 R22, R42, R20, R22 ;  /* 0x000000142a169225 */ /* 0x000fc600078e0016 */
[C---:B------:R-:W-:Y:S01]  /*0a90*/  @!P0 IADD3.X R17, PT, PT, R30.reuse, R17, RZ, P2, !PT ;  /* 0x000000111e118210 */ /* 0x040fe200017fe4ff */
[----:B------:R-:W1:Y:S01]  /*0aa0*/  @!P5 LDC.64 R20, c[0x0][0x3f8] ;  /* 0x0000fe00ff14db82 */ /* 0x000e620000000a00 */
[----:B------:R-:W-:Y:S02]  /*0ab0*/  @!P0 IADD3.X R19, PT, PT, R30, R19, RZ, P6, !PT ;  /* 0x000000131e138210 */ /* 0x000fe400037fe4ff */
[----:B------:R-:W-:Y:S02]  /*0ac0*/  CS2R R30, SRZ ;  /* 0x00000000001e7805 */ /* 0x000fe4000001ff00 */
[----:B------:R-:W-:Y:S01]  /*0ad0*/  @!P1 IADD3 R9, PT, PT, R23, R9, RZ ;  /* 0x0000000917099210 */ /* 0x000fe20007ffe0ff */
[----:B------:R0:W5:Y:S01]  /*0ae0*/  @!P0 LDG.E R32, desc[UR8][R16.64] ;  /* 0x0000000810208981 */ /* 0x000162000c1e1900 */
[C---:B------:R-:W-:Y:S01]  /*0af0*/  @!P1 SHF.L.U32 R23, R22.reuse, 0x1, RZ ;  /* 0x0000000116179819 */ /* 0x040fe200000006ff */
[----:B------:R-:W2:Y:S01]  /*0b00*/  @!P4 LDC.64 R14, c[0x0][0x3f8] ;  /* 0x0000fe00ff0ecb82 */ /* 0x000ea20000000a00 */
[----:B------:R-:W-:Y:S01]  /*0b10*/  @!P1 SHF.L.U64.HI R44, R22, 0x1, R9 ;  /* 0x00000001162c9819 */ /* 0x000fe20000010209 */
[----:B------:R4:W5:Y:S01]  /*0b20*/  @!P0 LDG.E R31, desc[UR8][R18.64] ;  /* 0x00000008121f8981 */ /* 0x000962000c1e1900 */
[----:B---3--:R-:W-:-:S02]  /*0b30*/  @!P1 IADD3 R22, P0, PT, R23, R10, RZ ;  /* 0x0000000a17169210 */ /* 0x008fc40007f1e0ff */
[----:B0-----:R-:W-:Y:S02]  /*0b40*/  @!P1 IADD3 R16, P2, PT, R23, R12, RZ ;  /* 0x0000000c17109210 */ /* 0x001fe40007f5e0ff */
[----:B------:R-:W-:Y:S01]  /*0b50*/  @!P1 IADD3.X R23, PT, PT, R44, R11, RZ, P0, !PT ;  /* 0x0000000b2c179210 */ /* 0x000fe200007fe4ff */
[----:B----4-:R-:W-:Y:S01]  /*0b60*/  IMAD.WIDE R10, R39, 0x8, R28 ;  /* 0x00000008270a7825 */ /* 0x010fe200078e021c */
[----:B------:R-:W-:Y:S01]  /*0b70*/  IADD3 R25, PT, PT, R25, 0x38, RZ ;  /* 0x0000003819197810 */ /* 0x000fe20007ffe0ff */
[----:B------:R-:W0:Y:S03]  /*0b80*/  @!P4 LDC.64 R18, c[0x0][0x3a0] ;  /* 0x0000e800ff12cb82 */ /* 0x000e260000000a00 */
[----:B------:R-:W-:Y:S01]  /*0b90*/  ISETP.GE.U32.AND P3, PT, R25, UR12, PT ;  /* 0x0000000c19007c0c */ /* 0x000fe2000bf66070 */
[----:B------:R-:W3:Y:S01]  /*0ba0*/  LDG.E.64 R10, desc[UR8][R10.64] ;  /* 0x000000080a0a7981 */ /* 0x000ee2000c1e1b00 */
[----:B------:R-:W-:-:S02]  /*0bb0*/  SHF.R.S32.HI R26, RZ, 0x1f, R25 ;  /* 0x0000001fff1a7819 */ /* 0x000fc40000011419 */
[----:B------:R-:W-:Y:S02]  /*0bc0*/  @!P1 IADD3.X R17, PT, PT, R44, R13, RZ, P2, !PT ;  /* 0x0000000d2c119210 */ /* 0x000fe400017fe4ff */
[----:B------:R-:W-:Y:S01]  /*0bd0*/  ISETP.GE.AND.EX P3, PT, R26, UR13, PT, P3 ;  /* 0x0000000d1a007c0c */ /* 0x000fe2000bf66330 */
[----:B------:R-:W4:Y:S01]  /*0be0*/  @!P4 LDC.64 R12, c[0x0][0x398] ;  /* 0x0000e600ff0ccb82 */ /* 0x000f220000000a00 */
[----:B-1----:R-:W-:Y:S01]  /*0bf0*/  @!P5 IMAD R44, R6, R20, RZ ;  /* 0x00000014062cd224 */ /* 0x002fe200078e02ff */
[----:B------:R-:W-:Y:S01]  /*0c00*/  @!P4 MOV R28, R56 ;  /* 0x00000038001cc202 */ /* 0x000fe20000000f00 */
[----:B--2---:R-:W-:Y:S01]  /*0c10*/  @!P4 IMAD R46, R8, R14, RZ ;  /* 0x0000000e082ec224 */ /* 0x004fe200078e02ff */
[----:B------:R-:W-:Y:S01]  /*0c20*/  @!P4 MOV R29, R59 ;  /* 0x0000003b001dc202 */ /* 0x000fe20000000f00 */
[----:B------:R-:W-:Y:S01]  /*0c30*/  @!P5 IMAD R47, R43, R21, R44 ;  /* 0x000000152b2fd224 */ /* 0x000fe200078e022c */
[----:B------:R-:W-:Y:S01]  /*0c40*/  @!P5 MOV R44, R56 ;  /* 0x00000038002cd202 */ /* 0x000fe20000000f00 */
[C---:B------:R-:W-:Y:S01]  /*0c50*/  @!P4 IMAD R27, R41.reuse, R15, R46 ;  /* 0x0000000f291bc224 */ /* 0x040fe200078e022e */
[----:B------:R-:W-:Y:S01]  /*0c60*/  @!P5 MOV R45, R59 ;  /* 0x0000003b002dd202 */ /* 0x000fe20000000f00 */
[----:B------:R-:W-:Y:S01]  /*0c70*/  @!P4 IMAD.WIDE.U32 R28, R41, R14, R28 ;  /* 0x0000000e291cc225 */ /* 0x000fe200078e001c */
[----:B------:R-:W-:Y:S01]  /*0c80*/  ISETP.NE.AND P2, PT, RZ, UR11, PT ;  /* 0x0000000bff007c0c */ /* 0x000fe2000bf45270 */
[----:B------:R1:W5:Y:S01]  /*0c90*/  @!P1 LDG.E R30, desc[UR8][R16.64] ;  /* 0x00000008101e9981 */ /* 0x000362000c1e1900 */
[----:B------:R-:W2:Y:S01]  /*0ca0*/  @!P3 LDC.64 R14, c[0x0][0x3f8] ;  /* 0x0000fe00ff0ebb82 */ /* 0x000ea20000000a00 */
[----:B------:R-:W-:Y:S01]  /*0cb0*/  @!P5 IMAD.WIDE.U32 R20, R43, R20, R44 ;  /* 0x000000142b14d225 */ /* 0x000fe200078e002c */
[----:B------:R-:W-:-:S02]  /*0cc0*/  @!P4 IADD3 R45, PT, PT, R29, R27, RZ ;  /* 0x0000001b1d2dc210 */ /* 0x000fc40007ffe0ff */
[----:B------:R-:W-:Y:S02]  /*0cd0*/  MOV R9, RZ ;  /* 0x000000ff00097202 */ /* 0x000fe40000000f00 */
[C---:B------:R-:W-:Y:S02]  /*0ce0*/  @!P4 SHF.L.U32 R27, R28.reuse, 0x1, RZ ;  /* 0x000000011c1bc819 */ /* 0x040fe400000006ff */
[----:B------:R-:W-:Y:S01]  /*0cf0*/  @!P5 IADD3 R21, PT, PT, R21, R47, RZ ;  /* 0x0000002f1515d210 */ /* 0x000fe20007ffe0ff */
[----:B-1----:R-:W1:Y:S01]  /*0d00*/  @!P5 LDC.64 R16, c[0x0][0x3a0] ;  /* 0x0000e800ff10db82 */ /* 0x002e620000000a00 */
[----:B------:R-:W-:Y:S01]  /*0d10*/  @!P4 SHF.L.U64.HI R45, R28, 0x1, R45 ;  /* 0x000000011c2dc819 */ /* 0x000fe2000001022d */
[----:B------:R2:W5:Y:S01]  /*0d20*/  @!P1 LDG.E R9, desc[UR8][R22.64] ;  /* 0x0000000816099981 */ /* 0x000562000c1e1900 */
[C---:B0-----:R-:W-:Y:S02]  /*0d30*/  @!P4 IADD3 R46, P0, PT, R27.reuse, R18, RZ ;  /* 0x000000121b2ec210 */ /* 0x041fe40007f1e0ff */
[----:B----4-:R-:W-:-:S02]  /*0d40*/  @!P4 IADD3 R12, P1, PT, R27, R12, RZ ;  /* 0x0000000c1b0cc210 */ /* 0x010fc40007f3e0ff */
[C---:B------:R-:W-:Y:S01]  /*0d50*/  @!P5 SHF.L.U32 R27, R20.reuse, 0x1, RZ ;  /* 0x00000001141bd819 */ /* 0x040fe200000006ff */
[----:B------:R-:W0:Y:S01]  /*0d60*/  @P2 LDC.64 R28, c[0x0][0x3b0] ;  /* 0x0000ec00ff1c2b82 */ /* 0x000e220000000a00 */
[----:B------:R-:W-:Y:S02]  /*0d70*/  @!P5 SHF.L.U64.HI R50, R20, 0x1, R21 ;  /* 0x000000011432d819 */ /* 0x000fe40000010215 */
[----:B------:R-:W-:-:S05]  /*0d80*/  @!P4 IADD3.X R47, PT, PT, R45, R19, RZ, P0, !PT ;  /* 0x000000132d2fc210 */ /* 0x000fca00007fe4ff */
[----:B------:R-:W4:Y:S08]  /*0d90*/  @!P5 LDC.64 R18, c[0x0][0x398] ;  /* 0x0000e600ff12db82 */ /* 0x000f300000000a00 */
[----:B------:R-:W4:Y:S08]  /*0da0*/  @!P3 LDC.64 R20, c[0x0][0x3a0] ;  /* 0x0000e800ff14bb82 */ /* 0x000f300000000a00 */
[----:B--2---:R-:W2:Y:S01]  /*0db0*/  @!P3 LDC.64 R22, c[0x0][0x398] ;  /* 0x0000e600ff16bb82 */ /* 0x004ea20000000a00 */
[----:B------:R-:W-:Y:S01]  /*0dc0*/  @!P3 MOV R52, R56 ;  /* 0x000000380034b202 */ /* 0x000fe20000000f00 */
[----:B------:R-:W-:Y:S01]  /*0dd0*/  @!P3 IMAD R26, R26, R14, RZ ;  /* 0x0000000e1a1ab224 */ /* 0x000fe200078e02ff */
[----:B------:R-:W-:-:S02]  /*0de0*/  @!P3 MOV R53, R59 ;  /* 0x0000003b0035b202 */ /* 0x000fc40000000f00 */
[----:B------:R-:W-:Y:S01]  /*0df0*/  MOV R44, RZ ;  /* 0x000000ff002c7202 */ /* 0x000fe20000000f00 */
[C---:B------:R-:W-:Y:S02]  /*0e00*/  @!P3 IMAD R15, R25.reuse, R15, R26 ;  /* 0x0000000f190fb224 */ /* 0x040fe400078e021a */
[----:B------:R-:W-:Y:S01]  /*0e10*/  @!P3 IMAD.WIDE.U32 R52, R25, R14, R52 ;  /* 0x0000000e1934b225 */ /* 0x000fe200078e0034 */
[----:B------:R-:W-:Y:S02]  /*0e20*/  @!P4 IADD3.X R13, PT, PT, R45, R13, RZ, P1, !PT ;  /* 0x0000000d2d0dc210 */ /* 0x000fe40000ffe4ff */
[----:B------:R-:W-:Y:S01]  /*0e30*/  MOV R45, RZ ;  /* 0x000000ff002d7202 */ /* 0x000fe20000000f00 */
[----:B------:R0:W5:Y:S01]  /*0e40*/  @!P4 LDG.E R44, desc[UR8][R46.64] ;  /* 0x000000082e2cc981 */ /* 0x000162000c1e1900 */
[----:B-1----:R-:W-:Y:S02]  /*0e50*/  @!P5 IADD3 R16, P0, PT, R27, R16, RZ ;  /* 0x000000101b10d210 */ /* 0x002fe40007f1e0ff */
[----:B------:R-:W-:-:S02]  /*0e60*/  @!P3 IADD3 R25, PT, PT, R53, R15, RZ ;  /* 0x0000000f3519b210 */ /* 0x000fc40007ffe0ff */
[----:B------:R-:W-:Y:S01]  /*0e70*/  @!P3 SHF.L.U32 R15, R52, 0x1, RZ ;  /* 0x00000001340fb819 */ /* 0x000fe200000006ff */
[----:B------:R1:W5:Y:S01]  /*0e80*/  @!P4 LDG.E R45, desc[UR8][R12.64] ;  /* 0x000000080c2dc981 */ /* 0x000362000c1e1900 */
[----:B0-----:R-:W-:Y:S02]  /*0e90*/  LEA R47, R55, R24, 0x7 ;  /* 0x00000018372f7211 */ /* 0x001fe400078e38ff */
[----:B------:R-:W-:Y:S02]  /*0ea0*/  MOV R46, RZ ;  /* 0x000000ff002e7202 */ /* 0x000fe40000000f00 */
[----:B------:R-:W-:Y:S01]  /*0eb0*/  @!P5 IADD3.X R17, PT, PT, R50, R17, RZ, P0, !PT ;  /* 0x000000113211d210 */ /* 0x000fe200007fe4ff */
[----:B------:R-:W-:Y:S01]  /*0ec0*/  @P2 IMAD.WIDE R28, R47, 0x2, R28 ;  /* 0x000000022f1c2825 */ /* 0x000fe200078e021c */
[----:B----4-:R-:W-:Y:S02]  /*0ed0*/  @!P5 IADD3 R18, P0, PT, R27, R18, RZ ;  /* 0x000000121b12d210 */ /* 0x010fe40007f1e0ff */
[----:B------:R-:W-:Y:S01]  /*0ee0*/  @!P3 SHF.L.U64.HI R52, R52, 0x1, R25 ;  /* 0x000000013434b819 */ /* 0x000fe20000010219 */
[----:B-1----:R-:W-:Y:S01]  /*0ef0*/  IMAD.WIDE R12, R47, 0x2, R48 ;  /* 0x000000022f0c7825 */ /* 0x002fe200078e0230 */
[----:B------:R-:W-:-:S02]  /*0f00*/  @!P3 IADD3 R20, P1, PT, R15, R20, RZ ;  /* 0x000000140f14b210 */ /* 0x000fc40007f3e0ff */
[----:B--2---:R-:W-:Y:S02]  /*0f10*/  @!P3 IADD3 R22, P4, PT, R15, R22, RZ ;  /* 0x000000160f16b210 */ /* 0x004fe40007f9e0ff */
[----:B------:R-:W-:Y:S02]  /*0f20*/  CS2R R48, SRZ ;  /* 0x0000000000307805 */ /* 0x000fe4000001ff00 */
[----:B------:R-:W-:Y:S01]  /*0f30*/  MOV R47, RZ ;  /* 0x000000ff002f7202 */ /* 0x000fe20000000f00 */
[----:B------:R0:W5:Y:S01]  /*0f40*/  @!P5 LDG.E R46, desc[UR8][R16.64] ;  /* 0x00000008102ed981 */ /* 0x000162000c1e1900 */
[----:B------:R-:W-:Y:S02]  /*0f50*/  @!P5 IADD3.X R19, PT, PT, R50, R19, RZ, P0, !PT ;  /* 0x000000133213d210 */ /* 0x000fe400007fe4ff */
[C---:B------:R-:W-:Y:S01]  /*0f60*/  @!P3 IADD3.X R21, PT, PT, R52.reuse, R21, RZ, P1, !PT ;  /* 0x000000153415b210 */ /* 0x040fe20000ffe4ff */
[----:B------:R-:W2:Y:S01]  /*0f70*/  LDG.E.U16 R50, desc[UR8][R12.64] ;  /* 0x000000080c327981 */ /* 0x000ea2000c1e1500 */
[----:B------:R-:W-:-:S03]  /*0f80*/  @!P3 IADD3.X R23, PT, PT, R52, R23, RZ, P4, !PT ;  /* 0x000000173417b210 */ /* 0x000fc600027fe4ff */
[----:B------:R-:W4:Y:S04]  /*0f90*/  LDG.E.U16 R15, desc[UR8][R12.64+0x2] ;  /* 0x000002080c0f7981 */ /* 0x000f28000c1e1500 */
[----:B------:R-:W4:Y:S04]  /*0fa0*/  @P2 LDG.E.U16 R17, desc[UR8][R28.64] ;  /* 0x000000081c112981 */ /* 0x000f28000c1e1500 */
[----:B------:R-:W4:Y:S04]  /*0fb0*/  @P2 LDG.E.U16 R16, desc[UR8][R28.64+0x2] ;  /* 0x000002081c102981 */ /* 0x000f28000c1e1500 */
[----:B------:R0:W5:Y:S04]  /*0fc0*/  @!P5 LDG.E R49, desc[UR8][R18.64] ;  /* 0x000000081231d981 */ /* 0x000168000c1e1900 */
[----:B------:R0:W5:Y:S04]  /*0fd0*/  @!P3 LDG.E R48, desc[UR8][R20.64] ;  /* 0x000000081430b981 */ /* 0x000168000c1e1900 */
[----:B------:R0:W5:Y:S01]  /*0fe0*/  @!P3 LDG.E R47, desc[UR8][R22.64] ;  /* 0x00000008162fb981 */ /* 0x000162000c1e1900 */
[----:B------:R-:W-:Y:S01]  /*0ff0*/  MOV R53, 0x3f800000 ;  /* 0x3f80000000357802 */ /* 0x000fe20000000f00 */
[----:B------:R-:W-:Y:S01]  /*1000*/  UISETP.NE.AND UP0, UPT, UR11, URZ, UPT ;  /* 0x000000ff0b00728c */ /* 0x000fe2000bf05270 */
[----:B------:R-:W-:-:S02]  /*1010*/  MOV R52, RZ ;  /* 0x000000ff00347202 */ /* 0x000fc40000000f00 */
[----:B------:R-:W-:Y:S01]  /*1020*/  MOV R51, RZ ;  /* 0x000000ff00337202 */ /* 0x000fe20000000f00 */
[----:B---3--:R-:W-:-:S05]  /*1030*/  FFMA.FTZ R11, -R10, R10, R11 ;  /* 0x0000000a0a0b7223 */ /* 0x008fca000001010b */
[----:B------:R-:W-:-:S13]  /*1040*/  FSETP.GTU.FTZ.AND P0, PT, R11, RZ, PT ;  /* 0x000000ff0b00720b */ /* 0x000fda0003f1c000 */
[----:B------:R-:W1:Y:S02]  /*1050*/  @P0 LDC R14, c[0x0][0x3c0] ;  /* 0x0000f000ff0e0b82 */ /* 0x000e640000000800 */
[----:B-1----:R-:W-:-:S04]  /*1060*/  @P0 FADD.FTZ R14, R11, R14 ;  /* 0x0000000e0b0e0221 */ /* 0x002fc80000010000 */
[----:B------:R0:W1:Y:S01]  /*1070*/  @P0 MUFU.RSQ R53, R14 ;  /* 0x0000000e00350308 */ /* 0x0000620000001400 */
[----:B--2---:R-:W-:Y:S02]  /*1080*/  SHF.L.U32 R50, R50, 0x10, RZ ;  /* 0x0000001032327819 */ /* 0x004fe400000006ff */
[----:B----4-:R-:W-:Y:S02]  /*1090*/  SHF.L.U32 R11, R15, 0x10, RZ ;  /* 0x000000100f0b7819 */ /* 0x010fe400000006ff */
[----:B------:R-:W-:Y:S02]  /*10a0*/  @P2 SHF.L.U32 R52, R17, 0x10, RZ ;  /* 0x0000001011342819 */ /* 0x000fe400000006ff */
[----:B------:R-:W-:Y:S01]  /*10b0*/  @P2 SHF.L.U32 R51, R16, 0x10, RZ ;  /* 0x0000001010332819 */ /* 0x000fe200000006ff */
[----:B01----:R-:W-:Y:S06]  /*10c0*/  BRA.U UP0, `(.L_x_810) ;  /* 0x0000000900447547 */ /* 0x003fec000b800000 */
[--C-:B-----5:R-:W-:Y:S02]  /*10d0*/  HADD2.F32 R15, -RZ, R38.reuse.H0_H0 ;  /* 0x20000026ff0f7230 */ /* 0x120fe40000004100 */
[----:B------:R-:W-:Y:S02]  /*10e0*/  HADD2.F32 R17, -RZ, R38.H1_H1 ;  /* 0x30000026ff117230 */ /* 0x000fe40000004100 */
[--C-:B------:R-:W-:Y:S02]  /*10f0*/  HADD2.F32 R13, -RZ, R37.reuse.H0_H0 ;  /* 0x20000025ff0d7230 */ /* 0x100fe40000004100 */
[C---:B------:R-:W-:Y:S01]  /*1100*/  FADD.FTZ R14, -R10.reuse, R15 ;  /* 0x0000000f0a0e7221 */ /* 0x040fe20000010100 */
[----:B------:R-:W-:Y:S02]  /*1110*/  HADD2.F32 R12, -RZ, R37.H1_H1 ;  /* 0x30000025ff0c7230 */ /* 0x000fe40000004100 */
[----:B------:R-:W-:Y:S01]  /*1120*/  FADD.FTZ R16, -R10, R17 ;  /* 0x000000110a107221 */ /* 0x000fe20000010100 */
[----:B------:R-:W-:-:S02]  /*1130*/  HADD2.F32 R21, -RZ, R36.H0_H0 ;  /* 0x20000024ff157230 */ /* 0x000fc40000004100 */
[----:B------:R-:W-:Y:S01]  /*1140*/  FMUL.FTZ R15, R50, R13 ;  /* 0x0000000d320f7220 */ /* 0x000fe20000410000 */
[-C--:B------:R-:W-:Y:S01]  /*1150*/  FMUL.FTZ R14, R14, R53.reuse ;  /* 0x000000350e0e7220 */ /* 0x080fe20000410000 */
        /* <DEDUP_REMOVED lines=94> */
[----:B------:R-:W-:Y:S02]  /*1740*/  HADD2.F32 R16, -RZ, R45.H0_H0 ;  /* 0x2000002dff107230 */ /* 0x000fe40000004100 */
[----:B------:R-:W-:Y:S01]  /*1750*/  FMUL.FTZ R20, R20, R53 ;  /* 0x0000003514147220 */ /* 0x000fe20000410000 */
[----:B------:R-:W-:Y:S02]  /*1760*/  HADD2.F32 R25, -RZ, R44.H1_H1 ;  /* 0x3000002cff197230 */ /* 0x000fe40000004100 */
[----:B------:R-:W-:Y:S01]  /*1770*/  FADD.FTZ R24, -R10, R23 ;  /* 0x000000170a187221 */ /* 0x000fe20000010100 */
[----:B------:R-:W-:Y:S01]  /*1780*/  FADD.FTZ R14, R14, R22 ;  /* 0x000000160e0e7221 */ /* 0x000fe20000010000 */
[----:B------:R-:W-:Y:S01]  /*1790*/  FADD.FTZ R23, R17, R18 ;  /* 0x0000001211177221 */ /* 0x000fe20000010000 */
[----:B------:R-:W-:Y:S01]  /*17a0*/  FMUL.FTZ R26, R50, R16 ;  /* 0x00000010321a7220 */ /* 0x000fe20000410000 */
[----:B------:R-:W-:Y:S01]  /*17b0*/  FFMA.FTZ R22, R20, R17, R21 ;  /* 0x0000001114167223 */ /* 0x000fe20000010015 */
[----:B------:R-:W-:Y:S01]  /*17c0*/  FMUL.FTZ R17, R24, R53 ;  /* 0x0000003518117220 */ /* 0x000fe20000410000 */
[----:B------:R-:W-:-:S02]  /*17d0*/  HADD2.F32 R27, -RZ, R48.H0_H0 ;  /* 0x20000030ff1b7230 */ /* 0x000fc40000004100 */
[C---:B------:R-:W-:Y:S01]  /*17e0*/  FADD.FTZ R24, -R10.reuse, R25 ;  /* 0x000000190a187221 */ /* 0x040fe20000010100 */
[----:B------:R-:W-:Y:S02]  /*17f0*/  HADD2.F32 R18, -RZ, R45.H1_H1 ;  /* 0x3000002dff127230 */ /* 0x000fe40000004100 */
[----:B------:R-:W-:Y:S01]  /*1800*/  FADD.FTZ R25, R23, R26 ;  /* 0x0000001a17197221 */ /* 0x000fe20000010000 */
[----:B------:R-:W-:Y:S01]  /*1810*/  FADD.FTZ R23, R13, R15 ;  /* 0x0000000f0d177221 */ /* 0x000fe20000010000 */
[----:B------:R-:W-:Y:S01]  /*1820*/  FFMA.FTZ R15, R15, R20, R12 ;  /* 0x000000140f0f7223 */ /* 0x000fe2000001000c */
[----:B------:R-:W-:Y:S01]  /*1830*/  FFMA.FTZ R28, R17, R26, R22 ;  /* 0x0000001a111c7223 */ /* 0x000fe20000010016 */
[----:B------:R-:W-:Y:S02]  /*1840*/  HADD2.F32 R13, -RZ, R47.H0_H0 ;  /* 0x2000002fff0d7230 */ /* 0x000fe40000004100 */
[----:B------:R-:W-:Y:S01]  /*1850*/  FADD.FTZ R20, -R10, R27 ;  /* 0x0000001b0a147221 */ /* 0x000fe20000010100 */
[----:B------:R-:W-:Y:S01]  /*1860*/  FMUL.FTZ R26, R11, R18 ;  /* 0x000000120b1a7220 */ /* 0x000fe20000410000 */
[----:B------:R-:W-:-:S02]  /*1870*/  HADD2.F32 R27, -RZ, R48.H1_H1 ;  /* 0x30000030ff1b7230 */ /* 0x000fc40000004100 */
[----:B------:R-:W-:Y:S01]  /*1880*/  FMUL.FTZ R21, R24, R53 ;  /* 0x0000003518157220 */ /* 0x000fe20000410000 */
[----:B------:R-:W-:Y:S02]  /*1890*/  HADD2.F32 R12, -RZ, R47.H1_H1 ;  /* 0x3000002fff0c7230 */ /* 0x000fe40000004100 */
[----:B------:R-:W-:Y:S01]  /*18a0*/  FADD.FTZ R22, R26, R25 ;  /* 0x000000191a167221 */ /* 0x000fe20000010000 */
[----:B------:R-:W-:Y:S01]  /*18b0*/  FMUL.FTZ R29, R50, R13 ;  /* 0x0000000d321d7220 */ /* 0x000fe20000410000 */
[----:B------:R-:W-:Y:S01]  /*18c0*/  FFMA.FTZ R25, R21, R26, R28 ;  /* 0x0000001a15197223 */ /* 0x000fe2000001001c */
        /* <DEDUP_REMOVED lines=17> */
.L_x_810:
[--C-:B-----5:R-:W-:Y:S02]  /*19e0*/  HADD2.F32 R13, -RZ, R38.reuse.H0_H0 ;  /* 0x20000026ff0d7230 */ /* 0x120fe40000004100 */
[----:B------:R-:W-:Y:S02]  /*19f0*/  HADD2.F32 R15, -RZ, R38.H1_H1 ;  /* 0x30000026ff0f7230 */ /* 0x000fe40000004100 */
[--C-:B------:R-:W-:Y:S02]  /*1a00*/  HADD2.F32 R19, -RZ, R36.reuse.H0_H0 ;  /* 0x20000024ff137230 */ /* 0x100fe40000004100 */
[----:B------:R-:W-:Y:S01]  /*1a10*/  FADD.FTZ R12, -R10, R13 ;  /* 0x0000000d0a0c7221 */ /* 0x000fe20000010100 */
[----:B------:R-:W-:Y:S02]  /*1a20*/  HADD2.F32 R23, -RZ, R36.H1_H1 ;  /* 0x30000024ff177230 */ /* 0x000fe40000004100 */
[----:B------:R-:W-:Y:S02]  /*1a30*/  HADD2.F32 R22, -RZ, R37.H0_H0 ;  /* 0x20000025ff167230 */ /* 0x000fe40000004100 */
[----:B------:R-:W-:Y:S01]  /*1a40*/  FMUL.FTZ R13, R12, R53 ;  /* 0x000000350c0d7220 */ /* 0x000fe20000410000 */
        /* <DEDUP_REMOVED lines=247> */
[----:B------:R-:W-:-:S03]  /*29c0*/  FADD.FTZ R26, -R10, R21 ;  /* 0x000000150a1a7221 */ /* 0x000fc60000010100 */
        /* <DEDUP_REMOVED lines=10> */
[----:B------:R-:W-:Y:S01]  /*2a70*/  FADD.FTZ R20, -R21, 1 ;  /* 0x3f80000015147421 */ /* 0x000fe20000010100 */
[----:B------:R-:W-:Y:S01]  /*2a80*/  FMUL.FTZ R21, R11, R12 ;  /* 0x0000000c0b157220 */ /* 0x000fe20000410000 */
[----:B------:R-:W-:Y:S02]  /*2a90*/  FADD.FTZ R12, R27, R12 ;  /* 0x0000000c1b0c7221 */ /* 0x000fe40000010000 */
[----:B------:R-:W-:-:S04]  /*2aa0*/  FFMA.FTZ R20, R24, R20, 1 ;  /* 0x3f80000018147423 */ /* 0x000fc80000010014 */
[----:B------:R-:W-:Y:S01]  /*2ab0*/  FMUL.FTZ R17, R17, R20 ;  /* 0x0000001411117220 */ /* 0x000fe20000410000 */
[----:B------:R-:W-:-:S04]  /*2ac0*/  FMUL.FTZ R20, R11, R16 ;  /* 0x000000100b147220 */ /* 0x000fc80000410000 */
[----:B------:R-:W-:Y:S01]  /*2ad0*/  FFMA.FTZ R28, R28, R20, R25 ;  /* 0x000000141c1c7223 */ /* 0x000fe20000010019 */
[----:B------:R-:W-:Y:S01]  /*2ae0*/  FADD.FTZ R61, R20, R61 ;  /* 0x0000003d143d7221 */ /* 0x000fe20000010000 */
[----:B------:R-:W-:Y:S01]  /*2af0*/  FMUL.FTZ R20, R50, R15 ;  /* 0x0000000f32147220 */ /* 0x000fe20000410000 */
[----:B------:R-:W-:-:S03]  /*2b00*/  FMUL.FTZ R15, R11, R17 ;  /* 0x000000110b0f7220 */ /* 0x000fc60000410000 */
[----:B------:R-:W-:Y:S01]  /*2b10*/  FFMA.FTZ R25, R23, R20, R28 ;  /* 0x0000001417197223 */ /* 0x000fe2000001001c */
[----:B------:R-:W-:Y:S01]  /*2b20*/  FADD.FTZ R20, R61, R20 ;  /* 0x000000143d147221 */ /* 0x000fe20000010000 */
[----:B------:R-:W-:Y:S02]  /*2b30*/  FMUL.FTZ R23, R50, R13 ;  /* 0x0000000d32177220 */ /* 0x000fe40000410000 */
[----:B------:R-:W-:Y:S01]  /*2b40*/  FFMA.FTZ R16, R18, R21, R25 ;  /* 0x0000001512107223 */ /* 0x000fe20000010019 */
[----:B------:R-:W-:-:S03]  /*2b50*/  FADD.FTZ R20, R21, R20 ;  /* 0x0000001415147221 */ /* 0x000fc60000010000 */
[----:B------:R-:W-:Y:S01]  /*2b60*/  FFMA.FTZ R21, R19, R23, R16 ;  /* 0x0000001713157223 */ /* 0x000fe20000010010 */
[----:B------:R-:W-:Y:S01]  /*2b70*/  FADD.FTZ R20, R20, R23 ;  /* 0x0000001714147221 */ /* 0x000fe20000010000 */
[----:B------:R-:W-:Y:S02]  /*2b80*/  FADD.FTZ R23, R12, R17 ;  /* 0x000000110c177221 */ /* 0x000fe40000010000 */
[----:B------:R-:W-:Y:S01]  /*2b90*/  FFMA.FTZ R18, R14, R15, R21 ;  /* 0x0000000f0e127223 */ /* 0x000fe20000010015 */
[----:B------:R-:W-:Y:S01]  /*2ba0*/  FADD.FTZ R15, R15, R20 ;  /* 0x000000140f0f7221 */ /* 0x000fe20000010000 */
[----:B------:R-:W-:Y:S01]  /*2bb0*/  FFMA.FTZ R20, R19, R13, R22 ;  /* 0x0000000d13147223 */ /* 0x000fe20000010016 */
[----:B------:R-:W-:Y:S01]  /*2bc0*/  FADD.FTZ R22, R54, R13 ;  /* 0x0000000d36167221 */ /* 0x000fe20000010000 */
[----:B------:R-:W-:-:S07]  /*2bd0*/  FFMA.FTZ R21, R14, R17, R29 ;  /* 0x000000110e157223 */ /* 0x000fce000001001d */
.L_x_811:
        /* <DEDUP_REMOVED lines=44> */
.L_x_813:
[----:B------:R-:W-:Y:S05]  /*2ea0*/  BSYNC.RECONVERGENT B0 ;  /* 0x0000000000007941 */ /* 0x000fea0003800200 */
.L_x_812:
[----:B------:R-:W-:Y:S06]  /*2eb0*/  BAR.SYNC.DEFER_BLOCKING 0x0 ;  /* 0x0000000000007b1d */ /* 0x000fec0000010000 */
[----:B------:R-:W-:Y:S04]  /*2ec0*/  BSSY.RECONVERGENT B0, `(.L_x_814) ;  /* 0x0000029000007945 */ /* 0x000fe80003800200 */
[----:B------:R-:W-:Y:S05]  /*2ed0*/  @P1 BRA `(.L_x_815) ;  /* 0x00000000009c1947 */ /* 0x000fea0003800000 */
[----:B------:R-:W-:-:S09]  /*2ee0*/  ULEA UR5, UR7, UR6, 0x18 ;  /* 0x0000000607057291 */ /* 0x000fd2000f8ec0ff */
[----:B------:R-:W4:Y:S04]  /*2ef0*/  LDS.64 R24, [UR5+0x18] ;  /* 0x00001805ff187984 */ /* 0x000f280008000a00 */
[----:B--23--:R-:W2:Y:S04]  /*2f00*/  LDS.128 R12, [UR5+0x20] ;  /* 0x00002005ff0c7984 */ /* 0x00cea80008000c00 */
[----:B-1----:R-:W1:Y:S01]  /*2f10*/  LDS.128 R16, [UR5+0x30] ;  /* 0x00003005ff107984 */ /* 0x002e620008000c00 */
        /* <DEDUP_REMOVED lines=11> */
[----:B------:R-:W-:Y:S02]  /*2fd0*/  FADD.FTZ R28, R28, R19 ;  /* 0x000000131c1c7221 */ /* 0x000fe40000010000 */
[----:B------:R-:W1:Y:S01]  /*2fe0*/  LDS.128 R16, [UR5+0x60] ;  /* 0x00006005ff107984 */ /* 0x000e620008000c00 */
[----:B0-----:R-:W-:Y:S01]  /*2ff0*/  FADD.FTZ R29, R29, R24 ;  /* 0x000000181d1d7221 */ /* 0x001fe20000010000 */
[----:B------:R-:W-:-:S03]  /*3000*/  FADD.FTZ R28, R28, R25 ;  /* 0x000000191c1c7221 */ /* 0x000fc60000010000 */
[----:B------:R-:W-:Y:S01]  /*3010*/  FADD.FTZ R29, R29, R26 ;  /* 0x0000001a1d1d7221 */ /* 0x000fe20000010000 */
[----:B------:R-:W-:Y:S02]  /*3020*/  FADD.FTZ R28, R28, R27 ;  /* 0x0000001b1c1c7221 */ /* 0x000fe40000010000 */
[----:B------:R-:W0:Y:S01]  /*3030*/  LDS.128 R24, [UR5+0x70] ;  /* 0x00007005ff187984 */ /* 0x000e220008000c00 */
[----:B--2---:R-:W-:Y:S01]  /*3040*/  FADD.FTZ R29, R29, R12 ;  /* 0x0000000c1d1d7221 */ /* 0x004fe20000010000 */
[----:B------:R-:W-:-:S03]  /*3050*/  FADD.FTZ R28, R28, R13 ;  /* 0x0000000d1c1c7221 */ /* 0x000fc60000010000 */
[----:B------:R-:W-:Y:S01]  /*3060*/  FADD.FTZ R29, R29, R14 ;  /* 0x0000000e1d1d7221 */ /* 0x000fe20000010000 */
[----:B------:R-:W-:Y:S02]  /*3070*/  FADD.FTZ R28, R28, R15 ;  /* 0x0000000f1c1c7221 */ /* 0x000fe40000010000 */
[----:B------:R-:W2:Y:S01]  /*3080*/  LDS.128 R12, [UR5+0x80] ;  /* 0x00008005ff0c7984 */ /* 0x000ea20008000c00 */
[----:B-1----:R-:W-:Y:S01]  /*3090*/  FADD.FTZ R29, R29, R16 ;  /* 0x000000101d1d7221 */ /* 0x002fe20000010000 */
        /* <DEDUP_REMOVED lines=11> */
.L_x_815:
[----:B------:R-:W-:Y:S05]  /*3150*/  BSYNC.RECONVERGENT B0 ;  /* 0x0000000000007941 */ /* 0x000fea0003800200 */
.L_x_814:
[----:B------:R-:W-:Y:S01]  /*3160*/  BAR.SYNC.DEFER_BLOCKING 0x0 ;  /* 0x0000000000007b1d */ /* 0x000fe20000010000 */
[----:B------:R-:W-:-:S05]  /*3170*/  LEA R55, R55, R2, 0x6 ;  /* 0x0000000237377211 */ /* 0x000fca00078e30ff */
[----:B------:R-:W-:Y:S04]  /*3180*/  BSSY.RECONVERGENT B0, `(.L_x_816) ;  /* 0x0000025000007945 */ /* 0x000fe80003800200 */
[----:B------:R-:W-:Y:S05]  /*3190*/  @P0 BRA `(.L_x_817) ;  /* 0x00000000008c0947 */ /* 0x000fea0003800000 */
[----:B------:R-:W4:Y:S04]  /*31a0*/  LDS.128 R24, [R54+0x400] ;  /* 0x0004000036187984 */ /* 0x000f280000000c00 */
[----:B-1----:R-:W1:Y:S04]  /*31b0*/  LDS.128 R16, [R54+0x800] ;  /* 0x0008000036107984 */ /* 0x002e680000000c00 */
[----:B--23--:R-:W2:Y:S01]  /*31c0*/  LDS.128 R12, [R54+0xc00] ;  /* 0x000c0000360c7984 */ /* 0x00cea20000000c00 */
[----:B----4-:R-:W-:Y:S01]  /*31d0*/  FADD.FTZ R60, R21, R25 ;  /* 0x00000019153c7221 */ /* 0x010fe20000010000 */
[----:B------:R-:W-:Y:S01]  /*31e0*/  FADD.FTZ R25, R22, R26 ;  /* 0x0000001a16197221 */ /* 0x000fe20000010000 */
[----:B------:R-:W-:Y:S01]  /*31f0*/  FADD.FTZ R24, R20, R24 ;  /* 0x0000001814187221 */ /* 0x000fe20000010000 */
[----:B------:R-:W-:Y:S01]  /*3200*/  FADD.FTZ R26, R23, R27 ;  /* 0x0000001b171a7221 */ /* 0x000fe20000010000 */
[----:B-1----:R-:W-:Y:S01]  /*3210*/  FADD.FTZ R60, R60, R17 ;  /* 0x000000113c3c7221 */ /* 0x002fe20000010000 */
[----:B------:R-:W1:Y:S01]  /*3220*/  LDS.128 R20, [R54+0x1000] ;  /* 0x0010000036147984 */ /* 0x000e620000000c00 */
[----:B------:R-:W-:Y:S01]  /*3230*/  FADD.FTZ R27, R24, R16 ;  /* 0x00000010181b7221 */ /* 0x000fe20000010000 */
[----:B------:R-:W-:Y:S01]  /*3240*/  FADD.FTZ R25, R25, R18 ;  /* 0x0000001219197221 */ /* 0x000fe20000010000 */
[----:B------:R-:W-:Y:S01]  /*3250*/  FADD.FTZ R26, R26, R19 ;  /* 0x000000131a1a7221 */ /* 0x000fe20000010000 */
[----:B--2---:R-:W-:Y:S01]  /*3260*/  FADD.FTZ R16, R60, R13 ;  /* 0x0000000d3c107221 */ /* 0x004fe20000010000 */
[----:B------:R-:W-:Y:S01]  /*3270*/  FADD.FTZ R27, R27, R12 ;  /* 0x0000000c1b1b7221 */ /* 0x000fe20000010000 */
[----:B------:R-:W-:Y:S01]  /*3280*/  FADD.FTZ R25, R25, R14 ;  /* 0x0000000e19197221 */ /* 0x000fe20000010000 */
[----:B------:R-:W-:-:S02]  /*3290*/  FADD.FTZ R60, R26, R15 ;  /* 0x0000000f1a3c7221 */ /* 0x000fc40000010000 */
[----:B------:R-:W2:Y:S01]  /*32a0*/  LDS.128 R12, [R54+0x1400] ;  /* 0x00140000360c7984 */ /* 0x000ea20000000c00 */
[----:B-1----:R-:W-:Y:S01]  /*32b0*/  FADD.FTZ R61, R27, R20 ;  /* 0x000000141b3d7221 */ /* 0x002fe20000010000 */
[----:B------:R-:W-:Y:S01]  /*32c0*/  FADD.FTZ R20, R16, R21 ;  /* 0x0000001510147221 */ /* 0x000fe20000010000 */
[----:B------:R-:W-:Y:S01]  /*32d0*/  FADD.FTZ R21, R25, R22 ;  /* 0x0000001619157221 */ /* 0x000fe20000010000 */
[----:B------:R-:W1:Y:S01]  /*32e0*/  LDS.128 R16, [R54+0x1800] ;  /* 0x0018000036107984 */ /* 0x000e620000000c00 */
[----:B------:R-:W-:-:S03]  /*32f0*/  FADD.FTZ R60, R60, R23 ;  /* 0x000000173c3c7221 */ /* 0x000fc60000010000 */
[----:B------:R-:W3:Y:S01]  /*3300*/  LDS.128 R24, [R54+0x1c00] ;  /* 0x001c000036187984 */ /* 0x000ee20000000c00 */
[----:B--2---:R-:W-:Y:S01]  /*3310*/  FADD.FTZ R61, R61, R12 ;  /* 0x0000000c3d3d7221 */ /* 0x004fe20000010000 */
[----:B------:R-:W-:Y:S01]  /*3320*/  FADD.FTZ R20, R20, R13 ;  /* 0x0000000d14147221 */ /* 0x000fe20000010000 */
[----:B------:R-:W-:Y:S01]  /*3330*/  FADD.FTZ R21, R21, R14 ;  /* 0x0000000e15157221 */ /* 0x000fe20000010000 */
[----:B------:R-:W-:Y:S01]  /*3340*/  FADD.FTZ R60, R60, R15 ;  /* 0x0000000f3c3c7221 */ /* 0x000fe20000010000 */
[----:B-1----:R-:W-:Y:S01]  /*3350*/  FADD.FTZ R61, R61, R16 ;  /* 0x000000103d3d7221 */ /* 0x002fe20000010000 */
[----:B------:R-:W-:Y:S01]  /*3360*/  FADD.FTZ R12, R20, R17 ;  /* 0x00000011140c7221 */ /* 0x000fe20000010000 */
[----:B------:R-:W-:Y:S01]  /*3370*/  FADD.FTZ R13, R21, R18 ;  /* 0x00000012150d7221 */ /* 0x000fe20000010000 */
[----:B------:R-:W-:Y:S01]  /*3380*/  FADD.FTZ R60, R60, R19 ;  /* 0x000000133c3c7221 */ /* 0x000fe20000010000 */
[----:B---3--:R-:W-:Y:S01]  /*3390*/  FADD.FTZ R20, R61, R24 ;  /* 0x000000183d147221 */ /* 0x008fe20000010000 */
[----:B------:R-:W-:Y:S01]  /*33a0*/  FADD.FTZ R21, R12, R25 ;  /* 0x000000190c157221 */ /* 0x000fe20000010000 */
[----:B------:R-:W-:Y:S01]  /*33b0*/  FADD.FTZ R22, R13, R26 ;  /* 0x0000001a0d167221 */ /* 0x000fe20000010000 */
[----:B------:R-:W-:-:S07]  /*33c0*/  FADD.FTZ R23, R60, R27 ;  /* 0x0000001b3c177221 */ /* 0x000fce0000010000 */
.L_x_817:
[----:B------:R-:W-:Y:S05]  /*33d0*/  BSYNC.RECONVERGENT B0 ;  /* 0x0000000000007941 */ /* 0x000fea0003800200 */
.L_x_816:
[----:B------:R-:W-:Y:S04]  /*33e0*/  BSSY.RECONVERGENT B0, `(.L_x_818) ;  /* 0x000001c000007945 */ /* 0x000fe80003800200 */
[----:B------:R-:W-:Y:S05]  /*33f0*/  @P0 BRA `(.L_x_819) ;  /* 0x0000000000680947 */ /* 0x000fea0003800000 */
[----:B--23--:R-:W1:Y:S08]  /*3400*/  LDC.64 R12, c[0x0][0x3f8] ;  /* 0x0000fe00ff0c7b82 */ /* 0x00ce700000000a00 */
[----:B------:R-:W2:Y:S01]  /*3410*/  LDC.64 R14, c[0x0][0x3d8] ;  /* 0x0000f600ff0e7b82 */ /* 0x000ea20000000a00 */
        /* <DEDUP_REMOVED lines=24> */
.L_x_819:
[----:B------:R-:W-:Y:S05]  /*35a0*/  BSYNC.RECONVERGENT B0 ;  /* 0x0000000000007941 */ /* 0x000fea0003800200 */
.L_x_818:
[----:B------:R-:W-:Y:S05]  /*35b0*/  @!P3 BRA `(.L_x_820) ;  /* 0x000000080090b947 */ /* 0x000fea0003800000 */
[----:B------:R-:W5:Y:S01]  /*35c0*/  LDC.64 R54, c[0x0][0x3d0] ;  /* 0x0000f400ff367b82 */ /* 0x000f620000000a00 */
[----:B--2-4-:R-:W-:Y:S02]  /*35d0*/  LOP3.LUT R13, R40, 0x1, RZ, 0xc0, !PT ;  /* 0x00000001280d7812 */ /* 0x014fe400078ec0ff */
[----:B------:R-:W-:-:S03]  /*35e0*/  ISETP.GE.U32.AND P3, PT, R5, 0x8, PT ;  /* 0x000000080500780c */ /* 0x000fc60003f66070 */
[----:B------:R-:W-:-:S04]  /*35f0*/  IMAD R15, R13, R4, RZ ;  /* 0x000000040d0f7224 */ /* 0x000fc800078e02ff */
[----:B---3--:R-:W-:-:S05]  /*3600*/  IMAD R12, R15, R5, RZ ;  /* 0x000000050f0c7224 */ /* 0x008fca00078e02ff */
[----:B------:R-:W-:-:S05]  /*3610*/  SHF.L.U32 R13, R12, 0x1, RZ ;  /* 0x000000010c0d7819 */ /* 0x000fca00000006ff */
[----:B-----5:R-:W-:Y:S01]  /*3620*/  IMAD.WIDE R54, R13, 0x4, R54 ;  /* 0x000000040d367825 */ /* 0x020fe200078e0236 */
[----:B------:R-:W-:Y:S06]  /*3630*/  @P1 BRA `(.L_x_821) ;  /* 0x0000000000501947 */ /* 0x000fec0003800000 */
[----:B------:R-:W2:Y:S01]  /*3640*/  LDC.64 R12, c[0x0][0x3c8] ;  /* 0x0000f200ff0c7b82 */ /* 0x000ea20000000a00 */
[----:B-1----:R-:W-:Y:S01]  /*3650*/  LOP3.LUT P0, R16, R40, 0x2, RZ, 0xc0, !PT ;  /* 0x0000000228107812 */ /* 0x002fe2000780c0ff */
[----:B------:R-:W-:Y:S01]  /*3660*/  IMAD R17, R4, UR10, R0 ;  /* 0x0000000a04117c24 */ /* 0x000fe2000f8e0200 */
[----:B------:R-:W-:Y:S02]  /*3670*/  IADD3 R15, PT, PT, R15, R0, RZ ;  /* 0x000000000f0f7210 */ /* 0x000fe40007ffe0ff */
[----:B------:R-:W-:-:S04]  /*3680*/  SEL R19, R5, RZ, !P0 ;  /* 0x000000ff05137207 */ /* 0x000fc80004000000 */
[----:B------:R-:W-:Y:S01]  /*3690*/  ISETP.NE.AND P0, PT, R19, -0x1, PT ;  /* 0xffffffff1300780c */ /* 0x000fe20003f05270 */
[----:B--2---:R-:W-:-:S04]  /*36a0*/  IMAD.WIDE.U32 R12, R15, 0x4, R12 ;  /* 0x000000040f0c7825 */ /* 0x004fc800078e000c */
        /* <DEDUP_REMOVED lines=8> */
.L_x_822:
[----:B--2---:R-:W2:Y:S04]  /*3730*/  LDG.E.STRONG.GPU R14, desc[UR8][R12.64] ;  /* 0x000000080c0e7981 */ /* 0x004ea8000c1ef900 */
[----:B--2---:R-:W-:Y:S01]  /*3740*/  CCTL.IVALL ;  /* 0x00000000ff00798f */ /* 0x004fe20002000000 */
[----:B------:R-:W-:Y:S05]  /*3750*/  YIELD ;  /* 0x0000000000007946 */ /* 0x000fea0003800000 */
[----:B------:R-:W-:-:S13]  /*3760*/  ISETP.NE.AND P0, PT, R14, R19, PT ;  /* 0x000000130e00720c */ /* 0x000fda0003f05270 */
[----:B------:R-:W-:Y:S05]  /*3770*/  @P0 BRA `(.L_x_822) ;  /* 0xfffffffc00ec0947 */ /* 0x000fea000383ffff */
.L_x_821:
[----:B------:R-:W-:Y:S05]  /*3780*/  WARPSYNC.ALL ;  /* 0x0000000000007948 */ /* 0x000fea0003800000 */
[----:B------:R-:W-:Y:S01]  /*3790*/  BAR.SYNC.DEFER_BLOCKING 0x0 ;  /* 0x0000000000007b1d */ /* 0x000fe20000010000 */
[----:B------:R-:W-:-:S05]  /*37a0*/  HFMA2 R21, -RZ, RZ, 0, 0 ;  /* 0x00000000ff157431 */ /* 0x000fca00000001ff */
[----:B------:R-:W-:Y:S05]  /*37b0*/  @!P3 BRA `(.L_x_823) ;  /* 0x000000040018b947 */ /* 0x000fea0003800000 */
[CC--:B------:R-:W-:Y:S01]  /*37c0*/  LEA R27, R4.reuse, R0.reuse, 0x1 ;  /* 0x00000000041b7211 */ /* 0x0c0fe200078e08ff */
[C-C-:B------:R-:W-:Y:S01]  /*37d0*/  IMAD R26, R4.reuse, 0x6, R0.reuse ;  /* 0x00000006041a7824 */ /* 0x140fe200078e0200 */
[C---:B------:R-:W-:Y:S01]  /*37e0*/  LEA R22, R4.reuse, R0, 0x2 ;  /* 0x0000000004167211 */ /* 0x040fe200078e10ff */
[--C-:B------:R-:W-:Y:S01]  /*37f0*/  IMAD R25, R4, 0x3, R0.reuse ;  /* 0x0000000304197824 */ /* 0x100fe200078e0200 */
[----:B------:R-:W-:Y:S01]  /*3800*/  IADD3 R18, PT, PT, R0, R4, RZ ;  /* 0x0000000400127210 */ /* 0x000fe20007ffe0ff */
[C-C-:B------:R-:W-:Y:S01]  /*3810*/  IMAD R24, R4.reuse, 0x5, R0.reuse ;  /* 0x0000000504187824 */ /* 0x140fe200078e0200 */
[----:B------:R-:W-:Y:S01]  /*3820*/  MOV R19, RZ ;  /* 0x000000ff00137202 */ /* 0x000fe20000000f00 */
[----:B------:R-:W-:Y:S01]  /*3830*/  IMAD R23, R4, 0x7, R0 ;  /* 0x0000000704177824 */ /* 0x000fe200078e0200 */
[----:B------:R-:W-:Y:S01]  /*3840*/  MOV R20, R0 ;  /* 0x0000000000147202 */ /* 0x000fe20000000f00 */
[----:B------:R-:W-:Y:S01]  /*3850*/  UIADD3 UR5, UPT, UPT, -UR10, URZ, URZ ;  /* 0x000000ff0a057290 */ /* 0x000fe2000fffe1ff */
[----:B------:R-:W-:-:S11]  /*3860*/  LOP3.LUT R21, R5, 0x7ffffff8, RZ, 0xc0, !PT ;  /* 0x7ffffff805157812 */ /* 0x000fd600078ec0ff */
.L_x_824:
[----:B------:R-:W-:Y:S02]  /*3870*/  ISETP.EQ.OR P0, PT, RZ, UR5, P1 ;  /* 0x00000005ff007c0c */ /* 0x000fe40008f02670 */
[----:B--2---:R-:W-:-:S04]  /*3880*/  IADD3 R12, PT, PT, R19, 0x1, RZ ;  /* 0x00000001130c7810 */ /* 0x004fc80007ffe0ff */
[----:B------:R-:W-:-:S07]  /*3890*/  ISETP.EQ.OR P4, PT, R12, UR10, P1 ;  /* 0x0000000a0c007c0c */ /* 0x000fce0008f82670 */
[----:B------:R-:W-:-:S06]  /*38a0*/  @!P0 IMAD.WIDE.U32 R12, R20, 0x8, R54 ;  /* 0x00000008140c8825 */ /* 0x000fcc00078e0036 */
[----:B------:R-:W0:Y:S01]  /*38b0*/  @!P0 LDG.E.64 R12, desc[UR8][R12.64] ;  /* 0x000000080c0c8981 */ /* 0x000e22000c1e1b00 */
[----:B-1----:R-:W-:-:S06]  /*38c0*/  @!P4 IMAD.WIDE.U32 R16, R18, 0x8, R54 ;  /* 0x000000081210c825 */ /* 0x002fcc00078e0036 */
        /* <DEDUP_REMOVED lines=53> */
.L_x_823:
[----:B--2---:R-:W-:-:S13]  /*3c20*/  LOP3.LUT P0, R12, R5, 0x7, RZ, 0xc0, !PT ;  /* 0x00000007050c7812 */ /* 0x004fda000780c0ff */
        /* <DEDUP_REMOVED lines=24> */
[----:B-1----:R-:W-:-:S06]  /*3db0*/  @!P6 IMAD.WIDE.U32 R16, R19, 0x8, R54 ;  /* 0x000000081310e825 */ /* 0x002fcc00078e0036 */
        /* <DEDUP_REMOVED lines=8> */
.L_x_825:
[----:B------:R-:W-:Y:S05]  /*3e40*/  @!P0 BRA `(.L_x_820) ;  /* 0x00000000006c8947 */ /* 0x000fea0003800000 */
[----:B------:R-:W-:Y:S02]  /*3e50*/  ISETP.NE.AND P0, PT, R18, 0x1, PT ;  /* 0x000000011200780c */ /* 0x000fe40003f05270 */
[----:B-1----:R-:W-:-:S11]  /*3e60*/  LOP3.LUT R16, R5, 0x1, RZ, 0xc0, !PT ;  /* 0x0000000105107812 */ /* 0x002fd600078ec0ff */
        /* <DEDUP_REMOVED lines=15> */
.L_x_826:
        /* <DEDUP_REMOVED lines=9> */
.L_x_827:
[----:B------:R-:W-:Y:S05]  /*3ff0*/  BSYNC.RECONVERGENT B0 ;  /* 0x0000000000007941 */ /* 0x000fea0003800200 */
.L_x_820:
[----:B------:R-:W5:Y:S01]  /*4000*/  S2UR UR6, SR_CgaCtaId ;  /* 0x00000000000679c3 */ /* 0x000f620000008800 */
[----:B------:R-:W-:Y:S01]  /*4010*/  UMOV UR5, 0x400 ;  /* 0x0000040000057882 */ /* 0x000fe20000000000 */
[----:B----4-:R-:W-:Y:S01]  /*4020*/  SHF.R.U32.HI R14, RZ, 0x6, R2 ;  /* 0x00000006ff0e7819 */ /* 0x010fe20000011602 */
[----:B------:R-:W4:Y:S01]  /*4030*/  LDCU.64 UR12, c[0x0][0x400] ;  /* 0x00008000ff0c77ac */ /* 0x000f220008000a00 */
[----:B------:R-:W-:Y:S02]  /*4040*/  HADD2.F32 R23, -RZ, R32.H0_H0 ;  /* 0x20000020ff177230 */ /* 0x000fe40000004100 */
[----:B------:R-:W-:Y:S02]  /*4050*/  HADD2.F32 R18, -RZ, R34.H1_H1 ;  /* 0x30000022ff127230 */ /* 0x000fe40000004100 */
[----:B--2---:R-:W2:Y:S01]  /*4060*/  LDC R13, c[0x0][0x41c] ;  /* 0x00010700ff0d7b82 */ /* 0x004ea20000000800 */
[----:B------:R-:W-:Y:S02]  /*4070*/  HADD2.F32 R55, -RZ, R32.H1_H1 ;  /* 0x30000020ff377230 */ /* 0x000fe40000004100 */
[----:B------:R-:W-:Y:S01]  /*4080*/  FADD.FTZ R24, -R10, R23 ;  /* 0x000000170a187221 */ /* 0x000fe20000010100 */
[----:B------:R-:W-:-:S02]  /*4090*/  HADD2.F32 R25, -RZ, R38.H0_H0 ;  /* 0x20000026ff197230 */ /* 0x000fc40000004100 */
[C---:B------:R-:W-:Y:S01]  /*40a0*/  FADD.FTZ R32, -R10.reuse, R18 ;  /* 0x000000120a207221 */ /* 0x040fe20000010100 */
[----:B------:R-:W-:Y:S02]  /*40b0*/  HADD2.F32 R20, -RZ, R46.H1_H1 ;  /* 0x3000002eff147230 */ /* 0x000fe40000004100 */
[C---:B------:R-:W-:Y:S01]  /*40c0*/  FADD.FTZ R23, -R10.reuse, R55 ;  /* 0x000000370a177221 */ /* 0x040fe20000010100 */
[----:B------:R-:W-:Y:S02]  /*40d0*/  HADD2.F32 R21, -RZ, R30.H0_H0 ;  /* 0x2000001eff157230 */ /* 0x000fe40000004100 */
[----:B-1----:R-:W-:Y:S02]  /*40e0*/  HADD2.F32 R16, -RZ, R34.H0_H0 ;  /* 0x20000022ff107230 */ /* 0x002fe40000004100 */
[----:B------:R-:W-:Y:S02]  /*40f0*/  HADD2.F32 R19, -RZ, R44.H0_H0 ;  /* 0x2000002cff137230 */ /* 0x000fe40000004100 */
[----:B------:R-:W-:Y:S01]  /*4100*/  FADD.FTZ R22, -R10, R21 ;  /* 0x000000150a167221 */ /* 0x000fe20000010100 */
[----:B------:R-:W-:-:S02]  /*4110*/  HADD2.F32 R61, -RZ, R38.H1_H1 ;  /* 0x30000026ff3d7230 */ /* 0x000fc40000004100 */
[C---:B------:R-:W-:Y:S01]  /*4120*/  FADD.FTZ R34, -R10.reuse, R16 ;  /* 0x000000100a227221 */ /* 0x040fe20000010100 */
[----:B------:R-:W-:Y:S01]  /*4130*/  HADD2.F32 R27, -RZ, R44.H1_H1 ;  /* 0x3000002cff1b7230 */ /* 0x000fe20000004100 */
[----:B-----5:R-:W-:Y:S01]  /*4140*/  ULEA UR5, UR6, UR5, 0x18 ;  /* 0x0000000506057291 */ /* 0x020fe2000f8ec0ff */
[----:B------:R-:W-:Y:S01]  /*4150*/  HADD2.F32 R38, -RZ, R36.H0_H0 ;  /* 0x20000024ff267230 */ /* 0x000fe20000004100 */
[----:B------:R-:W1:Y:S01]  /*4160*/  LDCU UR6, c[0x0][0x42c] ;  /* 0x00008580ff0677ac */ /* 0x000e620008000800 */
[----:B------:R-:W-:Y:S02]  /*4170*/  HADD2.F32 R26, -RZ, R46.H0_H0 ;  /* 0x2000002eff1a7230 */ /* 0x000fe40000004100 */
[C---:B------:R-:W-:Y:S01]  /*4180*/  FADD.FTZ R46, -R10.reuse, R25 ;  /* 0x000000190a2e7221 */ /* 0x040fe20000010100 */
[----:B------:R-:W-:Y:S02]  /*4190*/  HADD2.F32 R36, -RZ, R36.H1_H1 ;  /* 0x30000024ff247230 */ /* 0x000fe40000004100 */
[----:B------:R-:W-:Y:S01]  /*41a0*/  FADD.FTZ R25, -R10, R20 ;  /* 0x000000140a197221 */ /* 0x000fe20000010100 */
[----:B------:R-:W-:-:S02]  /*41b0*/  HADD2.F32 R15, -RZ, R48.H0_H0 ;  /* 0x20000030ff0f7230 */ /* 0x000fc40000004100 */
[C---:B------:R-:W-:Y:S01]  /*41c0*/  FADD.FTZ R20, -R10.reuse, R19 ;  /* 0x000000130a147221 */ /* 0x040fe20000010100 */
[----:B------:R0:W-:Y:S01]  /*41d0*/  @!P1 STS.64 [UR5+0x98], R28 ;  /* 0x0000981cff009988 */ /* 0x0001e20008000a05 */
[----:B--2---:R-:W-:Y:S02]  /*41e0*/  IMAD R14, R13, UR10, R14 ;  /* 0x0000000a0d0e7c24 */ /* 0x004fe4000f8e020e */
[C---:B------:R-:W-:Y:S01]  /*41f0*/  FADD.FTZ R44, -R10.reuse, R61 ;  /* 0x0000003d0a2c7221 */ /* 0x040fe20000010100 */
[----:B------:R-:W-:Y:S01]  /*4200*/  HADD2.F32 R17, -RZ, R48.H1_H1 ;  /* 0x30000030ff117230 */ /* 0x000fe20000004100 */
[----:B------:R-:W-:Y:S01]  /*4210*/  BAR.SYNC.DEFER_BLOCKING 0x0 ;  /* 0x0000000000007b1d */ /* 0x000fe20000010000 */
[----:B------:R-:W-:Y:S01]  /*4220*/  FADD.FTZ R19, -R10, R27 ;  /* 0x0000001b0a137221 */ /* 0x000fe20000010100 */
[----:B------:R-:W-:Y:S01]  /*4230*/  IADD3 R55, PT, PT, R14, 0x8, RZ ;  /* 0x000000080e377810 */ /* 0x000fe20007ffe0ff */
[----:B------:R-:W-:Y:S01]  /*4240*/  FADD.FTZ R38, -R10, R38 ;  /* 0x000000260a267221 */ /* 0x000fe20000010100 */
[----:B------:R-:W-:Y:S01]  /*4250*/  IADD3 R18, PT, PT, R14, 0x10, RZ ;  /* 0x000000100e127810 */ /* 0x000fe20007ffe0ff */
[----:B------:R-:W-:Y:S01]  /*4260*/  FADD.FTZ R36, -R10, R36 ;  /* 0x000000240a247221 */ /* 0x000fe20000010100 */
[----:B0--3--:R-:W-:Y:S01]  /*4270*/  HADD2.F32 R29, -RZ, R30.H1_H1 ;  /* 0x3000001eff1d7230 */ /* 0x009fe20000004100 */
[----:B----4-:R-:W-:Y:S01]  /*4280*/  ISETP.GE.U32.AND P0, PT, R14, UR12, PT ;  /* 0x0000000c0e007c0c */ /* 0x010fe2000bf06070 */
[C---:B------:R-:W-:Y:S01]  /*4290*/  FADD.FTZ R26, -R10.reuse, R26 ;  /* 0x0000001a0a1a7221 */ /* 0x040fe20000010100 */
[----:B------:R-:W-:Y:S01]  /*42a0*/  SHF.R.S32.HI R16, RZ, 0x1f, R14 ;  /* 0x0000001fff107819 */ /* 0x000fe2000001140e */
[C---:B------:R-:W-:Y:S01]  /*42b0*/  FADD.FTZ R15, -R10.reuse, R15 ;  /* 0x0000000f0a0f7221 */ /* 0x040fe20000010100 */
[C---:B------:R-:W-:Y:S01]  /*42c0*/  FADD.FTZ R21, -R10.reuse, R29 ;  /* 0x0000001d0a157221 */ /* 0x040fe20000010100 */
[----:B------:R-:W-:Y:S01]  /*42d0*/  ISETP.GE.U32.AND P1, PT, R55, UR12, PT ;  /* 0x0000000c37007c0c */ /* 0x000fe2000bf26070 */
[----:B------:R-:W-:Y:S01]  /*42e0*/  FADD.FTZ R10, -R10, R17 ;  /* 0x000000110a0a7221 */ /* 0x000fe20000010100 */
[----:B------:R-:W-:Y:S01]  /*42f0*/  ISETP.GE.U32.AND P3, PT, R18, UR12, PT ;  /* 0x0000000c12007c0c */ /* 0x000fe2000bf66070 */
[-C--:B------:R-:W-:Y:S01]  /*4300*/  FMUL.FTZ R17, R46, R53.reuse ;  /* 0x000000352e117220 */ /* 0x080fe20000410000 */
[----:B------:R-:W-:Y:S01]  /*4310*/  SHF.R.S32.HI R30, RZ, 0x1f, R55 ;  /* 0x0000001fff1e7819 */ /* 0x000fe20000011437 */
[----:B------:R-:W-:Y:S01]  /*4320*/  FMUL.FTZ R44, R44, R53 ;  /* 0x000000352c2c7220 */ /* 0x000fe20000410000 */
[----:B------:R-:W-:-:S02]  /*4330*/  SHF.R.S32.HI R29, RZ, 0x1f, R18 ;  /* 0x0000001fff1d7819 */ /* 0x000fc40000011412 */
[----:B------:R-:W-:Y:S02]  /*4340*/  ISETP.GE.AND.EX P0, PT, R16, UR13, PT, P0 ;  /* 0x0000000d10007c0c */ /* 0x000fe4000bf06300 */
[----:B------:R-:W-:Y:S01]  /*4350*/  ISETP.GE.AND.EX P1, PT, R30, UR13, PT, P1 ;  /* 0x0000000d1e007c0c */ /* 0x000fe2000bf26310 */
[----:B------:R-:W1:Y:S01]  /*4360*/  LDS.64 R12, [UR5+0x98] ;  /* 0x00009805ff0c7984 */ /* 0x000e620008000a00 */
[----:B------:R-:W-:Y:S01]  /*4370*/  ISETP.GE.AND.EX P3, PT, R29, UR13, PT, P3 ;  /* 0x0000000d1d007c0c */ /* 0x000fe2000bf66330 */
[----:B-1----:R-:W-:Y:S01]  /*4380*/  FMUL.FTZ R27, R12, UR6 ;  /* 0x000000060c1b7c20 */ /* 0x002fe20008410000 */
[----:B------:R-:W-:Y:S01]  /*4390*/  FMUL.FTZ R28, R13, UR6 ;  /* 0x000000060d1c7c20 */ /* 0x000fe20008410000 */
[--C-:B------:R-:W-:Y:S02]  /*43a0*/  HADD2.F32 R13, -RZ, R37.reuse.H0_H0 ;  /* 0x20000025ff0d7230 */ /* 0x100fe40000004100 */
[----:B------:R-:W-:Y:S01]  /*43b0*/  HADD2.F32 R12, -RZ, R37.H1_H1 ;  /* 0x30000025ff0c7230 */ /* 0x000fe20000004100 */
        /* <DEDUP_REMOVED lines=14> */
[----:B-1----:R-:W-:Y:S01]  /*44a0*/  FMUL.FTZ R12, R12, R61 ;  /* 0x0000003d0c0c7220 */ /* 0x002fe20000410000 */
[----:B------:R-:W-:Y:S02]  /*44b0*/  FADD.FTZ R61, -R61, 1 ;  /* 0x3f8000003d3d7421 */ /* 0x000fe40000010100 */
[----:B------:R-:W-:Y:S02]  /*44c0*/  FMUL.FTZ R13, R13, R54 ;  /* 0x000000360d0d7220 */ /* 0x000fe40000410000 */
[----:B------:R-:W-:-:S04]  /*44d0*/  FFMA.FTZ R37, R46, R61, 1 ;  /* 0x3f8000002e257423 */ /* 0x000fc8000001003d */
[----:B------:R-:W-:-:S07]  /*44e0*/  FMUL.FTZ R12, R12, R37 ;  /* 0x000000250c0c7220 */ /* 0x000fce0000410000 */
.L_x_828:
[C-C-:B------:R-:W-:Y:S01]  /*44f0*/  FFMA.FTZ R17, R27.reuse, R17, R28.reuse ;  /* 0x000000111b117223 */ /* 0x140fe2000001001c */
[----:B------:R-:W-:Y:S01]  /*4500*/  FFMA.FTZ R46, R27, R44, R28 ;  /* 0x0000002c1b2e7223 */ /* 0x000fe2000001001c */
[----:B------:R-:W-:Y:S01]  /*4510*/  BSSY.RECONVERGENT B0, `(.L_x_829) ;  /* 0x0000013000007945 */ /* 0x000fe20003800200 */
[----:B------:R-:W-:Y:S01]  /*4520*/  FMUL.FTZ R37, R38, R53 ;  /* 0x0000003526257220 */ /* 0x000fe20000410000 */
[----:B------:R-:W-:Y:S01]  /*4530*/  FFMA.FTZ R44, R50, R13, -R17 ;  /* 0x0000000d322c7223 */ /* 0x000fe20000010811 */
[----:B------:R-:W-:Y:S01]  /*4540*/  FFMA.FTZ R38, R11, R12, -R46 ;  /* 0x0000000c0b267223 */ /* 0x000fe2000001082e */
[----:B------:R-:W-:Y:S06]  /*4550*/  @P0 BRA `(.L_x_830) ;  /* 0x0000000000380947 */ /* 0x000fec0003800000 */
[----:B------:R-:W0:Y:S01]  /*4560*/  LDCU.64 UR14, c[0x0][0x3f8] ;  /* 0x00007f00ff0e77ac */ /* 0x000e220008000a00 */
[----:B------:R-:W-:Y:S01]  /*4570*/  MOV R12, R56 ;  /* 0x00000038000c7202 */ /* 0x000fe20000000f00 */
[----:B------:R-:W-:Y:S01]  /*4580*/  FMUL.FTZ R61, R44, R53 ;  /* 0x000000352c3d7220 */ /* 0x000fe20000410000 */
[----:B------:R-:W-:Y:S01]  /*4590*/  MOV R13, R59 ;  /* 0x0000003b000d7202 */ /* 0x000fe20000000f00 */
[----:B------:R-:W1:Y:S01]  /*45a0*/  LDCU.64 UR6, c[0x0][0x380] ;  /* 0x00007000ff0677ac */ /* 0x000e620008000a00 */
[----:B------:R-:W-:Y:S01]  /*45b0*/  FMUL.FTZ R38, R38, R53 ;  /* 0x0000003526267220 */ /* 0x000fe20000410000 */
        /* <DEDUP_REMOVED lines=8> */
.L_x_830:
[----:B------:R-:W-:Y:S05]  /*4640*/  BSYNC.RECONVERGENT B0 ;  /* 0x0000000000007941 */ /* 0x000fea0003800200 */
.L_x_829:
[--C-:B0-----:R-:W-:Y:S02]  /*4650*/  HADD2.F32 R13, -RZ, R35.reuse.H0_H0 ;  /* 0x20000023ff0d7230 */ /* 0x101fe40000004100 */
[----:B------:R-:W-:Y:S01]  /*4660*/  FFMA.FTZ R17, R27, R37, R28 ;  /* 0x000000251b117223 */ /* 0x000fe2000001001c */
        /* <DEDUP_REMOVED lines=21> */
.L_x_831:
        /* <DEDUP_REMOVED lines=21> */
.L_x_833:
[----:B------:R-:W-:Y:S05]  /*4910*/  BSYNC.RECONVERGENT B0 ;  /* 0x0000000000007941 */ /* 0x000fea0003800200 */
.L_x_832:
        /* <DEDUP_REMOVED lines=23> */
.L_x_834:
        /* <DEDUP_REMOVED lines=18> */
.L_x_836:
[----:B------:R-:W-:Y:S05]  /*4bb0*/  BSYNC.RECONVERGENT B0 ;  /* 0x0000000000007941 */ /* 0x000fea0003800200 */
.L_x_835:
        /* <DEDUP_REMOVED lines=23> */
.L_x_837:
        /* <DEDUP_REMOVED lines=20> */
.L_x_839:
[----:B------:R-:W-:Y:S05]  /*4e70*/  BSYNC.RECONVERGENT B0 ;  /* 0x0000000000007941 */ /* 0x000fea0003800200 */
.L_x_838:
[----:B------:R-:W-:Y:S01]  /*4e80*/  UISETP.NE.AND UP0, UPT, UR11, URZ, UPT ;  /* 0x000000ff0b00728c */ /* 0x000fe2000bf05270 */
[----:B------:R-:W-:Y:S01]  /*4e90*/  ISETP.GE.U32.AND P1, PT, R41, UR12, PT ;  /* 0x0000000c29007c0c */ /* 0x000fe2000bf26070 */
[-C--:B------:R-:W-:Y:S01]  /*4ea0*/  FMUL.FTZ R32, R23, R53.reuse ;  /* 0x0000003517207220 */ /* 0x080fe20000410000 */
[----:B------:R-:W-:Y:S01]  /*4eb0*/  IADD3 R29, PT, PT, R14, 0x20, RZ ;  /* 0x000000200e1d7810 */ /* 0x000fe20007ffe0ff */
[-C--:B------:R-:W-:Y:S01]  /*4ec0*/  FMUL.FTZ R23, R22, R53.reuse ;  /* 0x0000003516177220 */ /* 0x080fe20000410000 */
[-C--:B------:R-:W-:Y:S01]  /*4ed0*/  FMUL.FTZ R22, R21, R53.reuse ;  /* 0x0000003515167220 */ /* 0x080fe20000410000 */
[----:B------:R-:W-:Y:S01]  /*4ee0*/  ISETP.GE.U32.AND P0, PT, R42, UR12, PT ;  /* 0x0000000c2a007c0c */ /* 0x000fe2000bf06070 */
[-C--:B------:R-:W-:Y:S01]  /*4ef0*/  FMUL.FTZ R35, R24, R53.reuse ;  /* 0x0000003518237220 */ /* 0x080fe20000410000 */
[-C--:B------:R-:W-:Y:S01]  /*4f00*/  FMUL.FTZ R21, R20, R53.reuse ;  /* 0x0000003514157220 */ /* 0x080fe20000410000 */
[-C--:B------:R-:W-:Y:S01]  /*4f10*/  FMUL.FTZ R18, R19, R53.reuse ;  /* 0x0000003513127220 */ /* 0x080fe20000410000 */
[----:B------:R-:W-:Y:S01]  /*4f20*/  ISETP.GE.AND.EX P3, PT, R8, UR13, PT, P1 ;  /* 0x0000000d08007c0c */ /* 0x000fe2000bf66310 */
[-C--:B0-----:R-:W-:Y:S01]  /*4f30*/  FMUL.FTZ R17, R15, R53.reuse ;  /* 0x000000350f117220 */ /* 0x081fe20000410000 */
[----:B------:R-:W-:Y:S01]  /*4f40*/  IADD3 R16, PT, PT, R14, 0x38, RZ ;  /* 0x000000380e107810 */ /* 0x000fe20007ffe0ff */
[----:B------:R-:W-:Y:S01]  /*4f50*/  FMUL.FTZ R10, R10, R53 ;  /* 0x000000350a0a7220 */ /* 0x000fe20000410000 */
[----:B------:R-:W-:Y:S01]  /*4f60*/  ISETP.GE.U32.AND P1, PT, R29, UR12, PT ;  /* 0x0000000c1d007c0c */ /* 0x000fe2000bf26070 */
[C-C-:B------:R-:W-:Y:S01]  /*4f70*/  FFMA.FTZ R13, R27.reuse, R35, R28.reuse ;  /* 0x000000231b0d7223 */ /* 0x140fe2000001001c */
[----:B------:R-:W-:Y:S01]  /*4f80*/  SHF.R.S32.HI R12, RZ, 0x1f, R29 ;  /* 0x0000001fff0c7819 */ /* 0x000fe2000001141d */
[--C-:B------:R-:W-:Y:S01]  /*4f90*/  FFMA.FTZ R14, R27, R32, R28.reuse ;  /* 0x000000201b0e7223 */ /* 0x100fe2000001001c */
[----:B------:R-:W-:Y:S01]  /*4fa0*/  ISETP.GE.AND.EX P2, PT, R7, UR13, PT, P0 ;  /* 0x0000000d07007c0c */ /* 0x000fe2000bf46300 */
[C-C-:B------:R-:W-:Y:S01]  /*4fb0*/  FFMA.FTZ R33, R27.reuse, R23, R28.reuse ;  /* 0x000000171b217223 */ /* 0x140fe2000001001c */
        /* <DEDUP_REMOVED lines=9> */
[----:B------:R-:W-:Y:S11]  /*5050*/  BRA.U !UP0, `(.L_x_840) ;  /* 0x0000000108487547 */ /* 0x000ff6000b800000 */
        /* <DEDUP_REMOVED lines=18> */
.L_x_840:
[----:B------:R-:W-:Y:S01]  /*5180*/  BSSY.RECONVERGENT B0, `(.L_x_841) ;  /* 0x0000012000007945 */ /* 0x000fe20003800200 */
[----:B------:R-:W-:Y:S01]  /*5190*/  FFMA.FTZ R26, R50, R15, -R13 ;  /* 0x0000000f321a7223 */ /* 0x000fe2000001080d */
[----:B------:R-:W-:Y:S02]  /*51a0*/  FFMA.FTZ R14, R11, R31, -R14 ;  /* 0x0000001f0b0e7223 */ /* 0x000fe4000001080e */
[----:B------:R-:W-:Y:S05]  /*51b0*/  @P1 BRA `(.L_x_842) ;  /* 0x0000000000381947 */ /* 0x000fea0003800000 */
[----:B------:R-:W0:Y:S01]  /*51c0*/  LDCU.64 UR6, c[0x0][0x3f8] ;  /* 0x00007f00ff0677ac */ /* 0x000e220008000a00 */
[----:B------:R-:W-:Y:S01]  /*51d0*/  MOV R13, R59 ;  /* 0x0000003b000d7202 */ /* 0x000fe20000000f00 */
[-C--:B------:R-:W-:Y:S01]  /*51e0*/  FMUL.FTZ R27, R26, R53.reuse ;  /* 0x000000351a1b7220 */ /* 0x080fe20000410000 */
[----:B------:R-:W-:Y:S01]  /*51f0*/  FMUL.FTZ R26, R14, R53 ;  /* 0x000000350e1a7220 */ /* 0x000fe20000410000 */
        /* <DEDUP_REMOVED lines=10> */
.L_x_842:
[----:B------:R-:W-:Y:S05]  /*52a0*/  BSYNC.RECONVERGENT B0 ;  /* 0x0000000000007941 */ /* 0x000fea0003800200 */
.L_x_841:
        /* <DEDUP_REMOVED lines=21> */
.L_x_843:
        /* <DEDUP_REMOVED lines=18> */
.L_x_845:
[----:B------:R-:W-:Y:S05]  /*5520*/  BSYNC.RECONVERGENT B0 ;  /* 0x0000000000007941 */ /* 0x000fea0003800200 */
.L_x_844:
[--C-:B0-----:R-:W-:Y:S02]  /*5530*/  HADD2.F32 R9, -RZ, R45.reuse.H0_H0 ;  /* 0x2000002dff097230 */ /* 0x101fe40000004100 */
        /* <DEDUP_REMOVED lines=20> */
.L_x_846:
        /* <DEDUP_REMOVED lines=18> */
.L_x_848:
[----:B------:R-:W-:Y:S05]  /*57a0*/  BSYNC.RECONVERGENT B0 ;  /* 0x0000000000007941 */ /* 0x000fea0003800200 */
.L_x_847:
[--C-:B0-----:R-:W-:Y:S01]  /*57b0*/  HADD2.F32 R9, -RZ, R47.reuse.H0_H0 ;  /* 0x2000002fff097230 */ /* 0x101fe20000004100 */
        /* <DEDUP_REMOVED lines=21> */
.L_x_849:
[----:B------:R-:W-:Y:S01]  /*5910*/  ISETP.GE.AND.EX P0, PT, R22, UR13, PT, P0 ;  /* 0x0000000d16007c0c */ /* 0x000fe2000bf06300 */
[----:B------:R-:W-:Y:S01]  /*5920*/  FFMA.FTZ R50, R50, R9, -R19 ;  /* 0x0000000932327223 */ /* 0x000fe20000010813 */
[----:B------:R-:W-:Y:S01]  /*5930*/  FFMA.FTZ R28, R11, R47, -R28 ;  /* 0x0000002f0b1c7223 */ /* 0x000fe2000001081c */
[----:B------:R-:W-:Y:S02]  /*5940*/  BSSY.RECONVERGENT B0, `(.L_x_850) ;  /* 0x000000f000007945 */ /* 0x000fe40003800200 */
[-C--:B------:R-:W-:Y:S01]  /*5950*/  FMUL.FTZ R9, R50, R53.reuse ;  /* 0x0000003532097220 */ /* 0x080fe20000410000 */
[----:B------:R-:W-:-:S07]  /*5960*/  FMUL.FTZ R28, R28, R53 ;  /* 0x000000351c1c7220 */ /* 0x000fce0000410000 */
        /* <DEDUP_REMOVED lines=12> */
.L_x_851:
[----:B------:R-:W-:Y:S05]  /*5a30*/  BSYNC.RECONVERGENT B0 ;  /* 0x0000000000007941 */ /* 0x000fea0003800200 */
.L_x_850:
[----:B------:R-:W-:Y:S02]  /*5a40*/  IADD3 R39, PT, PT, R4, R39, RZ ;  /* 0x0000002704277210 */ /* 0x000fe40007ffe0ff */
[----:B------:R-:W-:Y:S02]  /*5a50*/  IADD3 R40, PT, PT, R40, 0x1, RZ ;  /* 0x0000000128287810 */ /* 0x000fe40007ffe0ff */
[----:B------:R-:W-:-:S13]  /*5a60*/  ISETP.GE.AND P0, PT, R39, UR4, PT ;  /* 0x0000000427007c0c */ /* 0x000fda000bf06270 */
[----:B------:R-:W-:Y:S05]  /*5a70*/  @!P0 BRA `(.L_x_852) ;  /* 0xffffffa400c48947 */ /* 0x000fea000383ffff */
.L_x_809:
[----:B------:R-:W1:Y:S01]  /*5a80*/  LDC R6, c[0x0][0x370] ;  /* 0x0000dc00ff067b82 */ /* 0x000e620000000800 */
[----:B------:R-:W-:Y:S01]  /*5a90*/  ISETP.NE.AND P2, PT, R2, RZ, PT ;  /* 0x000000ff0200720c */ /* 0x000fe20003f45270 */
[----:B------:R-:W-:Y:S06]  /*5aa0*/  BSSY.RECONVERGENT B0, `(.L_x_853) ;  /* 0x0000011000007945 */ /* 0x000fec0003800200 */
[----:B------:R-:W2:Y:S08]  /*5ab0*/  LDC R7, c[0x0][0x374] ;  /* 0x0000dd00ff077b82 */ /* 0x000eb00000000800 */
[----:B------:R-:W3:Y:S01]  /*5ac0*/  LDC.64 R4, c[0x0][0x3c8] ;  /* 0x0000f200ff047b82 */ /* 0x000ee20000000a00 */
[----:B-1----:R-:W-:-:S02]  /*5ad0*/  ISETP.NE.AND P1, PT, R6, 0x1, PT ;  /* 0x000000010600780c */ /* 0x002fc40003f25270 */
[----:B------:R-:W-:Y:S02]  /*5ae0*/  IADD3 R8, PT, PT, R6, -0x1, RZ ;  /* 0xffffffff06087810 */ /* 0x000fe40007ffe0ff */
[----:B--2---:R-:W-:-:S04]  /*5af0*/  IADD3 R3, PT, PT, R7, -0x1, RZ ;  /* 0xffffffff07037810 */ /* 0x004fc80007ffe0ff */
[----:B------:R-:W-:Y:S02]  /*5b00*/  ISETP.NE.AND P0, PT, R0, R3, PT ;  /* 0x000000030000720c */ /* 0x000fe40003f05270 */
[----:B------:R-:W-:Y:S02]  /*5b10*/  SHF.L.U32 R0, R7, 0x1, RZ ;  /* 0x0000000107007819 */ /* 0x000fe400000006ff */
[----:B------:R-:W-:Y:S02]  /*5b20*/  ISETP.NE.OR P0, PT, R8, UR10, P0 ;  /* 0x0000000a08007c0c */ /* 0x000fe40008705670 */
[----:B------:R-:W-:-:S05]  /*5b30*/  SEL R3, R0, RZ, P1 ;  /* 0x000000ff00037207 */ /* 0x000fca0000800000 */
[----:B---3--:R-:W-:Y:S01]  /*5b40*/  IMAD.WIDE.U32 R4, R3, 0x4, R4 ;  /* 0x0000000403047825 */ /* 0x008fe200078e0004 */
[----:B------:R-:W-:Y:S06]  /*5b50*/  @P2 BRA `(.L_x_854) ;  /* 0x0000000000142947 */ /* 0x000fec0003800000 */
[----:B------:R-:W-:Y:S01]  /*5b60*/  HFMA2 R3, -RZ, RZ, 0, 5.9604644775390625e-08 ;  /* 0x00000001ff037431 */ /* 0x000fe200000001ff */
[----:B------:R-:W-:Y:S06]  /*5b70*/  MEMBAR.ALL.GPU ;  /* 0x0000000000007992 */ /* 0x000fec000000a000 */
[----:B------:R-:W-:-:S00]  /*5b80*/  ERRBAR ;  /* 0x00000000000079ab */ /* 0x000fc00000000000 */
[----:B------:R-:W-:Y:S06]  /*5b90*/  CGAERRBAR ;  /* 0x00000000000075ab */ /* 0x000fec0000000000 */
[----:B------:R1:W-:Y:S02]  /*5ba0*/  REDG.E.ADD.S32.STRONG.GPU desc[UR8][R4.64], R3 ;  /* 0x000000030400798e */ /* 0x0003e4000c12e308 */
.L_x_854:
[----:B------:R-:W-:Y:S05]  /*5bb0*/  BSYNC.RECONVERGENT B0 ;  /* 0x0000000000007941 */ /* 0x000fea0003800200 */
.L_x_853:
[----:B------:R-:W-:Y:S05]  /*5bc0*/  @P0 EXIT ;  /* 0x000000000000094d */ /* 0x000fea0003800000 */
[----:B------:R-:W-:Y:S05]  /*5bd0*/  @P2 BRA `(.L_x_855) ;  /* 0x0000000000202947 */ /* 0x000fea0003800000 */
[----:B------:R-:W-:-:S05]  /*5be0*/  IMAD R0, R6, R7, RZ ;  /* 0x0000000706007224 */ /* 0x000fca00078e02ff */
[----:B------:R-:W-:-:S13]  /*5bf0*/  ISETP.NE.AND P0, PT, R0, -0x1, PT ;  /* 0xffffffff0000780c */ /* 0x000fda0003f05270 */
[----:B------:R-:W-:Y:S05]  /*5c00*/  @!P0 BRA `(.L_x_855) ;  /* 0x0000000000148947 */ /* 0x000fea0003800000 */
.L_x_856:
[----:B-1----:R-:W2:Y:S04]  /*5c10*/  LDG.E.STRONG.GPU R3, desc[UR8][R4.64] ;  /* 0x0000000804037981 */ /* 0x002ea8000c1ef900 */
[----:B--2---:R-:W-:Y:S01]  /*5c20*/  CCTL.IVALL ;  /* 0x00000000ff00798f */ /* 0x004fe20002000000 */
[----:B------:R-:W-:Y:S05]  /*5c30*/  YIELD ;  /* 0x0000000000007946 */ /* 0x000fea0003800000 */
[----:B------:R-:W-:-:S13]  /*5c40*/  ISETP.NE.AND P0, PT, R3, R0, PT ;  /* 0x000000000300720c */ /* 0x000fda0003f05270 */
[----:B------:R-:W-:Y:S05]  /*5c50*/  @P0 BRA `(.L_x_856) ;  /* 0xfffffffc00ec0947 */ /* 0x000fea000383ffff */
.L_x_855:
        /* <DEDUP_REMOVED lines=14> */
[----:B0-----:R-:W-:Y:S02]  /*5d40*/  IADD3.X R9, PT, PT, RZ, R7, RZ, P1, !PT ;  /* 0x00000007ff097210 */ /* 0x001fe40000ffe4ff */
[----:B------:R-:W-:Y:S02]  /*5d50*/  LOP3.LUT R4, RZ, R2, RZ, 0x33, !PT ;  /* 0x00000002ff047212 */ /* 0x000fe400078e33ff */
[----:B------:R-:W-:-:S02]  /*5d60*/  ISETP.GT.AND.EX P0, PT, R0, R9, PT, P0 ;  /* 0x000000090000720c */ /* 0x000fc40003f04300 */
[----:B------:R-:W-:Y:S02]  /*5d70*/  LEA R11, R13, R13, 0x1 ;  /* 0x0000000d0d0b7211 */ /* 0x000fe400078e08ff */
[----:B------:R-:W-:Y:S02]  /*5d80*/  SEL R5, R3, R6, P0 ;  /* 0x0000000603057207 */ /* 0x000fe40000000000 */
[----:B------:R-:W-:Y:S02]  /*5d90*/  LOP3.LUT R6, RZ, R7, RZ, 0x33, !PT ;  /* 0x00000007ff067212 */ /* 0x000fe400078e33ff */
[----:B------:R-:W-:Y:S01]  /*5da0*/  IADD3 R18, P1, PT, R4, R5, RZ ;  /* 0x0000000504127210 */ /* 0x000fe20007f3e0ff */
[----:B------:R-:W-:Y:S01]  /*5db0*/  IMAD.WIDE.U32 R4, R12, 0x3, RZ ;  /* 0x000000030c047825 */ /* 0x000fe200078e00ff */
[----:B------:R-:W-:Y:S02]  /*5dc0*/  SEL R9, R0, R9, P0 ;  /* 0x0000000900097207 */ /* 0x000fe40000000000 */
        /* <DEDUP_REMOVED lines=37> */
.L_x_859:
        /* <DEDUP_REMOVED lines=31> */
.L_x_858:
[----:B------:R-:W-:Y:S05]  /*6210*/  BSYNC.RECONVERGENT B0 ;  /* 0x0000000000007941 */ /* 0x000fea0003800200 */
.L_x_857:
        /* <DEDUP_REMOVED lines=10> */
.L_x_860:
        /* <DEDUP_REMOVED lines=67> */
[----:B------:R1:W5:Y:S04]  /*66f0*/  LDG.E R6, desc[UR8][R6.64+0x1800] ;  /* 0x0018000806067981 */ /* 0x000368000c1e1900 */
        /* <DEDUP_REMOVED lines=12> */
[----:B-1----:R-:W-:Y:S01]  /*67c0*/  HFMA2 R7, -RZ, RZ, 0, 0 ;  /* 0x00000000ff077431 */ /* 0x002fe200000001ff */
[----:B----4-:R-:W-:Y:S02]  /*67d0*/  F2FP.BF16.F32.PACK_AB R11, R11, R4 ;  /* 0x000000040b0b723e */ /* 0x010fe400000010ff */
[----:B-----5:R-:W-:-:S03]  /*67e0*/  F2FP.BF16.F32.PACK_AB R5, R9, R6 ;  /* 0x000000060905723e */ /* 0x020fc600000010ff */
[----:B------:R3:W-:Y:S04]  /*67f0*/  STG.E desc[UR8][R28.64], R11 ;  /* 0x0000000b1c007986 */ /* 0x0007e8000c101908 */
[----:B------:R3:W-:Y:S02]  /*6800*/  STG.E desc[UR8][R26.64], R5 ;  /* 0x000000051a007986 */ /* 0x0007e4000c101908 */
[----:B------:R-:W-:Y:S05]  /*6810*/  @P0 BRA `(.L_x_860) ;  /* 0xfffffff800a80947 */ /* 0x000fea000383ffff */
[----:B------:R-:W-:Y:S05]  /*6820*/  EXIT ;  /* 0x000000000000794d */ /* 0x000fea0003800000 */
.L_x_861:
        /* <DEDUP_REMOVED lines=13> */
.L_x_4896:


//--------------------- .text._Z35group_norm_nhwc_bwd_one_pass_kernelI11Fp16IOBf16WLi128ELi128ELi512EEv26Group_norm_nhwc_bwd_params --------------------------
	.section	.text._Z35group_norm_nhwc_bwd_one_pass_kernelI11Fp16IOBf16WLi128ELi128ELi512EEv26Group_norm_nhwc_bwd_params,"ax",@progbits
	.align	128
        .global         _Z35group_norm_nhwc_bwd_one_pass_kernelI11Fp16IOBf16WLi128ELi128ELi512EEv26Group_norm_nhwc_bwd_params
        .type           _Z35group_norm_nhwc_bwd_one_pass_kernelI11Fp16IOBf16WLi128ELi128ELi512EEv26Group_norm_nhwc_bwd_params,@function
        .size           _Z35group_norm_nhwc_bwd_one_pass_kernelI11Fp16IOBf16WLi128ELi128ELi512EEv26Group_norm_nhwc_bwd_params,(.L_x_4897 - _Z35group_norm_nhwc_bwd_one_pass_kernelI11Fp16IOBf16WLi128ELi128ELi512EEv26Group_norm_nhwc_bwd_params)
        .other          _Z35group_norm_nhwc_bwd_one_pass_kernelI11Fp16IOBf16WLi128ELi128ELi512EEv26Group_norm_nhwc_bwd_params,@"STO_CUDA_ENTRY STV_DEFAULT"
_Z35group_norm_nhwc_bwd_one_pass_kernelI11Fp16IOBf16WLi128ELi128ELi512EEv26Group_norm_nhwc_bwd_params:
.text._Z35group_norm_nhwc_bwd_one_pass_kernelI11Fp16IOBf16WLi128ELi128ELi512EEv26Group_norm_nhwc_bwd_params:
        /* <DEDUP_REMOVED lines=9> */
.L_x_929:
[----:B0-----:R-:W0:Y:S01]  /*0090*/  LDC R6, c[0x0][0x410] ;  /* 0x00010400ff067b82 */ /* 0x001e220000000800 */
[----:B------:R-:W1:Y:S01]  /*00a0*/  S2R R26, SR_TID.X ;  /* 0x00000000001a7919 */ /* 0x000e620000002100 */
[----:B------:R-:W2:Y:S01]  /*00b0*/  LDCU UR5, c[0x0][0x41c] ;  /* 0x00008380ff0577ac */ /* 0x000ea20008000800 */
[----:B------:R-:W-:Y:S01]  /*00c0*/  ISETP.LE.AND P3, PT, RZ, UR6, PT ;  /* 0x00000006ff007c0c */ /* 0x000fe2000bf63270 */
[----:B------:R-:W-:Y:S01]  /*00d0*/  HFMA2 R42, -RZ, RZ, 0, 0 ;  /* 0x00000000ff2a7431 */ /* 0x000fe200000001ff */
[----:B------:R-:W3:Y:S01]  /*00e0*/  LDCU.128 UR12, c[0x0][0x400] ;  /* 0x00008000ff0c77ac */ /* 0x000ee20008000c00 */
[----:B------:R-:W-:Y:S02]  /*00f0*/  CS2R R40, SRZ ;  /* 0x0000000000287805 */ /* 0x000fe4000001ff00 */
[----:B------:R-:W-:Y:S02]  /*0100*/  CS2R R38, SRZ ;  /* 0x0000000000267805 */ /* 0x000fe4000001ff00 */
[----:B------:R-:W-:-:S02]  /*0110*/  CS2R R36, SRZ ;  /* 0x0000000000247805 */ /* 0x000fc4000001ff00 */
        /* <DEDUP_REMOVED lines=31> */
[----:B------:R-:W-:Y:S02]  /*0310*/  IADD3 R5, PT, PT, R2, -R5, RZ ;  /* 0x8000000502057210 */ /* 0x000fe40007ffe0ff */
[----:B------:R-:W-:Y:S02]  /*0320*/  @!P4 IADD3 R3, PT, PT, R3, 0x1, RZ ;  /* 0x000000010303c810 */ /* 0x000fe40007ffe0ff */
[----:B------:R-:W-:Y:S02]  /*0330*/  SEL R2, R5, R2, !P5 ;  /* 0x0000000205027207 */ /* 0x000fe40006800000 */
[----:B------:R-:W-:Y:S02]  /*0340*/  IADD3 R23, PT, PT, R29, 0x8, RZ ;  /* 0x000000081d177810 */ /* 0x000fe40007ffe0ff */
[----:B------:R-:W-:Y:S01]  /*0350*/  @P2 IADD3 R3, PT, PT, R3, 0x1, RZ ;  /* 0x0000000103032810 */ /* 0x000fe20007ffe0ff */
[----:B------:R-:W0:Y:S01]  /*0360*/  @!P0 LDC.64 R24, c[0x0][0x3f8] ;  /* 0x0000fe00ff188b82 */ /* 0x000e220000000a00 */
[----:B------:R-:W-:-:S02]  /*0370*/  ISETP.NE.AND P4, PT, R6, RZ, PT ;  /* 0x000000ff0600720c */ /* 0x000fc40003f85270 */
[----:B------:R-:W-:Y:S02]  /*0380*/  LOP3.LUT R5, RZ, R6, RZ, 0x33, !PT ;  /* 0x00000006ff057212 */ /* 0x000fe400078e33ff */
[----:B------:R-:W-:Y:S02]  /*0390*/  ISETP.GE.U32.AND P2, PT, R23, UR12, PT ;  /* 0x0000000c17007c0c */ /* 0x000fe4000bf46070 */
[----:B------:R-:W-:Y:S01]  /*03a0*/  SHF.R.S32.HI R21, RZ, 0x1f, R23 ;  /* 0x0000001fff157819 */ /* 0x000fe20000011417 */
[----:B------:R-:W1:Y:S01]  /*03b0*/  @!P0 LDC.64 R6, c[0x0][0x3a0] ;  /* 0x0000e800ff068b82 */ /* 0x000e620000000a00 */
[----:B------:R-:W-:Y:S02]  /*03c0*/  @!P3 IADD3 R2, PT, PT, -R2, RZ, RZ ;  /* 0x000000ff0202b210 */ /* 0x000fe40007ffe1ff */
[----:B------:R-:W-:Y:S02]  /*03d0*/  @!P1 IADD3 R3, PT, PT, -R3, RZ, RZ ;  /* 0x000000ff03039210 */ /* 0x000fe40007ffe1ff */
[----:B------:R-:W-:-:S02]  /*03e0*/  ISETP.GE.AND.EX P2, PT, R21, UR13, PT, P2 ;  /* 0x0000000d15007c0c */ /* 0x000fc4000bf46320 */
[C---:B------:R-:W-:Y:S01]  /*03f0*/  SEL R27, R5.reuse, R2, !P4 ;  /* 0x00000002051b7207 */ /* 0x040fe20006000000 */
[----:B------:R-:W2:Y:S01]  /*0400*/  @!P0 LDC.64 R14, c[0x0][0x398] ;  /* 0x0000e600ff0e8b82 */ /* 0x000ea20000000a00 */
[----:B------:R-:W-:Y:S02]  /*0410*/  SEL R3, R5, R3, !P4 ;  /* 0x0000000305037207 */ /* 0x000fe40006000000 */
[----:B------:R-:W-:Y:S02]  /*0420*/  SHF.L.U32 R5, R27, 0x7, RZ ;  /* 0x000000071b057819 */ /* 0x000fe400000006ff */
[----:B------:R-:W-:Y:S02]  /*0430*/  SHF.R.S32.HI R2, RZ, 0x1f, R3 ;  /* 0x0000001fff027819 */ /* 0x000fe40000011403 */
[----:B------:R-:W-:Y:S02]  /*0440*/  SHF.R.S32.HI R59, RZ, 0x1f, R5 ;  /* 0x0000001fff3b7819 */ /* 0x000fe40000011405 */
[----:B------:R-:W-:Y:S01]  /*0450*/  LOP3.LUT R58, R5, R28, RZ, 0xfc, !PT ;  /* 0x0000001c053a7212 */ /* 0x000fe200078efcff */
[----:B------:R-:W-:Y:S01]  /*0460*/  IMAD R2, R2, UR14, RZ ;  /* 0x0000000e02027c24 */ /* 0x000fe2000f8e02ff */
[----:B------:R-:W3:Y:S01]  /*0470*/  @!P2 LDC.64 R4, c[0x0][0x3f8] ;  /* 0x0000fe00ff04ab82 */ /* 0x000ee20000000a00 */
[----:B------:R-:W-:-:S02]  /*0480*/  IADD3 R9, PT, PT, R29, 0x10, RZ ;  /* 0x000000101d097810 */ /* 0x000fc40007ffe0ff */
[----:B------:R-:W-:Y:S01]  /*0490*/  IMAD.WIDE.U32 R58, R3, UR14, R58 ;  /* 0x0000000e033a7c25 */ /* 0x000fe2000f8e003a */
[----:B------:R-:W-:Y:S02]  /*04a0*/  IADD3 R8, PT, PT, R29, 0x18, RZ ;  /* 0x000000181d087810 */ /* 0x000fe40007ffe0ff */
[----:B------:R-:W-:Y:S01]  /*04b0*/  ISETP.GE.U32.AND P3, PT, R9, UR12, PT ;  /* 0x0000000c09007c0c */ /* 0x000fe2000bf66070 */
[----:B------:R-:W-:Y:S01]  /*04c0*/  IMAD R3, R3, UR15, R2 ;  /* 0x0000000f03037c24 */ /* 0x000fe2000f8e0202 */
[----:B------:R-:W-:Y:S01]  /*04d0*/  @!P0 MOV R60, R58 ;  /* 0x0000003a003c8202 */ /* 0x000fe20000000f00 */
[----:B0-----:R-:W-:Y:S01]  /*04e0*/  @!P0 IMAD R2, R11, R24, RZ ;  /* 0x000000180b028224 */ /* 0x001fe200078e02ff */
[----:B------:R-:W-:Y:S01]  /*04f0*/  SHF.R.S32.HI R17, RZ, 0x1f, R9 ;  /* 0x0000001fff117819 */ /* 0x000fe20000011409 */
[----:B------:R-:W0:Y:S01]  /*0500*/  @!P2 LDC.64 R10, c[0x0][0x3a0] ;  /* 0x0000e800ff0aab82 */ /* 0x000e220000000a00 */
[----:B------:R-:W-:Y:S01]  /*0510*/  IADD3 R61, PT, PT, R59, R3, RZ ;  /* 0x000000033b3d7210 */ /* 0x000fe20007ffe0ff */
[----:B------:R-:W-:Y:S01]  /*0520*/  @!P0 IMAD R25, R29, R25, R2 ;  /* 0x000000191d198224 */ /* 0x000fe200078e0202 */
[----:B------:R-:W-:-:S02]  /*0530*/  ISETP.GE.AND.EX P3, PT, R17, UR13, PT, P3 ;  /* 0x0000000d11007c0c */ /* 0x000fc4000bf66330 */
[----:B------:R-:W-:Y:S01]  /*0540*/  ISETP.GE.U32.AND P4, PT, R8, UR12, PT ;  /* 0x0000000c08007c0c */ /* 0x000fe2000bf86070 */
[----:B------:R-:W-:Y:S01]  /*0550*/  @!P0 IMAD.WIDE.U32 R12, R29, R24, R60 ;  /* 0x000000181d0c8225 */ /* 0x000fe200078e003c */
[----:B------:R-:W-:-:S04]  /*0560*/  SHF.R.S32.HI R19, RZ, 0x1f, R8 ;  /* 0x0000001fff137819 */ /* 0x000fc80000011408 */
[----:B------:R-:W-:Y:S02]  /*0570*/  @!P0 IADD3 R25, PT, PT, R13, R25, RZ ;  /* 0x000000190d198210 */ /* 0x000fe40007ffe0ff */
[C---:B------:R-:W-:Y:S02]  /*0580*/  @!P0 SHF.L.U32 R13, R12.reuse, 0x1, RZ ;  /* 0x000000010c0d8819 */ /* 0x040fe400000006ff */
[----:B------:R-:W-:Y:S01]  /*0590*/  @!P0 SHF.L.U64.HI R16, R12, 0x1, R25 ;  /* 0x000000010c108819 */ /* 0x000fe20000010219 */
[----:B---3--:R-:W-:Y:S01]  /*05a0*/  @!P2 IMAD R12, R21, R4, RZ ;  /* 0x00000004150ca224 */ /* 0x008fe200078e02ff */
[----:B-1----:R-:W-:Y:S01]  /*05b0*/  @!P0 IADD3 R20, P1, PT, R13, R6, RZ ;  /* 0x000000060d148210 */ /* 0x002fe20007f3e0ff */
[----:B------:R-:W1:Y:S01]  /*05c0*/  @!P3 LDC.64 R2, c[0x0][0x3f8] ;  /* 0x0000fe00ff02bb82 */ /* 0x000e620000000a00 */
[----:B------:R-:W-:Y:S01]  /*05d0*/  ISETP.GE.AND.EX P4, PT, R19, UR13, PT, P4 ;  /* 0x0000000d13007c0c */ /* 0x000fe2000bf86340 */
[----:B------:R-:W-:Y:S01]  /*05e0*/  @!P2 IMAD R25, R23, R5, R12 ;  /* 0x000000051719a224 */ /* 0x000fe200078e020c */
[----:B------:R-:W-:-:S02]  /*05f0*/  @!P0 IADD3.X R21, PT, PT, R16, R7, RZ, P1, !PT ;  /* 0x0000000710158210 */ /* 0x000fc40000ffe4ff */
[----:B------:R-:W-:Y:S02]  /*0600*/  @!P2 MOV R6, R58 ;  /* 0x0000003a0006a202 */ /* 0x000fe40000000f00 */
[----:B------:R-:W-:Y:S01]  /*0610*/  @!P2 MOV R7, R61 ;  /* 0x0000003d0007a202 */ /* 0x000fe20000000f00 */
[----:B------:R3:W5:Y:S01]  /*0620*/  @!P0 LDG.E R42, desc[UR10][R20.64] ;  /* 0x0000000a142a8981 */ /* 0x000762000c1e1900 */
[----:B--2---:R-:W-:Y:S02]  /*0630*/  @!P0 IADD3 R22, P1, PT, R13, R14, RZ ;  /* 0x0000000e0d168210 */ /* 0x004fe40007f3e0ff */
[----:B------:R-:W2:Y:S01]  /*0640*/  @!P2 LDC.64 R12, c[0x0][0x398] ;  /* 0x0000e600ff0cab82 */ /* 0x000ea20000000a00 */
[----:B------:R-:W-:-:S05]  /*0650*/  @!P2 IMAD.WIDE.U32 R4, R23, R4, R6 ;  /* 0x000000041704a225 */ /* 0x000fca00078e0006 */
[----:B------:R-:W-:Y:S02]  /*0660*/  @!P2 IADD3 R5, PT, PT, R5, R25, RZ ;  /* 0x000000190505a210 */ /* 0x000fe40007ffe0ff */
[----:B------:R-:W4:Y:S01]  /*0670*/  @!P4 LDC.64 R6, c[0x0][0x3f8] ;  /* 0x0000fe00ff06cb82 */ /* 0x000f220000000a00 */
[C---:B------:R-:W-:Y:S02]  /*0680*/  @!P2 SHF.L.U32 R25, R4.reuse, 0x1, RZ ;  /* 0x000000010419a819 */ /* 0x040fe400000006ff */
[----:B------:R-:W-:-:S05]  /*0690*/  @!P2 SHF.L.U64.HI R14, R4, 0x1, R5 ;  /* 0x00000001040ea819 */ /* 0x000fca0000010205 */
[----:B------:R-:W2:Y:S01]  /*06a0*/  @!P3 LDC.64 R4, c[0x0][0x3a0] ;  /* 0x0000e800ff04bb82 */ /* 0x000ea20000000a00 */
[----:B------:R-:W-:Y:S01]  /*06b0*/  @!P0 IADD3.X R23, PT, PT, R16, R15, RZ, P1, !PT ;  /* 0x0000000f10178210 */ /* 0x000fe20000ffe4ff */
[----:B-1----:R-:W-:Y:S01]  /*06c0*/  @!P3 IMAD R16, R17, R2, RZ ;  /* 0x000000021110b224 */ /* 0x002fe200078e02ff */
[----:B---3--:R-:W-:Y:S02]  /*06d0*/  @!P3 MOV R20, R58 ;  /* 0x0000003a0014b202 */ /* 0x008fe40000000f00 */
[----:B------:R-:W-:Y:S02]  /*06e0*/  @!P3 MOV R21, R61 ;  /* 0x0000003d0015b202 */ /* 0x000fe40000000f00 */
[----:B------:R-:W-:Y:S01]  /*06f0*/  IADD3 R15, PT, PT, R29, 0x20, RZ ;  /* 0x000000201d0f7810 */ /* 0x000fe20007ffe0ff */
[----:B------:R-:W-:Y:S01]  /*0700*/  @!P3 IMAD R31, R9, R3, R16 ;  /* 0x00000003091fb224 */ /* 0x000fe200078e0210 */
[----:B0-----:R-:W-:Y:S01]  /*0710*/  @!P2 IADD3 R10, P1, PT, R25, R10, RZ ;  /* 0x0000000a190aa210 */ /* 0x001fe20007f3e0ff */
[----:B------:R-:W-:Y:S01]  /*0720*/  @!P3 IMAD.WIDE.U32 R20, R9, R2, R20 ;  /* 0x000000020914b225 */ /* 0x000fe200078e0014 */
[----:B------:R0:W5:Y:S01]  /*0730*/  @!P0 LDG.E R41, desc[UR10][R22.64] ;  /* 0x0000000a16298981 */ /* 0x000162000c1e1900 */
[----:B------:R-:W-:Y:S01]  /*0740*/  ISETP.GE.U32.AND P0, PT, R15, UR12, PT ;  /* 0x0000000c0f007c0c */ /* 0x000fe2000bf06070 */
[----:B------:R-:W1:Y:S01]  /*0750*/  @!P3 LDC.64 R2, c[0x0][0x398] ;  /* 0x0000e600ff02bb82 */ /* 0x000e620000000a00 */
[----:B------:R-:W-:-:S02]  /*0760*/  SHF.R.S32.HI R17, RZ, 0x1f, R15 ;  /* 0x0000001fff117819 */ /* 0x000fc4000001140f */
[----:B------:R-:W-:Y:S01]  /*0770*/  @!P2 IADD3.X R11, PT, PT, R14, R11, RZ, P1, !PT ;  /* 0x0000000b0e0ba210 */ /* 0x000fe20000ffe4ff */
[----:B----4-:R-:W-:Y:S01]  /*0780*/  @!P4 IMAD R16, R19, R6, RZ ;  /* 0x000000061310c224 */ /* 0x010fe200078e02ff */
[----:B--2---:R-:W-:Y:S02]  /*0790*/  @!P2 IADD3 R12, P1, PT, R25, R12, RZ ;  /* 0x0000000c190ca210 */ /* 0x004fe40007f3e0ff */
[----:B------:R-:W-:Y:S01]  /*07a0*/  @!P3 IADD3 R9, PT, PT, R21, R31, RZ ;  /* 0x0000001f1509b210 */ /* 0x000fe20007ffe0ff */
[----:B------:R2:W5:Y:S01]  /*07b0*/  @!P2 LDG.E R40, desc[UR10][R10.64] ;  /* 0x0000000a0a28a981 */ /* 0x000562000c1e1900 */
[----:B------:R-:W-:Y:S02]  /*07c0*/  @!P3 SHF.L.U32 R19, R20, 0x1, RZ ;  /* 0x000000011413b819 */ /* 0x000fe400000006ff */
[----:B------:R-:W-:Y:S02]  /*07d0*/  ISETP.GE.AND.EX P0, PT, R17, UR13, PT, P0 ;  /* 0x0000000d11007c0c */ /* 0x000fe4000bf06300 */
[----:B------:R-:W-:-:S02]  /*07e0*/  @!P2 IADD3.X R13, PT, PT, R14, R13, RZ, P1, !PT ;  /* 0x0000000d0e0da210 */ /* 0x000fc40000ffe4ff */
[----:B------:R-:W-:Y:S02]  /*07f0*/  @!P3 SHF.L.U64.HI R20, R20, 0x1, R9 ;  /* 0x000000011414b819 */ /* 0x000fe40000010209 */
[----:B0-----:R-:W-:Y:S02]  /*0800*/  @!P3 IADD3 R22, P1, PT, R19, R4, RZ ;  /* 0x000000041316b210 */ /* 0x001fe40007f3e0ff */
[----:B------:R-:W-:Y:S02]  /*0810*/  @!P4 MOV R24, R58 ;  /* 0x0000003a0018c202 */ /* 0x000fe40000000f00 */
[----:B------:R-:W-:Y:S01]  /*0820*/  @!P4 MOV R25, R61 ;  /* 0x0000003d0019c202 */ /* 0x000fe20000000f00 */
[----:B------:R-:W-:Y:S01]  /*0830*/  @!P4 IMAD R31, R8, R7, R16 ;  /* 0x00000007081fc224 */ /* 0x000fe200078e0210 */
[----:B------:R-:W-:Y:S01]  /*0840*/  IADD3 R14, PT, PT, R29, 0x28, RZ ;  /* 0x000000281d0e7810 */ /* 0x000fe20007ffe0ff */
[----:B------:R0:W5:Y:S01]  /*0850*/  @!P2 LDG.E R39, desc[UR10][R12.64] ;  /* 0x0000000a0c27a981 */ /* 0x000162000c1e1900 */
[----:B------:R-:W-:Y:S01]  /*0860*/  @!P3 IADD3.X R23, PT, PT, R20, R5, RZ, P1, !PT ;  /* 0x000000051417b210 */ /* 0x000fe20000ffe4ff */
[----:B--2---:R-:W2:Y:S01]  /*0870*/  @!P4 LDC.64 R10, c[0x0][0x3a0] ;  /* 0x0000e800ff0acb82 */ /* 0x004ea20000000a00 */
[----:B------:R-:W-:-:S02]  /*0880*/  ISETP.GE.U32.AND P1, PT, R14, UR12, PT ;  /* 0x0000000c0e007c0c */ /* 0x000fc4000bf26070 */
[----:B------:R-:W-:Y:S01]  /*0890*/  SHF.R.S32.HI R21, RZ, 0x1f, R14 ;  /* 0x0000001fff157819 */ /* 0x000fe2000001140e */
[----:B------:R-:W-:Y:S01]  /*08a0*/  @!P4 IMAD.WIDE.U32 R24, R8, R6, R24 ;  /* 0x000000060818c225 */ /* 0x000fe200078e0018 */
[----:B-1----:R-:W-:Y:S01]  /*08b0*/  @!P3 IADD3 R18, P2, PT, R19, R2, RZ ;  /* 0x000000021312b210 */ /* 0x002fe20007f5e0ff */
[----:B------:R1:W5:Y:S01]  /*08c0*/  @!P3 LDG.E R38, desc[UR10][R22.64] ;  /* 0x0000000a1626b981 */ /* 0x000362000c1e1900 */
[----:B------:R-:W-:Y:S01]  /*08d0*/  ISETP.GE.AND.EX P1, PT, R21, UR13, PT, P1 ;  /* 0x0000000d15007c0c */ /* 0x000fe2000bf26310 */
[----:B------:R-:W3:Y:S01]  /*08e0*/  @!P0 LDC.64 R6, c[0x0][0x3f8] ;  /* 0x0000fe00ff068b82 */ /* 0x000ee20000000a00 */
[----:B------:R-:W-:Y:S02]  /*08f0*/  @!P4 IADD3 R5, PT, PT, R25, R31, RZ ;  /* 0x0000001f1905c210 */ /* 0x000fe40007ffe0ff */
[----:B------:R-:W-:-:S05]  /*0900*/  @!P3 IADD3.X R19, PT, PT, R20, R3, RZ, P2, !PT ;  /* 0x000000031413b210 */ /* 0x000fca00017fe4ff */
[----:B------:R-:W4:Y:S01]  /*0910*/  @!P4 LDC.64 R8, c[0x0][0x398] ;  /* 0x0000e600ff08cb82 */ /* 0x000f220000000a00 */
[C---:B------:R-:W-:Y:S01]  /*0920*/  @!P4 SHF.L.U32 R31, R24.reuse, 0x1, RZ ;  /* 0x00000001181fc819 */ /* 0x040fe200000006ff */
[----:B------:R-:W5:Y:S01]  /*0930*/  @!P3 LDG.E R37, desc[UR10][R18.64] ;  /* 0x0000000a1225b981 */ /* 0x000f62000c1e1900 */
[----:B------:R-:W-:Y:S02]  /*0940*/  @!P4 SHF.L.U64.HI R24, R24, 0x1, R5 ;  /* 0x000000011818c819 */ /* 0x000fe40000010205 */
[----:B------:R-:W-:-:S03]  /*0950*/  IADD3 R16, PT, PT, R29, 0x30, RZ ;  /* 0x000000301d107810 */ /* 0x000fc60007ffe0ff */
[----:B------:R-:W4:Y:S01]  /*0960*/  @!P1 LDC.64 R2, c[0x0][0x3f8] ;  /* 0x0000fe00ff029b82 */ /* 0x000f220000000a00 */
[----:B------:R-:W-:-:S07]  /*0970*/  ISETP.GE.U32.AND P2, PT, R16, UR12, PT ;  /* 0x0000000c10007c0c */ /* 0x000fce000bf46070 */
[----:B------:R-:W4:Y:S01]  /*0980*/  @!P0 LDC.64 R4, c[0x0][0x3a0] ;  /* 0x0000e800ff048b82 */ /* 0x000f220000000a00 */
[----:B------:R-:W-:-:S07]  /*0990*/  SHF.R.S32.HI R25, RZ, 0x1f, R16 ;  /* 0x0000001fff197819 */ /* 0x000fce0000011410 */
[----:B0-----:R-:W0:Y:S01]  /*09a0*/  @!P0 LDC.64 R12, c[0x0][0x398] ;  /* 0x0000e600ff0c8b82 */ /* 0x001e220000000a00 */
[----:B------:R-:W-:Y:S01]  /*09b0*/  ISETP.GE.AND.EX P2, PT, R25, UR13, PT, P2 ;  /* 0x0000000d19007c0c */ /* 0x000fe2000bf46320 */
[----:B---3--:R-:W-:Y:S01]  /*09c0*/  @!P0 IMAD R20, R17, R6, RZ ;  /* 0x0000000611148224 */ /* 0x008fe200078e02ff */
[----:B-1----:R-:W-:Y:S02]  /*09d0*/  @!P0 MOV R22, R58 ;  /* 0x0000003a00168202 */ /* 0x002fe40000000f00 */
[----:B------:R-:W-:Y:S01]  /*09e0*/  @!P0 MOV R23, R61 ;  /* 0x0000003d00178202 */ /* 0x000fe20000000f00 */
[----:B------:R-:W-:Y:S01]  /*09f0*/  @!P0 IMAD R17, R15, R7, R20 ;  /* 0x000000070f118224 */ /* 0x000fe200078e0214 */
[----:B--2---:R-:W-:Y:S01]  /*0a00*/  @!P4 IADD3 R10, P5, PT, R31, R10, RZ ;  /* 0x0000000a1f0ac210 */ /* 0x004fe20007fbe0ff */
[----:B------:R-:W-:Y:S01]  /*0a10*/  @!P0 IMAD.WIDE.U32 R22, R15, R6, R22 ;  /* 0x000000060f168225 */ /* 0x000fe200078e0016 */
[----:B----4-:R-:W-:Y:S02]  /*0a20*/  @!P4 IADD3 R8, P3, PT, R31, R8, RZ ;  /* 0x000000081f08c210 */ /* 0x010fe40007f7e0ff */
[----:B------:R-:W-:-:S03]  /*0a30*/  @!P4 IADD3.X R11, PT, PT, R24, R11, RZ, P5, !PT ;  /* 0x0000000b180bc210 */ /* 0x000fc60002ffe4ff */
[----:B------:R-:W1:Y:S01]  /*0a40*/  @!P2 LDC.64 R6, c[0x0][0x3f8] ;  /* 0x0000fe00ff06ab82 */ /* 0x000e620000000a00 */
[----:B------:R-:W-:Y:S02]  /*0a50*/  @!P0 IADD3 R17, PT, PT, R23, R17, RZ ;  /* 0x0000001117118210 */ /* 0x000fe40007ffe0ff */
[----:B------:R-:W-:Y:S01]  /*0a60*/  @!P0 SHF.L.U32 R15, R22, 0x1, RZ ;  /* 0x00000001160f8819 */ /* 0x000fe200000006ff */
[----:B------:R-:W-:Y:S01]  /*0a70*/  @!P1 IMAD R21, R21, R2, RZ ;  /* 0x0000000215159224 */ /* 0x000fe200078e02ff */
[----:B------:R-:W-:Y:S01]  /*0a80*/  @!P4 IADD3.X R9, PT, PT, R24, R9, RZ, P3, !PT ;  /* 0x000000091809c210 */ /* 0x000fe20001ffe4ff */
[----:B------:R2:W5:Y:S01]  /*0a90*/  @!P4 LDG.E R36, desc[UR10][R10.64] ;  /* 0x0000000a0a24c981 */ /* 0x000562000c1e1900 */
[----:B------:R-:W-:Y:S02]  /*0aa0*/  @!P0 SHF.L.U64.HI R22, R22, 0x1, R17 ;  /* 0x0000000116168819 */ /* 0x000fe40000010211 */
[----:B------:R-:W-:Y:S01]  /*0ab0*/  @!P0 IADD3 R20, P3, PT, R15, R4, RZ ;  /* 0x000000040f148210 */ /* 0x000fe20007f7e0ff */
[----:B------:R3:W5:Y:S01]  /*0ac0*/  @!P4 LDG.E R35, desc[UR10][R8.64] ;  /* 0x0000000a0823c981 */ /* 0x000762000c1e1900 */
[----:B------:R-:W-:-:S02]  /*0ad0*/  IADD3 R23, PT, PT, R29, 0x38, RZ ;  /* 0x000000381d177810 */ /* 0x000fc40007ffe0ff */
[----:B0-----:R-:W-:Y:S01]  /*0ae0*/  @!P0 IADD3 R12, P5, PT, R15, R12, RZ ;  /* 0x0000000c0f0c8210 */ /* 0x001fe20007fbe0ff */
[----:B------:R-:W-:Y:S01]  /*0af0*/  @!P1 IMAD R15, R14, R3, R21 ;  /* 0x000000030e0f9224 */ /* 0x000fe200078e0215 */
[----:B------:R-:W-:Y:S01]  /*0b00*/  @!P0 IADD3.X R21, PT, PT, R22, R5, RZ, P3, !PT ;  /* 0x0000000516158210 */ /* 0x000fe20001ffe4ff */
[----:B--2---:R-:W0:Y:S01]  /*0b10*/  @!P1 LDC.64 R10, c[0x0][0x3a0] ;  /* 0x0000e800ff0a9b82 */ /* 0x004e220000000a00 */
[----:B------:R-:W-:Y:S02]  /*0b20*/  ISETP.GE.U32.AND P4, PT, R23, UR12, PT ;  /* 0x0000000c17007c0c */ /* 0x000fe4000bf86070 */
[----:B------:R-:W-:Y:S01]  /*0b30*/  SHF.R.S32.HI R19, RZ, 0x1f, R23 ;  /* 0x0000001fff137819 */ /* 0x000fe20000011417 */
[----:B------:R2:W5:Y:S01]  /*0b40*/  @!P0 LDG.E R34, desc[UR10][R20.64] ;  /* 0x0000000a14228981 */ /* 0x000562000c1e1900 */
[----:B------:R-:W-:Y:S02]  /*0b50*/  @!P1 MOV R4, R58 ;  /* 0x0000003a00049202 */ /* 0x000fe40000000f00 */
[----:B------:R-:W-:-:S02]  /*0b60*/  @!P1 MOV R5, R61 ;  /* 0x0000003d00059202 */ /* 0x000fc40000000f00 */
[----:B------:R-:W-:Y:S01]  /*0b70*/  ISETP.GE.AND.EX P4, PT, R19, UR13, PT, P4 ;  /* 0x0000000d13007c0c */ /* 0x000fe2000bf86340 */
[----:B------:R-:W-:-:S03]  /*0b80*/  @!P1 IMAD.WIDE.U32 R2, R14, R2, R4 ;  /* 0x000000020e029225 */ /* 0x000fc600078e0004 */
[----:B------:R-:W4:Y:S02]  /*0b90*/  @!P1 LDC.64 R4, c[0x0][0x398] ;  /* 0x0000e600ff049b82 */ /* 0x000f240000000a00 */
[----:B------:R-:W-:Y:S01]  /*0ba0*/  @!P1 IADD3 R3, PT, PT, R3, R15, RZ ;  /* 0x0000000f03039210 */ /* 0x000fe20007ffe0ff */
[----:B-1----:R-:W-:Y:S01]  /*0bb0*/  @!P2 IMAD R25, R25, R6, RZ ;  /* 0x000000061919a224 */ /* 0x002fe200078e02ff */
[----:B------:R-:W-:-:S04]  /*0bc0*/  IADD3 R17, PT, PT, R29, 0x40, RZ ;  /* 0x000000401d117810 */ /* 0x000fc80007ffe0ff */
[----:B------:R-:W1:Y:S01]  /*0bd0*/  @!P2 LDC.64 R14, c[0x0][0x398] ;  /* 0x0000e600ff0eab82 */ /* 0x000e620000000a00 */
[C---:B------:R-:W-:Y:S02]  /*0be0*/  @!P1 SHF.L.U32 R31, R2.reuse, 0x1, RZ ;  /* 0x00000001021f9819 */ /* 0x040fe400000006ff */
[----:B------:R-:W-:-:S05]  /*0bf0*/  @!P1 SHF.L.U64.HI R18, R2, 0x1, R3 ;  /* 0x0000000102129819 */ /* 0x000fca0000010203 */
[----:B---3--:R-:W3:Y:S01]  /*0c00*/  @!P4 LDC.64 R8, c[0x0][0x3f8] ;  /* 0x0000fe00ff08cb82 */ /* 0x008ee20000000a00 */
[----:B------:R-:W-:Y:S01]  /*0c10*/  @!P2 IMAD R43, R16, R7, R25 ;  /* 0x00000007102ba224 */ /* 0x000fe200078e0219 */
[----:B------:R-:W-:Y:S02]  /*0c20*/  ISETP.GE.U32.AND P3, PT, R17, UR12, PT ;  /* 0x0000000c11007c0c */ /* 0x000fe4000bf66070 */
[----:B--2---:R-:W-:-:S04]  /*0c30*/  SHF.R.S32.HI R21, RZ, 0x1f, R17 ;  /* 0x0000001fff157819 */ /* 0x004fc80000011411 */
[----:B------:R-:W2:Y:S01]  /*0c40*/  @!P2 LDC.64 R2, c[0x0][0x3a0] ;  /* 0x0000e800ff02ab82 */ /* 0x000ea20000000a00 */
[----:B------:R-:W-:Y:S02]  /*0c50*/  @!P2 MOV R24, R58 ;  /* 0x0000003a0018a202 */ /* 0x000fe40000000f00 */
[----:B------:R-:W-:Y:S02]  /*0c60*/  @!P2 MOV R25, R61 ;  /* 0x0000003d0019a202 */ /* 0x000fe40000000f00 */
[----:B------:R-:W-:Y:S02]  /*0c70*/  @!P0 IADD3.X R13, PT, PT, R22, R13, RZ, P5, !PT ;  /* 0x0000000d160d8210 */ /* 0x000fe40002ffe4ff */
[----:B------:R-:W-:Y:S01]  /*0c80*/  ISETP.GE.AND.EX P3, PT, R21, UR13, PT, P3 ;  /* 0x0000000d15007c0c */ /* 0x000fe2000bf66330 */
[----:B------:R-:W-:Y:S01]  /*0c90*/  @!P2 IMAD.WIDE.U32 R6, R16, R6, R24 ;  /* 0x000000061006a225 */ /* 0x000fe200078e0018 */
[C---:B0-----:R-:W-:Y:S01]  /*0ca0*/  @!P1 IADD3 R10, P5, PT, R31.reuse, R10, RZ ;  /* 0x0000000a1f0a9210 */ /* 0x041fe20007fbe0ff */
[----:B------:R0:W5:Y:S01]  /*0cb0*/  @!P0 LDG.E R33, desc[UR10][R12.64] ;  /* 0x0000000a0c218981 */ /* 0x000162000c1e1900 */
[----:B----4-:R-:W-:-:S02]  /*0cc0*/  @!P1 IADD3 R4, P0, PT, R31, R4, RZ ;  /* 0x000000041f049210 */ /* 0x010fc40007f1e0ff */
[----:B------:R-:W-:Y:S02]  /*0cd0*/  CS2R R30, SRZ ;  /* 0x00000000001e7805 */ /* 0x000fe4000001ff00 */
[----:B------:R-:W-:Y:S02]  /*0ce0*/  @!P2 IADD3 R7, PT, PT, R7, R43, RZ ;  /* 0x0000002b0707a210 */ /* 0x000fe40007ffe0ff */
[C---:B------:R-:W-:Y:S02]  /*0cf0*/  @!P1 IADD3.X R11, PT, PT, R18.reuse, R11, RZ, P5, !PT ;  /* 0x0000000b120b9210 */ /* 0x040fe40002ffe4ff */
[----:B------:R-:W-:Y:S02]  /*0d00*/  @!P1 IADD3.X R5, PT, PT, R18, R5, RZ, P0, !PT ;  /* 0x0000000512059210 */ /* 0x000fe400007fe4ff */
[C---:B------:R-:W-:Y:S01]  /*0d10*/  @!P2 SHF.L.U32 R25, R6.reuse, 0x1, RZ ;  /* 0x000000010619a819 */ /* 0x040fe200000006ff */
[----:B------:R3:W5:Y:S01]  /*0d20*/  @!P1 LDG.E R32, desc[UR10][R10.64] ;  /* 0x0000000a0a209981 */ /* 0x000762000c1e1900 */
[----:B------:R-:W-:Y:S01]  /*0d30*/  @!P2 SHF.L.U64.HI R16, R6, 0x1, R7 ;  /* 0x000000010610a819 */ /* 0x000fe20000010207 */
[----:B0-----:R-:W0:Y:S02]  /*0d40*/  @!P4 LDC.64 R12, c[0x0][0x3a0] ;  /* 0x0000e800ff0ccb82 */ /* 0x001e240000000a00 */
[----:B------:R4:W5:Y:S01]  /*0d50*/  @!P1 LDG.E R31, desc[UR10][R4.64] ;  /* 0x0000000a041f9981 */ /* 0x000962000c1e1900 */
[----:B-1----:R-:W-:-:S05]  /*0d60*/  @!P2 IADD3 R14, P1, PT, R25, R14, RZ ;  /* 0x0000000e190ea210 */ /* 0x002fca0007f3e0ff */
[----:B------:R-:W1:Y:S01]  /*0d70*/  @!P3 LDC.64 R6, c[0x0][0x3f8] ;  /* 0x0000fe00ff06bb82 */ /* 0x000e620000000a00 */
[----:B---3--:R-:W-:Y:S01]  /*0d80*/  @!P4 IMAD R10, R19, R8, RZ ;  /* 0x00000008130ac224 */ /* 0x008fe200078e02ff */
[----:B------:R-:W-:Y:S02]  /*0d90*/  IADD3 R19, PT, PT, R29, 0x48, RZ ;  /* 0x000000481d137810 */ /* 0x000fe40007ffe0ff */
[----:B--2---:R-:W-:Y:S01]  /*0da0*/  @!P2 IADD3 R2, P0, PT, R25, R2, RZ ;  /* 0x000000021902a210 */ /* 0x004fe20007f1e0ff */
[----:B------:R-:W-:Y:S01]  /*0db0*/  @!P4 IMAD R43, R23, R9, R10 ;  /* 0x00000009172bc224 */ /* 0x000fe200078e020a */
[----:B------:R-:W-:Y:S02]  /*0dc0*/  @!P2 IADD3.X R15, PT, PT, R16, R15, RZ, P1, !PT ;  /* 0x0000000f100fa210 */ /* 0x000fe40000ffe4ff */
[----:B------:R-:W-:Y:S01]  /*0dd0*/  ISETP.GE.U32.AND P1, PT, R19, UR12, PT ;  /* 0x0000000c13007c0c */ /* 0x000fe2000bf26070 */
[----:B----4-:R-:W2:Y:S01]  /*0de0*/  @!P4 LDC.64 R4, c[0x0][0x398] ;  /* 0x0000e600ff04cb82 */ /* 0x010ea20000000a00 */
[----:B------:R-:W-:-:S02]  /*0df0*/  SHF.R.S32.HI R25, RZ, 0x1f, R19 ;  /* 0x0000001fff197819 */ /* 0x000fc40000011413 */
[----:B------:R-:W-:Y:S02]  /*0e00*/  @!P4 MOV R10, R58 ;  /* 0x0000003a000ac202 */ /* 0x000fe40000000f00 */
[----:B------:R-:W-:Y:S02]  /*0e10*/  @!P4 MOV R11, R61 ;  /* 0x0000003d000bc202 */ /* 0x000fe40000000f00 */
[----:B------:R-:W-:Y:S01]  /*0e20*/  ISETP.GE.AND.EX P1, PT, R25, UR13, PT, P1 ;  /* 0x0000000d19007c0c */ /* 0x000fe2000bf26310 */
[----:B------:R-:W-:Y:S02]  /*0e30*/  @!P4 IMAD.WIDE.U32 R8, R23, R8, R10 ;  /* 0x000000081708c225 */ /* 0x000fe400078e000a */
[----:B------:R-:W3:Y:S02]  /*0e40*/  @!P3 LDC.64 R22, c[0x0][0x3a0] ;  /* 0x0000e800ff16bb82 */ /* 0x000ee40000000a00 */
[----:B------:R-:W-:Y:S01]  /*0e50*/  HFMA2 R11, -RZ, RZ, 0, 0 ;  /* 0x00000000ff0b7431 */ /* 0x000fe200000001ff */
[----:B------:R-:W-:-:S02]  /*0e60*/  @!P2 IADD3.X R3, PT, PT, R16, R3, RZ, P0, !PT ;  /* 0x000000031003a210 */ /* 0x000fc400007fe4ff */
[----:B------:R-:W-:Y:S02]  /*0e70*/  @!P4 IADD3 R9, PT, PT, R9, R43, RZ ;  /* 0x0000002b0909c210 */ /* 0x000fe40007ffe0ff */
[C---:B------:R-:W-:Y:S01]  /*0e80*/  @!P4 SHF.L.U32 R43, R8.reuse, 0x1, RZ ;  /* 0x00000001082bc819 */ /* 0x040fe200000006ff */
[----:B------:R4:W5:Y:S01]  /*0e90*/  @!P2 LDG.E R30, desc[UR10][R2.64] ;  /* 0x0000000a021ea981 */ /* 0x000962000c1e1900 */
[----:B------:R-:W-:Y:S01]  /*0ea0*/  @!P4 SHF.L.U64.HI R10, R8, 0x1, R9 ;  /* 0x00000001080ac819 */ /* 0x000fe20000010209 */
[----:B-1----:R-:W-:Y:S01]  /*0eb0*/  @!P3 IMAD R16, R21, R6, RZ ;  /* 0x000000061510b224 */ /* 0x002fe200078e02ff */
[----:B------:R-:W1:Y:S01]  /*0ec0*/  @!P1 LDC.64 R8, c[0x0][0x3f8] ;  /* 0x0000fe00ff089b82 */ /* 0x000e620000000a00 */
[----:B------:R-:W-:Y:S01]  /*0ed0*/  IADD3 R51, PT, PT, R29, 0x50, RZ ;  /* 0x000000501d337810 */ /* 0x000fe20007ffe0ff */
[----:B------:R2:W5:Y:S01]  /*0ee0*/  @!P2 LDG.E R11, desc[UR10][R14.64] ;  /* 0x0000000a0e0ba981 */ /* 0x000562000c1e1900 */
[----:B------:R-:W-:Y:S01]  /*0ef0*/  @!P3 IMAD R45, R17, R7, R16 ;  /* 0x00000007112db224 */ /* 0x000fe200078e0210 */
[----:B----4-:R-:W-:-:S04]  /*0f00*/  @!P3 MOV R2, R58 ;  /* 0x0000003a0002b202 */ /* 0x010fc80000000f00 */
[----:B------:R-:W4:Y:S01]  /*0f10*/  @!P3 LDC.64 R20, c[0x0][0x398] ;  /* 0x0000e600ff14bb82 */ /* 0x000f220000000a00 */
[----:B------:R-:W-:Y:S02]  /*0f20*/  @!P3 MOV R3, R61 ;  /* 0x0000003d0003b202 */ /* 0x000fe40000000f00 */
[----:B------:R-:W-:Y:S02]  /*0f30*/  ISETP.GE.U32.AND P2, PT, R51, UR12, PT ;  /* 0x0000000c33007c0c */ /* 0x000fe4000bf46070 */
[----:B------:R-:W-:Y:S01]  /*0f40*/  SHF.R.S32.HI R49, RZ, 0x1f, R51 ;  /* 0x0000001fff317819 */ /* 0x000fe20000011433 */
[----:B------:R-:W-:Y:S01]  /*0f50*/  @!P3 IMAD.WIDE.U32 R6, R17, R6, R2 ;  /* 0x000000061106b225 */ /* 0x000fe200078e0002 */
[----:B0-----:R-:W-:Y:S01]  /*0f60*/  @!P4 IADD3 R12, P0, PT, R43, R12, RZ ;  /* 0x0000000c2b0cc210 */ /* 0x001fe20007f1e0ff */
[----:B------:R-:W0:Y:S01]  /*0f70*/  @!P1 LDC.64 R16, c[0x0][0x3a0] ;  /* 0x0000e800ff109b82 */ /* 0x000e220000000a00 */
[----:B------:R-:W-:Y:S02]  /*0f80*/  ISETP.GE.AND.EX P2, PT, R49, UR13, PT, P2 ;  /* 0x0000000d31007c0c */ /* 0x000fe4000bf46320 */
[----:B------:R-:W-:-:S02]  /*0f90*/  @!P4 IADD3.X R13, PT, PT, R10, R13, RZ, P0, !PT ;  /* 0x0000000d0a0dc210 */ /* 0x000fc400007fe4ff */
[----:B--2---:R-:W-:Y:S02]  /*0fa0*/  @!P4 IADD3 R4, P0, PT, R43, R4, RZ ;  /* 0x000000042b04c210 */ /* 0x004fe40007f1e0ff */
[----:B------:R-:W-:Y:S02]  /*0fb0*/  @!P3 IADD3 R15, PT, PT, R7, R45, RZ ;  /* 0x0000002d070fb210 */ /* 0x000fe40007ffe0ff */
[----:B------:R-:W-:Y:S02]  /*0fc0*/  @!P3 SHF.L.U32 R7, R6, 0x1, RZ ;  /* 0x000000010607b819 */ /* 0x000fe400000006ff */
[----:B------:R-:W-:Y:S02]  /*0fd0*/  @!P4 IADD3.X R5, PT, PT, R10, R5, RZ, P0, !PT ;  /* 0x000000050a05c210 */ /* 0x000fe400007fe4ff */
[----:B------:R-:W-:Y:S02]  /*0fe0*/  CS2R R2, SRZ ;  /* 0x0000000000027805 */ /* 0x000fe4000001ff00 */
[----:B------:R-:W-:-:S02]  /*0ff0*/  @!P3 SHF.L.U64.HI R10, R6, 0x1, R15 ;  /* 0x00000001060ab819 */ /* 0x000fc4000001020f */
[----:B---3--:R-:W-:Y:S01]  /*1000*/  @!P3 IADD3 R22, P0, PT, R7, R22, RZ ;  /* 0x000000160716b210 */ /* 0x008fe20007f1e0ff */
[----:B------:R-:W2:Y:S01]  /*1010*/  @!P2 LDC.64 R14, c[0x0][0x3f8] ;  /* 0x0000fe00ff0eab82 */ /* 0x000ea20000000a00 */
[----:B------:R-:W-:Y:S01]  /*1020*/  IADD3 R47, PT, PT, R29, 0x58, RZ ;  /* 0x000000581d2f7810 */ /* 0x000fe20007ffe0ff */
[----:B------:R1:W5:Y:S01]  /*1030*/  @!P4 LDG.E R2, desc[UR10][R12.64] ;  /* 0x0000000a0c02c981 */ /* 0x000362000c1e1900 */
[----:B------:R-:W-:Y:S02]  /*1040*/  @!P3 IADD3.X R23, PT, PT, R10, R23, RZ, P0, !PT ;  /* 0x000000170a17b210 */ /* 0x000fe400007fe4ff */
[----:B------:R-:W-:Y:S01]  /*1050*/  ISETP.GE.U32.AND P0, PT, R47, UR12, PT ;  /* 0x0000000c2f007c0c */ /* 0x000fe2000bf06070 */
[----:B------:R3:W5:Y:S01]  /*1060*/  @!P4 LDG.E R3, desc[UR10][R4.64] ;  /* 0x0000000a0403c981 */ /* 0x000762000c1e1900 */
[----:B------:R-:W-:Y:S02]  /*1070*/  SHF.R.S32.HI R43, RZ, 0x1f, R47 ;  /* 0x0000001fff2b7819 */ /* 0x000fe4000001142f */
[----:B----4-:R-:W-:-:S02]  /*1080*/  @!P3 IADD3 R20, P4, PT, R7, R20, RZ ;  /* 0x000000140714b210 */ /* 0x010fc40007f9e0ff */
[----:B------:R-:W-:Y:S01]  /*1090*/  ISETP.GE.AND.EX P0, PT, R43, UR13, PT, P0 ;  /* 0x0000000d2b007c0c */ /* 0x000fe2000bf06300 */
[----:B-1----:R-:W-:Y:S01]  /*10a0*/  @!P1 IMAD R12, R25, R8, RZ ;  /* 0x00000008190c9224 */ /* 0x002fe200078e02ff */
[----:B------:R-:W1:Y:S01]  /*10b0*/  @!P1 LDC.64 R6, c[0x0][0x398] ;  /* 0x0000e600ff069b82 */ /* 0x000e620000000a00 */
[----:B------:R-:W-:Y:S02]  /*10c0*/  @!P1 MOV R13, R61 ;  /* 0x0000003d000d9202 */ /* 0x000fe40000000f00 */
[----:B------:R-:W-:Y:S01]  /*10d0*/  @!P1 IMAD R45, R19, R9, R12 ;  /* 0x00000009132d9224 */ /* 0x000fe200078e020c */
[----:B------:R-:W-:-:S05]  /*10e0*/  @!P1 MOV R12, R58 ;  /* 0x0000003a000c9202 */ /* 0x000fca0000000f00 */
[----:B------:R-:W-:Y:S01]  /*10f0*/  @!P1 IMAD.WIDE.U32 R8, R19, R8, R12 ;  /* 0x0000000813089225 */ /* 0x000fe200078e000c */
[----:B---3--:R-:W-:Y:S01]  /*1100*/  CS2R R4, SRZ ;  /* 0x0000000000047805 */ /* 0x008fe2000001ff00 */
[----:B------:R-:W3:Y:S01]  /*1110*/  @!P0 LDC.64 R12, c[0x0][0x3f8] ;  /* 0x0000fe00ff0c8b82 */ /* 0x000ee20000000a00 */
[----:B------:R-:W-:Y:S02]  /*1120*/  @!P3 IADD3.X R21, PT, PT, R10, R21, RZ, P4, !PT ;  /* 0x000000150a15b210 */ /* 0x000fe400027fe4ff */
[----:B------:R-:W-:Y:S02]  /*1130*/  @!P1 IADD3 R9, PT, PT, R9, R45, RZ ;  /* 0x0000002d09099210 */ /* 0x000fe40007ffe0ff */
[C---:B------:R-:W-:Y:S01]  /*1140*/  @!P1 SHF.L.U32 R53, R8.reuse, 0x1, RZ ;  /* 0x0000000108359819 */ /* 0x040fe200000006ff */
[----:B------:R1:W5:Y:S01]  /*1150*/  @!P3 LDG.E R4, desc[UR10][R22.64] ;  /* 0x0000000a1604b981 */ /* 0x000362000c1e1900 */
[----:B------:R-:W-:Y:S01]  /*1160*/  IADD3 R25, PT, PT, R29, 0x60, RZ ;  /* 0x000000601d197810 */ /* 0x000fe20007ffe0ff */
[----:B--2---:R-:W-:Y:S01]  /*1170*/  @!P2 IMAD R24, R49, R14, RZ ;  /* 0x0000000e3118a224 */ /* 0x004fe200078e02ff */
[----:B------:R-:W-:Y:S01]  /*1180*/  @!P1 SHF.L.U64.HI R10, R8, 0x1, R9 ;  /* 0x00000001080a9819 */ /* 0x000fe20000010209 */
[----:B------:R2:W5:Y:S01]  /*1190*/  @!P3 LDG.E R5, desc[UR10][R20.64] ;  /* 0x0000000a1405b981 */ /* 0x000562000c1e1900 */
[----:B0-----:R-:W-:Y:S01]  /*11a0*/  @!P1 IADD3 R48, P4, PT, R53, R16, RZ ;  /* 0x0000001035309210 */ /* 0x001fe20007f9e0ff */
[----:B------:R-:W0:Y:S01]  /*11b0*/  @!P2 LDC.64 R18, c[0x0][0x3a0] ;  /* 0x0000e800ff12ab82 */ /* 0x000e220000000a00 */
[----:B------:R-:W-:-:S02]  /*11c0*/  ISETP.GE.U32.AND P3, PT, R25, UR12, PT ;  /* 0x0000000c19007c0c */ /* 0x000fc4000bf66070 */
[----:B------:R-:W-:Y:S02]  /*11d0*/  SHF.R.S32.HI R45, RZ, 0x1f, R25 ;  /* 0x0000001fff2d7819 */ /* 0x000fe40000011419 */
[----:B------:R-:W-:Y:S02]  /*11e0*/  @!P1 IADD3.X R49, PT, PT, R10, R17, RZ, P4, !PT ;  /* 0x000000110a319210 */ /* 0x000fe400027fe4ff */
[----:B------:R-:W-:Y:S01]  /*11f0*/  @!P2 MOV R16, R58 ;  /* 0x0000003a0010a202 */ /* 0x000fe20000000f00 */
[----:B------:R-:W4:Y:S01]  /*1200*/  @!P2 LDC.64 R8, c[0x0][0x398] ;  /* 0x0000e600ff08ab82 */ /* 0x000f220000000a00 */
[----:B------:R-:W-:Y:S02]  /*1210*/  @!P2 MOV R17, R61 ;  /* 0x0000003d0011a202 */ /* 0x000fe40000000f00 */
[----:B------:R-:W-:Y:S02]  /*1220*/  ISETP.GE.AND.EX P3, PT, R45, UR13, PT, P3 ;  /* 0x0000000d2d007c0c */ /* 0x000fe4000bf66330 */
[----:B-1----:R-:W-:Y:S01]  /*1230*/  @!P1 IADD3 R22, P5, PT, R53, R6, RZ ;  /* 0x0000000635169210 */ /* 0x002fe20007fbe0ff */
[----:B------:R-:W-:-:S02]  /*1240*/  @!P2 IMAD R15, R51, R15, R24 ;  /* 0x0000000f330fa224 */ /* 0x000fc400078e0218 */
[----:B------:R-:W-:Y:S01]  /*1250*/  @!P2 IMAD.WIDE.U32 R16, R51, R14, R16 ;  /* 0x0000000e3310a225 */ /* 0x000fe200078e0010 */
[----:B------:R-:W-:Y:S02]  /*1260*/  @!P1 IADD3.X R23, PT, PT, R10, R7, RZ, P5, !PT ;  /* 0x000000070a179210 */ /* 0x000fe40002ffe4ff */
[----:B------:R-:W-:Y:S02]  /*1270*/  CS2R R6, SRZ ;  /* 0x0000000000067805 */ /* 0x000fe4000001ff00 */
[----:B------:R-:W-:Y:S02]  /*1280*/  IADD3 R46, PT, PT, R29, 0x68, RZ ;  /* 0x000000681d2e7810 */ /* 0x000fe40007ffe0ff */
[----:B------:R-:W-:Y:S01]  /*1290*/  @!P2 IADD3 R17, PT, PT, R17, R15, RZ ;  /* 0x0000000f1111a210 */ /* 0x000fe20007ffe0ff */
[----:B---3--:R-:W-:Y:S01]  /*12a0*/  @!P0 IMAD R24, R43, R12, RZ ;  /* 0x0000000c2b188224 */ /* 0x008fe200078e02ff */
[C---:B--2---:R-:W-:Y:S01]  /*12b0*/  @!P2 SHF.L.U32 R21, R16.reuse, 0x1, RZ ;  /* 0x000000011015a819 */ /* 0x044fe200000006ff */
[----:B------:R-:W5:Y:S01]  /*12c0*/  @!P1 LDG.E R6, desc[UR10][R48.64] ;  /* 0x0000000a30069981 */ /* 0x000f62000c1e1900 */
[----:B------:R-:W1:Y:S01]  /*12d0*/  @!P3 LDC.64 R14, c[0x0][0x3f8] ;  /* 0x0000fe00ff0ebb82 */ /* 0x000e620000000a00 */
[----:B------:R-:W-:-:S02]  /*12e0*/  @!P2 SHF.L.U64.HI R10, R16, 0x1, R17 ;  /* 0x00000001100aa819 */ /* 0x000fc40000010211 */
[----:B------:R2:W5:Y:S01]  /*12f0*/  @!P1 LDG.E R7, desc[UR10][R22.64] ;  /* 0x0000000a16079981 */ /* 0x000562000c1e1900 */
[----:B------:R-:W-:Y:S02]  /*1300*/  ISETP.GE.U32.AND P1, PT, R46, UR12, PT ;  /* 0x0000000c2e007c0c */ /* 0x000fe4000bf26070 */
[----:B------:R-:W-:Y:S02]  /*1310*/  SHF.R.S32.HI R43, RZ, 0x1f, R46 ;  /* 0x0000001fff2b7819 */ /* 0x000fe4000001142e */
[----:B------:R-:W3:Y:S02]  /*1320*/  @!P0 LDC.64 R16, c[0x0][0x3a0] ;  /* 0x0000e800ff108b82 */ /* 0x000ee40000000a00 */
[----:B------:R-:W-:Y:S02]  /*1330*/  ISETP.GE.AND.EX P1, PT, R43, UR13, PT, P1 ;  /* 0x0000000d2b007c0c */ /* 0x000fe4000bf26310 */
[----:B--2---:R-:W-:Y:S02]  /*1340*/  @!P0 MOV R22, R58 ;  /* 0x0000003a00168202 */ /* 0x004fe40000000f00 */
[----:B------:R-:W-:Y:S01]  /*1350*/  @!P0 MOV R23, R61 ;  /* 0x0000003d00178202 */ /* 0x000fe20000000f00 */
[----:B------:R-:W-:Y:S01]  /*1360*/  @!P0 IMAD R49, R47, R13, R24 ;  /* 0x0000000d2f318224 */ /* 0x000fe200078e0218 */
[----:B0-----:R-:W-:Y:S01]  /*1370*/  @!P2 IADD3 R20, P4, PT, R21, R18, RZ ;  /* 0x000000121514a210 */ /* 0x001fe20007f9e0ff */
[----:B------:R-:W-:Y:S01]  /*1380*/  @!P0 IMAD.WIDE.U32 R12, R47, R12, R22 ;  /* 0x0000000c2f0c8225 */ /* 0x000fe200078e0016 */
[----:B----4-:R-:W-:-:S02]  /*1390*/  @!P2 IADD3 R18, P5, PT, R21, R8, RZ ;  /* 0x000000081512a210 */ /* 0x010fc40007fbe0ff */
[----:B------:R-:W-:-:S03]  /*13a0*/  @!P2 IADD3.X R21, PT, PT, R10, R19, RZ, P4, !PT ;  /* 0x000000130a15a210 */ /* 0x000fc600027fe4ff */
[----:B------:R-:W0:Y:S01]  /*13b0*/  @!P1 LDC.64 R22, c[0x0][0x3f8] ;  /* 0x0000fe00ff169b82 */ /* 0x000e220000000a00 */
[----:B------:R-:W-:Y:S02]  /*13c0*/  @!P0 IADD3 R13, PT, PT, R13, R49, RZ ;  /* 0x000000310d0d8210 */ /* 0x000fe40007ffe0ff */
[----:B------:R-:W-:Y:S02]  /*13d0*/  @!P2 IADD3.X R19, PT, PT, R10, R9, RZ, P5, !PT ;  /* 0x000000090a13a210 */ /* 0x000fe40002ffe4ff */
[----:B------:R-:W-:Y:S01]  /*13e0*/  CS2R R8, SRZ ;  /* 0x0000000000087805 */ /* 0x000fe2000001ff00 */
[----:B------:R-:W-:Y:S01]  /*13f0*/  UIMAD.WIDE UR8, UR6, 0x8, UR8 ;  /* 0x00000008060878a5 */ /* 0x000fe2000f8e0208 */
[C---:B------:R-:W-:Y:S02]  /*1400*/  @!P0 SHF.L.U32 R51, R12.reuse, 0x1, RZ ;  /* 0x000000010c338819 */ /* 0x040fe400000006ff */
[----:B------:R-:W-:Y:S02]  /*1410*/  @!P0 SHF.L.U64.HI R44, R12, 0x1, R13 ;  /* 0x000000010c2c8819 */ /* 0x000fe4000001020d */
[----:B------:R-:W2:Y:S01]  /*1420*/  @!P0 LDC.64 R12, c[0x0][0x398] ;  /* 0x0000e600ff0c8b82 */ /* 0x000ea20000000a00 */
[----:B------:R4:W5:Y:S01]  /*1430*/  @!P2 LDG.E R8, desc[UR10][R20.64] ;  /* 0x0000000a1408a981 */ /* 0x000962000c1e1900 */
[----:B-1----:R-:W-:-:S03]  /*1440*/  @!P3 IMAD R10, R45, R14, RZ ;  /* 0x0000000e2d0ab224 */ /* 0x002fc600078e02ff */
[----:B------:R1:W5:Y:S01]  /*1450*/  @!P2 LDG.E R9, desc[UR10][R18.64] ;  /* 0x0000000a1209a981 */ /* 0x000362000c1e1900 */
[----:B---3--:R-:W-:Y:S02]  /*1460*/  @!P0 IADD3 R24, P2, PT, R51, R16, RZ ;  /* 0x0000001033188210 */ /* 0x008fe40007f5e0ff */
[----:B------:R-:W-:Y:S02]  /*1470*/  IADD3 R48, PT, PT, R29, 0x70, RZ ;  /* 0x000000701d307810 */ /* 0x000fe40007ffe0ff */
[----:B----4-:R-:W-:Y:S02]  /*1480*/  @!P3 MOV R20, R58 ;  /* 0x0000003a0014b202 */ /* 0x010fe40000000f00 */
[----:B------:R-:W-:Y:S02]  /*1490*/  @!P3 MOV R21, R61 ;  /* 0x0000003d0015b202 */ /* 0x000fe40000000f00 */
[----:B-1----:R-:W-:Y:S02]  /*14a0*/  MOV R18, UR8 ;  /* 0x0000000800127c02 */ /* 0x002fe40008000f00 */
[----:B------:R-:W-:Y:S01]  /*14b0*/  MOV R19, UR9 ;  /* 0x0000000900137c02 */ /* 0x000fe20008000f00 */
[----:B------:R-:W-:-:S02]  /*14c0*/  @!P3 IMAD R45, R25, R15, R10 ;  /* 0x0000000f192db224 */ /* 0x000fc400078e020a */
[----:B------:R-:W-:Y:S01]  /*14d0*/  @!P3 IMAD.WIDE.U32 R20, R25, R14, R20 ;  /* 0x0000000e1914b225 */ /* 0x000fe200078e0014 */
[----:B------:R-:W-:-:S03]  /*14e0*/  @!P0 IADD3.X R25, PT, PT, R44, R17, RZ, P2, !PT ;  /* 0x000000112c198210 */ /* 0x000fc600017fe4ff */
[----:B------:R-:W-:Y:S01]  /*14f0*/  HFMA2 R10, -RZ, RZ, 0, 0 ;  /* 0x00000000ff0a7431 */ /* 0x000fe200000001ff */
[----:B------:R-:W3:Y:S01]  /*1500*/  LDG.E.64 R18, desc[UR10][R18.64] ;  /* 0x0000000a12127981 */ /* 0x000ee2000c1e1b00 */
[----:B------:R-:W-:Y:S01]  /*1510*/  ISETP.GE.U32.AND P2, PT, R48, UR12, PT ;  /* 0x0000000c30007c0c */ /* 0x000fe2000bf46070 */
[----:B------:R-:W1:Y:S01]  /*1520*/  @!P3 LDC.64 R14, c[0x0][0x3a0] ;  /* 0x0000e800ff0ebb82 */ /* 0x000e620000000a00 */
[----:B------:R-:W-:-:S04]  /*1530*/  SHF.R.S32.HI R53, RZ, 0x1f, R48 ;  /* 0x0000001fff357819 */ /* 0x000fc80000011430 */
[----:B------:R-:W-:Y:S01]  /*1540*/  ISETP.GE.AND.EX P2, PT, R53, UR13, PT, P2 ;  /* 0x0000000d35007c0c */ /* 0x000fe2000bf46320 */
[----:B0-----:R-:W-:Y:S01]  /*1550*/  @!P1 IMAD R55, R43, R22, RZ ;  /* 0x000000162b379224 */ /* 0x001fe200078e02ff */
[----:B------:R0:W5:Y:S01]  /*1560*/  @!P0 LDG.E R10, desc[UR10][R24.64] ;  /* 0x0000000a180a8981 */ /* 0x000162000c1e1900 */
[----:B------:R-:W4:Y:S01]  /*1570*/  @!P3 LDC.64 R16, c[0x0][0x398] ;  /* 0x0000e600ff10bb82 */ /* 0x000f220000000a00 */
[----:B------:R-:W-:Y:S02]  /*1580*/  @!P3 IADD3 R21, PT, PT, R21, R45, RZ ;  /* 0x0000002d1515b210 */ /* 0x000fe40007ffe0ff */
[----:B------:R-:W-:Y:S01]  /*1590*/  IADD3 R29, PT, PT, R29, 0x78, RZ ;  /* 0x000000781d1d7810 */ /* 0x000fe20007ffe0ff */
[----:B------:R-:W-:Y:S01]  /*15a0*/  @!P1 IMAD R55, R46, R23, R55 ;  /* 0x000000172e379224 */ /* 0x000fe200078e0237 */
[----:B--2---:R-:W-:Y:S02]  /*15b0*/  @!P0 IADD3 R50, P5, PT, R51, R12, RZ ;  /* 0x0000000c33328210 */ /* 0x004fe40007fbe0ff */
[----:B0-----:R-:W-:-:S02]  /*15c0*/  @!P1 MOV R24, R58 ;  /* 0x0000003a00189202 */ /* 0x001fc40000000f00 */
[----:B------:R-:W-:Y:S02]  /*15d0*/  @!P1 MOV R25, R61 ;  /* 0x0000003d00199202 */ /* 0x000fe40000000f00 */
[----:B------:R-:W-:Y:S02]  /*15e0*/  ISETP.GE.U32.AND P4, PT, R29, UR12, PT ;  /* 0x0000000c1d007c0c */ /* 0x000fe4000bf86070 */
[----:B------:R-:W-:Y:S01]  /*15f0*/  SHF.R.S32.HI R49, RZ, 0x1f, R29 ;  /* 0x0000001fff317819 */ /* 0x000fe2000001141d */
[----:B------:R-:W-:Y:S01]  /*1600*/  @!P1 IMAD.WIDE.U32 R46, R46, R22, R24 ;  /* 0x000000162e2e9225 */ /* 0x000fe200078e0018 */
[C---:B------:R-:W-:Y:S01]  /*1610*/  @!P3 SHF.L.U32 R45, R20.reuse, 0x1, RZ ;  /* 0x00000001142db819 */ /* 0x040fe200000006ff */
[----:B------:R-:W0:Y:S01]  /*1620*/  @!P2 LDC.64 R24, c[0x0][0x3f8] ;  /* 0x0000fe00ff18ab82 */ /* 0x000e220000000a00 */
[----:B------:R-:W-:Y:S02]  /*1630*/  @!P3 SHF.L.U64.HI R12, R20, 0x1, R21 ;  /* 0x00000001140cb819 */ /* 0x000fe40000010215 */
[----:B------:R-:W-:-:S05]  /*1640*/  ISETP.GE.AND.EX P4, PT, R49, UR13, PT, P4 ;  /* 0x0000000d31007c0c */ /* 0x000fca000bf86340 */
[----:B------:R-:W2:Y:S01]  /*1650*/  @!P1 LDC.64 R20, c[0x0][0x3a0] ;  /* 0x0000e800ff149b82 */ /* 0x000ea20000000a00 */
[----:B------:R-:W-:Y:S02]  /*1660*/  @!P0 IADD3.X R51, PT, PT, R44, R13, RZ, P5, !PT ;  /* 0x0000000d2c338210 */ /* 0x000fe40002ffe4ff */
[C---:B-1----:R-:W-:Y:S02]  /*1670*/  @!P3 IADD3 R14, P6, PT, R45.reuse, R14, RZ ;  /* 0x0000000e2d0eb210 */ /* 0x042fe40007fde0ff */
[----:B----4-:R-:W-:Y:S02]  /*1680*/  @!P3 IADD3 R16, P5, PT, R45, R16, RZ ;  /* 0x000000102d10b210 */ /* 0x010fe40007fbe0ff */
[C---:B------:R-:W-:Y:S01]  /*1690*/  @!P3 IADD3.X R15, PT, PT, R12.reuse, R15, RZ, P6, !PT ;  /* 0x0000000f0c0fb210 */ /* 0x040fe200037fe4ff */
[----:B------:R-:W1:Y:S01]  /*16a0*/  @!P1 LDC.64 R22, c[0x0][0x398] ;  /* 0x0000e600ff169b82 */ /* 0x000e620000000a00 */
[----:B------:R-:W-:Y:S01]  /*16b0*/  @!P3 IADD3.X R17, PT, PT, R12, R17, RZ, P5, !PT ;  /* 0x000000110c11b210 */ /* 0x000fe20002ffe4ff */
[----:B------:R-:W-:Y:S01]  /*16c0*/  HFMA2 R43, -RZ, RZ, 0, 0 ;  /* 0x00000000ff2b7431 */ /* 0x000fe200000001ff */
[----:B------:R-:W-:-:S05]  /*16d0*/  @!P1 IADD3 R55, PT, PT, R47, R55, RZ ;  /* 0x000000372f379210 */ /* 0x000fca0007ffe0ff */
[----:B------:R-:W4:Y:S01]  /*16e0*/  @!P4 LDC.64 R12, c[0x0][0x3f8] ;  /* 0x0000fe00ff0ccb82 */ /* 0x000f220000000a00 */
[C---:B------:R-:W-:Y:S01]  /*16f0*/  @!P1 SHF.L.U32 R57, R46.reuse, 0x1, RZ ;  /* 0x000000012e399819 */ /* 0x040fe200000006ff */
[----:B0-----:R-:W-:Y:S01]  /*1700*/  @!P2 IMAD R53, R53, R24, RZ ;  /* 0x000000183535a224 */ /* 0x001fe200078e02ff */
[----:B------:R-:W-:Y:S01]  /*1710*/  @!P1 SHF.L.U64.HI R46, R46, 0x1, R55 ;  /* 0x000000012e2e9819 */ /* 0x000fe20000010237 */
[----:B------:R-:W-:Y:S01]  /*1720*/  HFMA2 R45, -RZ, RZ, 0, 0 ;  /* 0x00000000ff2d7431 */ /* 0x000fe200000001ff */
[----:B------:R-:W-:Y:S01]  /*1730*/  @!P2 MOV R52, R58 ;  /* 0x0000003a0034a202 */ /* 0x000fe20000000f00 */
[----:B------:R0:W5:Y:S01]  /*1740*/  @!P0 LDG.E R43, desc[UR10][R50.64] ;  /* 0x0000000a322b8981 */ /* 0x000162000c1e1900 */
[----:B--2---:R-:W-:-:S04]  /*1750*/  @!P1 IADD3 R54, P5, PT, R57, R20, RZ ;  /* 0x0000001439369210 */ /* 0x004fc80007fbe0ff */
[----:B------:R-:W-:Y:S01]  /*1760*/  @!P1 IADD3.X R55, PT, PT, R46, R21, RZ, P5, !PT ;  /* 0x000000152e379210 */ /* 0x000fe20002ffe4ff */
[C---:B------:R-:W-:Y:S01]  /*1770*/  @!P2 IMAD R21, R48.reuse, R25, R53 ;  /* 0x000000193015a224 */ /* 0x040fe200078e0235 */
[----:B------:R-:W-:Y:S01]  /*1780*/  @!P2 MOV R53, R61 ;  /* 0x0000003d0035a202 */ /* 0x000fe20000000f00 */
[----:B------:R2:W5:Y:S01]  /*1790*/  @!P3 LDG.E R45, desc[UR10][R16.64] ;  /* 0x0000000a102db981 */ /* 0x000562000c1e1900 */
[----:B------:R-:W-:Y:S01]  /*17a0*/  ISETP.NE.AND P0, PT, RZ, UR7, PT ;  /* 0x00000007ff007c0c */ /* 0x000fe2000bf05270 */
[----:B0-----:R-:W0:Y:S01]  /*17b0*/  LDC.64 R50, c[0x0][0x3a8] ;  /* 0x0000ea00ff327b82 */ /* 0x001e220000000a00 */
[----:B------:R-:W-:Y:S01]  /*17c0*/  MOV R44, RZ ;  /* 0x000000ff002c7202 */ /* 0x000fe20000000f00 */
[----:B------:R-:W-:-:S05]  /*17d0*/  @!P2 IMAD.WIDE.U32 R52, R48, R24, R52 ;  /* 0x000000183034a225 */ /* 0x000fca00078e0034 */
[----:B------:R1:W5:Y:S01]  /*17e0*/  @!P3 LDG.E R44, desc[UR10][R14.64] ;  /* 0x0000000a0e2cb981 */ /* 0x000362000c1e1900 */
[----:B--2---:R-:W-:Y:S01]  /*17f0*/  @!P2 IADD3 R17, PT, PT, R53, R21, RZ ;  /* 0x000000153511a210 */ /* 0x004fe20007ffe0ff */
[----:B----4-:R-:W-:Y:S01]  /*1800*/  @!P4 IMAD R20, R49, R12, RZ ;  /* 0x0000000c3114c224 */ /* 0x010fe200078e02ff */
[----:B-1----:R-:W-:Y:S02]  /*1810*/  @!P1 IADD3 R56, P3, PT, R57, R22, RZ ;  /* 0x0000001639389210 */ /* 0x002fe40007f7e0ff */
[----:B------:R-:W-:Y:S01]  /*1820*/  @!P2 SHF.L.U32 R49, R52, 0x1, RZ ;  /* 0x000000013431a819 */ /* 0x000fe200000006ff */
[----:B------:R-:W1:Y:S01]  /*1830*/  @P0 LDC.64 R24, c[0x0][0x3b0] ;  /* 0x0000ec00ff180b82 */ /* 0x000e620000000a00 */
[----:B------:R-:W-:Y:S01]  /*1840*/  @!P1 IADD3.X R57, PT, PT, R46, R23, RZ, P3, !PT ;  /* 0x000000172e399210 */ /* 0x000fe20001ffe4ff */
[----:B------:R-:W-:Y:S01]  /*1850*/  @!P4 IMAD R53, R29, R13, R20 ;  /* 0x0000000d1d35c224 */ /* 0x000fe200078e0214 */
[----:B------:R-:W-:-:S05]  /*1860*/  @!P2 SHF.L.U64.HI R52, R52, 0x1, R17 ;  /* 0x000000013434a819 */ /* 0x000fca0000010211 */
[----:B------:R-:W2:Y:S01]  /*1870*/  @!P2 LDC.64 R14, c[0x0][0x3a0] ;  /* 0x0000e800ff0eab82 */ /* 0x000ea20000000a00 */
[----:B------:R-:W-:-:S06]  /*1880*/  CS2R R46, SRZ ;  /* 0x00000000002e7805 */ /* 0x000fcc000001ff00 */
[----:B------:R4:W5:Y:S01]  /*1890*/  @!P1 LDG.E R46, desc[UR10][R54.64] ;  /* 0x0000000a362e9981 */ /* 0x000962000c1e1900 */
[----:B------:R-:W0:Y:S03]  /*18a0*/  @!P2 LDC.64 R16, c[0x0][0x398] ;  /* 0x0000e600ff10ab82 */ /* 0x000e260000000a00 */
[----:B------:R-:W5:Y:S05]  /*18b0*/  @!P1 LDG.E R47, desc[UR10][R56.64] ;  /* 0x0000000a382f9981 */ /* 0x000f6a000c1e1900 */
[----:B------:R-:W0:Y:S08]  /*18c0*/  @!P4 LDC.64 R20, c[0x0][0x3a0] ;  /* 0x0000e800ff14cb82 */ /* 0x000e300000000a00 */
[----:B------:R-:W0:Y:S01]  /*18d0*/  @!P4 LDC.64 R22, c[0x0][0x398] ;  /* 0x0000e600ff16cb82 */ /* 0x000e220000000a00 */
[----:B----4-:R-:W-:-:S02]  /*18e0*/  @!P4 MOV R54, R58 ;  /* 0x0000003a0036c202 */ /* 0x010fc40000000f00 */
[----:B------:R-:W-:-:S03]  /*18f0*/  @!P4 MOV R55, R61 ;  /* 0x0000003d0037c202 */ /* 0x000fc60000000f00 */
[----:B------:R-:W-:Y:S01]  /*1900*/  @!P4 IMAD.WIDE.U32 R54, R29, R12, R54 ;  /* 0x0000000c1d36c225 */ /* 0x000fe200078e0036 */
[----:B------:R-:W-:Y:S02]  /*1910*/  LEA R29, R27, R28, 0x7 ;  /* 0x0000001c1b1d7211 */ /* 0x000fe400078e38ff */
[----:B--2---:R-:W-:Y:S02]  /*1920*/  @!P2 IADD3 R14, P1, PT, R49, R14, RZ ;  /* 0x0000000e310ea210 */ /* 0x004fe40007f3e0ff */
[----:B------:R-:W-:Y:S02]  /*1930*/  @!P4 IADD3 R55, PT, PT, R55, R53, RZ ;  /* 0x000000353737c210 */ /* 0x000fe40007ffe0ff */
[----:B------:R-:W-:Y:S01]  /*1940*/  @!P4 SHF.L.U32 R53, R54, 0x1, RZ ;  /* 0x000000013635c819 */ /* 0x000fe200000006ff */
[----:B-1----:R-:W-:Y:S01]  /*1950*/  @P0 IMAD.WIDE R24, R29, 0x2, R24 ;  /* 0x000000021d180825 */ /* 0x002fe200078e0218 */
[----:B------:R-:W-:Y:S02]  /*1960*/  @!P2 IADD3.X R15, PT, PT, R52, R15, RZ, P1, !PT ;  /* 0x0000000f340fa210 */ /* 0x000fe40000ffe4ff */
[----:B0-----:R-:W-:Y:S01]  /*1970*/  @!P2 IADD3 R16, P1, PT, R49, R16, RZ ;  /* 0x000000103110a210 */ /* 0x001fe20007f3e0ff */
[----:B------:R-:W-:Y:S01]  /*1980*/  IMAD.WIDE R28, R29, 0x2, R50 ;  /* 0x000000021d1c7825 */ /* 0x000fe200078e0232 */
[----:B------:R-:W-:-:S02]  /*1990*/  @!P4 SHF.L.U64.HI R54, R54, 0x1, R55 ;  /* 0x000000013636c819 */ /* 0x000fc40000010237 */
[C---:B------:R-:W-:Y:S02]  /*19a0*/  @!P4 IADD3 R20, P3, PT, R53.reuse, R20, RZ ;  /* 0x000000143514c210 */ /* 0x040fe40007f7e0ff */
[----:B------:R-:W-:Y:S02]  /*19b0*/  @!P4 IADD3 R22, P5, PT, R53, R22, RZ ;  /* 0x000000163516c210 */ /* 0x000fe40007fbe0ff */
[----:B------:R-:W-:Y:S02]  /*19c0*/  CS2R R50, SRZ ;  /* 0x0000000000327805 */ /* 0x000fe4000001ff00 */
[----:B------:R-:W-:Y:S01]  /*19d0*/  MOV R49, RZ ;  /* 0x000000ff00317202 */ /* 0x000fe20000000f00 */
[----:B------:R-:W2:Y:S01]  /*19e0*/  @P0 LDG.E.U16 R12, desc[UR10][R24.64] ;  /* 0x0000000a180c0981 */ /* 0x000ea2000c1e1500 */
[----:B------:R-:W-:Y:S02]  /*19f0*/  @!P2 IADD3.X R17, PT, PT, R52, R17, RZ, P1, !PT ;  /* 0x000000113411a210 */ /* 0x000fe40000ffe4ff */
[C---:B------:R-:W-:Y:S01]  /*1a00*/  @!P4 IADD3.X R21, PT, PT, R54.reuse, R21, RZ, P3, !PT ;  /* 0x000000153615c210 */ /* 0x040fe20001ffe4ff */
[----:B------:R-:W4:Y:S01]  /*1a10*/  @P0 LDG.E.U16 R13, desc[UR10][R24.64+0x2] ;  /* 0x0000020a180d0981 */ /* 0x000f22000c1e1500 */
[----:B------:R-:W-:-:S03]  /*1a20*/  @!P4 IADD3.X R23, PT, PT, R54, R23, RZ, P5, !PT ;  /* 0x000000173617c210 */ /* 0x000fc60002ffe4ff */
[----:B------:R-:W4:Y:S04]  /*1a30*/  LDG.E.U16 R53, desc[UR10][R28.64] ;  /* 0x0000000a1c357981 */ /* 0x000f28000c1e1500 */
[----:B------:R-:W4:Y:S04]  /*1a40*/  LDG.E.U16 R52, desc[UR10][R28.64+0x2] ;  /* 0x0000020a1c347981 */ /* 0x000f28000c1e1500 */
[----:B------:R-:W5:Y:S04]  /*1a50*/  @!P2 LDG.E R51, desc[UR10][R16.64] ;  /* 0x0000000a1033a981 */ /* 0x000f68000c1e1900 */
[----:B------:R-:W5:Y:S04]  /*1a60*/  @!P4 LDG.E R50, desc[UR10][R20.64] ;  /* 0x0000000a1432c981 */ /* 0x000f68000c1e1900 */
[----:B------:R-:W5:Y:S01]  /*1a70*/  @!P4 LDG.E R49, desc[UR10][R22.64] ;  /* 0x0000000a1631c981 */ /* 0x000f62000c1e1900 */
[----:B------:R-:W-:-:S06]  /*1a80*/  HFMA2 R48, -RZ, RZ, 0, 0 ;  /* 0x00000000ff307431 */ /* 0x000fcc00000001ff */
[----:B------:R0:W5:Y:S01]  /*1a90*/  @!P2 LDG.E R48, desc[UR10][R14.64] ;  /* 0x0000000a0e30a981 */ /* 0x000162000c1e1900 */
[----:B------:R-:W-:Y:S01]  /*1aa0*/  UISETP.NE.AND UP1, UPT, UR7, URZ, UPT ;  /* 0x000000ff0700728c */ /* 0x000fe2000bf25270 */
[----:B------:R-:W-:Y:S01]  /*1ab0*/  CS2R R54, SRZ ;  /* 0x0000000000367805 */ /* 0x000fe2000001ff00 */
[----:B------:R-:W-:Y:S01]  /*1ac0*/  UMOV UR12, 0x3f800000 ;  /* 0x3f800000000c7882 */ /* 0x000fe20000000000 */
[----:B---3--:R-:W-:-:S13]  /*1ad0*/  R2UR UR9, R18 ;  /* 0x00000000120972ca */ /* 0x008fda00000e0000 */
[----:B0-----:R-:W-:-:S05]  /*1ae0*/  MOV R14, UR9 ;  /* 0x00000009000e7c02 */ /* 0x001fca0008000f00 */
[----:B------:R-:W-:-:S05]  /*1af0*/  FFMA.FTZ R19, -R14, UR9, R19 ;  /* 0x000000090e137c23 */ /* 0x000fca0008010113 */
[----:B------:R-:W-:-:S13]  /*1b00*/  FSETP.GTU.FTZ.AND P1, PT, R19, RZ, PT ;  /* 0x000000ff1300720b */ /* 0x000fda0003f3c000 */
[----:B------:R-:W-:-:S05]  /*1b10*/  VOTEU.ANY UP0, P1 ;  /* 0x0000000000ff7886 */ /* 0x000fca0000800100 */
[----:B------:R-:W0:Y:S01]  /*1b20*/  @UP0 LDCU UR5, c[0x0][0x3c0] ;  /* 0x00007800ff0507ac */ /* 0x000e220008000800 */
[----:B------:R-:W-:-:S13]  /*1b30*/  PLOP3.LUT P1, PT, PT, PT, UP0, 0x80, 0x8 ;  /* 0x000000000008781c */ /* 0x000fda0003f2f008 */
[----:B0-----:R-:W-:-:S06]  /*1b40*/  @P1 FADD.FTZ R14, R19, UR5 ;  /* 0x00000005130e1e21 */ /* 0x001fcc0008010000 */
[----:B------:R-:W0:Y:S02]  /*1b50*/  @P1 MUFU.RSQ R14, R14 ;  /* 0x0000000e000e1308 */ /* 0x000e240000001400 */
[----:B0-----:R-:W-:-:S13]  /*1b60*/  @P1 R2UR UR5, R14 ;  /* 0x000000000e0512ca */ /* 0x001fda00000e0000 */
[----:B------:R-:W-:Y:S01]  /*1b70*/  @UP0 UMOV UR12, UR5 ;  /* 0x00000005000c0c82 */ /* 0x000fe20008000000 */
[----:B--2---:R-:W-:Y:S02]  /*1b80*/  @P0 SHF.L.U32 R54, R12, 0x10, RZ ;  /* 0x000000100c360819 */ /* 0x004fe400000006ff */
[----:B----4-:R-:W-:Y:S02]  /*1b90*/  @P0 SHF.L.U32 R55, R13, 0x10, RZ ;  /* 0x000000100d370819 */ /* 0x010fe400000006ff */
[----:B------:R-:W-:Y:S02]  /*1ba0*/  SHF.L.U32 R53, R53, 0x10, RZ ;  /* 0x0000001035357819 */ /* 0x000fe400000006ff */
[----:B------:R-:W-:Y:S01]  /*1bb0*/  SHF.L.U32 R52, R52, 0x10, RZ ;  /* 0x0000001034347819 */ /* 0x000fe200000006ff */
[----:B------:R-:W-:Y:S06]  /*1bc0*/  BRA.U UP1, `(.L_x_863) ;  /* 0x0000001101847547 */ /* 0x000fec000b800000 */
[--C-:B-----5:R-:W-:Y:S02]  /*1bd0*/  HADD2.F32 R14, -RZ, R42.reuse.H0_H0 ;  /* 0x2000002aff0e7230 */ /* 0x120fe40000004100 */
[----:B------:R-:W-:Y:S02]  /*1be0*/  HADD2.F32 R15, -RZ, R42.H1_H1 ;  /* 0x3000002aff0f7230 */ /* 0x000fe40000004100 */
[--C-:B------:R-:W-:Y:S02]  /*1bf0*/  HADD2.F32 R12, -RZ, R41.reuse.H0_H0 ;  /* 0x20000029ff0c7230 */ /* 0x100fe40000004100 */
[----:B------:R-:W-:Y:S01]  /*1c00*/  FADD.FTZ R14, R14, -UR9 ;  /* 0x800000090e0e7e21 */ /* 0x000fe20008010000 */
[----:B------:R-:W-:Y:S02]  /*1c10*/  HADD2.F32 R13, -RZ, R41.H1_H1 ;  /* 0x30000029ff0d7230 */ /* 0x000fe40000004100 */
[----:B------:R-:W-:Y:S01]  /*1c20*/  FADD.FTZ R16, R15, -UR9 ;  /* 0x800000090f107e21 */ /* 0x000fe20008010000 */
[----:B------:R-:W-:-:S02]  /*1c30*/  HADD2.F32 R20, -RZ, R40.H0_H0 ;  /* 0x20000028ff147230 */ /* 0x000fc40000004100 */
[----:B------:R-:W-:Y:S01]  /*1c40*/  FMUL.FTZ R18, R53, R12 ;  /* 0x0000000c35127220 */ /* 0x000fe20000410000 */
[----:B------:R-:W-:Y:S01]  /*1c50*/  FMUL.FTZ R15, R14, UR12 ;  /* 0x0000000c0e0f7c20 */ /* 0x000fe20008410000 */
[----:B------:R-:W-:Y:S01]  /*1c60*/  FMUL.FTZ R14, R16, UR12 ;  /* 0x0000000c100e7c20 */ /* 0x000fe20008410000 */
[----:B------:R-:W-:Y:S01]  /*1c70*/  FMUL.FTZ R17, R52, R13 ;  /* 0x0000000d34117220 */ /* 0x000fe20000410000 */
[----:B------:R-:W-:Y:S01]  /*1c80*/  FADD.FTZ R16, RZ, R18 ;  /* 0x00000012ff107221 */ /* 0x000fe20000010000 */
[----:B------:R-:W-:Y:S01]  /*1c90*/  FFMA.FTZ R19, R15, R18, RZ ;  /* 0x000000120f137223 */ /* 0x000fe200000100ff */
[----:B------:R-:W-:Y:S01]  /*1ca0*/  FADD.FTZ R20, R20, -UR9 ;  /* 0x8000000914147e21 */ /* 0x000fe20008010000 */
[----:B------:R-:W-:Y:S02]  /*1cb0*/  HADD2.F32 R18, -RZ, R39.H0_H0 ;  /* 0x20000027ff127230 */ /* 0x000fe40000004100 */
[----:B------:R-:W-:Y:S01]  /*1cc0*/  FADD.FTZ R16, R17, R16 ;  /* 0x0000001011107221 */ /* 0x000fe20000010000 */
[----:B------:R-:W-:Y:S01]  /*1cd0*/  FFMA.FTZ R19, R14, R17, R19 ;  /* 0x000000110e137223 */ /* 0x000fe20000010013 */
[----:B------:R-:W-:Y:S01]  /*1ce0*/  FFMA.FTZ R15, R12, R15, RZ ;  /* 0x0000000f0c0f7223 */ /* 0x000fe200000100ff */
[----:B------:R-:W-:Y:S01]  /*1cf0*/  FADD.FTZ R21, RZ, R12 ;  /* 0x0000000cff157221 */ /* 0x000fe20000010000 */
[----:B------:R-:W-:Y:S01]  /*1d00*/  FMUL.FTZ R20, R20, UR12 ;  /* 0x0000000c14147c20 */ /* 0x000fe20008410000 */
[----:B------:R-:W-:-:S02]  /*1d10*/  HADD2.F32 R17, -RZ, R40.H1_H1 ;  /* 0x30000028ff117230 */ /* 0x000fc40000004100 */
[----:B------:R-:W-:Y:S01]  /*1d20*/  FMUL.FTZ R23, R53, R18 ;  /* 0x0000001235177220 */ /* 0x000fe20000410000 */
[C---:B------:R-:W-:Y:S01]  /*1d30*/  FADD.FTZ R12, R18.reuse, R21 ;  /* 0x00000015120c7221 */ /* 0x040fe20000010000 */
[----:B------:R-:W-:Y:S01]  /*1d40*/  FFMA.FTZ R15, R18, R20, R15 ;  /* 0x00000014120f7223 */ /* 0x000fe2000001000f */
[----:B------:R-:W-:Y:S01]  /*1d50*/  FFMA.FTZ R14, R13, R14, RZ ;  /* 0x0000000e0d0e7223 */ /* 0x000fe200000100ff */
[----:B------:R-:W-:Y:S01]  /*1d60*/  FADD.FTZ R18, R17, -UR9 ;  /* 0x8000000911127e21 */ /* 0x000fe20008010000 */
[----:B------:R-:W-:Y:S02]  /*1d70*/  HADD2.F32 R17, -RZ, R39.H1_H1 ;  /* 0x30000027ff117230 */ /* 0x000fe40000004100 */
[----:B------:R-:W-:Y:S01]  /*1d80*/  FADD.FTZ R16, R16, R23 ;  /* 0x0000001710107221 */ /* 0x000fe20000010000 */
[----:B------:R-:W-:Y:S01]  /*1d90*/  FFMA.FTZ R23, R20, R23, R19 ;  /* 0x0000001714177223 */ /* 0x000fe20000010013 */
[----:B------:R-:W-:Y:S01]  /*1da0*/  FADD.FTZ R20, RZ, R13 ;  /* 0x0000000dff147221 */ /* 0x000fe20000010000 */
[----:B------:R-:W-:Y:S01]  /*1db0*/  FMUL.FTZ R18, R18, UR12 ;  /* 0x0000000c12127c20 */ /* 0x000fe20008410000 */
[----:B------:R-:W-:-:S02]  /*1dc0*/  HADD2.F32 R21, -RZ, R38.H0_H0 ;  /* 0x20000026ff157230 */ /* 0x000fc40000004100 */
[----:B------:R-:W-:Y:S01]  /*1dd0*/  FMUL.FTZ R19, R52, R17 ;  /* 0x0000001134137220 */ /* 0x000fe20000410000 */
[C---:B------:R-:W-:Y:S01]  /*1de0*/  FADD.FTZ R13, R17.reuse, R20 ;  /* 0x00000014110d7221 */ /* 0x040fe20000010000 */
[----:B------:R-:W-:Y:S01]  /*1df0*/  FFMA.FTZ R14, R17, R18, R14 ;  /* 0x00000012110e7223 */ /* 0x000fe2000001000e */
[----:B------:R-:W-:Y:S02]  /*1e00*/  HADD2.F32 R20, -RZ, R38.H1_H1 ;  /* 0x30000026ff147230 */ /* 0x000fe40000004100 */
[----:B------:R-:W-:Y:S01]  /*1e10*/  FFMA.FTZ R17, R18, R19, R23 ;  /* 0x0000001312117223 */ /* 0x000fe20000010017 */
[----:B------:R-:W-:Y:S01]  /*1e20*/  FADD.FTZ R18, R21, -UR9 ;  /* 0x8000000915127e21 */ /* 0x000fe20008010000 */
[--C-:B------:R-:W-:Y:S02]  /*1e30*/  HADD2.F32 R22, -RZ, R37.reuse.H0_H0 ;  /* 0x20000025ff167230 */ /* 0x100fe40000004100 */
[----:B------:R-:W-:Y:S01]  /*1e40*/  FADD.FTZ R16, R19, R16 ;  /* 0x0000001013107221 */ /* 0x000fe20000010000 */
[----:B------:R-:W-:Y:S01]  /*1e50*/  FADD.FTZ R19, R20, -UR9 ;  /* 0x8000000914137e21 */ /* 0x000fe20008010000 */
[----:B------:R-:W-:-:S02]  /*1e60*/  HADD2.F32 R21, -RZ, R37.H1_H1 ;  /* 0x30000025ff157230 */ /* 0x000fc40000004100 */
[----:B------:R-:W-:Y:S01]  /*1e70*/  FMUL.FTZ R20, R18, UR12 ;  /* 0x0000000c12147c20 */ /* 0x000fe20008410000 */
[----:B------:R-:W-:Y:S02]  /*1e80*/  HADD2.F32 R18, -RZ, R36.H0_H0 ;  /* 0x20000024ff127230 */ /* 0x000fe40000004100 */
[----:B------:R-:W-:Y:S01]  /*1e90*/  FMUL.FTZ R23, R53, R22 ;  /* 0x0000001635177220 */ /* 0x000fe20000410000 */
[----:B------:R-:W-:Y:S01]  /*1ea0*/  FADD.FTZ R12, R12, R22 ;  /* 0x000000160c0c7221 */ /* 0x000fe20000010000 */
[----:B------:R-:W-:Y:S01]  /*1eb0*/  FFMA.FTZ R15, R22, R20, R15 ;  /* 0x00000014160f7223 */ /* 0x000fe2000001000f */
[----:B------:R-:W-:Y:S01]  /*1ec0*/  FMUL.FTZ R19, R19, UR12 ;  /* 0x0000000c13137c20 */ /* 0x000fe20008410000 */
[----:B------:R-:W-:Y:S01]  /*1ed0*/  FMUL.FTZ R22, R52, R21 ;  /* 0x0000001534167220 */ /* 0x000fe20000410000 */
[----:B------:R-:W-:Y:S01]  /*1ee0*/  FFMA.FTZ R20, R20, R23, R17 ;  /* 0x0000001714147223 */ /* 0x000fe20000010011 */
[----:B------:R-:W-:Y:S01]  /*1ef0*/  FADD.FTZ R18, R18, -UR9 ;  /* 0x8000000912127e21 */ /* 0x000fe20008010000 */
[----:B------:R-:W-:-:S02]  /*1f00*/  HADD2.F32 R24, -RZ, R35.H0_H0 ;  /* 0x20000023ff187230 */ /* 0x000fc40000004100 */
[----:B------:R-:W-:Y:S01]  /*1f10*/  FADD.FTZ R13, R13, R21 ;  /* 0x000000150d0d7221 */ /* 0x000fe20000010000 */
[----:B------:R-:W-:Y:S01]  /*1f20*/  FFMA.FTZ R17, R19, R22, R20 ;  /* 0x0000001613117223 */ /* 0x000fe20000010014 */
[----:B------:R-:W-:Y:S01]  /*1f30*/  FMUL.FTZ R20, R18, UR12 ;  /* 0x0000000c12147c20 */ /* 0x000fe20008410000 */
[----:B------:R-:W-:Y:S02]  /*1f40*/  HADD2.F32 R18, -RZ, R36.H1_H1 ;  /* 0x30000024ff127230 */ /* 0x000fe40000004100 */
[----:B------:R-:W-:Y:S01]  /*1f50*/  FFMA.FTZ R14, R21, R19, R14 ;  /* 0x00000013150e7223 */ /* 0x000fe2000001000e */
[----:B------:R-:W-:Y:S01]  /*1f60*/  FADD.FTZ R21, R16, R23 ;  /* 0x0000001710157221 */ /* 0x000fe20000010000 */
[----:B------:R-:W-:Y:S01]  /*1f70*/  FMUL.FTZ R19, R53, R24 ;  /* 0x0000001835137220 */ /* 0x000fe20000410000 */
[----:B------:R-:W-:Y:S01]  /*1f80*/  FFMA.FTZ R15, R24, R20, R15 ;  /* 0x00000014180f7223 */ /* 0x000fe2000001000f */
[----:B------:R-:W-:Y:S01]  /*1f90*/  FADD.FTZ R18, R18, -UR9 ;  /* 0x8000000912127e21 */ /* 0x000fe20008010000 */
[----:B------:R-:W-:Y:S01]  /*1fa0*/  FADD.FTZ R16, R22, R21 ;  /* 0x0000001516107221 */ /* 0x000fe20000010000 */
[----:B------:R-:W-:-:S02]  /*1fb0*/  HADD2.F32 R22, -RZ, R34.H0_H0 ;  /* 0x20000022ff167230 */ /* 0x000fc40000004100 */
[----:B------:R-:W-:Y:S01]  /*1fc0*/  FFMA.FTZ R17, R20, R19, R17 ;  /* 0x0000001314117223 */ /* 0x000fe20000010011 */
[----:B------:R-:W-:Y:S02]  /*1fd0*/  HADD2.F32 R21, -RZ, R35.H1_H1 ;  /* 0x30000023ff157230 */ /* 0x000fe40000004100 */
[----:B------:R-:W-:Y:S01]  /*1fe0*/  FMUL.FTZ R20, R18, UR12 ;  /* 0x0000000c12147c20 */ /* 0x000fe20008410000 */
[----:B------:R-:W-:Y:S01]  /*1ff0*/  FADD.FTZ R16, R16, R19 ;  /* 0x0000001310107221 */ /* 0x000fe20000010000 */
[----:B------:R-:W-:Y:S01]  /*2000*/  FADD.FTZ R23, R22, -UR9 ;  /* 0x8000000916177e21 */ /* 0x000fe20008010000 */
[----:B------:R-:W-:Y:S02]  /*2010*/  HADD2.F32 R22, -RZ, R33.H0_H0 ;  /* 0x20000021ff167230 */ /* 0x000fe40000004100 */
[----:B------:R-:W-:Y:S01]  /*2020*/  FADD.FTZ R13, R13, R21 ;  /* 0x000000150d0d7221 */ /* 0x000fe20000010000 */
[----:B------:R-:W-:Y:S01]  /*2030*/  FFMA.FTZ R14, R21, R20, R14 ;  /* 0x00000014150e7223 */ /* 0x000fe2000001000e */
[----:B------:R-:W-:-:S02]  /*2040*/  HADD2.F32 R19, -RZ, R34.H1_H1 ;  /* 0x30000022ff137230 */ /* 0x000fc40000004100 */
[----:B------:R-:W-:Y:S01]  /*2050*/  FMUL.FTZ R21, R52, R21 ;  /* 0x0000001534157220 */ /* 0x000fe20000410000 */
[----:B------:R-:W-:Y:S01]  /*2060*/  FADD.FTZ R12, R12, R24 ;  /* 0x000000180c0c7221 */ /* 0x000fe20000010000 */
[----:B------:R-:W-:Y:S01]  /*2070*/  FMUL.FTZ R18, R23, UR12 ;  /* 0x0000000c17127c20 */ /* 0x000fe20008410000 */
[----:B------:R-:W-:Y:S01]  /*2080*/  FMUL.FTZ R23, R53, R22 ;  /* 0x0000001635177220 */ /* 0x000fe20000410000 */
[----:B------:R-:W-:Y:S01]  /*2090*/  FFMA.FTZ R17, R20, R21, R17 ;  /* 0x0000001514117223 */ /* 0x000fe20000010011 */
[----:B------:R-:W-:Y:S01]  /*20a0*/  FADD.FTZ R16, R21, R16 ;  /* 0x0000001015107221 */ /* 0x000fe20000010000 */
[----:B------:R-:W-:Y:S01]  /*20b0*/  FADD.FTZ R20, R19, -UR9 ;  /* 0x8000000913147e21 */ /* 0x000fe20008010000 */
[----:B------:R-:W-:Y:S02]  /*20c0*/  HADD2.F32 R19, -RZ, R33.H1_H1 ;  /* 0x30000021ff137230 */ /* 0x000fe40000004100 */
[----:B------:R-:W-:Y:S01]  /*20d0*/  FADD.FTZ R12, R12, R22 ;  /* 0x000000160c0c7221 */ /* 0x000fe20000010000 */
[----:B------:R-:W-:Y:S01]  /*20e0*/  FFMA.FTZ R15, R22, R18, R15 ;  /* 0x00000012160f7223 */ /* 0x000fe2000001000f */
[----:B------:R-:W-:Y:S01]  /*20f0*/  FADD.FTZ R22, R16, R23 ;  /* 0x0000001710167221 */ /* 0x000fe20000010000 */
[----:B------:R-:W-:Y:S01]  /*2100*/  FFMA.FTZ R23, R18, R23, R17 ;  /* 0x0000001712177223 */ /* 0x000fe20000010011 */
[----:B------:R-:W-:Y:S01]  /*2110*/  FMUL.FTZ R20, R20, UR12 ;  /* 0x0000000c14147c20 */ /* 0x000fe20008410000 */
[----:B------:R-:W-:-:S02]  /*2120*/  HADD2.F32 R18, -RZ, R32.H0_H0 ;  /* 0x20000020ff127230 */ /* 0x000fc40000004100 */
[----:B------:R-:W-:Y:S01]  /*2130*/  FMUL.FTZ R17, R52, R19 ;  /* 0x0000001334117220 */ /* 0x000fe20000410000 */
[----:B------:R-:W-:Y:S01]  /*2140*/  FADD.FTZ R13, R13, R19 ;  /* 0x000000130d0d7221 */ /* 0x000fe20000010000 */
[----:B------:R-:W-:Y:S01]  /*2150*/  FFMA.FTZ R16, R19, R20, R14 ;  /* 0x0000001413107223 */ /* 0x000fe2000001000e */
[----:B------:R-:W-:Y:S02]  /*2160*/  HADD2.F32 R19, -RZ, R32.H1_H1 ;  /* 0x30000020ff137230 */ /* 0x000fe40000004100 */
[----:B------:R-:W-:Y:S01]  /*2170*/  FADD.FTZ R14, R17, R22 ;  /* 0x00000016110e7221 */ /* 0x000fe20000010000 */
[----:B------:R-:W-:Y:S01]  /*2180*/  FADD.FTZ R18, R18, -UR9 ;  /* 0x8000000912127e21 */ /* 0x000fe20008010000 */
[--C-:B------:R-:W-:Y:S02]  /*2190*/  HADD2.F32 R22, -RZ, R31.reuse.H0_H0 ;  /* 0x2000001fff167230 */ /* 0x100fe40000004100 */
[----:B------:R-:W-:Y:S01]  /*21a0*/  FFMA.FTZ R17, R20, R17, R23 ;  /* 0x0000001114117223 */ /* 0x000fe20000010017 */
[----:B------:R-:W-:-:S02]  /*21b0*/  HADD2.F32 R21, -RZ, R31.H1_H1 ;  /* 0x3000001fff157230 */ /* 0x000fc40000004100 */
[----:B------:R-:W-:Y:S01]  /*21c0*/  FMUL.FTZ R20, R18, UR12 ;  /* 0x0000000c12147c20 */ /* 0x000fe20008410000 */
[----:B------:R-:W-:Y:S01]  /*21d0*/  FADD.FTZ R19, R19, -UR9 ;  /* 0x8000000913137e21 */ /* 0x000fe20008010000 */
        /* <DEDUP_REMOVED lines=28> */
[----:B------:R-:W-:Y:S01]  /*23a0*/  FMUL.FTZ R21, R52, R21 ;  /* 0x0000001534157220 */ /* 0x000fe20000410000 */
[----:B------:R-:W-:-:S02]  /*23b0*/  HADD2.F32 R19, -RZ, R2.H1_H1 ;  /* 0x30000002ff137230 */ /* 0x000fc40000004100 */
[----:B------:R-:W-:Y:S01]  /*23c0*/  FMUL.FTZ R18, R23, UR12 ;  /* 0x0000000c17127c20 */ /* 0x000fe20008410000 */
[----:B------:R-:W-:Y:S01]  /*23d0*/  FMUL.FTZ R23, R53, R22 ;  /* 0x0000001635177220 */ /* 0x000fe20000410000 */
[----:B------:R-:W-:Y:S01]  /*23e0*/  FADD.FTZ R14, R21, R14 ;  /* 0x0000000e150e7221 */ /* 0x000fe20000010000 */
[----:B------:R-:W-:Y:S01]  /*23f0*/  FFMA.FTZ R17, R20, R21, R17 ;  /* 0x0000001514117223 */ /* 0x000fe20000010011 */
[----:B------:R-:W-:Y:S01]  /*2400*/  FADD.FTZ R20, R19, -UR9 ;  /* 0x8000000913147e21 */ /* 0x000fe20008010000 */
[----:B------:R-:W-:Y:S02]  /*2410*/  HADD2.F32 R19, -RZ, R3.H1_H1 ;  /* 0x30000003ff137230 */ /* 0x000fe40000004100 */
[----:B------:R-:W-:Y:S01]  /*2420*/  FADD.FTZ R14, R14, R23 ;  /* 0x000000170e0e7221 */ /* 0x000fe20000010000 */
[----:B------:R-:W-:Y:S01]  /*2430*/  FFMA.FTZ R15, R22, R18, R15 ;  /* 0x00000012160f7223 */ /* 0x000fe2000001000f */
[----:B------:R-:W-:Y:S01]  /*2440*/  FFMA.FTZ R23, R18, R23, R17 ;  /* 0x0000001712177223 */ /* 0x000fe20000010011 */
[----:B------:R-:W-:Y:S01]  /*2450*/  FADD.FTZ R12, R12, R24 ;  /* 0x000000180c0c7221 */ /* 0x000fe20000010000 */
[----:B------:R-:W-:Y:S01]  /*2460*/  FMUL.FTZ R20, R20, UR12 ;  /* 0x0000000c14147c20 */ /* 0x000fe20008410000 */
[----:B------:R-:W-:-:S02]  /*2470*/  HADD2.F32 R18, -RZ, R4.H0_H0 ;  /* 0x20000004ff127230 */ /* 0x000fc40000004100 */
[----:B------:R-:W-:Y:S01]  /*2480*/  FMUL.FTZ R17, R52, R19 ;  /* 0x0000001334117220 */ /* 0x000fe20000410000 */
[----:B------:R-:W-:Y:S01]  /*2490*/  FADD.FTZ R12, R12, R22 ;  /* 0x000000160c0c7221 */ /* 0x000fe20000010000 */
[----:B------:R-:W-:Y:S01]  /*24a0*/  FADD.FTZ R13, R13, R19 ;  /* 0x000000130d0d7221 */ /* 0x000fe20000010000 */
[----:B------:R-:W-:Y:S01]  /*24b0*/  FFMA.FTZ R16, R19, R20, R16 ;  /* 0x0000001413107223 */ /* 0x000fe20000010010 */
[----:B------:R-:W-:Y:S02]  /*24c0*/  HADD2.F32 R19, -RZ, R4.H1_H1 ;  /* 0x30000004ff137230 */ /* 0x000fe40000004100 */
[----:B------:R-:W-:Y:S01]  /*24d0*/  FADD.FTZ R18, R18, -UR9 ;  /* 0x8000000912127e21 */ /* 0x000fe20008010000 */
[--C-:B------:R-:W-:Y:S02]  /*24e0*/  HADD2.F32 R22, -RZ, R5.reuse.H0_H0 ;  /* 0x20000005ff167230 */ /* 0x100fe40000004100 */
[----:B------:R-:W-:Y:S01]  /*24f0*/  FADD.FTZ R14, R17, R14 ;  /* 0x0000000e110e7221 */ /* 0x000fe20000010000 */
        /* <DEDUP_REMOVED lines=66> */
[----:B------:R-:W-:Y:S01]  /*2920*/  FADD.FTZ R13, R13, R21 ;  /* 0x000000150d0d7221 */ /* 0x000fe20000010000 */
[----:B------:R-:W-:Y:S01]  /*2930*/  FFMA.FTZ R16, R21, R19, R16 ;  /* 0x0000001315107223 */ /* 0x000fe20000010010 */
[----:B------:R-:W-:-:S02]  /*2940*/  HADD2.F32 R24, -RZ, R45.H0_H0 ;  /* 0x2000002dff187230 */ /* 0x000fc40000004100 */
[----:B------:R-:W-:Y:S01]  /*2950*/  FFMA.FTZ R17, R19, R22, R20 ;  /* 0x0000001613117223 */ /* 0x000fe20000010014 */
[----:B------:R-:W-:Y:S01]  /*2960*/  FADD.FTZ R21, R14, R23 ;  /* 0x000000170e157221 */ /* 0x000fe20000010000 */
[----:B------:R-:W-:Y:S01]  /*2970*/  FMUL.FTZ R20, R18, UR12 ;  /* 0x0000000c12147c20 */ /* 0x000fe20008410000 */
[----:B------:R-:W-:Y:S02]  /*2980*/  HADD2.F32 R18, -RZ, R44.H1_H1 ;  /* 0x3000002cff127230 */ /* 0x000fe40000004100 */
[----:B------:R-:W-:Y:S01]  /*2990*/  FMUL.FTZ R19, R53, R24 ;  /* 0x0000001835137220 */ /* 0x000fe20000410000 */
[----:B------:R-:W-:Y:S01]  /*29a0*/  FADD.FTZ R14, R22, R21 ;  /* 0x00000015160e7221 */ /* 0x000fe20000010000 */
[----:B------:R-:W-:Y:S02]  /*29b0*/  HADD2.F32 R21, -RZ, R46.H0_H0 ;  /* 0x2000002eff157230 */ /* 0x000fe40000004100 */
[----:B------:R-:W-:Y:S01]  /*29c0*/  FFMA.FTZ R15, R24, R20, R15 ;  /* 0x00000014180f7223 */ /* 0x000fe2000001000f */
[----:B------:R-:W-:Y:S01]  /*29d0*/  FADD.FTZ R18, R18, -UR9 ;  /* 0x8000000912127e21 */ /* 0x000fe20008010000 */
[----:B------:R-:W-:Y:S01]  /*29e0*/  FADD.FTZ R14, R14, R19 ;  /* 0x000000130e0e7221 */ /* 0x000fe20000010000 */
[----:B------:R-:W-:Y:S01]  /*29f0*/  FFMA.FTZ R17, R20, R19, R17 ;  /* 0x0000001314117223 */ /* 0x000fe20000010011 */
[----:B------:R-:W-:-:S02]  /*2a00*/  HADD2.F32 R19, -RZ, R45.H1_H1 ;  /* 0x3000002dff137230 */ /* 0x000fc40000004100 */
[----:B------:R-:W-:Y:S01]  /*2a10*/  FMUL.FTZ R20, R18, UR12 ;  /* 0x0000000c12147c20 */ /* 0x000fe20008410000 */
[----:B------:R-:W-:Y:S01]  /*2a20*/  FADD.FTZ R23, R21, -UR9 ;  /* 0x8000000915177e21 */ /* 0x000fe20008010000 */
[--C-:B------:R-:W-:Y:S02]  /*2a30*/  HADD2.F32 R22, -RZ, R47.reuse.H0_H0 ;  /* 0x2000002fff167230 */ /* 0x100fe40000004100 */
[----:B------:R-:W-:Y:S01]  /*2a40*/  FADD.FTZ R12, R12, R24 ;  /* 0x000000180c0c7221 */ /* 0x000fe20000010000 */
        /* <DEDUP_REMOVED lines=22> */
[----:B------:R-:W-:Y:S01]  /*2bb0*/  FADD.FTZ R25, R18, R25 ;  /* 0x0000001912197221 */ /* 0x000fe20000010000 */
[----:B------:R-:W-:Y:S01]  /*2bc0*/  FFMA.FTZ R20, R17, R18, R20 ;  /* 0x0000001211147223 */ /* 0x000fe20000010014 */
[----:B------:R-:W-:Y:S02]  /*2bd0*/  HADD2.F32 R17, -RZ, R51.H1_H1 ;  /* 0x30000033ff117230 */ /* 0x000fe40000004100 */
[----:B------:R-:W-:Y:S01]  /*2be0*/  FMUL.FTZ R19, R19, UR12 ;  /* 0x0000000c13137c20 */ /* 0x000fe20008410000 */
[----:B------:R-:W-:Y:S01]  /*2bf0*/  FMUL.FTZ R18, R53, R14 ;  /* 0x0000000e35127220 */ /* 0x000fe20000410000 */
[----:B------:R-:W-:Y:S01]  /*2c00*/  FADD.FTZ R21, R21, -UR9 ;  /* 0x8000000915157e21 */ /* 0x000fe20008010000 */
[----:B------:R-:W-:Y:S01]  /*2c10*/  FADD.FTZ R12, R12, R14 ;  /* 0x0000000e0c0c7221 */ /* 0x000fe20000010000 */
[----:B------:R-:W-:Y:S01]  /*2c20*/  FFMA.FTZ R15, R14, R19, R15 ;  /* 0x000000130e0f7223 */ /* 0x000fe2000001000f */
[----:B------:R-:W-:Y:S01]  /*2c30*/  FFMA.FTZ R22, R19, R18, R20 ;  /* 0x0000001213167223 */ /* 0x000fe20000010014 */
[----:B------:R-:W-:Y:S01]  /*2c40*/  FADD.FTZ R25, R25, R18 ;  /* 0x0000001219197221 */ /* 0x000fe20000010000 */
[----:B------:R-:W-:Y:S01]  /*2c50*/  FMUL.FTZ R21, R21, UR12 ;  /* 0x0000000c15157c20 */ /* 0x000fe20008410000 */
[----:B------:R-:W-:Y:S01]  /*2c60*/  FMUL.FTZ R14, R52, R17 ;  /* 0x00000011340e7220 */ /* 0x000fe20000410000 */
[----:B------:R-:W-:-:S02]  /*2c70*/  HADD2.F32 R19, -RZ, R50.H0_H0 ;  /* 0x20000032ff137230 */ /* 0x000fc40000004100 */
[--C-:B------:R-:W-:Y:S02]  /*2c80*/  HADD2.F32 R20, -RZ, R49.reuse.H0_H0 ;  /* 0x20000031ff147230 */ /* 0x100fe40000004100 */
[----:B------:R-:W-:Y:S01]  /*2c90*/  FFMA.FTZ R18, R17, R21, R16 ;  /* 0x0000001511127223 */ /* 0x000fe20000010010 */
[----:B------:R-:W-:Y:S01]  /*2ca0*/  FADD.FTZ R25, R14, R25 ;  /* 0x000000190e197221 */ /* 0x000fe20000010000 */
[----:B------:R-:W-:Y:S01]  /*2cb0*/  FFMA.FTZ R22, R21, R14, R22 ;  /* 0x0000000e15167223 */ /* 0x000fe20000010016 */
[----:B------:R-:W-:Y:S01]  /*2cc0*/  FADD.FTZ R21, R19, -UR9 ;  /* 0x8000000913157e21 */ /* 0x000fe20008010000 */
[----:B------:R-:W-:Y:S02]  /*2cd0*/  HADD2.F32 R14, -RZ, R50.H1_H1 ;  /* 0x30000032ff0e7230 */ /* 0x000fe40000004100 */
[----:B------:R-:W-:Y:S01]  /*2ce0*/  FMUL.FTZ R16, R53, R20 ;  /* 0x0000001435107220 */ /* 0x000fe20000410000 */
[----:B------:R-:W-:Y:S02]  /*2cf0*/  HADD2.F32 R19, -RZ, R49.H1_H1 ;  /* 0x30000031ff137230 */ /* 0x000fe40000004100 */
[----:B------:R-:W-:Y:S01]  /*2d00*/  FMUL.FTZ R21, R21, UR12 ;  /* 0x0000000c15157c20 */ /* 0x000fe20008410000 */
[----:B------:R-:W-:Y:S01]  /*2d10*/  FADD.FTZ R14, R14, -UR9 ;  /* 0x800000090e0e7e21 */ /* 0x000fe20008010000 */
[----:B------:R-:W-:-:S02]  /*2d20*/  FADD.FTZ R25, R25, R16 ;  /* 0x0000001019197221 */ /* 0x000fc40000010000 */
        /* <DEDUP_REMOVED lines=9> */
[----:B------:R-:W-:Y:S01]  /*2dc0*/  FFMA.FTZ R13, R19, R23, R18 ;  /* 0x00000017130d7223 */ /* 0x000fe20000010012 */
[----:B------:R-:W-:Y:S06]  /*2dd0*/  BRA `(.L_x_864) ;  /* 0x0000002400007947 */ /* 0x000fec0003800000 */
.L_x_863:
[----:B-----5:R-:W-:Y:S02]  /*2de0*/  HADD2.F32 R12, -RZ, R42.H0_H0 ;  /* 0x2000002aff0c7230 */ /* 0x020fe40000004100 */
[----:B------:R-:W-:Y:S02]  /*2df0*/  HADD2.F32 R16, -RZ, R40.H0_H0 ;  /* 0x20000028ff107230 */ /* 0x000fe40000004100 */
[----:B------:R-:W-:Y:S02]  /*2e00*/  HADD2.F32 R25, -RZ, R41.H0_H0 ;  /* 0x20000029ff197230 */ /* 0x000fe40000004100 */
[----:B------:R-:W-:Y:S01]  /*2e10*/  FADD.FTZ R12, R12, -UR9 ;  /* 0x800000090c0c7e21 */ /* 0x000fe20008010000 */
[----:B------:R-:W-:Y:S02]  /*2e20*/  HADD2.F32 R56, -RZ, R38.H1_H1 ;  /* 0x30000026ff387230 */ /* 0x000fe40000004100 */
[----:B------:R-:W-:Y:S01]  /*2e30*/  FADD.FTZ R17, R16, -UR9 ;  /* 0x8000000910117e21 */ /* 0x000fe20008010000 */
[----:B------:R-:W-:-:S02]  /*2e40*/  HADD2.F32 R57, -RZ, R37.H0_H0 ;  /* 0x20000025ff397230 */ /* 0x000fc40000004100 */
[----:B------:R-:W-:Y:S01]  /*2e50*/  FMUL.FTZ R13, R12, UR12 ;  /* 0x0000000c0c0d7c20 */ /* 0x000fe20008410000 */
[----:B------:R-:W-:Y:S02]  /*2e60*/  HADD2.F32 R12, -RZ, R42.H1_H1 ;  /* 0x3000002aff0c7230 */ /* 0x000fe40000004100 */
[----:B------:R-:W-:Y:S01]  /*2e70*/  FMUL.FTZ R17, R17, UR12 ;  /* 0x0000000c11117c20 */ /* 0x000fe20008410000 */
[C-C-:B------:R-:W-:Y:S02]  /*2e80*/  FFMA.FTZ R15, R53.reuse, R13, R54.reuse ;  /* 0x0000000d350f7223 */ /* 0x140fe40000010036 */
        /* <DEDUP_REMOVED lines=8> */
[----:B------:R-:W-:Y:S08]  /*2f10*/  MUFU.EX2 R20, R20 ;  /* 0x0000001400147308 */ /* 0x000ff00000000800 */
[----:B------:R-:W1:Y:S01]  /*2f20*/  MUFU.EX2 R19, R19 ;  /* 0x0000001300137308 */ /* 0x000e620000000800 */
[----:B0-----:R-:W-:Y:S01]  /*2f30*/  FADD.FTZ R16, R18, 1 ;  /* 0x3f80000012107421 */ /* 0x001fe20000010000 */
[----:B------:R-:W-:-:S05]  /*2f40*/  HADD2.F32 R18, -RZ, R40.H1_H1 ;  /* 0x30000028ff127230 */ /* 0x000fca0000004100 */
[----:B------:R-:W-:Y:S01]  /*2f50*/  FADD.FTZ R18, R18, -UR9 ;  /* 0x8000000912127e21 */ /* 0x000fe20008010000 */
[----:B------:R-:W0:Y:S03]  /*2f60*/  MUFU.RCP R16, R16 ;  /* 0x0000001000107308 */ /* 0x000e260000001000 */
[----:B------:R-:W-:-:S04]  /*2f70*/  FMUL.FTZ R22, R18, UR12 ;  /* 0x0000000c12167c20 */ /* 0x000fc80008410000 */
[----:B------:R-:W-:Y:S01]  /*2f80*/  FFMA.FTZ R18, R52, R22, R55 ;  /* 0x0000001634127223 */ /* 0x000fe20000010037 */
[----:B-1----:R-:W-:-:S04]  /*2f90*/  FADD.FTZ R21, R19, 1 ;  /* 0x3f80000013157421 */ /* 0x002fc80000010000 */
[----:B------:R-:W1:Y:S01]  /*2fa0*/  MUFU.RCP R19, R21 ;  /* 0x0000001500137308 */ /* 0x000e620000001000 */
[----:B0-----:R-:W-:Y:S01]  /*2fb0*/  FADD.FTZ R24, -R16, 1 ;  /* 0x3f80000010187421 */ /* 0x001fe20000010100 */
[----:B------:R-:W-:Y:S01]  /*2fc0*/  FMUL.FTZ R16, R25, R16 ;  /* 0x0000001019107220 */ /* 0x000fe20000410000 */
[----:B------:R-:W-:Y:S01]  /*2fd0*/  FADD.FTZ R25, R20, 1 ;  /* 0x3f80000014197421 */ /* 0x000fe20000010000 */
[----:B------:R-:W-:Y:S02]  /*2fe0*/  HADD2.F32 R20, -RZ, R38.H0_H0 ;  /* 0x20000026ff147230 */ /* 0x000fe40000004100 */
[----:B------:R-:W-:Y:S01]  /*2ff0*/  FFMA.FTZ R23, R15, R24, 1 ;  /* 0x3f8000000f177423 */ /* 0x000fe20000010018 */
[----:B------:R-:W-:-:S03]  /*3000*/  FMUL.FTZ R15, R18, -1.4426950216293334961 ;  /* 0xbfb8aa3b120f7820 */ /* 0x000fc60000410000 */
[----:B------:R-:W-:-:S03]  /*3010*/  FMUL.FTZ R16, R16, R23 ;  /* 0x0000001710107220 */ /* 0x000fc60000410000 */
[----:B------:R-:W0:Y:S01]  /*3020*/  MUFU.EX2 R15, R15 ;  /* 0x0000000f000f7308 */ /* 0x000e220000000800 */
[----:B-1----:R-:W-:-:S04]  /*3030*/  FADD.FTZ R23, -R19, 1 ;  /* 0x3f80000013177421 */ /* 0x002fc80000010100 */
[----:B------:R-:W-:Y:S01]  /*3040*/  FFMA.FTZ R21, R14, R23, 1 ;  /* 0x3f8000000e157423 */ /* 0x000fe20000010017 */
[----:B------:R-:W-:Y:S01]  /*3050*/  FADD.FTZ R14, R20, -UR9 ;  /* 0x80000009140e7e21 */ /* 0x000fe20008010000 */
[----:B------:R-:W-:Y:S01]  /*3060*/  HADD2.F32 R20, -RZ, R41.H1_H1 ;  /* 0x30000029ff147230 */ /* 0x000fe20000004100 */
[----:B------:R-:W1:Y:S04]  /*3070*/  MUFU.RCP R23, R25 ;  /* 0x0000001900177308 */ /* 0x000e680000001000 */
[----:B------:R-:W-:Y:S01]  /*3080*/  FMUL.FTZ R20, R20, R19 ;  /* 0x0000001314147220 */ /* 0x000fe20000410000 */
[----:B0-----:R-:W-:Y:S01]  /*3090*/  FADD.FTZ R29, R15, 1 ;  /* 0x3f8000000f1d7421 */ /* 0x001fe20000010000 */
[----:B------:R-:W-:Y:S02]  /*30a0*/  FMUL.FTZ R15, R14, UR12 ;  /* 0x0000000c0e0f7c20 */ /* 0x000fe40008410000 */
[----:B------:R-:W-:Y:S01]  /*30b0*/  FMUL.FTZ R21, R20, R21 ;  /* 0x0000001514157220 */ /* 0x000fe20000410000 */
[----:B------:R-:W-:Y:S01]  /*30c0*/  HADD2.F32 R20, -RZ, R39.H0_H0 ;  /* 0x20000027ff147230 */ /* 0x000fe20000004100 */
[----:B------:R-:W0:Y:S01]  /*30d0*/  MUFU.RCP R19, R29 ;  /* 0x0000001d00137308 */ /* 0x000e220000001000 */
[----:B------:R-:W-:Y:S01]  /*30e0*/  FFMA.FTZ R14, R53, R15, R54 ;  /* 0x0000000f350e7223 */ /* 0x000fe20000010036 */
[----:B-1----:R-:W-:-:S03]  /*30f0*/  FADD.FTZ R25, -R23, 1 ;  /* 0x3f80000017197421 */ /* 0x002fc60000010100 */
[----:B------:R-:W-:Y:S01]  /*3100*/  FMUL.FTZ R24, R14, -1.4426950216293334961 ;  /* 0xbfb8aa3b0e187820 */ /* 0x000fe20000410000 */
[----:B------:R-:W-:Y:S01]  /*3110*/  FMUL.FTZ R23, R20, R23 ;  /* 0x0000001714177220 */ /* 0x000fe20000410000 */
[----:B------:R-:W-:-:S04]  /*3120*/  FFMA.FTZ R28, R28, R25, 1 ;  /* 0x3f8000001c1c7423 */ /* 0x000fc80000010019 */
[----:B------:R-:W1:Y:S01]  /*3130*/  MUFU.EX2 R24, R24 ;  /* 0x0000001800187308 */ /* 0x000e620000000800 */
[----:B------:R-:W-:Y:S01]  /*3140*/  FMUL.FTZ R28, R23, R28 ;  /* 0x0000001c171c7220 */ /* 0x000fe20000410000 */
[----:B0-----:R-:W-:-:S04]  /*3150*/  FADD.FTZ R25, -R19, 1 ;  /* 0x3f80000013197421 */ /* 0x001fc80000010100 */
[----:B------:R-:W-:Y:S01]  /*3160*/  FFMA.FTZ R20, R18, R25, 1 ;  /* 0x3f80000012147423 */ /* 0x000fe20000010019 */
[----:B------:R-:W-:Y:S01]  /*3170*/  FADD.FTZ R18, R56, -UR9 ;  /* 0x8000000938127e21 */ /* 0x000fe20008010000 */
[----:B------:R-:W-:-:S03]  /*3180*/  HADD2.F32 R25, -RZ, R39.H1_H1 ;  /* 0x30000027ff197230 */ /* 0x000fc60000004100 */
[----:B------:R-:W-:Y:S02]  /*3190*/  FMUL.FTZ R18, R18, UR12 ;  /* 0x0000000c12127c20 */ /* 0x000fe40008410000 */
[----:B------:R-:W-:Y:S01]  /*31a0*/  FMUL.FTZ R25, R25, R19 ;  /* 0x0000001319197220 */ /* 0x000fe20000410000 */
[----:B-1----:R-:W-:Y:S01]  /*31b0*/  FADD.FTZ R56, R24, 1 ;  /* 0x3f80000018387421 */ /* 0x002fe20000010000 */
[----:B------:R-:W-:Y:S02]  /*31c0*/  FFMA.FTZ R19, R52, R18, R55 ;  /* 0x0000001234137223 */ /* 0x000fe40000010037 */
[----:B------:R-:W-:Y:S01]  /*31d0*/  FMUL.FTZ R23, R25, R20 ;  /* 0x0000001419177220 */ /* 0x000fe20000410000 */
[----:B------:R-:W0:Y:S01]  /*31e0*/  MUFU.RCP R24, R56 ;  /* 0x0000003800187308 */ /* 0x000e220000001000 */
[----:B------:R-:W-:-:S07]  /*31f0*/  FMUL.FTZ R29, R19, -1.4426950216293334961 ;  /* 0xbfb8aa3b131d7820 */ /* 0x000fce0000410000 */
[----:B------:R-:W1:Y:S01]  /*3200*/  MUFU.EX2 R29, R29 ;  /* 0x0000001d001d7308 */ /* 0x000e620000000800 */
[----:B0-----:R-:W-:-:S04]  /*3210*/  FADD.FTZ R25, -R24, 1 ;  /* 0x3f80000018197421 */ /* 0x001fc80000010100 */
[----:B------:R-:W-:Y:S01]  /*3220*/  FFMA.FTZ R25, R14, R25, 1 ;  /* 0x3f8000000e197423 */ /* 0x000fe20000010019 */
[----:B------:R-:W-:Y:S01]  /*3230*/  FMUL.FTZ R14, R57, R24 ;  /* 0x00000018390e7220 */ /* 0x000fe20000410000 */
[----:B------:R-:W-:Y:S01]  /*3240*/  FMUL.FTZ R24, R53, R16 ;  /* 0x0000001035187220 */ /* 0x000fe20000410000 */
[----:B-1----:R-:W-:Y:S02]  /*3250*/  FADD.FTZ R20, R29, 1 ;  /* 0x3f8000001d147421 */ /* 0x002fe40000010000 */
[----:B------:R-:W-:Y:S01]  /*3260*/  FMUL.FTZ R14, R14, R25 ;  /* 0x000000190e0e7220 */ /* 0x000fe20000410000 */
[----:B------:R-:W-:Y:S01]  /*3270*/  FFMA.FTZ R29, R13, R24, RZ ;  /* 0x000000180d1d7223 */ /* 0x000fe200000100ff */
[----:B------:R-:W-:Y:S01]  /*3280*/  FADD.FTZ R24, RZ, R24 ;  /* 0x00000018ff187221 */ /* 0x000fe20000010000 */
[----:B------:R-:W-:Y:S01]  /*3290*/  FMUL.FTZ R25, R52, R21 ;  /* 0x0000001534197220 */ /* 0x000fe20000410000 */
[----:B------:R-:W0:Y:S03]  /*32a0*/  MUFU.RCP R20, R20 ;  /* 0x0000001400147308 */ /* 0x000e260000001000 */
[----:B------:R-:W-:Y:S01]  /*32b0*/  FFMA.FTZ R56, R12, R25, R29 ;  /* 0x000000190c387223 */ /* 0x000fe2000001001d */
[----:B------:R-:W-:Y:S01]  /*32c0*/  FADD.FTZ R24, R25, R24 ;  /* 0x0000001819187221 */ /* 0x000fe20000010000 */
[----:B------:R-:W-:-:S05]  /*32d0*/  HADD2.F32 R25, -RZ, R37.H1_H1 ;  /* 0x30000025ff197230 */ /* 0x000fca0000004100 */
[----:B0-----:R-:W-:Y:S01]  /*32e0*/  FMUL.FTZ R25, R25, R20 ;  /* 0x0000001419197220 */ /* 0x001fe20000410000 */
[----:B------:R-:W-:Y:S01]  /*32f0*/  FADD.FTZ R29, -R20, 1 ;  /* 0x3f800000141d7421 */ /* 0x000fe20000010100 */
[----:B------:R-:W-:Y:S01]  /*3300*/  FFMA.FTZ R20, R13, R16, RZ ;  /* 0x000000100d147223 */ /* 0x000fe200000100ff */
[----:B------:R-:W-:Y:S02]  /*3310*/  HADD2.F32 R13, -RZ, R36.H0_H0 ;  /* 0x20000024ff0d7230 */ /* 0x000fe40000004100 */
[----:B------:R-:W-:Y:S01]  /*3320*/  FFMA.FTZ R19, R19, R29, 1 ;  /* 0x3f80000013137423 */ /* 0x000fe2000001001d */
[-C--:B------:R-:W-:Y:S01]  /*3330*/  FMUL.FTZ R29, R53, R28.reuse ;  /* 0x0000001c351d7220 */ /* 0x080fe20000410000 */
[----:B------:R-:W-:Y:S01]  /*3340*/  FFMA.FTZ R20, R17, R28, R20 ;  /* 0x0000001c11147223 */ /* 0x000fe20000010014 */
[----:B------:R-:W-:Y:S01]  /*3350*/  FADD.FTZ R13, R13, -UR9 ;  /* 0x800000090d0d7e21 */ /* 0x000fe20008010000 */
[----:B------:R-:W-:Y:S01]  /*3360*/  FMUL.FTZ R19, R25, R19 ;  /* 0x0000001319137220 */ /* 0x000fe20000410000 */
[----:B------:R-:W-:Y:S01]  /*3370*/  FADD.FTZ R25, RZ, R16 ;  /* 0x00000010ff197221 */ /* 0x000fe20000010000 */
[----:B------:R-:W-:Y:S01]  /*3380*/  FADD.FTZ R24, R24, R29 ;  /* 0x0000001d18187221 */ /* 0x000fe20000010000 */
[----:B------:R-:W-:Y:S01]  /*3390*/  FMUL.FTZ R16, R13, UR12 ;  /* 0x0000000c0d107c20 */ /* 0x000fe20008410000 */
[----:B------:R-:W-:Y:S01]  /*33a0*/  FFMA.FTZ R13, R17, R29, R56 ;  /* 0x0000001d110d7223 */ /* 0x000fe20000010038 */
[----:B------:R-:W-:Y:S01]  /*33b0*/  FADD.FTZ R25, R25, R28 ;  /* 0x0000001c19197221 */ /* 0x000fe20000010000 */
[----:B------:R-:W-:-:S02]  /*33c0*/  HADD2.F32 R29, -RZ, R35.H0_H0 ;  /* 0x20000023ff1d7230 */ /* 0x000fc40000004100 */
[----:B------:R-:W-:-:S04]  /*33d0*/  FFMA.FTZ R17, R53, R16, R54 ;  /* 0x0000001035117223 */ /* 0x000fc80000010036 */
[----:B------:R-:W-:-:S06]  /*33e0*/  FMUL.FTZ R56, R17, -1.4426950216293334961 ;  /* 0xbfb8aa3b11387820 */ /* 0x000fcc0000410000 */
[----:B------:R-:W0:Y:S02]  /*33f0*/  MUFU.EX2 R56, R56 ;  /* 0x0000003800387308 */ /* 0x000e240000000800 */
[----:B0-----:R-:W-:Y:S01]  /*3400*/  FADD.FTZ R57, R56, 1 ;  /* 0x3f80000038397421 */ /* 0x001fe20000010000 */
[----:B------:R-:W-:-:S05]  /*3410*/  FMUL.FTZ R56, R52, R23 ;  /* 0x0000001734387220 */ /* 0x000fca0000410000 */
[----:B------:R-:W0:Y:S02]  /*3420*/  MUFU.RCP R28, R57 ;  /* 0x00000039001c7308 */ /* 0x000e240000001000 */
[----:B0-----:R-:W-:Y:S01]  /*3430*/  FMUL.FTZ R29, R29, R28 ;  /* 0x0000001c1d1d7220 */ /* 0x001fe20000410000 */
[----:B------:R-:W-:-:S04]  /*3440*/  FADD.FTZ R28, -R28, 1 ;  /* 0x3f8000001c1c7421 */ /* 0x000fc80000010100 */
[----:B------:R-:W-:-:S04]  /*3450*/  FFMA.FTZ R28, R17, R28, 1 ;  /* 0x3f800000111c7423 */ /* 0x000fc8000001001c */
[----:B------:R-:W-:Y:S01]  /*3460*/  FMUL.FTZ R17, R29, R28 ;  /* 0x0000001c1d117220 */ /* 0x000fe20000410000 */
[----:B------:R-:W-:Y:S01]  /*3470*/  FFMA.FTZ R29, R12, R21, RZ ;  /* 0x000000150c1d7223 */ /* 0x000fe200000100ff */
[----:B------:R-:W-:Y:S02]  /*3480*/  HADD2.F32 R12, -RZ, R36.H1_H1 ;  /* 0x30000024ff0c7230 */ /* 0x000fe40000004100 */
[----:B------:R-:W-:Y:S01]  /*3490*/  FADD.FTZ R28, RZ, R21 ;  /* 0x00000015ff1c7221 */ /* 0x000fe20000010000 */
[C---:B------:R-:W-:Y:S01]  /*34a0*/  FFMA.FTZ R21, R22.reuse, R23, R29 ;  /* 0x0000001716157223 */ /* 0x040fe2000001001d */
[----:B------:R-:W-:Y:S01]  /*34b0*/  FFMA.FTZ R22, R22, R56, R13 ;  /* 0x0000003816167223 */ /* 0x000fe2000001000d */
[----:B------:R-:W-:Y:S01]  /*34c0*/  FADD.FTZ R12, R12, -UR9 ;  /* 0x800000090c0c7e21 */ /* 0x000fe20008010000 */
[----:B------:R-:W-:Y:S01]  /*34d0*/  FADD.FTZ R28, R28, R23 ;  /* 0x000000171c1c7221 */ /* 0x000fe20000010000 */
[----:B------:R-:W-:Y:S01]  /*34e0*/  FADD.FTZ R29, R56, R24 ;  /* 0x00000018381d7221 */ /* 0x000fe20000010000 */
[----:B------:R-:W-:-:S02]  /*34f0*/  HADD2.F32 R24, -RZ, R35.H1_H1 ;  /* 0x30000023ff187230 */ /* 0x000fc40000004100 */
[----:B------:R-:W-:Y:S01]  /*3500*/  FMUL.FTZ R12, R12, UR12 ;  /* 0x0000000c0c0c7c20 */ /* 0x000fe20008410000 */
[----:B------:R-:W-:-:S03]  /*3510*/  FFMA.FTZ R21, R18, R19, R21 ;  /* 0x0000001312157223 */ /* 0x000fc60000010015 */
        /* <DEDUP_REMOVED lines=10> */
[----:B------:R-:W-:Y:S02]  /*35c0*/  FFMA.FTZ R13, R13, R56, 1 ;  /* 0x3f8000000d0d7423 */ /* 0x000fe40000010038 */
[----:B------:R-:W-:Y:S02]  /*35d0*/  FFMA.FTZ R23, R16, R17, R23 ;  /* 0x0000001110177223 */ /* 0x000fe40000010017 */
[----:B------:R-:W-:Y:S01]  /*35e0*/  FMUL.FTZ R13, R24, R13 ;  /* 0x0000000d180d7220 */ /* 0x000fe20000410000 */
[----:B------:R-:W-:-:S05]  /*35f0*/  HADD2.F32 R24, -RZ, R34.H0_H0 ;  /* 0x20000022ff187230 */ /* 0x000fca0000004100 */
[----:B------:R-:W-:Y:S01]  /*3600*/  FADD.FTZ R56, R24, -UR9 ;  /* 0x8000000918387e21 */ /* 0x000fe20008010000 */
[----:B------:R-:W-:Y:S01]  /*3610*/  FADD.FTZ R24, R25, R14 ;  /* 0x0000000e19187221 */ /* 0x000fe20000010000 */
[----:B------:R-:W-:Y:S01]  /*3620*/  FFMA.FTZ R25, R15, R57, R22 ;  /* 0x000000390f197223 */ /* 0x000fe20000010016 */
[----:B------:R-:W-:Y:S02]  /*3630*/  HADD2.F32 R57, -RZ, R33.H0_H0 ;  /* 0x20000021ff397230 */ /* 0x000fe40000004100 */
[----:B------:R-:W-:Y:S01]  /*3640*/  FMUL.FTZ R14, R56, UR12 ;  /* 0x0000000c380e7c20 */ /* 0x000fe20008410000 */
[----:B------:R-:W-:-:S03]  /*3650*/  FADD.FTZ R24, R24, R17 ;  /* 0x0000001118187221 */ /* 0x000fc60000010000 */
[----:B------:R-:W-:-:S04]  /*3660*/  FFMA.FTZ R15, R53, R14, R54 ;  /* 0x0000000e350f7223 */ /* 0x000fc80000010036 */
[----:B------:R-:W-:-:S06]  /*3670*/  FMUL.FTZ R22, R15, -1.4426950216293334961 ;  /* 0xbfb8aa3b0f167820 */ /* 0x000fcc0000410000 */
[----:B------:R-:W0:Y:S02]  /*3680*/  MUFU.EX2 R22, R22 ;  /* 0x0000001600167308 */ /* 0x000e240000000800 */
[----:B0-----:R-:W-:Y:S01]  /*3690*/  FADD.FTZ R20, R22, 1 ;  /* 0x3f80000016147421 */ /* 0x001fe20000010000 */
[----:B------:R-:W-:-:S05]  /*36a0*/  FADD.FTZ R22, R28, R19 ;  /* 0x000000131c167221 */ /* 0x000fca0000010000 */
[----:B------:R-:W0:Y:S02]  /*36b0*/  MUFU.RCP R20, R20 ;  /* 0x0000001400147308 */ /* 0x000e240000001000 */
[----:B0-----:R-:W-:Y:S01]  /*36c0*/  FMUL.FTZ R56, R57, R20 ;  /* 0x0000001439387220 */ /* 0x001fe20000410000 */
[----:B------:R-:W-:Y:S01]  /*36d0*/  FADD.FTZ R57, -R20, 1 ;  /* 0x3f80000014397421 */ /* 0x000fe20000010100 */
[----:B------:R-:W-:-:S03]  /*36e0*/  FMUL.FTZ R20, R52, R19 ;  /* 0x0000001334147220 */ /* 0x000fc60000410000 */
[----:B------:R-:W-:Y:S01]  /*36f0*/  FFMA.FTZ R15, R15, R57, 1 ;  /* 0x3f8000000f0f7423 */ /* 0x000fe20000010039 */
[----:B------:R-:W-:Y:S01]  /*3700*/  FFMA.FTZ R25, R18, R20, R25 ;  /* 0x0000001412197223 */ /* 0x000fe20000010019 */
[----:B------:R-:W-:Y:S02]  /*3710*/  HADD2.F32 R57, -RZ, R33.H1_H1 ;  /* 0x30000021ff397230 */ /* 0x000fe40000004100 */
[----:B------:R-:W-:Y:S01]  /*3720*/  FADD.FTZ R29, R20, R29 ;  /* 0x0000001d141d7221 */ /* 0x000fe20000010000 */
        /* <DEDUP_REMOVED lines=13> */
[----:B------:R-:W-:-:S05]  /*3800*/  HADD2.F32 R20, -RZ, R32.H0_H0 ;  /* 0x20000020ff147230 */ /* 0x000fca0000004100 */
[----:B------:R-:W-:Y:S01]  /*3810*/  FADD.FTZ R57, R20, -UR9 ;  /* 0x8000000914397e21 */ /* 0x000fe20008010000 */
[----:B------:R-:W-:-:S03]  /*3820*/  FMUL.FTZ R20, R53, R17 ;  /* 0x0000001135147220 */ /* 0x000fc60000410000 */
[----:B------:R-:W-:Y:S01]  /*3830*/  FMUL.FTZ R17, R57, UR12 ;  /* 0x0000000c39117c20 */ /* 0x000fe20008410000 */
[----:B------:R-:W-:Y:S01]  /*3840*/  FFMA.FTZ R57, R16, R20, R25 ;  /* 0x0000001410397223 */ /* 0x000fe20000010019 */
[----:B------:R-:W-:Y:S01]  /*3850*/  FADD.FTZ R29, R29, R20 ;  /* 0x000000141d1d7221 */ /* 0x000fe20000010000 */
[----:B------:R-:W-:Y:S02]  /*3860*/  HADD2.F32 R20, -RZ, R31.H0_H0 ;  /* 0x2000001fff147230 */ /* 0x000fe40000004100 */
        /* <DEDUP_REMOVED lines=9> */
[----:B------:R-:W-:Y:S01]  /*3900*/  FMUL.FTZ R20, R20, R25 ;  /* 0x0000001914147220 */ /* 0x000fe20000410000 */
[----:B------:R-:W-:Y:S01]  /*3910*/  FADD.FTZ R25, R22, R13 ;  /* 0x0000000d16197221 */ /* 0x000fe20000010000 */
[----:B------:R-:W-:Y:S01]  /*3920*/  FADD.FTZ R28, R16, -UR9 ;  /* 0x80000009101c7e21 */ /* 0x000fe20008010000 */
[-C--:B------:R-:W-:Y:S01]  /*3930*/  FFMA.FTZ R16, R12, R13.reuse, R21 ;  /* 0x0000000d0c107223 */ /* 0x080fe20000010015 */
[----:B------:R-:W-:Y:S01]  /*3940*/  FMUL.FTZ R22, R52, R13 ;  /* 0x0000000d34167220 */ /* 0x000fe20000410000 */
[----:B------:R-:W-:Y:S01]  /*3950*/  FADD.FTZ R25, R25, R18 ;  /* 0x0000001219197221 */ /* 0x000fe20000010000 */
[----:B------:R-:W-:Y:S01]  /*3960*/  FMUL.FTZ R13, R28, UR12 ;  /* 0x0000000c1c0d7c20 */ /* 0x000fe20008410000 */
[----:B------:R-:W-:Y:S01]  /*3970*/  FFMA.FTZ R16, R19, R18, R16 ;  /* 0x0000001213107223 */ /* 0x000fe20000010010 */
[----:B------:R-:W-:Y:S01]  /*3980*/  FFMA.FTZ R57, R12, R22, R57 ;  /* 0x000000160c397223 */ /* 0x000fe20000010039 */
[----:B------:R-:W-:Y:S01]  /*3990*/  FADD.FTZ R29, R22, R29 ;  /* 0x0000001d161d7221 */ /* 0x000fe20000010000 */
[----:B------:R-:W-:Y:S01]  /*39a0*/  FFMA.FTZ R12, R52, R13, R55 ;  /* 0x0000000d340c7223 */ /* 0x000fe20000010037 */
[----:B------:R-:W-:-:S03]  /*39b0*/  HADD2.F32 R22, -RZ, R31.H1_H1 ;  /* 0x3000001fff167230 */ /* 0x000fc60000004100 */
        /* <DEDUP_REMOVED lines=8> */
[----:B------:R-:W-:-:S04]  /*3a40*/  FFMA.FTZ R21, R12, R21, 1 ;  /* 0x3f8000000c157423 */ /* 0x000fc80000010015 */
[----:B------:R-:W-:Y:S01]  /*3a50*/  FMUL.FTZ R12, R22, R21 ;  /* 0x00000015160c7220 */ /* 0x000fe20000410000 */
[----:B------:R-:W-:-:S05]  /*3a60*/  HADD2.F32 R21, -RZ, R30.H0_H0 ;  /* 0x2000001eff157230 */ /* 0x000fca0000004100 */
[----:B------:R-:W-:Y:S01]  /*3a70*/  FADD.FTZ R22, R21, -UR9 ;  /* 0x8000000915167e21 */ /* 0x000fe20008010000 */
[----:B------:R-:W-:Y:S01]  /*3a80*/  FADD.FTZ R21, R24, R15 ;  /* 0x0000000f18157221 */ /* 0x000fe20000010000 */
[----:B------:R-:W-:Y:S02]  /*3a90*/  FFMA.FTZ R24, R14, R15, R23 ;  /* 0x0000000f0e187223 */ /* 0x000fe40000010017 */
[----:B------:R-:W-:Y:S01]  /*3aa0*/  FMUL.FTZ R15, R22, UR12 ;  /* 0x0000000c160f7c20 */ /* 0x000fe20008410000 */
[----:B------:R-:W-:Y:S01]  /*3ab0*/  FFMA.FTZ R22, R14, R28, R57 ;  /* 0x0000001c0e167223 */ /* 0x000fe20000010039 */
[----:B------:R-:W-:Y:S02]  /*3ac0*/  HADD2.F32 R28, -RZ, R11.H0_H0 ;  /* 0x2000000bff1c7230 */ /* 0x000fe40000004100 */
        /* <DEDUP_REMOVED lines=16> */
[----:B------:R-:W-:Y:S01]  /*3bd0*/  FADD.FTZ R21, R21, R14 ;  /* 0x0000000e15157221 */ /* 0x000fe20000010000 */
        /* <DEDUP_REMOVED lines=13> */
[----:B------:R-:W-:Y:S02]  /*3cb0*/  HADD2.F32 R23, -RZ, R2.H0_H0 ;  /* 0x20000002ff177230 */ /* 0x000fe40000004100 */
[----:B------:R-:W-:Y:S01]  /*3cc0*/  FFMA.FTZ R28, R17, R57, R22 ;  /* 0x00000039111c7223 */ /* 0x000fe20000010016 */
[----:B------:R-:W-:Y:S01]  /*3cd0*/  FADD.FTZ R29, R29, R57 ;  /* 0x000000391d1d7221 */ /* 0x000fe20000010000 */
[----:B------:R-:W-:Y:S02]  /*3ce0*/  HADD2.F32 R57, -RZ, R3.H0_H0 ;  /* 0x20000003ff397230 */ /* 0x000fe40000004100 */
[----:B------:R-:W-:-:S04]  /*3cf0*/  FADD.FTZ R23, R23, -UR9 ;  /* 0x8000000917177e21 */ /* 0x000fc80008010000 */
[----:B------:R-:W-:-:S04]  /*3d00*/  FMUL.FTZ R23, R23, UR12 ;  /* 0x0000000c17177c20 */ /* 0x000fc80008410000 */
[----:B------:R-:W-:-:S04]  /*3d10*/  FFMA.FTZ R17, R53, R23, R54 ;  /* 0x0000001735117223 */ /* 0x000fc80000010036 */
[----:B------:R-:W-:-:S06]  /*3d20*/  FMUL.FTZ R22, R17, -1.4426950216293334961 ;  /* 0xbfb8aa3b11167820 */ /* 0x000fcc0000410000 */
[----:B------:R-:W0:Y:S02]  /*3d30*/  MUFU.EX2 R22, R22 ;  /* 0x0000001600167308 */ /* 0x000e240000000800 */
[----:B0-----:R-:W-:Y:S01]  /*3d40*/  FADD.FTZ R56, R22, 1 ;  /* 0x3f80000016387421 */ /* 0x001fe20000010000 */
[----:B------:R-:W-:Y:S01]  /*3d50*/  FADD.FTZ R22, R25, R12 ;  /* 0x0000000c19167221 */ /* 0x000fe20000010000 */
[----:B------:R-:W-:-:S04]  /*3d60*/  FMUL.FTZ R25, R52, R12 ;  /* 0x0000000c34197220 */ /* 0x000fc80000410000 */
[----:B------:R-:W0:Y:S01]  /*3d70*/  MUFU.RCP R20, R56 ;  /* 0x0000003800147308 */ /* 0x000e220000001000 */
[----:B------:R-:W-:Y:S01]  /*3d80*/  FADD.FTZ R22, R22, R19 ;  /* 0x0000001316167221 */ /* 0x000fe20000010000 */
[----:B------:R-:W-:Y:S01]  /*3d90*/  FFMA.FTZ R28, R13, R25, R28 ;  /* 0x000000190d1c7223 */ /* 0x000fe2000001001c */
[----:B------:R-:W-:Y:S01]  /*3da0*/  FADD.FTZ R29, R25, R29 ;  /* 0x0000001d191d7221 */ /* 0x000fe20000010000 */
[----:B------:R-:W-:Y:S02]  /*3db0*/  HADD2.F32 R25, -RZ, R3.H1_H1 ;  /* 0x30000003ff197230 */ /* 0x000fe40000004100 */
[----:B0-----:R-:W-:Y:S01]  /*3dc0*/  FMUL.FTZ R57, R57, R20 ;  /* 0x0000001439397220 */ /* 0x001fe20000410000 */
[----:B------:R-:W-:-:S04]  /*3dd0*/  FADD.FTZ R20, -R20, 1 ;  /* 0x3f80000014147421 */ /* 0x000fc80000010100 */
[----:B------:R-:W-:Y:S01]  /*3de0*/  FFMA.FTZ R20, R17, R20, 1 ;  /* 0x3f80000011147423 */ /* 0x000fe20000010014 */
[----:B------:R-:W-:-:S03]  /*3df0*/  HADD2.F32 R17, -RZ, R2.H1_H1 ;  /* 0x30000002ff117230 */ /* 0x000fc60000004100 */
[----:B------:R-:W-:Y:S02]  /*3e00*/  FMUL.FTZ R20, R57, R20 ;  /* 0x0000001439147220 */ /* 0x000fe40000410000 */
[----:B------:R-:W-:Y:S01]  /*3e10*/  FADD.FTZ R57, R17, -UR9 ;  /* 0x8000000911397e21 */ /* 0x000fe20008010000 */
[----:B------:R-:W-:-:S03]  /*3e20*/  FFMA.FTZ R17, R13, R12, R16 ;  /* 0x0000000c0d117223 */ /* 0x000fc60000010010 */
        /* <DEDUP_REMOVED lines=13> */
[----:B------:R-:W-:Y:S01]  /*3f00*/  FADD.FTZ R29, R29, R57 ;  /* 0x000000391d1d7221 */ /* 0x000fe20000010000 */
[----:B------:R-:W-:Y:S01]  /*3f10*/  FADD.FTZ R22, R22, R13 ;  /* 0x0000000d16167221 */ /* 0x000fe20000010000 */
[----:B------:R-:W-:Y:S01]  /*3f20*/  FFMA.FTZ R17, R12, R13, R17 ;  /* 0x0000000d0c117223 */ /* 0x000fe20000010011 */
        /* <DEDUP_REMOVED lines=13> */
[----:B------:R-:W-:-:S05]  /*4000*/  HADD2.F32 R56, -RZ, R4.H1_H1 ;  /* 0x30000004ff387230 */ /* 0x000fca0000004100 */
[----:B------:R-:W-:Y:S01]  /*4010*/  FADD.FTZ R57, R56, -UR9 ;  /* 0x8000000938397e21 */ /* 0x000fe20008010000 */
[----:B------:R-:W-:-:S03]  /*4020*/  FMUL.FTZ R56, R52, R19 ;  /* 0x0000001334387220 */ /* 0x000fc60000410000 */
[----:B------:R-:W-:Y:S01]  /*4030*/  FMUL.FTZ R16, R57, UR12 ;  /* 0x0000000c39107c20 */ /* 0x000fe20008410000 */
[----:B------:R-:W-:Y:S01]  /*4040*/  FFMA.FTZ R28, R18, R56, R25 ;  /* 0x00000038121c7223 */ /* 0x000fe20000010019 */
[----:B------:R-:W-:Y:S01]  /*4050*/  FADD.FTZ R29, R56, R29 ;  /* 0x0000001d381d7221 */ /* 0x000fe20000010000 */
[----:B------:R-:W-:Y:S02]  /*4060*/  HADD2.F32 R56, -RZ, R5.H1_H1 ;  /* 0x30000005ff387230 */ /* 0x000fe40000004100 */
[----:B------:R-:W-:-:S04]  /*4070*/  FFMA.FTZ R18, R52, R16, R55 ;  /* 0x0000001034127223 */ /* 0x000fc80000010037 */
[----:B------:R-:W-:-:S06]  /*4080*/  FMUL.FTZ R25, R18, -1.4426950216293334961 ;  /* 0xbfb8aa3b12197820 */ /* 0x000fcc0000410000 */
[----:B------:R-:W0:Y:S02]  /*4090*/  MUFU.EX2 R25, R25 ;  /* 0x0000001900197308 */ /* 0x000e240000000800 */
[----:B0-----:R-:W-:-:S06]  /*40a0*/  FADD.FTZ R57, R25, 1 ;  /* 0x3f80000019397421 */ /* 0x001fcc0000010000 */
[----:B------:R0:W1:Y:S02]  /*40b0*/  MUFU.RCP R19, R57 ;  /* 0x0000003900137308 */ /* 0x0000640000001000 */
[----:B0-----:R-:W-:-:S04]  /*40c0*/  FMUL.FTZ R57, R53, R20 ;  /* 0x0000001435397220 */ /* 0x001fc80000410000 */
[----:B------:R-:W-:Y:S01]  /*40d0*/  FFMA.FTZ R25, R23, R57, R28 ;  /* 0x0000003917197223 */ /* 0x000fe2000001001c */
[----:B------:R-:W-:Y:S01]  /*40e0*/  FADD.FTZ R29, R29, R57 ;  /* 0x000000391d1d7221 */ /* 0x000fe20000010000 */
[----:B------:R-:W-:Y:S02]  /*40f0*/  HADD2.F32 R57, -RZ, R7.H0_H0 ;  /* 0x20000007ff397230 */ /* 0x000fe40000004100 */
[----:B-1----:R-:W-:Y:S01]  /*4100*/  FMUL.FTZ R56, R56, R19 ;  /* 0x0000001338387220 */ /* 0x002fe20000410000 */
[----:B------:R-:W-:-:S04]  /*4110*/  FADD.FTZ R19, -R19, 1 ;  /* 0x3f80000013137421 */ /* 0x000fc80000010100 */
[----:B------:R-:W-:Y:S01]  /*4120*/  FFMA.FTZ R19, R18, R19, 1 ;  /* 0x3f80000012137423 */ /* 0x000fe20000010013 */
[----:B------:R-:W-:-:S03]  /*4130*/  HADD2.F32 R18, -RZ, R6.H0_H0 ;  /* 0x20000006ff127230 */ /* 0x000fc60000004100 */
[----:B------:R-:W-:Y:S02]  /*4140*/  FMUL.FTZ R19, R56, R19 ;  /* 0x0000001338137220 */ /* 0x000fe40000410000 */
[----:B------:R-:W-:Y:S01]  /*4150*/  FADD.FTZ R56, R18, -UR9 ;  /* 0x8000000912387e21 */ /* 0x000fe20008010000 */
[----:B------:R-:W-:Y:S01]  /*4160*/  FADD.FTZ R18, R21, R20 ;  /* 0x0000001415127221 */ /* 0x000fe20000010000 */
[----:B------:R-:W-:Y:S02]  /*4170*/  FFMA.FTZ R21, R23, R20, R24 ;  /* 0x0000001417157223 */ /* 0x000fe40000010018 */
        /* <DEDUP_REMOVED lines=73> */
[----:B------:R-:W-:Y:S01]  /*4610*/  FADD.FTZ R19, R19, R14 ;  /* 0x0000000e13137221 */ /* 0x000fe20000010000 */
[----:B------:R-:W-:Y:S01]  /*4620*/  FFMA.FTZ R20, R53, R21, R54 ;  /* 0x0000001535147223 */ /* 0x000fe20000010036 */
[----:B------:R-:W-:-:S03]  /*4630*/  FFMA.FTZ R18, R15, R14, R18 ;  /* 0x0000000e0f127223 */ /* 0x000fc60000010012 */
        /* <DEDUP_REMOVED lines=42> */
[-C--:B------:R-:W-:Y:S02]  /*48e0*/  FMUL.FTZ R25, R52, R16.reuse ;  /* 0x0000001034197220 */ /* 0x080fe40000410000 */
[----:B------:R-:W-:Y:S01]  /*48f0*/  FADD.FTZ R56, R23, -UR9 ;  /* 0x8000000917387e21 */ /* 0x000fe20008010000 */
[C---:B------:R-:W-:Y:S01]  /*4900*/  FFMA.FTZ R23, R17.reuse, R16, R22 ;  /* 0x0000001011177223 */ /* 0x040fe20000010016 */
[----:B------:R-:W-:Y:S01]  /*4910*/  FFMA.FTZ R28, R17, R25, R28 ;  /* 0x00000019111c7223 */ /* 0x000fe2000001001c */
[----:B------:R-:W-:Y:S01]  /*4920*/  FADD.FTZ R29, R25, R29 ;  /* 0x0000001d191d7221 */ /* 0x000fe20000010000 */
[----:B------:R-:W-:Y:S01]  /*4930*/  FMUL.FTZ R16, R56, UR12 ;  /* 0x0000000c38107c20 */ /* 0x000fe20008410000 */
[----:B------:R-:W-:-:S02]  /*4940*/  HADD2.F32 R25, -RZ, R45.H1_H1 ;  /* 0x3000002dff197230 */ /* 0x000fc40000004100 */
[----:B------:R-:W-:Y:S01]  /*4950*/  FADD.FTZ R24, R24, R13 ;  /* 0x0000000d18187221 */ /* 0x000fe20000010000 */
        /* <DEDUP_REMOVED lines=11> */
[----:B------:R-:W-:-:S03]  /*4a10*/  FMUL.FTZ R25, R53, R20 ;  /* 0x0000001435197220 */ /* 0x000fc60000410000 */
[----:B------:R-:W-:Y:S01]  /*4a20*/  FADD.FTZ R56, R22, -UR9 ;  /* 0x8000000916387e21 */ /* 0x000fe20008010000 */
[----:B------:R-:W-:Y:S01]  /*4a30*/  FADD.FTZ R22, R19, R20 ;  /* 0x0000001413167221 */ /* 0x000fe20000010000 */
[C---:B------:R-:W-:Y:S01]  /*4a40*/  FFMA.FTZ R19, R21.reuse, R20, R18 ;  /* 0x0000001415137223 */ /* 0x040fe20000010012 */
[----:B------:R-:W-:Y:S01]  /*4a50*/  FFMA.FTZ R21, R21, R25, R28 ;  /* 0x0000001915157223 */ /* 0x000fe2000001001c */
[----:B------:R-:W-:Y:S01]  /*4a60*/  FMUL.FTZ R18, R56, UR12 ;  /* 0x0000000c38127c20 */ /* 0x000fe20008410000 */
[----:B------:R-:W-:Y:S01]  /*4a70*/  FADD.FTZ R29, R29, R25 ;  /* 0x000000191d1d7221 */ /* 0x000fe20000010000 */
[----:B------:R-:W-:Y:S02]  /*4a80*/  HADD2.F32 R25, -RZ, R47.H0_H0 ;  /* 0x2000002fff197230 */ /* 0x000fe40000004100 */
        /* <DEDUP_REMOVED lines=10> */
[----:B------:R-:W-:Y:S02]  /*4b30*/  FADD.FTZ R29, R28, R29 ;  /* 0x0000001d1c1d7221 */ /* 0x000fe40000010000 */
[----:B------:R-:W-:Y:S01]  /*4b40*/  FMUL.FTZ R20, R25, R20 ;  /* 0x0000001419147220 */ /* 0x000fe20000410000 */
[----:B------:R-:W-:-:S05]  /*4b50*/  HADD2.F32 R25, -RZ, R46.H1_H1 ;  /* 0x3000002eff197230 */ /* 0x000fca0000004100 */
[----:B------:R-:W-:-:S04]  /*4b60*/  FADD.FTZ R25, R25, -UR9 ;  /* 0x8000000919197e21 */ /* 0x000fc80008010000 */
[----:B------:R-:W-:Y:S01]  /*4b70*/  FMUL.FTZ R13, R25, UR12 ;  /* 0x0000000c190d7c20 */ /* 0x000fe20008410000 */
[----:B------:R-:W-:Y:S01]  /*4b80*/  FFMA.FTZ R25, R12, R28, R21 ;  /* 0x0000001c0c197223 */ /* 0x000fe20000010015 */
[----:B------:R-:W-:Y:S02]  /*4b90*/  HADD2.F32 R28, -RZ, R47.H1_H1 ;  /* 0x3000002fff1c7230 */ /* 0x000fe40000004100 */
        /* <DEDUP_REMOVED lines=29> */
[-C--:B------:R-:W-:Y:S01]  /*4d70*/  FMUL.FTZ R24, R52, R17.reuse ;  /* 0x0000001134187220 */ /* 0x080fe20000410000 */
[----:B------:R-:W-:Y:S01]  /*4d80*/  FADD.FTZ R21, R21, R14 ;  /* 0x0000000e15157221 */ /* 0x000fe20000010000 */
        /* <DEDUP_REMOVED lines=19> */
[-C--:B------:R-:W-:Y:S01]  /*4ec0*/  FFMA.FTZ R24, R18, R20.reuse, R19 ;  /* 0x0000001412187223 */ /* 0x080fe20000010013 */
[----:B------:R-:W-:Y:S02]  /*4ed0*/  FMUL.FTZ R20, R53, R20 ;  /* 0x0000001435147220 */ /* 0x000fe40000410000 */
[----:B------:R-:W-:Y:S01]  /*4ee0*/  FMUL.FTZ R19, R56, UR12 ;  /* 0x0000000c38137c20 */ /* 0x000fe20008410000 */
[----:B------:R-:W-:Y:S01]  /*4ef0*/  FFMA.FTZ R24, R15, R14, R24 ;  /* 0x0000000e0f187223 */ /* 0x000fe20000010018 */
        /* <DEDUP_REMOVED lines=32> */
[CC--:B------:R-:W-:Y:S01]  /*5100*/  FMUL.FTZ R12, R52.reuse, R16.reuse ;  /* 0x00000010340c7220 */ /* 0x0c0fe20000410000 */
[-C--:B------:R-:W-:Y:S01]  /*5110*/  FMUL.FTZ R15, R52, R23.reuse ;  /* 0x00000017340f7220 */ /* 0x080fe20000410000 */
[----:B------:R-:W-:Y:S01]  /*5120*/  FFMA.FTZ R13, R17, R16, R22 ;  /* 0x00000010110d7223 */ /* 0x000fe20000010016 */
[----:B------:R-:W-:Y:S01]  /*5130*/  FADD.FTZ R22, R25, R16 ;  /* 0x0000001019167221 */ /* 0x000fe20000010000 */
[----:B------:R-:W-:Y:S01]  /*5140*/  FFMA.FTZ R28, R17, R12, R28 ;  /* 0x0000000c111c7223 */ /* 0x000fe2000001001c */
[----:B------:R-:W-:Y:S01]  /*5150*/  FADD.FTZ R29, R12, R29 ;  /* 0x0000001d0c1d7221 */ /* 0x000fe20000010000 */
[----:B------:R-:W-:Y:S01]  /*5160*/  FMUL.FTZ R12, R53, R18 ;  /* 0x00000012350c7220 */ /* 0x000fe20000410000 */
[----:B------:R-:W-:-:S03]  /*5170*/  FFMA.FTZ R13, R20, R23, R13 ;  /* 0x00000017140d7223 */ /* 0x000fc6000001000d */
[----:B------:R-:W-:Y:S01]  /*5180*/  FFMA.FTZ R57, R19, R12, R28 ;  /* 0x0000000c13397223 */ /* 0x000fe2000001001c */
[----:B------:R-:W-:-:S03]  /*5190*/  FADD.FTZ R12, R29, R12 ;  /* 0x0000000c1d0c7221 */ /* 0x000fc60000010000 */
[----:B------:R-:W-:Y:S01]  /*51a0*/  FFMA.FTZ R17, R20, R15, R57 ;  /* 0x0000000f14117223 */ /* 0x000fe20000010039 */
[----:B------:R-:W-:Y:S01]  /*51b0*/  FADD.FTZ R16, R15, R12 ;  /* 0x0000000c0f107221 */ /* 0x000fe20000010000 */
[----:B------:R-:W-:Y:S01]  /*51c0*/  FFMA.FTZ R12, R19, R18, R24 ;  /* 0x00000012130c7223 */ /* 0x000fe20000010018 */
[----:B------:R-:W-:-:S07]  /*51d0*/  FADD.FTZ R15, R22, R23 ;  /* 0x00000017160f7221 */ /* 0x000fce0000010000 */
.L_x_864:
[----:B------:R-:W0:Y:S01]  /*51e0*/  S2R R20, SR_LANEID ;  /* 0x0000000000147919 */ /* 0x000e220000000000 */
[----:B------:R-:W1:Y:S01]  /*51f0*/  S2UR UR13, SR_CgaCtaId ;  /* 0x00000000000d79c3 */ /* 0x000e620000008800 */
[----:B------:R-:W-:Y:S01]  /*5200*/  UMOV UR8, 0x400 ;  /* 0x0000040000087882 */ /* 0x000fe20000000000 */
[----:B------:R-:W2:Y:S01]  /*5210*/  LDCU UR7, c[0x0][0x374] ;  /* 0x00006e80ff0777ac */ /* 0x000ea20008000800 */
[----:B------:R-:W3:Y:S01]  /*5220*/  SHFL.DOWN PT, R18, R17, 0x1, 0x1f ;  /* 0x08201f0011127f89 */ /* 0x000ee200000e0000 */
[----:B------:R-:W-:Y:S01]  /*5230*/  BSSY.RECONVERGENT B0, `(.L_x_865) ;  /* 0x0000029000007945 */ /* 0x000fe20003800200 */
[C---:B------:R-:W-:Y:S01]  /*5240*/  ISETP.NE.AND P1, PT, R26.reuse, RZ, PT ;  /* 0x000000ff1a00720c */ /* 0x040fe20003f25270 */
[----:B------:R-:W-:Y:S01]  /*5250*/  UIADD3 UR5, UPT, UPT, UR8, 0xa0, URZ ;  /* 0x000000a008057890 */ /* 0x000fe2000fffe0ff */
[----:B------:R-:W4:Y:S01]  /*5260*/  SHFL.DOWN PT, R19, R16, 0x1, 0x1f ;  /* 0x08201f0010137f89 */ /* 0x000f2200000e0000 */
[----:B------:R-:W-:Y:S02]  /*5270*/  ISETP.GT.U32.AND P3, PT, R26, 0x3f, PT ;  /* 0x0000003f1a00780c */ /* 0x000fe40003f64070 */
[----:B------:R-:W-:Y:S01]  /*5280*/  LEA R56, R27, R26, 0x6 ;  /* 0x0000001a1b387211 */ /* 0x000fe200078e30ff */
[----:B-1----:R-:W-:-:S06]  /*5290*/  ULEA UR5, UR13, UR5, 0x18 ;  /* 0x000000050d057291 */ /* 0x002fcc000f8ec0ff */
[----:B------:R-:W-:Y:S02]  /*52a0*/  LEA R57, R26, UR5, 0x4 ;  /* 0x000000051a397c11 */ /* 0x000fe4000f8e20ff */
[C---:B0-----:R-:W-:Y:S02]  /*52b0*/  ISETP.GT.AND P0, PT, R20.reuse, 0x1e, PT ;  /* 0x0000001e1400780c */ /* 0x041fe40003f04270 */
[----:B------:R-:W-:Y:S01]  /*52c0*/  ISETP.GT.AND P2, PT, R20, 0xf, PT ;  /* 0x0000000f1400780c */ /* 0x000fe20003f44270 */
[----:B------:R-:W-:Y:S10]  /*52d0*/  STS.128 [R57], R12 ;  /* 0x0000000c39007388 */ /* 0x000ff40000000c00 */
        /* <DEDUP_REMOVED lines=20> */
[----:B------:R0:W3:Y:S01]  /*5420*/  SHFL.DOWN PT, R16, R29, 0x10, 0x1f ;  /* 0x0a001f001d107f89 */ /* 0x0000e200000e0000 */
[----:B--2---:R-:W-:Y:S05]  /*5430*/  @P2 BRA `(.L_x_866) ;  /* 0x0000000000202947 */ /* 0x004fea0003800000 */
[----:B------:R-:W-:Y:S01]  /*5440*/  ISETP.NE.AND P0, PT, R20, RZ, PT ;  /* 0x000000ff1400720c */ /* 0x000fe20003f05270 */
[----:B01----:R-:W-:Y:S01]  /*5450*/  FADD.FTZ R28, R18, R17 ;  /* 0x00000011121c7221 */ /* 0x003fe20000010000 */
[----:B---3--:R-:W-:-:S11]  /*5460*/  FADD.FTZ R29, R19, R16 ;  /* 0x00000010131d7221 */ /* 0x008fd60000010000 */
[----:B------:R-:W-:Y:S01]  /*5470*/  VOTEU.ALL UP0, P0 ;  /* 0x0000000000ff7886 */ /* 0x000fe20000000000 */
[----:B------:R-:W-:-:S04]  /*5480*/  @!P0 SHF.R.U32.HI R26, RZ, 0x2, R26 ;  /* 0x00000002ff1a8819 */ /* 0x000fc8000001161a */
[----:B------:R-:W-:Y:S01]  /*5490*/  @!UP0 ULEA UR5, UR13, UR8, 0x18 ;  /* 0x000000080d058291 */ /* 0x000fe2000f8ec0ff */
[----:B------:R-:W-:-:S08]  /*54a0*/  @!P0 LOP3.LUT R26, R26, 0xf8, RZ, 0xc0, !PT ;  /* 0x000000f81a1a8812 */ /* 0x000fd000078ec0ff */
[----:B------:R2:W-:Y:S03]  /*54b0*/  @!P0 STS.64 [R26+UR5+0x10], R28 ;  /* 0x0000101c1a008988 */ /* 0x0005e60008000a05 */
.L_x_866:
[----:B------:R-:W-:Y:S05]  /*54c0*/  BSYNC.RECONVERGENT B0 ;  /* 0x0000000000007941 */ /* 0x000fea0003800200 */
.L_x_865:
[----:B------:R-:W-:Y:S06]  /*54d0*/  BAR.SYNC.DEFER_BLOCKING 0x0 ;  /* 0x0000000000007b1d */ /* 0x000fec0000010000 */
[----:B------:R-:W-:Y:S04]  /*54e0*/  BSSY.RECONVERGENT B0, `(.L_x_867) ;  /* 0x0000029000007945 */ /* 0x000fe80003800200 */
[----:B------:R-:W-:Y:S05]  /*54f0*/  @P1 BRA `(.L_x_868) ;  /* 0x00000000009c1947 */ /* 0x000fea0003800000 */
[----:B------:R-:W-:-:S09]  /*5500*/  ULEA UR5, UR13, UR8, 0x18 ;  /* 0x000000080d057291 */ /* 0x000fd2000f8ec0ff */
[----:B------:R-:W4:Y:S04]  /*5510*/  LDS.64 R24, [UR5+0x18] ;  /* 0x00001805ff187984 */ /* 0x000f280008000a00 */
[----:B-1-3--:R-:W0:Y:S04]  /*5520*/  LDS.128 R16, [UR5+0x20] ;  /* 0x00002005ff107984 */ /* 0x00ae280008000c00 */
[----:B------:R-:W1:Y:S01]  /*5530*/  LDS.128 R20, [UR5+0x30] ;  /* 0x00003005ff147984 */ /* 0x000e620008000c00 */
[----:B----4-:R-:W-:Y:S01]  /*5540*/  FADD.FTZ R27, R28, R24 ;  /* 0x000000181c1b7221 */ /* 0x010fe20000010000 */
[----:B------:R-:W-:-:S03]  /*5550*/  FADD.FTZ R24, R29, R25 ;  /* 0x000000191d187221 */ /* 0x000fc60000010000 */
[----:B0-2---:R-:W-:Y:S01]  /*5560*/  FADD.FTZ R29, R27, R16 ;  /* 0x000000101b1d7221 */ /* 0x005fe20000010000 */
[----:B------:R-:W-:Y:S02]  /*5570*/  FADD.FTZ R16, R24, R17 ;  /* 0x0000001118107221 */ /* 0x000fe40000010000 */
[----:B------:R-:W0:Y:S01]  /*5580*/  LDS.128 R24, [UR5+0x40] ;  /* 0x00004005ff187984 */ /* 0x000e220008000c00 */
[----:B------:R-:W-:Y:S01]  /*5590*/  FADD.FTZ R29, R29, R18 ;  /* 0x000000121d1d7221 */ /* 0x000fe20000010000 */
[----:B------:R-:W-:-:S03]  /*55a0*/  FADD.FTZ R16, R16, R19 ;  /* 0x0000001310107221 */ /* 0x000fc60000010000 */
[----:B-1----:R-:W-:Y:S01]  /*55b0*/  FADD.FTZ R29, R29, R20 ;  /* 0x000000141d1d7221 */ /* 0x002fe20000010000 */
[----:B------:R-:W-:Y:S02]  /*55c0*/  FADD.FTZ R20, R16, R21 ;  /* 0x0000001510147221 */ /* 0x000fe40000010000 */
[----:B------:R-:W1:Y:S01]  /*55d0*/  LDS.128 R16, [UR5+0x50] ;  /* 0x00005005ff107984 */ /* 0x000e620008000c00 */
[----:B------:R-:W-:Y:S01]  /*55e0*/  FADD.FTZ R29, R29, R22 ;  /* 0x000000161d1d7221 */ /* 0x000fe20000010000 */
[----:B------:R-:W-:-:S03]  /*55f0*/  FADD.FTZ R20, R20, R23 ;  /* 0x0000001714147221 */ /* 0x000fc60000010000 */
[----:B0-----:R-:W-:Y:S01]  /*5600*/  FADD.FTZ R29, R29, R24 ;  /* 0x000000181d1d7221 */ /* 0x001fe20000010000 */
[----:B------:R-:W-:Y:S02]  /*5610*/  FADD.FTZ R24, R20, R25 ;  /* 0x0000001914187221 */ /* 0x000fe40000010000 */
[----:B------:R-:W0:Y:S01]  /*5620*/  LDS.128 R20, [UR5+0x60] ;  /* 0x00006005ff147984 */ /* 0x000e220008000c00 */
[----:B------:R-:W-:Y:S01]  /*5630*/  FADD.FTZ R29, R29, R26 ;  /* 0x0000001a1d1d7221 */ /* 0x000fe20000010000 */
[----:B------:R-:W-:-:S03]  /*5640*/  FADD.FTZ R24, R24, R27 ;  /* 0x0000001b18187221 */ /* 0x000fc60000010000 */
[----:B-1----:R-:W-:Y:S01]  /*5650*/  FADD.FTZ R29, R29, R16 ;  /* 0x000000101d1d7221 */ /* 0x002fe20000010000 */
[----:B------:R-:W-:-:S03]  /*5660*/  FADD.FTZ R24, R24, R17 ;  /* 0x0000001118187221 */ /* 0x000fc60000010000 */
[----:B------:R-:W-:Y:S01]  /*5670*/  FADD.FTZ R29, R29, R18 ;  /* 0x000000121d1d7221 */ /* 0x000fe20000010000 */
[----:B------:R-:W-:Y:S02]  /*5680*/  FADD.FTZ R24, R24, R19 ;  /* 0x0000001318187221 */ /* 0x000fe40000010000 */
[----:B------:R-:W1:Y:S01]  /*5690*/  LDS.128 R16, [UR5+0x70] ;  /* 0x00007005ff107984 */ /* 0x000e620008000c00 */
        /* <DEDUP_REMOVED lines=8> */
[----:B------:R-:W-:-:S03]  /*5720*/  FADD.FTZ R20, R20, R19 ;  /* 0x0000001314147221 */ /* 0x000fc60000010000 */
[----:B0-----:R-:W-:Y:S01]  /*5730*/  FADD.FTZ R29, R29, R24 ;  /* 0x000000181d1d7221 */ /* 0x001fe20000010000 */
[----:B------:R-:W-:-:S03]  /*5740*/  FADD.FTZ R20, R20, R25 ;  /* 0x0000001914147221 */ /* 0x000fc60000010000 */
[----:B------:R-:W-:Y:S01]  /*5750*/  FADD.FTZ R28, R29, R26 ;  /* 0x0000001a1d1c7221 */ /* 0x000fe20000010000 */
[----:B------:R-:W-:-:S07]  /*5760*/  FADD.FTZ R29, R20, R27 ;  /* 0x0000001b141d7221 */ /* 0x000fce0000010000 */
.L_x_868:
[----:B------:R-:W-:Y:S05]  /*5770*/  BSYNC.RECONVERGENT B0 ;  /* 0x0000000000007941 */ /* 0x000fea0003800200 */
.L_x_867:
[----:B------:R-:W-:Y:S06]  /*5780*/  BAR.SYNC.DEFER_BLOCKING 0x0 ;  /* 0x0000000000007b1d */ /* 0x000fec0000010000 */
[----:B------:R-:W-:Y:S04]  /*5790*/  BSSY.RECONVERGENT B0, `(.L_x_869) ;  /* 0x0000025000007945 */ /* 0x000fe80003800200 */
[----:B------:R-:W-:Y:S05]  /*57a0*/  @P3 BRA `(.L_x_870) ;  /* 0x00000000008c3947 */ /* 0x000fea0003800000 */
[----:B-1-3--:R-:W1:Y:S04]  /*57b0*/  LDS.128 R16, [R57+0x400] ;  /* 0x0004000039107984 */ /* 0x00ae680000000c00 */
[----:B------:R-:W3:Y:S04]  /*57c0*/  LDS.128 R20, [R57+0x800] ;  /* 0x0008000039147984 */ /* 0x000ee80000000c00 */
[----:B--2---:R-:W2:Y:S01]  /*57d0*/  LDS.128 R24, [R57+0xc00] ;  /* 0x000c000039187984 */ /* 0x004ea20000000c00 */
[----:B-1----:R-:W-:Y:S01]  /*57e0*/  FADD.FTZ R16, R12, R16 ;  /* 0x000000100c107221 */ /* 0x002fe20000010000 */
[----:B------:R-:W-:Y:S01]  /*57f0*/  FADD.FTZ R12, R13, R17 ;  /* 0x000000110d0c7221 */ /* 0x000fe20000010000 */
[----:B------:R-:W-:Y:S01]  /*5800*/  FADD.FTZ R17, R14, R18 ;  /* 0x000000120e117221 */ /* 0x000fe20000010000 */
[----:B------:R-:W-:Y:S01]  /*5810*/  FADD.FTZ R14, R15, R19 ;  /* 0x000000130f0e7221 */ /* 0x000fe20000010000 */
[----:B---3--:R-:W-:Y:S01]  /*5820*/  FADD.FTZ R13, R16, R20 ;  /* 0x00000014100d7221 */ /* 0x008fe20000010000 */
[----:B------:R-:W-:Y:S01]  /*5830*/  FADD.FTZ R12, R12, R21 ;  /* 0x000000150c0c7221 */ /* 0x000fe20000010000 */
[----:B------:R-:W-:Y:S01]  /*5840*/  FADD.FTZ R21, R17, R22 ;  /* 0x0000001611157221 */ /* 0x000fe20000010000 */
[----:B------:R-:W-:Y:S01]  /*5850*/  FADD.FTZ R20, R14, R23 ;  /* 0x000000170e147221 */ /* 0x000fe20000010000 */
[----:B------:R-:W1:Y:S01]  /*5860*/  LDS.128 R16, [R57+0x1000] ;  /* 0x0010000039107984 */ /* 0x000e620000000c00 */
[----:B--2---:R-:W-:Y:S01]  /*5870*/  FADD.FTZ R23, R13, R24 ;  /* 0x000000180d177221 */ /* 0x004fe20000010000 */
        /* <DEDUP_REMOVED lines=22> */
.L_x_870:
[----:B------:R-:W-:Y:S05]  /*59e0*/  BSYNC.RECONVERGENT B0 ;  /* 0x0000000000007941 */ /* 0x000fea0003800200 */
.L_x_869:
[----:B------:R-:W-:Y:S04]  /*59f0*/  BSSY.RECONVERGENT B0, `(.L_x_871) ;  /* 0x000001c000007945 */ /* 0x000fe80003800200 */
[----:B------:R-:W-:Y:S05]  /*5a00*/  @P3 BRA `(.L_x_872) ;  /* 0x0000000000683947 */ /* 0x000fea0003800000 */
[----:B-1-3--:R-:W1:Y:S08]  /*5a10*/  LDC.64 R16, c[0x0][0x3f8] ;  /* 0x0000fe00ff107b82 */ /* 0x00ae700000000a00 */
[----:B------:R-:W3:Y:S01]  /*5a20*/  LDC.64 R18, c[0x0][0x3d8] ;  /* 0x0000f600ff127b82 */ /* 0x000ee20000000a00 */
[----:B-1----:R-:W-:Y:S01]  /*5a30*/  IMAD.WIDE.U32 R20, R16, 0x3, RZ ;  /* 0x0000000310147825 */ /* 0x002fe200078e00ff */
[----:B------:R-:W-:-:S04]  /*5a40*/  LEA R23, R17, R17, 0x1 ;  /* 0x0000001111177211 */ /* 0x000fc800078e08ff */
[----:B------:R-:W-:Y:S02]  /*5a50*/  IADD3 R23, PT, PT, R21, R23, RZ ;  /* 0x0000001715177210 */ /* 0x000fe40007ffe0ff */
[----:B------:R-:W-:Y:S01]  /*5a60*/  LEA.HI R21, P0, R17, R16, RZ, 0x1 ;  /* 0x0000001011157211 */ /* 0x000fe200078108ff */
[----:B---3--:R-:W-:Y:S01]  /*5a70*/  IMAD.WIDE R56, R56, 0x4, R18 ;  /* 0x0000000438387825 */ /* 0x008fe200078e0212 */
        /* <DEDUP_REMOVED lines=19> */
.L_x_872:
[----:B------:R-:W-:Y:S05]  /*5bb0*/  BSYNC.RECONVERGENT B0 ;  /* 0x0000000000007941 */ /* 0x000fea0003800200 */
.L_x_871:
[----:B------:R-:W5:Y:S02]  /*5bc0*/  LDCU UR5, c[0x0][0x370] ;  /* 0x00006e00ff0577ac */ /* 0x000f640008000800 */
[----:B-----5:R-:W-:-:S09]  /*5bd0*/  UISETP.GE.U32.AND UP0, UPT, UR5, 0x2, UPT ;  /* 0x000000020500788c */ /* 0x020fd2000bf06070 */
[----:B------:R-:W-:Y:S05]  /*5be0*/  BRA.U !UP0, `(.L_x_873) ;  /* 0x0000000908f07547 */ /* 0x000fea000b800000 */
[----:B----4-:R-:W4:Y:S01]  /*5bf0*/  LDC R12, c[0x0][0x370] ;  /* 0x0000dc00ff0c7b82 */ /* 0x010f220000000800 */
[----:B------:R-:W-:Y:S01]  /*5c00*/  ULOP3.LUT UR5, UR4, 0x1, URZ, 0xc0, !UPT ;  /* 0x0000000104057892 */ /* 0x000fe2000f8ec0ff */
[----:B------:R-:W0:Y:S05]  /*5c10*/  S2R R21, SR_CTAID.Y ;  /* 0x0000000000157919 */ /* 0x000e2a0000002600 */
[----:B------:R-:W-:Y:S01]  /*5c20*/  MOV R15, UR5 ;  /* 0x00000005000f7c02 */ /* 0x000fe20008000f00 */
[----:B--2---:R-:W2:Y:S04]  /*5c30*/  LDC.64 R26, c[0x0][0x3d0] ;  /* 0x0000f400ff1a7b82 */ /* 0x004ea80000000a00 */
[----:B------:R-:W-:-:S04]  /*5c40*/  IMAD R15, R15, UR7, RZ ;  /* 0x000000070f0f7c24 */ /* 0x000fc8000f8e02ff */
[----:B----4-:R-:W-:-:S05]  /*5c50*/  IMAD R12, R15, R12, RZ ;  /* 0x0000000c0f0c7224 */ /* 0x010fca00078e02ff */
[----:B------:R-:W-:-:S05]  /*5c60*/  SHF.L.U32 R13, R12, 0x1, RZ ;  /* 0x000000010c0d7819 */ /* 0x000fca00000006ff */
[----:B--2---:R-:W-:Y:S01]  /*5c70*/  IMAD.WIDE R26, R13, 0x4, R26 ;  /* 0x000000040d1a7825 */ /* 0x004fe200078e021a */
[----:B0-----:R-:W-:Y:S06]  /*5c80*/  @P1 BRA `(.L_x_874) ;  /* 0x00000000005c1947 */ /* 0x001fec0003800000 */
[----:B------:R-:W0:Y:S01]  /*5c90*/  LDC.64 R12, c[0x0][0x3c8] ;  /* 0x0000f200ff0c7b82 */ /* 0x000e220000000a00 */
[----:B------:R-:W-:Y:S01]  /*5ca0*/  ULOP3.LUT UP0, UR5, UR4, 0x2, URZ, 0xc0, !UPT ;  /* 0x0000000204057892 */ /* 0x000fe2000f80c0ff */
[----:B------:R-:W-:Y:S01]  /*5cb0*/  IADD3 R15, PT, PT, R15, R21, RZ ;  /* 0x000000150f0f7210 */ /* 0x000fe20007ffe0ff */
[----:B-1----:R-:W-:Y:S02]  /*5cc0*/  IMAD R17, R0, UR7, R21 ;  /* 0x0000000700117c24 */ /* 0x002fe4000f8e0215 */
[----:B------:R-:W-:-:S03]  /*5cd0*/  UIADD3 UR5, UPT, UPT, -UR5, 0x1, URZ ;  /* 0x0000000105057890 */ /* 0x000fc6000fffe1ff */
[----:B---3--:R-:W1:Y:S01]  /*5ce0*/  LDC R16, c[0x0][0x370] ;  /* 0x0000dc00ff107b82 */ /* 0x008e620000000800 */
[----:B------:R-:W-:Y:S02]  /*5cf0*/  PLOP3.LUT P0, PT, PT, PT, UP0, 0x80, 0x8 ;  /* 0x000000000008781c */ /* 0x000fe40003f0f008 */
[----:B------:R-:W-:Y:S01]  /*5d00*/  MOV R19, UR5 ;  /* 0x0000000500137c02 */ /* 0x000fe20008000f00 */
        /* <DEDUP_REMOVED lines=10> */
.L_x_875:
[----:B0-----:R-:W2:Y:S04]  /*5db0*/  LDG.E.STRONG.GPU R14, desc[UR10][R12.64] ;  /* 0x0000000a0c0e7981 */ /* 0x001ea8000c1ef900 */
[----:B--2---:R-:W-:Y:S01]  /*5dc0*/  CCTL.IVALL ;  /* 0x00000000ff00798f */ /* 0x004fe20002000000 */
[----:B------:R-:W-:Y:S05]  /*5dd0*/  YIELD ;  /* 0x0000000000007946 */ /* 0x000fea0003800000 */
[----:B------:R-:W-:-:S13]  /*5de0*/  ISETP.NE.AND P0, PT, R14, R17, PT ;  /* 0x000000110e00720c */ /* 0x000fda0003f05270 */
[----:B------:R-:W-:Y:S05]  /*5df0*/  @P0 BRA `(.L_x_875) ;  /* 0xfffffffc00ec0947 */ /* 0x000fea000383ffff */
.L_x_874:
        /* <DEDUP_REMOVED lines=17> */
[----:B------:R-:W-:-:S02]  /*5f10*/  IADD3 R18, PT, PT, R21, UR7, RZ ;  /* 0x0000000715127c10 */ /* 0x000fc4000fffe0ff */
[----:B-1----:R-:W-:Y:S02]  /*5f20*/  IADD3 R17, PT, PT, -R0, RZ, RZ ;  /* 0x000000ff00117210 */ /* 0x002fe40007ffe1ff */
[-C--:B---3--:R-:W-:Y:S02]  /*5f30*/  MOV R16, R21.reuse ;  /* 0x0000001500107202 */ /* 0x088fe40000000f00 */
[-C--:B------:R-:W-:Y:S02]  /*5f40*/  LEA R24, R24, R21.reuse, 0x1 ;  /* 0x0000001518187211 */ /* 0x080fe400078e08ff */
[----:B------:R-:W-:-:S07]  /*5f50*/  LEA R19, R56, R21, 0x2 ;  /* 0x0000001538137211 */ /* 0x000fce00078e10ff */
.L_x_877:
        /* <DEDUP_REMOVED lines=66> */
.L_x_876:
[----:B------:R-:W0:Y:S02]  /*6380*/  LDCU UR5, c[0x0][0x370] ;  /* 0x00006e00ff0577ac */ /* 0x000e240008000800 */
[----:B0-----:R-:W-:-:S09]  /*6390*/  ULOP3.LUT UP0, URZ, UR5, 0x7, URZ, 0xc0, !UPT ;  /* 0x0000000705ff7892 */ /* 0x001fd2000f80c0ff */
[----:B------:R-:W-:Y:S05]  /*63a0*/  BRA.U !UP0, `(.L_x_873) ;  /* 0x0000000508007547 */ /* 0x000fea000b800000 */
[----:B------:R-:W0:Y:S01]  /*63b0*/  LDCU UR5, c[0x0][0x370] ;  /* 0x00006e00ff0577ac */ /* 0x000e220008000800 */
[----:B------:R-:W2:Y:S01]  /*63c0*/  LDCU UR8, c[0x0][0x370] ;  /* 0x00006e00ff0877ac */ /* 0x000ea20008000800 */
[----:B0-----:R-:W-:-:S04]  /*63d0*/  ULOP3.LUT UR5, UR5, 0x7, URZ, 0xc0, !UPT ;  /* 0x0000000705057892 */ /* 0x001fc8000f8ec0ff */
[----:B------:R-:W-:Y:S02]  /*63e0*/  UIADD3 UR5, UPT, UPT, UR5, -0x1, URZ ;  /* 0xffffffff05057890 */ /* 0x000fe4000fffe0ff */
[----:B--2---:R-:W-:Y:S02]  /*63f0*/  ULOP3.LUT UP1, UR8, UR8, 0x3, URZ, 0xc0, !UPT ;  /* 0x0000000308087892 */ /* 0x004fe4000f82c0ff */
[----:B------:R-:W-:-:S09]  /*6400*/  UISETP.GE.U32.AND UP0, UPT, UR5, 0x3, UPT ;  /* 0x000000030500788c */ /* 0x000fd2000bf06070 */
[----:B------:R-:W-:Y:S05]  /*6410*/  BRA.U !UP0, `(.L_x_878) ;  /* 0x0000000108707547 */ /* 0x000fea000b800000 */
[C---:B------:R-:W-:Y:S02]  /*6420*/  IADD3 R15, PT, PT, R20.reuse, 0x1, RZ ;  /* 0x00000001140f7810 */ /* 0x040fe40007ffe0ff */
[CC--:B------:R-:W-:Y:S02]  /*6430*/  ISETP.EQ.OR P0, PT, R20.reuse, R0.reuse, P1 ;  /* 0x000000001400720c */ /* 0x0c0fe40000f02670 */
[C---:B-1----:R-:W-:Y:S02]  /*6440*/  IADD3 R17, PT, PT, R20.reuse, 0x2, RZ ;  /* 0x0000000214117810 */ /* 0x042fe40007ffe0ff */
[-C--:B------:R-:W-:Y:S02]  /*6450*/  ISETP.EQ.OR P2, PT, R15, R0.reuse, P1 ;  /* 0x000000000f00720c */ /* 0x080fe40000f42670 */
[----:B------:R-:W-:Y:S02]  /*6460*/  IADD3 R19, PT, PT, R20, 0x3, RZ ;  /* 0x0000000314137810 */ /* 0x000fe40007ffe0ff */
        /* <DEDUP_REMOVED lines=9> */
[--C-:B---3--:R-:W-:Y:S01]  /*6500*/  @!P3 IMAD.WIDE.U32 R16, R17, 0x8, R26.reuse ;  /* 0x000000081110b825 */ /* 0x108fe200078e001a */
        /* <DEDUP_REMOVED lines=13> */
.L_x_878:
        /* <DEDUP_REMOVED lines=19> */
.L_x_879:
[----:B------:R-:W-:Y:S01]  /*6710*/  ISETP.EQ.OR P0, PT, R20, R0, P1 ;  /* 0x000000001400720c */ /* 0x000fe20000f02670 */
[----:B------:R-:W-:Y:S03]  /*6720*/  BSSY.RECONVERGENT B0, `(.L_x_873) ;  /* 0x0000008000007945 */ /* 0x000fe60003800200 */
[----:B------:R-:W-:-:S13]  /*6730*/  ISETP.NE.U32.OR P0, PT, R16, 0x1, P0 ;  /* 0x000000011000780c */ /* 0x000fda0000705470 */
[----:B------:R-:W-:Y:S05]  /*6740*/  @P0 BRA `(.L_x_880) ;  /* 0x0000000000140947 */ /* 0x000fea0003800000 */
[----:B------:R-:W-:-:S04]  /*6750*/  IMAD R13, R20, UR7, R21 ;  /* 0x00000007140d7c24 */ /* 0x000fc8000f8e0215 */
[----:B------:R-:W-:-:S06]  /*6760*/  IMAD.WIDE.U32 R12, R13, 0x8, R26 ;  /* 0x000000080d0c7825 */ /* 0x000fcc00078e001a */
[----:B------:R-:W2:Y:S02]  /*6770*/  LDG.E.64 R12, desc[UR10][R12.64] ;  /* 0x0000000a0c0c7981 */ /* 0x000ea4000c1e1b00 */
[----:B--2---:R-:W-:Y:S01]  /*6780*/  FADD.FTZ R28, R28, R12 ;  /* 0x0000000c1c1c7221 */ /* 0x004fe20000010000 */
[----:B------:R-:W-:-:S07]  /*6790*/  FADD.FTZ R29, R29, R13 ;  /* 0x0000000d1d1d7221 */ /* 0x000fce0000010000 */
.L_x_880:
[----:B------:R-:W-:Y:S05]  /*67a0*/  BSYNC.RECONVERGENT B0 ;  /* 0x0000000000007941 */ /* 0x000fea0003800200 */
.L_x_873:
[----:B------:R-:W5:Y:S01]  /*67b0*/  S2UR UR8, SR_CgaCtaId ;  /* 0x00000000000879c3 */ /* 0x000f620000008800 */
[----:B------:R-:W-:Y:S01]  /*67c0*/  UMOV UR5, 0x400 ;  /* 0x0000040000057882 */ /* 0x000fe20000000000 */
[----:B----4-:R-:W4:Y:S01]  /*67d0*/  S2R R14, SR_TID.X ;  /* 0x00000000000e7919 */ /* 0x010f220000002100 */
[--C-:B------:R-:W-:Y:S02]  /*67e0*/  HADD2.F32 R15, -RZ, R42.reuse.H0_H0 ;  /* 0x2000002aff0f7230 */ /* 0x100fe40000004100 */
[----:B------:R-:W-:-:S03]  /*67f0*/  HADD2.F32 R42, -RZ, R42.H1_H1 ;  /* 0x3000002aff2a7230 */ /* 0x000fc60000004100 */
[----:B------:R-:W-:-:S04]  /*6800*/  FADD.FTZ R15, R15, -UR9 ;  /* 0x800000090f0f7e21 */ /* 0x000fc80008010000 */
[----:B------:R-:W-:Y:S01]  /*6810*/  FMUL.FTZ R15, R15, UR12 ;  /* 0x0000000c0f0f7c20 */ /* 0x000fe20008410000 */
[----:B-----5:R-:W-:Y:S01]  /*6820*/  ULEA UR5, UR8, UR5, 0x18 ;  /* 0x0000000508057291 */ /* 0x020fe2000f8ec0ff */
[----:B------:R-:W5:Y:S08]  /*6830*/  LDCU.U8 UR8, c[0x0][0x414] ;  /* 0x00008280ff0877ac */ /* 0x000f700008000000 */
[----:B------:R-:W-:Y:S01]  /*6840*/  @!P1 STS.64 [UR5+0x98], R28 ;  /* 0x0000981cff009988 */ /* 0x000fe20008000a05 */
[----:B------:R-:W-:Y:S01]  /*6850*/  BAR.SYNC.DEFER_BLOCKING 0x0 ;  /* 0x0000000000007b1d */ /* 0x000fe20000010000 */
[----:B-----5:R-:W-:-:S05]  /*6860*/  UISETP.NE.AND UP0, UPT, UR8, URZ, UPT ;  /* 0x000000ff0800728c */ /* 0x020fca000bf05270 */
[----:B------:R-:W3:Y:S01]  /*6870*/  LDS.64 R12, [UR5+0x98] ;  /* 0x00009805ff0c7984 */ /* 0x000ee20008000a00 */
[----:B------:R-:W3:Y:S02]  /*6880*/  LDCU UR5, c[0x0][0x42c] ;  /* 0x00008580ff0577ac */ /* 0x000ee40008000800 */
[----:B---3--:R-:W-:Y:S01]  /*6890*/  FMUL.FTZ R16, R13, UR5 ;  /* 0x000000050d107c20 */ /* 0x008fe20008410000 */
[----:B------:R-:W-:Y:S01]  /*68a0*/  FADD.FTZ R13, R42, -UR9 ;  /* 0x800000092a0d7e21 */ /* 0x000fe20008010000 */
[----:B-1----:R-:W-:Y:S01]  /*68b0*/  FMUL.FTZ R17, R12, UR5 ;  /* 0x000000050c117c20 */ /* 0x002fe20008410000 */
[--C-:B------:R-:W-:Y:S02]  /*68c0*/  HADD2.F32 R12, -RZ, R41.reuse.H0_H0 ;  /* 0x20000029ff0c7230 */ /* 0x100fe40000004100 */
[----:B------:R-:W-:Y:S02]  /*68d0*/  HADD2.F32 R41, -RZ, R41.H1_H1 ;  /* 0x30000029ff297230 */ /* 0x000fe40000004100 */
[----:B------:R-:W-:Y:S01]  /*68e0*/  FMUL.FTZ R13, R13, UR12 ;  /* 0x0000000c0d0d7c20 */ /* 0x000fe20008410000 */
[----:B----4-:R-:W-:Y:S06]  /*68f0*/  BRA.U !UP0, `(.L_x_881) ;  /* 0x0000000108487547 */ /* 0x010fec000b800000 */
[----:B------:R-:W-:Y:S01]  /*6900*/  FFMA.FTZ R18, R53, R15, R54 ;  /* 0x0000000f35127223 */ /* 0x000fe20000010036 */
[----:B------:R-:W-:-:S03]  /*6910*/  FFMA.FTZ R19, R52, R13, R55 ;  /* 0x0000000d34137223 */ /* 0x000fc60000010037 */
[----:B------:R-:W-:Y:S01]  /*6920*/  FMUL.FTZ R20, R18, -1.4426950216293334961 ;  /* 0xbfb8aa3b12147820 */ /* 0x000fe20000410000 */
[----:B------:R-:W-:-:S05]  /*6930*/  FMUL.FTZ R22, R19, -1.4426950216293334961 ;  /* 0xbfb8aa3b13167820 */ /* 0x000fca0000410000 */
[----:B------:R-:W1:Y:S08]  /*6940*/  MUFU.EX2 R20, R20 ;  /* 0x0000001400147308 */ /* 0x000e700000000800 */
[----:B------:R-:W3:Y:S01]  /*6950*/  MUFU.EX2 R22, R22 ;  /* 0x0000001600167308 */ /* 0x000ee20000000800 */
[----:B-1----:R-:W-:-:S07]  /*6960*/  FADD.FTZ R21, R20, 1 ;  /* 0x3f80000014157421 */ /* 0x002fce0000010000 */
[----:B------:R-:W1:Y:S01]  /*6970*/  MUFU.RCP R21, R21 ;  /* 0x0000001500157308 */ /* 0x000e620000001000 */
[----:B---3--:R-:W-:-:S07]  /*6980*/  FADD.FTZ R23, R22, 1 ;  /* 0x3f80000016177421 */ /* 0x008fce0000010000 */
        /* <DEDUP_REMOVED lines=9> */
.L_x_881:
[----:B------:R-:W1:Y:S01]  /*6a20*/  LDCU UR8, c[0x0][0x41c] ;  /* 0x00008380ff0877ac */ /* 0x000e620008000800 */
[----:B------:R-:W-:Y:S01]  /*6a30*/  SHF.R.U32.HI R19, RZ, 0x6, R14 ;  /* 0x00000006ff137819 */ /* 0x000fe2000001160e */
[----:B------:R-:W-:Y:S01]  /*6a40*/  BSSY.RECONVERGENT B0, `(.L_x_882) ;  /* 0x0000021000007945 */ /* 0x000fe20003800200 */
[----:B------:R-:W-:Y:S01]  /*6a50*/  R2UR UR5, R17 ;  /* 0x00000000110572ca */ /* 0x000fe200000e0000 */
[----:B------:R-:W3:-:S12]  /*6a60*/  LDCU.64 UR14, c[0x0][0x400] ;  /* 0x00008000ff0e77ac */ /* 0x000ed80008000a00 */
[--C-:B------:R-:W-:Y:S01]  /*6a70*/  FFMA.FTZ R14, R15, UR5, R16.reuse ;  /* 0x000000050f0e7c23 */ /* 0x100fe20008010010 */
[--C-:B------:R-:W-:Y:S02]  /*6a80*/  HADD2.F32 R15, -RZ, R40.reuse.H0_H0 ;  /* 0x20000028ff0f7230 */ /* 0x100fe40000004100 */
[----:B------:R-:W-:Y:S01]  /*6a90*/  FFMA.FTZ R13, R13, UR5, R16 ;  /* 0x000000050d0d7c23 */ /* 0x000fe20008010010 */
[----:B-1----:R-:W-:Y:S02]  /*6aa0*/  IMAD R17, R0, UR8, R19 ;  /* 0x0000000800117c24 */ /* 0x002fe4000f8e0213 */
[----:B------:R-:W-:Y:S01]  /*6ab0*/  FFMA.FTZ R14, R53, R12, -R14 ;  /* 0x0000000c350e7223 */ /* 0x000fe2000001080e */
[----:B------:R-:W-:Y:S02]  /*6ac0*/  HADD2.F32 R40, -RZ, R40.H1_H1 ;  /* 0x30000028ff287230 */ /* 0x000fe40000004100 */
[----:B------:R-:W-:Y:S01]  /*6ad0*/  FADD.FTZ R22, R15, -UR9 ;  /* 0x800000090f167e21 */ /* 0x000fe20008010000 */
[----:B------:R-:W-:Y:S01]  /*6ae0*/  FFMA.FTZ R18, R52, R41, -R13 ;  /* 0x0000002934127223 */ /* 0x000fe2000001080d */
[----:B---3--:R-:W-:-:S02]  /*6af0*/  ISETP.GE.U32.AND P0, PT, R17, UR14, PT ;  /* 0x0000000e11007c0c */ /* 0x008fc4000bf06070 */
[----:B------:R-:W-:Y:S02]  /*6b00*/  SHF.R.S32.HI R19, RZ, 0x1f, R17 ;  /* 0x0000001fff137819 */ /* 0x000fe40000011411 */
        /* <DEDUP_REMOVED lines=8> */
[----:B------:R-:W-:Y:S01]  /*6b90*/  FMUL.FTZ R18, R18, UR12 ;  /* 0x0000000c12127c20 */ /* 0x000fe20008410000 */
[----:B------:R-:W-:Y:S01]  /*6ba0*/  MOV R13, R61 ;  /* 0x0000003d000d7202 */ /* 0x000fe20000000f00 */
[----:B------:R-:W3:Y:S01]  /*6bb0*/  LDCU.64 UR16, c[0x0][0x380] ;  /* 0x00007000ff1077ac */ /* 0x000ee20008000a00 */
[----:B-1----:R-:W-:Y:S02]  /*6bc0*/  IMAD R20, R19, UR18, RZ ;  /* 0x0000001213147c24 */ /* 0x002fe4000f8e02ff */
[----:B------:R-:W-:Y:S01]  /*6bd0*/  FMUL.FTZ R19, R14, UR12 ;  /* 0x0000000c0e137c20 */ /* 0x000fe20008410000 */
[----:B------:R-:W-:-:S04]  /*6be0*/  IMAD.WIDE.U32 R12, R17, UR18, R12 ;  /* 0x00000012110c7c25 */ /* 0x000fc8000f8e000c */
[----:B------:R-:W-:Y:S01]  /*6bf0*/  IMAD R15, R17, UR19, R20 ;  /* 0x00000013110f7c24 */ /* 0x000fe2000f8e0214 */
[----:B---3--:R-:W-:-:S04]  /*6c00*/  LEA R14, P0, R12, UR16, 0x1 ;  /* 0x000000100c0e7c11 */ /* 0x008fc8000f8008ff */
[----:B------:R-:W-:Y:S02]  /*6c10*/  IADD3 R15, PT, PT, R13, R15, RZ ;  /* 0x0000000f0d0f7210 */ /* 0x000fe40007ffe0ff */
[----:B------:R-:W-:Y:S02]  /*6c20*/  F2FP.F16.F32.PACK_AB R13, R18, R19 ;  /* 0x00000013120d723e */ /* 0x000fe400000000ff */
[----:B------:R-:W-:-:S05]  /*6c30*/  LEA.HI.X R15, R12, UR17, R15, 0x1, P0 ;  /* 0x000000110c0f7c11 */ /* 0x000fca00080f0c0f */
[----:B------:R1:W-:Y:S02]  /*6c40*/  STG.E desc[UR10][R14.64], R13 ;  /* 0x0000000d0e007986 */ /* 0x0003e4000c10190a */
.L_x_883:
[----:B------:R-:W-:Y:S05]  /*6c50*/  BSYNC.RECONVERGENT B0 ;  /* 0x0000000000007941 */ /* 0x000fea0003800200 */
.L_x_882:
[----:B-1----:R-:W-:Y:S01]  /*6c60*/  FMUL.FTZ R15, R22, UR12 ;  /* 0x0000000c160f7c20 */ /* 0x002fe20008410000 */
        /* <DEDUP_REMOVED lines=24> */
.L_x_884:
[----:B------:R-:W-:Y:S01]  /*6df0*/  FFMA.FTZ R15, R27, UR5, R16 ;  /* 0x000000051b0f7c23 */ /* 0x000fe20008010010 */
[----:B------:R-:W-:Y:S01]  /*6e00*/  BSSY.RECONVERGENT B0, `(.L_x_885) ;  /* 0x0000014000007945 */ /* 0x000fe20003800200 */
[----:B------:R-:W-:Y:S01]  /*6e10*/  FFMA.FTZ R14, R53, R13, -R12 ;  /* 0x0000000d350e7223 */ /* 0x000fe2000001080c */
[C---:B------:R-:W-:Y:S01]  /*6e20*/  IADD3 R23, PT, PT, R17.reuse, 0x10, RZ ;  /* 0x0000001011177810 */ /* 0x040fe20007ffe0ff */
[----:B------:R-:W-:Y:S01]  /*6e30*/  FFMA.FTZ R15, R52, R39, -R15 ;  /* 0x00000027340f7223 */ /* 0x000fe2000001080f */
[----:B------:R-:W-:Y:S01]  /*6e40*/  IADD3 R19, PT, PT, R17, 0x18, RZ ;  /* 0x0000001811137810 */ /* 0x000fe20007ffe0ff */
[----:B------:R-:W-:Y:S06]  /*6e50*/  @P1 BRA `(.L_x_886) ;  /* 0x0000000000381947 */ /* 0x000fec0003800000 */
[----:B------:R-:W1:Y:S01]  /*6e60*/  LDCU.64 UR16, c[0x0][0x3f8] ;  /* 0x00007f00ff1077ac */ /* 0x000e620008000a00 */
[----:B------:R-:W-:Y:S02]  /*6e70*/  MOV R12, R58 ;  /* 0x0000003a000c7202 */ /* 0x000fe40000000f00 */
[----:B------:R-:W-:Y:S01]  /*6e80*/  MOV R13, R61 ;  /* 0x0000003d000d7202 */ /* 0x000fe20000000f00 */
[----:B------:R-:W3:Y:S01]  /*6e90*/  LDCU.64 UR18, c[0x0][0x380] ;  /* 0x00007000ff1277ac */ /* 0x000ee20008000a00 */
[----:B-1----:R-:W-:Y:S02]  /*6ea0*/  IMAD R0, R0, UR16, RZ ;  /* 0x0000001000007c24 */ /* 0x002fe4000f8e02ff */
[----:B------:R-:W-:-:S04]  /*6eb0*/  IMAD.WIDE.U32 R12, R21, UR16, R12 ;  /* 0x00000010150c7c25 */ /* 0x000fc8000f8e000c */
[----:B------:R-:W-:Y:S02]  /*6ec0*/  IMAD R25, R21, UR17, R0 ;  /* 0x0000001115197c24 */ /* 0x000fe4000f8e0200 */
[----:B------:R-:W-:Y:S01]  /*6ed0*/  FMUL.FTZ R21, R14, UR12 ;  /* 0x0000000c0e157c20 */ /* 0x000fe20008410000 */
[----:B------:R-:W-:Y:S01]  /*6ee0*/  FMUL.FTZ R0, R15, UR12 ;  /* 0x0000000c0f007c20 */ /* 0x000fe20008410000 */
[----:B---3--:R-:W-:Y:S02]  /*6ef0*/  LEA R14, P0, R12, UR18, 0x1 ;  /* 0x000000120c0e7c11 */ /* 0x008fe4000f8008ff */
[----:B------:R-:W-:Y:S02]  /*6f00*/  IADD3 R25, PT, PT, R13, R25, RZ ;  /* 0x000000190d197210 */ /* 0x000fe40007ffe0ff */
[----:B------:R-:W-:Y:S02]  /*6f10*/  F2FP.F16.F32.PACK_AB R13, R0, R21 ;  /* 0x00000015000d723e */ /* 0x000fe400000000ff */
[----:B------:R-:W-:-:S05]  /*6f20*/  LEA.HI.X R15, R12, UR19, R25, 0x1, P0 ;  /* 0x000000130c0f7c11 */ /* 0x000fca00080f0c19 */
[----:B------:R1:W-:Y:S02]  /*6f30*/  STG.E desc[UR10][R14.64], R13 ;  /* 0x0000000d0e007986 */ /* 0x0003e4000c10190a */
.L_x_886:
[----:B------:R-:W-:Y:S05]  /*6f40*/  BSYNC.RECONVERGENT B0 ;  /* 0x0000000000007941 */ /* 0x000fea0003800200 */
.L_x_885:
[--C-:B-1----:R-:W-:Y:S01]  /*6f50*/  HADD2.F32 R13, -RZ, R38.reuse.H0_H0 ;  /* 0x20000026ff0d7230 */ /* 0x102fe20000004100 */
        /* <DEDUP_REMOVED lines=34> */
.L_x_887:
[----:B------:R-:W-:Y:S01]  /*7180*/  FFMA.FTZ R21, R21, UR5, R16 ;  /* 0x0000000515157c23 */ /* 0x000fe20008010010 */
[----:B------:R-:W-:Y:S01]  /*7190*/  BSSY.RECONVERGENT B0, `(.L_x_888) ;  /* 0x0000014000007945 */ /* 0x000fe20003800200 */
[----:B------:R-:W-:Y:S01]  /*71a0*/  FFMA.FTZ R14, R53, R15, -R14 ;  /* 0x0000000f350e7223 */ /* 0x000fe2000001080e */
[----:B------:R-:W-:Y:S02]  /*71b0*/  HADD2.F32 R36, -RZ, R36.H1_H1 ;  /* 0x30000024ff247230 */ /* 0x000fe40000004100 */
[----:B------:R-:W-:Y:S01]  /*71c0*/  FADD.FTZ R22, R13, -UR9 ;  /* 0x800000090d167e21 */ /* 0x000fe20008010000 */
[----:B------:R-:W-:Y:S01]  /*71d0*/  FFMA.FTZ R18, R52, R37, -R21 ;  /* 0x0000002534127223 */ /* 0x000fe20000010815 */
[----:B------:R-:W-:Y:S06]  /*71e0*/  @P0 BRA `(.L_x_889) ;  /* 0x0000000000380947 */ /* 0x000fec0003800000 */
[----:B------:R-:W1:Y:S01]  /*71f0*/  LDCU.64 UR16, c[0x0][0x3f8] ;  /* 0x00007f00ff1077ac */ /* 0x000e620008000a00 */
[----:B------:R-:W-:Y:S01]  /*7200*/  MOV R13, R61 ;  /* 0x0000003d000d7202 */ /* 0x000fe20000000f00 */
[----:B------:R-:W-:Y:S01]  /*7210*/  FMUL.FTZ R21, R14, UR12 ;  /* 0x0000000c0e157c20 */ /* 0x000fe20008410000 */
[----:B------:R-:W-:Y:S01]  /*7220*/  FMUL.FTZ R18, R18, UR12 ;  /* 0x0000000c12127c20 */ /* 0x000fe20008410000 */
[----:B------:R-:W3:Y:S01]  /*7230*/  LDCU.64 UR18, c[0x0][0x380] ;  /* 0x00007000ff1277ac */ /* 0x000ee20008000a00 */
[----:B-1----:R-:W-:Y:S01]  /*7240*/  IMAD R20, R12, UR16, RZ ;  /* 0x000000100c147c24 */ /* 0x002fe2000f8e02ff */
[----:B------:R-:W-:-:S05]  /*7250*/  MOV R12, R58 ;  /* 0x0000003a000c7202 */ /* 0x000fca0000000f00 */
[----:B------:R-:W-:-:S04]  /*7260*/  IMAD.WIDE.U32 R12, R23, UR16, R12 ;  /* 0x00000010170c7c25 */ /* 0x000fc8000f8e000c */
[----:B------:R-:W-:Y:S01]  /*7270*/  IMAD R23, R23, UR17, R20 ;  /* 0x0000001117177c24 */ /* 0x000fe2000f8e0214 */
[----:B---3--:R-:W-:-:S04]  /*7280*/  LEA R14, P0, R12, UR18, 0x1 ;  /* 0x000000120c0e7c11 */ /* 0x008fc8000f8008ff */
[----:B------:R-:W-:Y:S02]  /*7290*/  IADD3 R23, PT, PT, R13, R23, RZ ;  /* 0x000000170d177210 */ /* 0x000fe40007ffe0ff */
[----:B------:R-:W-:Y:S02]  /*72a0*/  F2FP.F16.F32.PACK_AB R13, R18, R21 ;  /* 0x00000015120d723e */ /* 0x000fe400000000ff */
[----:B------:R-:W-:-:S05]  /*72b0*/  LEA.HI.X R15, R12, UR19, R23, 0x1, P0 ;  /* 0x000000130c0f7c11 */ /* 0x000fca00080f0c17 */
[----:B------:R1:W-:Y:S02]  /*72c0*/  STG.E desc[UR10][R14.64], R13 ;  /* 0x0000000d0e007986 */ /* 0x0003e4000c10190a */
.L_x_889:
[----:B------:R-:W-:Y:S05]  /*72d0*/  BSYNC.RECONVERGENT B0 ;  /* 0x0000000000007941 */ /* 0x000fea0003800200 */
.L_x_888:
[----:B-1----:R-:W-:Y:S01]  /*72e0*/  FMUL.FTZ R13, R22, UR12 ;  /* 0x0000000c160d7c20 */ /* 0x002fe20008410000 */
[----:B------:R-:W-:Y:S01]  /*72f0*/  FADD.FTZ R36, R36, -UR9 ;  /* 0x8000000924247e21 */ /* 0x000fe20008010000 */
[--C-:B------:R-:W-:Y:S02]  /*7300*/  HADD2.F32 R12, -RZ, R35.reuse.H0_H0 ;  /* 0x20000023ff0c7230 */ /* 0x100fe40000004100 */
[----:B------:R-:W-:Y:S02]  /*7310*/  HADD2.F32 R35, -RZ, R35.H1_H1 ;  /* 0x30000023ff237230 */ /* 0x000fe40000004100 */
[----:B--2---:R-:W-:Y:S01]  /*7320*/  FFMA.FTZ R26, R13, UR5, R16 ;  /* 0x000000050d1a7c23 */ /* 0x004fe20008010010 */
[----:B------:R-:W-:Y:S01]  /*7330*/  FMUL.FTZ R25, R36, UR12 ;  /* 0x0000000c24197c20 */ /* 0x000fe20008410000 */
[----:B------:R-:W-:Y:S06]  /*7340*/  BRA.U !UP0, `(.L_x_890) ;  /* 0x0000000108487547 */ /* 0x000fec000b800000 */
        /* <DEDUP_REMOVED lines=18> */
.L_x_890:
        /* <DEDUP_REMOVED lines=10> */
[----:B------:R-:W2:Y:S01]  /*7510*/  LDCU.64 UR18, c[0x0][0x380] ;  /* 0x00007000ff1277ac */ /* 0x000ea20008000a00 */
[----:B-1----:R-:W-:Y:S02]  /*7520*/  IMAD R0, R0, UR16, RZ ;  /* 0x0000001000007c24 */ /* 0x002fe4000f8e02ff */
[----:B------:R-:W-:-:S04]  /*7530*/  IMAD.WIDE.U32 R12, R19, UR16, R12 ;  /* 0x00000010130c7c25 */ /* 0x000fc8000f8e000c */
[----:B------:R-:W-:Y:S02]  /*7540*/  IMAD R15, R19, UR17, R0 ;  /* 0x00000011130f7c24 */ /* 0x000fe4000f8e0200 */
[----:B------:R-:W-:Y:S01]  /*7550*/  FMUL.FTZ R19, R26, UR12 ;  /* 0x0000000c1a137c20 */ /* 0x000fe20008410000 */
[----:B------:R-:W-:Y:S01]  /*7560*/  FMUL.FTZ R0, R35, UR12 ;  /* 0x0000000c23007c20 */ /* 0x000fe20008410000 */
[----:B--2---:R-:W-:Y:S02]  /*7570*/  LEA R14, P0, R12, UR18, 0x1 ;  /* 0x000000120c0e7c11 */ /* 0x004fe4000f8008ff */
[----:B------:R-:W-:Y:S02]  /*7580*/  IADD3 R15, PT, PT, R13, R15, RZ ;  /* 0x0000000f0d0f7210 */ /* 0x000fe40007ffe0ff */
[----:B------:R-:W-:Y:S02]  /*7590*/  F2FP.F16.F32.PACK_AB R13, R0, R19 ;  /* 0x00000013000d723e */ /* 0x000fe400000000ff */
[----:B------:R-:W-:-:S05]  /*75a0*/  LEA.HI.X R15, R12, UR19, R15, 0x1, P0 ;  /* 0x000000130c0f7c11 */ /* 0x000fca00080f0c0f */
[----:B------:R1:W-:Y:S02]  /*75b0*/  STG.E desc[UR10][R14.64], R13 ;  /* 0x0000000d0e007986 */ /* 0x0003e4000c10190a */
.L_x_892:
[----:B------:R-:W-:Y:S05]  /*75c0*/  BSYNC.RECONVERGENT B0 ;  /* 0x0000000000007941 */ /* 0x000fea0003800200 */
.L_x_891:
        /* <DEDUP_REMOVED lines=14> */
[----:B0-----:R-:W-:Y:S01]  /*76b0*/  FFMA.FTZ R28, R15, UR5, R16 ;  /* 0x000000050f1c7c23 */ /* 0x001fe20008010010 */
        /* <DEDUP_REMOVED lines=20> */
.L_x_893:
        /* <DEDUP_REMOVED lines=21> */
.L_x_895:
[----:B------:R-:W-:Y:S05]  /*7950*/  BSYNC.RECONVERGENT B0 ;  /* 0x0000000000007941 */ /* 0x000fea0003800200 */
.L_x_894:
        /* <DEDUP_REMOVED lines=25> */
.L_x_896:
[----:B------:R-:W-:Y:S01]  /*7af0*/  FFMA.FTZ R13, R25, UR5, R16 ;  /* 0x00000005190d7c23 */ /* 0x000fe20008010010 */
[----:B------:R-:W-:Y:S01]  /*7b00*/  BSSY.RECONVERGENT B0, `(.L_x_897) ;  /* 0x0000014000007945 */ /* 0x000fe20003800200 */
[----:B------:R-:W-:Y:S01]  /*7b10*/  FFMA.FTZ R26, R53, R12, -R26 ;  /* 0x0000000c351a7223 */ /* 0x000fe2000001081a */
[C---:B------:R-:W-:Y:S01]  /*7b20*/  IADD3 R19, PT, PT, R17.reuse, 0x30, RZ ;  /* 0x0000003011137810 */ /* 0x040fe20007ffe0ff */
        /* <DEDUP_REMOVED lines=17> */
.L_x_898:
[----:B------:R-:W-:Y:S05]  /*7c40*/  BSYNC.RECONVERGENT B0 ;  /* 0x0000000000007941 */ /* 0x000fea0003800200 */
.L_x_897:
[--C-:B0-----:R-:W-:Y:S01]  /*7c50*/  HADD2.F32 R13, -RZ, R30.reuse.H0_H0 ;  /* 0x2000001eff0d7230 */ /* 0x101fe20000004100 */
[----:B------:R-:W-:Y:S01]  /*7c60*/  ISETP.GE.U32.AND P0, PT, R19, UR14, PT ;  /* 0x0000000e13007c0c */ /* 0x000fe2000bf06070 */
[----:B------:R-:W-:Y:S01]  /*7c70*/  HADD2.F32 R30, -RZ, R30.H1_H1 ;  /* 0x3000001eff1e7230 */ /* 0x000fe20000004100 */
[----:B------:R-:W-:Y:S01]  /*7c80*/  ISETP.GE.U32.AND P1, PT, R18, UR14, PT ;  /* 0x0000000e12007c0c */ /* 0x000fe2000bf26070 */
[--C-:B------:R-:W-:Y:S02]  /*7c90*/  HADD2.F32 R14, -RZ, R11.reuse.H0_H0 ;  /* 0x2000000bff0e7230 */ /* 0x100fe40000004100 */
[----:B------:R-:W-:Y:S01]  /*7ca0*/  FADD.FTZ R13, R13, -UR9 ;  /* 0x800000090d0d7e21 */ /* 0x000fe20008010000 */
[----:B------:R-:W-:Y:S01]  /*7cb0*/  SHF.R.S32.HI R12, RZ, 0x1f, R19 ;  /* 0x0000001fff0c7819 */ /* 0x000fe20000011413 */
[----:B------:R-:W-:Y:S01]  /*7cc0*/  HADD2.F32 R11, -RZ, R11.H1_H1 ;  /* 0x3000000bff0b7230 */ /* 0x000fe20000004100 */
[----:B------:R-:W-:Y:S01]  /*7cd0*/  SHF.R.S32.HI R0, RZ, 0x1f, R18 ;  /* 0x0000001fff007819 */ /* 0x000fe20000011412 */
[----:B------:R-:W-:Y:S01]  /*7ce0*/  FMUL.FTZ R15, R13, UR12 ;  /* 0x0000000c0d0f7c20 */ /* 0x000fe20008410000 */
[----:B------:R-:W-:Y:S01]  /*7cf0*/  FADD.FTZ R13, R30, -UR9 ;  /* 0x800000091e0d7e21 */ /* 0x000fe20008010000 */
[----:B------:R-:W-:Y:S01]  /*7d00*/  ISETP.GE.AND.EX P0, PT, R12, UR15, PT, P0 ;  /* 0x0000000f0c007c0c */ /* 0x000fe2000bf06300 */
[----:B------:R-:W-:Y:S01]  /*7d10*/  HADD2.F32 R27, -RZ, R2.H0_H0 ;  /* 0x20000002ff1b7230 */ /* 0x000fe20000004100 */
        /* <DEDUP_REMOVED lines=22> */
.L_x_899:
[----:B------:R-:W-:Y:S01]  /*7e80*/  FFMA.FTZ R13, R25, UR5, R16 ;  /* 0x00000005190d7c23 */ /* 0x000fe20008010010 */
[----:B------:R-:W-:Y:S01]  /*7e90*/  BSSY.RECONVERGENT B0, `(.L_x_900) ;  /* 0x0000014000007945 */ /* 0x000fe20003800200 */
[----:B------:R-:W-:Y:S02]  /*7ea0*/  HADD2.F32 R20, -RZ, R2.H1_H1 ;  /* 0x30000002ff147230 */ /* 0x000fe40000004100 */
[----:B------:R-:W-:Y:S01]  /*7eb0*/  FFMA.FTZ R30, R53, R14, -R30 ;  /* 0x0000000e351e7223 */ /* 0x000fe2000001081e */
[----:B------:R-:W-:Y:S01]  /*7ec0*/  FADD.FTZ R27, R27, -UR9 ;  /* 0x800000091b1b7e21 */ /* 0x000fe20008010000 */
[----:B------:R-:W-:Y:S01]  /*7ed0*/  FFMA.FTZ R2, R52, R11, -R13 ;  /* 0x0000000b34027223 */ /* 0x000fe2000001080d */
[----:B------:R-:W-:Y:S06]  /*7ee0*/  @P0 BRA `(.L_x_901) ;  /* 0x0000000000380947 */ /* 0x000fec0003800000 */
[----:B------:R-:W0:Y:S01]  /*7ef0*/  LDCU.64 UR16, c[0x0][0x3f8] ;  /* 0x00007f00ff1077ac */ /* 0x000e220008000a00 */
[----:B------:R-:W-:Y:S01]  /*7f00*/  MOV R13, R61 ;  /* 0x0000003d000d7202 */ /* 0x000fe20000000f00 */
[----:B------:R-:W-:Y:S01]  /*7f10*/  FMUL.FTZ R11, R30, UR12 ;  /* 0x0000000c1e0b7c20 */ /* 0x000fe20008410000 */
[----:B------:R-:W-:Y:S01]  /*7f20*/  FMUL.FTZ R2, R2, UR12 ;  /* 0x0000000c02027c20 */ /* 0x000fe20008410000 */
[----:B------:R-:W1:Y:S04]  /*7f30*/  LDCU.64 UR18, c[0x0][0x380] ;  /* 0x00007000ff1277ac */ /* 0x000e680008000a00 */
[----:B------:R-:W-:Y:S01]  /*7f40*/  F2FP.F16.F32.PACK_AB R11, R2, R11 ;  /* 0x0000000b020b723e */ /* 0x000fe200000000ff */
[----:B0-----:R-:W-:Y:S01]  /*7f50*/  IMAD R14, R12, UR16, RZ ;  /* 0x000000100c0e7c24 */ /* 0x001fe2000f8e02ff */
[----:B------:R-:W-:-:S05]  /*7f60*/  MOV R12, R58 ;  /* 0x0000003a000c7202 */ /* 0x000fca0000000f00 */
[----:B------:R-:W-:-:S04]  /*7f70*/  IMAD.WIDE.U32 R12, R19, UR16, R12 ;  /* 0x00000010130c7c25 */ /* 0x000fc8000f8e000c */
[----:B------:R-:W-:Y:S01]  /*7f80*/  IMAD R19, R19, UR17, R14 ;  /* 0x0000001113137c24 */ /* 0x000fe2000f8e020e */
[----:B-1----:R-:W-:-:S04]  /*7f90*/  LEA R14, P0, R12, UR18, 0x1 ;  /* 0x000000120c0e7c11 */ /* 0x002fc8000f8008ff */
[----:B------:R-:W-:-:S04]  /*7fa0*/  IADD3 R19, PT, PT, R13, R19, RZ ;  /* 0x000000130d137210 */ /* 0x000fc80007ffe0ff */
[----:B------:R-:W-:-:S05]  /*7fb0*/  LEA.HI.X R15, R12, UR19, R19, 0x1, P0 ;  /* 0x000000130c0f7c11 */ /* 0x000fca00080f0c13 */
[----:B------:R0:W-:Y:S02]  /*7fc0*/  STG.E desc[UR10][R14.64], R11 ;  /* 0x0000000b0e007986 */ /* 0x0001e4000c10190a */
.L_x_901:
[----:B------:R-:W-:Y:S05]  /*7fd0*/  BSYNC.RECONVERGENT B0 ;  /* 0x0000000000007941 */ /* 0x000fea0003800200 */
.L_x_900:
[----:B------:R-:W-:Y:S01]  /*7fe0*/  FMUL.FTZ R27, R27, UR12 ;  /* 0x0000000c1b1b7c20 */ /* 0x000fe20008410000 */
[----:B------:R-:W-:Y:S01]  /*7ff0*/  FADD.FTZ R20, R20, -UR9 ;  /* 0x8000000914147e21 */ /* 0x000fe20008010000 */
[--C-:B------:R-:W-:Y:S02]  /*8000*/  HADD2.F32 R2, -RZ, R3.reuse.H0_H0 ;  /* 0x20000003ff027230 */ /* 0x100fe40000004100 */
[----:B------:R-:W-:Y:S02]  /*8010*/  HADD2.F32 R3, -RZ, R3.H1_H1 ;  /* 0x30000003ff037230 */ /* 0x000fe40000004100 */
[----:B------:R-:W-:Y:S01]  /*8020*/  FFMA.FTZ R24, R27, UR5, R16 ;  /* 0x000000051b187c23 */ /* 0x000fe20008010010 */
[----:B------:R-:W-:Y:S01]  /*8030*/  FMUL.FTZ R23, R20, UR12 ;  /* 0x0000000c14177c20 */ /* 0x000fe20008410000 */
        /* <DEDUP_REMOVED lines=19> */
.L_x_902:
[----:B------:R-:W-:Y:S01]  /*8170*/  FFMA.FTZ R13, R23, UR5, R16 ;  /* 0x00000005170d7c23 */ /* 0x000fe20008010010 */
[----:B------:R-:W-:Y:S01]  /*8180*/  BSSY.RECONVERGENT B0, `(.L_x_903) ;  /* 0x0000014000007945 */ /* 0x000fe20003800200 */
[----:B------:R-:W-:Y:S01]  /*8190*/  FFMA.FTZ R24, R53, R2, -R24 ;  /* 0x0000000235187223 */ /* 0x000fe20000010818 */
[C---:B------:R-:W-:Y:S01]  /*81a0*/  IADD3 R12, PT, PT, R17.reuse, 0x40, RZ ;  /* 0x00000040110c7810 */ /* 0x040fe20007ffe0ff */
[----:B0-----:R-:W-:Y:S01]  /*81b0*/  FFMA.FTZ R14, R52, R3, -R13 ;  /* 0x00000003340e7223 */ /* 0x001fe2000001080d */
        /* <DEDUP_REMOVED lines=16> */
.L_x_904:
[----:B------:R-:W-:Y:S05]  /*82c0*/  BSYNC.RECONVERGENT B0 ;  /* 0x0000000000007941 */ /* 0x000fea0003800200 */
.L_x_903:
[--C-:B------:R-:W-:Y:S01]  /*82d0*/  HADD2.F32 R2, -RZ, R4.reuse.H0_H0 ;  /* 0x20000004ff027230 */ /* 0x100fe20000004100 */
[----:B------:R-:W-:Y:S01]  /*82e0*/  ISETP.GE.U32.AND P0, PT, R12, UR14, PT ;  /* 0x0000000e0c007c0c */ /* 0x000fe2000bf06070 */
[----:B------:R-:W-:Y:S01]  /*82f0*/  HADD2.F32 R4, -RZ, R4.H1_H1 ;  /* 0x30000004ff047230 */ /* 0x000fe20000004100 */
[----:B------:R-:W-:Y:S01]  /*8300*/  ISETP.GE.U32.AND P1, PT, R11, UR14, PT ;  /* 0x0000000e0b007c0c */ /* 0x000fe2000bf26070 */
[----:B------:R-:W-:Y:S02]  /*8310*/  HADD2.F32 R26, -RZ, R6.H0_H0 ;  /* 0x20000006ff1a7230 */ /* 0x000fe40000004100 */
[----:B0-----:R-:W-:Y:S01]  /*8320*/  FADD.FTZ R3, R2, -UR9 ;  /* 0x8000000902037e21 */ /* 0x001fe20008010000 */
        /* <DEDUP_REMOVED lines=29> */
.L_x_905:
        /* <DEDUP_REMOVED lines=21> */
.L_x_907:
[----:B------:R-:W-:Y:S05]  /*8650*/  BSYNC.RECONVERGENT B0 ;  /* 0x0000000000007941 */ /* 0x000fea0003800200 */
.L_x_906:
        /* <DEDUP_REMOVED lines=25> */
.L_x_908:
        /* <DEDUP_REMOVED lines=21> */
.L_x_910:
[----:B------:R-:W-:Y:S05]  /*8940*/  BSYNC.RECONVERGENT B0 ;  /* 0x0000000000007941 */ /* 0x000fea0003800200 */
.L_x_909:
        /* <DEDUP_REMOVED lines=35> */
.L_x_911:
        /* <DEDUP_REMOVED lines=21> */
.L_x_913:
[----:B------:R-:W-:Y:S05]  /*8cd0*/  BSYNC.RECONVERGENT B0 ;  /* 0x0000000000007941 */ /* 0x000fea0003800200 */
.L_x_912:
        /* <DEDUP_REMOVED lines=25> */
.L_x_914:
        /* <DEDUP_REMOVED lines=21> */
.L_x_916:
[----:B------:R-:W-:Y:S05]  /*8fc0*/  BSYNC.RECONVERGENT B0 ;  /* 0x0000000000007941 */ /* 0x000fea0003800200 */
.L_x_915:
        /* <DEDUP_REMOVED lines=35> */
.L_x_917:
        /* <DEDUP_REMOVED lines=21> */
.L_x_919:
[----:B------:R-:W-:Y:S05]  /*9350*/  BSYNC.RECONVERGENT B0 ;  /* 0x0000000000007941 */ /* 0x000fea0003800200 */
.L_x_918:
        /* <DEDUP_REMOVED lines=25> */
.L_x_920:
        /* <DEDUP_REMOVED lines=21> */
.L_x_922:
[----:B------:R-:W-:Y:S05]  /*9640*/  BSYNC.RECONVERGENT B0 ;  /* 0x0000000000007941 */ /* 0x000fea0003800200 */
.L_x_921:
[----:B------:R-:W-:Y:S01]  /*9650*/  IADD3 R15, PT, PT, R17, 0x70, RZ ;  /* 0x00000070110f7810 */ /* 0x000fe20007ffe0ff */
[----:B------:R-:W-:Y:S01]  /*9660*/  FADD.FTZ R6, R6, -UR9 ;  /* 0x8000000906067e21 */ /* 0x000fe20008010000 */
[----:B------:R-:W-:Y:S01]  /*9670*/  FADD.FTZ R48, R48, -UR9 ;  /* 0x8000000930307e21 */ /* 0x000fe20008010000 */
[--C-:B------:R-:W-:Y:S01]  /*9680*/  HADD2.F32 R0, -RZ, R51.reuse.H0_H0 ;  /* 0x20000033ff007230 */ /* 0x100fe20000004100 */
[----:B------:R-:W-:Y:S01]  /*9690*/  ISETP.GE.U32.AND P0, PT, R15, UR14, PT ;  /* 0x0000000e0f007c0c */ /* 0x000fe2000bf06070 */
[--C-:B------:R-:W-:Y:S02]  /*96a0*/  HADD2.F32 R14, -RZ, R50.reuse.H0_H0 ;  /* 0x20000032ff0e7230 */ /* 0x100fe40000004100 */
[----:B------:R-:W-:Y:S01]  /*96b0*/  FMUL.FTZ R11, R6, UR12 ;  /* 0x0000000c060b7c20 */ /* 0x000fe20008410000 */
[----:B------:R-:W-:Y:S01]  /*96c0*/  HADD2.F32 R51, -RZ, R51.H1_H1 ;  /* 0x30000033ff337230 */ /* 0x000fe20000004100 */
[----:B------:R-:W-:Y:S01]  /*96d0*/  IADD3 R17, PT, PT, R17, 0x78, RZ ;  /* 0x0000007811117810 */ /* 0x000fe20007ffe0ff */
[----:B------:R-:W-:Y:S01]  /*96e0*/  HADD2.F32 R50, -RZ, R50.H1_H1 ;  /* 0x30000032ff327230 */ /* 0x000fe20000004100 */
[----:B------:R-:W-:Y:S01]  /*96f0*/  SHF.R.S32.HI R12, RZ, 0x1f, R15 ;  /* 0x0000001fff0c7819 */ /* 0x000fe2000001140f */
[----:B------:R-:W-:Y:S01]  /*9700*/  FMUL.FTZ R13, R48, UR12 ;  /* 0x0000000c300d7c20 */ /* 0x000fe20008410000 */
        /* <DEDUP_REMOVED lines=19> */
.L_x_923:
[----:B------:R-:W-:Y:S01]  /*9840*/  ISETP.GE.AND.EX P0, PT, R12, UR15, PT, P0 ;  /* 0x0000000f0c007c0c */ /* 0x000fe2000bf06300 */
[--C-:B0-----:R-:W-:Y:S01]  /*9850*/  FFMA.FTZ R2, R11, UR5, R16.reuse ;  /* 0x000000050b027c23 */ /* 0x101fe20008010010 */
        /* <DEDUP_REMOVED lines=24> */
.L_x_925:
[----:B------:R-:W-:Y:S05]  /*99e0*/  BSYNC.RECONVERGENT B0 ;  /* 0x0000000000007941 */ /* 0x000fea0003800200 */
.L_x_924:
[--C-:B------:R-:W-:Y:S02]  /*99f0*/  HADD2.F32 R0, -RZ, R49.reuse.H0_H0 ;  /* 0x20000031ff007230 */ /* 0x100fe40000004100 */
[--C-:B------:R-:W-:Y:S01]  /*9a00*/  FFMA.FTZ R10, R11, UR5, R16.reuse ;  /* 0x000000050b0a7c23 */ /* 0x100fe20008010010 */
[----:B------:R-:W-:Y:S01]  /*9a10*/  FFMA.FTZ R9, R13, UR5, R16 ;  /* 0x000000050d097c23 */ /* 0x000fe20008010010 */
[----:B------:R-:W-:Y:S01]  /*9a20*/  SHF.R.S32.HI R12, RZ, 0x1f, R17 ;  /* 0x0000001fff0c7819 */ /* 0x000fe20000011411 */
        /* <DEDUP_REMOVED lines=20> */
.L_x_926:
[----:B------:R-:W-:Y:S01]  /*9b70*/  ISETP.GE.AND.EX P1, PT, R12, UR15, PT, P1 ;  /* 0x0000000f0c007c0c */ /* 0x000fe2000bf26310 */
[----:B------:R-:W-:Y:S01]  /*9b80*/  FFMA.FTZ R10, R53, R0, -R10 ;  /* 0x00000000350a7223 */ /* 0x000fe2000001080a */
[----:B------:R-:W-:Y:S01]  /*9b90*/  FFMA.FTZ R9, R52, R49, -R9 ;  /* 0x0000003134097223 */ /* 0x000fe20000010809 */
[----:B------:R-:W-:Y:S02]  /*9ba0*/  BSSY.RECONVERGENT B0, `(.L_x_927) ;  /* 0x000000f000007945 */ /* 0x000fe40003800200 */
[----:B0-----:R-:W-:Y:S01]  /*9bb0*/  FMUL.FTZ R5, R10, UR12 ;  /* 0x0000000c0a057c20 */ /* 0x001fe20008410000 */
        /* <DEDUP_REMOVED lines=13> */
.L_x_928:
[----:B------:R-:W-:Y:S05]  /*9c90*/  BSYNC.RECONVERGENT B0 ;  /* 0x0000000000007941 */ /* 0x000fea0003800200 */
.L_x_927:
[----:B------:R-:W1:Y:S01]  /*9ca0*/  LDCU UR5, c[0x0][0x410] ;  /* 0x00008200ff0577ac */ /* 0x000e620008000800 */
[----:B------:R-:W1:Y:S01]  /*9cb0*/  LDCU UR8, c[0x0][0x3e0] ;  /* 0x00007c00ff0877ac */ /* 0x000e620008000800 */
[----:B------:R-:W-:Y:S02]  /*9cc0*/  UIADD3 UR6, UPT, UPT, UR7, UR6, URZ ;  /* 0x0000000607067290 */ /* 0x000fe4000fffe0ff */
[----:B------:R-:W-:Y:S02]  /*9cd0*/  UIADD3 UR4, UPT, UPT, UR4, 0x1, URZ ;  /* 0x0000000104047890 */ /* 0x000fe4000fffe0ff */
[----:B-1----:R-:W-:-:S04]  /*9ce0*/  UIMAD UR5, UR5, UR8, URZ ;  /* 0x00000008050572a4 */ /* 0x002fc8000f8e02ff */
[----:B------:R-:W-:-:S09]  /*9cf0*/  UISETP.GE.AND UP0, UPT, UR6, UR5, UPT ;  /* 0x000000050600728c */ /* 0x000fd2000bf06270 */
[----:B------:R-:W-:Y:S05]  /*9d00*/  BRA.U !UP0, `(.L_x_929) ;  /* 0xffffff6108e07547 */ /* 0x000fea000b83ffff */
.L_x_862:
        /* <DEDUP_REMOVED lines=16> */
.L_x_931:
[----:B------:R-:W-:Y:S05]  /*9e10*/  BSYNC.RECONVERGENT B0 ;  /* 0x0000000000007941 */ /* 0x000fea0003800200 */
.L_x_930:
        /* <DEDUP_REMOVED lines=11> */
.L_x_933:
[----:B------:R-:W2:Y:S04]  /*9ed0*/  LDG.E.STRONG.GPU R5, desc[UR10][R2.64] ;  /* 0x0000000a02057981 */ /* 0x000ea8000c1ef900 */
[----:B--2---:R-:W-:Y:S01]  /*9ee0*/  CCTL.IVALL ;  /* 0x00000000ff00798f */ /* 0x004fe20002000000 */
[----:B------:R-:W-:Y:S05]  /*9ef0*/  YIELD ;  /* 0x0000000000007946 */ /* 0x000fea0003800000 */
[----:B------:R-:W-:-:S13]  /*9f00*/  ISETP.NE.AND P0, PT, R5, R0, PT ;  /* 0x000000000500720c */ /* 0x000fda0003f05270 */
[----:B------:R-:W-:Y:S05]  /*9f10*/  @P0 BRA `(.L_x_933) ;  /* 0xfffffffc00ec0947 */ /* 0x000fea000383ffff */
.L_x_932:
        /* <DEDUP_REMOVED lines=61> */
.L_x_936:
        /* <DEDUP_REMOVED lines=31> */
.L_x_935:
[----:B------:R-:W-:Y:S05]  /*a4e0*/  BSYNC.RECONVERGENT B0 ;  /* 0x0000000000007941 */ /* 0x000fea0003800200 */
.L_x_934:
        /* <DEDUP_REMOVED lines=10> */
.L_x_937:
        /* <DEDUP_REMOVED lines=87> */
.L_x_938:
        /* <DEDUP_REMOVED lines=16> */
.L_x_4897:


//--------------------- .text._Z35group_norm_nhwc_bwd_one_pass_kernelI11Fp16IOBf16WLi256ELi128ELi512EEv26Group_norm_nhwc_bwd_params --------------------------
	.section	.text._Z35group_norm_nhwc_bwd_one_pass_kernelI11Fp16IOBf16WLi256ELi128ELi512EEv26Group_norm_nhwc_bwd_params,"ax",@progbits
	.align	128
        .global         _Z35group_norm_nhwc_bwd_one_pass_kernelI11Fp16IOBf16WLi256ELi128ELi512EEv26Group_norm_nhwc_bwd_params
        .type           _Z35group_norm_nhwc_bwd_one_pass_kernelI11Fp16IOBf16WLi256ELi128ELi512EEv26Group_norm_nhwc_bwd_params,@function
        .size           _Z35group_norm_nhwc_bwd_one_pass_kernelI11Fp16IOBf16WLi256ELi128ELi512EEv26Group_norm_nhwc_bwd_params,(.L_x_4898 - _Z35group_norm_nhwc_bwd_one_pass_kernelI11Fp16IOBf16WLi256ELi128ELi512EEv26Group_norm_nhwc_bwd_params)
        .other          _Z35group_norm_nhwc_bwd_one_pass_kernelI11Fp16IOBf16WLi256ELi128ELi512EEv26Group_norm_nhwc_bwd_params,@"STO_CUDA_ENTRY STV_DEFAULT"
_Z35group_norm_nhwc_bwd_one_pass_kernelI11Fp16IOBf16WLi256ELi128ELi512EEv26Group_norm_nhwc_bwd_params:
.text._Z35group_norm_nhwc_bwd_one_pass_kernelI11Fp16IOBf16WLi256ELi128ELi512EEv26Group_norm_nhwc_bwd_params:
        /* <DEDUP_REMOVED lines=11> */
.L_x_965:
[----:B0-----:R-:W0:Y:S01]  /*00b0*/  LDCU UR14, c[0x0][0x410] ;  /* 0x00008200ff0e77ac */ /* 0x001e220008000800 */
[----:B------:R-:W1:Y:S01]  /*00c0*/  S2R R49, SR_TID.X ;  /* 0x0000000000317919 */ /* 0x000e620000002100 */
[----:B------:R-:W-:Y:S01]  /*00d0*/  IABS R3, UR8 ;  /* 0x0000000800037c13 */ /* 0x000fe20008000000 */
[----:B------:R-:W2:Y:S01]  /*00e0*/  S2UR UR20, SR_CTAID.X ;  /* 0x00000000001479c3 */ /* 0x000ea20000002500 */
[----:B------:R-:W-:Y:S01]  /*00f0*/  UMOV UR6, URZ ;  /* 0x000000ff00067c82 */ /* 0x000fe20008000000 */
[----:B------:R-:W3:Y:S01]  /*0100*/  LDCU UR12, c[0x0][0x41c] ;  /* 0x00008380ff0c77ac */ /* 0x000ee20008000800 */
[----:B------:R-:W-:Y:S02]  /*0110*/  R2UR UR9, R3 ;  /* 0x00000000030972ca */ /* 0x000fe400000e0000 */
[----:B------:R-:W-:Y:S02]  /*0120*/  CS2R R86, SRZ ;  /* 0x0000000000567805 */ /* 0x000fe4000001ff00 */
[----:B------:R-:W-:Y:S01]  /*0130*/  LOP3.LUT R22, R22, 0xfeffffff, RZ, 0xc0, !PT ;  /* 0xfeffffff16167812 */ /* 0x000fe200078ec0ff */
[----:B------:R-:W4:Y:S01]  /*0140*/  LDCU.128 UR16, c[0x0][0x400] ;  /* 0x00008000ff1077ac */ /* 0x000f220008000c00 */
        /* <DEDUP_REMOVED lines=12> */
[----:B-1----:R-:W-:-:S04]  /*0210*/  SHF.L.U32 R0, R49, 0x1, RZ ;  /* 0x0000000131007819 */ /* 0x002fc800000006ff */
[----:B------:R-:W0:Y:S01]  /*0220*/  F2I.FTZ.U32.TRUNC.NTZ R2, R2 ;  /* 0x0000000200027305 */ /* 0x000e22000021f000 */
[----:B------:R-:W-:Y:S02]  /*0230*/  LOP3.LUT R0, R0, 0x7e, RZ, 0xc0, !PT ;  /* 0x0000007e00007812 */ /* 0x000fe400078ec0ff */
[----:B0-----:R-:W-:Y:S02]  /*0240*/  R2UR UR7, R2 ;  /* 0x00000000020772ca */ /* 0x001fe400000e0000 */
[----:B------:R-:W-:-:S05]  /*0250*/  SHF.R.U32.HI R2, RZ, 0x6, R49 ;  /* 0x00000006ff027819 */ /* 0x000fca0000011631 */
[----:B--2---:R-:W-:-:S05]  /*0260*/  IMAD R2, R3, UR20, R2 ;  /* 0x0000001403027c24 */ /* 0x004fca000f8e0202 */
[C---:B------:R-:W-:Y:S01]  /*0270*/  ISETP.GE.U32.AND P0, PT, R2.reuse, UR16, PT ;  /* 0x0000001002007c0c */ /* 0x040fe2000bf06070 */
[----:B------:R-:W-:Y:S01]  /*0280*/  UIADD3 UR5, UPT, UPT, URZ, -UR7, URZ ;  /* 0x80000007ff057290 */ /* 0x000fe2000fffe0ff */
[----:B------:R-:W-:Y:S02]  /*0290*/  SHF.R.S32.HI R5, RZ, 0x1f, R2 ;  /* 0x0000001fff057819 */ /* 0x000fe40000011402 */
[----:B------:R-:W-:Y:S01]  /*02a0*/  IADD3 R3, PT, PT, R2, 0x8, RZ ;  /* 0x0000000802037810 */ /* 0x000fe20007ffe0ff */
[----:B------:R-:W-:Y:S01]  /*02b0*/  UIMAD UR5, UR5, UR13, URZ ;  /* 0x0000000d050572a4 */ /* 0x000fe2000f8e02ff */
[----:B------:R-:W-:Y:S02]  /*02c0*/  ISETP.GE.AND.EX P3, PT, R5, UR17, PT, P0 ;  /* 0x0000001105007c0c */ /* 0x000fe4000bf66300 */
[----:B------:R-:W-:Y:S01]  /*02d0*/  ISETP.GE.U32.AND P0, PT, R3, UR16, PT ;  /* 0x0000001003007c0c */ /* 0x000fe2000bf06070 */
[----:B------:R-:W-:Y:S01]  /*02e0*/  UIMAD.WIDE.U32 UR6, UR7, UR5, UR6 ;  /* 0x00000005070672a5 */ /* 0x000fe2000f8e0006 */
[----:B------:R-:W-:-:S02]  /*02f0*/  SHF.R.S32.HI R11, RZ, 0x1f, R3 ;  /* 0x0000001fff0b7819 */ /* 0x000fc40000011403 */
[----:B------:R-:W-:Y:S01]  /*0300*/  IADD3 R7, PT, PT, R2, 0x10, RZ ;  /* 0x0000001002077810 */ /* 0x000fe20007ffe0ff */
[----:B------:R-:W-:Y:S01]  /*0310*/  UIMAD.WIDE.U32 UR6, UR7, UR9, URZ ;  /* 0x00000009070672a5 */ /* 0x000fe2000f8e00ff */
[----:B------:R-:W-:Y:S02]  /*0320*/  ISETP.GE.AND.EX P4, PT, R11, UR17, PT, P0 ;  /* 0x000000110b007c0c */ /* 0x000fe4000bf86300 */
[----:B------:R-:W-:Y:S01]  /*0330*/  ISETP.GE.U32.AND P0, PT, R7, UR16, PT ;  /* 0x0000001007007c0c */ /* 0x000fe2000bf06070 */
[----:B------:R-:W-:Y:S01]  /*0340*/  UIADD3 UR5, UPT, UPT, -UR7, URZ, URZ ;  /* 0x000000ff07057290 */ /* 0x000fe2000fffe1ff */
[----:B------:R-:W-:Y:S01]  /*0350*/  SHF.R.S32.HI R13, RZ, 0x1f, R7 ;  /* 0x0000001fff0d7819 */ /* 0x000fe20000011407 */
[----:B------:R-:W0:Y:S01]  /*0360*/  @!P3 LDC.64 R14, c[0x0][0x3f8] ;  /* 0x0000fe00ff0ebb82 */ /* 0x000e220000000a00 */
[----:B------:R-:W-:Y:S01]  /*0370*/  @P3 LOP3.LUT R22, R22, 0x1000000, RZ, 0xfc, !PT ;  /* 0x0100000016163812 */ /* 0x000fe200078efcff */
[----:B------:R-:W-:Y:S01]  /*0380*/  UIMAD UR5, UR13, UR5, UR9 ;  /* 0x000000050d0572a4 */ /* 0x000fe2000f8e0209 */
[----:B------:R-:W-:Y:S01]  /*0390*/  ISETP.GE.AND.EX P6, PT, R13, UR17, PT, P0 ;  /* 0x000000110d007c0c */ /* 0x000fe2000bfc6300 */
[----:B------:R-:W-:Y:S01]  /*03a0*/  ULOP3.LUT UR9, URZ, UR14, URZ, 0x33, !UPT ;  /* 0x0000000eff097292 */ /* 0x000fe2000f8e33ff */
[----:B------:R-:W-:Y:S01]  /*03b0*/  LOP3.LUT R22, R22, 0xff7fffff, RZ, 0xc0, !PT ;  /* 0xff7fffff16167812 */ /* 0x000fe200078ec0ff */
[----:B------:R-:W-:-:S02]  /*03c0*/  UISETP.GT.U32.AND UP2, UPT, UR13, UR5, UPT ;  /* 0x000000050d00728c */ /* 0x000fc4000bf44070 */
[----:B------:R-:W1:Y:S01]  /*03d0*/  @!P3 LDC.64 R16, c[0x0][0x398] ;  /* 0x0000e600ff10bb82 */ /* 0x000e620000000a00 */
[----:B------:R-:W-:-:S04]  /*03e0*/  @P4 LOP3.LUT R22, R22, 0x800000, RZ, 0xfc, !PT ;  /* 0x0080000016164812 */ /* 0x000fc800078efcff */
[----:B------:R-:W-:-:S03]  /*03f0*/  LOP3.LUT R22, R22, 0xffbfffff, RZ, 0xc0, !PT ;  /* 0xffbfffff16167812 */ /* 0x000fc600078ec0ff */
[----:B------:R-:W2:Y:S01]  /*0400*/  @!P3 LDC.64 R70, c[0x0][0x3a0] ;  /* 0x0000e800ff46bb82 */ /* 0x000ea20000000a00 */
[----:B------:R-:W-:Y:S01]  /*0410*/  @!UP2 UIADD3 UR5, UPT, UPT, UR5, -UR13, URZ ;  /* 0x8000000d0505a290 */ /* 0x000fe2000fffe0ff */
[----:B------:R-:W-:Y:S01]  /*0420*/  @P6 LOP3.LUT R22, R22, 0x400000, RZ, 0xfc, !PT ;  /* 0x0040000016166812 */ /* 0x000fe200078efcff */
        /* <DEDUP_REMOVED lines=17> */
[----:B------:R-:W-:-:S03]  /*0540*/  LOP3.LUT R36, R0, UR5, RZ, 0xfc, !PT ;  /* 0x0000000500247c12 */ /* 0x000fc6000f8efcff */
[----:B------:R-:W-:Y:S01]  /*0550*/  USHF.R.S32.HI UR5, URZ, 0x1f, UR7 ;  /* 0x0000001fff057899 */ /* 0x000fe20008011407 */
[----:B------:R-:W-:Y:S01]  /*0560*/  MOV R37, UR6 ;  /* 0x0000000600257c02 */ /* 0x000fe20008000f00 */
[----:B0-----:R-:W-:Y:S01]  /*0570*/  @!P4 IMAD R0, R11, R18, RZ ;  /* 0x000000120b00c224 */ /* 0x001fe200078e02ff */
[C---:B------:R-:W-:Y:S01]  /*0580*/  IADD3 R11, PT, PT, R2.reuse, 0x20, RZ ;  /* 0x00000020020b7810 */ /* 0x040fe20007ffe0ff */
[----:B------:R-:W-:Y:S01]  /*0590*/  UIMAD UR5, UR5, UR18, URZ ;  /* 0x00000012050572a4 */ /* 0x000fe2000f8e02ff */
[----:B------:R-:W0:Y:S01]  /*05a0*/  @!P6 LDC.64 R50, c[0x0][0x3a0] ;  /* 0x0000e800ff32eb82 */ /* 0x000e220000000a00 */
[----:B------:R-:W-:Y:S01]  /*05b0*/  IMAD.WIDE.U32 R36, R9, UR7, R36 ;  /* 0x0000000709247c25 */ /* 0x000fe2000f8e0024 */
[----:B------:R-:W-:Y:S01]  /*05c0*/  IADD3 R9, PT, PT, R2, 0x18, RZ ;  /* 0x0000001802097810 */ /* 0x000fe20007ffe0ff */
[----:B------:R-:W-:Y:S02]  /*05d0*/  UIMAD UR5, UR7, UR19, UR5 ;  /* 0x00000013070572a4 */ /* 0x000fe4000f8e0205 */
[----:B---3--:R-:W-:Y:S01]  /*05e0*/  @!P6 IMAD R6, R13, R24, RZ ;  /* 0x000000180d06e224 */ /* 0x008fe200078e02ff */
[----:B------:R-:W-:-:S02]  /*05f0*/  @!P3 MOV R34, R36 ;  /* 0x000000240022b202 */ /* 0x000fc40000000f00 */
[----:B------:R-:W-:Y:S02]  /*0600*/  CS2R R84, SRZ ;  /* 0x0000000000547805 */ /* 0x000fe4000001ff00 */
[----:B------:R-:W-:Y:S01]  /*0610*/  ISETP.GE.U32.AND P0, PT, R9, UR16, PT ;  /* 0x0000001009007c0c */ /* 0x000fe2000bf06070 */
[----:B------:R-:W3:Y:S01]  /*0620*/  @!P6 LDC.64 R26, c[0x0][0x398] ;  /* 0x0000e600ff1aeb82 */ /* 0x000ee20000000a00 */
[----:B------:R-:W-:Y:S02]  /*0630*/  IADD3 R35, PT, PT, R37, UR5, RZ ;  /* 0x0000000525237c10 */ /* 0x000fe4000fffe0ff */
[----:B------:R-:W-:Y:S02]  /*0640*/  CS2R R80, SRZ ;  /* 0x0000000000507805 */ /* 0x000fe4000001ff00 */
[----:B------:R-:W-:Y:S01]  /*0650*/  PRMT R110, RZ, 0x5410, RZ ;  /* 0x00005410ff6e7816 */ /* 0x000fe200000000ff */
[----:B------:R-:W5:Y:S01]  /*0660*/  LDCU.64 UR6, c[0x0][0x3b8] ;  /* 0x00007700ff0677ac */ /* 0x000f620008000a00 */
[----:B------:R-:W-:-:S05]  /*0670*/  @!P3 IMAD.WIDE.U32 R4, R2, R14, R34 ;  /* 0x0000000e0204b225 */ /* 0x000fca00078e0022 */
[----:B------:R-:W-:Y:S02]  /*0680*/  @!P3 IADD3 R5, PT, PT, R5, R15, RZ ;  /* 0x0000000f0505b210 */ /* 0x000fe40007ffe0ff */
[C---:B------:R-:W-:Y:S02]  /*0690*/  @!P3 SHF.L.U32 R65, R4.reuse, 0x1, RZ ;  /* 0x000000010441b819 */ /* 0x040fe400000006ff */
[----:B------:R-:W-:Y:S02]  /*06a0*/  @!P3 SHF.L.U64.HI R4, R4, 0x1, R5 ;  /* 0x000000010404b819 */ /* 0x000fe40000010205 */
[C---:B-1----:R-:W-:Y:S02]  /*06b0*/  @!P3 IADD3 R64, P2, PT, R65.reuse, R16, RZ ;  /* 0x000000104140b210 */ /* 0x042fe40007f5e0ff */
[----:B--2---:R-:W-:Y:S02]  /*06c0*/  @!P3 IADD3 R70, P1, PT, R65, R70, RZ ;  /* 0x000000464146b210 */ /* 0x004fe40007f3e0ff */
[----:B------:R-:W-:-:S02]  /*06d0*/  @!P3 IADD3.X R65, PT, PT, R4, R17, RZ, P2, !PT ;  /* 0x000000110441b210 */ /* 0x000fc400017fe4ff */
[----:B------:R-:W-:Y:S02]  /*06e0*/  LOP3.LUT P2, RZ, R22, 0x800000, RZ, 0xc0, !PT ;  /* 0x0080000016ff7812 */ /* 0x000fe4000784c0ff */
[----:B------:R-:W-:Y:S02]  /*06f0*/  SHF.R.S32.HI R15, RZ, 0x1f, R9 ;  /* 0x0000001fff0f7819 */ /* 0x000fe40000011409 */
[----:B------:R-:W-:Y:S02]  /*0700*/  @!P3 IADD3.X R71, PT, PT, R4, R71, RZ, P1, !PT ;  /* 0x000000470447b210 */ /* 0x000fe40000ffe4ff */
[----:B------:R-:W-:Y:S02]  /*0710*/  ISETP.GE.AND.EX P5, PT, R15, UR17, PT, P0 ;  /* 0x000000110f007c0c */ /* 0x000fe4000bfa6300 */
[----:B------:R-:W-:Y:S02]  /*0720*/  ISETP.GE.U32.AND P0, PT, R11, UR16, PT ;  /* 0x000000100b007c0c */ /* 0x000fe4000bf06070 */
[----:B------:R-:W-:-:S02]  /*0730*/  SHF.R.S32.HI R17, RZ, 0x1f, R11 ;  /* 0x0000001fff117819 */ /* 0x000fc4000001140b */
[----:B------:R-:W-:Y:S01]  /*0740*/  LOP3.LUT R22, R22, 0xffdfffff, RZ, 0xc0, !PT ;  /* 0xffdfffff16167812 */ /* 0x000fe200078ec0ff */
[----:B------:R-:W1:Y:S01]  /*0750*/  @!P2 LDC.64 R20, c[0x0][0x398] ;  /* 0x0000e600ff14ab82 */ /* 0x000e620000000a00 */
[----:B------:R-:W-:Y:S01]  /*0760*/  @!P2 MOV R4, R36 ;  /* 0x000000240004a202 */ /* 0x000fe20000000f00 */
[----:B------:R-:W-:Y:S01]  /*0770*/  @!P2 IMAD R19, R3, R19, R0 ;  /* 0x000000130313a224 */ /* 0x000fe200078e0200 */
[----:B------:R-:W-:Y:S02]  /*0780*/  @!P2 MOV R5, R35 ;  /* 0x000000230005a202 */ /* 0x000fe40000000f00 */
[----:B------:R-:W-:Y:S02]  /*0790*/  ISETP.GE.AND.EX P4, PT, R17, UR17, PT, P0 ;  /* 0x0000001111007c0c */ /* 0x000fe4000bf86300 */
[----:B------:R-:W-:Y:S01]  /*07a0*/  @P5 LOP3.LUT R22, R22, 0x200000, RZ, 0xfc, !PT ;  /* 0x0020000016165812 */ /* 0x000fe200078efcff */
[----:B------:R-:W-:Y:S01]  /*07b0*/  @!P2 IMAD.WIDE.U32 R4, R3, R18, R4 ;  /* 0x000000120304a225 */ /* 0x000fe200078e0004 */
[----:B------:R-:W2:Y:S01]  /*07c0*/  @!P5 LDC.64 R28, c[0x0][0x3f8] ;  /* 0x0000fe00ff1cdb82 */ /* 0x000ea20000000a00 */
[----:B------:R-:W-:-:S02]  /*07d0*/  IADD3 R3, PT, PT, R2, 0x28, RZ ;  /* 0x0000002802037810 */ /* 0x000fc40007ffe0ff */
[----:B------:R-:W-:Y:S02]  /*07e0*/  LOP3.LUT R22, R22, 0xffefffff, RZ, 0xc0, !PT ;  /* 0xffefffff16167812 */ /* 0x000fe400078ec0ff */
[----:B------:R-:W-:Y:S01]  /*07f0*/  @!P2 IADD3 R5, PT, PT, R5, R19, RZ ;  /* 0x000000130505a210 */ /* 0x000fe20007ffe0ff */
[----:B------:R-:W-:Y:S01]  /*0800*/  @!P6 IMAD R19, R7, R25, R6 ;  /* 0x000000190713e224 */ /* 0x000fe200078e0206 */
[C---:B------:R-:W-:Y:S01]  /*0810*/  @!P2 SHF.L.U32 R63, R4.reuse, 0x1, RZ ;  /* 0x00000001043fa819 */ /* 0x040fe200000006ff */
[----:B------:R-:W5:Y:S01]  /*0820*/  @!P5 LDC.64 R66, c[0x0][0x3a0] ;  /* 0x0000e800ff42db82 */ /* 0x000f620000000a00 */
[----:B------:R-:W-:Y:S02]  /*0830*/  @!P2 SHF.L.U64.HI R0, R4, 0x1, R5 ;  /* 0x000000010400a819 */ /* 0x000fe40000010205 */
[----:B------:R-:W-:Y:S02]  /*0840*/  @!P6 MOV R4, R36 ;  /* 0x000000240004e202 */ /* 0x000fe40000000f00 */
[----:B------:R-:W-:-:S02]  /*0850*/  @!P6 MOV R5, R35 ;  /* 0x000000230005e202 */ /* 0x000fc40000000f00 */
[----:B----4-:R-:W-:Y:S01]  /*0860*/  @!P2 IADD3 R68, P0, PT, R63, R68, RZ ;  /* 0x000000443f44a210 */ /* 0x010fe20007f1e0ff */
[----:B------:R-:W4:Y:S01]  /*0870*/  @!P4 LDC.64 R42, c[0x0][0x3a0] ;  /* 0x0000e800ff2acb82 */ /* 0x000f220000000a00 */
[----:B------:R-:W-:Y:S01]  /*0880*/  ISETP.GE.U32.AND P1, PT, R3, UR16, PT ;  /* 0x0000001003007c0c */ /* 0x000fe2000bf26070 */
[----:B------:R-:W-:Y:S01]  /*0890*/  @!P6 IMAD.WIDE.U32 R4, R7, R24, R4 ;  /* 0x000000180704e225 */ /* 0x000fe200078e0004 */
[----:B------:R-:W-:Y:S02]  /*08a0*/  @!P2 IADD3.X R69, PT, PT, R0, R69, RZ, P0, !PT ;  /* 0x000000450045a210 */ /* 0x000fe400007fe4ff */
[----:B-1----:R-:W-:Y:S02]  /*08b0*/  @!P2 IADD3 R62, P0, PT, R63, R20, RZ ;  /* 0x000000143f3ea210 */ /* 0x002fe40007f1e0ff */
[----:B------:R-:W-:Y:S01]  /*08c0*/  SHF.R.S32.HI R13, RZ, 0x1f, R3 ;  /* 0x0000001fff0d7819 */ /* 0x000fe20000011403 */
[----:B------:R-:W1:Y:S01]  /*08d0*/  @!P4 LDC.64 R24, c[0x0][0x3f8] ;  /* 0x0000fe00ff18cb82 */ /* 0x000e620000000a00 */
[----:B------:R-:W-:-:S02]  /*08e0*/  @!P6 IADD3 R5, PT, PT, R5, R19, RZ ;  /* 0x000000130505e210 */ /* 0x000fc40007ffe0ff */
[----:B------:R-:W-:Y:S02]  /*08f0*/  @!P2 IADD3.X R63, PT, PT, R0, R21, RZ, P0, !PT ;  /* 0x00000015003fa210 */ /* 0x000fe400007fe4ff */
[----:B------:R-:W-:Y:S02]  /*0900*/  ISETP.GE.AND.EX P3, PT, R13, UR17, PT, P1 ;  /* 0x000000110d007c0c */ /* 0x000fe4000bf66310 */
[C---:B------:R-:W-:Y:S01]  /*0910*/  @!P6 SHF.L.U32 R59, R4.reuse, 0x1, RZ ;  /* 0x00000001043be819 */ /* 0x040fe200000006ff */
[----:B------:R-:W4:Y:S01]  /*0920*/  @!P5 LDC.64 R18, c[0x0][0x398] ;  /* 0x0000e600ff12db82 */ /* 0x000f220000000a00 */
[----:B------:R-:W-:Y:S01]  /*0930*/  @!P6 SHF.L.U64.HI R0, R4, 0x1, R5 ;  /* 0x000000010400e819 */ /* 0x000fe20000010205 */
[----:B--2---:R-:W-:Y:S01]  /*0940*/  @!P5 IMAD R4, R15, R28, RZ ;  /* 0x0000001c0f04d224 */ /* 0x004fe200078e02ff */
[----:B------:R-:W-:Y:S02]  /*0950*/  @!P5 MOV R5, R35 ;  /* 0x000000230005d202 */ /* 0x000fe40000000f00 */
[----:B0-----:R-:W-:Y:S01]  /*0960*/  @!P6 IADD3 R50, P0, PT, R59, R50, RZ ;  /* 0x000000323b32e210 */ /* 0x001fe20007f1e0ff */
[----:B------:R-:W-:Y:S01]  /*0970*/  @!P5 IMAD R7, R9, R29, R4 ;  /* 0x0000001d0907d224 */ /* 0x000fe200078e0204 */
[----:B------:R-:W-:-:S02]  /*0980*/  @!P5 MOV R4, R36 ;  /* 0x000000240004d202 */ /* 0x000fc40000000f00 */
[----:B------:R-:W-:Y:S01]  /*0990*/  @!P6 IADD3.X R51, PT, PT, R0, R51, RZ, P0, !PT ;  /* 0x000000330033e210 */ /* 0x000fe200007fe4ff */
[----:B------:R-:W0:Y:S01]  /*09a0*/  @!P3 LDC.64 R14, c[0x0][0x3f8] ;  /* 0x0000fe00ff0ebb82 */ /* 0x000e220000000a00 */
[----:B---3--:R-:W-:Y:S01]  /*09b0*/  @!P6 IADD3 R58, P0, PT, R59, R26, RZ ;  /* 0x0000001a3b3ae210 */ /* 0x008fe20007f1e0ff */
[----:B------:R-:W-:Y:S01]  /*09c0*/  @!P5 IMAD.WIDE.U32 R4, R9, R28, R4 ;  /* 0x0000001c0904d225 */ /* 0x000fe200078e0004 */
[----:B------:R-:W-:Y:S02]  /*09d0*/  @P4 LOP3.LUT R22, R22, 0x100000, RZ, 0xfc, !PT ;  /* 0x0010000016164812 */ /* 0x000fe400078efcff */
[----:B------:R-:W-:Y:S01]  /*09e0*/  @!P6 IADD3.X R59, PT, PT, R0, R27, RZ, P0, !PT ;  /* 0x0000001b003be210 */ /* 0x000fe200007fe4ff */
[----:B-1----:R-:W-:Y:S01]  /*09f0*/  @!P4 IMAD R6, R17, R24, RZ ;  /* 0x000000181106c224 */ /* 0x002fe200078e02ff */
[----:B------:R-:W-:Y:S01]  /*0a00*/  @!P5 IADD3 R5, PT, PT, R5, R7, RZ ;  /* 0x000000070505d210 */ /* 0x000fe20007ffe0ff */
[----:B------:R-:W1:Y:S01]  /*0a10*/  @!P4 LDC.64 R8, c[0x0][0x398] ;  /* 0x0000e600ff08cb82 */ /* 0x000e620000000a00 */
[C---:B------:R-:W-:Y:S01]  /*0a20*/  @!P5 SHF.L.U32 R57, R4.reuse, 0x1, RZ ;  /* 0x000000010439d819 */ /* 0x040fe200000006ff */
[----:B------:R-:W-:Y:S01]  /*0a30*/  @!P4 IMAD R7, R11, R25, R6 ;  /* 0x000000190b07c224 */ /* 0x000fe200078e0206 */
[----:B------:R-:W-:-:S02]  /*0a40*/  @!P5 SHF.L.U64.HI R0, R4, 0x1, R5 ;  /* 0x000000010400d819 */ /* 0x000fc40000010205 */
[----:B------:R-:W-:Y:S02]  /*0a50*/  @!P4 MOV R4, R36 ;  /* 0x000000240004c202 */ /* 0x000fe40000000f00 */
[----:B------:R-:W-:Y:S01]  /*0a60*/  @!P4 MOV R5, R35 ;  /* 0x000000230005c202 */ /* 0x000fe20000000f00 */
[----:B------:R-:W2:Y:S01]  /*0a70*/  @!P3 LDC.64 R30, c[0x0][0x3a0] ;  /* 0x0000e800ff1ebb82 */ /* 0x000ea20000000a00 */
[----:B-----5:R-:W-:Y:S02]  /*0a80*/  @!P5 IADD3 R66, P0, PT, R57, R66, RZ ;  /* 0x000000423942d210 */ /* 0x020fe40007f1e0ff */
[----:B------:R-:W-:Y:S01]  /*0a90*/  LOP3.LUT R22, R22, 0xfff7ffff, RZ, 0xc0, !PT ;  /* 0xfff7ffff16167812 */ /* 0x000fe200078ec0ff */
[----:B------:R-:W-:Y:S01]  /*0aa0*/  @!P4 IMAD.WIDE.U32 R4, R11, R24, R4 ;  /* 0x000000180b04c225 */ /* 0x000fe200078e0004 */
[C---:B------:R-:W-:Y:S02]  /*0ab0*/  @!P5 IADD3.X R67, PT, PT, R0.reuse, R67, RZ, P0, !PT ;  /* 0x000000430043d210 */ /* 0x040fe400007fe4ff */
[----:B----4-:R-:W-:Y:S01]  /*0ac0*/  @!P5 IADD3 R56, P0, PT, R57, R18, RZ ;  /* 0x000000123938d210 */ /* 0x010fe20007f1e0ff */
[----:B------:R-:W3:Y:S01]  /*0ad0*/  @!P3 LDC.64 R10, c[0x0][0x398] ;  /* 0x0000e600ff0abb82 */ /* 0x000ee20000000a00 */
[----:B------:R-:W-:Y:S01]  /*0ae0*/  @!P4 IADD3 R5, PT, PT, R5, R7, RZ ;  /* 0x000000070505c210 */ /* 0x000fe20007ffe0ff */
[----:B0-----:R-:W-:Y:S01]  /*0af0*/  @!P3 IMAD R6, R13, R14, RZ ;  /* 0x0000000e0d06b224 */ /* 0x001fe200078e02ff */
[----:B------:R-:W-:-:S02]  /*0b00*/  @!P5 IADD3.X R57, PT, PT, R0, R19, RZ, P0, !PT ;  /* 0x000000130039d210 */ /* 0x000fc400007fe4ff */
[C---:B------:R-:W-:Y:S01]  /*0b10*/  @!P4 SHF.L.U32 R39, R4.reuse, 0x1, RZ ;  /* 0x000000010427c819 */ /* 0x040fe200000006ff */
[----:B------:R-:W-:Y:S01]  /*0b20*/  @!P3 IMAD R7, R3, R15, R6 ;  /* 0x0000000f0307b224 */ /* 0x000fe200078e0206 */
        /* <DEDUP_REMOVED lines=12> */
[----:B--2---:R-:W-:-:S02]  /*0bf0*/  @!P3 IADD3 R30, P0, PT, R21, R30, RZ ;  /* 0x0000001e151eb210 */ /* 0x004fc40007f1e0ff */
[----:B------:R-:W-:Y:S02]  /*0c00*/  IADD3 R3, PT, PT, R2, 0x30, RZ ;  /* 0x0000003002037810 */ /* 0x000fe40007ffe0ff */
[C---:B------:R-:W-:Y:S02]  /*0c10*/  @!P3 IADD3.X R31, PT, PT, R4.reuse, R31, RZ, P0, !PT ;  /* 0x0000001f041fb210 */ /* 0x040fe400007fe4ff */
[----:B---3--:R-:W-:Y:S02]  /*0c20*/  @!P3 IADD3 R20, P0, PT, R21, R10, RZ ;  /* 0x0000000a1514b210 */ /* 0x008fe40007f1e0ff */
        /* <DEDUP_REMOVED lines=17> */
[----:B-1----:R-:W-:Y:S02]  /*0d40*/  @!P1 IADD3 R6, P0, PT, R15, R8, RZ ;  /* 0x000000080f069210 */ /* 0x002fe40007f1e0ff */
[----:B------:R-:W-:Y:S02]  /*0d50*/  IADD3 R3, PT, PT, R2, 0x38, RZ ;  /* 0x0000003802037810 */ /* 0x000fe40007ffe0ff */
[----:B------:R-:W-:-:S02]  /*0d60*/  @!P1 IADD3.X R7, PT, PT, R4, R9, RZ, P0, !PT ;  /* 0x0000000904079210 */ /* 0x000fc400007fe4ff */
[----:B------:R-:W0:Y:S01]  /*0d70*/  @!P1 LDC.64 R8, c[0x0][0x398] ;  /* 0x0000e600ff089b82 */ /* 0x000e220000000a00 */
[----:B------:R-:W-:Y:S02]  /*0d80*/  SHF.R.S32.HI R5, RZ, 0x1f, R3 ;  /* 0x0000001fff057819 */ /* 0x000fe40000011403 */
        /* <DEDUP_REMOVED lines=8> */
[----:B------:R-:W1:Y:S08]  /*0e10*/  @!P1 LDC.64 R10, c[0x0][0x3a0] ;  /* 0x0000e800ff0a9b82 */ /* 0x000e700000000a00 */
[----:B------:R-:W2:Y:S01]  /*0e20*/  @!P1 LDC.64 R12, c[0x0][0x398] ;  /* 0x0000e600ff0c9b82 */ /* 0x000ea20000000a00 */
        /* <DEDUP_REMOVED lines=10> */
[----:B--2---:R-:W-:Y:S02]  /*0ed0*/  @!P1 IADD3 R8, P0, PT, R9, R12, RZ ;  /* 0x0000000c09089210 */ /* 0x004fe40007f1e0ff */
[----:B------:R-:W-:Y:S02]  /*0ee0*/  SHF.R.S32.HI R5, RZ, 0x1f, R3 ;  /* 0x0000001fff057819 */ /* 0x000fe40000011403 */
        /* <DEDUP_REMOVED lines=19> */
[----:B0-----:R-:W-:-:S04]  /*1020*/  @!P1 IADD3 R106, P0, PT, R107, R12, RZ ;  /* 0x0000000c6b6a9210 */ /* 0x001fc80007f1e0ff */
[----:B------:R-:W-:Y:S02]  /*1030*/  @!P1 IADD3.X R107, PT, PT, R0, R13, RZ, P0, !PT ;  /* 0x0000000d006b9210 */ /* 0x000fe400007fe4ff */
        /* <DEDUP_REMOVED lines=60> */
[----:B------:R-:W-:Y:S02]  /*1400*/  P2R R3, PR, RZ, 0x4 ;  /* 0x00000004ff037803 */ /* 0x000fe40000000000 */
[----:B------:R-:W-:-:S02]  /*1410*/  @!P2 IADD3.X R47, PT, PT, R18, R47, RZ, P0, !PT ;  /* 0x0000002f122fa210 */ /* 0x000fc400007fe4ff */
[----:B--2---:R-:W-:-:S04]  /*1420*/  @!P2 IADD3 R24, P0, PT, R25, R26, RZ ;  /* 0x0000001a1918a210 */ /* 0x004fc80007f1e0ff */
        /* <DEDUP_REMOVED lines=21> */
[----:B------:R-:W-:Y:S02]  /*1580*/  IADD3 R33, PT, PT, R2, 0x68, RZ ;  /* 0x0000006802217810 */ /* 0x000fe40007ffe0ff */
        /* <DEDUP_REMOVED lines=75> */
[----:B------:R4:W5:Y:S01]  /*1a40*/  @!P2 LDG.E R84, desc[UR10][R64.64] ;  /* 0x0000000a4054a981 */ /* 0x000962000c1e1900 */
        /* <DEDUP_REMOVED lines=19> */
[----:B------:R-:W-:-:S05]  /*1b80*/  @P5 LOP3.LUT R22, R22, 0x80, RZ, 0xfc, !PT ;  /* 0x0000008016165812 */ /* 0x000fca00078efcff */
        /* <DEDUP_REMOVED lines=14> */
[----:B------:R-:W-:Y:S02]  /*1c70*/  IADD3 R61, PT, PT, R2, 0x90, RZ ;  /* 0x00000090023d7810 */ /* 0x000fe40007ffe0ff */
[C---:B------:R-:W-:Y:S02]  /*1c80*/  LOP3.LUT P5, RZ, R22.reuse, 0x800000, RZ, 0xc0, !PT ;  /* 0x0080000016ff7812 */ /* 0x040fe400078ac0ff */
        /* <DEDUP_REMOVED lines=20> */
[----:B------:R-:W0:Y:S03]  /*1dd0*/  @!P6 LDC.64 R76, c[0x0][0x398] ;  /* 0x0000e600ff4ceb82 */ /* 0x000e260000000a00 */
        /* <DEDUP_REMOVED lines=29> */
[----:B--2---:R-:W1:Y:S01]  /*1fb0*/  @!P3 LDC.64 R70, c[0x0][0x398] ;  /* 0x0000e600ff46bb82 */ /* 0x004e620000000a00 */
        /* <DEDUP_REMOVED lines=9> */
[----:B------:R-:W-:-:S02]  /*2050*/  LOP3.LUT R22, R22, 0xffffffef, RZ, 0xc0, !PT ;  /* 0xffffffef16167812 */ /* 0x000fc400078ec0ff */
[----:B0-----:R-:W-:-:S04]  /*2060*/  @!P3 IADD3 R60, P0, PT, R83, R76, RZ ;  /* 0x0000004c533cb210 */ /* 0x001fc80007f1e0ff */
[----:B------:R-:W-:Y:S02]  /*2070*/  @!P3 IADD3.X R61, PT, PT, R72, R77, RZ, P0, !PT ;  /* 0x0000004d483db210 */ /* 0x000fe400007fe4ff */
[----:B-1----:R-:W-:-:S04]  /*2080*/  @!P3 IADD3 R82, P0, PT, R83, R70, RZ ;  /* 0x000000465352b210 */ /* 0x002fc80007f1e0ff */
[----:B------:R-:W-:Y:S02]  /*2090*/  @!P3 IADD3.X R83, PT, PT, R72, R71, RZ, P0, !PT ;  /* 0x000000474853b210 */ /* 0x000fe400007fe4ff */
[----:B------:R-:W-:-:S04]  /*20a0*/  IADD3 R71, PT, PT, R2, 0xa8, RZ ;  /* 0x000000a802477810 */ /* 0x000fc80007ffe0ff */
[----:B------:R-:W-:Y:S02]  /*20b0*/  SHF.R.S32.HI R77, RZ, 0x1f, R71 ;  /* 0x0000001fff4d7819 */ /* 0x000fe40000011447 */
[----:B------:R-:W-:Y:S02]  /*20c0*/  ISETP.GE.U32.AND P0, PT, R71, UR16, PT ;  /* 0x0000001047007c0c */ /* 0x000fe4000bf06070 */
[----:B------:R-:W-:Y:S02]  /*20d0*/  @P3 LOP3.LUT R22, R22, 0x10, RZ, 0xfc, !PT ;  /* 0x0000001016163812 */ /* 0x000fe400078efcff */
[----:B------:R-:W-:-:S13]  /*20e0*/  ISETP.GE.AND.EX P3, PT, R77, UR17, PT, P0 ;  /* 0x000000114d007c0c */ /* 0x000fda000bf66300 */
[----:B------:R-:W0:Y:S01]  /*20f0*/  @!P3 LDC.64 R78, c[0x0][0x3f8] ;  /* 0x0000fe00ff4ebb82 */ /* 0x000e220000000a00 */
[----:B------:R-:W-:Y:S01]  /*2100*/  HFMA2 R70, -RZ, RZ, 0, 0 ;  /* 0x00000000ff467431 */ /* 0x000fe200000001ff */
[----:B----4-:R-:W-:-:S05]  /*2110*/  @!P3 MOV R65, R35 ;  /* 0x000000230041b202 */ /* 0x010fca0000000f00 */
[----:B------:R1:W2:Y:S02]  /*2120*/  @!P1 LDG.E R70, desc[UR10][R50.64] ;  /* 0x0000000a32469981 */ /* 0x0002a4000c1e1900 */
[----:B-1----:R-:W1:Y:S01]  /*2130*/  @!P3 LDC.64 R50, c[0x0][0x398] ;  /* 0x0000e600ff32bb82 */ /* 0x002e620000000a00 */
[----:B0-----:R-:W-:-:S07]  /*2140*/  @!P3 IMAD R64, R77, R78, RZ ;  /* 0x0000004e4d40b224 */ /* 0x001fce00078e02ff */
[----:B------:R-:W0:Y:S01]  /*2150*/  @!P3 LDC.64 R76, c[0x0][0x3a0] ;  /* 0x0000e800ff4cbb82 */ /* 0x000e220000000a00 */
        /* <DEDUP_REMOVED lines=8> */
[----:B-1----:R-:W-:Y:S02]  /*21e0*/  @!P3 IADD3 R50, P0, PT, R65, R50, RZ ;  /* 0x000000324132b210 */ /* 0x002fe40007f1e0ff */
[----:B------:R-:W-:Y:S02]  /*21f0*/  IADD3 R65, PT, PT, R2, 0xb0, RZ ;  /* 0x000000b002417810 */ /* 0x000fe40007ffe0ff */
[C---:B------:R-:W-:Y:S02]  /*2200*/  LOP3.LUT P4, RZ, R22.reuse, 0x200000, RZ, 0xc0, !PT ;  /* 0x0020000016ff7812 */ /* 0x040fe4000788c0ff */
[C---:B------:R-:W-:Y:S02]  /*2210*/  LOP3.LUT P2, RZ, R22.reuse, 0x100000, RZ, 0xc0, !PT ;  /* 0x0010000016ff7812 */ /* 0x040fe4000784c0ff */
[----:B------:R-:W-:-:S02]  /*2220*/  LOP3.LUT R22, R22, 0xfffffff7, RZ, 0xc0, !PT ;  /* 0xfffffff716167812 */ /* 0x000fc400078ec0ff */
[----:B------:R-:W-:Y:S02]  /*2230*/  @!P3 IADD3.X R51, PT, PT, R68, R51, RZ, P0, !PT ;  /* 0x000000334433b210 */ /* 0x000fe400007fe4ff */
[----:B------:R-:W-:Y:S02]  /*2240*/  SHF.R.S32.HI R69, RZ, 0x1f, R65 ;  /* 0x0000001fff457819 */ /* 0x000fe40000011441 */
[----:B------:R-:W-:Y:S02]  /*2250*/  ISETP.GE.U32.AND P0, PT, R65, UR16, PT ;  /* 0x0000001041007c0c */ /* 0x000fe4000bf06070 */
[----:B------:R-:W-:Y:S01]  /*2260*/  @P3 LOP3.LUT R22, R22, 0x8, RZ, 0xfc, !PT ;  /* 0x0000000816163812 */ /* 0x000fe200078efcff */
[----:B------:R-:W-:Y:S01]  /*2270*/  HFMA2 R64, -RZ, RZ, 0, 0 ;  /* 0x00000000ff407431 */ /* 0x000fe200000001ff */
[C---:B------:R-:W-:Y:S02]  /*2280*/  ISETP.GE.AND.EX P3, PT, R69.reuse, UR17, PT, P0 ;  /* 0x0000001145007c0c */ /* 0x040fe4000bf66300 */
[----:B------:R-:W-:Y:S01]  /*2290*/  CS2R R78, SRZ ;  /* 0x00000000004e7805 */ /* 0x000fe2000001ff00 */
[----:B------:R-:W4:Y:S05]  /*22a0*/  @!P4 LDG.E R85, desc[UR10][R66.64] ;  /* 0x0000000a4255c981 */ /* 0x000f2a000c1e1900 */
[----:B------:R0:W4:Y:S04]  /*22b0*/  @!P2 LDG.E R78, desc[UR10][R42.64] ;  /* 0x0000000a2a4ea981 */ /* 0x000128000c1e1900 */
[----:B------:R1:W4:Y:S01]  /*22c0*/  @!P1 LDG.E R64, desc[UR10][R58.64] ;  /* 0x0000000a3a409981 */ /* 0x000322000c1e1900 */
[----:B------:R-:W5:Y:S03]  /*22d0*/  @!P3 LDC.64 R76, c[0x0][0x3f8] ;  /* 0x0000fe00ff4cbb82 */ /* 0x000f660000000a00 */
[----:B------:R3:W4:Y:S05]  /*22e0*/  @!P4 LDG.E R79, desc[UR10][R56.64] ;  /* 0x0000000a384fc981 */ /* 0x00072a000c1e1900 */
[----:B0-----:R-:W0:Y:S01]  /*22f0*/  @!P3 LDC.64 R42, c[0x0][0x398] ;  /* 0x0000e600ff2abb82 */ /* 0x001e220000000a00 */
[----:B-1----:R-:W-:Y:S01]  /*2300*/  @!P3 MOV R59, R35 ;  /* 0x00000023003bb202 */ /* 0x002fe20000000f00 */
[----:B-----5:R-:W-:-:S06]  /*2310*/  @!P3 IMAD R58, R69, R76, RZ ;  /* 0x0000004c453ab224 */ /* 0x020fcc00078e02ff */
[----:B------:R-:W1:Y:S01]  /*2320*/  @!P3 LDC.64 R68, c[0x0][0x3a0] ;  /* 0x0000e800ff44bb82 */ /* 0x000e620000000a00 */
[----:B------:R-:W-:Y:S01]  /*2330*/  @!P3 IMAD R67, R65, R77, R58 ;  /* 0x0000004d4143b224 */ /* 0x000fe200078e023a */
[----:B------:R-:W-:-:S05]  /*2340*/  @!P3 MOV R58, R36 ;  /* 0x00000024003ab202 */ /* 0x000fca0000000f00 */
[----:B------:R-:W-:-:S05]  /*2350*/  @!P3 IMAD.WIDE.U32 R58, R65, R76, R58 ;  /* 0x0000004c413ab225 */ /* 0x000fca00078e003a */
[----:B------:R-:W-:Y:S02]  /*2360*/  @!P3 IADD3 R59, PT, PT, R59, R67, RZ ;  /* 0x000000433b3bb210 */ /* 0x000fe40007ffe0ff */
[C---:B---3--:R-:W-:Y:S02]  /*2370*/  @!P3 SHF.L.U32 R57, R58.reuse, 0x1, RZ ;  /* 0x000000013a39b819 */ /* 0x048fe400000006ff */
        /* <DEDUP_REMOVED lines=14> */
[----:B------:R-:W-:Y:S02]  /*2460*/  CS2R R76, SRZ ;  /* 0x00000000004c7805 */ /* 0x000fe4000001ff00 */
[----:B------:R-:W3:Y:S04]  /*2470*/  @!P2 LDG.E R67, desc[UR10][R38.64] ;  /* 0x0000000a2643a981 */ /* 0x000ee8000c1e1900 */
[----:B------:R1:W5:Y:S05]  /*2480*/  @!P5 LDG.E R71, desc[UR10][R30.64] ;  /* 0x0000000a1e47d981 */ /* 0x00036a000c1e1900 */
[----:B------:R0:W5:Y:S01]  /*2490*/  @!P1 LDG.E R77, desc[UR10][R6.64] ;  /* 0x0000000a064d9981 */ /* 0x000162000c1e1900 */
[----:B------:R-:W-:-:S03]  /*24a0*/  MOV R72, RZ ;  /* 0x000000ff00487202 */ /* 0x000fc60000000f00 */
[----:B------:R-:W5:Y:S01]  /*24b0*/  @!P1 LDG.E R66, desc[UR10][R14.64] ;  /* 0x0000000a0e429981 */ /* 0x000f62000c1e1900 */
[----:B-1----:R-:W-:Y:S02]  /*24c0*/  @!P4 MOV R30, R36 ;  /* 0x00000024001ec202 */ /* 0x002fe40000000f00 */
[----:B------:R-:W-:Y:S01]  /*24d0*/  @!P4 MOV R31, R35 ;  /* 0x00000023001fc202 */ /* 0x000fe20000000f00 */
[-C--:B0-----:R-:W-:Y:S01]  /*24e0*/  @!P4 IMAD R38, R59, R108.reuse, RZ ;  /* 0x0000006c3b26c224 */ /* 0x081fe200078e02ff */
[----:B------:R-:W0:Y:S01]  /*24f0*/  @!P4 LDC.64 R6, c[0x0][0x398] ;  /* 0x0000e600ff06cb82 */ /* 0x000e220000000a00 */
[----:B------:R1:W5:Y:S02]  /*2500*/  @!P5 LDG.E R72, desc[UR10][R20.64] ;  /* 0x0000000a1448d981 */ /* 0x000364000c1e1900 */
[C---:B------:R-:W-:Y:S02]  /*2510*/  @!P4 IMAD R39, R43.reuse, R109, R38 ;  /* 0x0000006d2b27c224 */ /* 0x040fe400078e0226 */
[----:B------:R-:W-:Y:S01]  /*2520*/  @!P4 IMAD.WIDE.U32 R30, R43, R108, R30 ;  /* 0x0000006c2b1ec225 */ /* 0x000fe200078e001e */
[----:B------:R-:W-:Y:S01]  /*2530*/  LOP3.LUT R22, R22, 0xfffffffb, RZ, 0xc0, !PT ;  /* 0xfffffffb16167812 */ /* 0x000fe200078ec0ff */
[----:B------:R-:W5:Y:S01]  /*2540*/  @!P6 LDG.E R76, desc[UR10][R74.64] ;  /* 0x0000000a4a4ce981 */ /* 0x000f62000c1e1900 */
[----:B------:R-:W2:Y:S02]  /*2550*/  @!P4 LDC.64 R42, c[0x0][0x3a0] ;  /* 0x0000e800ff2acb82 */ /* 0x000ea40000000a00 */
[----:B------:R-:W-:-:S04]  /*2560*/  @!P4 IADD3 R31, PT, PT, R31, R39, RZ ;  /* 0x000000271f1fc210 */ /* 0x000fc80007ffe0ff */
[C---:B------:R-:W-:Y:S02]  /*2570*/  @!P4 SHF.L.U64.HI R38, R30.reuse, 0x1, R31 ;  /* 0x000000011e26c819 */ /* 0x040fe4000001021f */
[----:B------:R-:W-:Y:S02]  /*2580*/  @!P4 SHF.L.U32 R31, R30, 0x1, RZ ;  /* 0x000000011e1fc819 */ /* 0x000fe400000006ff */
[----:B-1----:R-:W-:Y:S02]  /*2590*/  IADD3 R21, PT, PT, R2, 0xc0, RZ ;  /* 0x000000c002157810 */ /* 0x002fe40007ffe0ff */
[----:B--2---:R-:W-:-:S04]  /*25a0*/  @!P4 IADD3 R42, P0, PT, R31, R42, RZ ;  /* 0x0000002a1f2ac210 */ /* 0x004fc80007f1e0ff */
[C---:B------:R-:W-:Y:S02]  /*25b0*/  @!P4 IADD3.X R43, PT, PT, R38.reuse, R43, RZ, P0, !PT ;  /* 0x0000002b262bc210 */ /* 0x040fe400007fe4ff */
[----:B0-----:R-:W-:Y:S02]  /*25c0*/  @!P4 IADD3 R6, P0, PT, R31, R6, RZ ;  /* 0x000000061f06c210 */ /* 0x001fe40007f1e0ff */
[----:B------:R-:W-:Y:S02]  /*25d0*/  SHF.R.S32.HI R31, RZ, 0x1f, R21 ;  /* 0x0000001fff1f7819 */ /* 0x000fe40000011415 */
[----:B------:R-:W-:Y:S02]  /*25e0*/  @!P4 IADD3.X R7, PT, PT, R38, R7, RZ, P0, !PT ;  /* 0x000000072607c210 */ /* 0x000fe400007fe4ff */
[----:B------:R-:W-:-:S04]  /*25f0*/  ISETP.GE.U32.AND P0, PT, R21, UR16, PT ;  /* 0x0000001015007c0c */ /* 0x000fc8000bf06070 */
[----:B------:R-:W-:-:S13]  /*2600*/  ISETP.GE.AND.EX P1, PT, R31, UR17, PT, P0 ;  /* 0x000000111f007c0c */ /* 0x000fda000bf26300 */
[----:B------:R-:W0:Y:S01]  /*2610*/  @!P1 LDC.64 R58, c[0x0][0x3f8] ;  /* 0x0000fe00ff3a9b82 */ /* 0x000e220000000a00 */
[----:B------:R-:W-:Y:S02]  /*2620*/  @P3 LOP3.LUT R22, R22, 0x4, RZ, 0xfc, !PT ;  /* 0x0000000416163812 */ /* 0x000fe400078efcff */
[----:B------:R-:W-:Y:S02]  /*2630*/  ISETP.NE.AND P5, PT, R48, RZ, PT ;  /* 0x000000ff3000720c */ /* 0x000fe40003fa5270 */
[----:B------:R-:W-:Y:S01]  /*2640*/  LOP3.LUT P3, RZ, R22, 0x20000, RZ, 0xc0, !PT ;  /* 0x0002000016ff7812 */ /* 0x000fe2000786c0ff */
[----:B------:R-:W-:Y:S01]  /*2650*/  HFMA2 R48, -RZ, RZ, 0, 0 ;  /* 0x00000000ff307431 */ /* 0x000fe200000001ff */
[----:B------:R-:W-:-:S11]  /*2660*/  @!P1 MOV R15, R35 ;  /* 0x00000023000f9202 */ /* 0x000fd60000000f00 */
[----:B------:R1:W2:Y:S01]  /*2670*/  @!P3 LDG.E R48, desc[UR10][R10.64] ;  /* 0x0000000a0a30b981 */ /* 0x0002a2000c1e1900 */
[----:B0-----:R-:W-:-:S04]  /*2680*/  @!P1 IMAD R14, R31, R58, RZ ;  /* 0x0000003a1f0e9224 */ /* 0x001fc800078e02ff */
[C---:B------:R-:W-:Y:S01]  /*2690*/  @!P1 IMAD R31, R21.reuse, R59, R14 ;  /* 0x0000003b151f9224 */ /* 0x040fe200078e020e */
[----:B------:R-:W-:Y:S01]  /*26a0*/  @!P1 MOV R14, R36 ;  /* 0x00000024000e9202 */ /* 0x000fe20000000f00 */
[----:B-1----:R-:W0:Y:S04]  /*26b0*/  @!P1 LDC.64 R10, c[0x0][0x3a0] ;  /* 0x0000e800ff0a9b82 */ /* 0x002e280000000a00 */
[----:B------:R-:W-:-:S04]  /*26c0*/  @!P1 IMAD.WIDE.U32 R14, R21, R58, R14 ;  /* 0x0000003a150e9225 */ /* 0x000fc800078e000e */
[----:B------:R-:W1:Y:S01]  /*26d0*/  @!P1 LDC.64 R58, c[0x0][0x398] ;  /* 0x0000e600ff3a9b82 */ /* 0x000e620000000a00 */
[----:B------:R-:W-:Y:S02]  /*26e0*/  @!P1 IADD3 R15, PT, PT, R15, R31, RZ ;  /* 0x0000001f0f0f9210 */ /* 0x000fe40007ffe0ff */
[----:B------:R-:W-:Y:S02]  /*26f0*/  CS2R R38, SRZ ;  /* 0x0000000000267805 */ /* 0x000fe4000001ff00 */
[C---:B------:R-:W-:Y:S02]  /*2700*/  @!P1 SHF.L.U64.HI R20, R14.reuse, 0x1, R15 ;  /* 0x000000010e149819 */ /* 0x040fe4000001020f */
[----:B------:R-:W-:Y:S02]  /*2710*/  @!P1 SHF.L.U32 R15, R14, 0x1, RZ ;  /* 0x000000010e0f9819 */ /* 0x000fe400000006ff */
[----:B------:R0:W2:Y:S01]  /*2720*/  @!P3 LDG.E R39, desc[UR10][R8.64] ;  /* 0x0000000a0827b981 */ /* 0x0000a2000c1e1900 */
[----:B------:R-:W-:-:S02]  /*2730*/  LOP3.LUT P2, RZ, R22, 0x10000, RZ, 0xc0, !PT ;  /* 0x0001000016ff7812 */ /* 0x000fc4000784c0ff */
[----:B0-----:R-:W-:-:S04]  /*2740*/  @!P1 IADD3 R8, P0, PT, R15, R10, RZ ;  /* 0x0000000a0f089210 */ /* 0x001fc80007f1e0ff */
[----:B------:R-:W-:Y:S02]  /*2750*/  @!P1 IADD3.X R9, PT, PT, R20, R11, RZ, P0, !PT ;  /* 0x0000000b14099210 */ /* 0x000fe400007fe4ff */
[----:B-1----:R-:W-:-:S04]  /*2760*/  @!P1 IADD3 R58, P0, PT, R15, R58, RZ ;  /* 0x0000003a0f3a9210 */ /* 0x002fc80007f1e0ff */
[----:B------:R-:W-:Y:S01]  /*2770*/  @!P1 IADD3.X R59, PT, PT, R20, R59, RZ, P0, !PT ;  /* 0x0000003b143b9210 */ /* 0x000fe200007fe4ff */
[----:B------:R-:W-:Y:S01]  /*2780*/  HFMA2 R20, -RZ, RZ, 0, 0 ;  /* 0x00000000ff147431 */ /* 0x000fe200000001ff */
[----:B------:R-:W-:-:S06]  /*2790*/  MOV R30, RZ ;  /* 0x000000ff001e7202 */ /* 0x000fcc0000000f00 */
[----:B------:R-:W2:Y:S04]  /*27a0*/  @!P2 LDG.E R30, desc[UR10][R4.64] ;  /* 0x0000000a041ea981 */ /* 0x000ea8000c1e1900 */
[----:B------:R0:W2:Y:S01]  /*27b0*/  @!P2 LDG.E R20, desc[UR10][R106.64] ;  /* 0x0000000a6a14a981 */ /* 0x0000a2000c1e1900 */
[----:B------:R-:W-:Y:S02]  /*27c0*/  ISETP.NE.AND P2, PT, R3, RZ, PT ;  /* 0x000000ff0300720c */ /* 0x000fe40003f45270 */
[----:B------:R-:W-:-:S04]  /*27d0*/  IADD3 R3, PT, PT, R2, 0xc8, RZ ;  /* 0x000000c802037810 */ /* 0x000fc80007ffe0ff */
[----:B------:R-:W-:Y:S02]  /*27e0*/  SHF.R.S32.HI R11, RZ, 0x1f, R3 ;  /* 0x0000001fff0b7819 */ /* 0x000fe40000011403 */
[----:B------:R-:W-:-:S04]  /*27f0*/  ISETP.GE.U32.AND P0, PT, R3, UR16, PT ;  /* 0x0000001003007c0c */ /* 0x000fc8000bf06070 */
[----:B------:R-:W-:Y:S02]  /*2800*/  ISETP.GE.AND.EX P0, PT, R11, UR17, PT, P0 ;  /* 0x000000110b007c0c */ /* 0x000fe4000bf06300 */
[----:B------:R-:W-:-:S04]  /*2810*/  LOP3.LUT R22, R22, 0xfffffffd, RZ, 0xc0, !PT ;  /* 0xfffffffd16167812 */ /* 0x000fc800078ec0ff */
[----:B------:R-:W-:-:S04]  /*2820*/  @P4 LOP3.LUT R22, R22, 0x2, RZ, 0xfc, !PT ;  /* 0x0000000216164812 */ /* 0x000fc800078efcff */
[----:B------:R-:W-:-:S03]  /*2830*/  LOP3.LUT P4, RZ, R22, 0x4000, RZ, 0xc0, !PT ;  /* 0x0000400016ff7812 */ /* 0x000fc6000788c0ff */
[----:B0-----:R-:W0:Y:S01]  /*2840*/  @!P0 LDC.64 R106, c[0x0][0x3f8] ;  /* 0x0000fe00ff6a8b82 */ /* 0x001e220000000a00 */
[----:B------:R-:W-:Y:S01]  /*2850*/  LOP3.LUT R22, R22, 0xfffffffe, RZ, 0xc0, !PT ;  /* 0xfffffffe16167812 */ /* 0x000fe200078ec0ff */
[----:B------:R-:W-:-:S03]  /*2860*/  HFMA2 R10, -RZ, RZ, 0, 0 ;  /* 0x00000000ff0a7431 */ /* 0x000fc600000001ff */
[----:B------:R-:W-:Y:S02]  /*2870*/  @P1 LOP3.LUT R22, R22, 0x1, RZ, 0xfc, !PT ;  /* 0x0000000116161812 */ /* 0x000fe400078efcff */
[----:B------:R-:W-:Y:S01]  /*2880*/  ISETP.NE.AND P1, PT, R23, RZ, PT ;  /* 0x000000ff1700720c */ /* 0x000fe20003f25270 */
[----:B------:R-:W1:Y:S01]  /*2890*/  @!P0 LDC.64 R108, c[0x0][0x3a0] ;  /* 0x0000e800ff6c8b82 */ /* 0x000e620000000a00 */
[----:B------:R-:W-:Y:S01]  /*28a0*/  MOV R5, RZ ;  /* 0x000000ff00057202 */ /* 0x000fe20000000f00 */
[----:B------:R4:W2:Y:S10]  /*28b0*/  @!P4 LDG.E R10, desc[UR10][R12.64] ;  /* 0x0000000a0c0ac981 */ /* 0x0008b4000c1e1900 */
[----:B------:R3:W2:Y:S01]  /*28c0*/  @!P1 LDG.E R5, desc[UR10][R40.64] ;  /* 0x0000000a28059981 */ /* 0x0006a2000c1e1900 */
[----:B----4-:R-:W4:Y:S01]  /*28d0*/  @!P0 LDC.64 R12, c[0x0][0x398] ;  /* 0x0000e600ff0c8b82 */ /* 0x010f220000000a00 */
[----:B0-----:R-:W-:Y:S01]  /*28e0*/  @!P0 IMAD R4, R11, R106, RZ ;  /* 0x0000006a0b048224 */ /* 0x001fe200078e02ff */
[----:B---3--:R-:W-:-:S02]  /*28f0*/  @!P0 MOV R40, R36 ;  /* 0x0000002400288202 */ /* 0x008fc40000000f00 */
[----:B------:R-:W-:Y:S01]  /*2900*/  @!P0 MOV R41, R35 ;  /* 0x0000002300298202 */ /* 0x000fe20000000f00 */
[C---:B------:R-:W-:Y:S01]  /*2910*/  @!P0 IMAD R11, R3.reuse, R107, R4 ;  /* 0x0000006b030b8224 */ /* 0x040fe200078e0204 */
[----:B------:R-:W-:Y:S01]  /*2920*/  CS2R R14, SRZ ;  /* 0x00000000000e7805 */ /* 0x000fe2000001ff00 */
[----:B------:R-:W-:-:S05]  /*2930*/  @!P0 IMAD.WIDE.U32 R40, R3, R106, R40 ;  /* 0x0000006a03288225 */ /* 0x000fca00078e0028 */
[----:B------:R0:W3:Y:S01]  /*2940*/  @!P1 LDG.E R14, desc[UR10][R16.64] ;  /* 0x0000000a100e9981 */ /* 0x0000e2000c1e1900 */
[----:B------:R-:W-:Y:S02]  /*2950*/  @!P0 IADD3 R3, PT, PT, R41, R11, RZ ;  /* 0x0000000b29038210 */ /* 0x000fe40007ffe0ff */
[C---:B------:R-:W-:Y:S01]  /*2960*/  @!P0 SHF.L.U32 R41, R40.reuse, 0x1, RZ ;  /* 0x0000000128298819 */ /* 0x040fe200000006ff */
[----:B------:R-:W3:Y:S01]  /*2970*/  @!P2 LDG.E R15, desc[UR10][R24.64] ;  /* 0x0000000a180fa981 */ /* 0x000ee2000c1e1900 */
[----:B------:R-:W-:Y:S02]  /*2980*/  @!P0 SHF.L.U64.HI R4, R40, 0x1, R3 ;  /* 0x0000000128048819 */ /* 0x000fe40000010203 */
[----:B-1----:R-:W-:Y:S02]  /*2990*/  @!P0 IADD3 R108, P1, PT, R41, R108, RZ ;  /* 0x0000006c296c8210 */ /* 0x002fe40007f3e0ff */
[----:B------:R-:W-:Y:S02]  /*29a0*/  IADD3 R3, PT, PT, R2, 0xd0, RZ ;  /* 0x000000d002037810 */ /* 0x000fe40007ffe0ff */
[----:B------:R-:W-:-:S02]  /*29b0*/  @!P0 IADD3.X R109, PT, PT, R4, R109, RZ, P1, !PT ;  /* 0x0000006d046d8210 */ /* 0x000fc40000ffe4ff */
[----:B----4-:R-:W-:Y:S02]  /*29c0*/  @!P0 IADD3 R40, P1, PT, R41, R12, RZ ;  /* 0x0000000c29288210 */ /* 0x010fe40007f3e0ff */
[----:B------:R-:W-:Y:S02]  /*29d0*/  SHF.R.S32.HI R21, RZ, 0x1f, R3 ;  /* 0x0000001fff157819 */ /* 0x000fe40000011403 */
[----:B------:R-:W-:Y:S02]  /*29e0*/  @!P0 IADD3.X R41, PT, PT, R4, R13, RZ, P1, !PT ;  /* 0x0000000d04298210 */ /* 0x000fe40000ffe4ff */
[----:B------:R-:W-:Y:S01]  /*29f0*/  ISETP.GE.U32.AND P1, PT, R3, UR16, PT ;  /* 0x0000001003007c0c */ /* 0x000fe2000bf26070 */
[----:B------:R-:W-:-:S03]  /*2a00*/  HFMA2 R11, -RZ, RZ, 0, 0 ;  /* 0x00000000ff0b7431 */ /* 0x000fc600000001ff */
[----:B------:R-:W-:-:S03]  /*2a10*/  ISETP.GE.AND.EX P1, PT, R21, UR17, PT, P1 ;  /* 0x0000001115007c0c */ /* 0x000fc6000bf26310 */
[----:B------:R1:W4:Y:S01]  /*2a20*/  @!P4 LDG.E R11, desc[UR10][R104.64] ;  /* 0x0000000a680bc981 */ /* 0x000322000c1e1900 */
[----:B------:R-:W-:Y:S02]  /*2a30*/  MOV R13, RZ ;  /* 0x000000ff000d7202 */ /* 0x000fe40000000f00 */
[----:B------:R-:W-:Y:S01]  /*2a40*/  ISETP.NE.AND P3, PT, R73, RZ, PT ;  /* 0x000000ff4900720c */ /* 0x000fe20003f65270 */
[----:B0-----:R-:W-:-:S06]  /*2a50*/  HFMA2 R17, -RZ, RZ, 0, 0 ;  /* 0x00000000ff117431 */ /* 0x001fcc00000001ff */
[----:B------:R-:W0:Y:S01]  /*2a60*/  @!P1 LDC.64 R106, c[0x0][0x398] ;  /* 0x0000e600ff6a9b82 */ /* 0x000e220000000a00 */
[----:B------:R5:W4:Y:S07]  /*2a70*/  @!P2 LDG.E R13, desc[UR10][R46.64] ;  /* 0x0000000a2e0da981 */ /* 0x000b2e000c1e1900 */
[----:B-1----:R-:W1:Y:S01]  /*2a80*/  @!P1 LDC.64 R104, c[0x0][0x3f8] ;  /* 0x0000fe00ff689b82 */ /* 0x002e620000000a00 */
[----:B------:R-:W-:Y:S01]  /*2a90*/  ISETP.NE.AND P4, PT, R0, RZ, PT ;  /* 0x000000ff0000720c */ /* 0x000fe20003f85270 */
[----:B------:R5:W4:Y:S06]  /*2aa0*/  @!P3 LDG.E R17, desc[UR10][R18.64] ;  /* 0x0000000a1211b981 */ /* 0x000b2c000c1e1900 */
[----:B-----5:R-:W5:Y:S01]  /*2ab0*/  @!P1 LDC.64 R46, c[0x0][0x3a0] ;  /* 0x0000e800ff2e9b82 */ /* 0x020f620000000a00 */
[----:B------:R-:W-:-:S02]  /*2ac0*/  @!P1 MOV R18, R36 ;  /* 0x0000002400129202 */ /* 0x000fc40000000f00 */
[----:B------:R-:W-:Y:S01]  /*2ad0*/  @!P1 MOV R19, R35 ;  /* 0x0000002300139202 */ /* 0x000fe20000000f00 */
[----:B-1----:R-:W-:-:S04]  /*2ae0*/  @!P1 IMAD R0, R21, R104, RZ ;  /* 0x0000006815009224 */ /* 0x002fc800078e02ff */
[C---:B------:R-:W-:Y:S02]  /*2af0*/  @!P1 IMAD R21, R3.reuse, R105, R0 ;  /* 0x0000006903159224 */ /* 0x040fe400078e0200 */
[----:B------:R-:W-:-:S05]  /*2b00*/  @!P1 IMAD.WIDE.U32 R104, R3, R104, R18 ;  /* 0x0000006803689225 */ /* 0x000fca00078e0012 */
[----:B------:R-:W-:Y:S02]  /*2b10*/  @!P1 IADD3 R3, PT, PT, R105, R21, RZ ;  /* 0x0000001569039210 */ /* 0x000fe40007ffe0ff */
[C---:B------:R-:W-:Y:S02]  /*2b20*/  @!P1 SHF.L.U32 R105, R104.reuse, 0x1, RZ ;  /* 0x0000000168699819 */ /* 0x040fe400000006ff */
[----:B------:R-:W-:Y:S02]  /*2b30*/  @!P1 SHF.L.U64.HI R0, R104, 0x1, R3 ;  /* 0x0000000168009819 */ /* 0x000fe40000010203 */
[----:B-----5:R-:W-:Y:S02]  /*2b40*/  @!P1 IADD3 R46, P2, PT, R105, R46, RZ ;  /* 0x0000002e692e9210 */ /* 0x020fe40007f5e0ff */
[----:B------:R-:W-:Y:S02]  /*2b50*/  IADD3 R3, PT, PT, R2, 0xd8, RZ ;  /* 0x000000d802037810 */ /* 0x000fe40007ffe0ff */
[----:B------:R-:W-:-:S02]  /*2b60*/  @!P1 IADD3.X R47, PT, PT, R0, R47, RZ, P2, !PT ;  /* 0x0000002f002f9210 */ /* 0x000fc400017fe4ff */
[----:B0-----:R-:W-:Y:S02]  /*2b70*/  @!P1 IADD3 R106, P2, PT, R105, R106, RZ ;  /* 0x0000006a696a9210 */ /* 0x001fe40007f5e0ff */
[----:B------:R-:W-:Y:S02]  /*2b80*/  SHF.R.S32.HI R31, RZ, 0x1f, R3 ;  /* 0x0000001fff1f7819 */ /* 0x000fe40000011403 */
[----:B------:R-:W-:Y:S02]  /*2b90*/  @!P1 IADD3.X R107, PT, PT, R0, R107, RZ, P2, !PT ;  /* 0x0000006b006b9210 */ /* 0x000fe400017fe4ff */
[----:B------:R-:W-:Y:S01]  /*2ba0*/  ISETP.GE.U32.AND P2, PT, R3, UR16, PT ;  /* 0x0000001003007c0c */ /* 0x000fe2000bf46070 */
[----:B------:R-:W-:-:S03]  /*2bb0*/  HFMA2 R19, -RZ, RZ, 0, 0 ;  /* 0x00000000ff137431 */ /* 0x000fc600000001ff */
[----:B------:R-:W-:-:S03]  /*2bc0*/  ISETP.GE.AND.EX P2, PT, R31, UR17, PT, P2 ;  /* 0x000000111f007c0c */ /* 0x000fc6000bf46320 */
[----:B------:R0:W5:Y:S01]  /*2bd0*/  @!P3 LDG.E R19, desc[UR10][R26.64] ;  /* 0x0000000a1a13b981 */ /* 0x000162000c1e1900 */
[----:B------:R-:W-:Y:S02]  /*2be0*/  P2R R12, PR, RZ, 0x1 ;  /* 0x00000001ff0c7803 */ /* 0x000fe40000000000 */
[----:B------:R-:W-:-:S07]  /*2bf0*/  MOV R21, RZ ;  /* 0x000000ff00157202 */ /* 0x000fce0000000f00 */
[----:B------:R-:W1:Y:S08]  /*2c00*/  @!P2 LDC.64 R104, c[0x0][0x3a0] ;  /* 0x0000e800ff68ab82 */ /* 0x000e700000000a00 */
[----:B0-----:R-:W0:Y:S01]  /*2c10*/  @!P2 LDC.64 R26, c[0x0][0x3f8] ;  /* 0x0000fe00ff1aab82 */ /* 0x001e220000000a00 */
[----:B------:R-:W-:-:S13]  /*2c20*/  LOP3.LUT P0, RZ, R22, 0x800, RZ, 0xc0, !PT ;  /* 0x0000080016ff7812 */ /* 0x000fda000780c0ff */
[----:B------:R1:W4:Y:S02]  /*2c30*/  @!P0 LDG.E R21, desc[UR10][R54.64] ;  /* 0x0000000a36158981 */ /* 0x000324000c1e1900 */
[----:B-1----:R-:W-:Y:S01]  /*2c40*/  @!P2 MOV R54, R36 ;  /* 0x000000240036a202 */ /* 0x002fe20000000f00 */
[----:B0-----:R-:W-:Y:S01]  /*2c50*/  @!P2 IMAD R0, R31, R26, RZ ;  /* 0x0000001a1f00a224 */ /* 0x001fe200078e02ff */
[----:B------:R-:W-:-:S03]  /*2c60*/  @!P2 MOV R55, R35 ;  /* 0x000000230037a202 */ /* 0x000fc60000000f00 */
[C---:B------:R-:W-:Y:S02]  /*2c70*/  @!P2 IMAD R27, R3.reuse, R27, R0 ;  /* 0x0000001b031ba224 */ /* 0x040fe400078e0200 */
[----:B------:R-:W-:-:S05]  /*2c80*/  @!P2 IMAD.WIDE.U32 R54, R3, R26, R54 ;  /* 0x0000001a0336a225 */ /* 0x000fca00078e0036 */
[----:B------:R-:W-:-:S04]  /*2c90*/  @!P2 IADD3 R3, PT, PT, R55, R27, RZ ;  /* 0x0000001b3703a210 */ /* 0x000fc80007ffe0ff */
[C---:B------:R-:W-:Y:S02]  /*2ca0*/  @!P2 SHF.L.U64.HI R0, R54.reuse, 0x1, R3 ;  /* 0x000000013600a819 */ /* 0x040fe40000010203 */
[----:B------:R-:W-:Y:S02]  /*2cb0*/  @!P2 SHF.L.U32 R3, R54, 0x1, RZ ;  /* 0x000000013603a819 */ /* 0x000fe400000006ff */
[----:B------:R-:W0:Y:S01]  /*2cc0*/  @!P2 LDC.64 R54, c[0x0][0x398] ;  /* 0x0000e600ff36ab82 */ /* 0x000e220000000a00 */
[----:B------:R-:W-:Y:S01]  /*2cd0*/  HFMA2 R23, -RZ, RZ, 0, 0 ;  /* 0x00000000ff177431 */ /* 0x000fe200000001ff */
[----:B------:R-:W-:Y:S02]  /*2ce0*/  @!P2 IADD3 R104, P3, PT, R3, R104, RZ ;  /* 0x000000680368a210 */ /* 0x000fe40007f7e0ff */
[----:B------:R-:W-:Y:S02]  /*2cf0*/  IADD3 R31, PT, PT, R2, 0xe0, RZ ;  /* 0x000000e0021f7810 */ /* 0x000fe40007ffe0ff */
[----:B------:R-:W-:-:S02]  /*2d00*/  @!P2 IADD3.X R105, PT, PT, R0, R105, RZ, P3, !PT ;  /* 0x000000690069a210 */ /* 0x000fc40001ffe4ff */
[----:B------:R-:W-:Y:S01]  /*2d10*/  P2R R18, PR, RZ, 0x4 ;  /* 0x00000004ff127803 */ /* 0x000fe20000000000 */
[----:B------:R1:W5:Y:S01]  /*2d20*/  @!P0 LDG.E R23, desc[UR10][R32.64] ;  /* 0x0000000a20178981 */ /* 0x000362000c1e1900 */
[----:B0-----:R-:W-:Y:S02]  /*2d30*/  @!P2 IADD3 R54, P3, PT, R3, R54, RZ ;  /* 0x000000360336a210 */ /* 0x001fe40007f7e0ff */
[----:B-1----:R-:W-:Y:S02]  /*2d40*/  SHF.R.S32.HI R33, RZ, 0x1f, R31 ;  /* 0x0000001fff217819 */ /* 0x002fe4000001141f */
[----:B------:R-:W-:Y:S02]  /*2d50*/  @!P2 IADD3.X R55, PT, PT, R0, R55, RZ, P3, !PT ;  /* 0x000000370037a210 */ /* 0x000fe40001ffe4ff */
[----:B------:R-:W-:Y:S02]  /*2d60*/  ISETP.GE.U32.AND P3, PT, R31, UR16, PT ;  /* 0x000000101f007c0c */ /* 0x000fe4000bf66070 */
[----:B------:R-:W-:-:S02]  /*2d70*/  LOP3.LUT P2, RZ, R22, 0x100, RZ, 0xc0, !PT ;  /* 0x0000010016ff7812 */ /* 0x000fc4000784c0ff */
[----:B------:R-:W-:Y:S02]  /*2d80*/  ISETP.GE.AND.EX P3, PT, R33, UR17, PT, P3 ;  /* 0x0000001121007c0c */ /* 0x000fe4000bf66330 */
[----:B------:R-:W-:Y:S02]  /*2d90*/  MOV R0, RZ ;  /* 0x000000ff00007202 */ /* 0x000fe40000000f00 */
[----:B------:R-:W-:Y:S02]  /*2da0*/  P2R R16, PR, RZ, 0x2 ;  /* 0x00000002ff107803 */ /* 0x000fe40000000000 */
[----:B------:R-:W-:Y:S01]  /*2db0*/  LOP3.LUT P1, RZ, R22, 0x400, RZ, 0xc0, !PT ;  /* 0x0000040016ff7812 */ /* 0x000fe2000782c0ff */
[----:B------:R-:W-:-:S04]  /*2dc0*/  HFMA2 R27, -RZ, RZ, 0, 0 ;  /* 0x00000000ff1b7431 */ /* 0x000fc800000001ff */
[----:B------:R0:W5:Y:S01]  /*2dd0*/  @!P2 LDG.E R0, desc[UR10][R44.64] ;  /* 0x0000000a2c00a981 */ /* 0x000162000c1e1900 */
[----:B------:R-:W-:Y:S01]  /*2de0*/  MOV R25, RZ ;  /* 0x000000ff00197202 */ /* 0x000fe20000000f00 */
[----:B------:R-:W-:Y:S02]  /*2df0*/  HFMA2 R3, -RZ, RZ, 0, 0 ;  /* 0x00000000ff037431 */ /* 0x000fe400000001ff */
[----:B------:R-:W-:Y:S01]  /*2e00*/  HFMA2 R73, -RZ, RZ, 0, 0 ;  /* 0x00000000ff497431 */ /* 0x000fe200000001ff */
[----:B------:R-:W-:Y:S01]  /*2e10*/  CS2R R74, SRZ ;  /* 0x00000000004a7805 */ /* 0x000fe2000001ff00 */
[----:B------:R-:W5:Y:S01]  /*2e20*/  @!P2 LDG.E R38, desc[UR10][R96.64] ;  /* 0x0000000a6026a981 */ /* 0x000f62000c1e1900 */
[----:B0-----:R-:W0:Y:S03]  /*2e30*/  @!P3 LDC.64 R44, c[0x0][0x3f8] ;  /* 0x0000fe00ff2cbb82 */ /* 0x001e260000000a00 */
[----:B------:R1:W5:Y:S04]  /*2e40*/  @!P1 LDG.E R27, desc[UR10][R28.64] ;  /* 0x0000000a1c1b9981 */ /* 0x000368000c1e1900 */
[----:B------:R2:W5:Y:S04]  /*2e50*/  @!P1 LDG.E R25, desc[UR10][R102.64] ;  /* 0x0000000a66199981 */ /* 0x000568000c1e1900 */
[----:B------:R3:W5:Y:S01]  /*2e60*/  @!P4 LDG.E R3, desc[UR10][R98.64] ;  /* 0x0000000a6203c981 */ /* 0x000762000c1e1900 */
[----:B-1----:R-:W-:Y:S01]  /*2e70*/  MOV R29, RZ ;  /* 0x000000ff001d7202 */ /* 0x002fe20000000f00 */
[----:B--2---:R-:W1:Y:S05]  /*2e80*/  @!P3 LDC.64 R102, c[0x0][0x3a0] ;  /* 0x0000e800ff66bb82 */ /* 0x004e6a0000000a00 */
[----:B------:R2:W5:Y:S01]  /*2e90*/  @!P4 LDG.E R29, desc[UR10][R100.64] ;  /* 0x0000000a641dc981 */ /* 0x000562000c1e1900 */
[----:B---3--:R-:W-:-:S02]  /*2ea0*/  @!P3 MOV R98, R36 ;  /* 0x000000240062b202 */ /* 0x008fc40000000f00 */
[----:B------:R-:W-:Y:S01]  /*2eb0*/  @!P3 MOV R99, R35 ;  /* 0x000000230063b202 */ /* 0x000fe20000000f00 */
[----:B--2---:R-:W2:Y:S01]  /*2ec0*/  @!P3 LDC.64 R100, c[0x0][0x398] ;  /* 0x0000e600ff64bb82 */ /* 0x004ea20000000a00 */
[-C--:B0-----:R-:W-:Y:S02]  /*2ed0*/  @!P3 IMAD R4, R33, R44.reuse, RZ ;  /* 0x0000002c2104b224 */ /* 0x081fe400078e02ff */
[----:B------:R-:W-:-:S04]  /*2ee0*/  @!P3 IMAD.WIDE.U32 R98, R31, R44, R98 ;  /* 0x0000002c1f62b225 */ /* 0x000fc800078e0062 */
[----:B------:R-:W-:-:S05]  /*2ef0*/  @!P3 IMAD R33, R31, R45, R4 ;  /* 0x0000002d1f21b224 */ /* 0x000fca00078e0204 */
        /* <DEDUP_REMOVED lines=12> */
[----:B------:R-:W-:-:S06]  /*2fc0*/  MOV R4, RZ ;  /* 0x000000ff00047202 */ /* 0x000fcc0000000f00 */
[----:B------:R1:W2:Y:S01]  /*2fd0*/  @!P5 LDG.E R4, desc[UR10][R92.64] ;  /* 0x0000000a5c04d981 */ /* 0x0002a2000c1e1900 */
[----:B------:R-:W3:Y:S01]  /*2fe0*/  @!P4 LDC.64 R98, c[0x0][0x3a0] ;  /* 0x0000e800ff62cb82 */ /* 0x000ee20000000a00 */
[----:B-1----:R-:W-:Y:S02]  /*2ff0*/  @!P4 MOV R92, R36 ;  /* 0x00000024005cc202 */ /* 0x002fe40000000f00 */
[----:B------:R-:W-:Y:S01]  /*3000*/  @!P4 MOV R93, R35 ;  /* 0x00000023005dc202 */ /* 0x000fe20000000f00 */
[-C--:B0-----:R-:W-:Y:S02]  /*3010*/  @!P4 IMAD R26, R45, R52.reuse, RZ ;  /* 0x000000342d1ac224 */ /* 0x081fe400078e02ff */
[----:B------:R-:W-:-:S04]  /*3020*/  @!P4 IMAD.WIDE.U32 R92, R31, R52, R92 ;  /* 0x000000341f5cc225 */ /* 0x000fc800078e005c */
[----:B------:R-:W-:Y:S02]  /*3030*/  @!P4 IMAD R45, R31, R53, R26 ;  /* 0x000000351f2dc224 */ /* 0x000fe400078e021a */
[----:B------:R-:W0:Y:S01]  /*3040*/  @!P4 LDC.64 R52, c[0x0][0x398] ;  /* 0x0000e600ff34cb82 */ /* 0x000e220000000a00 */
[----:B------:R-:W-:Y:S02]  /*3050*/  HFMA2 R33, -RZ, RZ, 0, 0 ;  /* 0x00000000ff217431 */ /* 0x000fe400000001ff */
[----:B------:R-:W-:Y:S02]  /*3060*/  @!P4 IADD3 R31, PT, PT, R93, R45, RZ ;  /* 0x0000002d5d1fc210 */ /* 0x000fe40007ffe0ff */
[C---:B------:R-:W-:Y:S02]  /*3070*/  @!P4 SHF.L.U32 R93, R92.reuse, 0x1, RZ ;  /* 0x000000015c5dc819 */ /* 0x040fe400000006ff */
[----:B------:R-:W-:Y:S01]  /*3080*/  @!P4 SHF.L.U64.HI R26, R92, 0x1, R31 ;  /* 0x000000015c1ac819 */ /* 0x000fe2000001021f */
[----:B------:R-:W2:Y:S01]  /*3090*/  @!P5 LDG.E R33, desc[UR10][R94.64] ;  /* 0x0000000a5e21d981 */ /* 0x000ea2000c1e1900 */
[----:B---3--:R-:W-:-:S02]  /*30a0*/  @!P4 IADD3 R98, P5, PT, R93, R98, RZ ;  /* 0x000000625d62c210 */ /* 0x008fc40007fbe0ff */
[----:B------:R-:W-:Y:S02]  /*30b0*/  IADD3 R31, PT, PT, R2, 0xf0, RZ ;  /* 0x000000f0021f7810 */ /* 0x000fe40007ffe0ff */
[----:B------:R-:W-:Y:S02]  /*30c0*/  @!P4 IADD3.X R99, PT, PT, R26, R99, RZ, P5, !PT ;  /* 0x000000631a63c210 */ /* 0x000fe40002ffe4ff */
[----:B------:R-:W-:Y:S02]  /*30d0*/  SHF.R.S32.HI R45, RZ, 0x1f, R31 ;  /* 0x0000001fff2d7819 */ /* 0x000fe4000001141f */
[----:B0-----:R-:W-:-:S04]  /*30e0*/  @!P4 IADD3 R52, P5, PT, R93, R52, RZ ;  /* 0x000000345d34c210 */ /* 0x001fc80007fbe0ff */
[----:B------:R-:W-:Y:S02]  /*30f0*/  @!P4 IADD3.X R53, PT, PT, R26, R53, RZ, P5, !PT ;  /* 0x000000351a35c210 */ /* 0x000fe40002ffe4ff */
[----:B------:R-:W-:Y:S02]  /*3100*/  ISETP.GE.U32.AND P5, PT, R31, UR16, PT ;  /* 0x000000101f007c0c */ /* 0x000fe4000bfa6070 */
[----:B------:R-:W-:Y:S02]  /*3110*/  LOP3.LUT P1, RZ, R22, 0x10, RZ, 0xc0, !PT ;  /* 0x0000001016ff7812 */ /* 0x000fe4000782c0ff */
[----:B------:R-:W-:Y:S02]  /*3120*/  ISETP.GE.AND.EX P5, PT, R45, UR17, PT, P5 ;  /* 0x000000112d007c0c */ /* 0x000fe4000bfa6350 */
[----:B------:R-:W-:-:S09]  /*3130*/  P2R R24, PR, RZ, 0x8 ;  /* 0x00000008ff187803 */ /* 0x000fd20000000000 */
[----:B------:R0:W3:Y:S01]  /*3140*/  @!P1 LDG.E R73, desc[UR10][R60.64] ;  /* 0x0000000a3c499981 */ /* 0x0000e2000c1e1900 */
[----:B------:R-:W-:Y:S01]  /*3150*/  LOP3.LUT P3, RZ, R22, 0x20, RZ, 0xc0, !PT ;  /* 0x0000002016ff7812 */ /* 0x000fe2000786c0ff */
[----:B------:R-:W1:Y:S08]  /*3160*/  @!P5 LDC.64 R96, c[0x0][0x3a0] ;  /* 0x0000e800ff60db82 */ /* 0x000e700000000a00 */
[----:B0-----:R-:W0:Y:S04]  /*3170*/  @!P5 LDC.64 R60, c[0x0][0x3f8] ;  /* 0x0000fe00ff3cdb82 */ /* 0x001e280000000a00 */
[----:B------:R4:W3:Y:S01]  /*3180*/  @!P3 LDG.E R74, desc[UR10][R88.64] ;  /* 0x0000000a584ab981 */ /* 0x0008e2000c1e1900 */
[----:B------:R-:W-:-:S03]  /*3190*/  P2R R28, PR, RZ, 0x10 ;  /* 0x00000010ff1c7803 */ /* 0x000fc60000000000 */
[----:B------:R1:W3:Y:S01]  /*31a0*/  @!P3 LDG.E R75, desc[UR10][R90.64] ;  /* 0x0000000a5a4bb981 */ /* 0x0002e2000c1e1900 */
[----:B----4-:R-:W-:Y:S02]  /*31b0*/  @!P5 MOV R88, R36 ;  /* 0x000000240058d202 */ /* 0x010fe40000000f00 */
[----:B------:R-:W-:Y:S01]  /*31c0*/  @!P5 MOV R89, R35 ;  /* 0x000000230059d202 */ /* 0x000fe20000000f00 */
[-C--:B0-----:R-:W-:Y:S02]  /*31d0*/  @!P5 IMAD R26, R45, R60.reuse, RZ ;  /* 0x0000003c2d1ad224 */ /* 0x081fe400078e02ff */
[----:B------:R-:W-:-:S04]  /*31e0*/  @!P5 IMAD.WIDE.U32 R88, R31, R60, R88 ;  /* 0x0000003c1f58d225 */ /* 0x000fc800078e0058 */
[----:B------:R-:W-:-:S05]  /*31f0*/  @!P5 IMAD R45, R31, R61, R26 ;  /* 0x0000003d1f2dd224 */ /* 0x000fca00078e021a */
[----:B------:R-:W-:-:S04]  /*3200*/  @!P5 IADD3 R31, PT, PT, R89, R45, RZ ;  /* 0x0000002d591fd210 */ /* 0x000fc80007ffe0ff */
[C---:B------:R-:W-:Y:S02]  /*3210*/  @!P5 SHF.L.U64.HI R26, R88.reuse, 0x1, R31 ;  /* 0x00000001581ad819 */ /* 0x040fe4000001021f */
[----:B------:R-:W-:Y:S02]  /*3220*/  @!P5 SHF.L.U32 R31, R88, 0x1, RZ ;  /* 0x00000001581fd819 */ /* 0x000fe400000006ff */
[----:B------:R-:W0:Y:S02]  /*3230*/  @!P5 LDC.64 R88, c[0x0][0x398] ;  /* 0x0000e600ff58db82 */ /* 0x000e240000000a00 */
[----:B-1----:R-:W-:Y:S02]  /*3240*/  @!P5 IADD3 R96, P6, PT, R31, R96, RZ ;  /* 0x000000601f60d210 */ /* 0x002fe40007fde0ff */
[----:B------:R-:W-:Y:S02]  /*3250*/  IADD3 R61, PT, PT, R2, 0xf8, RZ ;  /* 0x000000f8023d7810 */ /* 0x000fe40007ffe0ff */
[----:B------:R-:W-:-:S02]  /*3260*/  @!P5 IADD3.X R97, PT, PT, R26, R97, RZ, P6, !PT ;  /* 0x000000611a61d210 */ /* 0x000fc400037fe4ff */
[----:B------:R-:W-:Y:S02]  /*3270*/  SHF.R.S32.HI R91, RZ, 0x1f, R61 ;  /* 0x0000001fff5b7819 */ /* 0x000fe4000001143d */
[----:B------:R-:W-:Y:S01]  /*3280*/  LOP3.LUT P4, RZ, R22, 0x8, RZ, 0xc0, !PT ;  /* 0x0000000816ff7812 */ /* 0x000fe2000788c0ff */
[----:B------:R-:W-:-:S12]  /*3290*/  HFMA2 R65, -RZ, RZ, 0, 0 ;  /* 0x00000000ff417431 */ /* 0x000fd800000001ff */
[----:B------:R1:W4:Y:S01]  /*32a0*/  @!P4 LDG.E R65, desc[UR10][R50.64] ;  /* 0x0000000a3241c981 */ /* 0x000322000c1e1900 */
[----:B0-----:R-:W-:-:S04]  /*32b0*/  @!P5 IADD3 R88, P6, PT, R31, R88, RZ ;  /* 0x000000581f58d210 */ /* 0x001fc80007fde0ff */
[----:B------:R-:W-:Y:S02]  /*32c0*/  @!P5 IADD3.X R89, PT, PT, R26, R89, RZ, P6, !PT ;  /* 0x000000591a59d210 */ /* 0x000fe400037fe4ff */
[----:B------:R-:W-:-:S04]  /*32d0*/  ISETP.GE.U32.AND P6, PT, R61, UR16, PT ;  /* 0x000000103d007c0c */ /* 0x000fc8000bfc6070 */
[----:B------:R-:W-:-:S13]  /*32e0*/  ISETP.GE.AND.EX P6, PT, R91, UR17, PT, P6 ;  /* 0x000000115b007c0c */ /* 0x000fda000bfc6360 */
[----:B-1----:R-:W0:Y:S01]  /*32f0*/  @!P6 LDC.64 R50, c[0x0][0x3f8] ;  /* 0x0000fe00ff32eb82 */ /* 0x002e220000000a00 */
[----:B------:R-:W-:Y:S01]  /*3300*/  HFMA2 R45, -RZ, RZ, 0, 0 ;  /* 0x00000000ff2d7431 */ /* 0x000fe200000001ff */
[----:B------:R-:W-:Y:S02]  /*3310*/  P2R R44, PR, RZ, 0x4 ;  /* 0x00000004ff2c7803 */ /* 0x000fe40000000000 */
[C---:B------:R-:W-:Y:S02]  /*3320*/  LOP3.LUT P2, RZ, R22.reuse, 0x1000000, RZ, 0xc0, !PT ;  /* 0x0100000016ff7812 */ /* 0x040fe4000784c0ff */
[----:B------:R-:W-:Y:S02]  /*3330*/  MOV R60, RZ ;  /* 0x000000ff003c7202 */ /* 0x000fe40000000f00 */
[----:B------:R-:W-:Y:S02]  /*3340*/  P2R R31, PR, RZ, 0x20 ;  /* 0x00000020ff1f7803 */ /* 0x000fe40000000000 */
[----:B------:R-:W-:Y:S01]  /*3350*/  LOP3.LUT P5, RZ, R22, 0x800000, RZ, 0xc0, !PT ;  /* 0x0080000016ff7812 */ /* 0x000fe200078ac0ff */
[----:B------:R1:W4:Y:S01]  /*3360*/  @!P1 LDG.E R45, desc[UR10][R82.64] ;  /* 0x0000000a522d9981 */ /* 0x000322000c1e1900 */
[----:B------:R-:W-:-:S03]  /*3370*/  PRMT R95, RZ, 0x7610, R95 ;  /* 0x00007610ff5f7816 */ /* 0x000fc6000000005f */
[----:B------:R5:W4:Y:S01]  /*3380*/  @!P4 LDG.E R60, desc[UR10][R62.64] ;  /* 0x0000000a3e3cc981 */ /* 0x000b22000c1e1900 */
[----:B------:R-:W-:Y:S02]  /*3390*/  PRMT R94, R94, 0x5410, RZ ;  /* 0x000054105e5e7816 */ /* 0x000fe400000000ff */
[----:B------:R-:W-:Y:S01]  /*33a0*/  P2R R32, PR, RZ, 0x1 ;  /* 0x00000001ff207803 */ /* 0x000fe20000000000 */
[----:B-1----:R-:W1:Y:S01]  /*33b0*/  @!P6 LDC.64 R82, c[0x0][0x3a0] ;  /* 0x0000e800ff52eb82 */ /* 0x002e620000000a00 */
[----:B0-----:R-:W-:Y:S01]  /*33c0*/  @!P6 IMAD R2, R91, R50, RZ ;  /* 0x000000325b02e224 */ /* 0x001fe200078e02ff */
[----:B-----5:R-:W-:Y:S02]  /*33d0*/  @!P6 MOV R62, R36 ;  /* 0x00000024003ee202 */ /* 0x020fe40000000f00 */
[----:B------:R-:W-:Y:S01]  /*33e0*/  @!P6 MOV R63, R35 ;  /* 0x00000023003fe202 */ /* 0x000fe20000000f00 */
[C---:B------:R-:W-:Y:S01]  /*33f0*/  @!P6 IMAD R91, R61.reuse, R51, R2 ;  /* 0x000000333d5be224 */ /* 0x040fe200078e0202 */
[----:B------:R-:W-:Y:S01]  /*3400*/  LOP3.LUT P0, RZ, R22, 0x400000, RZ, 0xc0, !PT ;  /* 0x0040000016ff7812 */ /* 0x000fe2000780c0ff */
[----:B------:R0:W-:Y:S01]  /*3410*/  STL [R1+0x90], R84 ;  /* 0x0000905401007387 */ /* 0x0001e20000100800 */
[----:B------:R-:W-:Y:S01]  /*3420*/  @!P2 PRMT R110, R110, 0x5410, R87 ;  /* 0x000054106e6ea816 */ /* 0x000fe20000000057 */
[----:B------:R-:W-:Y:S01]  /*3430*/  @!P6 IMAD.WIDE.U32 R62, R61, R50, R62 ;  /* 0x000000323d3ee225 */ /* 0x000fe200078e003e */
[----:B------:R-:W-:Y:S01]  /*3440*/  @!P2 PRMT R95, R84, 0x7610, R95 ;  /* 0x00007610545fa816 */ /* 0x000fe2000000005f */
[----:B------:R-:W5:Y:S01]  /*3450*/  @!P6 LDC.64 R50, c[0x0][0x398] ;  /* 0x0000e600ff32eb82 */ /* 0x000f620000000a00 */
[----:B------:R-:W-:-:S02]  /*3460*/  @!P2 PRMT R94, R94, 0x7610, R84 ;  /* 0x000076105e5ea816 */ /* 0x000fc40000000054 */
[----:B------:R-:W-:Y:S02]  /*3470*/  @!P2 PRMT R110, R87, 0x7632, R110 ;  /* 0x00007632576ea816 */ /* 0x000fe4000000006e */
[----:B0-----:R-:W-:Y:S02]  /*3480*/  PRMT R84, R84, 0x5410, RZ ;  /* 0x0000541054547816 */ /* 0x001fe400000000ff */
[----:B------:R-:W-:Y:S02]  /*3490*/  PRMT R94, RZ, 0x7610, R94 ;  /* 0x00007610ff5e7816 */ /* 0x000fe4000000005e */
[----:B------:R-:W-:Y:S02]  /*34a0*/  PRMT R93, R93, 0x5410, RZ ;  /* 0x000054105d5d7816 */ /* 0x000fe400000000ff */
[----:B------:R-:W-:Y:S02]  /*34b0*/  LOP3.LUT P2, RZ, R22, 0x100000, RZ, 0xc0, !PT ;  /* 0x0010000016ff7812 */ /* 0x000fe4000784c0ff */
[----:B------:R-:W-:Y:S01]  /*34c0*/  @!P5 PRMT R84, R84, 0x7610, R86 ;  /* 0x000076105454d816 */ /* 0x000fe20000000056 */
[----:B------:R0:W-:Y:S01]  /*34d0*/  STL [R1+0x94], R80 ;  /* 0x0000945001007387 */ /* 0x0001e20000100800 */
[----:B------:R-:W-:-:S02]  /*34e0*/  @!P5 PRMT R94, R80, 0x7610, R94 ;  /* 0x00007610505ed816 */ /* 0x000fc4000000005e */
[----:B------:R-:W-:Y:S02]  /*34f0*/  @!P5 PRMT R93, R93, 0x7610, R80 ;  /* 0x000076105d5dd816 */ /* 0x000fe40000000050 */
[----:B------:R-:W-:Y:S02]  /*3500*/  @!P6 IADD3 R61, PT, PT, R63, R91, RZ ;  /* 0x0000005b3f3de210 */ /* 0x000fe40007ffe0ff */
[----:B------:R-:W-:Y:S02]  /*3510*/  PRMT R84, RZ, 0x7610, R84 ;  /* 0x00007610ff547816 */ /* 0x000fe40000000054 */
[----:B0-----:R-:W-:Y:S01]  /*3520*/  PRMT R80, R80, 0x5410, RZ ;  /* 0x0000541050507816 */ /* 0x001fe200000000ff */
[----:B------:R0:W-:Y:S01]  /*3530*/  STL [R1+0x18], R70 ;  /* 0x0000184601007387 */ /* 0x0001e20000100800 */
[C---:B------:R-:W-:Y:S02]  /*3540*/  @!P6 SHF.L.U64.HI R2, R62.reuse, 0x1, R61 ;  /* 0x000000013e02e819 */ /* 0x040fe4000001023d */
[----:B------:R-:W-:-:S02]  /*3550*/  @!P6 SHF.L.U32 R63, R62, 0x1, RZ ;  /* 0x000000013e3fe819 */ /* 0x000fc400000006ff */
[----:B------:R-:W-:Y:S02]  /*3560*/  PRMT R95, R95, 0x5410, RZ ;  /* 0x000054105f5f7816 */ /* 0x000fe400000000ff */
[----:B------:R-:W-:Y:S02]  /*3570*/  @!P0 PRMT R84, R70, 0x7610, R84 ;  /* 0x0000761046548816 */ /* 0x000fe40000000054 */
[----:B------:R-:W-:Y:S02]  /*3580*/  @!P0 PRMT R80, R80, 0x7610, R70 ;  /* 0x0000761050508816 */ /* 0x000fe40000000046 */
[----:B0-----:R-:W-:Y:S02]  /*3590*/  PRMT R70, R70, 0x5410, RZ ;  /* 0x0000541046467816 */ /* 0x001fe400000000ff */
[----:B------:R-:W-:Y:S02]  /*35a0*/  PRMT R62, RZ, 0x7610, R62 ;  /* 0x00007610ff3e7816 */ /* 0x000fe4000000003e */
[----:B------:R-:W-:-:S02]  /*35b0*/  @!P5 PRMT R95, R95, 0x5410, R86 ;  /* 0x000054105f5fd816 */ /* 0x000fc40000000056 */
[----:B------:R-:W-:Y:S02]  /*35c0*/  LOP3.LUT P5, RZ, R22, 0x80000, RZ, 0xc0, !PT ;  /* 0x0008000016ff7812 */ /* 0x000fe400078ac0ff */
[----:B------:R-:W-:Y:S02]  /*35d0*/  @!P0 PRMT R70, R70, 0x5410, R64 ;  /* 0x0000541046468816 */ /* 0x000fe40000000040 */
[----:B------:R-:W-:Y:S02]  /*35e0*/  @!P2 PRMT R62, R78, 0x7632, R62 ;  /* 0x000076324e3ea816 */ /* 0x000fe4000000003e */
[----:B-1----:R-:W-:Y:S02]  /*35f0*/  @!P6 IADD3 R82, P1, PT, R63, R82, RZ ;  /* 0x000000523f52e210 */ /* 0x002fe40007f3e0ff */
[----:B------:R-:W-:Y:S02]  /*3600*/  PRMT R62, R62, 0x5410, RZ ;  /* 0x000054103e3e7816 */ /* 0x000fe400000000ff */
[----:B------:R-:W-:-:S02]  /*3610*/  PRMT R70, RZ, 0x7610, R70 ;  /* 0x00007610ff467816 */ /* 0x000fc40000000046 */
[----:B------:R-:W-:Y:S01]  /*3620*/  @!P6 IADD3.X R83, PT, PT, R2, R83, RZ, P1, !PT ;  /* 0x000000530253e210 */ /* 0x000fe20000ffe4ff */
[----:B------:R0:W-:Y:S01]  /*3630*/  STL [R1+0xa0], R67 ;  /* 0x0000a04301007387 */ /* 0x0001e20000100800 */
[C---:B-----5:R-:W-:Y:S02]  /*3640*/  @!P6 IADD3 R50, P1, PT, R63.reuse, R50, RZ ;  /* 0x000000323f32e210 */ /* 0x060fe40007f3e0ff */
[----:B------:R-:W-:Y:S02]  /*3650*/  PRMT R63, R63, 0x5410, RZ ;  /* 0x000054103f3f7816 */ /* 0x000fe400000000ff */
[----:B------:R-:W-:Y:S02]  /*3660*/  @!P2 PRMT R62, R62, 0x5410, R67 ;  /* 0x000054103e3ea816 */ /* 0x000fe40000000043 */
[C---:B------:R-:W-:Y:S02]  /*3670*/  @!P2 PRMT R70, R67.reuse, 0x7632, R70 ;  /* 0x000076324346a816 */ /* 0x040fe40000000046 */
[----:B0-----:R-:W-:-:S02]  /*3680*/  PRMT R67, R67, 0x5410, RZ ;  /* 0x0000541043437816 */ /* 0x001fc400000000ff */
[----:B------:R-:W-:Y:S02]  /*3690*/  @!P0 PRMT R63, R63, 0x7610, R64 ;  /* 0x000076103f3f8816 */ /* 0x000fe40000000040 */
[----:B------:R-:W-:Y:S02]  /*36a0*/  PRMT R80, RZ, 0x7610, R80 ;  /* 0x00007610ff507816 */ /* 0x000fe40000000050 */
[----:B------:R-:W-:Y:S02]  /*36b0*/  LOP3.LUT P0, RZ, R22, 0x40000, RZ, 0xc0, !PT ;  /* 0x0004000016ff7812 */ /* 0x000fe4000780c0ff */
[----:B------:R-:W-:Y:S01]  /*36c0*/  @!P5 PRMT R67, R67, 0x5410, R71 ;  /* 0x000054104343d816 */ /* 0x000fe20000000047 */
[----:B------:R0:W-:Y:S01]  /*36d0*/  STL [R1+0x24], R71 ;  /* 0x0000244701007387 */ /* 0x0001e20000100800 */
[C---:B------:R-:W-:Y:S02]  /*36e0*/  @!P5 PRMT R80, R71.reuse, 0x7632, R80 ;  /* 0x000076324750d816 */ /* 0x040fe40000000050 */
[----:B------:R-:W-:Y:S01]  /*36f0*/  PRMT R67, RZ, 0x7610, R67 ;  /* 0x00007610ff437816 */ /* 0x000fe20000000043 */
[----:B------:R1:W-:Y:S01]  /*3700*/  STL [R1+0xa4], R72 ;  /* 0x0000a44801007387 */ /* 0x0003e20000100800 */
[----:B0-----:R-:W-:-:S02]  /*3710*/  PRMT R71, R71, 0x5410, RZ ;  /* 0x0000541047477816 */ /* 0x001fc400000000ff */
[C---:B------:R-:W-:Y:S02]  /*3720*/  @!P5 PRMT R67, R72.reuse, 0x7610, R67 ;  /* 0x000076104843d816 */ /* 0x040fe40000000043 */
[----:B------:R-:W-:Y:S02]  /*3730*/  @!P5 PRMT R71, R71, 0x7610, R72 ;  /* 0x000076104747d816 */ /* 0x000fe40000000048 */
[----:B-1----:R-:W-:Y:S02]  /*3740*/  PRMT R72, R72, 0x5410, RZ ;  /* 0x0000541048487816 */ /* 0x002fe400000000ff */
[----:B------:R-:W-:Y:S02]  /*3750*/  PRMT R71, RZ, 0x7610, R71 ;  /* 0x00007610ff477816 */ /* 0x000fe40000000047 */
[----:B------:R-:W-:Y:S02]  /*3760*/  @!P0 PRMT R72, R72, 0x7610, R77 ;  /* 0x0000761048488816 */ /* 0x000fe4000000004d */
[----:B------:R-:W-:Y:S01]  /*3770*/  PRMT R63, RZ, 0x7610, R63 ;  /* 0x00007610ff3f7816 */ /* 0x000fe2000000003f */
[----:B------:R0:W-:Y:S01]  /*3780*/  STL [R1+0x28], R77 ;  /* 0x0000284d01007387 */ /* 0x0001e20000100800 */
[----:B------:R-:W-:-:S02]  /*3790*/  @!P0 PRMT R71, R77, 0x7610, R71 ;  /* 0x000076104d478816 */ /* 0x000fc40000000047 */
[----:B------:R-:W-:Y:S02]  /*37a0*/  @!P6 IADD3.X R51, PT, PT, R2, R51, RZ, P1, !PT ;  /* 0x000000330233e210 */ /* 0x000fe40000ffe4ff */
[----:B------:R-:W-:Y:S02]  /*37b0*/  PRMT R72, RZ, 0x7610, R72 ;  /* 0x00007610ff487816 */ /* 0x000fe40000000048 */
[----:B------:R-:W-:Y:S02]  /*37c0*/  LOP3.LUT P1, RZ, R22, 0x200000, RZ, 0xc0, !PT ;  /* 0x0020000016ff7812 */ /* 0x000fe4000782c0ff */
[----:B------:R-:W-:Y:S02]  /*37d0*/  @!P2 PRMT R63, R78, 0x7610, R63 ;  /* 0x000076104e3fa816 */ /* 0x000fe4000000003f */
[----:B0-----:R-:W-:Y:S02]  /*37e0*/  PRMT R77, R77, 0x5410, RZ ;  /* 0x000054104d4d7816 */ /* 0x001fe400000000ff */
[----:B------:R-:W-:Y:S01]  /*37f0*/  LOP3.LUT P2, RZ, R22, 0x4, RZ, 0xc0, !PT ;  /* 0x0000000416ff7812 */ /* 0x000fe2000784c0ff */
[----:B------:R0:W-:Y:S01]  /*3800*/  STL [R1+0xa8], R66 ;  /* 0x0000a84201007387 */ /* 0x0001e20000100800 */
[----:B------:R-:W-:-:S02]  /*3810*/  @!P0 PRMT R77, R77, 0x5410, R66 ;  /* 0x000054104d4d8816 */ /* 0x000fc40000000042 */
[----:B------:R-:W-:Y:S01]  /*3820*/  @!P0 PRMT R72, R66, 0x7632, R72 ;  /* 0x0000763242488816 */ /* 0x000fe20000000048 */
[----:B------:R1:W-:Y:S01]  /*3830*/  STL [R1+0x98], R64 ;  /* 0x0000984001007387 */ /* 0x0003e20000100800 */
[----:B------:R-:W-:Y:S01]  /*3840*/  PRMT R61, RZ, 0x5410, RZ ;  /* 0x00005410ff3d7816 */ /* 0x000fe200000000ff */
[----:B0-----:R-:W-:Y:S01]  /*3850*/  HFMA2 R66, -RZ, RZ, 0, 0 ;  /* 0x00000000ff427431 */ /* 0x001fe200000001ff */
[----:B-1----:R-:W-:Y:S02]  /*3860*/  PRMT R64, RZ, 0x5410, RZ ;  /* 0x00005410ff407816 */ /* 0x002fe400000000ff */
[----:B------:R-:W-:Y:S02]  /*3870*/  @!P1 PRMT R61, R61, 0x5410, R79 ;  /* 0x000054103d3d9816 */ /* 0x000fe4000000004f */
[----:B------:R-:W-:Y:S01]  /*3880*/  @!P1 PRMT R64, R64, 0x5410, R85 ;  /* 0x0000541040409816 */ /* 0x000fe20000000055 */
[----:B------:R0:W5:Y:S01]  /*3890*/  @!P2 LDG.E R66, desc[UR10][R68.64] ;  /* 0x0000000a4442a981 */ /* 0x000162000c1e1900 */
[----:B------:R-:W-:-:S02]  /*38a0*/  @!P1 PRMT R61, R79, 0x7632, R61 ;  /* 0x000076324f3d9816 */ /* 0x000fc4000000003d */
[----:B------:R-:W-:Y:S02]  /*38b0*/  @!P1 PRMT R64, R85, 0x7632, R64 ;  /* 0x0000763255409816 */ /* 0x000fe40000000040 */
[C---:B------:R-:W-:Y:S02]  /*38c0*/  LOP3.LUT P1, RZ, R22.reuse, 0x20000, RZ, 0xc0, !PT ;  /* 0x0002000016ff7812 */ /* 0x040fe4000782c0ff */
[----:B0-----:R-:W-:Y:S02]  /*38d0*/  CS2R R68, SRZ ;  /* 0x0000000000447805 */ /* 0x001fe4000001ff00 */
[----:B------:R-:W-:-:S04]  /*38e0*/  LOP3.LUT P5, RZ, R22, 0x2, RZ, 0xc0, !PT ;  /* 0x0000000216ff7812 */ /* 0x000fc800078ac0ff */
[----:B------:R-:W5:Y:S01]  /*38f0*/  @!P2 LDG.E R68, desc[UR10][R56.64] ;  /* 0x0000000a3844a981 */ /* 0x000f62000c1e1900 */
[----:B------:R-:W-:-:S03]  /*3900*/  LOP3.LUT P0, RZ, R22, 0x8000, RZ, 0xc0, !PT ;  /* 0x0000800016ff7812 */ /* 0x000fc6000780c0ff */
[----:B------:R0:W-:Y:S01]  /*3910*/  STL [R1+0x20], R78 ;  /* 0x0000204e01007387 */ /* 0x0001e20000100800 */
[----:B------:R-:W-:-:S04]  /*3920*/  P2R R2, PR, RZ, 0x40 ;  /* 0x00000040ff027803 */ /* 0x000fc80000000000 */
[----:B------:R1:W5:Y:S01]  /*3930*/  @!P5 LDG.E R69, desc[UR10][R42.64] ;  /* 0x0000000a2a45d981 */ /* 0x000362000c1e1900 */
[----:B0-----:R-:W-:-:S03]  /*3940*/  PRMT R78, R78, 0x5410, RZ ;  /* 0x000054104e4e7816 */ /* 0x001fc600000000ff */
[----:B------:R0:W-:Y:S01]  /*3950*/  STL [R1+0x9c], R79 ;  /* 0x00009c4f01007387 */ /* 0x0001e20000100800 */
[----:B------:R-:W-:Y:S02]  /*3960*/  @!P1 PRMT R78, R78, 0x7610, R48 ;  /* 0x000076104e4e9816 */ /* 0x000fe40000000030 */
[----:B-1----:R-:W-:Y:S01]  /*3970*/  CS2R R42, SRZ ;  /* 0x00000000002a7805 */ /* 0x002fe2000001ff00 */
[----:B------:R1:W-:Y:S01]  /*3980*/  STL [R1+0x1c], R85 ;  /* 0x00001c5501007387 */ /* 0x0003e20000100800 */
[----:B------:R-:W-:Y:S02]  /*3990*/  PRMT R77, RZ, 0x7610, R77 ;  /* 0x00007610ff4d7816 */ /* 0x000fe4000000004d */
[----:B------:R-:W-:Y:S02]  /*39a0*/  PRMT R78, RZ, 0x7610, R78 ;  /* 0x00007610ff4e7816 */ /* 0x000fe4000000004e */
[----:B0-----:R-:W-:Y:S01]  /*39b0*/  PRMT R79, R79, 0x5410, RZ ;  /* 0x000054104f4f7816 */ /* 0x001fe200000000ff */
[----:B------:R0:W-:Y:S01]  /*39c0*/  STL [R1+0x14], R86 ;  /* 0x0000145601007387 */ /* 0x0001e20000100800 */
[----:B------:R-:W-:-:S02]  /*39d0*/  LOP3.LUT P6, RZ, R22, 0x1, RZ, 0xc0, !PT ;  /* 0x0000000116ff7812 */ /* 0x000fc400078cc0ff */
[----:B-1----:R-:W-:Y:S01]  /*39e0*/  PRMT R85, RZ, 0x5410, RZ ;  /* 0x00005410ff557816 */ /* 0x002fe200000000ff */
[----:B------:R-:W5:Y:S01]  /*39f0*/  @!P5 LDG.E R42, desc[UR10][R6.64] ;  /* 0x0000000a062ad981 */ /* 0x000f62000c1e1900 */
[----:B------:R-:W-:Y:S02]  /*3a00*/  @!P1 PRMT R77, R48, 0x7610, R77 ;  /* 0x00007610304d9816 */ /* 0x000fe4000000004d */
[----:B------:R-:W-:Y:S02]  /*3a10*/  @!P1 PRMT R79, R79, 0x5410, R39 ;  /* 0x000054104f4f9816 */ /* 0x000fe40000000027 */
[----:B------:R-:W-:Y:S02]  /*3a20*/  @!P1 PRMT R78, R39, 0x7632, R78 ;  /* 0x00007632274e9816 */ /* 0x000fe4000000004e */
[----:B------:R-:W-:Y:S02]  /*3a30*/  LOP3.LUT P1, RZ, R22, 0x4000, RZ, 0xc0, !PT ;  /* 0x0000400016ff7812 */ /* 0x000fe4000782c0ff */
[----:B------:R-:W-:-:S02]  /*3a40*/  PRMT R91, R91, 0x5410, RZ ;  /* 0x000054105b5b7816 */ /* 0x000fc400000000ff */
[----:B0-----:R-:W-:Y:S02]  /*3a50*/  PRMT R86, R86, 0x5410, RZ ;  /* 0x0000541056567816 */ /* 0x001fe400000000ff */
[--C-:B------:R-:W-:Y:S02]  /*3a60*/  @!P0 PRMT R85, R85, 0x7610, R5.reuse ;  /* 0x0000761055558816 */ /* 0x100fe40000000005 */
[----:B------:R-:W-:Y:S02]  /*3a70*/  CS2R R56, SRZ ;  /* 0x0000000000387805 */ /* 0x000fe4000001ff00 */
[----:B------:R-:W-:Y:S02]  /*3a80*/  @!P0 PRMT R91, R91, 0x5410, R5 ;  /* 0x000054105b5b8816 */ /* 0x000fe40000000005 */
[----:B------:R-:W-:Y:S02]  /*3a90*/  @!P0 PRMT R86, R86, 0x5410, R14 ;  /* 0x0000541056568816 */ /* 0x000fe4000000000e */
[----:B------:R-:W-:Y:S01]  /*3aa0*/  @!P0 PRMT R85, R14, 0x7632, R85 ;  /* 0x000076320e558816 */ /* 0x000fe20000000055 */
[----:B------:R0:W-:Y:S01]  /*3ab0*/  STL [R1+0x10], R87 ;  /* 0x0000105701007387 */ /* 0x0001e20000100800 */
[----:B------:R-:W-:-:S02]  /*3ac0*/  ISETP.NE.AND P0, PT, R32, RZ, PT ;  /* 0x000000ff2000720c */ /* 0x000fc40003f05270 */
[----:B------:R-:W-:Y:S01]  /*3ad0*/  PRMT R86, RZ, 0x7610, R86 ;  /* 0x00007610ff567816 */ /* 0x000fe20000000056 */
[----:B------:R1:W5:Y:S04]  /*3ae0*/  @!P6 LDG.E R56, desc[UR10][R8.64] ;  /* 0x0000000a0838e981 */ /* 0x000368000c1e1900 */
[----:B------:R2:W5:Y:S01]  /*3af0*/  @!P6 LDG.E R57, desc[UR10][R58.64] ;  /* 0x0000000a3a39e981 */ /* 0x000562000c1e1900 */
[----:B0-----:R-:W-:Y:S02]  /*3b00*/  PRMT R87, RZ, 0x5410, RZ ;  /* 0x00005410ff577816 */ /* 0x001fe400000000ff */
[C---:B------:R-:W-:Y:S01]  /*3b10*/  @!P1 PRMT R86, R10.reuse, 0x7610, R86 ;  /* 0x000076100a569816 */ /* 0x040fe20000000056 */
[----:B------:R0:W-:Y:S01]  /*3b20*/  STL [R1+0x38], R10 ;  /* 0x0000380a01007387 */ /* 0x0001e20000100800 */
[----:B------:R-:W-:-:S02]  /*3b30*/  @!P1 PRMT R87, R10, 0x7632, R87 ;  /* 0x000076320a579816 */ /* 0x000fc40000000057 */
[----:B-1----:R-:W-:Y:S02]  /*3b40*/  PRMT R9, RZ, 0x5410, RZ ;  /* 0x00005410ff097816 */ /* 0x002fe400000000ff */
[----:B0-----:R-:W-:Y:S02]  /*3b50*/  PRMT R10, RZ, 0x5410, RZ ;  /* 0x00005410ff0a7816 */ /* 0x001fe400000000ff */
[----:B------:R-:W-:Y:S02]  /*3b60*/  @!P0 PRMT R9, R21, 0x7610, R9 ;  /* 0x0000761015098816 */ /* 0x000fe40000000009 */
[----:B------:R-:W-:Y:S02]  /*3b70*/  @!P0 PRMT R10, R23, 0x7610, R10 ;  /* 0x00007610170a8816 */ /* 0x000fe4000000000a */
[----:B------:R-:W-:Y:S02]  /*3b80*/  @!P0 PRMT R9, R9, 0x7610, R21 ;  /* 0x0000761009098816 */ /* 0x000fe40000000015 */
[----:B------:R-:W-:-:S02]  /*3b90*/  @!P0 PRMT R10, R10, 0x7610, R23 ;  /* 0x000076100a0a8816 */ /* 0x000fc40000000017 */
[----:B------:R-:W-:Y:S02]  /*3ba0*/  ISETP.NE.AND P0, PT, R12, RZ, PT ;  /* 0x000000ff0c00720c */ /* 0x000fe40003f05270 */
[----:B--2---:R-:W-:-:S11]  /*3bb0*/  CS2R R58, SRZ ;  /* 0x00000000003a7805 */ /* 0x004fd6000001ff00 */
[----:B------:R-:W2:Y:S04]  /*3bc0*/  @!P0 LDG.E R58, desc[UR10][R108.64] ;  /* 0x0000000a6c3a8981 */ /* 0x000ea8000c1e1900 */
[----:B------:R0:W2:Y:S01]  /*3bd0*/  @!P0 LDG.E R59, desc[UR10][R40.64] ;  /* 0x0000000a283b8981 */ /* 0x0000a2000c1e1900 */
[----:B------:R-:W-:Y:S02]  /*3be0*/  P2R R26, PR, RZ, 0x10 ;  /* 0x00000010ff1a7803 */ /* 0x000fe40000000000 */
[----:B------:R-:W-:Y:S02]  /*3bf0*/  LOP3.LUT P4, RZ, R22, 0x10000, RZ, 0xc0, !PT ;  /* 0x0001000016ff7812 */ /* 0x000fe4000788c0ff */
[----:B------:R-:W-:Y:S02]  /*3c00*/  PRMT R92, RZ, 0x5410, RZ ;  /* 0x00005410ff5c7816 */ /* 0x000fe400000000ff */
[----:B------:R-:W-:-:S02]  /*3c10*/  PRMT R79, RZ, 0x7610, R79 ;  /* 0x00007610ff4f7816 */ /* 0x000fc4000000004f */
[----:B------:R-:W-:Y:S01]  /*3c20*/  PRMT R93, RZ, 0x7610, R93 ;  /* 0x00007610ff5d7816 */ /* 0x000fe2000000005d */
[----:B------:R1:W-:Y:S06]  /*3c30*/  STL [R1+0x30], R30 ;  /* 0x0000301e01007387 */ /* 0x0003ec0000100800 */
[----:B------:R-:W-:Y:S02]  /*3c40*/  @!P4 PRMT R92, R92, 0x7610, R30 ;  /* 0x000076105c5cc816 */ /* 0x000fe4000000001e */
[----:B------:R-:W-:Y:S02]  /*3c50*/  @!P4 PRMT R79, R30, 0x7610, R79 ;  /* 0x000076101e4fc816 */ /* 0x000fe4000000004f */
[----:B------:R-:W-:-:S02]  /*3c60*/  @!P4 PRMT R93, R20, 0x7610, R93 ;  /* 0x00007610145dc816 */ /* 0x000fc4000000005d */
[----:B------:R-:W-:Y:S02]  /*3c70*/  @!P4 PRMT R92, R20, 0x7632, R92 ;  /* 0x00007632145cc816 */ /* 0x000fe4000000005c */
[----:B-1----:R-:W-:Y:S02]  /*3c80*/  P2R R30, PR, RZ, 0x20 ;  /* 0x00000020ff1e7803 */ /* 0x002fe40000000000 */
[C---:B------:R-:W-:Y:S02]  /*3c90*/  LOP3.LUT P4, RZ, R22.reuse, 0x2000, RZ, 0xc0, !PT ;  /* 0x0000200016ff7812 */ /* 0x040fe4000788c0ff */
[----:B------:R-:W-:Y:S01]  /*3ca0*/  LOP3.LUT P5, RZ, R22, 0x1000, RZ, 0xc0, !PT ;  /* 0x0000100016ff7812 */ /* 0x000fe200078ac0ff */
[----:B------:R1:W-:Y:S01]  /*3cb0*/  STL [R1+0x34], R5 ;  /* 0x0000340501007387 */ /* 0x0003e20000100800 */
[----:B------:R-:W-:Y:S02]  /*3cc0*/  PRMT R6, RZ, 0x5410, RZ ;  /* 0x00005410ff067816 */ /* 0x000fe400000000ff */
[----:B------:R-:W-:-:S02]  /*3cd0*/  PRMT R7, RZ, 0x5410, RZ ;  /* 0x00005410ff077816 */ /* 0x000fc400000000ff */
[----:B------:R-:W-:Y:S02]  /*3ce0*/  PRMT R8, RZ, 0x5410, RZ ;  /* 0x00005410ff087816 */ /* 0x000fe400000000ff */
[----:B-1----:R-:W-:-:S03]  /*3cf0*/  PRMT R5, RZ, 0x5410, RZ ;  /* 0x00005410ff057816 */ /* 0x002fc600000000ff */
        /* <DEDUP_REMOVED lines=9> */
[----:B------:R-:W-:Y:S01]  /*3d90*/  LOP3.LUT P5, RZ, R22, 0x200, RZ, 0xc0, !PT ;  /* 0x0000020016ff7812 */ /* 0x000fe200078ac0ff */
[----:B------:R1:W-:Y:S01]  /*3da0*/  STL [R1+0xac], R39 ;  /* 0x0000ac2701007387 */ /* 0x0003e20000100800 */
[----:B------:R-:W-:Y:S02]  /*3db0*/  ISETP.NE.AND P2, PT, R44, RZ, PT ;  /* 0x000000ff2c00720c */ /* 0x000fe40003f45270 */
[----:B------:R-:W-:Y:S01]  /*3dc0*/  @!P1 PRMT R87, R87, 0x5410, R11 ;  /* 0x0000541057579816 */ /* 0x000fe2000000000b */
[----:B------:R3:W-:Y:S01]  /*3dd0*/  STL [R1+0xb4], R14 ;  /* 0x0000b40e01007387 */ /* 0x0007e20000100800 */
[----:B------:R-:W-:-:S02]  /*3de0*/  PRMT R12, RZ, 0x5410, RZ ;  /* 0x00005410ff0c7816 */ /* 0x000fc400000000ff */
[----:B-1----:R-:W-:Y:S01]  /*3df0*/  PRMT R39, RZ, 0x7610, R39 ;  /* 0x00007610ff277816 */ /* 0x002fe20000000027 */
[----:B------:R1:W-:Y:S03]  /*3e00*/  STL [R1+0xb8], R11 ;  /* 0x0000b80b01007387 */ /* 0x0003e60000100800 */
[----:B------:R-:W-:Y:S01]  /*3e10*/  @!P1 PRMT R39, R11, 0x7632, R39 ;  /* 0x000076320b279816 */ /* 0x000fe20000000027 */
[----:B------:R0:W-:Y:S01]  /*3e20*/  STL [R1+0x3c], R13 ;  /* 0x00003c0d01007387 */ /* 0x0001e20000100800 */
[----:B---3--:R-:W-:Y:S02]  /*3e30*/  PRMT R14, RZ, 0x5410, RZ ;  /* 0x00005410ff0e7816 */ /* 0x008fe400000000ff */
[----:B-1----:R-:W-:Y:S02]  /*3e40*/  PRMT R11, RZ, 0x5410, RZ ;  /* 0x00005410ff0b7816 */ /* 0x002fe400000000ff */
[----:B0-----:R-:W-:-:S02]  /*3e50*/  PRMT R13, RZ, 0x5410, RZ ;  /* 0x00005410ff0d7816 */ /* 0x001fc400000000ff */
[----:B------:R-:W-:Y:S02]  /*3e60*/  @!P4 PRMT R11, R25, 0x7610, R11 ;  /* 0x00007610190bc816 */ /* 0x000fe4000000000b */
[----:B------:R-:W-:Y:S02]  /*3e70*/  @!P4 PRMT R12, R27, 0x7610, R12 ;  /* 0x000076101b0cc816 */ /* 0x000fe4000000000c */
[----:B------:R-:W-:Y:S02]  /*3e80*/  @!P5 PRMT R13, R29, 0x7610, R13 ;  /* 0x000076101d0dd816 */ /* 0x000fe4000000000d */
[----:B------:R-:W-:Y:S01]  /*3e90*/  @!P5 PRMT R14, R3, 0x7610, R14 ;  /* 0x00007610030ed816 */ /* 0x000fe2000000000e */
[----:B------:R0:W-:Y:S01]  /*3ea0*/  STL [R1+0xbc], R15 ;  /* 0x0000bc0f01007387 */ /* 0x0001e20000100800 */
[----:B------:R-:W-:Y:S02]  /*3eb0*/  ISETP.NE.AND P1, PT, R16, RZ, PT ;  /* 0x000000ff1000720c */ /* 0x000fe40003f25270 */
[----:B------:R-:W-:-:S02]  /*3ec0*/  @!P4 PRMT R11, R11, 0x7610, R25 ;  /* 0x000076100b0bc816 */ /* 0x000fc40000000019 */
[----:B------:R-:W-:Y:S02]  /*3ed0*/  @!P4 PRMT R12, R12, 0x7610, R27 ;  /* 0x000076100c0cc816 */ /* 0x000fe4000000001b */
[----:B------:R-:W-:Y:S02]  /*3ee0*/  @!P5 PRMT R13, R13, 0x7610, R29 ;  /* 0x000076100d0dd816 */ /* 0x000fe4000000001d */
[----:B------:R-:W-:Y:S02]  /*3ef0*/  @!P5 PRMT R14, R14, 0x7610, R3 ;  /* 0x000076100e0ed816 */ /* 0x000fe40000000003 */
[----:B0-----:R-:W-:Y:S02]  /*3f00*/  PRMT R15, RZ, 0x5410, RZ ;  /* 0x00005410ff0f7816 */ /* 0x001fe400000000ff */
[----:B------:R-:W-:Y:S02]  /*3f10*/  PRMT R16, RZ, 0x5410, RZ ;  /* 0x00005410ff107816 */ /* 0x000fe400000000ff */
[----:B------:R-:W-:-:S02]  /*3f20*/  LOP3.LUT P4, RZ, R22, 0x80, RZ, 0xc0, !PT ;  /* 0x0000008016ff7812 */ /* 0x000fc4000788c0ff */
[----:B------:R-:W-:Y:S02]  /*3f30*/  LOP3.LUT P5, RZ, R22, 0x40, RZ, 0xc0, !PT ;  /* 0x0000004016ff7812 */ /* 0x000fe400078ac0ff */
[----:B------:R-:W-:Y:S02]  /*3f40*/  @!P2 PRMT R15, R0, 0x7610, R15 ;  /* 0x00007610000fa816 */ /* 0x000fe4000000000f */
[----:B------:R-:W-:Y:S01]  /*3f50*/  @!P2 PRMT R16, R38, 0x7610, R16 ;  /* 0x000076102610a816 */ /* 0x000fe20000000010 */
[----:B------:R0:W-:Y:S01]  /*3f60*/  STL [R1+0xb0], R20 ;  /* 0x0000b01401007387 */ /* 0x0001e20000100800 */
[----:B------:R-:W-:Y:S02]  /*3f70*/  @!P2 PRMT R15, R15, 0x7610, R0 ;  /* 0x000076100f0fa816 */ /* 0x000fe40000000000 */
[----:B------:R-:W-:Y:S01]  /*3f80*/  @!P2 PRMT R16, R16, 0x7610, R38 ;  /* 0x000076101010a816 */ /* 0x000fe20000000026 */
[----:B------:R1:W-:Y:S01]  /*3f90*/  STL [R1+0x40], R17 ;  /* 0x0000401101007387 */ /* 0x0003e20000100800 */
[----:B------:R-:W-:-:S02]  /*3fa0*/  ISETP.NE.AND P2, PT, R18, RZ, PT ;  /* 0x000000ff1200720c */ /* 0x000fc40003f45270 */
[----:B------:R-:W-:Y:S01]  /*3fb0*/  PRMT R18, RZ, 0x5410, RZ ;  /* 0x00005410ff127816 */ /* 0x000fe200000000ff */
[----:B------:R3:W-:Y:S01]  /*3fc0*/  STL [R1+0xc0], R19 ;  /* 0x0000c01301007387 */ /* 0x0007e20000100800 */
[----:B0-----:R-:W-:Y:S02]  /*3fd0*/  PRMT R20, RZ, 0x5410, RZ ;  /* 0x00005410ff147816 */ /* 0x001fe400000000ff */
[----:B-1----:R-:W-:Y:S02]  /*3fe0*/  PRMT R17, RZ, 0x5410, RZ ;  /* 0x00005410ff117816 */ /* 0x002fe400000000ff */
[----:B---3--:R-:W-:Y:S02]  /*3ff0*/  PRMT R19, RZ, 0x5410, RZ ;  /* 0x00005410ff137816 */ /* 0x008fe400000000ff */
[----:B------:R-:W-:Y:S02]  /*4000*/  @!P4 PRMT R17, R33, 0x7610, R17 ;  /* 0x000076102111c816 */ /* 0x000fe40000000011 */
[----:B------:R-:W-:-:S02]  /*4010*/  @!P4 PRMT R18, R4, 0x7610, R18 ;  /* 0x000076100412c816 */ /* 0x000fc40000000012 */
[----:B------:R-:W-:Y:S02]  /*4020*/  @!P5 PRMT R19, R81, 0x7610, R19 ;  /* 0x000076105113d816 */ /* 0x000fe40000000013 */
[----:B------:R-:W-:Y:S01]  /*4030*/  @!P5 PRMT R20, R76, 0x7610, R20 ;  /* 0x000076104c14d816 */ /* 0x000fe20000000014 */
[----:B------:R0:W-:Y:S01]  /*4040*/  STL [R1+0x44], R21 ;  /* 0x0000441501007387 */ /* 0x0001e20000100800 */
[----:B------:R-:W-:Y:S02]  /*4050*/  @!P4 PRMT R17, R17, 0x7610, R33 ;  /* 0x000076101111c816 */ /* 0x000fe40000000021 */
[----:B------:R-:W-:Y:S02]  /*4060*/  @!P4 PRMT R18, R18, 0x7610, R4 ;  /* 0x000076101212c816 */ /* 0x000fe40000000004 */
[----:B------:R-:W-:Y:S02]  /*4070*/  @!P5 PRMT R19, R19, 0x7610, R81 ;  /* 0x000076101313d816 */ /* 0x000fe40000000051 */
[----:B------:R-:W-:-:S02]  /*4080*/  @!P5 PRMT R20, R20, 0x7610, R76 ;  /* 0x000076101414d816 */ /* 0x000fc4000000004c */
[C---:B------:R-:W-:Y:S02]  /*4090*/  LOP3.LUT P4, RZ, R22.reuse, 0x10, RZ, 0xc0, !PT ;  /* 0x0000001016ff7812 */ /* 0x040fe4000788c0ff */
[----:B------:R-:W-:Y:S02]  /*40a0*/  LOP3.LUT P5, RZ, R22, 0x4, RZ, 0xc0, !PT ;  /* 0x0000000416ff7812 */ /* 0x000fe400078ac0ff */
[----:B0-----:R-:W-:Y:S02]  /*40b0*/  PRMT R21, RZ, 0x5410, RZ ;  /* 0x00005410ff157816 */ /* 0x001fe400000000ff */
[----:B------:R-:W-:Y:S02]  /*40c0*/  PRMT R22, RZ, 0x5410, RZ ;  /* 0x00005410ff167816 */ /* 0x000fe400000000ff */
[----:B------:R-:W-:Y:S02]  /*40d0*/  @!P3 PRMT R21, R75, 0x7610, R21 ;  /* 0x000076104b15b816 */ /* 0x000fe40000000015 */
[----:B------:R-:W-:Y:S01]  /*40e0*/  @!P3 PRMT R22, R74, 0x7610, R22 ;  /* 0x000076104a16b816 */ /* 0x000fe20000000016 */
[----:B------:R0:W-:Y:S01]  /*40f0*/  STL [R1+0xc4], R23 ;  /* 0x0000c41701007387 */ /* 0x0001e20000100800 */
[----:B------:R-:W-:-:S02]  /*4100*/  @!P3 PRMT R21, R21, 0x7610, R75 ;  /* 0x000076101515b816 */ /* 0x000fc4000000004b */
[----:B------:R-:W-:Y:S02]  /*4110*/  @!P3 PRMT R22, R22, 0x7610, R74 ;  /* 0x000076101616b816 */ /* 0x000fe4000000004a */
[----:B------:R-:W-:Y:S02]  /*4120*/  ISETP.NE.AND P3, PT, R24, RZ, PT ;  /* 0x000000ff1800720c */ /* 0x000fe40003f65270 */
[----:B------:R-:W-:Y:S02]  /*4130*/  PRMT R24, RZ, 0x5410, RZ ;  /* 0x00005410ff187816 */ /* 0x000fe400000000ff */
[----:B0-----:R-:W-:Y:S02]  /*4140*/  PRMT R23, RZ, 0x5410, RZ ;  /* 0x00005410ff177816 */ /* 0x001fe400000000ff */
[----:B----4-:R-:W-:Y:S02]  /*4150*/  @!P4 PRMT R24, R45, 0x7610, R24 ;  /* 0x000076102d18c816 */ /* 0x010fe40000000018 */
[----:B------:R-:W-:-:S02]  /*4160*/  @!P4 PRMT R23, R73, 0x7610, R23 ;  /* 0x000076104917c816 */ /* 0x000fc40000000017 */
[----:B------:R-:W-:Y:S02]  /*4170*/  @!P4 PRMT R24, R24, 0x7610, R45 ;  /* 0x000076101818c816 */ /* 0x000fe4000000002d */
[----:B------:R-:W-:Y:S01]  /*4180*/  @!P4 PRMT R23, R23, 0x7610, R73 ;  /* 0x000076101717c816 */ /* 0x000fe20000000049 */
[----:B------:R0:W-:Y:S01]  /*4190*/  STL [R1+0x48], R25 ;  /* 0x0000481901007387 */ /* 0x0001e20000100800 */
[----:B------:R-:W-:Y:S02]  /*41a0*/  ISETP.NE.AND P4, PT, R26, RZ, PT ;  /* 0x000000ff1a00720c */ /* 0x000fe40003f85270 */
[----:B------:R-:W-:Y:S01]  /*41b0*/  PRMT R26, RZ, 0x5410, RZ ;  /* 0x00005410ff1a7816 */ /* 0x000fe200000000ff */
[----:B------:R1:W-:Y:S04]  /*41c0*/  STL [R1+0xc8], R27 ;  /* 0x0000c81b01007387 */ /* 0x0003e80000100800 */
[----:B------:R3:W-:Y:S01]  /*41d0*/  STL [R1+0x4c], R29 ;  /* 0x00004c1d01007387 */ /* 0x0007e20000100800 */
[----:B0-----:R-:W-:-:S02]  /*41e0*/  PRMT R25, RZ, 0x5410, RZ ;  /* 0x00005410ff197816 */ /* 0x001fc400000000ff */
[----:B------:R-:W-:Y:S01]  /*41f0*/  PRMT R32, RZ, 0x5410, RZ ;  /* 0x00005410ff207816 */ /* 0x000fe200000000ff */
[----:B------:R-:W-:Y:S02]  /*4200*/  UIMAD.WIDE UR6, UR8, 0x8, UR6 ;  /* 0x00000008080678a5 */ /* 0x000fe4000f8e0206 */
[----:B------:R-:W-:Y:S01]  /*4210*/  @!P4 PRMT R25, R60, 0x7610, R25 ;  /* 0x000076103c19c816 */ /* 0x000fe20000000019 */
[----:B------:R0:W-:Y:S01]  /*4220*/  STL [R1+0xcc], R3 ;  /* 0x0000cc0301007387 */ /* 0x0001e20000100800 */
[----:B------:R-:W-:Y:S02]  /*4230*/  @!P4 PRMT R26, R65, 0x7610, R26 ;  /* 0x00007610411ac816 */ /* 0x000fe4000000001a */
[----:B------:R-:W-:Y:S02]  /*4240*/  @!P4 PRMT R25, R25, 0x7610, R60 ;  /* 0x000076101919c816 */ /* 0x000fe4000000003c */
[----:B------:R-:W-:Y:S02]  /*4250*/  CS2R R40, SRZ ;  /* 0x0000000000287805 */ /* 0x000fe4000001ff00 */
[----:B------:R-:W-:Y:S01]  /*4260*/  @!P4 PRMT R26, R26, 0x7610, R65 ;  /* 0x000076101a1ac816 */ /* 0x000fe20000000041 */
[----:B------:R4:W-:Y:S01]  /*4270*/  STL [R1+0xd0], R38 ;  /* 0x0000d02601007387 */ /* 0x0009e20000100800 */
[----:B------:R-:W-:-:S02]  /*4280*/  ISETP.NE.AND P4, PT, R28, RZ, PT ;  /* 0x000000ff1c00720c */ /* 0x000fc40003f85270 */
[----:B-1----:R-:W-:Y:S01]  /*4290*/  PRMT R27, RZ, 0x5410, RZ ;  /* 0x00005410ff1b7816 */ /* 0x002fe200000000ff */
[----:B------:R1:W-:Y:S01]  /*42a0*/  STL [R1+0x54], R33 ;  /* 0x0000542101007387 */ /* 0x0003e20000100800 */
[----:B------:R-:W-:Y:S02]  /*42b0*/  PRMT R28, RZ, 0x5410, RZ ;  /* 0x00005410ff1c7816 */ /* 0x000fe400000000ff */
[----:B-----5:R-:W-:Y:S01]  /*42c0*/  @!P5 PRMT R27, R66, 0x7610, R27 ;  /* 0x00007610421bd816 */ /* 0x020fe2000000001b */
[----:B------:R5:W2:Y:S01]  /*42d0*/  @!P1 LDG.E R40, desc[UR10][R46.64] ;  /* 0x0000000a2e289981 */ /* 0x000aa2000c1e1900 */
[----:B------:R-:W-:Y:S02]  /*42e0*/  @!P5 PRMT R28, R68, 0x7610, R28 ;  /* 0x00007610441cd816 */ /* 0x000fe4000000001c */
[----:B------:R-:W-:Y:S01]  /*42f0*/  @!P5 PRMT R27, R27, 0x7610, R66 ;  /* 0x000076101b1bd816 */ /* 0x000fe20000000042 */
[----:B------:R5:W-:Y:S01]  /*4300*/  STL [R1+0x50], R0 ;  /* 0x0000500001007387 */ /* 0x000be20000100800 */
[----:B------:R-:W-:-:S02]  /*4310*/  @!P5 PRMT R28, R28, 0x7610, R68 ;  /* 0x000076101c1cd816 */ /* 0x000fc40000000044 */
[----:B------:R-:W-:Y:S01]  /*4320*/  ISETP.NE.AND P5, PT, R30, RZ, PT ;  /* 0x000000ff1e00720c */ /* 0x000fe20003fa5270 */
[----:B------:R5:W-:Y:S01]  /*4330*/  STL [R1+0x2c], R48 ;  /* 0x00002c3001007387 */ /* 0x000be20000100800 */
[----:B---3--:R-:W-:Y:S02]  /*4340*/  PRMT R29, RZ, 0x5410, RZ ;  /* 0x00005410ff1d7816 */ /* 0x008fe400000000ff */
[----:B------:R-:W-:Y:S02]  /*4350*/  PRMT R30, RZ, 0x5410, RZ ;  /* 0x00005410ff1e7816 */ /* 0x000fe400000000ff */
[----:B------:R-:W-:Y:S01]  /*4360*/  SHF.L.U32 R49, R49, 0x1, RZ ;  /* 0x0000000131317819 */ /* 0x000fe200000006ff */
[----:B------:R3:W-:Y:S01]  /*4370*/  STL [R1+0xd4], R4 ;  /* 0x0000d40401007387 */ /* 0x0007e20000100800 */
[----:B0-----:R-:W-:Y:S02]  /*4380*/  MOV R3, UR7 ;  /* 0x0000000700037c02 */ /* 0x001fe40008000f00 */
[----:B----4-:R-:W-:Y:S01]  /*4390*/  PRMT R38, RZ, 0x5410, RZ ;  /* 0x00005410ff267816 */ /* 0x010fe200000000ff */
[----:B------:R-:W4:Y:S02]  /*43a0*/  @!P4 LDG.E R41, desc[UR10][R52.64] ;  /* 0x0000000a3429c981 */ /* 0x000f24000c1e1900 */
[----:B------:R-:W-:-:S02]  /*43b0*/  @!P5 PRMT R29, R69, 0x7610, R29 ;  /* 0x00007610451dd816 */ /* 0x000fc4000000001d */
[----:B------:R-:W-:Y:S01]  /*43c0*/  @!P5 PRMT R30, R42, 0x7610, R30 ;  /* 0x000076102a1ed816 */ /* 0x000fe2000000001e */
[----:B------:R-:W4:Y:S01]  /*43d0*/  @!P3 LDG.E R43, desc[UR10][R100.64] ;  /* 0x0000000a642bb981 */ /* 0x000f22000c1e1900 */
[----:B------:R-:W-:Y:S02]  /*43e0*/  @!P5 PRMT R29, R29, 0x7610, R69 ;  /* 0x000076101d1dd816 */ /* 0x000fe40000000045 */
[----:B------:R-:W-:Y:S02]  /*43f0*/  @!P5 PRMT R30, R30, 0x7610, R42 ;  /* 0x000076101e1ed816 */ /* 0x000fe4000000002a */
[----:B------:R-:W-:Y:S02]  /*4400*/  ISETP.NE.AND P5, PT, R31, RZ, PT ;  /* 0x000000ff1f00720c */ /* 0x000fe40003fa5270 */
[----:B------:R-:W-:-:S04]  /*4410*/  PRMT R31, RZ, 0x5410, RZ ;  /* 0x00005410ff1f7816 */ /* 0x000fc800000000ff */
[----:B------:R-:W-:Y:S02]  /*4420*/  @!P6 PRMT R31, R56, 0x7610, R31 ;  /* 0x00007610381fe816 */ /* 0x000fe4000000001f */
[----:B------:R-:W-:Y:S02]  /*4430*/  @!P6 PRMT R32, R57, 0x7610, R32 ;  /* 0x000076103920e816 */ /* 0x000fe40000000020 */
[----:B------:R-:W-:Y:S02]  /*4440*/  @!P6 PRMT R31, R31, 0x7610, R56 ;  /* 0x000076101f1fe816 */ /* 0x000fe40000000038 */
[----:B------:R-:W-:Y:S02]  /*4450*/  @!P6 PRMT R32, R32, 0x7610, R57 ;  /* 0x000076102020e816 */ /* 0x000fe40000000039 */
[----:B------:R-:W-:Y:S02]  /*4460*/  ISETP.NE.AND P6, PT, R2, RZ, PT ;  /* 0x000000ff0200720c */ /* 0x000fe40003fc5270 */
[----:B------:R-:W-:Y:S01]  /*4470*/  MOV R2, UR6 ;  /* 0x0000000600027c02 */ /* 0x000fe20008000f00 */
[----:B------:R-:W0:Y:S05]  /*4480*/  LDCU.U8 UR6, c[0x0][0x414] ;  /* 0x00008280ff0677ac */ /* 0x000e2a0008000000 */
[----:B------:R-:W4:Y:S01]  /*4490*/  LDG.E.64 R2, desc[UR10][R2.64] ;  /* 0x0000000a02027981 */ /* 0x000f22000c1e1b00 */
[----:B-1----:R-:W-:-:S02]  /*44a0*/  PRMT R33, RZ, 0x5410, RZ ;  /* 0x00005410ff217816 */ /* 0x002fc400000000ff */
[----:B-----5:R-:W-:Y:S01]  /*44b0*/  CS2R R46, SRZ ;  /* 0x00000000002e7805 */ /* 0x020fe2000001ff00 */
[----:B------:R-:W-:-:S05]  /*44c0*/  HFMA2 R0, -RZ, RZ, 0, 0 ;  /* 0x00000000ff007431 */ /* 0x000fca00000001ff */
[----:B------:R-:W5:Y:S01]  /*44d0*/  @!P1 LDG.E R46, desc[UR10][R106.64] ;  /* 0x0000000a6a2e9981 */ /* 0x000f62000c1e1900 */
[----:B------:R-:W-:Y:S02]  /*44e0*/  MOV R48, RZ ;  /* 0x000000ff00307202 */ /* 0x000fe40000000f00 */
[----:B------:R-:W-:Y:S01]  /*44f0*/  LOP3.LUT R49, R49, 0x7e, RZ, 0xc0, !PT ;  /* 0x0000007e31317812 */ /* 0x000fe200078ec0ff */
[----:B------:R-:W5:Y:S04]  /*4500*/  @!P2 LDG.E R47, desc[UR10][R104.64] ;  /* 0x0000000a682fa981 */ /* 0x000f68000c1e1900 */
[----:B------:R1:W5:Y:S04]  /*4510*/  @!P6 LDG.E R0, desc[UR10][R82.64] ;  /* 0x0000000a5200e981 */ /* 0x000368000c1e1900 */
[----:B------:R3:W5:Y:S01]  /*4520*/  @!P6 LDG.E R48, desc[UR10][R50.64] ;  /* 0x0000000a3230e981 */ /* 0x000762000c1e1900 */
[----:B--2---:R-:W-:-:S02]  /*4530*/  @!P0 PRMT R33, R58, 0x7610, R33 ;  /* 0x000076103a218816 */ /* 0x004fc40000000021 */
[----:B------:R-:W-:Y:S02]  /*4540*/  @!P0 PRMT R38, R59, 0x7610, R38 ;  /* 0x000076103b268816 */ /* 0x000fe40000000026 */
[----:B------:R-:W-:Y:S02]  /*4550*/  @!P0 PRMT R33, R33, 0x7610, R58 ;  /* 0x0000761021218816 */ /* 0x000fe4000000003a */
[----:B------:R-:W-:Y:S02]  /*4560*/  @!P0 PRMT R38, R38, 0x7610, R59 ;  /* 0x0000761026268816 */ /* 0x000fe4000000003b */
[----:B0-----:R-:W-:-:S13]  /*4570*/  ISETP.NE.AND P0, PT, RZ, UR6, PT ;  /* 0x00000006ff007c0c */ /* 0x001fda000bf05270 */
[----:B-1----:R-:W0:Y:S01]  /*4580*/  @P0 LDC.64 R82, c[0x0][0x3b0] ;  /* 0x0000ec00ff520b82 */ /* 0x002e220000000a00 */
[----:B---3--:R-:W-:-:S04]  /*4590*/  MOV R50, UR13 ;  /* 0x0000000d00327c02 */ /* 0x008fc80008000f00 */
[----:B------:R-:W-:Y:S02]  /*45a0*/  LEA R50, R50, R49, 0x7 ;  /* 0x0000003132327211 */ /* 0x000fe400078e38ff */
[----:B------:R-:W-:Y:S02]  /*45b0*/  MOV R44, RZ ;  /* 0x000000ff002c7202 */ /* 0x000fe40000000f00 */
[----:B------:R-:W-:-:S04]  /*45c0*/  CS2R R52, SRZ ;  /* 0x0000000000347805 */ /* 0x000fc8000001ff00 */
[----:B------:R1:W2:Y:S04]  /*45d0*/  @!P2 LDG.E R44, desc[UR10][R54.64] ;  /* 0x0000000a362ca981 */ /* 0x0002a8000c1e1900 */
[----:B------:R-:W3:Y:S04]  /*45e0*/  @!P5 LDG.E R53, desc[UR10][R96.64] ;  /* 0x0000000a6035d981 */ /* 0x000ee8000c1e1900 */
[----:B------:R-:W3:Y:S01]  /*45f0*/  @!P5 LDG.E R52, desc[UR10][R88.64] ;  /* 0x0000000a5834d981 */ /* 0x000ee2000c1e1900 */
[----:B0-----:R-:W-:Y:S01]  /*4600*/  @P0 IMAD.WIDE R82, R50, 0x2, R82 ;  /* 0x0000000232520825 */ /* 0x001fe200078e0252 */
[----:B-1----:R-:W-:-:S04]  /*4610*/  CS2R R54, SRZ ;  /* 0x0000000000367805 */ /* 0x002fc8000001ff00 */
[----:B------:R-:W3:Y:S04]  /*4620*/  @P0 LDG.E.U16 R49, desc[UR10][R82.64] ;  /* 0x0000000a52310981 */ /* 0x000ee8000c1e1500 */
[----:B------:R0:W3:Y:S04]  /*4630*/  @P0 LDG.E.U16 R4, desc[UR10][R82.64+0x2] ;  /* 0x0000020a52040981 */ /* 0x0000e8000c1e1500 */
[----:B------:R-:W3:Y:S04]  /*4640*/  @!P3 LDG.E R55, desc[UR10][R102.64] ;  /* 0x0000000a6637b981 */ /* 0x000ee8000c1e1900 */
[----:B------:R-:W3:Y:S01]  /*4650*/  @!P4 LDG.E R54, desc[UR10][R98.64] ;  /* 0x0000000a6236c981 */ /* 0x000ee2000c1e1900 */
[----:B0-----:R-:W0:Y:S02]  /*4660*/  LDC.64 R82, c[0x0][0x3a8] ;  /* 0x0000ea00ff527b82 */ /* 0x001e240000000a00 */
[----:B0-----:R-:W-:-:S05]  /*4670*/  IMAD.WIDE R82, R50, 0x2, R82 ;  /* 0x0000000232527825 */ /* 0x001fca00078e0252 */
[----:B------:R-:W3:Y:S04]  /*4680*/  LDG.E.U16 R50, desc[UR10][R82.64] ;  /* 0x0000000a52327981 */ /* 0x000ee8000c1e1500 */
[----:B------:R-:W3:Y:S01]  /*4690*/  LDG.E.U16 R51, desc[UR10][R82.64+0x2] ;  /* 0x0000020a52337981 */ /* 0x000ee2000c1e1500 */
[----:B------:R-:W-:Y:S02]  /*46a0*/  PRMT R89, RZ, 0x7610, R89 ;  /* 0x00007610ff597816 */ /* 0x000fe40000000059 */
[----:B------:R-:W-:Y:S01]  /*46b0*/  PRMT R88, R88, 0x5410, RZ ;  /* 0x0000541058587816 */ /* 0x000fe200000000ff */
[----:B------:R0:W-:Y:S01]  /*46c0*/  STL [R1+0xe0], R45 ;  /* 0x0000e02d01007387 */ /* 0x0001e20000100800 */
[----:B------:R-:W-:Y:S02]  /*46d0*/  PRMT R91, RZ, 0x7610, R91 ;  /* 0x00007610ff5b7816 */ /* 0x000fe4000000005b */
[----:B0-----:R-:W-:Y:S01]  /*46e0*/  PRMT R45, R45, 0x5410, RZ ;  /* 0x000054102d2d7816 */ /* 0x001fe200000000ff */
[----:B------:R0:W-:Y:S02]  /*46f0*/  STL [R1+0xec], R42 ;  /* 0x0000ec2a01007387 */ /* 0x0001e40000100800 */
[----:B0-----:R-:W-:-:S02]  /*4700*/  PRMT R42, RZ, 0x7610, R42 ;  /* 0x00007610ff2a7816 */ /* 0x001fc4000000002a */
[----:B------:R-:W-:Y:S01]  /*4710*/  STL [R1+0x58], R81 ;  /* 0x0000585101007387 */ /* 0x000fe20000100800 */
[----:B------:R-:W-:-:S03]  /*4720*/  PRMT R90, R90, 0x5410, RZ ;  /* 0x000054105a5a7816 */ /* 0x000fc600000000ff */
        /* <DEDUP_REMOVED lines=10> */
[----:B------:R-:W-:-:S02]  /*47d0*/  @!P1 PRMT R45, R45, 0x5410, R40 ;  /* 0x000054102d2d9816 */ /* 0x000fc40000000028 */
[----:B------:R-:W-:Y:S02]  /*47e0*/  @!P1 PRMT R89, R40, 0x7632, R89 ;  /* 0x0000763228599816 */ /* 0x000fe40000000059 */
[----:B----4-:R-:W-:-:S13]  /*47f0*/  R2UR UR16, R2 ;  /* 0x00000000021072ca */ /* 0x010fda00000e0000 */
[----:B------:R-:W-:-:S05]  /*4800*/  MOV R2, UR16 ;  /* 0x0000001000027c02 */ /* 0x000fca0008000f00 */
[----:B------:R-:W-:Y:S01]  /*4810*/  FFMA.FTZ R3, -R2, UR16, R3 ;  /* 0x0000001002037c23 */ /* 0x000fe20008010103 */
[----:B-----5:R-:W-:Y:S02]  /*4820*/  @!P1 PRMT R88, R88, 0x5410, R46 ;  /* 0x0000541058589816 */ /* 0x020fe4000000002e */
[----:B------:R-:W-:Y:S02]  /*4830*/  @!P1 PRMT R91, R46, 0x7632, R91 ;  /* 0x000076322e5b9816 */ /* 0x000fe4000000005b */
[----:B------:R-:W-:-:S13]  /*4840*/  FSETP.GTU.FTZ.AND P1, PT, R3, RZ, PT ;  /* 0x000000ff0300720b */ /* 0x000fda0003f3c000 */
[----:B------:R-:W-:-:S05]  /*4850*/  VOTEU.ANY UP0, P1 ;  /* 0x0000000000ff7886 */ /* 0x000fca0000800100 */
[----:B------:R-:W0:Y:S01]  /*4860*/  @UP0 LDCU UR5, c[0x0][0x3c0] ;  /* 0x00007800ff0507ac */ /* 0x000e220008000800 */
[----:B------:R-:W-:Y:S02]  /*4870*/  PLOP3.LUT P1, PT, PT, PT, UP0, 0x80, 0x8 ;  /* 0x000000000008781c */ /* 0x000fe40003f2f008 */
[----:B------:R-:W-:Y:S01]  /*4880*/  PRMT R88, RZ, 0x7610, R88 ;  /* 0x00007610ff587816 */ /* 0x000fe20000000058 */
[----:B------:R1:W-:Y:S01]  /*4890*/  STL [R1+0x7c], R47 ;  /* 0x00007c2f01007387 */ /* 0x0003e20000100800 */
[C---:B------:R-:W-:Y:S02]  /*48a0*/  @!P2 PRMT R42, R47.reuse, 0x7610, R42 ;  /* 0x000076102f2aa816 */ /* 0x040fe4000000002a */
[----:B------:R-:W-:Y:S02]  /*48b0*/  @!P2 PRMT R88, R47, 0x7632, R88 ;  /* 0x000076322f58a816 */ /* 0x000fe40000000058 */
[----:B-1----:R-:W-:-:S05]  /*48c0*/  PRMT R47, RZ, 0x5410, RZ ;  /* 0x00005410ff2f7816 */ /* 0x002fca00000000ff */
[----:B0-----:R-:W-:Y:S01]  /*48d0*/  @P1 FADD.FTZ R2, R3, UR5 ;  /* 0x0000000503021e21 */ /* 0x001fe20008010000 */
[----:B--2---:R-:W-:Y:S01]  /*48e0*/  @!P2 PRMT R47, R47, 0x5410, R44 ;  /* 0x000054102f2fa816 */ /* 0x004fe2000000002c */
[----:B------:R0:W-:Y:S03]  /*48f0*/  STL [R1+0xf8], R46 ;  /* 0x0000f82e01007387 */ /* 0x0001e60000100800 */
[----:B------:R-:W-:Y:S01]  /*4900*/  @!P2 PRMT R47, R44, 0x7632, R47 ;  /* 0x000076322c2fa816 */ /* 0x000fe2000000002f */
[----:B------:R-:W1:Y:S01]  /*4910*/  @P1 MUFU.RSQ R2, R2 ;  /* 0x0000000200021308 */ /* 0x000e620000001400 */
[----:B------:R2:W-:Y:S01]  /*4920*/  STL [R1+0xfc], R44 ;  /* 0x0000fc2c01007387 */ /* 0x0005e20000100800 */
[----:B0-----:R-:W-:-:S03]  /*4930*/  PRMT R46, R46, 0x5410, RZ ;  /* 0x000054102e2e7816 */ /* 0x001fc600000000ff */
[----:B------:R0:W-:Y:S01]  /*4940*/  STL [R1+0x78], R40 ;  /* 0x0000782801007387 */ /* 0x0001e20000100800 */
[----:B--2---:R-:W-:-:S03]  /*4950*/  PRMT R44, R44, 0x5410, RZ ;  /* 0x000054102c2c7816 */ /* 0x004fc600000000ff */
[----:B------:R-:W-:Y:S01]  /*4960*/  STL [R1+0xf0], R57 ;  /* 0x0000f03901007387 */ /* 0x000fe20000100800 */
[----:B------:R-:W-:-:S03]  /*4970*/  PRMT R45, RZ, 0x7610, R45 ;  /* 0x00007610ff2d7816 */ /* 0x000fc6000000002d */
[----:B------:R-:W-:Y:S01]  /*4980*/  STL [R1+0x74], R58 ;  /* 0x0000743a01007387 */ /* 0x000fe20000100800 */
[----:B0-----:R-:W-:Y:S02]  /*4990*/  PRMT R40, RZ, 0x7610, R40 ;  /* 0x00007610ff287816 */ /* 0x001fe40000000028 */
[----:B---3--:R-:W-:Y:S01]  /*49a0*/  @!P3 PRMT R46, R46, 0x7610, R55 ;  /* 0x000076102e2eb816 */ /* 0x008fe20000000037 */
[----:B------:R-:W-:Y:S01]  /*49b0*/  STL [R1+0xf4], R59 ;  /* 0x0000f43b01007387 */ /* 0x000fe20000100800 */
[----:B------:R-:W-:-:S03]  /*49c0*/  @!P4 PRMT R44, R44, 0x5410, R54 ;  /* 0x000054102c2cc816 */ /* 0x000fc60000000036 */
[----:B------:R-:W-:Y:S01]  /*49d0*/  STL [R1+0x80], R55 ;  /* 0x0000803701007387 */ /* 0x000fe20000100800 */
[----:B------:R-:W-:-:S03]  /*49e0*/  PRMT R46, RZ, 0x7610, R46 ;  /* 0x00007610ff2e7816 */ /* 0x000fc6000000002e */
[----:B------:R-:W-:Y:S01]  /*49f0*/  STL [R1+0x84], R54 ;  /* 0x0000843601007387 */ /* 0x000fe20000100800 */
[----:B------:R-:W-:-:S03]  /*4a00*/  PRMT R44, RZ, 0x7610, R44 ;  /* 0x00007610ff2c7816 */ /* 0x000fc6000000002c */
[----:B------:R-:W-:Y:S04]  /*4a10*/  STL [R1+0x88], R53 ;  /* 0x0000883501007387 */ /* 0x000fe80000100800 */
[----:B------:R-:W-:Y:S04]  /*4a20*/  STL [R1+0x108], R52 ;  /* 0x0001083401007387 */ /* 0x000fe80000100800 */
[----:B------:R-:W-:Y:S01]  /*4a30*/  STL [R1+0x10c], R48 ;  /* 0x00010c3001007387 */ /* 0x000fe20000100800 */
[----:B------:R-:W-:Y:S02]  /*4a40*/  @!P3 PRMT R40, R55, 0x7610, R40 ;  /* 0x000076103728b816 */ /* 0x000fe40000000028 */
[----:B------:R-:W-:Y:S01]  /*4a50*/  @!P3 PRMT R46, R43, 0x7610, R46 ;  /* 0x000076102b2eb816 */ /* 0x000fe2000000002e */
[----:B------:R0:W-:Y:S01]  /*4a60*/  STL [R1+0x100], R43 ;  /* 0x0001002b01007387 */ /* 0x0001e20000100800 */
[----:B------:R-:W-:-:S02]  /*4a70*/  @!P3 PRMT R90, R90, 0x7610, R43 ;  /* 0x000076105a5ab816 */ /* 0x000fc4000000002b */
[C---:B------:R-:W-:Y:S01]  /*4a80*/  @!P4 PRMT R45, R41.reuse, 0x7610, R45 ;  /* 0x00007610292dc816 */ /* 0x040fe2000000002d */
[----:B------:R2:W-:Y:S01]  /*4a90*/  STL [R1+0x104], R41 ;  /* 0x0001042901007387 */ /* 0x0005e20000100800 */
[----:B------:R-:W-:Y:S01]  /*4aa0*/  @!P4 PRMT R44, R41, 0x7632, R44 ;  /* 0x00007632292cc816 */ /* 0x000fe2000000002c */
[----:B------:R-:W-:Y:S01]  /*4ab0*/  UISETP.NE.AND UP1, UPT, UR6, URZ, UPT ;  /* 0x000000ff0600728c */ /* 0x000fe2000bf25270 */
[----:B------:R-:W-:Y:S02]  /*4ac0*/  PRMT R40, R40, 0x5410, RZ ;  /* 0x0000541028287816 */ /* 0x000fe400000000ff */
[----:B0-----:R-:W-:Y:S02]  /*4ad0*/  PRMT R43, R43, 0x5410, RZ ;  /* 0x000054102b2b7816 */ /* 0x001fe400000000ff */
[----:B-1----:R-:W-:Y:S02]  /*4ae0*/  @P1 R2UR UR5, R2 ;  /* 0x00000000020512ca */ /* 0x002fe400000e0000 */
[----:B--2---:R-:W-:Y:S01]  /*4af0*/  PRMT R41, RZ, 0x7610, R41 ;  /* 0x00007610ff297816 */ /* 0x004fe20000000029 */
[----:B------:R0:W-:Y:S01]  /*4b00*/  STL [R1+0x8c], R0 ;  /* 0x00008c0001007387 */ /* 0x0001e20000100800 */
[----:B------:R-:W-:-:S02]  /*4b10*/  @!P5 PRMT R43, R43, 0x5410, R53 ;  /* 0x000054102b2bd816 */ /* 0x000fc40000000035 */
[----:B------:R-:W-:Y:S02]  /*4b20*/  @!P6 PRMT R40, R40, 0x5410, R0 ;  /* 0x000054102828e816 */ /* 0x000fe40000000000 */
[----:B------:R-:W-:Y:S02]  /*4b30*/  @!P6 PRMT R41, R0, 0x7632, R41 ;  /* 0x000076320029e816 */ /* 0x000fe40000000029 */
[----:B------:R-:W-:Y:S01]  /*4b40*/  PRMT R39, R39, 0x5410, RZ ;  /* 0x0000541027277816 */ /* 0x000fe200000000ff */
[----:B0-----:R-:W-:Y:S01]  /*4b50*/  HFMA2 R0, -RZ, RZ, 0, 0 ;  /* 0x00000000ff007431 */ /* 0x001fe200000001ff */
[----:B------:R-:W-:Y:S02]  /*4b60*/  PRMT R42, R42, 0x5410, RZ ;  /* 0x000054102a2a7816 */ /* 0x000fe400000000ff */
[----:B------:R-:W-:Y:S02]  /*4b70*/  PRMT R43, RZ, 0x7610, R43 ;  /* 0x00007610ff2b7816 */ /* 0x000fe4000000002b */
[----:B------:R-:W-:-:S02]  /*4b80*/  PRMT R90, RZ, 0x7610, R90 ;  /* 0x00007610ff5a7816 */ /* 0x000fc4000000005a */
[----:B------:R-:W-:Y:S02]  /*4b90*/  PRMT R41, R41, 0x5410, RZ ;  /* 0x0000541029297816 */ /* 0x000fe400000000ff */
[----:B------:R-:W-:Y:S02]  /*4ba0*/  PRMT R89, R89, 0x5410, RZ ;  /* 0x0000541059597816 */ /* 0x000fe400000000ff */
[----:B------:R-:W-:Y:S02]  /*4bb0*/  MOV R2, RZ ;  /* 0x000000ff00027202 */ /* 0x000fe40000000f00 */
[----:B------:R-:W-:Y:S02]  /*4bc0*/  @P0 SHF.L.U32 R0, R49, 0x10, RZ ;  /* 0x0000001031000819 */ /* 0x000fe400000006ff */
[----:B------:R-:W-:Y:S02]  /*4bd0*/  @!P4 PRMT R39, R39, 0x7610, R54 ;  /* 0x000076102727c816 */ /* 0x000fe40000000036 */
[----:B------:R-:W-:-:S02]  /*4be0*/  @!P5 PRMT R42, R42, 0x7610, R53 ;  /* 0x000076102a2ad816 */ /* 0x000fc40000000035 */
[C---:B------:R-:W-:Y:S02]  /*4bf0*/  @!P5 PRMT R43, R52.reuse, 0x7610, R43 ;  /* 0x00007610342bd816 */ /* 0x040fe4000000002b */
[----:B------:R-:W-:Y:S02]  /*4c00*/  @!P5 PRMT R90, R52, 0x7632, R90 ;  /* 0x00007632345ad816 */ /* 0x000fe4000000005a */
[--C-:B------:R-:W-:Y:S02]  /*4c10*/  @!P6 PRMT R41, R41, 0x5410, R48.reuse ;  /* 0x000054102929e816 */ /* 0x100fe40000000030 */
[----:B------:R-:W-:Y:S02]  /*4c20*/  @!P6 PRMT R89, R89, 0x7610, R48 ;  /* 0x000076105959e816 */ /* 0x000fe40000000030 */
[----:B------:R-:W-:Y:S02]  /*4c30*/  @P0 SHF.L.U32 R2, R4, 0x10, RZ ;  /* 0x0000001004020819 */ /* 0x000fe400000006ff */
[----:B------:R-:W-:-:S02]  /*4c40*/  SHF.L.U32 R49, R50, 0x10, RZ ;  /* 0x0000001032317819 */ /* 0x000fc400000006ff */
[----:B------:R-:W-:Y:S01]  /*4c50*/  SHF.L.U32 R51, R51, 0x10, RZ ;  /* 0x0000001033337819 */ /* 0x000fe200000006ff */
[----:B------:R-:W-:Y:S01]  /*4c60*/  UMOV UR17, 0x3f800000 ;  /* 0x3f80000000117882 */ /* 0x000fe20000000000 */
[----:B------:R-:W-:Y:S01]  /*4c70*/  @UP0 UMOV UR17, UR5 ;  /* 0x0000000500110c82 */ /* 0x000fe20008000000 */
[----:B------:R-:W-:Y:S05]  /*4c80*/  BRA.U UP1, `(.L_x_940) ;  /* 0x0000002501047547 */ /* 0x000fea000b800000 */
[--C-:B------:R-:W-:Y:S02]  /*4c90*/  HADD2.F32 R52, -RZ, R110.reuse.H1_H1 ;  /* 0x3000006eff347230 */ /* 0x100fe40000004100 */
[--C-:B------:R-:W-:Y:S02]  /*4ca0*/  HADD2.F32 R56, -RZ, R95.reuse.H0_H0 ;  /* 0x2000005fff387230 */ /* 0x100fe40000004100 */
[----:B------:R-:W-:Y:S02]  /*4cb0*/  HADD2.F32 R54, -RZ, R110.H0_H0 ;  /* 0x2000006eff367230 */ /* 0x000fe40000004100 */
[----:B------:R-:W-:Y:S01]  /*4cc0*/  FADD.FTZ R52, R52, -UR16 ;  /* 0x8000001034347e21 */ /* 0x000fe20008010000 */
[----:B------:R-:W-:Y:S02]  /*4cd0*/  HADD2.F32 R57, -RZ, R95.H1_H1 ;  /* 0x3000005fff397230 */ /* 0x000fe40000004100 */
[----:B------:R-:W-:Y:S01]  /*4ce0*/  FMUL.FTZ R58, R49, R56 ;  /* 0x00000038313a7220 */ /* 0x000fe20000410000 */
        /* <DEDUP_REMOVED lines=23> */
[----:B------:R-:W-:Y:S02]  /*4e60*/  FMUL.FTZ R55, R49, R55 ;  /* 0x0000003731377220 */ /* 0x000fe40000410000 */
        /* <DEDUP_REMOVED lines=22> */
[----:B------:R-:W-:Y:S02]  /*4fd0*/  HADD2.F32 R50, -RZ, R64.H0_H0 ;  /* 0x20000040ff327230 */ /* 0x000fe40000004100 */
[----:B------:R-:W-:Y:S01]  /*4fe0*/  FMUL.FTZ R52, R52, UR17 ;  /* 0x0000001134347c20 */ /* 0x000fe20008410000 */
[----:B------:R-:W-:Y:S01]  /*4ff0*/  FADD.FTZ R53, R53, R55 ;  /* 0x0000003735357221 */ /* 0x000fe20000010000 */
[----:B------:R-:W-:Y:S01]  /*5000*/  FFMA.FTZ R54, R55, R48, R54 ;  /* 0x0000003037367223 */ /* 0x000fe20000010036 */
[----:B------:R-:W-:Y:S01]  /*5010*/  FMUL.FTZ R55, R51, R55 ;  /* 0x0000003733377220 */ /* 0x000fe20000410000 */
[----:B------:R-:W-:-:S02]  /*5020*/  HADD2.F32 R63, -RZ, R63.H0_H0 ;  /* 0x2000003fff3f7230 */ /* 0x000fc40000004100 */
[----:B------:R-:W-:Y:S01]  /*5030*/  FADD.FTZ R56, R56, R58 ;  /* 0x0000003a38387221 */ /* 0x000fe20000010000 */
[----:B------:R-:W-:Y:S01]  /*5040*/  FFMA.FTZ R57, R58, R52, R57 ;  /* 0x000000343a397223 */ /* 0x000fe20000010039 */
[----:B------:R-:W-:Y:S02]  /*5050*/  HADD2.F32 R61, -RZ, R61.H0_H0 ;  /* 0x2000003dff3d7230 */ /* 0x000fe40000004100 */
[----:B------:R-:W-:Y:S01]  /*5060*/  FMUL.FTZ R58, R49, R58 ;  /* 0x0000003a313a7220 */ /* 0x000fe20000410000 */
[----:B------:R-:W-:Y:S01]  /*5070*/  FADD.FTZ R3, R55, R3 ;  /* 0x0000000337037221 */ /* 0x000fe20000010000 */
[----:B------:R-:W-:Y:S01]  /*5080*/  FFMA.FTZ R4, R48, R55, R4 ;  /* 0x0000003730047223 */ /* 0x000fe20000010004 */
[----:B------:R-:W-:Y:S01]  /*5090*/  FADD.FTZ R50, R50, -UR16 ;  /* 0x8000001032327e21 */ /* 0x000fe20008010000 */
[----:B------:R-:W-:Y:S01]  /*50a0*/  FADD.FTZ R63, R63, -UR16 ;  /* 0x800000103f3f7e21 */ /* 0x000fe20008010000 */
[----:B------:R-:W-:Y:S01]  /*50b0*/  FADD.FTZ R3, R3, R58 ;  /* 0x0000003a03037221 */ /* 0x000fe20000010000 */
[----:B------:R-:W-:Y:S01]  /*50c0*/  FFMA.FTZ R4, R52, R58, R4 ;  /* 0x0000003a34047223 */ /* 0x000fe20000010004 */
[----:B------:R-:W-:Y:S01]  /*50d0*/  FMUL.FTZ R50, R50, UR17 ;  /* 0x0000001132327c20 */ /* 0x000fe20008410000 */
[----:B------:R-:W-:Y:S01]  /*50e0*/  FMUL.FTZ R48, R51, R61 ;  /* 0x0000003d33307220 */ /* 0x000fe20000410000 */
[----:B------:R-:W-:-:S02]  /*50f0*/  HADD2.F32 R52, -RZ, R62.H0_H0 ;  /* 0x2000003eff347230 */ /* 0x000fc40000004100 */
[----:B------:R-:W-:Y:S01]  /*5100*/  FMUL.FTZ R63, R63, UR17 ;  /* 0x000000113f3f7c20 */ /* 0x000fe20008410000 */
[----:B------:R-:W-:Y:S02]  /*5110*/  HADD2.F32 R62, -RZ, R62.H1_H1 ;  /* 0x3000003eff3e7230 */ /* 0x000fe40000004100 */
[----:B------:R-:W-:Y:S01]  /*5120*/  FADD.FTZ R3, R48, R3 ;  /* 0x0000000330037221 */ /* 0x000fe20000010000 */
[----:B------:R-:W-:Y:S01]  /*5130*/  FFMA.FTZ R4, R50, R48, R4 ;  /* 0x0000003032047223 */ /* 0x000fe20000010004 */
[----:B------:R-:W-:Y:S02]  /*5140*/  HADD2.F32 R48, -RZ, R67.H1_H1 ;  /* 0x30000043ff307230 */ /* 0x000fe40000004100 */
[----:B------:R-:W-:Y:S01]  /*5150*/  FADD.FTZ R52, R52, -UR16 ;  /* 0x8000001034347e21 */ /* 0x000fe20008010000 */
[----:B------:R-:W-:Y:S01]  /*5160*/  FADD.FTZ R56, R56, R62 ;  /* 0x0000003e38387221 */ /* 0x000fe20000010000 */
[----:B------:R-:W-:Y:S01]  /*5170*/  FFMA.FTZ R57, R62, R63, R57 ;  /* 0x0000003f3e397223 */ /* 0x000fe20000010039 */
[----:B------:R-:W-:Y:S01]  /*5180*/  FMUL.FTZ R62, R49, R62 ;  /* 0x0000003e313e7220 */ /* 0x000fe20000410000 */
[----:B------:R-:W-:-:S02]  /*5190*/  HADD2.F32 R70, -RZ, R70.H0_H0 ;  /* 0x20000046ff467230 */ /* 0x000fc40000004100 */
[----:B------:R-:W-:Y:S01]  /*51a0*/  FADD.FTZ R53, R53, R61 ;  /* 0x0000003d35357221 */ /* 0x000fe20000010000 */
[----:B------:R-:W-:Y:S01]  /*51b0*/  FFMA.FTZ R54, R61, R50, R54 ;  /* 0x000000323d367223 */ /* 0x000fe20000010036 */
[----:B------:R-:W-:Y:S01]  /*51c0*/  FMUL.FTZ R52, R52, UR17 ;  /* 0x0000001134347c20 */ /* 0x000fe20008410000 */
[----:B------:R-:W-:Y:S01]  /*51d0*/  FADD.FTZ R48, R48, -UR16 ;  /* 0x8000001030307e21 */ /* 0x000fe20008010000 */
[----:B------:R-:W-:Y:S01]  /*51e0*/  FFMA.FTZ R63, R63, R62, R4 ;  /* 0x0000003e3f3f7223 */ /* 0x000fe20000010004 */
[----:B------:R-:W-:Y:S02]  /*51f0*/  HADD2.F32 R4, -RZ, R67.H0_H0 ;  /* 0x20000043ff047230 */ /* 0x000fe40000004100 */
        /* <DEDUP_REMOVED lines=10> */
[----:B------:R-:W-:-:S02]  /*52a0*/  HADD2.F32 R4, -RZ, R71.H0_H0 ;  /* 0x20000047ff047230 */ /* 0x000fc40000004100 */
[----:B------:R-:W-:Y:S02]  /*52b0*/  HADD2.F32 R80, -RZ, R80.H0_H0 ;  /* 0x20000050ff507230 */ /* 0x000fe40000004100 */
[----:B------:R-:W-:Y:S01]  /*52c0*/  FADD.FTZ R3, R3, R50 ;  /* 0x0000003203037221 */ /* 0x000fe20000010000 */
[----:B------:R-:W-:Y:S01]  /*52d0*/  FFMA.FTZ R63, R48, R50, R63 ;  /* 0x00000032303f7223 */ /* 0x000fe2000001003f */
[----:B------:R-:W-:Y:S02]  /*52e0*/  HADD2.F32 R71, -RZ, R71.H1_H1 ;  /* 0x30000047ff477230 */ /* 0x000fe40000004100 */
[----:B------:R-:W-:Y:S01]  /*52f0*/  FADD.FTZ R50, R4, -UR16 ;  /* 0x8000001004327e21 */ /* 0x000fe20008010000 */
[----:B------:R-:W-:Y:S01]  /*5300*/  FADD.FTZ R48, R80, -UR16 ;  /* 0x8000001050307e21 */ /* 0x000fe20008010000 */
[----:B------:R-:W-:Y:S02]  /*5310*/  HADD2.F32 R4, -RZ, R77.H1_H1 ;  /* 0x3000004dff047230 */ /* 0x000fe40000004100 */
[----:B------:R-:W-:Y:S01]  /*5320*/  FMUL.FTZ R50, R50, UR17 ;  /* 0x0000001132327c20 */ /* 0x000fe20008410000 */
[----:B------:R-:W-:Y:S01]  /*5330*/  FMUL.FTZ R58, R51, R71 ;  /* 0x00000047333a7220 */ /* 0x000fe20000410000 */
[----:B------:R-:W-:Y:S01]  /*5340*/  FMUL.FTZ R48, R48, UR17 ;  /* 0x0000001130307c20 */ /* 0x000fe20008410000 */
[----:B------:R-:W-:Y:S01]  /*5350*/  FADD.FTZ R56, R56, R4 ;  /* 0x0000000438387221 */ /* 0x000fe20000010000 */
[----:B------:R-:W-:Y:S01]  /*5360*/  FFMA.FTZ R57, R4, R50, R57 ;  /* 0x0000003204397223 */ /* 0x000fe20000010039 */
[----:B------:R-:W-:-:S02]  /*5370*/  HADD2.F32 R55, -RZ, R72.H0_H0 ;  /* 0x20000048ff377230 */ /* 0x000fc40000004100 */
[----:B------:R-:W-:Y:S01]  /*5380*/  FMUL.FTZ R4, R49, R4 ;  /* 0x0000000431047220 */ /* 0x000fe20000410000 */
[----:B------:R-:W-:Y:S02]  /*5390*/  HADD2.F32 R52, -RZ, R72.H1_H1 ;  /* 0x30000048ff347230 */ /* 0x000fe40000004100 */
[----:B------:R-:W-:Y:S01]  /*53a0*/  FADD.FTZ R3, R58, R3 ;  /* 0x000000033a037221 */ /* 0x000fe20000010000 */
[----:B------:R-:W-:Y:S01]  /*53b0*/  FFMA.FTZ R63, R48, R58, R63 ;  /* 0x0000003a303f7223 */ /* 0x000fe2000001003f */
[----:B------:R-:W-:Y:S02]  /*53c0*/  HADD2.F32 R77, -RZ, R77.H0_H0 ;  /* 0x2000004dff4d7230 */ /* 0x000fe40000004100 */
[----:B------:R-:W-:Y:S01]  /*53d0*/  FFMA.FTZ R54, R71, R48, R54 ;  /* 0x0000003047367223 */ /* 0x000fe20000010036 */
[----:B------:R-:W-:Y:S01]  /*53e0*/  FADD.FTZ R48, R3, R4 ;  /* 0x0000000403307221 */ /* 0x000fe20000010000 */
[----:B------:R-:W-:Y:S01]  /*53f0*/  FMUL.FTZ R59, R51, R55 ;  /* 0x00000037333b7220 */ /* 0x000fe20000410000 */
[----:B------:R-:W-:Y:S01]  /*5400*/  FADD.FTZ R52, R52, -UR16 ;  /* 0x8000001034347e21 */ /* 0x000fe20008010000 */
[----:B------:R-:W-:Y:S01]  /*5410*/  FFMA.FTZ R63, R50, R4, R63 ;  /* 0x00000004323f7223 */ /* 0x000fe2000001003f */
[----:B------:R-:W-:-:S02]  /*5420*/  HADD2.F32 R50, -RZ, R78.H1_H1 ;  /* 0x3000004eff327230 */ /* 0x000fc40000004100 */
[----:B------:R-:W-:Y:S01]  /*5430*/  FADD.FTZ R77, R77, -UR16 ;  /* 0x800000104d4d7e21 */ /* 0x000fe20008010000 */
[----:B------:R-:W-:Y:S01]  /*5440*/  FADD.FTZ R3, R59, R48 ;  /* 0x000000303b037221 */ /* 0x000fe20000010000 */
[----:B------:R-:W-:Y:S01]  /*5450*/  FADD.FTZ R53, R53, R71 ;  /* 0x0000004735357221 */ /* 0x000fe20000010000 */
[----:B------:R-:W-:Y:S01]  /*5460*/  FMUL.FTZ R52, R52, UR17 ;  /* 0x0000001134347c20 */ /* 0x000fe20008410000 */
[----:B------:R-:W-:Y:S02]  /*5470*/  HADD2.F32 R48, -RZ, R79.H1_H1 ;  /* 0x3000004fff307230 */ /* 0x000fe40000004100 */
[----:B------:R-:W-:Y:S01]  /*5480*/  FMUL.FTZ R77, R77, UR17 ;  /* 0x000000114d4d7c20 */ /* 0x000fe20008410000 */
[----:B------:R-:W-:Y:S01]  /*5490*/  FADD.FTZ R50, R50, -UR16 ;  /* 0x8000001032327e21 */ /* 0x000fe20008010000 */
[----:B------:R-:W-:Y:S01]  /*54a0*/  FADD.FTZ R53, R53, R55 ;  /* 0x0000003735357221 */ /* 0x000fe20000010000 */
[----:B------:R-:W-:Y:S01]  /*54b0*/  FFMA.FTZ R54, R55, R52, R54 ;  /* 0x0000003437367223 */ /* 0x000fe20000010036 */
[----:B------:R-:W-:-:S02]  /*54c0*/  HADD2.F32 R55, -RZ, R78.H0_H0 ;  /* 0x2000004eff377230 */ /* 0x000fc40000004100 */
[----:B------:R-:W-:Y:S01]  /*54d0*/  FADD.FTZ R56, R56, R48 ;  /* 0x0000003038387221 */ /* 0x000fe20000010000 */
[----:B------:R-:W-:Y:S01]  /*54e0*/  FFMA.FTZ R57, R48, R77, R57 ;  /* 0x0000004d30397223 */ /* 0x000fe20000010039 */
[----:B------:R-:W-:Y:S01]  /*54f0*/  FFMA.FTZ R4, R52, R59, R63 ;  /* 0x0000003b34047223 */ /* 0x000fe2000001003f */
[----:B------:R-:W-:Y:S02]  /*5500*/  HADD2.F32 R79, -RZ, R79.H0_H0 ;  /* 0x2000004fff4f7230 */ /* 0x000fe40000004100 */
[----:B------:R-:W-:Y:S01]  /*5510*/  FMUL.FTZ R50, R50, UR17 ;  /* 0x0000001132327c20 */ /* 0x000fe20008410000 */
[----:B------:R-:W-:Y:S01]  /*5520*/  FMUL.FTZ R48, R49, R48 ;  /* 0x0000003031307220 */ /* 0x000fe20000410000 */
[----:B------:R-:W-:Y:S01]  /*5530*/  FADD.FTZ R53, R53, R55 ;  /* 0x0000003735357221 */ /* 0x000fe20000010000 */
[----:B------:R-:W-:Y:S02]  /*5540*/  HADD2.F32 R58, -RZ, R86.H1_H1 ;  /* 0x30000056ff3a7230 */ /* 0x000fe40000004100 */
[----:B------:R-:W-:Y:S01]  /*5550*/  FFMA.FTZ R54, R55, R50, R54 ;  /* 0x0000003237367223 */ /* 0x000fe20000010036 */
[----:B------:R-:W-:Y:S01]  /*5560*/  FFMA.FTZ R77, R77, R48, R4 ;  /* 0x000000304d4d7223 */ /* 0x000fe20000010004 */
[----:B------:R-:W-:Y:S01]  /*5570*/  FMUL.FTZ R55, R51, R55 ;  /* 0x0000003733377220 */ /* 0x000fe20000410000 */
[----:B------:R-:W-:Y:S01]  /*5580*/  FADD.FTZ R52, R3, R48 ;  /* 0x0000003003347221 */ /* 0x000fe20000010000 */
[----:B------:R-:W-:Y:S01]  /*5590*/  FADD.FTZ R79, R79, -UR16 ;  /* 0x800000104f4f7e21 */ /* 0x000fe20008010000 */
[----:B------:R-:W-:-:S02]  /*55a0*/  HADD2.F32 R4, -RZ, R93.H0_H0 ;  /* 0x2000005dff047230 */ /* 0x000fc40000004100 */
[----:B------:R-:W-:Y:S01]  /*55b0*/  FFMA.FTZ R77, R50, R55, R77 ;  /* 0x00000037324d7223 */ /* 0x000fe2000001004d */
[----:B------:R-:W-:Y:S01]  /*55c0*/  FADD.FTZ R52, R55, R52 ;  /* 0x0000003437347221 */ /* 0x000fe20000010000 */
[----:B------:R-:W-:Y:S01]  /*55d0*/  FMUL.FTZ R48, R79, UR17 ;  /* 0x000000114f307c20 */ /* 0x000fe20008410000 */
[--C-:B------:R-:W-:Y:S02]  /*55e0*/  HADD2.F32 R3, -RZ, R92.reuse.H1_H1 ;  /* 0x3000005cff037230 */ /* 0x100fe40000004100 */
[----:B------:R-:W-:Y:S01]  /*55f0*/  FMUL.FTZ R55, R49, R4 ;  /* 0x0000000431377220 */ /* 0x000fe20000410000 */
[----:B------:R-:W-:Y:S02]  /*5600*/  HADD2.F32 R50, -RZ, R91.H1_H1 ;  /* 0x3000005bff327230 */ /* 0x000fe40000004100 */
[----:B------:R-:W-:Y:S01]  /*5610*/  FADD.FTZ R56, R56, R4 ;  /* 0x0000000438387221 */ /* 0x000fe20000010000 */
[----:B------:R-:W-:Y:S01]  /*5620*/  FFMA.FTZ R57, R4, R48, R57 ;  /* 0x0000003004397223 */ /* 0x000fe20000010039 */
[----:B------:R-:W-:Y:S01]  /*5630*/  FADD.FTZ R52, R52, R55 ;  /* 0x0000003734347221 */ /* 0x000fe20000010000 */
[----:B------:R-:W-:Y:S01]  /*5640*/  FFMA.FTZ R77, R48, R55, R77 ;  /* 0x00000037304d7223 */ /* 0x000fe2000001004d */
[----:B------:R-:W-:Y:S01]  /*5650*/  FADD.FTZ R4, R3, -UR16 ;  /* 0x8000001003047e21 */ /* 0x000fe20008010000 */
[----:B------:R-:W-:-:S02]  /*5660*/  HADD2.F32 R3, -RZ, R92.H0_H0 ;  /* 0x2000005cff037230 */ /* 0x000fc40000004100 */
[----:B------:R-:W-:Y:S01]  /*5670*/  FADD.FTZ R55, R50, -UR16 ;  /* 0x8000001032377e21 */ /* 0x000fe20008010000 */
[--C-:B------:R-:W-:Y:S02]  /*5680*/  HADD2.F32 R50, -RZ, R85.reuse.H1_H1 ;  /* 0x30000055ff327230 */ /* 0x100fe40000004100 */
[----:B------:R-:W-:Y:S01]  /*5690*/  FMUL.FTZ R48, R4, UR17 ;  /* 0x0000001104307c20 */ /* 0x000fe20008410000 */
[----:B------:R-:W-:Y:S02]  /*56a0*/  HADD2.F32 R86, -RZ, R86.H0_H0 ;  /* 0x20000056ff567230 */ /* 0x000fe40000004100 */
[----:B------:R-:W-:Y:S01]  /*56b0*/  FMUL.FTZ R60, R55, UR17 ;  /* 0x00000011373c7c20 */ /* 0x000fe20008410000 */
[----:B------:R-:W-:Y:S01]  /*56c0*/  FMUL.FTZ R55, R51, R3 ;  /* 0x0000000333377220 */ /* 0x000fe20000410000 */
[----:B------:R-:W-:Y:S02]  /*56d0*/  HADD2.F32 R85, -RZ, R85.H0_H0 ;  /* 0x20000055ff557230 */ /* 0x000fe40000004100 */
[----:B------:R-:W-:Y:S01]  /*56e0*/  FFMA.FTZ R54, R3, R48, R54 ;  /* 0x0000003003367223 */ /* 0x000fe20000010036 */
[----:B------:R-:W-:Y:S01]  /*56f0*/  FFMA.FTZ R4, R58, R60, R57 ;  /* 0x0000003c3a047223 */ /* 0x000fe20000010039 */
[----:B------:R-:W-:Y:S01]  /*5700*/  FMUL.FTZ R57, R49, R58 ;  /* 0x0000003a31397220 */ /* 0x000fe20000410000 */
[----:B------:R-:W-:Y:S01]  /*5710*/  FADD.FTZ R52, R55, R52 ;  /* 0x0000003437347221 */ /* 0x000fe20000010000 */
[----:B------:R-:W-:Y:S01]  /*5720*/  FFMA.FTZ R77, R48, R55, R77 ;  /* 0x00000037304d7223 */ /* 0x000fe2000001004d */
[----:B------:R-:W-:Y:S01]  /*5730*/  FADD.FTZ R50, R50, -UR16 ;  /* 0x8000001032327e21 */ /* 0x000fe20008010000 */
[----:B------:R-:W-:-:S02]  /*5740*/  HADD2.F32 R48, -RZ, R87.H0_H0 ;  /* 0x20000057ff307230 */ /* 0x000fc40000004100 */
[----:B------:R-:W-:Y:S01]  /*5750*/  FADD.FTZ R86, R86, -UR16 ;  /* 0x8000001056567e21 */ /* 0x000fe20008010000 */
[----:B------:R-:W-:Y:S01]  /*5760*/  FADD.FTZ R52, R52, R57 ;  /* 0x0000003934347221 */ /* 0x000fe20000010000 */
[----:B------:R-:W-:Y:S01]  /*5770*/  FFMA.FTZ R77, R60, R57, R77 ;  /* 0x000000393c4d7223 */ /* 0x000fe2000001004d */
[----:B------:R-:W-:Y:S01]  /*5780*/  FMUL.FTZ R50, R50, UR17 ;  /* 0x0000001132327c20 */ /* 0x000fe20008410000 */
[----:B------:R-:W-:Y:S01]  /*5790*/  FMUL.FTZ R55, R51, R85 ;  /* 0x0000005533377220 */ /* 0x000fe20000410000 */
[----:B------:R-:W-:Y:S01]  /*57a0*/  FADD.FTZ R53, R53, R3 ;  /* 0x0000000335357221 */ /* 0x000fe20000010000 */
[----:B------:R-:W-:Y:S02]  /*57b0*/  HADD2.F32 R87, -RZ, R87.H1_H1 ;  /* 0x30000057ff577230 */ /* 0x000fe40000004100 */
[----:B------:R-:W-:Y:S01]  /*57c0*/  FADD.FTZ R3, R56, R58 ;  /* 0x0000003a38037221 */ /* 0x000fe20000010000 */
[----:B------:R-:W-:Y:S01]  /*57d0*/  FADD.FTZ R48, R48, -UR16 ;  /* 0x8000001030307e21 */ /* 0x000fe20008010000 */
[----:B------:R-:W-:Y:S01]  /*57e0*/  FMUL.FTZ R86, R86, UR17 ;  /* 0x0000001156567c20 */ /* 0x000fe20008410000 */
[----:B------:R-:W-:Y:S01]  /*57f0*/  FADD.FTZ R52, R55, R52 ;  /* 0x0000003437347221 */ /* 0x000fe20000010000 */
[----:B------:R-:W-:Y:S01]  /*5800*/  FFMA.FTZ R77, R50, R55, R77 ;  /* 0x00000037324d7223 */ /* 0x000fe2000001004d */
[----:B------:R-:W-:Y:S01]  /*5810*/  FFMA.FTZ R54, R85, R50, R54 ;  /* 0x0000003255367223 */ /* 0x000fe20000010036 */
[----:B------:R-:W-:-:S02]  /*5820*/  HADD2.F32 R55, -RZ, R39.H0_H0 ;  /* 0x20000027ff377230 */ /* 0x000fc40000004100 */
[----:B------:R-:W-:Y:S01]  /*5830*/  FADD.FTZ R53, R53, R85 ;  /* 0x0000005535357221 */ /* 0x000fe20000010000 */
[----:B------:R-:W-:Y:S02]  /*5840*/  HADD2.F32 R50, -RZ, R5.H0_H0 ;  /* 0x20000005ff327230 */ /* 0x000fe40000004100 */
        /* <DEDUP_REMOVED lines=12> */
[----:B------:R-:W-:Y:S02]  /*5910*/  HADD2.F32 R5, -RZ, R5.H1_H1 ;  /* 0x30000005ff057230 */ /* 0x000fe40000004100 */
[----:B------:R-:W-:Y:S01]  /*5920*/  FFMA.FTZ R77, R48, R55, R77 ;  /* 0x00000037304d7223 */ /* 0x000fe2000001004d */
[----:B------:R-:W-:Y:S01]  /*5930*/  FMUL.FTZ R50, R50, UR17 ;  /* 0x0000001132327c20 */ /* 0x000fe20008410000 */
[----:B------:R-:W-:Y:S01]  /*5940*/  FMUL.FTZ R55, R49, R57 ;  /* 0x0000003931377220 */ /* 0x000fe20000410000 */
[----:B------:R-:W-:Y:S01]  /*5950*/  FADD.FTZ R48, R3, R57 ;  /* 0x0000003903307221 */ /* 0x000fe20000010000 */
[----:B------:R-:W-:Y:S01]  /*5960*/  FADD.FTZ R5, R5, -UR16 ;  /* 0x8000001005057e21 */ /* 0x000fe20008010000 */
[----:B------:R-:W-:Y:S02]  /*5970*/  HADD2.F32 R56, -RZ, R7.H0_H0 ;  /* 0x20000007ff387230 */ /* 0x000fe40000004100 */
[----:B------:R-:W-:Y:S01]  /*5980*/  FFMA.FTZ R4, R57, R50, R4 ;  /* 0x0000003239047223 */ /* 0x000fe20000010004 */
[----:B------:R-:W-:-:S02]  /*5990*/  HADD2.F32 R3, -RZ, R6.H1_H1 ;  /* 0x30000006ff037230 */ /* 0x000fc40000004100 */
[----:B------:R-:W-:Y:S01]  /*59a0*/  FADD.FTZ R57, R52, R55 ;  /* 0x0000003734397221 */ /* 0x000fe20000010000 */
[----:B------:R-:W-:Y:S01]  /*59b0*/  FFMA.FTZ R50, R50, R55, R77 ;  /* 0x0000003732327223 */ /* 0x000fe2000001004d */
[----:B------:R-:W-:Y:S01]  /*59c0*/  FMUL.FTZ R5, R5, UR17 ;  /* 0x0000001105057c20 */ /* 0x000fe20008410000 */
[--C-:B------:R-:W-:Y:S02]  /*59d0*/  HADD2.F32 R55, -RZ, R8.reuse.H0_H0 ;  /* 0x20000008ff377230 */ /* 0x100fe40000004100 */
[----:B------:R-:W-:Y:S01]  /*59e0*/  FADD.FTZ R56, R56, -UR16 ;  /* 0x8000001038387e21 */ /* 0x000fe20008010000 */
[----:B------:R-:W-:Y:S02]  /*59f0*/  HADD2.F32 R7, -RZ, R7.H1_H1 ;  /* 0x30000007ff077230 */ /* 0x000fe40000004100 */
[----:B------:R-:W-:Y:S01]  /*5a00*/  FMUL.FTZ R6, R51, R3 ;  /* 0x0000000333067220 */ /* 0x000fe20000410000 */
[----:B------:R-:W-:Y:S01]  /*5a10*/  FADD.FTZ R53, R53, R3 ;  /* 0x0000000335357221 */ /* 0x000fe20000010000 */
[----:B------:R-:W-:Y:S01]  /*5a20*/  FFMA.FTZ R54, R3, R5, R54 ;  /* 0x0000000503367223 */ /* 0x000fe20000010036 */
[----:B------:R-:W-:-:S02]  /*5a30*/  HADD2.F32 R3, -RZ, R8.H1_H1 ;  /* 0x30000008ff037230 */ /* 0x000fc40000004100 */
[----:B------:R-:W-:Y:S01]  /*5a40*/  FMUL.FTZ R59, R56, UR17 ;  /* 0x00000011383b7c20 */ /* 0x000fe20008410000 */
        /* <DEDUP_REMOVED lines=9> */
[----:B------:R-:W-:-:S02]  /*5ae0*/  HADD2.F32 R9, -RZ, R9.H1_H1 ;  /* 0x30000009ff097230 */ /* 0x000fc40000004100 */
[----:B------:R-:W-:Y:S01]  /*5af0*/  FADD.FTZ R53, R53, R3 ;  /* 0x0000000335357221 */ /* 0x000fe20000010000 */
[----:B------:R-:W-:Y:S01]  /*5b00*/  FFMA.FTZ R54, R3, R7, R54 ;  /* 0x0000000703367223 */ /* 0x000fe20000010036 */
[----:B------:R-:W-:Y:S01]  /*5b10*/  FADD.FTZ R57, R6, R57 ;  /* 0x0000003906397221 */ /* 0x000fe20000010000 */
[----:B------:R-:W-:Y:S01]  /*5b20*/  FFMA.FTZ R50, R7, R6, R50 ;  /* 0x0000000607327223 */ /* 0x000fe20000010032 */
[----:B------:R-:W-:Y:S01]  /*5b30*/  FADD.FTZ R6, R5, -UR16 ;  /* 0x8000001005067e21 */ /* 0x000fe20008010000 */
[--C-:B------:R-:W-:Y:S02]  /*5b40*/  HADD2.F32 R3, -RZ, R10.reuse.H0_H0 ;  /* 0x2000000aff037230 */ /* 0x100fe40000004100 */
[----:B------:R-:W-:Y:S01]  /*5b50*/  FADD.FTZ R9, R9, -UR16 ;  /* 0x8000001009097e21 */ /* 0x000fe20008010000 */
[----:B------:R-:W-:Y:S02]  /*5b60*/  HADD2.F32 R5, -RZ, R10.H1_H1 ;  /* 0x3000000aff057230 */ /* 0x000fe40000004100 */
[----:B------:R-:W-:Y:S01]  /*5b70*/  FADD.FTZ R48, R48, R55 ;  /* 0x0000003730307221 */ /* 0x000fe20000010000 */
[----:B------:R-:W-:-:S02]  /*5b80*/  HADD2.F32 R10, -RZ, R11.H0_H0 ;  /* 0x2000000bff0a7230 */ /* 0x000fc40000004100 */
[----:B------:R-:W-:Y:S01]  /*5b90*/  FFMA.FTZ R4, R55, R59, R4 ;  /* 0x0000003b37047223 */ /* 0x000fe20000010004 */
[----:B------:R-:W-:Y:S01]  /*5ba0*/  FMUL.FTZ R7, R6, UR17 ;  /* 0x0000001106077c20 */ /* 0x000fe20008410000 */
        /* <DEDUP_REMOVED lines=8> */
[----:B------:R-:W-:-:S02]  /*5c30*/  HADD2.F32 R3, -RZ, R12.H0_H0 ;  /* 0x2000000cff037230 */ /* 0x000fc40000004100 */
        /* <DEDUP_REMOVED lines=8> */
[----:B------:R-:W-:Y:S02]  /*5cc0*/  HADD2.F32 R7, -RZ, R13.H0_H0 ;  /* 0x2000000dff077230 */ /* 0x000fe40000004100 */
[----:B------:R-:W-:Y:S01]  /*5cd0*/  FADD.FTZ R11, R11, -UR16 ;  /* 0x800000100b0b7e21 */ /* 0x000fe20008010000 */
[----:B------:R-:W-:Y:S01]  /*5ce0*/  FADD.FTZ R57, R8, R57 ;  /* 0x0000003908397221 */ /* 0x000fe20000010000 */
[----:B------:R-:W-:-:S02]  /*5cf0*/  HADD2.F32 R3, -RZ, R12.H1_H1 ;  /* 0x3000000cff037230 */ /* 0x000fc40000004100 */
[----:B------:R-:W-:Y:S01]  /*5d00*/  FFMA.FTZ R50, R5, R6, R50 ;  /* 0x0000000605327223 */ /* 0x000fe20000010032 */
[----:B------:R-:W-:Y:S01]  /*5d10*/  FMUL.FTZ R11, R11, UR17 ;  /* 0x000000110b0b7c20 */ /* 0x000fe20008410000 */
[----:B------:R-:W-:Y:S01]  /*5d20*/  FADD.FTZ R57, R57, R6 ;  /* 0x0000000639397221 */ /* 0x000fe20000010000 */
[----:B------:R-:W-:Y:S01]  /*5d30*/  FADD.FTZ R7, R7, -UR16 ;  /* 0x8000001007077e21 */ /* 0x000fe20008010000 */
[--C-:B------:R-:W-:Y:S02]  /*5d40*/  HADD2.F32 R5, -RZ, R14.reuse.H0_H0 ;  /* 0x2000000eff057230 */ /* 0x100fe40000004100 */
[----:B------:R-:W-:Y:S01]  /*5d50*/  FMUL.FTZ R6, R51, R3 ;  /* 0x0000000333067220 */ /* 0x000fe20000410000 */
[----:B------:R-:W-:Y:S02]  /*5d60*/  HADD2.F32 R13, -RZ, R13.H1_H1 ;  /* 0x3000000dff0d7230 */ /* 0x000fe40000004100 */
[----:B------:R-:W-:Y:S01]  /*5d70*/  FADD.FTZ R53, R53, R3 ;  /* 0x0000000335357221 */ /* 0x000fe20000010000 */
[----:B------:R-:W-:Y:S01]  /*5d80*/  FFMA.FTZ R54, R3, R11, R54 ;  /* 0x0000000b03367223 */ /* 0x000fe20000010036 */
[----:B------:R-:W-:Y:S01]  /*5d90*/  FMUL.FTZ R7, R7, UR17 ;  /* 0x0000001107077c20 */ /* 0x000fe20008410000 */
[----:B------:R-:W-:-:S02]  /*5da0*/  HADD2.F32 R3, -RZ, R14.H1_H1 ;  /* 0x3000000eff037230 */ /* 0x000fc40000004100 */
[----:B------:R-:W-:Y:S01]  /*5db0*/  FMUL.FTZ R8, R49, R5 ;  /* 0x0000000531087220 */ /* 0x000fe20000410000 */
[----:B------:R-:W-:Y:S01]  /*5dc0*/  FADD.FTZ R57, R6, R57 ;  /* 0x0000003906397221 */ /* 0x000fe20000010000 */
[----:B------:R-:W-:Y:S01]  /*5dd0*/  FFMA.FTZ R50, R11, R6, R50 ;  /* 0x000000060b327223 */ /* 0x000fe20000010032 */
[----:B------:R-:W-:Y:S01]  /*5de0*/  FADD.FTZ R13, R13, -UR16 ;  /* 0x800000100d0d7e21 */ /* 0x000fe20008010000 */
        /* <DEDUP_REMOVED lines=8> */
[----:B------:R-:W-:Y:S01]  /*5e70*/  FFMA.FTZ R54, R3, R13, R54 ;  /* 0x0000000d03367223 */ /* 0x000fe20000010036 */
[----:B------:R-:W-:-:S02]  /*5e80*/  HADD2.F32 R15, -RZ, R15.H1_H1 ;  /* 0x3000000fff0f7230 */ /* 0x000fc40000004100 */
[----:B------:R-:W-:Y:S01]  /*5e90*/  FADD.FTZ R57, R6, R57 ;  /* 0x0000003906397221 */ /* 0x000fe20000010000 */
[----:B------:R-:W-:Y:S01]  /*5ea0*/  FFMA.FTZ R50, R13, R6, R50 ;  /* 0x000000060d327223 */ /* 0x000fe20000010032 */
[----:B------:R-:W-:Y:S01]  /*5eb0*/  FADD.FTZ R6, R5, -UR16 ;  /* 0x8000001005067e21 */ /* 0x000fe20008010000 */
[--C-:B------:R-:W-:Y:S02]  /*5ec0*/  HADD2.F32 R3, -RZ, R16.reuse.H0_H0 ;  /* 0x20000010ff037230 */ /* 0x100fe40000004100 */
[----:B------:R-:W-:Y:S01]  /*5ed0*/  FADD.FTZ R15, R15, -UR16 ;  /* 0x800000100f0f7e21 */ /* 0x000fe20008010000 */
[----:B------:R-:W-:Y:S02]  /*5ee0*/  HADD2.F32 R5, -RZ, R16.H1_H1 ;  /* 0x30000010ff057230 */ /* 0x000fe40000004100 */
[----:B------:R-:W-:Y:S01]  /*5ef0*/  FMUL.FTZ R7, R6, UR17 ;  /* 0x0000001106077c20 */ /* 0x000fe20008410000 */
[----:B------:R-:W-:Y:S02]  /*5f00*/  HADD2.F32 R9, -RZ, R17.H0_H0 ;  /* 0x20000011ff097230 */ /* 0x000fe40000004100 */
[----:B------:R-:W-:Y:S01]  /*5f10*/  FMUL.FTZ R6, R49, R3 ;  /* 0x0000000331067220 */ /* 0x000fe20000410000 */
[----:B------:R-:W-:Y:S01]  /*5f20*/  FADD.FTZ R48, R48, R3 ;  /* 0x0000000330307221 */ /* 0x000fe20000010000 */
[----:B------:R-:W-:Y:S01]  /*5f30*/  FFMA.FTZ R4, R3, R7, R4 ;  /* 0x0000000703047223 */ /* 0x000fe20000010004 */
[----:B------:R-:W-:Y:S01]  /*5f40*/  FMUL.FTZ R15, R15, UR17 ;  /* 0x000000110f0f7c20 */ /* 0x000fe20008410000 */
[----:B------:R-:W-:-:S02]  /*5f50*/  HADD2.F32 R3, -RZ, R18.H0_H0 ;  /* 0x20000012ff037230 */ /* 0x000fc40000004100 */
[----:B------:R-:W-:Y:S01]  /*5f60*/  FMUL.FTZ R8, R51, R5 ;  /* 0x0000000533087220 */ /* 0x000fe20000410000 */
[----:B------:R-:W-:Y:S01]  /*5f70*/  FADD.FTZ R57, R57, R6 ;  /* 0x0000000639397221 */ /* 0x000fe20000010000 */
[----:B------:R-:W-:Y:S01]  /*5f80*/  FFMA.FTZ R50, R7, R6, R50 ;  /* 0x0000000607327223 */ /* 0x000fe20000010032 */
[----:B------:R-:W-:Y:S01]  /*5f90*/  FADD.FTZ R9, R9, -UR16 ;  /* 0x8000001009097e21 */ /* 0x000fe20008010000 */
[----:B------:R-:W-:Y:S01]  /*5fa0*/  FADD.FTZ R53, R53, R5 ;  /* 0x0000000535357221 */ /* 0x000fe20000010000 */
[----:B------:R-:W-:Y:S01]  /*5fb0*/  FFMA.FTZ R54, R5, R15, R54 ;  /* 0x0000000f05367223 */ /* 0x000fe20000010036 */
[----:B------:R-:W-:Y:S02]  /*5fc0*/  HADD2.F32 R17, -RZ, R17.H1_H1 ;  /* 0x30000011ff117230 */ /* 0x000fe40000004100 */
[----:B------:R-:W-:Y:S01]  /*5fd0*/  FADD.FTZ R57, R8, R57 ;  /* 0x0000003908397221 */ /* 0x000fe20000010000 */
[----:B------:R-:W-:Y:S01]  /*5fe0*/  FFMA.FTZ R50, R15, R8, R50 ;  /* 0x000000080f327223 */ /* 0x000fe20000010032 */
[----:B------:R-:W-:Y:S01]  /*5ff0*/  FMUL.FTZ R9, R9, UR17 ;  /* 0x0000001109097c20 */ /* 0x000fe20008410000 */
[----:B------:R-:W-:Y:S01]  /*6000*/  FMUL.FTZ R6, R49, R3 ;  /* 0x0000000331067220 */ /* 0x000fe20000410000 */
[----:B------:R-:W-:-:S02]  /*6010*/  HADD2.F32 R5, -RZ, R19.H0_H0 ;  /* 0x20000013ff057230 */ /* 0x000fc40000004100 */
[----:B------:R-:W-:Y:S01]  /*6020*/  FADD.FTZ R48, R48, R3 ;  /* 0x0000000330307221 */ /* 0x000fe20000010000 */
[----:B------:R-:W-:Y:S01]  /*6030*/  FFMA.FTZ R4, R3, R9, R4 ;  /* 0x0000000903047223 */ /* 0x000fe20000010004 */
[----:B------:R-:W-:Y:S01]  /*6040*/  FADD.FTZ R57, R57, R6 ;  /* 0x0000000639397221 */ /* 0x000fe20000010000 */
[----:B------:R-:W-:Y:S01]  /*6050*/  FFMA.FTZ R50, R9, R6, R50 ;  /* 0x0000000609327223 */ /* 0x000fe20000010032 */
[----:B------:R-:W-:Y:S01]  /*6060*/  FADD.FTZ R17, R17, -UR16 ;  /* 0x8000001011117e21 */ /* 0x000fe20008010000 */
[----:B------:R-:W-:Y:S02]  /*6070*/  HADD2.F32 R3, -RZ, R18.H1_H1 ;  /* 0x30000012ff037230 */ /* 0x000fe40000004100 */
[----:B------:R-:W-:Y:S01]  /*6080*/  FADD.FTZ R6, R5, -UR16 ;  /* 0x8000001005067e21 */ /* 0x000fe20008010000 */
[----:B------:R-:W-:Y:S02]  /*6090*/  HADD2.F32 R5, -RZ, R20.H0_H0 ;  /* 0x20000014ff057230 */ /* 0x000fe40000004100 */
[----:B------:R-:W-:Y:S01]  /*60a0*/  FMUL.FTZ R17, R17, UR17 ;  /* 0x0000001111117c20 */ /* 0x000fe20008410000 */
[----:B------:R-:W-:-:S02]  /*60b0*/  HADD2.F32 R19, -RZ, R19.H1_H1 ;  /* 0x30000013ff137230 */ /* 0x000fc40000004100 */
[----:B------:R-:W-:Y:S01]  /*60c0*/  FMUL.FTZ R7, R6, UR17 ;  /* 0x0000001106077c20 */ /* 0x000fe20008410000 */
[----:B------:R-:W-:Y:S01]  /*60d0*/  FMUL.FTZ R6, R51, R3 ;  /* 0x0000000333067220 */ /* 0x000fe20000410000 */
[----:B------:R-:W-:Y:S01]  /*60e0*/  FADD.FTZ R53, R53, R3 ;  /* 0x0000000335357221 */ /* 0x000fe20000010000 */
[----:B------:R-:W-:Y:S01]  /*60f0*/  FFMA.FTZ R54, R3, R17, R54 ;  /* 0x0000001103367223 */ /* 0x000fe20000010036 */
[----:B------:R-:W-:Y:S02]  /*6100*/  HADD2.F32 R3, -RZ, R20.H1_H1 ;  /* 0x30000014ff037230 */ /* 0x000fe40000004100 */
        /* <DEDUP_REMOVED lines=15> */
[----:B------:R-:W-:Y:S01]  /*6200*/  FFMA.FTZ R50, R19, R6, R50 ;  /* 0x0000000613327223 */ /* 0x000fe20000010032 */
[----:B------:R-:W-:Y:S01]  /*6210*/  FADD.FTZ R6, R5, -UR16 ;  /* 0x8000001005067e21 */ /* 0x000fe20008010000 */
[--C-:B------:R-:W-:Y:S02]  /*6220*/  HADD2.F32 R3, -RZ, R22.reuse.H0_H0 ;  /* 0x20000016ff037230 */ /* 0x100fe40000004100 */
[----:B------:R-:W-:Y:S01]  /*6230*/  FADD.FTZ R21, R21, -UR16 ;  /* 0x8000001015157e21 */ /* 0x000fe20008010000 */
[----:B------:R-:W-:-:S02]  /*6240*/  HADD2.F32 R5, -RZ, R22.H1_H1 ;  /* 0x30000016ff057230 */ /* 0x000fc40000004100 */
[----:B------:R-:W-:Y:S01]  /*6250*/  FMUL.FTZ R7, R6, UR17 ;  /* 0x0000001106077c20 */ /* 0x000fe20008410000 */
[--C-:B------:R-:W-:Y:S02]  /*6260*/  HADD2.F32 R9, -RZ, R23.reuse.H0_H0 ;  /* 0x20000017ff097230 */ /* 0x100fe40000004100 */
[----:B------:R-:W-:Y:S01]  /*6270*/  FMUL.FTZ R6, R49, R3 ;  /* 0x0000000331067220 */ /* 0x000fe20000410000 */
[----:B------:R-:W-:Y:S01]  /*6280*/  FADD.FTZ R48, R48, R3 ;  /* 0x0000000330307221 */ /* 0x000fe20000010000 */
[----:B------:R-:W-:Y:S01]  /*6290*/  FFMA.FTZ R4, R3, R7, R4 ;  /* 0x0000000703047223 */ /* 0x000fe20000010004 */
[----:B------:R-:W-:Y:S01]  /*62a0*/  FMUL.FTZ R21, R21, UR17 ;  /* 0x0000001115157c20 */ /* 0x000fe20008410000 */
[----:B------:R-:W-:Y:S02]  /*62b0*/  HADD2.F32 R3, -RZ, R24.H0_H0 ;  /* 0x20000018ff037230 */ /* 0x000fe40000004100 */
[----:B------:R-:W-:Y:S01]  /*62c0*/  FMUL.FTZ R8, R51, R5 ;  /* 0x0000000533087220 */ /* 0x000fe20000410000 */
[----:B------:R-:W-:Y:S01]  /*62d0*/  FADD.FTZ R57, R57, R6 ;  /* 0x0000000639397221 */ /* 0x000fe20000010000 */
[----:B------:R-:W-:Y:S01]  /*62e0*/  FFMA.FTZ R50, R7, R6, R50 ;  /* 0x0000000607327223 */ /* 0x000fe20000010032 */
        /* <DEDUP_REMOVED lines=9> */
[----:B------:R-:W-:Y:S01]  /*6380*/  FADD.FTZ R48, R48, R3 ;  /* 0x0000000330307221 */ /* 0x000fe20000010000 */
[----:B------:R-:W-:Y:S01]  /*6390*/  FFMA.FTZ R4, R3, R9, R4 ;  /* 0x0000000903047223 */ /* 0x000fe20000010004 */
[----:B------:R-:W-:Y:S01]  /*63a0*/  FADD.FTZ R57, R57, R6 ;  /* 0x0000000639397221 */ /* 0x000fe20000010000 */
[----:B------:R-:W-:Y:S01]  /*63b0*/  FFMA.FTZ R50, R9, R6, R50 ;  /* 0x0000000609327223 */ /* 0x000fe20000010032 */
[----:B------:R-:W-:Y:S01]  /*63c0*/  FADD.FTZ R23, R23, -UR16 ;  /* 0x8000001017177e21 */ /* 0x000fe20008010000 */
[----:B------:R-:W-:-:S02]  /*63d0*/  HADD2.F32 R3, -RZ, R24.H1_H1 ;  /* 0x30000018ff037230 */ /* 0x000fc40000004100 */
[----:B------:R-:W-:Y:S01]  /*63e0*/  FADD.FTZ R6, R5, -UR16 ;  /* 0x8000001005067e21 */ /* 0x000fe20008010000 */
[--C-:B------:R-:W-:Y:S02]  /*63f0*/  HADD2.F32 R5, -RZ, R26.reuse.H0_H0 ;  /* 0x2000001aff057230 */ /* 0x100fe40000004100 */
[----:B------:R-:W-:Y:S01]  /*6400*/  FMUL.FTZ R23, R23, UR17 ;  /* 0x0000001117177c20 */ /* 0x000fe20008410000 */
[----:B------:R-:W-:Y:S02]  /*6410*/  HADD2.F32 R25, -RZ, R25.H1_H1 ;  /* 0x30000019ff197230 */ /* 0x000fe40000004100 */
[----:B------:R-:W-:Y:S01]  /*6420*/  FMUL.FTZ R7, R6, UR17 ;  /* 0x0000001106077c20 */ /* 0x000fe20008410000 */
        /* <DEDUP_REMOVED lines=72> */
[----:B------:R-:W-:Y:S01]  /*68b0*/  FFMA.FTZ R54, R3, R31, R54 ;  /* 0x0000001f03367223 */ /* 0x000fe20000010036 */
[----:B------:R-:W-:Y:S01]  /*68c0*/  FADD.FTZ R57, R6, R57 ;  /* 0x0000003906397221 */ /* 0x000fe20000010000 */
[----:B------:R-:W-:Y:S01]  /*68d0*/  FFMA.FTZ R50, R31, R6, R50 ;  /* 0x000000061f327223 */ /* 0x000fe20000010032 */
[----:B------:R-:W-:-:S02]  /*68e0*/  HADD2.F32 R9, -RZ, R45.H1_H1 ;  /* 0x3000002dff097230 */ /* 0x000fc40000004100 */
[----:B------:R-:W-:Y:S01]  /*68f0*/  FADD.FTZ R6, R5, -UR16 ;  /* 0x8000001005067e21 */ /* 0x000fe20008010000 */
[--C-:B------:R-:W-:Y:S02]  /*6900*/  HADD2.F32 R3, -RZ, R38.reuse.H0_H0 ;  /* 0x20000026ff037230 */ /* 0x100fe40000004100 */
[----:B------:R-:W-:Y:S01]  /*6910*/  FMUL.FTZ R33, R33, UR17 ;  /* 0x0000001121217c20 */ /* 0x000fe20008410000 */
[----:B------:R-:W-:Y:S02]  /*6920*/  HADD2.F32 R5, -RZ, R38.H1_H1 ;  /* 0x30000026ff057230 */ /* 0x000fe40000004100 */
[----:B------:R-:W-:Y:S01]  /*6930*/  FMUL.FTZ R7, R6, UR17 ;  /* 0x0000001106077c20 */ /* 0x000fe20008410000 */
[----:B------:R-:W-:Y:S01]  /*6940*/  FADD.FTZ R9, R9, -UR16 ;  /* 0x8000001009097e21 */ /* 0x000fe20008010000 */
[----:B------:R-:W-:Y:S01]  /*6950*/  FMUL.FTZ R6, R49, R3 ;  /* 0x0000000331067220 */ /* 0x000fe20000410000 */
[----:B------:R-:W-:Y:S01]  /*6960*/  FADD.FTZ R48, R48, R3 ;  /* 0x0000000330307221 */ /* 0x000fe20000010000 */
[----:B------:R-:W-:Y:S01]  /*6970*/  FADD.FTZ R53, R53, R5 ;  /* 0x0000000535357221 */ /* 0x000fe20000010000 */
[----:B------:R-:W-:Y:S01]  /*6980*/  FFMA.FTZ R54, R5, R33, R54 ;  /* 0x0000002105367223 */ /* 0x000fe20000010036 */
[----:B------:R-:W-:Y:S01]  /*6990*/  FMUL.FTZ R8, R51, R5 ;  /* 0x0000000533087220 */ /* 0x000fe20000410000 */
[----:B------:R-:W-:-:S02]  /*69a0*/  HADD2.F32 R5, -RZ, R88.H1_H1 ;  /* 0x30000058ff057230 */ /* 0x000fc40000004100 */
[----:B------:R-:W-:Y:S01]  /*69b0*/  FFMA.FTZ R4, R3, R7, R4 ;  /* 0x0000000703047223 */ /* 0x000fe20000010004 */
[----:B------:R-:W-:Y:S01]  /*69c0*/  FMUL.FTZ R9, R9, UR17 ;  /* 0x0000001109097c20 */ /* 0x000fe20008410000 */
[----:B------:R-:W-:Y:S01]  /*69d0*/  FADD.FTZ R57, R57, R6 ;  /* 0x0000000639397221 */ /* 0x000fe20000010000 */
[----:B------:R-:W-:Y:S01]  /*69e0*/  FFMA.FTZ R50, R7, R6, R50 ;  /* 0x0000000607327223 */ /* 0x000fe20000010032 */
[----:B------:R-:W-:Y:S01]  /*69f0*/  FMUL.FTZ R6, R49, R5 ;  /* 0x0000000531067220 */ /* 0x000fe20000410000 */
[----:B------:R-:W-:Y:S01]  /*6a00*/  FADD.FTZ R48, R48, R5 ;  /* 0x0000000530307221 */ /* 0x000fe20000010000 */
[----:B------:R-:W-:Y:S01]  /*6a10*/  FFMA.FTZ R4, R5, R9, R4 ;  /* 0x0000000905047223 */ /* 0x000fe20000010004 */
[----:B------:R-:W-:Y:S01]  /*6a20*/  FADD.FTZ R57, R8, R57 ;  /* 0x0000003908397221 */ /* 0x000fe20000010000 */
[----:B------:R-:W-:Y:S01]  /*6a30*/  FFMA.FTZ R50, R33, R8, R50 ;  /* 0x0000000821327223 */ /* 0x000fe20000010032 */
[----:B------:R-:W-:Y:S02]  /*6a40*/  HADD2.F32 R5, -RZ, R42.H0_H0 ;  /* 0x2000002aff057230 */ /* 0x000fe40000004100 */
[----:B------:R-:W-:-:S02]  /*6a50*/  HADD2.F32 R3, -RZ, R89.H0_H0 ;  /* 0x20000059ff037230 */ /* 0x000fc40000004100 */
[----:B------:R-:W-:Y:S01]  /*6a60*/  FADD.FTZ R57, R57, R6 ;  /* 0x0000000639397221 */ /* 0x000fe20000010000 */
[----:B------:R-:W-:Y:S01]  /*6a70*/  FFMA.FTZ R50, R9, R6, R50 ;  /* 0x0000000609327223 */ /* 0x000fe20000010032 */
[----:B------:R-:W-:Y:S02]  /*6a80*/  HADD2.F32 R91, -RZ, R91.H0_H0 ;  /* 0x2000005bff5b7230 */ /* 0x000fe40000004100 */
[----:B------:R-:W-:Y:S01]  /*6a90*/  FADD.FTZ R6, R5, -UR16 ;  /* 0x8000001005067e21 */ /* 0x000fe20008010000 */
[----:B------:R-:W-:Y:S01]  /*6aa0*/  FADD.FTZ R3, R3, -UR16 ;  /* 0x8000001003037e21 */ /* 0x000fe20008010000 */
[--C-:B------:R-:W-:Y:S02]  /*6ab0*/  HADD2.F32 R5, -RZ, R47.reuse.H1_H1 ;  /* 0x3000002fff057230 */ /* 0x100fe40000004100 */
[----:B------:R-:W-:Y:S02]  /*6ac0*/  HADD2.F32 R88, -RZ, R88.H0_H0 ;  /* 0x20000058ff587230 */ /* 0x000fe40000004100 */
[----:B------:R-:W-:Y:S01]  /*6ad0*/  FMUL.FTZ R7, R6, UR17 ;  /* 0x0000001106077c20 */ /* 0x000fe20008410000 */
[----:B------:R-:W-:Y:S01]  /*6ae0*/  FMUL.FTZ R3, R3, UR17 ;  /* 0x0000001103037c20 */ /* 0x000fe20008410000 */
[----:B------:R-:W-:Y:S01]  /*6af0*/  FMUL.FTZ R6, R51, R91 ;  /* 0x0000005b33067220 */ /* 0x000fe20000410000 */
[----:B------:R-:W-:-:S02]  /*6b00*/  HADD2.F32 R47, -RZ, R47.H0_H0 ;  /* 0x2000002fff2f7230 */ /* 0x000fc40000004100 */
[----:B------:R-:W-:Y:S01]  /*6b10*/  FADD.FTZ R48, R48, R5 ;  /* 0x0000000530307221 */ /* 0x000fe20000010000 */
[----:B------:R-:W-:Y:S01]  /*6b20*/  FFMA.FTZ R4, R5, R7, R4 ;  /* 0x0000000705047223 */ /* 0x000fe20000010004 */
[----:B------:R-:W-:Y:S01]  /*6b30*/  FMUL.FTZ R8, R49, R5 ;  /* 0x0000000531087220 */ /* 0x000fe20000410000 */
[----:B------:R-:W-:Y:S01]  /*6b40*/  FADD.FTZ R57, R6, R57 ;  /* 0x0000003906397221 */ /* 0x000fe20000010000 */
[----:B------:R-:W-:Y:S01]  /*6b50*/  FFMA.FTZ R50, R3, R6, R50 ;  /* 0x0000000603327223 */ /* 0x000fe20000010032 */
[----:B------:R-:W-:Y:S01]  /*6b60*/  FADD.FTZ R88, R88, -UR16 ;  /* 0x8000001058587e21 */ /* 0x000fe20008010000 */
[----:B------:R-:W-:Y:S02]  /*6b70*/  HADD2.F32 R5, -RZ, R40.H0_H0 ;  /* 0x20000028ff057230 */ /* 0x000fe40000004100 */
[----:B------:R-:W-:Y:S01]  /*6b80*/  FFMA.FTZ R54, R91, R3, R54 ;  /* 0x000000035b367223 */ /* 0x000fe20000010036 */
[----:B------:R-:W-:Y:S01]  /*6b90*/  FADD.FTZ R6, R57, R8 ;  /* 0x0000000839067221 */ /* 0x000fe20000010000 */
[----:B------:R-:W-:Y:S01]  /*6ba0*/  FFMA.FTZ R7, R7, R8, R50 ;  /* 0x0000000807077223 */ /* 0x000fe20000010032 */
[----:B------:R-:W-:Y:S01]  /*6bb0*/  FMUL.FTZ R88, R88, UR17 ;  /* 0x0000001158587c20 */ /* 0x000fe20008410000 */
[----:B------:R-:W-:Y:S01]  /*6bc0*/  FMUL.FTZ R3, R51, R47 ;  /* 0x0000002f33037220 */ /* 0x000fe20000410000 */
[----:B------:R-:W-:-:S02]  /*6bd0*/  HADD2.F32 R8, -RZ, R46.H1_H1 ;  /* 0x3000002eff087230 */ /* 0x000fc40000004100 */
[----:B------:R-:W-:Y:S01]  /*6be0*/  FADD.FTZ R9, R5, -UR16 ;  /* 0x8000001005097e21 */ /* 0x000fe20008010000 */
[----:B------:R-:W-:Y:S01]  /*6bf0*/  FADD.FTZ R53, R53, R91 ;  /* 0x0000005b35357221 */ /* 0x000fe20000010000 */
[----:B------:R-:W-:Y:S01]  /*6c00*/  FADD.FTZ R6, R3, R6 ;  /* 0x0000000603067221 */ /* 0x000fe20000010000 */
[----:B------:R-:W-:Y:S01]  /*6c10*/  FFMA.FTZ R7, R88, R3, R7 ;  /* 0x0000000358077223 */ /* 0x000fe20000010007 */
[----:B------:R-:W-:Y:S02]  /*6c20*/  HADD2.F32 R3, -RZ, R46.H0_H0 ;  /* 0x2000002eff037230 */ /* 0x000fe40000004100 */
[----:B------:R-:W-:Y:S01]  /*6c30*/  FADD.FTZ R8, R8, -UR16 ;  /* 0x8000001008087e21 */ /* 0x000fe20008010000 */
[----:B------:R-:W-:Y:S01]  /*6c40*/  FMUL.FTZ R10, R9, UR17 ;  /* 0x00000011090a7c20 */ /* 0x000fe20008410000 */
[----:B------:R-:W-:Y:S02]  /*6c50*/  HADD2.F32 R5, -RZ, R90.H1_H1 ;  /* 0x3000005aff057230 */ /* 0x000fe40000004100 */
[----:B------:R-:W-:Y:S01]  /*6c60*/  FADD.FTZ R53, R53, R47 ;  /* 0x0000002f35357221 */ /* 0x000fe20000010000 */
[----:B------:R-:W-:Y:S01]  /*6c70*/  FFMA.FTZ R54, R47, R88, R54 ;  /* 0x000000582f367223 */ /* 0x000fe20000010036 */
[----:B------:R-:W-:Y:S01]  /*6c80*/  FMUL.FTZ R8, R8, UR17 ;  /* 0x0000001108087c20 */ /* 0x000fe20008410000 */
[----:B------:R-:W-:Y:S01]  /*6c90*/  FADD.FTZ R48, R48, R3 ;  /* 0x0000000330307221 */ /* 0x000fe20000010000 */
[----:B------:R-:W-:Y:S01]  /*6ca0*/  FFMA.FTZ R4, R3, R10, R4 ;  /* 0x0000000a03047223 */ /* 0x000fe20000010004 */
[----:B------:R-:W-:-:S02]  /*6cb0*/  HADD2.F32 R9, -RZ, R44.H1_H1 ;  /* 0x3000002cff097230 */ /* 0x000fc40000004100 */
[----:B------:R-:W-:Y:S01]  /*6cc0*/  FMUL.FTZ R3, R49, R3 ;  /* 0x0000000331037220 */ /* 0x000fe20000410000 */
[----:B------:R-:W-:Y:S01]  /*6cd0*/  FADD.FTZ R53, R53, R5 ;  /* 0x0000000535357221 */ /* 0x000fe20000010000 */
[----:B------:R-:W-:Y:S01]  /*6ce0*/  FFMA.FTZ R54, R5, R8, R54 ;  /* 0x0000000805367223 */ /* 0x000fe20000010036 */
[----:B------:R-:W-:Y:S01]  /*6cf0*/  FMUL.FTZ R5, R51, R5 ;  /* 0x0000000533057220 */ /* 0x000fe20000410000 */
[----:B------:R-:W-:Y:S01]  /*6d00*/  FFMA.FTZ R7, R10, R3, R7 ;  /* 0x000000030a077223 */ /* 0x000fe20000010007 */
[----:B------:R-:W-:Y:S01]  /*6d10*/  FADD.FTZ R6, R6, R3 ;  /* 0x0000000306067221 */ /* 0x000fe20000010000 */
[----:B------:R-:W-:Y:S01]  /*6d20*/  FADD.FTZ R9, R9, -UR16 ;  /* 0x8000001009097e21 */ /* 0x000fe20008010000 */
[----:B------:R-:W-:Y:S02]  /*6d30*/  HADD2.F32 R45, -RZ, R45.H0_H0 ;  /* 0x2000002dff2d7230 */ /* 0x000fe40000004100 */
[----:B------:R-:W-:Y:S01]  /*6d40*/  FFMA.FTZ R7, R8, R5, R7 ;  /* 0x0000000508077223 */ /* 0x000fe20000010007 */
[----:B------:R-:W-:Y:S01]  /*6d50*/  FADD.FTZ R6, R5, R6 ;  /* 0x0000000605067221 */ /* 0x000fe20000010000 */
[----:B------:R-:W-:Y:S01]  /*6d60*/  FMUL.FTZ R8, R9, UR17 ;  /* 0x0000001109087c20 */ /* 0x000fe20008410000 */
[----:B------:R-:W-:-:S02]  /*6d70*/  HADD2.F32 R39, -RZ, R39.H1_H1 ;  /* 0x30000027ff277230 */ /* 0x000fc40000004100 */
[----:B------:R-:W-:Y:S01]  /*6d80*/  FMUL.FTZ R5, R49, R45 ;  /* 0x0000002d31057220 */ /* 0x000fe20000410000 */
[----:B------:R-:W-:Y:S02]  /*6d90*/  HADD2.F32 R3, -RZ, R44.H0_H0 ;  /* 0x2000002cff037230 */ /* 0x000fe40000004100 */
[----:B------:R-:W-:Y:S01]  /*6da0*/  FFMA.FTZ R4, R45, R8, R4 ;  /* 0x000000082d047223 */ /* 0x000fe20000010004 */
[----:B------:R-:W-:Y:S02]  /*6db0*/  HADD2.F32 R42, -RZ, R42.H1_H1 ;  /* 0x3000002aff2a7230 */ /* 0x000fe40000004100 */
[----:B------:R-:W-:Y:S01]  /*6dc0*/  FADD.FTZ R9, R6, R5 ;  /* 0x0000000506097221 */ /* 0x000fe20000010000 */
[----:B------:R-:W-:Y:S01]  /*6dd0*/  FFMA.FTZ R8, R8, R5, R7 ;  /* 0x0000000508087223 */ /* 0x000fe20000010007 */
[--C-:B------:R-:W-:Y:S02]  /*6de0*/  HADD2.F32 R5, -RZ, R43.reuse.H1_H1 ;  /* 0x3000002bff057230 */ /* 0x100fe40000004100 */
[----:B------:R-:W-:Y:S01]  /*6df0*/  FADD.FTZ R39, R39, -UR16 ;  /* 0x8000001027277e21 */ /* 0x000fe20008010000 */
[----:B------:R-:W-:-:S02]  /*6e00*/  HADD2.F32 R43, -RZ, R43.H0_H0 ;  /* 0x2000002bff2b7230 */ /* 0x000fc40000004100 */
[----:B------:R-:W-:Y:S01]  /*6e10*/  FMUL.FTZ R6, R51, R3 ;  /* 0x0000000333067220 */ /* 0x000fe20000410000 */
[----:B------:R-:W-:Y:S01]  /*6e20*/  FADD.FTZ R42, R42, -UR16 ;  /* 0x800000102a2a7e21 */ /* 0x000fe20008010000 */
[----:B------:R-:W-:Y:S01]  /*6e30*/  FMUL.FTZ R39, R39, UR17 ;  /* 0x0000001127277c20 */ /* 0x000fe20008410000 */
[----:B------:R-:W-:Y:S01]  /*6e40*/  FADD.FTZ R5, R5, -UR16 ;  /* 0x8000001005057e21 */ /* 0x000fe20008010000 */
[----:B------:R-:W-:Y:S01]  /*6e50*/  FADD.FTZ R9, R6, R9 ;  /* 0x0000000906097221 */ /* 0x000fe20000010000 */
[----:B------:R-:W-:Y:S02]  /*6e60*/  HADD2.F32 R40, -RZ, R40.H1_H1 ;  /* 0x30000028ff287230 */ /* 0x000fe40000004100 */
        /* <DEDUP_REMOVED lines=8> */
[----:B------:R-:W-:Y:S01]  /*6ef0*/  FMUL.FTZ R9, R51, R5 ;  /* 0x0000000533097220 */ /* 0x000fe20000410000 */
[----:B------:R-:W-:Y:S01]  /*6f00*/  FMUL.FTZ R42, R42, UR17 ;  /* 0x000000112a2a7c20 */ /* 0x000fe20008410000 */
[--C-:B------:R-:W-:Y:S02]  /*6f10*/  HADD2.F32 R3, -RZ, R41.reuse.H1_H1 ;  /* 0x30000029ff037230 */ /* 0x100fe40000004100 */
[----:B------:R-:W-:Y:S01]  /*6f20*/  FADD.FTZ R40, R40, -UR16 ;  /* 0x8000001028287e21 */ /* 0x000fe20008010000 */
[----:B------:R-:W-:Y:S02]  /*6f30*/  HADD2.F32 R41, -RZ, R41.H0_H0 ;  /* 0x20000029ff297230 */ /* 0x000fe40000004100 */
        /* <DEDUP_REMOVED lines=22> */
.L_x_940:
        /* <DEDUP_REMOVED lines=11> */
[----:B------:R-:W-:Y:S01]  /*7150*/  FFMA.FTZ R55, R49, R4, R0 ;  /* 0x0000000431377223 */ /* 0x000fe20000010000 */
        /* <DEDUP_REMOVED lines=27> */
[----:B------:R-:W-:-:S03]  /*7310*/  HADD2.F32 R97, -RZ, R14.H0_H0 ;  /* 0x2000000eff617230 */ /* 0x000fc60000004100 */
[----:B------:R-:W-:Y:S01]  /*7320*/  FMUL.FTZ R64, R64, UR17 ;  /* 0x0000001140407c20 */ /* 0x000fe20008410000 */
[----:B------:R-:W0:Y:S01]  /*7330*/  MUFU.EX2 R48, R48 ;  /* 0x0000003000307308 */ /* 0x000e220000000800 */
[----:B-1----:R-:W-:-:S07]  /*7340*/  FADD.FTZ R74, R74, 1 ;  /* 0x3f8000004a4a7421 */ /* 0x002fce0000010000 */
        /* <DEDUP_REMOVED lines=15> */
[----:B------:R-:W-:Y:S02]  /*7440*/  FADD.FTZ R76, -R76, 1 ;  /* 0x3f8000004c4c7421 */ /* 0x000fe40000010100 */
        /* <DEDUP_REMOVED lines=29> */
[C---:B------:R-:W-:Y:S01]  /*7620*/  FFMA.FTZ R52, R51.reuse, R64, R2 ;  /* 0x0000004033347223 */ /* 0x040fe20000010002 */
[----:B------:R-:W-:Y:S01]  /*7630*/  FMUL.FTZ R62, R62, UR17 ;  /* 0x000000113e3e7c20 */ /* 0x000fe20008410000 */
[----:B------:R-:W-:Y:S01]  /*7640*/  FADD.FTZ R81, RZ, R76 ;  /* 0x0000004cff517221 */ /* 0x000fe20000010000 */
[----:B------:R-:W-:Y:S01]  /*7650*/  FMUL.FTZ R83, R50, R83 ;  /* 0x0000005332537220 */ /* 0x000fe20000410000 */
[----:B------:R-:W-:Y:S01]  /*7660*/  FMUL.FTZ R59, R52, -1.4426950216293334961 ;  /* 0xbfb8aa3b343b7820 */ /* 0x000fe20000410000 */
[----:B0-----:R-:W-:Y:S01]  /*7670*/  FADD.FTZ R82, R82, 1 ;  /* 0x3f80000052527421 */ /* 0x001fe20000010000 */
[----:B------:R-:W-:Y:S01]  /*7680*/  FFMA.FTZ R60, R51, R62, R2 ;  /* 0x0000003e333c7223 */ /* 0x000fe20000010002 */
[----:B------:R-:W-:-:S03]  /*7690*/  FADD.FTZ R81, R81, R74 ;  /* 0x0000004a51517221 */ /* 0x000fc60000010000 */
        /* <DEDUP_REMOVED lines=107> */
[-C--:B------:R-:W-:Y:S01]  /*7d50*/  FFMA.FTZ R70, R75, R66.reuse, R70 ;  /* 0x000000424b467223 */ /* 0x080fe20000010046 */
[----:B------:R-:W-:Y:S02]  /*7d60*/  FADD.FTZ R68, R4, -UR16 ;  /* 0x8000001004447e21 */ /* 0x000fe40008010000 */
[----:B------:R-:W-:Y:S01]  /*7d70*/  FADD.FTZ R72, R72, R66 ;  /* 0x0000004248487221 */ /* 0x000fe20000010000 */
[----:B------:R-:W-:Y:S01]  /*7d80*/  FMUL.FTZ R66, R49, R66 ;  /* 0x0000004231427220 */ /* 0x000fe20000410000 */
[----:B------:R-:W-:Y:S01]  /*7d90*/  FMUL.FTZ R68, R68, UR17 ;  /* 0x0000001144447c20 */ /* 0x000fe20008410000 */
[-C--:B------:R-:W-:Y:S01]  /*7da0*/  FFMA.FTZ R70, R84, R83.reuse, R70 ;  /* 0x0000005354467223 */ /* 0x080fe20000010046 */
[----:B------:R-:W-:Y:S01]  /*7db0*/  FADD.FTZ R72, R72, R83 ;  /* 0x0000005348487221 */ /* 0x000fe20000010000 */
[----:B------:R-:W-:Y:S01]  /*7dc0*/  FFMA.FTZ R75, R75, R66, R67 ;  /* 0x000000424b4b7223 */ /* 0x000fe20000010043 */
[----:B------:R-:W-:Y:S01]  /*7dd0*/  FFMA.FTZ R77, R49, R68, R0 ;  /* 0x00000044314d7223 */ /* 0x000fe20000010000 */
        /* <DEDUP_REMOVED lines=42> */
[----:B0-----:R-:W-:-:S06]  /*8080*/  HADD2.F32 R69, -RZ, R93.H0_H0 ;  /* 0x2000005dff457230 */ /* 0x001fcc0000004100 */
[----:B------:R-:W0:Y:S01]  /*8090*/  MUFU.RCP R66, R66 ;  /* 0x0000004200427308 */ /* 0x000e220000001000 */
[----:B--2---:R-:W-:Y:S01]  /*80a0*/  FMUL.FTZ R69, R69, R75 ;  /* 0x0000004b45457220 */ /* 0x004fe20000410000 */
[----:B------:R-:W-:-:S04]  /*80b0*/  FADD.FTZ R75, -R75, 1 ;  /* 0x3f8000004b4b7421 */ /* 0x000fc80000010100 */
        /* <DEDUP_REMOVED lines=95> */
[----:B------:R-:W-:Y:S02]  /*86b0*/  HADD2.F32 R8, -RZ, R8.H1_H1 ;  /* 0x30000008ff087230 */ /* 0x000fe40000004100 */
[----:B------:R-:W-:Y:S01]  /*86c0*/  FMUL.FTZ R98, R49, R65 ;  /* 0x0000004131627220 */ /* 0x000fe20000410000 */
        /* <DEDUP_REMOVED lines=57> */
[----:B------:R-:W-:Y:S01]  /*8a60*/  FFMA.FTZ R93, R52, R73, 1 ;  /* 0x3f800000345d7423 */ /* 0x000fe20000010049 */
[--C-:B------:R-:W-:Y:S02]  /*8a70*/  HADD2.F32 R52, -RZ, R11.reuse.H0_H0 ;  /* 0x2000000bff347230 */ /* 0x100fe40000004100 */
[--C-:B------:R-:W-:Y:S02]  /*8a80*/  HADD2.F32 R73, -RZ, R12.reuse.H0_H0 ;  /* 0x2000000cff497230 */ /* 0x100fe40000004100 */
[----:B------:R-:W-:Y:S01]  /*8a90*/  FMUL.FTZ R10, R10, R93 ;  /* 0x0000005d0a0a7220 */ /* 0x000fe20000410000 */
[----:B------:R-:W-:Y:S01]  /*8aa0*/  FMUL.FTZ R93, R51, R56 ;  /* 0x00000038335d7220 */ /* 0x000fe20000410000 */
[----:B------:R-:W-:Y:S01]  /*8ab0*/  FADD.FTZ R52, R52, -UR16 ;  /* 0x8000001034347e21 */ /* 0x000fe20008010000 */
[----:B------:R-:W-:Y:S02]  /*8ac0*/  HADD2.F32 R11, -RZ, R11.H1_H1 ;  /* 0x3000000bff0b7230 */ /* 0x000fe40000004100 */
[----:B------:R-:W-:Y:S01]  /*8ad0*/  FFMA.FTZ R86, R62, R93, R86 ;  /* 0x0000005d3e567223 */ /* 0x000fe20000010056 */
[----:B------:R-:W-:Y:S01]  /*8ae0*/  FMUL.FTZ R52, R52, UR17 ;  /* 0x0000001134347c20 */ /* 0x000fe20008410000 */
[----:B------:R-:W-:-:S02]  /*8af0*/  HADD2.F32 R12, -RZ, R12.H1_H1 ;  /* 0x3000000cff0c7230 */ /* 0x000fc40000004100 */
[----:B------:R-:W-:Y:S01]  /*8b00*/  FADD.FTZ R83, R93, R83 ;  /* 0x000000535d537221 */ /* 0x000fe20000010000 */
[----:B------:R-:W-:Y:S01]  /*8b10*/  FFMA.FTZ R93, R61, R50, R70 ;  /* 0x000000323d5d7223 */ /* 0x000fe20000010046 */
[----:B------:R-:W-:-:S03]  /*8b20*/  FFMA.FTZ R56, R49, R52, R0 ;  /* 0x0000003431387223 */ /* 0x000fc60000010000 */
[----:B------:R-:W-:Y:S01]  /*8b30*/  FFMA.FTZ R93, R58, R48, R93 ;  /* 0x000000303a5d7223 */ /* 0x000fe2000001005d */
[----:B------:R-:W-:-:S06]  /*8b40*/  FMUL.FTZ R80, R56, -1.4426950216293334961 ;  /* 0xbfb8aa3b38507820 */ /* 0x000fcc0000410000 */
[----:B------:R-:W0:Y:S02]  /*8b50*/  MUFU.EX2 R80, R80 ;  /* 0x0000005000507308 */ /* 0x000e240000000800 */
[----:B0-----:R-:W-:-:S06]  /*8b60*/  FADD.FTZ R94, R80, 1 ;  /* 0x3f800000505e7421 */ /* 0x001fcc0000010000 */
[----:B------:R-:W0:Y:S02]  /*8b70*/  MUFU.RCP R62, R94 ;  /* 0x0000005e003e7308 */ /* 0x000e240000001000 */
[----:B0-----:R-:W-:Y:S01]  /*8b80*/  FADD.FTZ R95, -R62, 1 ;  /* 0x3f8000003e5f7421 */ /* 0x001fe20000010100 */
[----:B------:R-:W-:Y:S01]  /*8b90*/  FMUL.FTZ R73, R73, R62 ;  /* 0x0000003e49497220 */ /* 0x000fe20000410000 */
[----:B------:R-:W-:Y:S02]  /*8ba0*/  FADD.FTZ R62, R11, -UR16 ;  /* 0x800000100b3e7e21 */ /* 0x000fe40008010000 */
[----:B------:R-:W-:Y:S01]  /*8bb0*/  FFMA.FTZ R56, R56, R95, 1 ;  /* 0x3f80000038387423 */ /* 0x000fe2000001005f */
[----:B------:R-:W-:-:S03]  /*8bc0*/  FMUL.FTZ R95, R49, R50 ;  /* 0x00000032315f7220 */ /* 0x000fc60000410000 */
[----:B------:R-:W-:Y:S01]  /*8bd0*/  FMUL.FTZ R11, R73, R56 ;  /* 0x00000038490b7220 */ /* 0x000fe20000410000 */
        /* <DEDUP_REMOVED lines=12> */
[--C-:B------:R-:W-:Y:S02]  /*8ca0*/  HADD2.F32 R62, -RZ, R13.reuse.H0_H0 ;  /* 0x2000000dff3e7230 */ /* 0x100fe40000004100 */
[----:B------:R-:W-:Y:S02]  /*8cb0*/  HADD2.F32 R13, -RZ, R13.H1_H1 ;  /* 0x3000000dff0d7230 */ /* 0x000fe40000004100 */
[----:B------:R-:W-:Y:S01]  /*8cc0*/  FMUL.FTZ R12, R12, R73 ;  /* 0x000000490c0c7220 */ /* 0x000fe20000410000 */
[----:B------:R-:W-:Y:S01]  /*8cd0*/  FADD.FTZ R73, R72, R50 ;  /* 0x0000003248497221 */ /* 0x000fe20000010000 */
[----:B------:R-:W-:-:S03]  /*8ce0*/  FADD.FTZ R62, R62, -UR16 ;  /* 0x800000103e3e7e21 */ /* 0x000fc60008010000 */
[----:B------:R-:W-:Y:S01]  /*8cf0*/  FADD.FTZ R73, R73, R48 ;  /* 0x0000003049497221 */ /* 0x000fe20000010000 */
        /* <DEDUP_REMOVED lines=20> */
[----:B0-----:R-:W-:Y:S01]  /*8e40*/  FMUL.FTZ R14, R95, R80 ;  /* 0x000000505f0e7220 */ /* 0x001fe20000410000 */
[----:B------:R-:W-:-:S04]  /*8e50*/  FADD.FTZ R95, -R80, 1 ;  /* 0x3f800000505f7421 */ /* 0x000fc80000010100 */
[----:B------:R-:W-:Y:S01]  /*8e60*/  FFMA.FTZ R95, R70, R95, 1 ;  /* 0x3f800000465f7423 */ /* 0x000fe2000001005f */
[--C-:B------:R-:W-:Y:S02]  /*8e70*/  HADD2.F32 R70, -RZ, R15.reuse.H0_H0 ;  /* 0x2000000fff467230 */ /* 0x100fe40000004100 */
[----:B------:R-:W-:Y:S02]  /*8e80*/  HADD2.F32 R15, -RZ, R15.H1_H1 ;  /* 0x3000000fff0f7230 */ /* 0x000fe40000004100 */
[----:B------:R-:W-:Y:S01]  /*8e90*/  FMUL.FTZ R14, R14, R95 ;  /* 0x0000005f0e0e7220 */ /* 0x000fe20000410000 */
[----:B------:R-:W-:Y:S01]  /*8ea0*/  FADD.FTZ R95, R92, R55 ;  /* 0x000000375c5f7221 */ /* 0x000fe20000010000 */
[----:B------:R-:W-:Y:S01]  /*8eb0*/  FADD.FTZ R86, R70, -UR16 ;  /* 0x8000001046567e21 */ /* 0x000fe20008010000 */
[----:B------:R-:W-:Y:S01]  /*8ec0*/  FFMA.FTZ R70, R60, R55, R81 ;  /* 0x000000373c467223 */ /* 0x000fe20000010051 */
[----:B------:R-:W-:Y:S01]  /*8ed0*/  FADD.FTZ R15, R15, -UR16 ;  /* 0x800000100f0f7e21 */ /* 0x000fe20008010000 */
[----:B------:R-:W-:Y:S01]  /*8ee0*/  FADD.FTZ R95, R95, R54 ;  /* 0x000000365f5f7221 */ /* 0x000fe20000010000 */
[----:B------:R-:W-:Y:S01]  /*8ef0*/  FMUL.FTZ R55, R86, UR17 ;  /* 0x0000001156377c20 */ /* 0x000fe20008410000 */
[----:B------:R-:W-:-:S02]  /*8f00*/  HADD2.F32 R86, -RZ, R16.H0_H0 ;  /* 0x20000010ff567230 */ /* 0x000fc40000004100 */
[----:B------:R-:W-:Y:S01]  /*8f10*/  FMUL.FTZ R15, R15, UR17 ;  /* 0x000000110f0f7c20 */ /* 0x000fe20008410000 */
[----:B------:R-:W-:Y:S02]  /*8f20*/  HADD2.F32 R16, -RZ, R16.H1_H1 ;  /* 0x30000010ff107230 */ /* 0x000fe40000004100 */
[----:B------:R-:W-:Y:S01]  /*8f30*/  FFMA.FTZ R60, R49, R55, R0 ;  /* 0x00000037313c7223 */ /* 0x000fe20000010000 */
[----:B------:R-:W-:Y:S01]  /*8f40*/  FFMA.FTZ R70, R57, R54, R70 ;  /* 0x0000003639467223 */ /* 0x000fe20000010046 */
[----:B------:R-:W-:Y:S01]  /*8f50*/  FFMA.FTZ R72, R51, R15, R2 ;  /* 0x0000000f33487223 */ /* 0x000fe20000010002 */
[----:B------:R-:W-:Y:S01]  /*8f60*/  FADD.FTZ R95, R95, R66 ;  /* 0x000000425f5f7221 */ /* 0x000fe20000010000 */
[----:B------:R-:W-:-:S06]  /*8f70*/  FMUL.FTZ R80, R60, -1.4426950216293334961 ;  /* 0xbfb8aa3b3c507820 */ /* 0x000fcc0000410000 */
[----:B------:R-:W0:Y:S02]  /*8f80*/  MUFU.EX2 R80, R80 ;  /* 0x0000005000507308 */ /* 0x000e240000000800 */
[----:B0-----:R-:W-:Y:S01]  /*8f90*/  FADD.FTZ R81, R80, 1 ;  /* 0x3f80000050517421 */ /* 0x001fe20000010000 */
[----:B------:R-:W-:-:S05]  /*8fa0*/  FMUL.FTZ R80, R72, -1.4426950216293334961 ;  /* 0xbfb8aa3b48507820 */ /* 0x000fca0000410000 */
[----:B------:R-:W0:Y:S08]  /*8fb0*/  MUFU.RCP R81, R81 ;  /* 0x0000005100517308 */ /* 0x000e300000001000 */
[----:B------:R-:W1:Y:S01]  /*8fc0*/  MUFU.EX2 R80, R80 ;  /* 0x0000005000507308 */ /* 0x000e620000000800 */
[----:B0-----:R-:W-:Y:S01]  /*8fd0*/  FMUL.FTZ R86, R86, R81 ;  /* 0x0000005156567220 */ /* 0x001fe20000410000 */
[----:B------:R-:W-:-:S04]  /*8fe0*/  FADD.FTZ R97, -R81, 1 ;  /* 0x3f80000051617421 */ /* 0x000fc80000010100 */
[----:B------:R-:W-:Y:S01]  /*8ff0*/  FFMA.FTZ R97, R60, R97, 1 ;  /* 0x3f8000003c617423 */ /* 0x000fe20000010061 */
[----:B-1----:R-:W-:-:S03]  /*9000*/  FADD.FTZ R81, R80, 1 ;  /* 0x3f80000050517421 */ /* 0x002fc60000010000 */
[----:B------:R-:W-:Y:S01]  /*9010*/  FMUL.FTZ R60, R86, R97 ;  /* 0x00000061563c7220 */ /* 0x000fe20000410000 */
[----:B------:R-:W-:Y:S01]  /*9020*/  FMUL.FTZ R80, R49, R48 ;  /* 0x0000003031507220 */ /* 0x000fe20000410000 */
[----:B------:R-:W-:Y:S01]  /*9030*/  HADD2.F32 R86, -RZ, R18.H0_H0 ;  /* 0x20000012ff567230 */ /* 0x000fe20000004100 */
[----:B------:R-:W0:Y:S02]  /*9040*/  MUFU.RCP R81, R81 ;  /* 0x0000005100517308 */ /* 0x000e240000001000 */
[----:B------:R-:W-:Y:S01]  /*9050*/  FADD.FTZ R83, R83, R80 ;  /* 0x0000005053537221 */ /* 0x000fe20000010000 */
[----:B0-----:R-:W-:Y:S01]  /*9060*/  FADD.FTZ R97, -R81, 1 ;  /* 0x3f80000051617421 */ /* 0x001fe20000010100 */
[----:B------:R-:W-:-:S03]  /*9070*/  FMUL.FTZ R16, R16, R81 ;  /* 0x0000005110107220 */ /* 0x000fc60000410000 */
[----:B------:R-:W-:Y:S01]  /*9080*/  FFMA.FTZ R97, R72, R97, 1 ;  /* 0x3f80000048617423 */ /* 0x000fe20000010061 */
[--C-:B------:R-:W-:Y:S02]  /*9090*/  HADD2.F32 R72, -RZ, R17.reuse.H0_H0 ;  /* 0x20000011ff487230 */ /* 0x100fe40000004100 */
[----:B------:R-:W-:Y:S02]  /*90a0*/  HADD2.F32 R17, -RZ, R17.H1_H1 ;  /* 0x30000011ff117230 */ /* 0x000fe40000004100 */
[----:B------:R-:W-:Y:S01]  /*90b0*/  FMUL.FTZ R16, R16, R97 ;  /* 0x0000006110107220 */ /* 0x000fe20000410000 */
[----:B------:R-:W-:-:S04]  /*90c0*/  FADD.FTZ R72, R72, -UR16 ;  /* 0x8000001048487e21 */ /* 0x000fc80008010000 */
        /* <DEDUP_REMOVED lines=8> */
[----:B------:R-:W-:Y:S01]  /*9150*/  FMUL.FTZ R86, R86, R81 ;  /* 0x0000005156567220 */ /* 0x000fe20000410000 */
[----:B------:R-:W-:Y:S02]  /*9160*/  HADD2.F32 R81, -RZ, R18.H1_H1 ;  /* 0x30000012ff517230 */ /* 0x000fe40000004100 */
[----:B------:R-:W-:Y:S01]  /*9170*/  FFMA.FTZ R97, R58, R97, 1 ;  /* 0x3f8000003a617423 */ /* 0x000fe20000010061 */
[----:B------:R-:W-:-:S03]  /*9180*/  FADD.FTZ R58, R17, -UR16 ;  /* 0x80000010113a7e21 */ /* 0x000fc60008010000 */
[----:B------:R-:W-:Y:S01]  /*9190*/  FMUL.FTZ R17, R86, R97 ;  /* 0x0000006156117220 */ /* 0x000fe20000410000 */
[----:B------:R-:W-:Y:S01]  /*91a0*/  FMUL.FTZ R58, R58, UR17 ;  /* 0x000000113a3a7c20 */ /* 0x000fe20008410000 */
[----:B------:R-:W-:-:S03]  /*91b0*/  HADD2.F32 R97, -RZ, R20.H0_H0 ;  /* 0x20000014ff617230 */ /* 0x000fc60000004100 */
        /* <DEDUP_REMOVED lines=11> */
[----:B------:R-:W-:-:S02]  /*9270*/  HADD2.F32 R61, -RZ, R19.H0_H0 ;  /* 0x20000013ff3d7230 */ /* 0x000fc40000004100 */
[----:B------:R-:W-:-:S03]  /*9280*/  HADD2.F32 R19, -RZ, R19.H1_H1 ;  /* 0x30000013ff137230 */ /* 0x000fc60000004100 */
        /* <DEDUP_REMOVED lines=11> */
[----:B------:R-:W-:Y:S01]  /*9340*/  FADD.FTZ R80, R73, R4 ;  /* 0x0000000449507221 */ /* 0x000fe20000010000 */
[----:B------:R-:W-:Y:S01]  /*9350*/  FFMA.FTZ R57, R57, R92, 1 ;  /* 0x3f80000039397423 */ /* 0x000fe2000001005c */
[----:B------:R-:W-:-:S03]  /*9360*/  FADD.FTZ R92, R19, -UR16 ;  /* 0x80000010135c7e21 */ /* 0x000fc60008010000 */
[----:B------:R-:W-:Y:S01]  /*9370*/  FMUL.FTZ R19, R86, R57 ;  /* 0x0000003956137220 */ /* 0x000fe20000410000 */
[----:B------:R-:W-:Y:S01]  /*9380*/  FMUL.FTZ R57, R92, UR17 ;  /* 0x000000115c397c20 */ /* 0x000fe20008410000 */
[----:B------:R-:W-:-:S03]  /*9390*/  FMUL.FTZ R86, R49, R4 ;  /* 0x0000000431567220 */ /* 0x000fc60000410000 */
[----:B------:R-:W-:Y:S01]  /*93a0*/  FFMA.FTZ R72, R51, R57, R2 ;  /* 0x0000003933487223 */ /* 0x000fe20000010002 */
[----:B------:R-:W-:-:S03]  /*93b0*/  FADD.FTZ R83, R83, R86 ;  /* 0x0000005653537221 */ /* 0x000fc60000010000 */
[----:B------:R-:W-:-:S06]  /*93c0*/  FMUL.FTZ R81, R72, -1.4426950216293334961 ;  /* 0xbfb8aa3b48517820 */ /* 0x000fcc0000410000 */
[----:B------:R-:W0:Y:S02]  /*93d0*/  MUFU.EX2 R81, R81 ;  /* 0x0000005100517308 */ /* 0x000e240000000800 */
[----:B0-----:R-:W-:-:S06]  /*93e0*/  FADD.FTZ R92, R81, 1 ;  /* 0x3f800000515c7421 */ /* 0x001fcc0000010000 */
[----:B------:R-:W0:Y:S02]  /*93f0*/  MUFU.RCP R92, R92 ;  /* 0x0000005c005c7308 */ /* 0x000e240000001000 */
[----:B0-----:R-:W-:Y:S01]  /*9400*/  FMUL.FTZ R20, R97, R92 ;  /* 0x0000005c61147220 */ /* 0x001fe20000410000 */
[----:B------:R-:W-:Y:S01]  /*9410*/  FADD.FTZ R97, -R92, 1 ;  /* 0x3f8000005c617421 */ /* 0x000fe20000010100 */
[----:B------:R-:W-:-:S03]  /*9420*/  HADD2.F32 R92, -RZ, R22.H0_H0 ;  /* 0x20000016ff5c7230 */ /* 0x000fc60000004100 */
[----:B------:R-:W-:Y:S01]  /*9430*/  FFMA.FTZ R97, R72, R97, 1 ;  /* 0x3f80000048617423 */ /* 0x000fe20000010061 */
[--C-:B------:R-:W-:Y:S02]  /*9440*/  HADD2.F32 R72, -RZ, R21.reuse.H0_H0 ;  /* 0x20000015ff487230 */ /* 0x100fe40000004100 */
[----:B------:R-:W-:Y:S02]  /*9450*/  HADD2.F32 R21, -RZ, R21.H1_H1 ;  /* 0x30000015ff157230 */ /* 0x000fe40000004100 */
[----:B------:R-:W-:Y:S01]  /*9460*/  FMUL.FTZ R20, R20, R97 ;  /* 0x0000006114147220 */ /* 0x000fe20000410000 */
[----:B------:R-:W-:Y:S01]  /*9470*/  FADD.FTZ R94, R72, -UR16 ;  /* 0x80000010485e7e21 */ /* 0x000fe20008010000 */
[C---:B------:R-:W-:Y:S01]  /*9480*/  FFMA.FTZ R72, R68.reuse, R4, R93 ;  /* 0x0000000444487223 */ /* 0x040fe2000001005d */
[----:B------:R-:W-:Y:S01]  /*9490*/  FFMA.FTZ R68, R68, R86, R61 ;  /* 0x0000005644447223 */ /* 0x000fe2000001003d */
        /* <DEDUP_REMOVED lines=11> */
[----:B------:R-:W-:Y:S01]  /*9550*/  FMUL.FTZ R61, R93, UR17 ;  /* 0x000000115d3d7c20 */ /* 0x000fe20008410000 */
[----:B------:R-:W-:-:S03]  /*9560*/  HADD2.F32 R93, -RZ, R22.H1_H1 ;  /* 0x30000016ff5d7230 */ /* 0x000fc60000004100 */
        /* <DEDUP_REMOVED lines=9> */
[----:B------:R-:W-:Y:S02]  /*9600*/  HADD2.F32 R93, -RZ, R24.H0_H0 ;  /* 0x20000018ff5d7230 */ /* 0x000fe40000004100 */
[----:B------:R-:W-:-:S04]  /*9610*/  FFMA.FTZ R73, R73, R92, 1 ;  /* 0x3f80000049497423 */ /* 0x000fc8000001005c */
[----:B------:R-:W-:Y:S01]  /*9620*/  FMUL.FTZ R22, R22, R73 ;  /* 0x0000004916167220 */ /* 0x000fe20000410000 */
[--C-:B------:R-:W-:Y:S02]  /*9630*/  HADD2.F32 R73, -RZ, R23.reuse.H0_H0 ;  /* 0x20000017ff497230 */ /* 0x100fe40000004100 */
[----:B------:R-:W-:-:S03]  /*9640*/  HADD2.F32 R23, -RZ, R23.H1_H1 ;  /* 0x30000017ff177230 */ /* 0x000fc60000004100 */
[----:B------:R-:W-:Y:S01]  /*9650*/  FADD.FTZ R92, R73, -UR16 ;  /* 0x80000010495c7e21 */ /* 0x000fe20008010000 */
[C---:B------:R-:W-:Y:S01]  /*9660*/  FFMA.FTZ R73, R67.reuse, R66, R70 ;  /* 0x0000004243497223 */ /* 0x040fe20000010046 */
[----:B------:R-:W-:Y:S02]  /*9670*/  FFMA.FTZ R70, R67, R81, R68 ;  /* 0x0000005143467223 */ /* 0x000fe40000010044 */
        /* <DEDUP_REMOVED lines=9> */
[----:B------:R-:W-:Y:S01]  /*9710*/  FADD.FTZ R93, R23, -UR16 ;  /* 0x80000010175d7e21 */ /* 0x000fe20008010000 */
[----:B------:R-:W-:Y:S01]  /*9720*/  FADD.FTZ R86, R80, R69 ;  /* 0x0000004550567221 */ /* 0x000fe20000010000 */
[----:B------:R-:W-:Y:S01]  /*9730*/  FFMA.FTZ R67, R67, R94, 1 ;  /* 0x3f80000043437423 */ /* 0x000fe2000001005e */
[----:B------:R-:W-:-:S03]  /*9740*/  FFMA.FTZ R80, R79, R69, R72 ;  /* 0x000000454f507223 */ /* 0x000fc60000010048 */
[----:B------:R-:W-:Y:S01]  /*9750*/  FMUL.FTZ R23, R92, R67 ;  /* 0x000000435c177220 */ /* 0x000fe20000410000 */
[----:B------:R-:W-:Y:S01]  /*9760*/  FMUL.FTZ R67, R93, UR17 ;  /* 0x000000115d437c20 */ /* 0x000fe20008410000 */
[----:B------:R-:W-:Y:S02]  /*9770*/  HADD2.F32 R93, -RZ, R24.H1_H1 ;  /* 0x30000018ff5d7230 */ /* 0x000fe40000004100 */
[----:B------:R-:W-:Y:S01]  /*9780*/  FFMA.FTZ R80, R77, R3, R80 ;  /* 0x000000034d507223 */ /* 0x000fe20000010050 */
        /* <DEDUP_REMOVED lines=14> */
[--C-:B------:R-:W-:Y:S02]  /*9870*/  HADD2.F32 R93, -RZ, R26.reuse.H0_H0 ;  /* 0x2000001aff5d7230 */ /* 0x100fe40000004100 */
[----:B------:R-:W-:Y:S01]  /*9880*/  FADD.FTZ R68, R68, -UR16 ;  /* 0x8000001044447e21 */ /* 0x000fe20008010000 */
[----:B------:R-:W-:-:S03]  /*9890*/  HADD2.F32 R26, -RZ, R26.H1_H1 ;  /* 0x3000001aff1a7230 */ /* 0x000fc60000004100 */
        /* <DEDUP_REMOVED lines=10> */
[--C-:B------:R-:W-:Y:S02]  /*9940*/  HADD2.F32 R94, -RZ, R28.reuse.H0_H0 ;  /* 0x2000001cff5e7230 */ /* 0x100fe40000004100 */
[----:B------:R-:W-:Y:S02]  /*9950*/  HADD2.F32 R28, -RZ, R28.H1_H1 ;  /* 0x3000001cff1c7230 */ /* 0x000fe40000004100 */
[----:B------:R-:W-:Y:S01]  /*9960*/  FMUL.FTZ R25, R92, R69 ;  /* 0x000000455c197220 */ /* 0x000fe20000410000 */
[----:B------:R-:W-:Y:S01]  /*9970*/  FMUL.FTZ R69, R93, UR17 ;  /* 0x000000115d457c20 */ /* 0x000fe20008410000 */
[----:B------:R-:W-:Y:S01]  /*9980*/  FADD.FTZ R92, R95, R74 ;  /* 0x0000004a5f5c7221 */ /* 0x000fe20000010000 */
[----:B------:R-:W-:-:S02]  /*9990*/  FMUL.FTZ R74, R51, R74 ;  /* 0x0000004a334a7220 */ /* 0x000fc40000410000 */
[----:B------:R-:W-:Y:S01]  /*99a0*/  FFMA.FTZ R70, R51, R69, R2 ;  /* 0x0000004533467223 */ /* 0x000fe20000010002 */
[----:B------:R-:W-:Y:S01]  /*99b0*/  FADD.FTZ R92, R92, R71 ;  /* 0x000000475c5c7221 */ /* 0x000fe20000010000 */
[----:B------:R-:W-:Y:S01]  /*99c0*/  FFMA.FTZ R78, R78, R74, R79 ;  /* 0x0000004a4e4e7223 */ /* 0x000fe2000001004f */
[----:B------:R-:W-:Y:S01]  /*99d0*/  FADD.FTZ R83, R74, R83 ;  /* 0x000000534a537221 */ /* 0x000fe20000010000 */
        /* <DEDUP_REMOVED lines=20> */
[----:B------:R-:W-:-:S04]  /*9b20*/  FFMA.FTZ R72, R72, R95, 1 ;  /* 0x3f80000048487423 */ /* 0x000fc8000001005f */
[----:B------:R-:W-:Y:S01]  /*9b30*/  FMUL.FTZ R27, R93, R72 ;  /* 0x000000485d1b7220 */ /* 0x000fe20000410000 */
[----:B------:R-:W-:Y:S01]  /*9b40*/  FMUL.FTZ R72, R94, UR17 ;  /* 0x000000115e487c20 */ /* 0x000fe20008410000 */
[----:B------:R-:W-:-:S03]  /*9b50*/  FMUL.FTZ R94, R51, R71 ;  /* 0x00000047335e7220 */ /* 0x000fc60000410000 */
[----:B------:R-:W-:-:S04]  /*9b60*/  FFMA.FTZ R74, R51, R72, R2 ;  /* 0x00000048334a7223 */ /* 0x000fc80000010002 */
[----:B------:R-:W-:-:S06]  /*9b70*/  FMUL.FTZ R81, R74, -1.4426950216293334961 ;  /* 0xbfb8aa3b4a517820 */ /* 0x000fcc0000410000 */
[----:B------:R-:W0:Y:S02]  /*9b80*/  MUFU.EX2 R81, R81 ;  /* 0x0000005100517308 */ /* 0x000e240000000800 */
[----:B0-----:R-:W-:Y:S01]  /*9b90*/  FADD.FTZ R93, R81, 1 ;  /* 0x3f800000515d7421 */ /* 0x001fe20000010000 */
[----:B------:R-:W-:-:S04]  /*9ba0*/  FMUL.FTZ R81, R49, R3 ;  /* 0x0000000331517220 */ /* 0x000fc80000410000 */
[----:B------:R-:W-:Y:S01]  /*9bb0*/  FFMA.FTZ R77, R77, R81, R78 ;  /* 0x000000514d4d7223 */ /* 0x000fe2000001004e */
[----:B------:R-:W0:Y:S01]  /*9bc0*/  MUFU.RCP R93, R93 ;  /* 0x0000005d005d7308 */ /* 0x000e220000001000 */
[----:B------:R-:W-:-:S04]  /*9bd0*/  FADD.FTZ R83, R83, R81 ;  /* 0x0000005153537221 */ /* 0x000fc80000010000 */
[----:B------:R-:W-:Y:S01]  /*9be0*/  FADD.FTZ R83, R94, R83 ;  /* 0x000000535e537221 */ /* 0x000fe20000010000 */
[----:B0-----:R-:W-:Y:S01]  /*9bf0*/  FADD.FTZ R79, -R93, 1 ;  /* 0x3f8000005d4f7421 */ /* 0x001fe20000010100 */
[----:B------:R-:W-:Y:S01]  /*9c00*/  FMUL.FTZ R28, R28, R93 ;  /* 0x0000005d1c1c7220 */ /* 0x000fe20000410000 */
[--C-:B------:R-:W-:Y:S02]  /*9c10*/  HADD2.F32 R93, -RZ, R30.reuse.H0_H0 ;  /* 0x2000001eff5d7230 */ /* 0x100fe40000004100 */
[----:B------:R-:W-:Y:S01]  /*9c20*/  FFMA.FTZ R79, R74, R79, 1 ;  /* 0x3f8000004a4f7423 */ /* 0x000fe2000001004f */
[--C-:B------:R-:W-:Y:S02]  /*9c30*/  HADD2.F32 R74, -RZ, R29.reuse.H0_H0 ;  /* 0x2000001dff4a7230 */ /* 0x100fe40000004100 */
[----:B------:R-:W-:Y:S02]  /*9c40*/  HADD2.F32 R29, -RZ, R29.H1_H1 ;  /* 0x3000001dff1d7230 */ /* 0x000fe40000004100 */
[----:B------:R-:W-:Y:S01]  /*9c50*/  FMUL.FTZ R28, R28, R79 ;  /* 0x0000004f1c1c7220 */ /* 0x000fe20000410000 */
[----:B------:R-:W-:Y:S01]  /*9c60*/  FADD.FTZ R79, R86, R3 ;  /* 0x00000003564f7221 */ /* 0x000fe20000010000 */
[----:B------:R-:W-:Y:S01]  /*9c70*/  FADD.FTZ R74, R74, -UR16 ;  /* 0x800000104a4a7e21 */ /* 0x000fe20008010000 */
[----:B------:R-:W-:-:S02]  /*9c80*/  HADD2.F32 R30, -RZ, R30.H1_H1 ;  /* 0x3000001eff1e7230 */ /* 0x000fc40000004100 */
[----:B------:R-:W-:Y:S01]  /*9c90*/  FADD.FTZ R29, R29, -UR16 ;  /* 0x800000101d1d7e21 */ /* 0x000fe20008010000 */
[----:B------:R-:W-:-:S03]  /*9ca0*/  FMUL.FTZ R3, R74, UR17 ;  /* 0x000000114a037c20 */ /* 0x000fc60008410000 */
[----:B------:R-:W-:Y:S01]  /*9cb0*/  FMUL.FTZ R29, R29, UR17 ;  /* 0x000000111d1d7c20 */ /* 0x000fe20008410000 */
[----:B------:R-:W-:-:S04]  /*9cc0*/  FFMA.FTZ R74, R49, R3, R0 ;  /* 0x00000003314a7223 */ /* 0x000fc80000010000 */
[----:B------:R-:W-:-:S06]  /*9cd0*/  FMUL.FTZ R78, R74, -1.4426950216293334961 ;  /* 0xbfb8aa3b4a4e7820 */ /* 0x000fcc0000410000 */
[----:B------:R-:W0:Y:S02]  /*9ce0*/  MUFU.EX2 R78, R78 ;  /* 0x0000004e004e7308 */ /* 0x000e240000000800 */
[----:B0-----:R-:W-:Y:S01]  /*9cf0*/  FADD.FTZ R86, R78, 1 ;  /* 0x3f8000004e567421 */ /* 0x001fe20000010000 */
[----:B------:R-:W-:-:S04]  /*9d00*/  FFMA.FTZ R78, R51, R29, R2 ;  /* 0x0000001d334e7223 */ /* 0x000fc80000010002 */
[----:B------:R-:W-:Y:S01]  /*9d10*/  FMUL.FTZ R81, R78, -1.4426950216293334961 ;  /* 0xbfb8aa3b4e517820 */ /* 0x000fe20000410000 */
[----:B------:R-:W0:Y:S08]  /*9d20*/  MUFU.RCP R86, R86 ;  /* 0x0000005600567308 */ /* 0x000e300000001000 */
[----:B------:R-:W1:Y:S01]  /*9d30*/  MUFU.EX2 R81, R81 ;  /* 0x0000005100517308 */ /* 0x000e620000000800 */
[----:B0-----:R-:W-:Y:S01]  /*9d40*/  FADD.FTZ R95, -R86, 1 ;  /* 0x3f800000565f7421 */ /* 0x001fe20000010100 */
[----:B------:R-:W-:Y:S01]  /*9d50*/  FMUL.FTZ R93, R93, R86 ;  /* 0x000000565d5d7220 */ /* 0x000fe20000410000 */
[----:B------:R-:W-:-:S02]  /*9d60*/  FFMA.FTZ R86, R76, R71, R73 ;  /* 0x000000474c567223 */ /* 0x000fc40000010049 */
[----:B------:R-:W-:-:S04]  /*9d70*/  FFMA.FTZ R74, R74, R95, 1 ;  /* 0x3f8000004a4a7423 */ /* 0x000fc8000001005f */
[----:B------:R-:W-:Y:S01]  /*9d80*/  FMUL.FTZ R74, R93, R74 ;  /* 0x0000004a5d4a7220 */ /* 0x000fe20000410000 */
[----:B-1----:R-:W-:-:S06]  /*9d90*/  FADD.FTZ R93, R81, 1 ;  /* 0x3f800000515d7421 */ /* 0x002fcc0000010000 */
[----:B------:R-:W0:Y:S02]  /*9da0*/  MUFU.RCP R93, R93 ;  /* 0x0000005d005d7308 */ /* 0x000e240000001000 */
[----:B0-----:R-:W-:Y:S01]  /*9db0*/  FADD.FTZ R95, -R93, 1 ;  /* 0x3f8000005d5f7421 */ /* 0x001fe20000010100 */
[----:B------:R-:W-:Y:S01]  /*9dc0*/  FMUL.FTZ R30, R30, R93 ;  /* 0x0000005d1e1e7220 */ /* 0x000fe20000410000 */
[----:B------:R-:W-:Y:S02]  /*9dd0*/  HADD2.F32 R93, -RZ, R38.H0_H0 ;  /* 0x20000026ff5d7230 */ /* 0x000fe40000004100 */
[----:B------:R-:W-:Y:S01]  /*9de0*/  FFMA.FTZ R95, R78, R95, 1 ;  /* 0x3f8000004e5f7423 */ /* 0x000fe2000001005f */
[--C-:B------:R-:W-:Y:S02]  /*9df0*/  HADD2.F32 R78, -RZ, R31.reuse.H0_H0 ;  /* 0x2000001fff4e7230 */ /* 0x100fe40000004100 */
[----:B------:R-:W-:Y:S02]  /*9e00*/  HADD2.F32 R31, -RZ, R31.H1_H1 ;  /* 0x3000001fff1f7230 */ /* 0x000fe40000004100 */
[----:B------:R-:W-:Y:S01]  /*9e10*/  FMUL.FTZ R30, R30, R95 ;  /* 0x0000005f1e1e7220 */ /* 0x000fe20000410000 */
[----:B------:R-:W-:-:S02]  /*9e20*/  FADD.FTZ R78, R78, -UR16 ;  /* 0x800000104e4e7e21 */ /* 0x000fc40008010000 */
[----:B------:R-:W-:Y:S02]  /*9e30*/  FADD.FTZ R31, R31, -UR16 ;  /* 0x800000101f1f7e21 */ /* 0x000fe40008010000 */
[----:B------:R-:W-:Y:S01]  /*9e40*/  FMUL.FTZ R71, R78, UR17 ;  /* 0x000000114e477c20 */ /* 0x000fe20008410000 */
[----:B------:R-:W-:Y:S01]  /*9e50*/  FFMA.FTZ R78, R76, R94, R77 ;  /* 0x0000005e4c4e7223 */ /* 0x000fe2000001004d */
[--C-:B------:R-:W-:Y:S02]  /*9e60*/  HADD2.F32 R76, -RZ, R32.reuse.H0_H0 ;  /* 0x20000020ff4c7230 */ /* 0x100fe40000004100 */
[----:B------:R-:W-:Y:S01]  /*9e70*/  FMUL.FTZ R31, R31, UR17 ;  /* 0x000000111f1f7c20 */ /* 0x000fe20008410000 */
[----:B------:R-:W-:Y:S01]  /*9e80*/  FFMA.FTZ R73, R49, R71, R0 ;  /* 0x0000004731497223 */ /* 0x000fe20000010000 */
[----:B------:R-:W-:-:S03]  /*9e90*/  HADD2.F32 R32, -RZ, R32.H1_H1 ;  /* 0x30000020ff207230 */ /* 0x000fc60000004100 */
        /* <DEDUP_REMOVED lines=18> */
[----:B------:R-:W-:Y:S01]  /*9fc0*/  FADD.FTZ R94, R79, R84 ;  /* 0x000000544f5e7221 */ /* 0x000fe20000010000 */
[C---:B------:R-:W-:Y:S01]  /*9fd0*/  FFMA.FTZ R79, R75.reuse, R84, R80 ;  /* 0x000000544b4f7223 */ /* 0x040fe20000010050 */
[----:B------:R-:W-:Y:S01]  /*9fe0*/  FFMA.FTZ R80, R75, R77, R78 ;  /* 0x0000004d4b507223 */ /* 0x000fe2000001004e */
        /* <DEDUP_REMOVED lines=10> */
[----:B0-----:R-:W-:Y:S01]  /*a090*/  FADD.FTZ R84, R81, 1 ;  /* 0x3f80000051547421 */ /* 0x001fe20000010000 */
[----:B------:R-:W-:-:S05]  /*a0a0*/  HADD2.F32 R81, -RZ, R38.H1_H1 ;  /* 0x30000026ff517230 */ /* 0x000fca0000004100 */
        /* <DEDUP_REMOVED lines=8> */
[----:B0-----:R-:W-:-:S06]  /*a130*/  FADD.FTZ R84, R77, 1 ;  /* 0x3f8000004d547421 */ /* 0x001fcc0000010000 */
[----:B------:R-:W0:Y:S02]  /*a140*/  MUFU.RCP R84, R84 ;  /* 0x0000005400547308 */ /* 0x000e240000001000 */
[----:B0-----:R-:W-:Y:S01]  /*a150*/  FADD.FTZ R96, -R84, 1 ;  /* 0x3f80000054607421 */ /* 0x001fe20000010100 */
[----:B------:R-:W-:Y:S01]  /*a160*/  FMUL.FTZ R38, R81, R84 ;  /* 0x0000005451267220 */ /* 0x000fe20000410000 */
[----:B------:R-:W-:Y:S01]  /*a170*/  FADD.FTZ R81, R92, R87 ;  /* 0x000000575c517221 */ /* 0x000fe20000010000 */
[-C--:B------:R-:W-:Y:S01]  /*a180*/  FFMA.FTZ R92, R85, R87.reuse, R86 ;  /* 0x00000057555c7223 */ /* 0x080fe20000010056 */
[----:B------:R-:W-:Y:S01]  /*a190*/  FFMA.FTZ R75, R75, R96, 1 ;  /* 0x3f8000004b4b7423 */ /* 0x000fe20000010060 */
[----:B------:R-:W-:Y:S01]  /*a1a0*/  FMUL.FTZ R87, R51, R87 ;  /* 0x0000005733577220 */ /* 0x000fe20000410000 */
[----:B------:R-:W-:Y:S01]  /*a1b0*/  FADD.FTZ R81, R81, R6 ;  /* 0x0000000651517221 */ /* 0x000fe20000010000 */
[----:B------:R-:W-:Y:S01]  /*a1c0*/  FFMA.FTZ R92, R5, R6, R92 ;  /* 0x00000006055c7223 */ /* 0x000fe2000001005c */
[----:B------:R-:W-:Y:S01]  /*a1d0*/  FMUL.FTZ R38, R38, R75 ;  /* 0x0000004b26267220 */ /* 0x000fe20000410000 */
[----:B------:R-:W-:-:S02]  /*a1e0*/  HADD2.F32 R75, -RZ, R45.H1_H1 ;  /* 0x3000002dff4b7230 */ /* 0x000fc40000004100 */
[----:B------:R-:W-:Y:S01]  /*a1f0*/  FFMA.FTZ R85, R85, R87, R80 ;  /* 0x0000005755557223 */ /* 0x000fe20000010050 */
[--C-:B------:R-:W-:Y:S02]  /*a200*/  HADD2.F32 R80, -RZ, R88.reuse.H1_H1 ;  /* 0x30000058ff507230 */ /* 0x100fe40000004100 */
[----:B------:R-:W-:Y:S01]  /*a210*/  FADD.FTZ R81, R81, R8 ;  /* 0x0000000851517221 */ /* 0x000fe20000010000 */
[----:B------:R-:W-:Y:S02]  /*a220*/  HADD2.F32 R88, -RZ, R88.H0_H0 ;  /* 0x20000058ff587230 */ /* 0x000fe40000004100 */
[----:B------:R-:W-:Y:S01]  /*a230*/  FADD.FTZ R75, R75, -UR16 ;  /* 0x800000104b4b7e21 */ /* 0x000fe20008010000 */
[----:B------:R-:W-:Y:S01]  /*a240*/  FFMA.FTZ R92, R7, R8, R92 ;  /* 0x00000008075c7223 */ /* 0x000fe2000001005c */
[----:B------:R-:W-:Y:S02]  /*a250*/  FADD.FTZ R81, R81, R10 ;  /* 0x0000000a51517221 */ /* 0x000fe40000010000 */
[----:B------:R-:W-:Y:S01]  /*a260*/  FMUL.FTZ R75, R75, UR17 ;  /* 0x000000114b4b7c20 */ /* 0x000fe20008410000 */
[----:B------:R-:W-:Y:S01]  /*a270*/  FADD.FTZ R88, R88, -UR16 ;  /* 0x8000001058587e21 */ /* 0x000fe20008010000 */
[----:B------:R-:W-:-:S02]  /*a280*/  FADD.FTZ R81, R81, R12 ;  /* 0x0000000c51517221 */ /* 0x000fc40000010000 */
[----:B------:R-:W-:Y:S02]  /*a290*/  FFMA.FTZ R77, R49, R75, R0 ;  /* 0x0000004b314d7223 */ /* 0x000fe40000010000 */
[----:B------:R-:W-:Y:S02]  /*a2a0*/  FADD.FTZ R81, R81, R14 ;  /* 0x0000000e51517221 */ /* 0x000fe40000010000 */
[----:B------:R-:W-:Y:S02]  /*a2b0*/  FMUL.FTZ R84, R77, -1.4426950216293334961 ;  /* 0xbfb8aa3b4d547820 */ /* 0x000fe40000410000 */
[----:B------:R-:W-:-:S04]  /*a2c0*/  FADD.FTZ R81, R81, R16 ;  /* 0x0000001051517221 */ /* 0x000fc80000010000 */
[----:B------:R-:W0:Y:S01]  /*a2d0*/  MUFU.EX2 R84, R84 ;  /* 0x0000005400547308 */ /* 0x000e220000000800 */
[----:B------:R-:W-:-:S04]  /*a2e0*/  FADD.FTZ R81, R81, R18 ;  /* 0x0000001251517221 */ /* 0x000fc80000010000 */
[----:B------:R-:W-:-:S04]  /*a2f0*/  FADD.FTZ R81, R81, R20 ;  /* 0x0000001451517221 */ /* 0x000fc80000010000 */
[----:B------:R-:W-:-:S04]  /*a300*/  FADD.FTZ R81, R81, R22 ;  /* 0x0000001651517221 */ /* 0x000fc80000010000 */
[----:B------:R-:W-:Y:S01]  /*a310*/  FADD.FTZ R81, R81, R24 ;  /* 0x0000001851517221 */ /* 0x000fe20000010000 */
[----:B0-----:R-:W-:Y:S01]  /*a320*/  FADD.FTZ R93, R84, 1 ;  /* 0x3f800000545d7421 */ /* 0x001fe20000010000 */
[----:B------:R-:W-:Y:S02]  /*a330*/  HADD2.F32 R84, -RZ, R91.H0_H0 ;  /* 0x2000005bff547230 */ /* 0x000fe40000004100 */
[----:B------:R-:W-:-:S03]  /*a340*/  FADD.FTZ R81, R81, R26 ;  /* 0x0000001a51517221 */ /* 0x000fc60000010000 */
[----:B------:R-:W0:Y:S01]  /*a350*/  MUFU.RCP R93, R93 ;  /* 0x0000005d005d7308 */ /* 0x000e220000001000 */
[----:B------:R-:W-:-:S04]  /*a360*/  FADD.FTZ R81, R81, R28 ;  /* 0x0000001c51517221 */ /* 0x000fc80000010000 */
[----:B------:R-:W-:-:S04]  /*a370*/  FADD.FTZ R81, R81, R30 ;  /* 0x0000001e51517221 */ /* 0x000fc80000010000 */
[----:B------:R-:W-:-:S04]  /*a380*/  FADD.FTZ R81, R81, R32 ;  /* 0x0000002051517221 */ /* 0x000fc80000010000 */
[----:B------:R-:W-:Y:S01]  /*a390*/  FADD.FTZ R81, R81, R38 ;  /* 0x0000002651517221 */ /* 0x000fe20000010000 */
[----:B0-----:R-:W-:Y:S01]  /*a3a0*/  FADD.FTZ R86, -R93, 1 ;  /* 0x3f8000005d567421 */ /* 0x001fe20000010100 */
[----:B------:R-:W-:-:S03]  /*a3b0*/  FMUL.FTZ R80, R80, R93 ;  /* 0x0000005d50507220 */ /* 0x000fc60000410000 */
[----:B------:R-:W-:Y:S01]  /*a3c0*/  FFMA.FTZ R77, R77, R86, 1 ;  /* 0x3f8000004d4d7423 */ /* 0x000fe20000010056 */
[----:B------:R-:W-:-:S03]  /*a3d0*/  HADD2.F32 R86, -RZ, R89.H0_H0 ;  /* 0x20000059ff567230 */ /* 0x000fc60000004100 */
[----:B------:R-:W-:Y:S02]  /*a3e0*/  FMUL.FTZ R80, R80, R77 ;  /* 0x0000004d50507220 */ /* 0x000fe40000410000 */
        /* <DEDUP_REMOVED lines=13> */
[--C-:B------:R-:W-:Y:S02]  /*a4c0*/  HADD2.F32 R83, -RZ, R42.reuse.H0_H0 ;  /* 0x2000002aff537230 */ /* 0x100fe40000004100 */
[----:B------:R-:W-:Y:S02]  /*a4d0*/  HADD2.F32 R42, -RZ, R42.H1_H1 ;  /* 0x3000002aff2a7230 */ /* 0x000fe40000004100 */
[----:B------:R-:W-:Y:S01]  /*a4e0*/  FADD.FTZ R81, R81, R84 ;  /* 0x0000005451517221 */ /* 0x000fe20000010000 */
[----:B------:R-:W-:Y:S01]  /*a4f0*/  FADD.FTZ R91, R83, -UR16 ;  /* 0x80000010535b7e21 */ /* 0x000fe20008010000 */
[----:B------:R-:W-:Y:S01]  /*a500*/  FADD.FTZ R83, R94, R65 ;  /* 0x000000415e537221 */ /* 0x000fe20000010000 */
[----:B------:R-:W-:Y:S01]  /*a510*/  FFMA.FTZ R94, R82, R65, R79 ;  /* 0x00000041525e7223 */ /* 0x000fe2000001004f */
[--C-:B------:R-:W-:Y:S02]  /*a520*/  HADD2.F32 R82, -RZ, R47.reuse.H1_H1 ;  /* 0x3000002fff527230 */ /* 0x100fe40000004100 */
[----:B------:R-:W-:Y:S01]  /*a530*/  FMUL.FTZ R65, R91, UR17 ;  /* 0x000000115b417c20 */ /* 0x000fe20008410000 */
[----:B------:R-:W-:-:S02]  /*a540*/  HADD2.F32 R47, -RZ, R47.H0_H0 ;  /* 0x2000002fff2f7230 */ /* 0x000fc40000004100 */
[----:B------:R-:W-:Y:S01]  /*a550*/  FFMA.FTZ R94, R53, R64, R94 ;  /* 0x00000040355e7223 */ /* 0x000fe2000001005e */
[----:B------:R-:W-:Y:S01]  /*a560*/  FADD.FTZ R42, R42, -UR16 ;  /* 0x800000102a2a7e21 */ /* 0x000fe20008010000 */
[----:B------:R-:W-:-:S03]  /*a570*/  FFMA.FTZ R79, R49, R65, R0 ;  /* 0x00000041314f7223 */ /* 0x000fc60000010000 */
[----:B------:R-:W-:Y:S01]  /*a580*/  FMUL.FTZ R42, R42, UR17 ;  /* 0x000000112a2a7c20 */ /* 0x000fe20008410000 */
[----:B------:R-:W-:-:S06]  /*a590*/  FMUL.FTZ R85, R79, -1.4426950216293334961 ;  /* 0xbfb8aa3b4f557820 */ /* 0x000fcc0000410000 */
[----:B------:R-:W0:Y:S02]  /*a5a0*/  MUFU.EX2 R85, R85 ;  /* 0x0000005500557308 */ /* 0x000e240000000800 */
[----:B0-----:R-:W-:Y:S01]  /*a5b0*/  FADD.FTZ R87, R85, 1 ;  /* 0x3f80000055577421 */ /* 0x001fe20000010000 */
[----:B------:R-:W-:-:S05]  /*a5c0*/  FADD.FTZ R85, R86, R98 ;  /* 0x0000006256557221 */ /* 0x000fca0000010000 */
[----:B------:R-:W0:Y:S02]  /*a5d0*/  MUFU.RCP R87, R87 ;  /* 0x0000005700577308 */ /* 0x000e240000001000 */
[----:B0-----:R-:W-:Y:S01]  /*a5e0*/  FADD.FTZ R100, -R87, 1 ;  /* 0x3f80000057647421 */ /* 0x001fe20000010100 */
[----:B------:R-:W-:-:S03]  /*a5f0*/  FMUL.FTZ R82, R82, R87 ;  /* 0x0000005752527220 */ /* 0x000fc60000410000 */
[----:B------:R-:W-:Y:S01]  /*a600*/  FFMA.FTZ R79, R79, R100, 1 ;  /* 0x3f8000004f4f7423 */ /* 0x000fe20000010064 */
[----:B------:R-:W-:-:S03]  /*a610*/  HADD2.F32 R100, -RZ, R43.H0_H0 ;  /* 0x2000002bff647230 */ /* 0x000fc60000004100 */
        /* <DEDUP_REMOVED lines=11> */
[--C-:B------:R-:W-:Y:S02]  /*a6d0*/  HADD2.F32 R47, -RZ, R40.reuse.H0_H0 ;  /* 0x20000028ff2f7230 */ /* 0x100fe40000004100 */
[----:B------:R-:W-:-:S03]  /*a6e0*/  HADD2.F32 R40, -RZ, R40.H1_H1 ;  /* 0x30000028ff287230 */ /* 0x000fc60000004100 */
[----:B------:R-:W-:Y:S01]  /*a6f0*/  FADD.FTZ R91, R47, -UR16 ;  /* 0x800000102f5b7e21 */ /* 0x000fe20008010000 */
[----:B------:R-:W-:Y:S01]  /*a700*/  FMUL.FTZ R47, R51, R6 ;  /* 0x00000006332f7220 */ /* 0x000fe20000410000 */
[----:B------:R-:W-:Y:S02]  /*a710*/  FADD.FTZ R40, R40, -UR16 ;  /* 0x8000001028287e21 */ /* 0x000fe40008010000 */
[----:B------:R-:W-:Y:S01]  /*a720*/  FMUL.FTZ R6, R91, UR17 ;  /* 0x000000115b067c20 */ /* 0x000fe20008410000 */
[----:B------:R-:W-:Y:S01]  /*a730*/  FFMA.FTZ R96, R5, R47, R96 ;  /* 0x0000002f05607223 */ /* 0x000fe20000010060 */
[--C-:B------:R-:W-:Y:S02]  /*a740*/  HADD2.F32 R91, -RZ, R46.reuse.H0_H0 ;  /* 0x2000002eff5b7230 */ /* 0x100fe40000004100 */
[----:B------:R-:W-:Y:S01]  /*a750*/  FADD.FTZ R85, R47, R85 ;  /* 0x000000552f557221 */ /* 0x000fe20000010000 */
[----:B------:R-:W-:Y:S01]  /*a760*/  FFMA.FTZ R5, R49, R6, R0 ;  /* 0x0000000631057223 */ /* 0x000fe20000010000 */
[----:B------:R-:W-:-:S02]  /*a770*/  HADD2.F32 R46, -RZ, R46.H1_H1 ;  /* 0x3000002eff2e7230 */ /* 0x000fc40000004100 */
[----:B------:R-:W-:Y:S01]  /*a780*/  FMUL.FTZ R40, R40, UR17 ;  /* 0x0000001128287c20 */ /* 0x000fe20008410000 */
[----:B------:R-:W-:Y:S02]  /*a790*/  FMUL.FTZ R87, R5, -1.4426950216293334961 ;  /* 0xbfb8aa3b05577820 */ /* 0x000fe40000410000 */
[----:B------:R-:W-:-:S04]  /*a7a0*/  FADD.FTZ R46, R46, -UR16 ;  /* 0x800000102e2e7e21 */ /* 0x000fc80008010000 */
[----:B------:R-:W0:Y:S01]  /*a7b0*/  MUFU.EX2 R87, R87 ;  /* 0x0000005700577308 */ /* 0x000e220000000800 */
[----:B------:R-:W-:-:S04]  /*a7c0*/  FMUL.FTZ R46, R46, UR17 ;  /* 0x000000112e2e7c20 */ /* 0x000fc80008410000 */
[----:B------:R-:W-:Y:S01]  /*a7d0*/  FFMA.FTZ R47, R51, R46, R2 ;  /* 0x0000002e332f7223 */ /* 0x000fe20000010002 */
[----:B0-----:R-:W-:-:S03]  /*a7e0*/  FADD.FTZ R88, R87, 1 ;  /* 0x3f80000057587421 */ /* 0x001fc60000010000 */
[----:B------:R-:W-:-:S03]  /*a7f0*/  FMUL.FTZ R87, R47, -1.4426950216293334961 ;  /* 0xbfb8aa3b2f577820 */ /* 0x000fc60000410000 */
        /* <DEDUP_REMOVED lines=8> */
[----:B-1----:R-:W-:-:S06]  /*a880*/  FADD.FTZ R91, R87, 1 ;  /* 0x3f800000575b7421 */ /* 0x002fcc0000010000 */
[----:B------:R-:W0:Y:S02]  /*a890*/  MUFU.RCP R91, R91 ;  /* 0x0000005b005b7308 */ /* 0x000e240000001000 */
[----:B0-----:R-:W-:Y:S01]  /*a8a0*/  FADD.FTZ R98, -R91, 1 ;  /* 0x3f8000005b627421 */ /* 0x001fe20000010100 */
[----:B------:R-:W-:-:S03]  /*a8b0*/  FMUL.FTZ R88, R88, R91 ;  /* 0x0000005b58587220 */ /* 0x000fc60000410000 */
[----:B------:R-:W-:-:S04]  /*a8c0*/  FFMA.FTZ R47, R47, R98, 1 ;  /* 0x3f8000002f2f7423 */ /* 0x000fc80000010062 */
[----:B------:R-:W-:Y:S01]  /*a8d0*/  FMUL.FTZ R47, R88, R47 ;  /* 0x0000002f582f7220 */ /* 0x000fe20000410000 */
[--C-:B------:R-:W-:Y:S02]  /*a8e0*/  HADD2.F32 R88, -RZ, R44.reuse.H1_H1 ;  /* 0x3000002cff587230 */ /* 0x100fe40000004100 */
[----:B------:R-:W-:-:S03]  /*a8f0*/  HADD2.F32 R44, -RZ, R44.H0_H0 ;  /* 0x2000002cff2c7230 */ /* 0x000fc60000004100 */
[----:B------:R-:W-:Y:S01]  /*a900*/  FADD.FTZ R93, R88, -UR16 ;  /* 0x80000010585d7e21 */ /* 0x000fe20008010000 */
[----:B------:R-:W-:Y:S01]  /*a910*/  FADD.FTZ R88, R83, R64 ;  /* 0x0000004053587221 */ /* 0x000fe20000010000 */
[----:B------:R-:W-:Y:S02]  /*a920*/  FMUL.FTZ R83, R49, R64 ;  /* 0x0000004031537220 */ /* 0x000fe40000410000 */
[----:B------:R-:W-:Y:S01]  /*a930*/  FMUL.FTZ R64, R93, UR17 ;  /* 0x000000115d407c20 */ /* 0x000fe20008410000 */
[----:B------:R-:W-:Y:S01]  /*a940*/  FADD.FTZ R88, R88, R63 ;  /* 0x0000003f58587221 */ /* 0x000fe20000010000 */
[----:B------:R-:W-:Y:S01]  /*a950*/  FFMA.FTZ R53, R53, R83, R96 ;  /* 0x0000005335357223 */ /* 0x000fe20000010060 */
[----:B------:R-:W-:Y:S02]  /*a960*/  HADD2.F32 R96, -RZ, R45.H0_H0 ;  /* 0x2000002dff607230 */ /* 0x000fe40000004100 */
[----:B------:R-:W-:Y:S01]  /*a970*/  FFMA.FTZ R87, R49, R64, R0 ;  /* 0x0000004031577223 */ /* 0x000fe20000010000 */
[----:B------:R-:W-:Y:S01]  /*a980*/  FADD.FTZ R85, R85, R83 ;  /* 0x0000005355557221 */ /* 0x000fe20000010000 */
[----:B------:R-:W-:-:S02]  /*a990*/  FADD.FTZ R88, R88, R11 ;  /* 0x0000000b58587221 */ /* 0x000fc40000010000 */
        /* <DEDUP_REMOVED lines=17> */
[--C-:B------:R-:W-:Y:S02]  /*aab0*/  HADD2.F32 R91, -RZ, R41.reuse.H1_H1 ;  /* 0x30000029ff5b7230 */ /* 0x100fe40000004100 */
[----:B------:R-:W-:Y:S01]  /*aac0*/  FFMA.FTZ R83, R83, R96, 1 ;  /* 0x3f80000053537423 */ /* 0x000fe20000010060 */
[----:B------:R-:W-:Y:S01]  /*aad0*/  FMUL.FTZ R96, R51, R8 ;  /* 0x0000000833607220 */ /* 0x000fe20000410000 */
[----:B------:R-:W-:Y:S02]  /*aae0*/  HADD2.F32 R41, -RZ, R41.H0_H0 ;  /* 0x20000029ff297230 */ /* 0x000fe40000004100 */
[----:B------:R-:W-:Y:S01]  /*aaf0*/  FMUL.FTZ R44, R44, R83 ;  /* 0x000000532c2c7220 */ /* 0x000fe20000410000 */
[----:B------:R-:W-:-:S02]  /*ab00*/  HADD2.F32 R83, -RZ, R43.H1_H1 ;  /* 0x3000002bff537230 */ /* 0x000fc40000004100 */
[----:B------:R-:W-:Y:S01]  /*ab10*/  FFMA.FTZ R98, R7, R96, R53 ;  /* 0x0000006007627223 */ /* 0x000fe20000010035 */
[----:B------:R-:W-:Y:S01]  /*ab20*/  FADD.FTZ R41, R41, -UR16 ;  /* 0x8000001029297e21 */ /* 0x000fe20008010000 */
[----:B------:R-:W-:Y:S01]  /*ab30*/  FADD.FTZ R85, R96, R85 ;  /* 0x0000005560557221 */ /* 0x000fe20000010000 */
[----:B------:R-:W-:Y:S02]  /*ab40*/  FADD.FTZ R83, R83, -UR16 ;  /* 0x8000001053537e21 */ /* 0x000fe40008010000 */
[----:B------:R-:W-:Y:S02]  /*ab50*/  FMUL.FTZ R41, R41, UR17 ;  /* 0x0000001129297c20 */ /* 0x000fe40008410000 */
        /* <DEDUP_REMOVED lines=13> */
[----:B0-----:R-:W-:Y:S01]  /*ac30*/  FADD.FTZ R87, R53, 1 ;  /* 0x3f80000035577421 */ /* 0x001fe20000010000 */
[----:B------:R-:W-:-:S05]  /*ac40*/  FFMA.FTZ R53, R49, R40, R0 ;  /* 0x0000002831357223 */ /* 0x000fca0000010000 */
[----:B------:R-:W0:Y:S02]  /*ac50*/  MUFU.RCP R87, R87 ;  /* 0x0000005700577308 */ /* 0x000e240000001000 */
[----:B0-----:R-:W-:Y:S01]  /*ac60*/  FMUL.FTZ R83, R90, R87 ;  /* 0x000000575a537220 */ /* 0x001fe20000410000 */
[----:B------:R-:W-:-:S04]  /*ac70*/  FADD.FTZ R90, -R87, 1 ;  /* 0x3f800000575a7421 */ /* 0x000fc80000010100 */
[----:B------:R-:W-:-:S04]  /*ac80*/  FFMA.FTZ R90, R43, R90, 1 ;  /* 0x3f8000002b5a7423 */ /* 0x000fc8000001005a */
[----:B------:R-:W-:Y:S01]  /*ac90*/  FMUL.FTZ R43, R83, R90 ;  /* 0x0000005a532b7220 */ /* 0x000fe20000410000 */
[-C--:B------:R-:W-:Y:S01]  /*aca0*/  FFMA.FTZ R83, R59, R63.reuse, R94 ;  /* 0x0000003f3b537223 */ /* 0x080fe2000001005e */
[----:B------:R-:W-:-:S03]  /*acb0*/  FMUL.FTZ R63, R49, R63 ;  /* 0x0000003f313f7220 */ /* 0x000fc60000410000 */
[----:B------:R-:W-:Y:S01]  /*acc0*/  FFMA.FTZ R83, R52, R11, R83 ;  /* 0x0000000b34537223 */ /* 0x000fe20000010053 */
[----:B------:R-:W-:Y:S01]  /*acd0*/  FFMA.FTZ R87, R59, R63, R98 ;  /* 0x0000003f3b577223 */ /* 0x000fe20000010062 */
[----:B------:R-:W-:Y:S01]  /*ace0*/  FMUL.FTZ R59, R53, -1.4426950216293334961 ;  /* 0xbfb8aa3b353b7820 */ /* 0x000fe20000410000 */
[----:B------:R-:W-:-:S05]  /*acf0*/  FADD.FTZ R85, R85, R63 ;  /* 0x0000003f55557221 */ /* 0x000fca0000010000 */
        /* <DEDUP_REMOVED lines=8> */
[----:B------:R-:W-:-:S02]  /*ad80*/  HADD2.F32 R90, -RZ, R89.H1_H1 ;  /* 0x30000059ff5a7230 */ /* 0x000fc40000004100 */
[----:B------:R-:W-:-:S04]  /*ad90*/  FFMA.FTZ R94, R53, R94, 1 ;  /* 0x3f800000355e7423 */ /* 0x000fc8000001005e */
[----:B------:R-:W-:Y:S01]  /*ada0*/  FMUL.FTZ R53, R91, R94 ;  /* 0x0000005e5b357220 */ /* 0x000fe20000410000 */
[----:B-1----:R-:W-:-:S06]  /*adb0*/  FADD.FTZ R91, R63, 1 ;  /* 0x3f8000003f5b7421 */ /* 0x002fcc0000010000 */
[----:B------:R-:W0:Y:S02]  /*adc0*/  MUFU.RCP R91, R91 ;  /* 0x0000005b005b7308 */ /* 0x000e240000001000 */
[----:B0-----:R-:W-:Y:S01]  /*add0*/  FMUL.FTZ R89, R90, R91 ;  /* 0x0000005b5a597220 */ /* 0x001fe20000410000 */
[----:B------:R-:W-:-:S04]  /*ade0*/  FADD.FTZ R90, -R91, 1 ;  /* 0x3f8000005b5a7421 */ /* 0x000fc80000010100 */
[----:B------:R-:W-:Y:S01]  /*adf0*/  FFMA.FTZ R94, R59, R90, 1 ;  /* 0x3f8000003b5e7423 */ /* 0x000fe2000001005a */
[-C--:B------:R-:W-:Y:S01]  /*ae00*/  FMUL.FTZ R90, R51, R10.reuse ;  /* 0x0000000a335a7220 */ /* 0x080fe20000410000 */
[----:B------:R-:W-:Y:S01]  /*ae10*/  FFMA.FTZ R59, R9, R10, R92 ;  /* 0x0000000a093b7223 */ /* 0x000fe2000001005c */
[----:B------:R-:W-:Y:S01]  /*ae20*/  FMUL.FTZ R92, R49, R11 ;  /* 0x0000000b315c7220 */ /* 0x000fe20000410000 */
[----:B------:R-:W-:Y:S01]  /*ae30*/  FMUL.FTZ R10, R89, R94 ;  /* 0x0000005e590a7220 */ /* 0x000fe20000410000 */
[----:B------:R-:W-:Y:S01]  /*ae40*/  FFMA.FTZ R87, R9, R90, R87 ;  /* 0x0000005a09577223 */ /* 0x000fe20000010057 */
[----:B------:R-:W-:Y:S01]  /*ae50*/  FADD.FTZ R85, R90, R85 ;  /* 0x000000555a557221 */ /* 0x000fe20000010000 */
[-C--:B------:R-:W-:Y:S01]  /*ae60*/  FMUL.FTZ R9, R51, R12.reuse ;  /* 0x0000000c33097220 */ /* 0x080fe20000410000 */
[----:B------:R-:W-:Y:S01]  /*ae70*/  FFMA.FTZ R59, R56, R12, R59 ;  /* 0x0000000c383b7223 */ /* 0x000fe2000001003b */
[----:B------:R-:W-:Y:S01]  /*ae80*/  FFMA.FTZ R52, R52, R92, R87 ;  /* 0x0000005c34347223 */ /* 0x000fe20000010057 */
[----:B------:R-:W-:Y:S01]  /*ae90*/  FADD.FTZ R92, R85, R92 ;  /* 0x0000005c555c7221 */ /* 0x000fe20000010000 */
[----:B------:R-:W-:-:S02]  /*aea0*/  FFMA.FTZ R12, R50, R13, R83 ;  /* 0x0000000d320c7223 */ /* 0x000fc40000010053 */
[----:B------:R-:W-:Y:S01]  /*aeb0*/  FFMA.FTZ R11, R56, R9, R52 ;  /* 0x00000009380b7223 */ /* 0x000fe20000010034 */
[----:B------:R-:W-:Y:S01]  /*aec0*/  FMUL.FTZ R52, R49, R13 ;  /* 0x0000000d31347220 */ /* 0x000fe20000410000 */
[----:B------:R-:W-:Y:S01]  /*aed0*/  FADD.FTZ R92, R9, R92 ;  /* 0x0000005c095c7221 */ /* 0x000fe20000010000 */
[----:B------:R-:W-:Y:S01]  /*aee0*/  FMUL.FTZ R9, R51, R14 ;  /* 0x0000000e33097220 */ /* 0x000fe20000410000 */
[----:B------:R-:W-:Y:S01]  /*aef0*/  FADD.FTZ R13, R88, R13 ;  /* 0x0000000d580d7221 */ /* 0x000fe20000010000 */
[----:B------:R-:W-:Y:S01]  /*af00*/  FFMA.FTZ R56, R50, R52, R11 ;  /* 0x0000003432387223 */ /* 0x000fe2000001000b */
[----:B------:R-:W-:Y:S01]  /*af10*/  FADD.FTZ R92, R92, R52 ;  /* 0x000000345c5c7221 */ /* 0x000fe20000010000 */
[----:B------:R-:W-:Y:S01]  /*af20*/  FMUL.FTZ R11, R49, R60 ;  /* 0x0000003c310b7220 */ /* 0x000fe20000410000 */
[C---:B------:R-:W-:Y:S01]  /*af30*/  FFMA.FTZ R50, R62.reuse, R14, R59 ;  /* 0x0000000e3e327223 */ /* 0x040fe2000001003b */
[----:B------:R-:W-:Y:S01]  /*af40*/  FFMA.FTZ R56, R62, R9, R56 ;  /* 0x000000093e387223 */ /* 0x000fe20000010038 */
[----:B------:R-:W-:Y:S01]  /*af50*/  FADD.FTZ R92, R9, R92 ;  /* 0x0000005c095c7221 */ /* 0x000fe20000010000 */
[----:B------:R-:W-:Y:S01]  /*af60*/  FFMA.FTZ R9, R55, R60, R12 ;  /* 0x0000003c37097223 */ /* 0x000fe2000001000c */
[----:B------:R-:W-:Y:S01]  /*af70*/  FMUL.FTZ R12, R51, R16 ;  /* 0x00000010330c7220 */ /* 0x000fe20000410000 */
[----:B------:R-:W-:Y:S01]  /*af80*/  FFMA.FTZ R55, R55, R11, R56 ;  /* 0x0000000b37377223 */ /* 0x000fe20000010038 */
        /* <DEDUP_REMOVED lines=10> */
[C---:B------:R-:W-:Y:S01]  /*b030*/  FFMA.FTZ R12, R58.reuse, R18, R11 ;  /* 0x000000123a0c7223 */ /* 0x040fe2000001000b */
[----:B------:R-:W-:Y:S01]  /*b040*/  FMUL.FTZ R16, R49, R19 ;  /* 0x0000001331107220 */ /* 0x000fe20000410000 */
[----:B------:R-:W-:Y:S01]  /*b050*/  FFMA.FTZ R11, R58, R15, R48 ;  /* 0x0000000f3a0b7223 */ /* 0x000fe20000010030 */
[----:B------:R-:W-:Y:S01]  /*b060*/  FADD.FTZ R14, R15, R14 ;  /* 0x0000000e0f0e7221 */ /* 0x000fe20000010000 */
[----:B------:R-:W-:Y:S01]  /*b070*/  FMUL.FTZ R18, R51, R20 ;  /* 0x0000001433127220 */ /* 0x000fe20000410000 */
[C---:B------:R-:W-:Y:S01]  /*b080*/  FFMA.FTZ R9, R54.reuse, R19, R9 ;  /* 0x0000001336097223 */ /* 0x040fe20000010009 */
[----:B------:R-:W-:Y:S01]  /*b090*/  FFMA.FTZ R11, R54, R16, R11 ;  /* 0x00000010360b7223 */ /* 0x000fe2000001000b */
[----:B------:R-:W-:Y:S01]  /*b0a0*/  FADD.FTZ R13, R14, R16 ;  /* 0x000000100e0d7221 */ /* 0x000fe20000010000 */
[-C--:B------:R-:W-:Y:S01]  /*b0b0*/  FMUL.FTZ R14, R49, R21.reuse ;  /* 0x00000015310e7220 */ /* 0x080fe20000410000 */
[----:B------:R-:W-:Y:S01]  /*b0c0*/  FFMA.FTZ R9, R4, R21, R9 ;  /* 0x0000001504097223 */ /* 0x000fe20000010009 */
[C---:B------:R-:W-:Y:S01]  /*b0d0*/  FFMA.FTZ R11, R57.reuse, R18, R11 ;  /* 0x00000012390b7223 */ /* 0x040fe2000001000b */
[----:B------:R-:W-:Y:S01]  /*b0e0*/  FADD.FTZ R13, R18, R13 ;  /* 0x0000000d120d7221 */ /* 0x000fe20000010000 */
[----:B------:R-:W-:Y:S01]  /*b0f0*/  FFMA.FTZ R12, R57, R20, R12 ;  /* 0x00000014390c7223 */ /* 0x000fe2000001000c */
[-C--:B------:R-:W-:Y:S01]  /*b100*/  FFMA.FTZ R9, R66, R23.reuse, R9 ;  /* 0x0000001742097223 */ /* 0x080fe20000010009 */
[----:B------:R-:W-:Y:S01]  /*b110*/  FFMA.FTZ R11, R4, R14, R11 ;  /* 0x0000000e040b7223 */ /* 0x000fe2000001000b */
[-C--:B------:R-:W-:Y:S01]  /*b120*/  FMUL.FTZ R4, R51, R22.reuse ;  /* 0x0000001633047220 */ /* 0x080fe20000410000 */
[----:B------:R-:W-:Y:S01]  /*b130*/  FADD.FTZ R13, R13, R14 ;  /* 0x0000000e0d0d7221 */ /* 0x000fe20000010000 */
[----:B------:R-:W-:Y:S01]  /*b140*/  FMUL.FTZ R14, R49, R23 ;  /* 0x00000017310e7220 */ /* 0x000fe20000410000 */
[C---:B------:R-:W-:Y:S01]  /*b150*/  FFMA.FTZ R12, R61.reuse, R22, R12 ;  /* 0x000000163d0c7223 */ /* 0x040fe2000001000c */
[----:B------:R-:W-:Y:S01]  /*b160*/  FFMA.FTZ R11, R61, R4, R11 ;  /* 0x000000043d0b7223 */ /* 0x000fe2000001000b */
[----:B------:R-:W-:Y:S01]  /*b170*/  FADD.FTZ R13, R4, R13 ;  /* 0x0000000d040d7221 */ /* 0x000fe20000010000 */
[-C--:B------:R-:W-:Y:S01]  /*b180*/  FMUL.FTZ R4, R51, R24.reuse ;  /* 0x0000001833047220 */ /* 0x080fe20000410000 */
[----:B------:R-:W-:Y:S01]  /*b190*/  FFMA.FTZ R12, R67, R24, R12 ;  /* 0x00000018430c7223 */ /* 0x000fe2000001000c */
[----:B------:R-:W-:Y:S01]  /*b1a0*/  FFMA.FTZ R11, R66, R14, R11 ;  /* 0x0000000e420b7223 */ /* 0x000fe2000001000b */
[----:B------:R-:W-:Y:S01]  /*b1b0*/  FADD.FTZ R13, R13, R14 ;  /* 0x0000000e0d0d7221 */ /* 0x000fe20000010000 */
[-C--:B------:R-:W-:Y:S01]  /*b1c0*/  FMUL.FTZ R14, R49, R25.reuse ;  /* 0x00000019310e7220 */ /* 0x080fe20000410000 */
[----:B------:R-:W-:Y:S01]  /*b1d0*/  FFMA.FTZ R9, R68, R25, R9 ;  /* 0x0000001944097223 */ /* 0x000fe20000010009 */
[----:B------:R-:W-:Y:S01]  /*b1e0*/  FFMA.FTZ R11, R67, R4, R11 ;  /* 0x00000004430b7223 */ /* 0x000fe2000001000b */
[----:B------:R-:W-:Y:S01]  /*b1f0*/  FADD.FTZ R13, R4, R13 ;  /* 0x0000000d040d7221 */ /* 0x000fe20000010000 */
[C---:B------:R-:W-:Y:S01]  /*b200*/  FMUL.FTZ R4, R51.reuse, R26 ;  /* 0x0000001a33047220 */ /* 0x040fe20000410000 */
[----:B------:R-:W-:Y:S01]  /*b210*/  FMUL.FTZ R16, R51, R30 ;  /* 0x0000001e33107220 */ /* 0x000fe20000410000 */
[----:B------:R-:W-:Y:S01]  /*b220*/  FFMA.FTZ R15, R68, R14, R11 ;  /* 0x0000000e440f7223 */ /* 0x000fe2000001000b */
[----:B------:R-:W-:Y:S01]  /*b230*/  FADD.FTZ R13, R13, R14 ;  /* 0x0000000e0d0d7221 */ /* 0x000fe20000010000 */
[----:B------:R-:W-:Y:S01]  /*b240*/  FFMA.FTZ R11, R69, R26, R12 ;  /* 0x0000001a450b7223 */ /* 0x000fe2000001000c */
[-C--:B------:R-:W-:Y:S01]  /*b250*/  FMUL.FTZ R12, R49, R27.reuse ;  /* 0x0000001b310c7220 */ /* 0x080fe20000410000 */
[----:B------:R-:W-:Y:S01]  /*b260*/  FFMA.FTZ R15, R69, R4, R15 ;  /* 0x00000004450f7223 */ /* 0x000fe2000001000f */
[----:B------:R-:W-:Y:S01]  /*b270*/  FADD.FTZ R13, R4, R13 ;  /* 0x0000000d040d7221 */ /* 0x000fe20000010000 */
[C---:B------:R-:W-:Y:S01]  /*b280*/  FFMA.FTZ R4, R70.reuse, R27, R9 ;  /* 0x0000001b46047223 */ /* 0x040fe20000010009 */
[----:B------:R-:W-:Y:S01]  /*b290*/  FMUL.FTZ R9, R51, R28 ;  /* 0x0000001c33097220 */ /* 0x000fe20000410000 */
[----:B------:R-:W-:Y:S01]  /*b2a0*/  FFMA.FTZ R70, R70, R12, R15 ;  /* 0x0000000c46467223 */ /* 0x000fe2000001000f */
[----:B------:R-:W-:Y:S01]  /*b2b0*/  FADD.FTZ R14, R13, R12 ;  /* 0x0000000c0d0e7221 */ /* 0x000fe20000010000 */
[C---:B------:R-:W-:Y:S01]  /*b2c0*/  FFMA.FTZ R12, R72.reuse, R28, R11 ;  /* 0x0000001c480c7223 */ /* 0x040fe2000001000b */
[-C--:B------:R-:W-:Y:S01]  /*b2d0*/  FMUL.FTZ R11, R49, R74.reuse ;  /* 0x0000004a310b7220 */ /* 0x080fe20000410000 */
[----:B------:R-:W-:Y:S01]  /*b2e0*/  FFMA.FTZ R70, R72, R9, R70 ;  /* 0x0000000948467223 */ /* 0x000fe20000010046 */
[----:B------:R-:W-:Y:S01]  /*b2f0*/  FADD.FTZ R14, R9, R14 ;  /* 0x0000000e090e7221 */ /* 0x000fe20000010000 */
        /* <DEDUP_REMOVED lines=10> */
[----:B------:R-:W-:Y:S01]  /*b3a0*/  FFMA.FTZ R4, R73, R78, R4 ;  /* 0x0000004e49047223 */ /* 0x000fe20000010004 */
        /* <DEDUP_REMOVED lines=12> */
[----:B------:R-:W-:Y:S01]  /*b470*/  FFMA.FTZ R12, R29, R30, R12 ;  /* 0x0000001e1d0c7223 */ /* 0x000fe2000001000c */
[----:B------:R-:W-:Y:S01]  /*b480*/  FFMA.FTZ R16, R33, R14, R73 ;  /* 0x0000000e21107223 */ /* 0x000fe20000010049 */
[----:B------:R-:W-:Y:S01]  /*b490*/  FMUL.FTZ R3, R49, R80 ;  /* 0x0000005031037220 */ /* 0x000fe20000410000 */
[----:B------:R-:W-:Y:S01]  /*b4a0*/  FADD.FTZ R11, R14, R11 ;  /* 0x0000000b0e0b7221 */ /* 0x000fe20000010000 */
[----:B------:R-:W-:Y:S01]  /*b4b0*/  FADD.FTZ R27, R27, R74 ;  /* 0x0000004a1b1b7221 */ /* 0x000fe20000010000 */
[----:B------:R-:W-:Y:S01]  /*b4c0*/  FFMA.FTZ R12, R31, R32, R12 ;  /* 0x000000201f0c7223 */ /* 0x000fe2000001000c */
[C---:B------:R-:W-:Y:S01]  /*b4d0*/  FFMA.FTZ R4, R75.reuse, R80, R4 ;  /* 0x000000504b047223 */ /* 0x040fe20000010004 */
        /* <DEDUP_REMOVED lines=29> */
[----:B------:R-:W-:Y:S01]  /*b6b0*/  FMUL.FTZ R16, R51, R44 ;  /* 0x0000002c33107220 */ /* 0x000fe20000410000 */
[----:B------:R-:W-:Y:S01]  /*b6c0*/  FFMA.FTZ R5, R64, R14, R5 ;  /* 0x0000000e40057223 */ /* 0x000fe20000010005 */
[----:B------:R-:W-:Y:S01]  /*b6d0*/  FADD.FTZ R9, R12, R14 ;  /* 0x0000000e0c097221 */ /* 0x000fe20000010000 */
[----:B------:R-:W-:Y:S01]  /*b6e0*/  FFMA.FTZ R6, R64, R39, R3 ;  /* 0x0000002740067223 */ /* 0x000fe20000010003 */
        /* <DEDUP_REMOVED lines=10> */
[----:B------:R-:W-:Y:S01]  /*b790*/  FMUL.FTZ R9, R49, R53 ;  /* 0x0000003531097220 */ /* 0x000fe20000410000 */
[----:B------:R-:W-:Y:S01]  /*b7a0*/  FFMA.FTZ R13, R42, R11, R13 ;  /* 0x0000000b2a0d7223 */ /* 0x000fe2000001000d */
[----:B------:R-:W-:Y:S01]  /*b7b0*/  FADD.FTZ R4, R11, R4 ;  /* 0x000000040b047221 */ /* 0x000fe20000010000 */
[----:B------:R-:W-:Y:S01]  /*b7c0*/  FADD.FTZ R44, R47, R44 ;  /* 0x0000002c2f2c7221 */ /* 0x000fe20000010000 */
[----:B------:R-:W-:Y:S01]  /*b7d0*/  FFMA.FTZ R5, R8, R7, R6 ;  /* 0x0000000708057223 */ /* 0x000fe20000010006 */
[----:B------:R-:W-:Y:S01]  /*b7e0*/  FADD.FTZ R82, R82, R7 ;  /* 0x0000000752527221 */ /* 0x000fe20000010000 */
[----:B------:R-:W-:Y:S01]  /*b7f0*/  FMUL.FTZ R6, R51, R10 ;  /* 0x0000000a33067220 */ /* 0x000fe20000410000 */
[----:B------:R-:W-:Y:S01]  /*b800*/  FFMA.FTZ R8, R40, R9, R13 ;  /* 0x0000000928087223 */ /* 0x000fe2000001000d */
[----:B------:R-:W-:Y:S01]  /*b810*/  FADD.FTZ R11, R4, R9 ;  /* 0x00000009040b7221 */ /* 0x000fe20000010000 */
[----:B------:R-:W-:Y:S01]  /*b820*/  FFMA.FTZ R42, R42, R43, R3 ;  /* 0x0000002b2a2a7223 */ /* 0x000fe20000010003 */
[----:B------:R-:W-:Y:S01]  /*b830*/  FADD.FTZ R7, R44, R43 ;  /* 0x0000002b2c077221 */ /* 0x000fe20000010000 */
[C---:B------:R-:W-:Y:S01]  /*b840*/  FFMA.FTZ R9, R41.reuse, R6, R8 ;  /* 0x0000000629097223 */ /* 0x040fe20000010008 */
[----:B------:R-:W-:Y:S01]  /*b850*/  FADD.FTZ R11, R6, R11 ;  /* 0x0000000b060b7221 */ /* 0x000fe20000010000 */
[----:B------:R-:W-:Y:S01]  /*b860*/  FFMA.FTZ R4, R40, R53, R5 ;  /* 0x0000003528047223 */ /* 0x000fe20000010005 */
[----:B------:R-:W-:Y:S01]  /*b870*/  FADD.FTZ R6, R82, R53 ;  /* 0x0000003552067221 */ /* 0x000fe20000010000 */
[----:B------:R-:W-:Y:S01]  /*b880*/  FFMA.FTZ R5, R41, R10, R42 ;  /* 0x0000000a29057223 */ /* 0x000fe2000001002a */
[----:B------:R-:W-:-:S07]  /*b890*/  FADD.FTZ R7, R7, R10 ;  /* 0x0000000a07077221 */ /* 0x000fce0000010000 */
.L_x_941:
[----:B------:R-:W0:Y:S01]  /*b8a0*/  S2R R14, SR_LANEID ;  /* 0x00000000000e7919 */ /* 0x000e220000000000 */
[----:B------:R-:W-:Y:S01]  /*b8b0*/  MOV R26, R9 ;  /* 0x00000009001a7202 */ /* 0x000fe20000000f00 */
[----:B------:R-:W1:Y:S01]  /*b8c0*/  S2UR UR7, SR_CgaCtaId ;  /* 0x00000000000779c3 */ /* 0x000e620000008800 */
[----:B------:R-:W-:Y:S01]  /*b8d0*/  UMOV UR6, 0x400 ;  /* 0x0000040000067882 */ /* 0x000fe20000000000 */
[----:B------:R-:W-:Y:S01]  /*b8e0*/  SHFL.DOWN PT, R8, R11, 0x1, 0x1f ;  /* 0x08201f000b087f89 */ /* 0x000fe200000e0000 */
[----:B------:R-:W-:Y:S01]  /*b8f0*/  UIADD3 UR5, UPT, UPT, UR6, 0xa0, URZ ;  /* 0x000000a006057890 */ /* 0x000fe2000fffe0ff */
[----:B------:R-:W-:Y:S01]  /*b900*/  BSSY.RECONVERGENT B0, `(.L_x_942) ;  /* 0x000002b000007945 */ /* 0x000fe20003800200 */
[----:B------:R-:W2:Y:S01]  /*b910*/  LDCU UR9, c[0x0][0x374] ;  /* 0x00006e80ff0977ac */ /* 0x000ea20008000800 */
[----:B------:R-:W3:Y:S01]  /*b920*/  SHFL.DOWN PT, R3, R26, 0x1, 0x1f ;  /* 0x08201f001a037f89 */ /* 0x000ee200000e0000 */
[----:B------:R-:W-:Y:S01]  /*b930*/  MOV R28, UR13 ;  /* 0x0000000d001c7c02 */ /* 0x000fe20008000f00 */
[----:B------:R-:W4:Y:S01]  /*b940*/  LDCU UR12, c[0x0][0x370] ;  /* 0x00006e00ff0c77ac */ /* 0x000f220008000800 */
[----:B-1----:R-:W-:Y:S01]  /*b950*/  ULEA UR5, UR7, UR5, 0x18 ;  /* 0x0000000507057291 */ /* 0x002fe2000f8ec0ff */
[----:B0-----:R-:W-:-:S02]  /*b960*/  ISETP.GT.AND P0, PT, R14, 0x1e, PT ;  /* 0x0000001e0e00780c */ /* 0x001fc40003f04270 */
[C---:B------:R-:W-:Y:S02]  /*b970*/  ISETP.GT.AND P2, PT, R14.reuse, 0xf, PT ;  /* 0x0000000f0e00780c */ /* 0x040fe40003f44270 */
[----:B------:R-:W-:-:S09]  /*b980*/  ISETP.GT.AND P1, PT, R14, 0x17, PT ;  /* 0x000000170e00780c */ /* 0x000fd20003f24270 */
[----:B---3--:R-:W-:Y:S01]  /*b990*/  @!P0 FADD.FTZ R26, R3, R26 ;  /* 0x0000001a031a8221 */ /* 0x008fe20000010000 */
[----:B------:R-:W-:Y:S01]  /*b9a0*/  @!P0 FADD.FTZ R11, R8, R11 ;  /* 0x0000000b080b8221 */ /* 0x000fe20000010000 */
        /* <DEDUP_REMOVED lines=12> */
[C---:B0-----:R-:W-:Y:S02]  /*ba70*/  LEA R29, R3.reuse, UR5, 0x4 ;  /* 0x00000005031d7c11 */ /* 0x041fe4000f8e20ff */
[C---:B------:R-:W-:Y:S01]  /*ba80*/  ISETP.NE.AND P0, PT, R3.reuse, RZ, PT ;  /* 0x000000ff0300720c */ /* 0x040fe20003f05270 */
[----:B------:R-:W0:Y:S01]  /*ba90*/  SHFL.DOWN PT, R9, R11, 0x8, 0x1f ;  /* 0x09001f000b097f89 */ /* 0x000e2200000e0000 */
[----:B------:R-:W-:-:S03]  /*baa0*/  ISETP.GT.U32.AND P3, PT, R3, 0x3f, PT ;  /* 0x0000003f0300780c */ /* 0x000fc60003f64070 */
[----:B------:R3:W-:Y:S01]  /*bab0*/  STS.128 [R29], R4 ;  /* 0x000000041d007388 */ /* 0x0007e20000000c00 */
[----:B-1----:R-:W-:Y:S01]  /*bac0*/  FADD.FTZ R13, R26, R8 ;  /* 0x000000081a0d7221 */ /* 0x002fe20000010000 */
[----:B0-----:R-:W-:-:S04]  /*bad0*/  FADD.FTZ R10, R11, R9 ;  /* 0x000000090b0a7221 */ /* 0x001fc80000010000 */
[----:B------:R-:W-:Y:S02]  /*bae0*/  FSEL R26, R26, R13, P1 ;  /* 0x0000000d1a1a7208 */ /* 0x000fe40000800000 */
[----:B------:R-:W-:-:S03]  /*baf0*/  FSEL R27, R11, R10, P1 ;  /* 0x0000000a0b1b7208 */ /* 0x000fc60000800000 */
[----:B------:R3:W0:Y:S04]  /*bb00*/  SHFL.DOWN PT, R12, R26, 0x10, 0x1f ;  /* 0x0a001f001a0c7f89 */ /* 0x00062800000e0000 */
[----:B------:R3:W1:Y:S01]  /*bb10*/  SHFL.DOWN PT, R9, R27, 0x10, 0x1f ;  /* 0x0a001f001b097f89 */ /* 0x00066200000e0000 */
[----:B--2-4-:R-:W-:Y:S05]  /*bb20*/  @P2 BRA `(.L_x_943) ;  /* 0x0000000000202947 */ /* 0x014fea0003800000 */
        /* <DEDUP_REMOVED lines=8> */
.L_x_943:
[----:B------:R-:W-:Y:S05]  /*bbb0*/  BSYNC.RECONVERGENT B0 ;  /* 0x0000000000007941 */ /* 0x000fea0003800200 */
.L_x_942:
[----:B------:R-:W-:Y:S01]  /*bbc0*/  BAR.SYNC.DEFER_BLOCKING 0x0 ;  /* 0x0000000000007b1d */ /* 0x000fe20000010000 */
[----:B------:R-:W-:-:S05]  /*bbd0*/  LEA R28, R28, R3, 0x6 ;  /* 0x000000031c1c7211 */ /* 0x000fca00078e30ff */
[----:B------:R-:W-:Y:S04]  /*bbe0*/  BSSY.RECONVERGENT B0, `(.L_x_944) ;  /* 0x0000029000007945 */ /* 0x000fe80003800200 */
[----:B------:R-:W-:Y:S05]  /*bbf0*/  @P0 BRA `(.L_x_945) ;  /* 0x00000000009c0947 */ /* 0x000fea0003800000 */
[----:B------:R-:W-:-:S09]  /*bc00*/  ULEA UR5, UR7, UR6, 0x18 ;  /* 0x0000000607057291 */ /* 0x000fd2000f8ec0ff */
[----:B------:R-:W4:Y:S04]  /*bc10*/  LDS.64 R20, [UR5+0x18] ;  /* 0x00001805ff147984 */ /* 0x000f280008000a00 */
[----:B------:R-:W5:Y:S04]  /*bc20*/  LDS.128 R40, [UR5+0x20] ;  /* 0x00002005ff287984 */ /* 0x000f680008000c00 */
[----:B------:R-:W3:Y:S04]  /*bc30*/  LDS.128 R44, [UR5+0x30] ;  /* 0x00003005ff2c7984 */ /* 0x000ee80008000c00 */
[----:B------:R-:W3:Y:S04]  /*bc40*/  LDS.128 R16, [UR5+0x40] ;  /* 0x00004005ff107984 */ /* 0x000ee80008000c00 */
[----:B0-----:R-:W0:Y:S04]  /*bc50*/  LDS.128 R12, [UR5+0x50] ;  /* 0x00005005ff0c7984 */ /* 0x001e280008000c00 */
[----:B-12---:R-:W1:Y:S01]  /*bc60*/  LDS.128 R8, [UR5+0x60] ;  /* 0x00006005ff087984 */ /* 0x006e620008000c00 */
[----:B----4-:R-:W-:Y:S01]  /*bc70*/  FADD.FTZ R23, R26, R20 ;  /* 0x000000141a177221 */ /* 0x010fe20000010000 */
[----:B------:R-:W-:-:S03]  /*bc80*/  FADD.FTZ R24, R27, R21 ;  /* 0x000000151b187221 */ /* 0x000fc60000010000 */
[----:B-----5:R-:W-:Y:S01]  /*bc90*/  FADD.FTZ R25, R23, R40 ;  /* 0x0000002817197221 */ /* 0x020fe20000010000 */
[----:B------:R-:W-:Y:S01]  /*bca0*/  FADD.FTZ R24, R24, R41 ;  /* 0x0000002918187221 */ /* 0x000fe20000010000 */
[----:B------:R-:W2:Y:S02]  /*bcb0*/  LDS.128 R20, [UR5+0x70] ;  /* 0x00007005ff147984 */ /* 0x000ea40008000c00 */
[----:B------:R-:W-:Y:S01]  /*bcc0*/  FADD.FTZ R25, R25, R42 ;  /* 0x0000002a19197221 */ /* 0x000fe20000010000 */
[----:B------:R-:W-:-:S03]  /*bcd0*/  FADD.FTZ R30, R24, R43 ;  /* 0x0000002b181e7221 */ /* 0x000fc60000010000 */
[----:B---3--:R-:W-:Y:S01]  /*bce0*/  FADD.FTZ R31, R25, R44 ;  /* 0x0000002c191f7221 */ /* 0x008fe20000010000 */
[----:B------:R-:W-:Y:S01]  /*bcf0*/  FADD.FTZ R30, R30, R45 ;  /* 0x0000002d1e1e7221 */ /* 0x000fe20000010000 */
[----:B------:R-:W3:Y:S02]  /*bd00*/  LDS.128 R24, [UR5+0x80] ;  /* 0x00008005ff187984 */ /* 0x000ee40008000c00 */
        /* <DEDUP_REMOVED lines=21> */
[----:B------:R-:W-:-:S07]  /*be60*/  FADD.FTZ R27, R30, R27 ;  /* 0x0000001b1e1b7221 */ /* 0x000fce0000010000 */
.L_x_945:
[----:B------:R-:W-:Y:S05]  /*be70*/  BSYNC.RECONVERGENT B0 ;  /* 0x0000000000007941 */ /* 0x000fea0003800200 */
.L_x_944:
[----:B------:R-:W-:Y:S06]  /*be80*/  BAR.SYNC.DEFER_BLOCKING 0x0 ;  /* 0x0000000000007b1d */ /* 0x000fec0000010000 */
[----:B------:R-:W-:Y:S04]  /*be90*/  BSSY.RECONVERGENT B0, `(.L_x_946) ;  /* 0x0000025000007945 */ /* 0x000fe80003800200 */
[----:B------:R-:W-:Y:S05]  /*bea0*/  @P3 BRA `(.L_x_947) ;  /* 0x00000000008c3947 */ /* 0x000fea0003800000 */
[----:B------:R-:W4:Y:S04]  /*beb0*/  LDS.128 R40, [R29+0x400] ;  /* 0x000400001d287984 */ /* 0x000f280000000c00 */
[----:B------:R-:W5:Y:S04]  /*bec0*/  LDS.128 R44, [R29+0x800] ;  /* 0x000800001d2c7984 */ /* 0x000f680000000c00 */
[----:B------:R-:W5:Y:S04]  /*bed0*/  LDS.128 R52, [R29+0xc00] ;  /* 0x000c00001d347984 */ /* 0x000f680000000c00 */
[----:B------:R-:W5:Y:S04]  /*bee0*/  LDS.128 R16, [R29+0x1000] ;  /* 0x001000001d107984 */ /* 0x000f680000000c00 */
[----:B0-----:R-:W0:Y:S04]  /*bef0*/  LDS.128 R12, [R29+0x1400] ;  /* 0x001400001d0c7984 */ /* 0x001e280000000c00 */
[----:B-12---:R-:W1:Y:S04]  /*bf00*/  LDS.128 R8, [R29+0x1800] ;  /* 0x001800001d087984 */ /* 0x006e680000000c00 */
[----:B------:R-:W2:Y:S01]  /*bf10*/  LDS.128 R20, [R29+0x1c00] ;  /* 0x001c00001d147984 */ /* 0x000ea20000000c00 */
[----:B----4-:R-:W-:Y:S01]  /*bf20*/  FADD.FTZ R25, R4, R40 ;  /* 0x0000002804197221 */ /* 0x010fe20000010000 */
[----:B---3--:R-:W-:Y:S01]  /*bf30*/  FADD.FTZ R4, R5, R41 ;  /* 0x0000002905047221 */ /* 0x008fe20000010000 */
        /* <DEDUP_REMOVED lines=26> */
.L_x_947:
[----:B------:R-:W-:Y:S05]  /*c0e0*/  BSYNC.RECONVERGENT B0 ;  /* 0x0000000000007941 */ /* 0x000fea0003800200 */
.L_x_946:
[----:B------:R-:W-:Y:S04]  /*c0f0*/  BSSY.RECONVERGENT B0, `(.L_x_948) ;  /* 0x000001c000007945 */ /* 0x000fe80003800200 */
[----:B------:R-:W-:Y:S05]  /*c100*/  @P3 BRA `(.L_x_949) ;  /* 0x0000000000683947 */ /* 0x000fea0003800000 */
[----:B------:R-:W1:Y:S08]  /*c110*/  LDC.64 R18, c[0x0][0x3f8] ;  /* 0x0000fe00ff127b82 */ /* 0x000e700000000a00 */
[----:B------:R-:W3:Y:S01]  /*c120*/  LDC.64 R10, c[0x0][0x3d8] ;  /* 0x0000f600ff0a7b82 */ /* 0x000ee20000000a00 */
[----:B-12---:R-:W-:Y:S01]  /*c130*/  IMAD.WIDE.U32 R8, R18, 0x3, RZ ;  /* 0x0000000312087825 */ /* 0x006fe200078e00ff */
[----:B------:R-:W-:-:S02]  /*c140*/  LEA R15, R19, R19, 0x1 ;  /* 0x00000013130f7211 */ /* 0x000fc400078e08ff */
[----:B------:R-:W-:Y:S02]  /*c150*/  LEA.HI R17, P1, R19, R18, RZ, 0x1 ;  /* 0x0000001213117211 */ /* 0x000fe400078308ff */
[----:B------:R-:W-:Y:S01]  /*c160*/  IADD3 R15, PT, PT, R9, R15, RZ ;  /* 0x0000000f090f7210 */ /* 0x000fe20007ffe0ff */
[----:B---3--:R-:W-:Y:S01]  /*c170*/  IMAD.WIDE R28, R28, 0x4, R10 ;  /* 0x000000041c1c7825 */ /* 0x008fe200078e020a */
[----:B------:R-:W-:Y:S02]  /*c180*/  IADD3.X R10, PT, PT, RZ, R19, RZ, P1, !PT ;  /* 0x00000013ff0a7210 */ /* 0x000fe40000ffe4ff */
[----:B------:R-:W-:Y:S02]  /*c190*/  LEA.HI R9, P1, R15, R8, RZ, 0x1 ;  /* 0x000000080f097211 */ /* 0x000fe400078308ff */
[----:B------:R-:W-:Y:S01]  /*c1a0*/  SHF.L.U32 R11, R17, 0x1, RZ ;  /* 0x00000001110b7819 */ /* 0x000fe200000006ff */
[----:B------:R4:W-:Y:S01]  /*c1b0*/  REDG.E.ADD.F32.FTZ.RN.STRONG.GPU desc[UR10][R28.64], R4 ;  /* 0x000000041c0079a6 */ /* 0x0009e2000c12f30a */
[----:B------:R-:W-:-:S02]  /*c1c0*/  SHF.L.U32 R13, R9, 0x1, RZ ;  /* 0x00000001090d7819 */ /* 0x000fc400000006ff */
[----:B------:R-:W-:Y:S02]  /*c1d0*/  SHF.L.U64.HI R17, R17, 0x1, R10 ;  /* 0x0000000111117819 */ /* 0x000fe4000001020a */
[----:B------:R-:W-:Y:S02]  /*c1e0*/  LOP3.LUT R11, R11, 0xfffffffc, RZ, 0xc0, !PT ;  /* 0xfffffffc0b0b7812 */ /* 0x000fe400078ec0ff */
[----:B------:R-:W-:Y:S02]  /*c1f0*/  LEA R10, P2, R18, R28, 0x2 ;  /* 0x0000001c120a7211 */ /* 0x000fe400078410ff */
[----:B0-----:R-:W-:Y:S02]  /*c200*/  IADD3.X R12, PT, PT, RZ, R15, RZ, P1, !PT ;  /* 0x0000000fff0c7210 */ /* 0x001fe40000ffe4ff */
[----:B------:R-:W-:Y:S02]  /*c210*/  LOP3.LUT R13, R13, 0xfffffffc, RZ, 0xc0, !PT ;  /* 0xfffffffc0d0d7812 */ /* 0x000fe400078ec0ff */
[----:B------:R-:W-:-:S02]  /*c220*/  IADD3 R8, P1, PT, R28, R11, RZ ;  /* 0x0000000b1c087210 */ /* 0x000fc40007f3e0ff */
[----:B------:R-:W-:Y:S02]  /*c230*/  LEA.HI.X R11, R18, R29, R19, 0x2, P2 ;  /* 0x0000001d120b7211 */ /* 0x000fe400010f1413 */
[----:B------:R-:W-:Y:S02]  /*c240*/  SHF.L.U64.HI R15, R9, 0x1, R12 ;  /* 0x00000001090f7819 */ /* 0x000fe4000001020c */
[----:B------:R-:W-:Y:S02]  /*c250*/  IADD3 R12, P2, PT, R28, R13, RZ ;  /* 0x0000000d1c0c7210 */ /* 0x000fe40007f5e0ff */
[C---:B------:R-:W-:Y:S02]  /*c260*/  IADD3.X R9, PT, PT, R29.reuse, R17, RZ, P1, !PT ;  /* 0x000000111d097210 */ /* 0x040fe40000ffe4ff */
[----:B------:R-:W-:-:S03]  /*c270*/  IADD3.X R13, PT, PT, R29, R15, RZ, P2, !PT ;  /* 0x0000000f1d0d7210 */ /* 0x000fc600017fe4ff */
[----:B------:R4:W-:Y:S04]  /*c280*/  REDG.E.ADD.F32.FTZ.RN.STRONG.GPU desc[UR10][R8.64], R5 ;  /* 0x00000005080079a6 */ /* 0x0009e8000c12f30a */
[----:B------:R4:W-:Y:S04]  /*c290*/  REDG.E.ADD.F32.FTZ.RN.STRONG.GPU desc[UR10][R10.64], R6 ;  /* 0x000000060a0079a6 */ /* 0x0009e8000c12f30a */
[----:B------:R4:W-:Y:S02]  /*c2a0*/  REDG.E.ADD.F32.FTZ.RN.STRONG.GPU desc[UR10][R12.64], R7 ;  /* 0x000000070c0079a6 */ /* 0x0009e4000c12f30a */
.L_x_949:
[----:B------:R-:W-:Y:S05]  /*c2b0*/  BSYNC.RECONVERGENT B0 ;  /* 0x0000000000007941 */ /* 0x000fea0003800200 */
.L_x_948:
        /* <DEDUP_REMOVED lines=12> */
[----:B------:R-:W3:Y:S01]  /*c380*/  LDC.64 R4, c[0x0][0x3c8] ;  /* 0x0000f200ff047b82 */ /* 0x000ee20000000a00 */
[----:B------:R-:W-:Y:S02]  /*c390*/  UIADD3 UR7, UPT, UPT, UR6, UR14, URZ ;  /* 0x0000000e06077290 */ /* 0x000fe4000fffe0ff */
[----:B------:R-:W-:Y:S02]  /*c3a0*/  UIMAD UR13, UR20, UR9, UR14 ;  /* 0x00000009140d72a4 */ /* 0x000fe4000f8e020e */
[----:B------:R-:W-:Y:S02]  /*c3b0*/  ULOP3.LUT UP0, UR5, UR4, 0x2, URZ, 0xc0, !UPT ;  /* 0x0000000204057892 */ /* 0x000fe4000f80c0ff */
[----:B------:R-:W-:Y:S02]  /*c3c0*/  MOV R11, UR7 ;  /* 0x00000007000b7c02 */ /* 0x000fe40008000f00 */
[----:B------:R-:W-:Y:S01]  /*c3d0*/  UIADD3 UR5, UPT, UPT, -UR5, 0x1, URZ ;  /* 0x0000000105057890 */ /* 0x000fe2000fffe1ff */
[----:B-1----:R-:W-:-:S05]  /*c3e0*/  MOV R9, UR13 ;  /* 0x0000000d00097c02 */ /* 0x002fca0008000f00 */
[----:B--2---:R-:W-:-:S05]  /*c3f0*/  IMAD.WIDE.U32 R8, R9, 0x8, R6 ;  /* 0x0000000809087825 */ /* 0x004fca00078e0006 */
[----:B------:R4:W-:Y:S01]  /*c400*/  STG.E.64 desc[UR10][R8.64], R26 ;  /* 0x0000001a08007986 */ /* 0x0009e2000c101b0a */
[----:B---3--:R-:W-:Y:S01]  /*c410*/  IMAD.WIDE.U32 R10, R11, 0x4, R4 ;  /* 0x000000040b0a7825 */ /* 0x008fe200078e0004 */
[----:B------:R-:W-:Y:S02]  /*c420*/  MOV R5, UR5 ;  /* 0x0000000500057c02 */ /* 0x000fe40008000f00 */
[----:B------:R-:W-:Y:S01]  /*c430*/  MOV R4, 0xffffffff ;  /* 0xffffffff00047802 */ /* 0x000fe20000000f00 */
        /* <DEDUP_REMOVED lines=8> */
[----:B----4-:R-:W-:Y:S05]  /*c4c0*/  BRA.U !UP0, `(.L_x_952) ;  /* 0x0000000108147547 */ /* 0x010fea000b800000 */
.L_x_953:
[----:B------:R-:W2:Y:S04]  /*c4d0*/  LDG.E.STRONG.GPU R4, desc[UR10][R10.64] ;  /* 0x0000000a0a047981 */ /* 0x000ea8000c1ef900 */
[----:B--2---:R-:W-:Y:S04]  /*c4e0*/  CCTL.IVALL ;  /* 0x00000000ff00798f */ /* 0x004fe80002000000 */
[----:B------:R3:W-:Y:S01]  /*c4f0*/  STL [R1], R4 ;  /* 0x0000000401007387 */ /* 0x0007e20000100800 */
[----:B------:R-:W-:-:S13]  /*c500*/  ISETP.NE.AND P0, PT, R4, UR5, PT ;  /* 0x0000000504007c0c */ /* 0x000fda000bf05270 */
[----:B---3--:R-:W-:Y:S05]  /*c510*/  @P0 BRA `(.L_x_953) ;  /* 0xfffffffc00ec0947 */ /* 0x008fea000383ffff */
.L_x_952:
[----:B------:R-:W-:Y:S05]  /*c520*/  BSYNC.RECONVERGENT B0 ;  /* 0x0000000000007941 */ /* 0x000fea0003800200 */
.L_x_951:
        /* <DEDUP_REMOVED lines=15> */
.L_x_955:
[----:B------:R-:W-:Y:S02]  /*c620*/  ISETP.NE.AND P1, PT, RZ, UR24, PT ;  /* 0x00000018ff007c0c */ /* 0x000fe4000bf25270 */
[----:B------:R-:W-:Y:S02]  /*c630*/  MOV R5, UR6 ;  /* 0x0000000600057c02 */ /* 0x000fe40008000f00 */
[----:B------:R-:W-:-:S13]  /*c640*/  ISETP.NE.OR P1, PT, R3, RZ, !P1 ;  /* 0x000000ff0300720c */ /* 0x000fda0004f25670 */
[----:B------:R-:W-:-:S06]  /*c650*/  @!P1 IMAD.WIDE.U32 R4, R5, 0x8, R6 ;  /* 0x0000000805049825 */ /* 0x000fcc00078e0006 */
[----:B------:R-:W3:Y:S01]  /*c660*/  @!P1 LDG.E.64 R4, desc[UR10][R4.64] ;  /* 0x0000000a04049981 */ /* 0x000ee2000c1e1b00 */
[----:B------:R-:W-:Y:S01]  /*c670*/  UIADD3 UR26, UPT, UPT, UR5, 0x1, URZ ;  /* 0x00000001051a7890 */ /* 0x000fe2000fffe0ff */
[----:B------:R-:W-:Y:S01]  /*c680*/  MOV R11, UR19 ;  /* 0x00000013000b7c02 */ /* 0x000fe20008000f00 */
[----:B------:R-:W-:Y:S01]  /*c690*/  UIADD3 UR27, UPT, UPT, UR5, 0x2, URZ ;  /* 0x00000002051b7890 */ /* 0x000fe2000fffe0ff */
[----:B------:R-:W-:Y:S01]  /*c6a0*/  MOV R13, UR18 ;  /* 0x00000012000d7c02 */ /* 0x000fe20008000f00 */
[----:B------:R-:W-:Y:S02]  /*c6b0*/  UIADD3 UR28, UPT, UPT, UR5, 0x4, URZ ;  /* 0x00000004051c7890 */ /* 0x000fe4000fffe0ff */
[----:B--2---:R-:W-:Y:S01]  /*c6c0*/  MOV R8, UR26 ;  /* 0x0000001a00087c02 */ /* 0x004fe20008000f00 */
        /* <DEDUP_REMOVED lines=18> */
[----:B------:R-:W-:Y:S02]  /*c7f0*/  ISETP.NE.AND P6, PT, R8, UR20, PT ;  /* 0x0000001408007c0c */ /* 0x000fe4000bfc5270 */
[C---:B------:R-:W-:Y:S02]  /*c800*/  ISETP.NE.OR P2, PT, R3.reuse, RZ, !P2 ;  /* 0x000000ff0300720c */ /* 0x040fe40005745670 */
[----:B------:R-:W-:Y:S02]  /*c810*/  MOV R8, UR26 ;  /* 0x0000001a00087c02 */ /* 0x000fe40008000f00 */
[----:B------:R-:W-:Y:S02]  /*c820*/  ISETP.NE.OR P6, PT, R3, RZ, !P6 ;  /* 0x000000ff0300720c */ /* 0x000fe400077c5670 */
[----:B------:R-:W-:-:S02]  /*c830*/  MOV R15, UR13 ;  /* 0x0000000d000f7c02 */ /* 0x000fc40008000f00 */
[----:B------:R-:W-:Y:S02]  /*c840*/  ISETP.NE.OR P5, PT, R3, RZ, !P5 ;  /* 0x000000ff0300720c */ /* 0x000fe40006fa5670 */
[----:B------:R-:W-:Y:S02]  /*c850*/  MOV R21, UR23 ;  /* 0x0000001700157c02 */ /* 0x000fe40008000f00 */
[----:B------:R-:W-:Y:S01]  /*c860*/  MOV R23, UR21 ;  /* 0x0000001500177c02 */ /* 0x000fe20008000f00 */
[----:B---3--:R-:W-:Y:S01]  /*c870*/  @!P1 FADD.FTZ R26, R26, R4 ;  /* 0x000000041a1a9221 */ /* 0x008fe20000010000 */
[----:B------:R-:W-:Y:S01]  /*c880*/  @!P1 FADD.FTZ R27, R27, R5 ;  /* 0x000000051b1b9221 */ /* 0x000fe20000010000 */
[----:B------:R-:W-:Y:S01]  /*c890*/  @!P0 IMAD.WIDE.U32 R4, R9, 0x8, R6 ;  /* 0x0000000809048825 */ /* 0x000fe200078e0006 */
[----:B------:R-:W-:-:S03]  /*c8a0*/  ISETP.NE.AND P1, PT, R8, UR20, PT ;  /* 0x0000001408007c0c */ /* 0x000fc6000bf25270 */
[--C-:B------:R-:W-:Y:S01]  /*c8b0*/  @!P4 IMAD.WIDE.U32 R8, R11, 0x8, R6.reuse ;  /* 0x000000080b08c825 */ /* 0x100fe200078e0006 */
[----:B------:R1:W2:Y:S03]  /*c8c0*/  @!P0 LDG.E.64 R16, desc[UR10][R4.64] ;  /* 0x0000000a04108981 */ /* 0x0002a6000c1e1b00 */
[--C-:B------:R-:W-:Y:S01]  /*c8d0*/  @!P3 IMAD.WIDE.U32 R10, R13, 0x8, R6.reuse ;  /* 0x000000080d0ab825 */ /* 0x100fe200078e0006 */
[----:B------:R3:W4:Y:S01]  /*c8e0*/  @!P4 LDG.E.64 R18, desc[UR10][R8.64] ;  /* 0x0000000a0812c981 */ /* 0x000722000c1e1b00 */
[----:B------:R-:W-:Y:S02]  /*c8f0*/  ISETP.NE.OR P1, PT, R3, RZ, !P1 ;  /* 0x000000ff0300720c */ /* 0x000fe40004f25670 */
[--C-:B0-----:R-:W-:Y:S02]  /*c900*/  @!P2 IMAD.WIDE.U32 R12, R15, 0x8, R6.reuse ;  /* 0x000000080f0ca825 */ /* 0x101fe400078e0006 */
[----:B------:R-:W5:Y:S02]  /*c910*/  @!P3 LDG.E.64 R10, desc[UR10][R10.64] ;  /* 0x0000000a0a0ab981 */ /* 0x000f64000c1e1b00 */
[--C-:B------:R-:W-:Y:S01]  /*c920*/  @!P6 IMAD.WIDE.U32 R14, R21, 0x8, R6.reuse ;  /* 0x00000008150ee825 */ /* 0x100fe200078e0006 */
[----:B------:R-:W-:Y:S01]  /*c930*/  MOV R21, UR22 ;  /* 0x0000001600157c02 */ /* 0x000fe20008000f00 */
[----:B------:R-:W5:Y:S02]  /*c940*/  @!P2 LDG.E.64 R12, desc[UR10][R12.64] ;  /* 0x0000000a0c0ca981 */ /* 0x000f64000c1e1b00 */
[----:B-1----:R-:W-:-:S02]  /*c950*/  @!P5 IMAD.WIDE.U32 R4, R23, 0x8, R6 ;  /* 0x000000081704d825 */ /* 0x002fc400078e0006 */
[----:B------:R-:W5:Y:S02]  /*c960*/  @!P6 LDG.E.64 R14, desc[UR10][R14.64] ;  /* 0x0000000a0e0ee981 */ /* 0x000f64000c1e1b00 */
[----:B---3--:R-:W-:Y:S02]  /*c970*/  @!P1 IMAD.WIDE.U32 R8, R21, 0x8, R6 ;  /* 0x0000000815089825 */ /* 0x008fe400078e0006 */
[----:B------:R-:W3:Y:S04]  /*c980*/  @!P5 LDG.E.64 R4, desc[UR10][R4.64] ;  /* 0x0000000a0404d981 */ /* 0x000ee8000c1e1b00 */
[----:B------:R-:W3:Y:S01]  /*c990*/  @!P1 LDG.E.64 R8, desc[UR10][R8.64] ;  /* 0x0000000a08089981 */ /* 0x000ee2000c1e1b00 */
        /* <DEDUP_REMOVED lines=21> */
[----:B---3--:R-:W-:Y:S01]  /*caf0*/  @!P5 FADD.FTZ R26, R26, R4 ;  /* 0x000000041a1ad221 */ /* 0x008fe20000010000 */
[----:B------:R-:W-:-:S03]  /*cb00*/  @!P5 FADD.FTZ R27, R27, R5 ;  /* 0x000000051b1bd221 */ /* 0x000fc60000010000 */
[----:B------:R-:W-:Y:S01]  /*cb10*/  @!P1 FADD.FTZ R26, R26, R8 ;  /* 0x000000081a1a9221 */ /* 0x000fe20000010000 */
[----:B------:R-:W-:Y:S01]  /*cb20*/  @!P1 FADD.FTZ R27, R27, R9 ;  /* 0x000000091b1b9221 */ /* 0x000fe20000010000 */
[----:B------:R-:W-:Y:S06]  /*cb30*/  BRA.U UP0, `(.L_x_955) ;  /* 0xfffffff900b87547 */ /* 0x000fec000b83ffff */
[----:B------:R-:W-:-:S05]  /*cb40*/  UMOV UR5, UR7 ;  /* 0x0000000700057c82 */ /* 0x000fca0008000000 */
.L_x_954:
        /* <DEDUP_REMOVED lines=30> */
[----:B-1----:R-:W-:Y:S01]  /*cd30*/  MOV R9, UR6 ;  /* 0x0000000600097c02 */ /* 0x002fe20008000f00 */
[----:B------:R-:W-:Y:S02]  /*cd40*/  @!UP2 UIMAD UR6, UR13, UR9, UR14 ;  /* 0x000000090d06a2a4 */ /* 0x000fe4000f8e020e */
[----:B------:R-:W-:Y:S01]  /*cd50*/  MOV R11, UR5 ;  /* 0x00000005000b7c02 */ /* 0x000fe20008000f00 */
[----:B------:R-:W3:Y:S01]  /*cd60*/  @!P0 LDG.E.64 R4, desc[UR10][R4.64] ;  /* 0x0000000a04048981 */ /* 0x000ee2000c1e1b00 */
[----:B--2---:R-:W-:-:S02]  /*cd70*/  @!P1 IMAD.WIDE.U32 R8, R9, 0x8, R6 ;  /* 0x0000000809089825 */ /* 0x004fc400078e0006 */
[----:B------:R-:W-:Y:S02]  /*cd80*/  MOV R13, UR6 ;  /* 0x00000006000d7c02 */ /* 0x000fe40008000f00 */
[--C-:B------:R-:W-:Y:S02]  /*cd90*/  @!P2 IMAD.WIDE.U32 R10, R11, 0x8, R6.reuse ;  /* 0x000000080b0aa825 */ /* 0x100fe400078e0006 */
[----:B------:R-:W2:Y:S02]  /*cda0*/  @!P1 LDG.E.64 R8, desc[UR10][R8.64] ;  /* 0x0000000a08089981 */ /* 0x000ea4000c1e1b00 */
[----:B0-----:R-:W-:Y:S02]  /*cdb0*/  @!P3 IMAD.WIDE.U32 R12, R13, 0x8, R6 ;  /* 0x000000080d0cb825 */ /* 0x001fe400078e0006 */
[----:B------:R-:W4:Y:S04]  /*cdc0*/  @!P2 LDG.E.64 R10, desc[UR10][R10.64] ;  /* 0x0000000a0a0aa981 */ /* 0x000f28000c1e1b00 */
[----:B------:R-:W5:Y:S01]  /*cdd0*/  @!P3 LDG.E.64 R12, desc[UR10][R12.64] ;  /* 0x0000000a0c0cb981 */ /* 0x000f62000c1e1b00 */
[----:B------:R-:W-:-:S04]  /*cde0*/  IADD3 R14, PT, PT, R14, 0x4, RZ ;  /* 0x000000040e0e7810 */ /* 0x000fc80007ffe0ff */
[----:B------:R-:W-:Y:S01]  /*cdf0*/  R2UR UR5, R14 ;  /* 0x000000000e0572ca */ /* 0x000fe200000e0000 */
[----:B---3--:R-:W-:Y:S01]  /*ce00*/  @!P0 FADD.FTZ R26, R26, R4 ;  /* 0x000000041a1a8221 */ /* 0x008fe20000010000 */
[----:B------:R-:W-:-:S03]  /*ce10*/  @!P0 FADD.FTZ R27, R27, R5 ;  /* 0x000000051b1b8221 */ /* 0x000fc60000010000 */
[----:B--2---:R-:W-:Y:S01]  /*ce20*/  @!P1 FADD.FTZ R26, R26, R8 ;  /* 0x000000081a1a9221 */ /* 0x004fe20000010000 */
[----:B------:R-:W-:-:S03]  /*ce30*/  @!P1 FADD.FTZ R27, R27, R9 ;  /* 0x000000091b1b9221 */ /* 0x000fc60000010000 */
[----:B----4-:R-:W-:Y:S01]  /*ce40*/  @!P2 FADD.FTZ R26, R26, R10 ;  /* 0x0000000a1a1aa221 */ /* 0x010fe20000010000 */
[----:B------:R-:W-:-:S03]  /*ce50*/  @!P2 FADD.FTZ R27, R27, R11 ;  /* 0x0000000b1b1ba221 */ /* 0x000fc60000010000 */
[----:B-----5:R-:W-:Y:S01]  /*ce60*/  @!P3 FADD.FTZ R26, R26, R12 ;  /* 0x0000000c1a1ab221 */ /* 0x020fe20000010000 */
[----:B------:R-:W-:-:S07]  /*ce70*/  @!P3 FADD.FTZ R27, R27, R13 ;  /* 0x0000000d1b1bb221 */ /* 0x000fce0000010000 */
.L_x_956:
        /* <DEDUP_REMOVED lines=12> */
[----:B-1----:R-:W-:Y:S01]  /*cf40*/  MOV R9, UR5 ;  /* 0x0000000500097c02 */ /* 0x002fe20008000f00 */
[----:B---3--:R-:W-:-:S04]  /*cf50*/  @!P0 IMAD R5, R5, UR9, R4 ;  /* 0x0000000905058c24 */ /* 0x008fc8000f8e0204 */
[----:B--2---:R-:W-:-:S04]  /*cf60*/  @!P1 IMAD.WIDE.U32 R8, R9, 0x8, R6 ;  /* 0x0000000809089825 */ /* 0x004fc800078e0006 */
        /* <DEDUP_REMOVED lines=9> */
.L_x_957:
        /* <DEDUP_REMOVED lines=14> */
.L_x_958:
[----:B------:R-:W-:Y:S05]  /*d0e0*/  BSYNC.RECONVERGENT B0 ;  /* 0x0000000000007941 */ /* 0x000fea0003800200 */
.L_x_950:
[----:B------:R-:W5:Y:S01]  /*d0f0*/  S2UR UR6, SR_CgaCtaId ;  /* 0x00000000000679c3 */ /* 0x000f620000008800 */
[----:B------:R-:W-:Y:S01]  /*d100*/  ISETP.NE.AND P0, PT, R3, RZ, PT ;  /* 0x000000ff0300720c */ /* 0x000fe20003f05270 */
[----:B------:R-:W-:Y:S01]  /*d110*/  UMOV UR5, 0x400 ;  /* 0x0000040000057882 */ /* 0x000fe20000000000 */
[----:B------:R-:W1:Y:S01]  /*d120*/  LDCU.U8 UR12, c[0x0][0x414] ;  /* 0x00008280ff0c77ac */ /* 0x000e620008000000 */
[----:B0---4-:R-:W-:Y:S01]  /*d130*/  HFMA2 R12, -RZ, RZ, 0, 0 ;  /* 0x00000000ff0c7431 */ /* 0x011fe200000001ff */
[----:B------:R-:W0:Y:S01]  /*d140*/  LDCU UR13, c[0x0][0x41c] ;  /* 0x00008380ff0d77ac */ /* 0x000e220008000800 */
[----:B------:R-:W4:Y:S01]  /*d150*/  LDCU.64 UR22, c[0x0][0x3f8] ;  /* 0x00007f00ff1677ac */ /* 0x000f220008000a00 */
[----:B------:R-:W0:Y:S01]  /*d160*/  LDCU.64 UR18, c[0x0][0x400] ;  /* 0x00008000ff1277ac */ /* 0x000e220008000a00 */
[----:B-1----:R-:W-:Y:S02]  /*d170*/  UISETP.NE.AND UP0, UPT, UR12, URZ, UPT ;  /* 0x000000ff0c00728c */ /* 0x002fe4000bf05270 */
[----:B-----5:R-:W-:Y:S01]  /*d180*/  ULEA UR5, UR6, UR5, 0x18 ;  /* 0x0000000506057291 */ /* 0x020fe2000f8ec0ff */
[----:B------:R-:W1:Y:S03]  /*d190*/  LDCU.64 UR6, c[0x0][0x380] ;  /* 0x00007000ff0677ac */ /* 0x000e660008000a00 */
[----:B------:R-:W-:-:S05]  /*d1a0*/  PLOP3.LUT P2, PT, PT, PT, UP0, 0x80, 0x8 ;  /* 0x000000000008781c */ /* 0x000fca0003f4f008 */
[----:B------:R-:W-:Y:S01]  /*d1b0*/  @!P0 STS.64 [UR5+0x98], R26 ;  /* 0x0000981aff008988 */ /* 0x000fe20008000a05 */
[----:B------:R-:W-:Y:S06]  /*d1c0*/  BAR.SYNC.DEFER_BLOCKING 0x0 ;  /* 0x0000000000007b1d */ /* 0x000fec0000010000 */
[----:B---3--:R-:W3:Y:S01]  /*d1d0*/  LDS.64 R4, [UR5+0x98] ;  /* 0x00009805ff047984 */ /* 0x008ee20008000a00 */
[----:B------:R-:W3:Y:S02]  /*d1e0*/  LDCU UR5, c[0x0][0x42c] ;  /* 0x00008580ff0577ac */ /* 0x000ee40008000800 */
[----:B---3--:R-:W-:Y:S01]  /*d1f0*/  FMUL.FTZ R10, R4, UR5 ;  /* 0x00000005040a7c20 */ /* 0x008fe20008410000 */
[----:B01--4-:R-:W-:-:S07]  /*d200*/  FMUL.FTZ R11, R5, UR5 ;  /* 0x00000005050b7c20 */ /* 0x013fce0008410000 */
.L_x_964:
[----:B------:R-:W-:-:S05]  /*d210*/  LEA R14, R12, UR15, 0x2 ;  /* 0x0000000f0c0e7c11 */ /* 0x000fca000f8e10ff */
[----:B0-----:R-:W2:Y:S04]  /*d220*/  LDL.64 R6, [R14+0x10] ;  /* 0x000010000e067983 */ /* 0x001ea80000100a00 */
[----:B------:R-:W3:Y:S01]  /*d230*/  LDL.64 R4, [R14+0x90] ;  /* 0x000090000e047983 */ /* 0x000ee20000100a00 */
[----:B------:R-:W-:Y:S01]  /*d240*/  SHF.R.U32.HI R22, RZ, 0x6, R3 ;  /* 0x00000006ff167819 */ /* 0x000fe20000011603 */
[----:B------:R-:W-:Y:S01]  /*d250*/  BSSY.RECONVERGENT B0, `(.L_x_959) ;  /* 0x000003d000007945 */ /* 0x000fe20003800200 */
[----:B------:R-:W-:Y:S01]  /*d260*/  MOV R23, UR13 ;  /* 0x0000000d00177c02 */ /* 0x000fe20008000f00 */
[--C-:B--2---:R-:W-:Y:S02]  /*d270*/  HADD2.F32 R8, -RZ, R6.reuse.H0_H0 ;  /* 0x20000006ff087230 */ /* 0x104fe40000004100 */
[----:B------:R-:W-:-:S03]  /*d280*/  HADD2.F32 R6, -RZ, R6.H1_H1 ;  /* 0x30000006ff067230 */ /* 0x000fc60000004100 */
[----:B------:R-:W-:Y:S02]  /*d290*/  FADD.FTZ R8, R8, -UR16 ;  /* 0x8000001008087e21 */ /* 0x000fe40008010000 */
[----:B------:R-:W-:Y:S02]  /*d2a0*/  FADD.FTZ R6, R6, -UR16 ;  /* 0x8000001006067e21 */ /* 0x000fe40008010000 */
[----:B------:R-:W-:Y:S02]  /*d2b0*/  FMUL.FTZ R20, R8, UR17 ;  /* 0x0000001108147c20 */ /* 0x000fe40008410000 */
[----:B------:R-:W-:Y:S01]  /*d2c0*/  FMUL.FTZ R21, R6, UR17 ;  /* 0x0000001106157c20 */ /* 0x000fe20008410000 */
[--C-:B---3--:R-:W-:Y:S02]  /*d2d0*/  HADD2.F32 R6, -RZ, R4.reuse.H0_H0 ;  /* 0x20000004ff067230 */ /* 0x108fe40000004100 */
[----:B------:R-:W-:Y:S01]  /*d2e0*/  @P2 FFMA.FTZ R8, R49, R20, R0 ;  /* 0x0000001431082223 */ /* 0x000fe20000010000 */
[----:B------:R-:W-:-:S02]  /*d2f0*/  HADD2.F32 R4, -RZ, R4.H1_H1 ;  /* 0x30000004ff047230 */ /* 0x000fc40000004100 */
[----:B------:R-:W-:Y:S01]  /*d300*/  @P2 FFMA.FTZ R9, R51, R21, R2 ;  /* 0x0000001533092223 */ /* 0x000fe20000010002 */
[----:B------:R-:W-:-:S03]  /*d310*/  @P2 FMUL.FTZ R13, R8, -1.4426950216293334961 ;  /* 0xbfb8aa3b080d2820 */ /* 0x000fc60000410000 */
[----:B------:R-:W-:-:S03]  /*d320*/  @P2 FMUL.FTZ R16, R9, -1.4426950216293334961 ;  /* 0xbfb8aa3b09102820 */ /* 0x000fc60000410000 */
[----:B------:R-:W0:Y:S08]  /*d330*/  @P2 MUFU.EX2 R13, R13 ;  /* 0x0000000d000d2308 */ /* 0x000e300000000800 */
[----:B------:R-:W1:Y:S01]  /*d340*/  @P2 MUFU.EX2 R16, R16 ;  /* 0x0000001000102308 */ /* 0x000e620000000800 */
[----:B0-----:R-:W-:Y:S01]  /*d350*/  @P2 FADD.FTZ R14, R13, 1 ;  /* 0x3f8000000d0e2421 */ /* 0x001fe20000010000 */
[----:B------:R-:W-:-:S06]  /*d360*/  IMAD R13, R23, UR20, R22 ;  /* 0x00000014170d7c24 */ /* 0x000fcc000f8e0216 */
[----:B------:R0:W2:Y:S01]  /*d370*/  @P2 MUFU.RCP R15, R14 ;  /* 0x0000000e000f2308 */ /* 0x0000a20000001000 */
[----:B------:R-:W-:Y:S01]  /*d380*/  LEA R13, R12, R13, 0x3 ;  /* 0x0000000d0c0d7211 */ /* 0x000fe200078e18ff */
[----:B-1----:R-:W-:-:S03]  /*d390*/  @P2 FADD.FTZ R17, R16, 1 ;  /* 0x3f80000010112421 */ /* 0x002fc60000010000 */
[----:B------:R-:W-:Y:S01]  /*d3a0*/  ISETP.GE.U32.AND P0, PT, R13, UR18, PT ;  /* 0x000000120d007c0c */ /* 0x000fe2000bf06070 */
[----:B0-----:R-:W-:Y:S02]  /*d3b0*/  FFMA.FTZ R14, R10, R21, R11 ;  /* 0x000000150a0e7223 */ /* 0x001fe4000001000b */
[----:B------:R-:W0:Y:S01]  /*d3c0*/  @P2 MUFU.RCP R17, R17 ;  /* 0x0000001100112308 */ /* 0x000e220000001000 */
[----:B--2---:R-:W-:Y:S01]  /*d3d0*/  @P2 FADD.FTZ R19, -R15, 1 ;  /* 0x3f8000000f132421 */ /* 0x004fe20000010100 */
[----:B------:R-:W-:-:S03]  /*d3e0*/  @P2 FMUL.FTZ R15, R6, R15 ;  /* 0x0000000f060f2220 */ /* 0x000fc60000410000 */
[----:B------:R-:W-:Y:S01]  /*d3f0*/  @P2 FFMA.FTZ R8, R8, R19, 1 ;  /* 0x3f80000008082423 */ /* 0x000fe20000010013 */
[----:B------:R-:W-:-:S03]  /*d400*/  IADD3 R19, PT, PT, R13, 0x8, RZ ;  /* 0x000000080d137810 */ /* 0x000fc60007ffe0ff */
[----:B------:R-:W-:Y:S01]  /*d410*/  @P2 FMUL.FTZ R6, R15, R8 ;  /* 0x000000080f062220 */ /* 0x000fe20000410000 */
[----:B------:R-:W-:Y:S01]  /*d420*/  SHF.R.S32.HI R15, RZ, 0x1f, R13 ;  /* 0x0000001fff0f7819 */ /* 0x000fe2000001140d */
[----:B0-----:R-:W-:Y:S01]  /*d430*/  @P2 FADD.FTZ R18, -R17, 1 ;  /* 0x3f80000011122421 */ /* 0x001fe20000010100 */
[----:B------:R-:W-:Y:S01]  /*d440*/  @P2 FMUL.FTZ R17, R4, R17 ;  /* 0x0000001104112220 */ /* 0x000fe20000410000 */
[----:B------:R-:W-:Y:S01]  /*d450*/  ISETP.GE.U32.AND P1, PT, R19, UR18, PT ;  /* 0x0000001213007c0c */ /* 0x000fe2000bf26070 */
[----:B------:R-:W-:Y:S01]  /*d460*/  FFMA.FTZ R8, R10, R20, R11 ;  /* 0x000000140a087223 */ /* 0x000fe2000001000b */
[----:B------:R-:W-:Y:S01]  /*d470*/  ISETP.GE.AND.EX P0, PT, R15, UR19, PT, P0 ;  /* 0x000000130f007c0c */ /* 0x000fe2000bf06300 */
[----:B------:R-:W-:Y:S01]  /*d480*/  @P2 FFMA.FTZ R18, R9, R18, 1 ;  /* 0x3f80000009122423 */ /* 0x000fe20000010012 */
[--C-:B------:R-:W-:Y:S02]  /*d490*/  HADD2.F32 R9, -RZ, R7.reuse.H0_H0 ;  /* 0x20000007ff097230 */ /* 0x100fe40000004100 */
[----:B------:R-:W-:Y:S01]  /*d4a0*/  FFMA.FTZ R8, R49, R6, -R8 ;  /* 0x0000000631087223 */ /* 0x000fe20000010808 */
[----:B------:R-:W-:-:S02]  /*d4b0*/  HADD2.F32 R7, -RZ, R7.H1_H1 ;  /* 0x30000007ff077230 */ /* 0x000fc40000004100 */
[----:B------:R-:W-:Y:S01]  /*d4c0*/  @P2 FMUL.FTZ R4, R17, R18 ;  /* 0x0000001211042220 */ /* 0x000fe20000410000 */
[----:B------:R-:W-:Y:S01]  /*d4d0*/  SHF.R.S32.HI R17, RZ, 0x1f, R19 ;  /* 0x0000001fff117819 */ /* 0x000fe20000011413 */
[----:B------:R-:W-:Y:S01]  /*d4e0*/  FADD.FTZ R9, R9, -UR16 ;  /* 0x8000001009097e21 */ /* 0x000fe20008010000 */
[----:B------:R-:W-:Y:S01]  /*d4f0*/  ISETP.NE.AND P2, PT, RZ, UR12, PT ;  /* 0x0000000cff007c0c */ /* 0x000fe2000bf45270 */
[----:B------:R-:W-:Y:S01]  /*d500*/  FADD.FTZ R7, R7, -UR16 ;  /* 0x8000001007077e21 */ /* 0x000fe20008010000 */
[----:B------:R-:W-:Y:S01]  /*d510*/  ISETP.GE.AND.EX P1, PT, R17, UR19, PT, P1 ;  /* 0x0000001311007c0c */ /* 0x000fe2000bf26310 */
[----:B------:R-:W-:Y:S01]  /*d520*/  FMUL.FTZ R16, R9, UR17 ;  /* 0x0000001109107c20 */ /* 0x000fe20008410000 */
[----:B------:R-:W-:Y:S01]  /*d530*/  FFMA.FTZ R14, R51, R4, -R14 ;  /* 0x00000004330e7223 */ /* 0x000fe2000001080e */
[----:B------:R-:W-:Y:S01]  /*d540*/  FMUL.FTZ R18, R7, UR17 ;  /* 0x0000001107127c20 */ /* 0x000fe20008410000 */
[----:B------:R-:W-:Y:S09]  /*d550*/  @P0 BRA `(.L_x_960) ;  /* 0x0000000000300947 */ /* 0x000ff20003800000 */
        /* <DEDUP_REMOVED lines=12> */
.L_x_960:
[----:B------:R-:W-:Y:S05]  /*d620*/  BSYNC.RECONVERGENT B0 ;  /* 0x0000000000007941 */ /* 0x000fea0003800200 */
.L_x_959:
[--C-:B------:R-:W-:Y:S02]  /*d630*/  HADD2.F32 R4, -RZ, R5.reuse.H0_H0 ;  /* 0x20000005ff047230 */ /* 0x100fe40000004100 */
[C-C-:B------:R-:W-:Y:S01]  /*d640*/  FFMA.FTZ R20, R10.reuse, R16, R11.reuse ;  /* 0x000000100a147223 */ /* 0x140fe2000001000b */
[----:B------:R-:W-:Y:S01]  /*d650*/  FFMA.FTZ R22, R10, R18, R11 ;  /* 0x000000120a167223 */ /* 0x000fe2000001000b */
[----:B------:R-:W-:Y:S01]  /*d660*/  HADD2.F32 R6, -RZ, R5.H1_H1 ;  /* 0x30000005ff067230 */ /* 0x000fe20000004100 */
[----:B------:R-:W-:Y:S06]  /*d670*/  @!P2 BRA `(.L_x_961) ;  /* 0x000000000048a947 */ /* 0x000fec0003800000 */
        /* <DEDUP_REMOVED lines=18> */
.L_x_961:
[----:B------:R-:W-:Y:S01]  /*d7a0*/  BSSY.RECONVERGENT B0, `(.L_x_962) ;  /* 0x0000010000007945 */ /* 0x000fe20003800200 */
[----:B------:R-:W-:Y:S01]  /*d7b0*/  FFMA.FTZ R20, R49, R4, -R20 ;  /* 0x0000000431147223 */ /* 0x000fe20000010814 */
[----:B0-----:R-:W-:Y:S02]  /*d7c0*/  FFMA.FTZ R8, R51, R6, -R22 ;  /* 0x0000000633087223 */ /* 0x001fe40000010816 */
        /* <DEDUP_REMOVED lines=13> */
.L_x_963:
[----:B------:R-:W-:Y:S05]  /*d8a0*/  BSYNC.RECONVERGENT B0 ;  /* 0x0000000000007941 */ /* 0x000fea0003800200 */
.L_x_962:
        /* <DEDUP_REMOVED lines=10> */
.L_x_939:
        /* <DEDUP_REMOVED lines=16> */
.L_x_967:
[----:B------:R-:W-:Y:S05]  /*da50*/  BSYNC.RECONVERGENT B0 ;  /* 0x0000000000007941 */ /* 0x000fea0003800200 */
.L_x_966:
        /* <DEDUP_REMOVED lines=11> */
.L_x_969:
[----:B------:R-:W2:Y:S04]  /*db10*/  LDG.E.STRONG.GPU R5, desc[UR10][R2.64] ;  /* 0x0000000a02057981 */ /* 0x000ea8000c1ef900 */
[----:B--2---:R-:W-:Y:S01]  /*db20*/  CCTL.IVALL ;  /* 0x00000000ff00798f */ /* 0x004fe20002000000 */
[----:B------:R-:W-:Y:S05]  /*db30*/  YIELD ;  /* 0x0000000000007946 */ /* 0x000fea0003800000 */
[----:B------:R-:W-:-:S13]  /*db40*/  ISETP.NE.AND P0, PT, R5, R0, PT ;  /* 0x000000000500720c */ /* 0x000fda0003f05270 */
[----:B------:R-:W-:Y:S05]  /*db50*/  @P0 BRA `(.L_x_969) ;  /* 0xfffffffc00ec0947 */ /* 0x000fea000383ffff */
.L_x_968:
        /* <DEDUP_REMOVED lines=61> */
.L_x_972:
        /* <DEDUP_REMOVED lines=31> */
.L_x_971:
[----:B------:R-:W-:Y:S05]  /*e120*/  BSYNC.RECONVERGENT B0 ;  /* 0x0000000000007941 */ /* 0x000fea0003800200 */
.L_x_970:
        /* <DEDUP_REMOVED lines=10> */
.L_x_973:
        /* <DEDUP_REMOVED lines=87> */
.L_x_974:
        /* <DEDUP_REMOVED lines=12> */
.L_x_4898:


//--------------------- .text._Z35group_norm_nhwc_bwd_one_pass_kernelI11Fp16IOBf16WLi512ELi128ELi512EEv26Group_norm_nhwc_bwd_params --------------------------
	.section	.text._Z35group_norm_nhwc_bwd_one_pass_kernelI11Fp16IOBf16WLi512ELi128ELi512EEv26Group_norm_nhwc_bwd_params,"ax",@progbits
	.align	128
        .global         _Z35group_norm_nhwc_bwd_one_pass_kernelI11Fp16IOBf16WLi512ELi128ELi512EEv26Group_norm_nhwc_bwd_params
        .type           _Z35group_norm_nhwc_bwd_one_pass_kernelI11Fp16IOBf16WLi512ELi128ELi512EEv26Group_norm_nhwc_bwd_params,@function
        .size           _Z35group_norm_nhwc_bwd_one_pass_kernelI11Fp16IOBf16WLi512ELi128ELi512EEv26Group_norm_nhwc_bwd_params,(.L_x_4899 - _Z35group_norm_nhwc_bwd_one_pass_kernelI11Fp16IOBf16WLi512ELi128ELi512EEv26Group_norm_nhwc_bwd_params)
        .other          _Z35group_norm_nhwc_bwd_one_pass_kernelI11Fp16IOBf16WLi512ELi128ELi512EEv26Group_norm_nhwc_bwd_params,@"STO_CUDA_ENTRY STV_DEFAULT"
_Z35group_norm_nhwc_bwd_one_pass_kernelI11Fp16IOBf16WLi512ELi128ELi512EEv26Group_norm_nhwc_bwd_params:
.text._Z35group_norm_nhwc_bwd_one_pass_kernelI11Fp16IOBf16WLi512ELi128ELi512EEv26Group_norm_nhwc_bwd_params:
        /* <DEDUP_REMOVED lines=11> */
.L_x_1001:
        /* <DEDUP_REMOVED lines=37> */
[----:B------:R-:W-:Y:S01]  /*0300*/  LOP3.LUT R4, R4, 0x7e, RZ, 0xc0, !PT ;  /* 0x0000007e04047812 */ /* 0x000fe200078ec0ff */
[----:B------:R-:W-:Y:S01]  /*0310*/  UIMAD.WIDE.U32 UR6, UR7, UR9, URZ ;  /* 0x00000009070672a5 */ /* 0x000fe2000f8e00ff */
[----:B------:R-:W-:Y:S02]  /*0320*/  ISETP.GE.AND.EX P4, PT, R11, UR17, PT, P0 ;  /* 0x000000110b007c0c */ /* 0x000fe4000bf86300 */
[C---:B------:R-:W-:Y:S01]  /*0330*/  IADD3 R17, PT, PT, R3.reuse, 0x10, RZ ;  /* 0x0000001003117810 */ /* 0x040fe20007ffe0ff */
[----:B------:R-:W-:Y:S01]  /*0340*/  UIADD3 UR5, UPT, UPT, -UR7, URZ, URZ ;  /* 0x000000ff07057290 */ /* 0x000fe2000fffe1ff */
[----:B------:R-:W-:Y:S01]  /*0350*/  IADD3 R19, PT, PT, R3, 0x18, RZ ;  /* 0x0000001803137810 */ /* 0x000fe20007ffe0ff */
[----:B------:R-:W0:Y:S01]  /*0360*/  @!P3 LDC.64 R12, c[0x0][0x3f8] ;  /* 0x0000fe00ff0cbb82 */ /* 0x000e220000000a00 */
[----:B------:R-:W-:Y:S01]  /*0370*/  ISETP.GE.U32.AND P0, PT, R17, UR16, PT ;  /* 0x0000001011007c0c */ /* 0x000fe2000bf06070 */
[----:B------:R-:W-:Y:S01]  /*0380*/  UIMAD UR5, UR13, UR5, UR9 ;  /* 0x000000050d0572a4 */ /* 0x000fe2000f8e0209 */
[----:B------:R-:W-:Y:S01]  /*0390*/  SHF.R.S32.HI R25, RZ, 0x1f, R17 ;  /* 0x0000001fff197819 */ /* 0x000fe20000011411 */
[----:B------:R-:W-:Y:S01]  /*03a0*/  ULOP3.LUT UR9, URZ, UR14, URZ, 0x33, !UPT ;  /* 0x0000000eff097292 */ /* 0x000fe2000f8e33ff */
[----:B------:R-:W-:Y:S01]  /*03b0*/  @P3 LOP3.LUT R2, R2, 0x1000000, RZ, 0xfc, !PT ;  /* 0x0100000002023812 */ /* 0x000fe200078efcff */
[----:B------:R-:W-:Y:S01]  /*03c0*/  UISETP.GT.U32.AND UP2, UPT, UR13, UR5, UPT ;  /* 0x000000050d00728c */ /* 0x000fe2000bf44070 */
[----:B------:R-:W-:Y:S01]  /*03d0*/  ISETP.GE.AND.EX P6, PT, R25, UR17, PT, P0 ;  /* 0x0000001119007c0c */ /* 0x000fe2000bfc6300 */
[----:B------:R-:W1:Y:S01]  /*03e0*/  @!P3 LDC.64 R22, c[0x0][0x398] ;  /* 0x0000e600ff16bb82 */ /* 0x000e620000000a00 */
[----:B------:R-:W-:-:S02]  /*03f0*/  LOP3.LUT R2, R2, 0xff7fffff, RZ, 0xc0, !PT ;  /* 0xff7fffff02027812 */ /* 0x000fc400078ec0ff */
[----:B------:R-:W-:Y:S02]  /*0400*/  ISETP.GE.U32.AND P0, PT, R19, UR16, PT ;  /* 0x0000001013007c0c */ /* 0x000fe4000bf06070 */
[----:B------:R-:W-:Y:S02]  /*0410*/  @P4 LOP3.LUT R2, R2, 0x800000, RZ, 0xfc, !PT ;  /* 0x0080000002024812 */ /* 0x000fe400078efcff */
[----:B------:R-:W-:Y:S01]  /*0420*/  SHF.R.S32.HI R27, RZ, 0x1f, R19 ;  /* 0x0000001fff1b7819 */ /* 0x000fe20000011413 */
[----:B------:R-:W2:Y:S01]  /*0430*/  @!P4 LDC.64 R30, c[0x0][0x3f8] ;  /* 0x0000fe00ff1ecb82 */ /* 0x000ea20000000a00 */
[----:B------:R-:W-:Y:S01]  /*0440*/  @!UP2 UIADD3 UR5, UPT, UPT, UR5, -UR13, URZ ;  /* 0x8000000d0505a290 */ /* 0x000fe2000fffe0ff */
[----:B------:R-:W-:Y:S01]  /*0450*/  LOP3.LUT R2, R2, 0xffbfffff, RZ, 0xc0, !PT ;  /* 0xffbfffff02027812 */ /* 0x000fe200078ec0ff */
[----:B------:R-:W-:Y:S01]  /*0460*/  @!UP2 UIADD3 UR7, UPT, UPT, UR7, 0x1, URZ ;  /* 0x000000010707a890 */ /* 0x000fe2000fffe0ff */
[----:B------:R-:W-:Y:S01]  /*0470*/  ISETP.GE.AND.EX P5, PT, R27, UR17, PT, P0 ;  /* 0x000000111b007c0c */ /* 0x000fe2000bfa6300 */
[----:B------:R-:W-:Y:S01]  /*0480*/  UIADD3 UR6, UPT, UPT, UR5, -UR13, URZ ;  /* 0x8000000d05067290 */ /* 0x000fe2000fffe0ff */
[----:B------:R-:W-:Y:S01]  /*0490*/  @P6 LOP3.LUT R2, R2, 0x400000, RZ, 0xfc, !PT ;  /* 0x0040000002026812 */ /* 0x000fe200078efcff */
[----:B------:R-:W-:Y:S01]  /*04a0*/  UISETP.GT.U32.AND UP3, UPT, UR13, UR5, UPT ;  /* 0x000000050d00728c */ /* 0x000fe2000bf64070 */
[----:B0-----:R-:W-:Y:S01]  /*04b0*/  @!P3 IMAD R6, R7, R12, RZ ;  /* 0x0000000c0706b224 */ /* 0x001fe200078e02ff */
[----:B------:R-:W-:Y:S01]  /*04c0*/  UISETP.GE.U32.AND UP1, UPT, UR5, UR13, UPT ;  /* 0x0000000d0500728c */ /* 0x000fe2000bf26070 */
[----:B------:R-:W0:Y:S01]  /*04d0*/  @!P3 LDC.64 R20, c[0x0][0x3a0] ;  /* 0x0000e800ff14bb82 */ /* 0x000e220000000a00 */
[----:B------:R-:W-:Y:S01]  /*04e0*/  USEL UR5, UR6, UR5, !UP3 ;  /* 0x0000000506057287 */ /* 0x000fe2000d800000 */
[C---:B------:R-:W-:Y:S01]  /*04f0*/  @!P3 IMAD R13, R3.reuse, R13, R6 ;  /* 0x0000000d030db224 */ /* 0x040fe200078e0206 */
[----:B------:R-:W-:-:S02]  /*0500*/  IADD3 R81, PT, PT, R3, 0xb0, RZ ;  /* 0x000000b003517810 */ /* 0x000fc40007ffe0ff */
[----:B------:R-:W-:Y:S01]  /*0510*/  @!UP4 UIADD3 UR5, UPT, UPT, -UR5, URZ, URZ ;  /* 0x000000ff0505c290 */ /* 0x000fe2000fffe1ff */
[C---:B------:R-:W-:Y:S02]  /*0520*/  IADD3 R85, PT, PT, R3.reuse, 0xb8, RZ ;  /* 0x000000b803557810 */ /* 0x040fe40007ffe0ff */
[----:B------:R-:W3:Y:S01]  /*0530*/  @!P6 LDC.64 R36, c[0x0][0x3f8] ;  /* 0x0000fe00ff24eb82 */ /* 0x000ee20000000a00 */
[----:B------:R-:W-:Y:S01]  /*0540*/  USEL UR13, UR9, UR5, !UP0 ;  /* 0x00000005090d7287 */ /* 0x000fe2000c000000 */
[C---:B------:R-:W-:Y:S01]  /*0550*/  IADD3 R89, PT, PT, R3.reuse, 0xc0, RZ ;  /* 0x000000c003597810 */ /* 0x040fe20007ffe0ff */
[----:B------:R-:W-:Y:S01]  /*0560*/  @UP1 UIADD3 UR7, UPT, UPT, UR7, 0x1, URZ ;  /* 0x0000000107071890 */ /* 0x000fe2000fffe0ff */
[----:B------:R-:W-:Y:S01]  /*0570*/  IADD3 R95, PT, PT, R3, 0xc8, RZ ;  /* 0x000000c8035f7810 */ /* 0x000fe20007ffe0ff */
[----:B------:R-:W-:Y:S01]  /*0580*/  USHF.L.U32 UR5, UR13, 0x7, URZ ;  /* 0x000000070d057899 */ /* 0x000fe200080006ff */
[----:B--2---:R-:W-:Y:S01]  /*0590*/  @!P4 IMAD R14, R11, R30, RZ ;  /* 0x0000001e0b0ec224 */ /* 0x004fe200078e02ff */
[----:B------:R-:W-:Y:S01]  /*05a0*/  @!UP5 UIADD3 UR7, UPT, UPT, -UR7, URZ, URZ ;  /* 0x000000ff0707d290 */ /* 0x000fe2000fffe1ff */
[----:B------:R-:W2:Y:S01]  /*05b0*/  @!P4 LDC.64 R32, c[0x0][0x3a0] ;  /* 0x0000e800ff20cb82 */ /* 0x000ea20000000a00 */
[----:B------:R-:W-:Y:S01]  /*05c0*/  USHF.R.S32.HI UR6, URZ, 0x1f, UR5 ;  /* 0x0000001fff067899 */ /* 0x000fe20008011405 */
[----:B------:R-:W-:Y:S01]  /*05d0*/  SHF.R.S32.HI R93, RZ, 0x1f, R95 ;  /* 0x0000001fff5d7819 */ /* 0x000fe2000001145f */
[----:B------:R-:W-:Y:S01]  /*05e0*/  USEL UR7, UR9, UR7, !UP0 ;  /* 0x0000000709077287 */ /* 0x000fe2000c000000 */
[----:B------:R-:W-:-:S02]  /*05f0*/  LOP3.LUT R4, R4, UR5, RZ, 0xfc, !PT ;  /* 0x0000000504047c12 */ /* 0x000fc4000f8efcff */
[C---:B------:R-:W-:Y:S01]  /*0600*/  IADD3 R101, PT, PT, R3.reuse, 0xd8, RZ ;  /* 0x000000d803657810 */ /* 0x040fe20007ffe0ff */
[----:B------:R-:W-:Y:S01]  /*0610*/  USHF.R.S32.HI UR5, URZ, 0x1f, UR7 ;  /* 0x0000001fff057899 */ /* 0x000fe20008011407 */
[----:B------:R-:W-:Y:S01]  /*0620*/  MOV R5, UR6 ;  /* 0x0000000600057c02 */ /* 0x000fe20008000f00 */
[----:B------:R-:W4:Y:S01]  /*0630*/  @!P5 LDC.64 R40, c[0x0][0x3f8] ;  /* 0x0000fe00ff28db82 */ /* 0x000f220000000a00 */
[----:B------:R-:W-:Y:S01]  /*0640*/  SHF.R.S32.HI R99, RZ, 0x1f, R101 ;  /* 0x0000001fff637819 */ /* 0x000fe20000011465 */
[----:B------:R-:W-:Y:S01]  /*0650*/  UIMAD UR5, UR5, UR18, URZ ;  /* 0x00000012050572a4 */ /* 0x000fe2000f8e02ff */
[----:B------:R-:W-:Y:S01]  /*0660*/  IADD3 R102, PT, PT, R3, 0xe0, RZ ;  /* 0x000000e003667810 */ /* 0x000fe20007ffe0ff */
[----:B------:R-:W-:Y:S01]  /*0670*/  IMAD.WIDE.U32 R4, R9, UR7, R4 ;  /* 0x0000000709047c25 */ /* 0x000fe2000f8e0004 */
[----:B------:R-:W-:Y:S01]  /*0680*/  IADD3 R106, PT, PT, R3, 0xe8, RZ ;  /* 0x000000e8036a7810 */ /* 0x000fe20007ffe0ff */
[----:B------:R-:W-:Y:S01]  /*0690*/  UIMAD UR5, UR7, UR19, UR5 ;  /* 0x00000013070572a4 */ /* 0x000fe2000f8e0205 */
[----:B------:R-:W-:Y:S01]  /*06a0*/  SHF.R.S32.HI R100, RZ, 0x1f, R102 ;  /* 0x0000001fff647819 */ /* 0x000fe20000011466 */
[----:B------:R-:W4:Y:S01]  /*06b0*/  @!P6 LDC.64 R122, c[0x0][0x3a0] ;  /* 0x0000e800ff7aeb82 */ /* 0x000f220000000a00 */
[----:B------:R-:W-:Y:S01]  /*06c0*/  @!P3 MOV R6, R4 ;  /* 0x000000040006b202 */ /* 0x000fe20000000f00 */
[----:B------:R-:W-:Y:S01]  /*06d0*/  STL.S16 [R1+0x2a0], RZ ;  /* 0x0002a0ff01007387 */ /* 0x000fe20000100600 */
[----:B------:R-:W-:Y:S01]  /*06e0*/  SHF.R.S32.HI R104, RZ, 0x1f, R106 ;  /* 0x0000001fff687819 */ /* 0x000fe2000001146a */
[----:B------:R-:W4:Y:S01]  /*06f0*/  LDCU.64 UR6, c[0x0][0x3b8] ;  /* 0x00007700ff0677ac */ /* 0x000f220008000a00 */
[----:B------:R-:W-:-:S02]  /*0700*/  IADD3 R7, PT, PT, R5, UR5, RZ ;  /* 0x0000000505077c10 */ /* 0x000fc4000fffe0ff */
[C---:B------:R-:W-:Y:S01]  /*0710*/  IADD3 R110, PT, PT, R3.reuse, 0xf0, RZ ;  /* 0x000000f0036e7810 */ /* 0x040fe20007ffe0ff */
[----:B------:R-:W4:Y:S01]  /*0720*/  @!P6 LDC.64 R38, c[0x0][0x398] ;  /* 0x0000e600ff26eb82 */ /* 0x000f220000000a00 */
[C---:B------:R-:W-:Y:S01]  /*0730*/  IADD3 R114, PT, PT, R3.reuse, 0xf8, RZ ;  /* 0x000000f803727810 */ /* 0x040fe20007ffe0ff */
[----:B------:R-:W-:Y:S01]  /*0740*/  @!P3 IMAD.WIDE.U32 R8, R3, R12, R6 ;  /* 0x0000000c0308b225 */ /* 0x000fe200078e0006 */
[----:B------:R-:W-:Y:S02]  /*0750*/  SHF.R.S32.HI R108, RZ, 0x1f, R110 ;  /* 0x0000001fff6c7819 */ /* 0x000fe4000001146e */
[----:B------:R-:W-:Y:S02]  /*0760*/  SHF.R.S32.HI R112, RZ, 0x1f, R114 ;  /* 0x0000001fff707819 */ /* 0x000fe40000011472 */
[----:B------:R-:W-:Y:S02]  /*0770*/  @!P3 IADD3 R13, PT, PT, R9, R13, RZ ;  /* 0x0000000d090db210 */ /* 0x000fe40007ffe0ff */
[----:B------:R-:W-:-:S02]  /*0780*/  @!P3 SHF.L.U32 R9, R8, 0x1, RZ ;  /* 0x000000010809b819 */ /* 0x000fc400000006ff */
[----:B------:R-:W-:Y:S02]  /*0790*/  @!P3 SHF.L.U64.HI R12, R8, 0x1, R13 ;  /* 0x00000001080cb819 */ /* 0x000fe4000001020d */
[C---:B-1----:R-:W-:Y:S02]  /*07a0*/  @!P3 IADD3 R10, P2, PT, R9.reuse, R22, RZ ;  /* 0x00000016090ab210 */ /* 0x042fe40007f5e0ff */
[----:B0-----:R-:W-:Y:S02]  /*07b0*/  @!P3 IADD3 R8, P1, PT, R9, R20, RZ ;  /* 0x000000140908b210 */ /* 0x001fe40007f3e0ff */
[----:B------:R-:W-:Y:S02]  /*07c0*/  @!P3 IADD3.X R11, PT, PT, R12, R23, RZ, P2, !PT ;  /* 0x000000170c0bb210 */ /* 0x000fe400017fe4ff */
[----:B------:R-:W-:Y:S02]  /*07d0*/  LOP3.LUT P2, RZ, R2, 0x800000, RZ, 0xc0, !PT ;  /* 0x0080000002ff7812 */ /* 0x000fe4000784c0ff */
[----:B------:R-:W-:-:S02]  /*07e0*/  @!P3 IADD3.X R9, PT, PT, R12, R21, RZ, P1, !PT ;  /* 0x000000150c09b210 */ /* 0x000fc40000ffe4ff */
[C---:B------:R-:W-:Y:S02]  /*07f0*/  IADD3 R21, PT, PT, R3.reuse, 0x20, RZ ;  /* 0x0000002003157810 */ /* 0x040fe40007ffe0ff */
[----:B------:R-:W-:Y:S01]  /*0800*/  IADD3 R23, PT, PT, R3, 0x28, RZ ;  /* 0x0000002803177810 */ /* 0x000fe20007ffe0ff */
[----:B------:R-:W-:Y:S01]  /*0810*/  STL [R1+0x528], R9 ;  /* 0x0005280901007387 */ /* 0x000fe20000100800 */
[----:B------:R-:W-:Y:S02]  /*0820*/  ISETP.GE.U32.AND P0, PT, R21, UR16, PT ;  /* 0x0000001015007c0c */ /* 0x000fe4000bf06070 */
[----:B------:R-:W-:Y:S02]  /*0830*/  SHF.R.S32.HI R29, RZ, 0x1f, R21 ;  /* 0x0000001fff1d7819 */ /* 0x000fe40000011415 */
[----:B------:R-:W-:Y:S01]  /*0840*/  ISETP.GE.U32.AND P1, PT, R23, UR16, PT ;  /* 0x0000001017007c0c */ /* 0x000fe2000bf26070 */
[----:B------:R-:W0:Y:S01]  /*0850*/  @!P2 LDC.64 R34, c[0x0][0x398] ;  /* 0x0000e600ff22ab82 */ /* 0x000e220000000a00 */
        /* <DEDUP_REMOVED lines=11> */
[C---:B------:R-:W-:Y:S02]  /*0910*/  @!P2 SHF.L.U32 R125, R12.reuse, 0x1, RZ ;  /* 0x000000010c7da819 */ /* 0x040fe400000006ff */
[----:B------:R-:W-:-:S02]  /*0920*/  @!P2 SHF.L.U64.HI R16, R12, 0x1, R13 ;  /* 0x000000010c10a819 */ /* 0x000fc4000001020d */
[----:B------:R-:W-:Y:S02]  /*0930*/  @!P6 MOV R12, R4 ;  /* 0x00000004000ce202 */ /* 0x000fe40000000f00 */
[----:B------:R-:W-:Y:S02]  /*0940*/  @!P6 MOV R13, R7 ;  /* 0x00000007000de202 */ /* 0x000fe40000000f00 */
[----:B--2---:R-:W-:Y:S01]  /*0950*/  @!P2 IADD3 R14, P0, PT, R125, R32, RZ ;  /* 0x000000207d0ea210 */ /* 0x004fe20007f1e0ff */
[----:B------:R-:W1:Y:S01]  /*0960*/  @!P4 LDC.64 R42, c[0x0][0x3f8] ;  /* 0x0000fe00ff2acb82 */ /* 0x000e620000000a00 */
[----:B------:R-:W-:Y:S01]  /*0970*/  @P5 LOP3.LUT R2, R2, 0x200000, RZ, 0xfc, !PT ;  /* 0x0020000002025812 */ /* 0x000fe200078efcff */
[----:B------:R-:W-:Y:S01]  /*0980*/  @!P6 IMAD.WIDE.U32 R12, R17, R36, R12 ;  /* 0x00000024110ce225 */ /* 0x000fe200078e000c */
[----:B------:R-:W-:Y:S02]  /*0990*/  @!P2 IADD3.X R15, PT, PT, R16, R33, RZ, P0, !PT ;  /* 0x00000021100fa210 */ /* 0x000fe400007fe4ff */
[----:B0-----:R-:W-:-:S02]  /*09a0*/  @!P2 IADD3 R124, P0, PT, R125, R34, RZ ;  /* 0x000000227d7ca210 */ /* 0x001fc40007f1e0ff */
[----:B------:R-:W-:Y:S01]  /*09b0*/  @!P6 IADD3 R17, PT, PT, R13, R31, RZ ;  /* 0x0000001f0d11e210 */ /* 0x000fe20007ffe0ff */
[----:B------:R-:W0:Y:S01]  /*09c0*/  @!P3 LDC.64 R36, c[0x0][0x3f8] ;  /* 0x0000fe00ff24bb82 */ /* 0x000e220000000a00 */
[----:B------:R-:W-:Y:S01]  /*09d0*/  @!P2 IADD3.X R125, PT, PT, R16, R35, RZ, P0, !PT ;  /* 0x00000023107da210 */ /* 0x000fe200007fe4ff */
[----:B----4-:R-:W-:Y:S01]  /*09e0*/  @!P5 IMAD R16, R27, R40, RZ ;  /* 0x000000281b10d224 */ /* 0x010fe200078e02ff */
[C---:B------:R-:W-:Y:S02]  /*09f0*/  @!P6 SHF.L.U64.HI R18, R12.reuse, 0x1, R17 ;  /* 0x000000010c12e819 */ /* 0x040fe40000010211 */
[----:B------:R-:W-:Y:S01]  /*0a00*/  @!P6 SHF.L.U32 R13, R12, 0x1, RZ ;  /* 0x000000010c0de819 */ /* 0x000fe200000006ff */
[----:B------:R-:W-:Y:S01]  /*0a10*/  @!P5 IMAD R27, R19, R41, R16 ;  /* 0x00000029131bd224 */ /* 0x000fe200078e0210 */
[----:B------:R-:W-:Y:S01]  /*0a20*/  @!P5 MOV R16, R4 ;  /* 0x000000040010d202 */ /* 0x000fe20000000f00 */
[----:B------:R-:W2:Y:S01]  /*0a30*/  @!P5 LDC.64 R30, c[0x0][0x3a0] ;  /* 0x0000e800ff1edb82 */ /* 0x000ea20000000a00 */
[----:B------:R-:W-:-:S02]  /*0a40*/  @!P5 MOV R17, R7 ;  /* 0x000000070011d202 */ /* 0x000fc40000000f00 */
[----:B------:R-:W-:Y:S02]  /*0a50*/  @!P6 IADD3 R122, P0, PT, R13, R122, RZ ;  /* 0x0000007a0d7ae210 */ /* 0x000fe40007f1e0ff */
[----:B------:R-:W-:Y:S01]  /*0a60*/  LOP3.LUT R2, R2, 0xffefffff, RZ, 0xc0, !PT ;  /* 0xffefffff02027812 */ /* 0x000fe200078ec0ff */
[----:B------:R-:W-:Y:S01]  /*0a70*/  @!P5 IMAD.WIDE.U32 R16, R19, R40, R16 ;  /* 0x000000281310d225 */ /* 0x000fe200078e0010 */
[C---:B------:R-:W-:Y:S01]  /*0a80*/  @!P6 IADD3.X R123, PT, PT, R18.reuse, R123, RZ, P0, !PT ;  /* 0x0000007b127be210 */ /* 0x040fe200007fe4ff */
[----:B------:R-:W3:Y:S01]  /*0a90*/  @!P5 LDC.64 R32, c[0x0][0x398] ;  /* 0x0000e600ff20db82 */ /* 0x000ee20000000a00 */
[----:B------:R-:W-:Y:S01]  /*0aa0*/  @!P6 IADD3 R12, P0, PT, R13, R38, RZ ;  /* 0x000000260d0ce210 */ /* 0x000fe20007f1e0ff */
[----:B-1----:R-:W-:Y:S01]  /*0ab0*/  @!P4 IMAD R24, R25, R42, RZ ;  /* 0x0000002a1918c224 */ /* 0x002fe200078e02ff */
[----:B------:R-:W-:Y:S02]  /*0ac0*/  @!P5 IADD3 R17, PT, PT, R17, R27, RZ ;  /* 0x0000001b1111d210 */ /* 0x000fe40007ffe0ff */
[----:B------:R-:W-:Y:S01]  /*0ad0*/  @!P6 IADD3.X R13, PT, PT, R18, R39, RZ, P0, !PT ;  /* 0x00000027120de210 */ /* 0x000fe200007fe4ff */
[----:B------:R-:W-:Y:S01]  /*0ae0*/  @!P4 IMAD R25, R23, R43, R24 ;  /* 0x0000002b1719c224 */ /* 0x000fe200078e0218 */
[C---:B------:R-:W-:Y:S01]  /*0af0*/  @!P5 SHF.L.U32 R19, R16.reuse, 0x1, RZ ;  /* 0x000000011013d819 */ /* 0x040fe200000006ff */
[----:B------:R-:W1:Y:S01]  /*0b00*/  @!P3 LDC.64 R34, c[0x0][0x3a0] ;  /* 0x0000e800ff22bb82 */ /* 0x000e620000000a00 */
[----:B0-----:R-:W-:Y:S01]  /*0b10*/  @!P3 IMAD R20, R29, R36, RZ ;  /* 0x000000241d14b224 */ /* 0x001fe200078e02ff */
[----:B------:R-:W-:-:S02]  /*0b20*/  @!P5 SHF.L.U64.HI R18, R16, 0x1, R17 ;  /* 0x000000011012d819 */ /* 0x000fc40000010211 */
[----:B------:R-:W-:Y:S01]  /*0b30*/  @!P3 MOV R16, R4 ;  /* 0x000000040010b202 */ /* 0x000fe20000000f00 */
[----:B------:R-:W-:Y:S01]  /*0b40*/  @!P3 IMAD R27, R21, R37, R20 ;  /* 0x00000025151bb224 */ /* 0x000fe200078e0214 */
[----:B------:R-:W-:Y:S02]  /*0b50*/  @!P3 MOV R17, R7 ;  /* 0x000000070011b202 */ /* 0x000fe40000000f00 */
[----:B------:R-:W0:Y:S01]  /*0b60*/  @!P3 LDC.64 R28, c[0x0][0x398] ;  /* 0x0000e600ff1cbb82 */ /* 0x000e220000000a00 */
[----:B--2---:R-:W-:Y:S01]  /*0b70*/  @!P5 IADD3 R20, P0, PT, R19, R30, RZ ;  /* 0x0000001e1314d210 */ /* 0x004fe20007f1e0ff */
[----:B------:R-:W-:Y:S01]  /*0b80*/  @!P3 IMAD.WIDE.U32 R16, R21, R36, R16 ;  /* 0x000000241510b225 */ /* 0x000fe200078e0010 */
[----:B------:R-:W-:Y:S02]  /*0b90*/  @P3 LOP3.LUT R2, R2, 0x100000, RZ, 0xfc, !PT ;  /* 0x0010000002023812 */ /* 0x000fe400078efcff */
[----:B------:R-:W-:-:S03]  /*0ba0*/  @!P5 IADD3.X R21, PT, PT, R18, R31, RZ, P0, !PT ;  /* 0x0000001f1215d210 */ /* 0x000fc600007fe4ff */
[----:B------:R-:W2:Y:S01]  /*0bb0*/  @!P4 LDC.64 R38, c[0x0][0x3a0] ;  /* 0x0000e800ff26cb82 */ /* 0x000ea20000000a00 */
[----:B---3--:R-:W-:Y:S02]  /*0bc0*/  @!P5 IADD3 R44, P0, PT, R19, R32, RZ ;  /* 0x00000020132cd210 */ /* 0x008fe40007f1e0ff */
[----:B------:R-:W-:Y:S02]  /*0bd0*/  @!P3 IADD3 R19, PT, PT, R17, R27, RZ ;  /* 0x0000001b1113b210 */ /* 0x000fe40007ffe0ff */
[----:B------:R-:W-:Y:S02]  /*0be0*/  @!P5 IADD3.X R45, PT, PT, R18, R33, RZ, P0, !PT ;  /* 0x00000021122dd210 */ /* 0x000fe400007fe4ff */
[C---:B------:R-:W-:Y:S01]  /*0bf0*/  @!P3 SHF.L.U64.HI R22, R16.reuse, 0x1, R19 ;  /* 0x000000011016b819 */ /* 0x040fe20000010213 */
[----:B------:R-:W3:Y:S01]  /*0c00*/  @!P4 LDC.64 R30, c[0x0][0x398] ;  /* 0x0000e600ff1ecb82 */ /* 0x000ee20000000a00 */
[----:B------:R-:W-:Y:S01]  /*0c10*/  @!P3 SHF.L.U32 R17, R16, 0x1, RZ ;  /* 0x000000011011b819 */ /* 0x000fe200000006ff */
[----:B------:R-:W-:Y:S01]  /*0c20*/  @!P5 STL.64 [R1+0x218], R44 ;  /* 0x0002182c0100d387 */ /* 0x000fe20000100a00 */
[----:B------:R-:W-:-:S02]  /*0c30*/  @!P4 MOV R18, R4 ;  /* 0x000000040012c202 */ /* 0x000fc40000000f00 */
[----:B------:R-:W-:Y:S02]  /*0c40*/  @!P4 MOV R19, R7 ;  /* 0x000000070013c202 */ /* 0x000fe40000000f00 */
[----:B-1----:R-:W-:Y:S02]  /*0c50*/  @!P3 IADD3 R26, P0, PT, R17, R34, RZ ;  /* 0x00000022111ab210 */ /* 0x002fe40007f1e0ff */
[----:B------:R-:W-:Y:S01]  /*0c60*/  LOP3.LUT R2, R2, 0xfff7ffff, RZ, 0xc0, !PT ;  /* 0xfff7ffff02027812 */ /* 0x000fe200078ec0ff */
[----:B------:R-:W-:Y:S01]  /*0c70*/  @!P4 IMAD.WIDE.U32 R18, R23, R42, R18 ;  /* 0x0000002a1712c225 */ /* 0x000fe200078e0012 */
[----:B------:R-:W-:Y:S02]  /*0c80*/  @!P3 IADD3.X R27, PT, PT, R22, R35, RZ, P0, !PT ;  /* 0x00000023161bb210 */ /* 0x000fe400007fe4ff */
[----:B0-----:R-:W-:Y:S02]  /*0c90*/  @!P3 IADD3 R16, P0, PT, R17, R28, RZ ;  /* 0x0000001c1110b210 */ /* 0x001fe40007f1e0ff */
[----:B------:R-:W-:Y:S01]  /*0ca0*/  @!P4 IADD3 R19, PT, PT, R19, R25, RZ ;  /* 0x000000191313c210 */ /* 0x000fe20007ffe0ff */
[----:B------:R3:W-:Y:S01]  /*0cb0*/  @!P3 STL.64 [R1+0x210], R26 ;  /* 0x0002101a0100b387 */ /* 0x0007e20000100a00 */
[----:B------:R-:W-:-:S02]  /*0cc0*/  @!P4 SHF.L.U32 R23, R18, 0x1, RZ ;  /* 0x000000011217c819 */ /* 0x000fc400000006ff */
[----:B------:R-:W-:Y:S02]  /*0cd0*/  @!P3 IADD3.X R17, PT, PT, R22, R29, RZ, P0, !PT ;  /* 0x0000001d1611b210 */ /* 0x000fe400007fe4ff */
[----:B------:R-:W-:Y:S02]  /*0ce0*/  @!P4 SHF.L.U64.HI R22, R18, 0x1, R19 ;  /* 0x000000011216c819 */ /* 0x000fe40000010213 */
[----:B--2---:R-:W-:Y:S02]  /*0cf0*/  @!P4 IADD3 R18, P0, PT, R23, R38, RZ ;  /* 0x000000261712c210 */ /* 0x004fe40007f1e0ff */
[----:B------:R-:W-:Y:S02]  /*0d00*/  IADD3 R25, PT, PT, R3, 0x30, RZ ;  /* 0x0000003003197810 */ /* 0x000fe40007ffe0ff */
[----:B------:R-:W-:Y:S02]  /*0d10*/  @!P4 IADD3.X R19, PT, PT, R22, R39, RZ, P0, !PT ;  /* 0x000000271613c210 */ /* 0x000fe400007fe4ff */
[----:B---3--:R-:W-:-:S02]  /*0d20*/  @!P4 IADD3 R26, P0, PT, R23, R30, RZ ;  /* 0x0000001e171ac210 */ /* 0x008fc40007f1e0ff */
[----:B------:R-:W-:Y:S02]  /*0d30*/  SHF.R.S32.HI R23, RZ, 0x1f, R25 ;  /* 0x0000001fff177819 */ /* 0x000fe40000011419 */
[----:B------:R-:W-:Y:S02]  /*0d40*/  @!P4 IADD3.X R27, PT, PT, R22, R31, RZ, P0, !PT ;  /* 0x0000001f161bc210 */ /* 0x000fe400007fe4ff */
[----:B------:R-:W-:Y:S02]  /*0d50*/  ISETP.GE.U32.AND P0, PT, R25, UR16, PT ;  /* 0x0000001019007c0c */ /* 0x000fe4000bf06070 */
[----:B------:R-:W-:Y:S01]  /*0d60*/  @P4 LOP3.LUT R2, R2, 0x80000, RZ, 0xfc, !PT ;  /* 0x0008000002024812 */ /* 0x000fe200078efcff */
[----:B------:R0:W-:Y:S01]  /*0d70*/  @!P4 STL.64 [R1+0x228], R26 ;  /* 0x0002281a0100c387 */ /* 0x0001e20000100a00 */
[----:B------:R-:W-:Y:S02]  /*0d80*/  ISETP.GE.AND.EX P1, PT, R23, UR17, PT, P0 ;  /* 0x0000001117007c0c */ /* 0x000fe4000bf26300 */
[----:B------:R-:W-:-:S02]  /*0d90*/  LOP3.LUT R2, R2, 0xfffbffff, RZ, 0xc0, !PT ;  /* 0xfffbffff02027812 */ /* 0x000fc400078ec0ff */
[----:B------:R-:W-:Y:S02]  /*0da0*/  @P4 LOP3.LUT R120, R120, 0x100, RZ, 0xfc, !PT ;  /* 0x0000010078784812 */ /* 0x000fe400078efcff */
[C---:B------:R-:W-:Y:S02]  /*0db0*/  IADD3 R119, PT, PT, R3.reuse, 0x100, RZ ;  /* 0x0000010003777810 */ /* 0x040fe40007ffe0ff */
[----:B------:R-:W-:Y:S02]  /*0dc0*/  LOP3.LUT R120, R120, 0xffffffbf, RZ, 0xc0, !PT ;  /* 0xffffffbf78787812 */ /* 0x000fe400078ec0ff */
[----:B------:R-:W-:Y:S02]  /*0dd0*/  SHF.R.S32.HI R116, RZ, 0x1f, R119 ;  /* 0x0000001fff747819 */ /* 0x000fe40000011477 */
[----:B------:R-:W-:Y:S01]  /*0de0*/  IADD3 R9, PT, PT, R3, 0x108, RZ ;  /* 0x0000010803097810 */ /* 0x000fe20007ffe0ff */
        /* <DEDUP_REMOVED lines=15> */
[----:B------:R1:W-:Y:S01]  /*0ee0*/  @!P1 STL.64 [R1+0x220], R32 ;  /* 0x0002202001009387 */ /* 0x0003e20000100a00 */
[----:B0-----:R-:W-:-:S04]  /*0ef0*/  @!P1 IADD3 R22, P0, PT, R23, R26, RZ ;  /* 0x0000001a17169210 */ /* 0x001fc80007f1e0ff */
[----:B------:R-:W-:Y:S02]  /*0f00*/  @!P1 IADD3.X R23, PT, PT, R24, R27, RZ, P0, !PT ;  /* 0x0000001b18179210 */ /* 0x000fe400007fe4ff */
[----:B------:R-:W-:-:S03]  /*0f10*/  IADD3 R27, PT, PT, R3, 0x38, RZ ;  /* 0x00000038031b7810 */ /* 0x000fc60007ffe0ff */
[----:B------:R-:W-:Y:S01]  /*0f20*/  STL.64 [R1+0x520], R22 ;  /* 0x0005201601007387 */ /* 0x000fe20000100a00 */
[----:B------:R-:W-:Y:S02]  /*0f30*/  SHF.R.S32.HI R25, RZ, 0x1f, R27 ;  /* 0x0000001fff197819 */ /* 0x000fe4000001141b */
[----:B------:R-:W-:-:S04]  /*0f40*/  ISETP.GE.U32.AND P0, PT, R27, UR16, PT ;  /* 0x000000101b007c0c */ /* 0x000fc8000bf06070 */
[----:B------:R-:W-:-:S13]  /*0f50*/  ISETP.GE.AND.EX P1, PT, R25, UR17, PT, P0 ;  /* 0x0000001119007c0c */ /* 0x000fda000bf26300 */
[----:B------:R-:W0:Y:S01]  /*0f60*/  @!P1 LDC.64 R28, c[0x0][0x3f8] ;  /* 0x0000fe00ff1c9b82 */ /* 0x000e220000000a00 */
[----:B------:R-:W-:-:S04]  /*0f70*/  @P1 LOP3.LUT R2, R2, 0x20000, RZ, 0xfc, !PT ;  /* 0x0002000002021812 */ /* 0x000fc800078efcff */
[----:B------:R-:W-:-:S03]  /*0f80*/  LOP3.LUT R2, R2, 0xfffeffff, RZ, 0xc0, !PT ;  /* 0xfffeffff02027812 */ /* 0x000fc600078ec0ff */
[----:B------:R-:W2:Y:S01]  /*0f90*/  @!P1 LDC.64 R30, c[0x0][0x3a0] ;  /* 0x0000e800ff1e9b82 */ /* 0x000ea20000000a00 */
[----:B0-----:R-:W-:Y:S01]  /*0fa0*/  @!P1 IMAD R24, R25, R28, RZ ;  /* 0x0000001c19189224 */ /* 0x001fe200078e02ff */
        /* <DEDUP_REMOVED lines=12> */
[----:B------:R-:W-:-:S03]  /*1070*/  IADD3 R29, PT, PT, R3, 0x40, RZ ;  /* 0x00000040031d7810 */ /* 0x000fc60007ffe0ff */
[----:B------:R0:W-:Y:S01]  /*1080*/  @!P1 STL.64 [R1+0x238], R32 ;  /* 0x0002382001009387 */ /* 0x0001e20000100a00 */
[----:B------:R-:W-:Y:S02]  /*1090*/  SHF.R.S32.HI R27, RZ, 0x1f, R29 ;  /* 0x0000001fff1b7819 */ /* 0x000fe4000001141d */
[----:B------:R-:W-:-:S04]  /*10a0*/  ISETP.GE.U32.AND P0, PT, R29, UR16, PT ;  /* 0x000000101d007c0c */ /* 0x000fc8000bf06070 */
[----:B------:R-:W-:-:S13]  /*10b0*/  ISETP.GE.AND.EX P1, PT, R27, UR17, PT, P0 ;  /* 0x000000111b007c0c */ /* 0x000fda000bf26300 */
[----:B------:R-:W1:Y:S01]  /*10c0*/  @!P1 LDC.64 R30, c[0x0][0x3f8] ;  /* 0x0000fe00ff1e9b82 */ /* 0x000e620000000a00 */
[----:B------:R-:W-:-:S04]  /*10d0*/  @P1 LOP3.LUT R2, R2, 0x10000, RZ, 0xfc, !PT ;  /* 0x0001000002021812 */ /* 0x000fc800078efcff */
[----:B------:R-:W-:-:S03]  /*10e0*/  LOP3.LUT R2, R2, 0xffff7fff, RZ, 0xc0, !PT ;  /* 0xffff7fff02027812 */ /* 0x000fc600078ec0ff */
[----:B0-----:R-:W0:Y:S01]  /*10f0*/  @!P1 LDC.64 R32, c[0x0][0x3a0] ;  /* 0x0000e800ff209b82 */ /* 0x001e220000000a00 */
        /* <DEDUP_REMOVED lines=11> */
[----:B------:R0:W-:Y:S01]  /*11b0*/  @!P1 STL.64 [R1+0x230], R22 ;  /* 0x0002301601009387 */ /* 0x0001e20000100a00 */
[----:B-1----:R-:W-:-:S04]  /*11c0*/  @!P1 IADD3 R26, P0, PT, R27, R30, RZ ;  /* 0x0000001e1b1a9210 */ /* 0x002fc80007f1e0ff */
[----:B------:R-:W-:Y:S02]  /*11d0*/  @!P1 IADD3.X R27, PT, PT, R28, R31, RZ, P0, !PT ;  /* 0x0000001f1c1b9210 */ /* 0x000fe400007fe4ff */
[----:B------:R-:W-:-:S04]  /*11e0*/  IADD3 R31, PT, PT, R3, 0x48, RZ ;  /* 0x00000048031f7810 */ /* 0x000fc80007ffe0ff */
        /* <DEDUP_REMOVED lines=16> */
[----:B--2---:R-:W-:-:S04]  /*12f0*/  @!P1 IADD3 R28, P0, PT, R31, R34, RZ ;  /* 0x000000221f1c9210 */ /* 0x004fc80007f1e0ff */
[----:B------:R-:W-:Y:S02]  /*1300*/  @!P1 IADD3.X R29, PT, PT, R30, R35, RZ, P0, !PT ;  /* 0x000000231e1d9210 */ /* 0x000fe400007fe4ff */
        /* <DEDUP_REMOVED lines=22> */
[----:B------:R-:W-:Y:S01]  /*1470*/  @!P1 STL.64 [R1+0x248], R22 ;  /* 0x0002481601009387 */ /* 0x000fe20000100a00 */
[----:B-1----:R-:W-:-:S04]  /*1480*/  @!P1 IADD3 R30, P0, PT, R31, R34, RZ ;  /* 0x000000221f1e9210 */ /* 0x002fc80007f1e0ff */
        /* <DEDUP_REMOVED lines=64> */
[----:B------:R-:W1:Y:S02]  /*1890*/  @!P5 LDC.64 R46, c[0x0][0x398] ;  /* 0x0000e600ff2edb82 */ /* 0x000e640000000a00 */
        /* <DEDUP_REMOVED lines=192> */
[----:B------:R-:W-:Y:S02]  /*24a0*/  SHF.R.S32.HI R83, RZ, 0x1f, R85 ;  /* 0x0000001fff537819 */ /* 0x000fe40000011455 */
        /* <DEDUP_REMOVED lines=24> */
[----:B------:R-:W-:-:S04]  /*2630*/  @P2 LOP3.LUT R2, R2, 0x1, RZ, 0xfc, !PT ;  /* 0x0000000102022812 */ /* 0x000fc800078efcff */
[----:B------:R-:W-:Y:S02]  /*2640*/  LOP3.LUT P4, RZ, R2, 0x1000000, RZ, 0xc0, !PT ;  /* 0x0100000002ff7812 */ /* 0x000fe4000788c0ff */
[----:B------:R-:W-:Y:S01]  /*2650*/  LOP3.LUT R120, R120, 0xffffffef, RZ, 0xc0, !PT ;  /* 0xffffffef78787812 */ /* 0x000fe200078ec0ff */
[----:B------:R-:W2:Y:S01]  /*2660*/  @!P2 LDC.64 R84, c[0x0][0x3a0] ;  /* 0x0000e800ff54ab82 */ /* 0x000ea20000000a00 */
[----:B------:R-:W-:Y:S01]  /*2670*/  LOP3.LUT P5, RZ, R2, 0x400000, RZ, 0xc0, !PT ;  /* 0x0040000002ff7812 */ /* 0x000fe200078ac0ff */
        /* <DEDUP_REMOVED lines=28> */
[----:B--2---:R-:W-:Y:S02]  /*2840*/  @!P1 IADD3 R88, P0, PT, R91, R88, RZ ;  /* 0x000000585b589210 */ /* 0x004fe40007f1e0ff */
        /* <DEDUP_REMOVED lines=50> */
[----:B0-----:R-:W-:-:S04]  /*2b70*/  @!P1 IMAD R100, R100, R98, RZ ;  /* 0x0000006264649224 */ /* 0x001fc800078e02ff */
        /* <DEDUP_REMOVED lines=87> */
[----:B------:R-:W-:Y:S02]  /*30f0*/  SHF.R.S32.HI R116, RZ, 0x1f, R9 ;  /* 0x0000001fff747819 */ /* 0x000fe40000011409 */
[----:B------:R-:W-:Y:S02]  /*3100*/  ISETP.GE.U32.AND P0, PT, R9, UR16, PT ;  /* 0x0000001009007c0c */ /* 0x000fe4000bf06070 */
[----:B------:R-:W-:Y:S02]  /*3110*/  LOP3.LUT P1, RZ, R2, 0x200000, RZ, 0xc0, !PT ;  /* 0x0020000002ff7812 */ /* 0x000fe4000782c0ff */
[----:B------:R-:W-:-:S13]  /*3120*/  ISETP.GE.AND.EX P3, PT, R116, UR17, PT, P0 ;  /* 0x0000001174007c0c */ /* 0x000fda000bf66300 */
[----:B------:R-:W0:Y:S01]  /*3130*/  @!P3 LDC.64 R118, c[0x0][0x3f8] ;  /* 0x0000fe00ff76bb82 */ /* 0x000e220000000a00 */
[----:B------:R-:W-:Y:S02]  /*3140*/  @!P3 MOV R117, R7 ;  /* 0x000000070075b202 */ /* 0x000fe40000000f00 */
[----:B------:R-:W-:Y:S01]  /*3150*/  @P3 LOP3.LUT R0, R0, 0x800000, RZ, 0xfc, !PT ;  /* 0x0080000000003812 */ /* 0x000fe200078efcff */
        /* <DEDUP_REMOVED lines=11> */
[----:B-1----:R-:W-:Y:S02]  /*3210*/  @!P3 IADD3 R118, P0, PT, R9, R118, RZ ;  /* 0x000000760976b210 */ /* 0x002fe40007f1e0ff */
[----:B------:R-:W2:Y:S01]  /*3220*/  LDL.LU R9, [R1+0x528] ;  /* 0x0005280001097983 */ /* 0x000ea20000300800 */
[----:B------:R-:W-:Y:S02]  /*3230*/  @P3 LOP3.LUT R120, R120, 0x10, RZ, 0xfc, !PT ;  /* 0x0000001078783812 */ /* 0x000fe400078efcff */
[----:B------:R-:W-:Y:S01]  /*3240*/  @!P3 IADD3.X R119, PT, PT, R121, R119, RZ, P0, !PT ;  /* 0x000000777977b210 */ /* 0x000fe200007fe4ff */
[----:B------:R-:W-:Y:S01]  /*3250*/  HFMA2 R121, -RZ, RZ, 0, 0 ;  /* 0x00000000ff797431 */ /* 0x000fe200000001ff */
[----:B------:R-:W-:-:S05]  /*3260*/  LOP3.LUT P3, RZ, R2, 0x800000, RZ, 0xc0, !PT ;  /* 0x0080000002ff7812 */ /* 0x000fca000786c0ff */
[----:B--2---:R0:W2:Y:S02]  /*3270*/  @!P4 LDG.E R121, desc[UR10][R8.64] ;  /* 0x0000000a0879c981 */ /* 0x0040a4000c1e1900 */
[----:B0-----:R-:W-:-:S06]  /*3280*/  MOV R9, RZ ;  /* 0x000000ff00097202 */ /* 0x001fcc0000000f00 */
[----:B------:R-:W3:Y:S04]  /*3290*/  @!P4 LDG.E R9, desc[UR10][R10.64] ;  /* 0x0000000a0a09c981 */ /* 0x000ee8000c1e1900 */
[----:B--2---:R0:W-:Y:S02]  /*32a0*/  STL [R1+0x270], R121 ;  /* 0x0002707901007387 */ /* 0x0041e40000100800 */
[----:B0-----:R-:W-:-:S04]  /*32b0*/  IADD3 R121, PT, PT, R3, 0x110, RZ ;  /* 0x0000011003797810 */ /* 0x001fc80007ffe0ff */
[----:B------:R-:W-:Y:S01]  /*32c0*/  SHF.R.S32.HI R8, RZ, 0x1f, R121 ;  /* 0x0000001fff087819 */ /* 0x000fe20000011479 */
[----:B---3--:R0:W-:Y:S01]  /*32d0*/  STL [R1+0x330], R9 ;  /* 0x0003300901007387 */ /* 0x0081e20000100800 */
[----:B------:R-:W-:-:S04]  /*32e0*/  ISETP.GE.U32.AND P0, PT, R121, UR16, PT ;  /* 0x0000001079007c0c */ /* 0x000fc8000bf06070 */
[----:B------:R-:W-:Y:S01]  /*32f0*/  ISETP.GE.AND.EX P6, PT, R8, UR17, PT, P0 ;  /* 0x0000001108007c0c */ /* 0x000fe2000bfc6300 */
[----:B0-----:R-:W-:-:S12]  /*3300*/  HFMA2 R9, -RZ, RZ, 0, 0 ;  /* 0x00000000ff097431 */ /* 0x001fd800000001ff */
[----:B------:R-:W0:Y:S01]  /*3310*/  @!P6 LDC.64 R10, c[0x0][0x3f8] ;  /* 0x0000fe00ff0aeb82 */ /* 0x000e220000000a00 */
[----:B------:R1:W2:Y:S01]  /*3320*/  @!P3 LDG.E R9, desc[UR10][R14.64] ;  /* 0x0000000a0e09b981 */ /* 0x0002a2000c1e1900 */
[----:B0-----:R-:W-:-:S04]  /*3330*/  @!P6 IMAD R8, R8, R10, RZ ;  /* 0x0000000a0808e224 */ /* 0x001fc800078e02ff */
[----:B-1----:R-:W-:Y:S01]  /*3340*/  @!P6 IMAD R15, R121, R11, R8 ;  /* 0x0000000b790fe224 */ /* 0x002fe200078e0208 */
[----:B------:R-:W-:Y:S01]  /*3350*/  @!P6 MOV R8, R4 ;  /* 0x000000040008e202 */ /* 0x000fe20000000f00 */
[----:B--2---:R0:W-:Y:S02]  /*3360*/  STL [R1+0x32c], R9 ;  /* 0x00032c0901007387 */ /* 0x0041e40000100800 */
        /* <DEDUP_REMOVED lines=9> */
[----:B-1----:R-:W-:Y:S02]  /*3400*/  @!P6 IADD3 R10, P0, PT, R14, R10, RZ ;  /* 0x0000000a0e0ae210 */ /* 0x002fe40007f1e0ff */
[----:B------:R-:W-:-:S06]  /*3410*/  MOV R14, RZ ;  /* 0x000000ff000e7202 */ /* 0x000fcc0000000f00 */
[----:B------:R-:W2:Y:S01]  /*3420*/  @!P5 LDG.E R14, desc[UR10][R122.64] ;  /* 0x0000000a7a0ed981 */ /* 0x000ea2000c1e1900 */
[----:B------:R-:W-:-:S06]  /*3430*/  HFMA2 R121, -RZ, RZ, 0, 0 ;  /* 0x00000000ff797431 */ /* 0x000fcc00000001ff */
[----:B------:R-:W3:Y:S01]  /*3440*/  @!P3 LDG.E R121, desc[UR10][R124.64] ;  /* 0x0000000a7c79b981 */ /* 0x000ee2000c1e1900 */
[----:B------:R-:W-:-:S03]  /*3450*/  @!P6 IADD3.X R11, PT, PT, R15, R11, RZ, P0, !PT ;  /* 0x0000000b0f0be210 */ /* 0x000fc600007fe4ff */
[----:B------:R-:W4:Y:S04]  /*3460*/  LDL.LU.64 R124, [R1+0x210] ;  /* 0x00021000017c7983 */ /* 0x000f280000300a00 */
[----:B--2---:R0:W-:Y:S02]  /*3470*/  STL [R1+0x324], R14 ;  /* 0x0003240e01007387 */ /* 0x0041e40000100800 */
[----:B0-----:R-:W-:-:S06]  /*3480*/  HFMA2 R14, -RZ, RZ, 0, 0 ;  /* 0x00000000ff0e7431 */ /* 0x001fcc00000001ff */
[----:B------:R-:W2:Y:S04]  /*3490*/  @!P5 LDG.E R14, desc[UR10][R12.64] ;  /* 0x0000000a0c0ed981 */ /* 0x000ea8000c1e1900 */
[----:B---3--:R-:W-:Y:S04]  /*34a0*/  STL [R1+0x328], R121 ;  /* 0x0003287901007387 */ /* 0x008fe80000100800 */
[----:B--2---:R0:W-:Y:S02]  /*34b0*/  STL [R1+0x320], R14 ;  /* 0x0003200e01007387 */ /* 0x0041e40000100800 */
[----:B0-----:R-:W-:-:S06]  /*34c0*/  MOV R14, RZ ;  /* 0x000000ff000e7202 */ /* 0x001fcc0000000f00 */
[----:B------:R-:W2:Y:S01]  /*34d0*/  @!P1 LDG.E R14, desc[UR10][R20.64] ;  /* 0x0000000a140e9981 */ /* 0x000ea2000c1e1900 */
[----:B------:R-:W-:-:S04]  /*34e0*/  IADD3 R121, PT, PT, R3, 0x118, RZ ;  /* 0x0000011803797810 */ /* 0x000fc80007ffe0ff */
[----:B------:R-:W-:Y:S02]  /*34f0*/  SHF.R.S32.HI R122, RZ, 0x1f, R121 ;  /* 0x0000001fff7a7819 */ /* 0x000fe40000011479 */
[----:B------:R-:W-:-:S04]  /*3500*/  ISETP.GE.U32.AND P0, PT, R121, UR16, PT ;  /* 0x0000001079007c0c */ /* 0x000fc8000bf06070 */
[----:B------:R-:W-:-:S13]  /*3510*/  ISETP.GE.AND.EX P3, PT, R122, UR17, PT, P0 ;  /* 0x000000117a007c0c */ /* 0x000fda000bf66300 */
[----:B------:R-:W-:Y:S01]  /*3520*/  @!P3 MOV R13, R7 ;  /* 0x00000007000db202 */ /* 0x000fe20000000f00 */
[----:B--2---:R0:W-:Y:S02]  /*3530*/  STL [R1+0x31c], R14 ;  /* 0x00031c0e01007387 */ /* 0x0041e40000100800 */
[----:B0-----:R-:W0:Y:S02]  /*3540*/  @!P3 LDC.64 R14, c[0x0][0x3f8] ;  /* 0x0000fe00ff0ebb82 */ /* 0x001e240000000a00 */
        /* <DEDUP_REMOVED lines=13> */
[----:B------:R-:W2:Y:S01]  /*3620*/  LDL.LU.64 R20, [R1+0x218] ;  /* 0x0002180001147983 */ /* 0x000ea20000300a00 */
[----:B------:R-:W-:Y:S01]  /*3630*/  LOP3.LUT R0, R0, 0xffbfffff, RZ, 0xc0, !PT ;  /* 0xffbfffff00007812 */ /* 0x000fe200078ec0ff */
[----:B------:R-:W-:-:S03]  /*3640*/  HFMA2 R123, -RZ, RZ, 0, 0 ;  /* 0x00000000ff7b7431 */ /* 0x000fc600000001ff */
[----:B------:R-:W-:Y:S02]  /*3650*/  @P6 LOP3.LUT R0, R0, 0x400000, RZ, 0xfc, !PT ;  /* 0x0040000000006812 */ /* 0x000fe400078efcff */
[----:B------:R-:W-:Y:S02]  /*3660*/  LOP3.LUT P6, RZ, R2, 0x100000, RZ, 0xc0, !PT ;  /* 0x0010000002ff7812 */ /* 0x000fe400078cc0ff */
[----:B------:R-:W-:Y:S01]  /*3670*/  LOP3.LUT P4, RZ, R120, 0x100, RZ, 0xc0, !PT ;  /* 0x0000010078ff7812 */ /* 0x000fe2000788c0ff */
[----:B--2---:R0:W2:Y:S02]  /*3680*/  @!P1 LDG.E R123, desc[UR10][R20.64] ;  /* 0x0000000a147b9981 */ /* 0x0040a4000c1e1900 */
[----:B0-----:R-:W-:-:S08]  /*3690*/  MOV R20, RZ ;  /* 0x000000ff00147202 */ /* 0x001fd00000000f00 */
[----:B----4-:R0:W3:Y:S02]  /*36a0*/  @!P6 LDG.E R20, desc[UR10][R124.64] ;  /* 0x0000000a7c14e981 */ /* 0x0100e4000c1e1900 */
[----:B0-----:R-:W-:-:S06]  /*36b0*/  MOV R125, RZ ;  /* 0x000000ff007d7202 */ /* 0x001fcc0000000f00 */
[----:B------:R-:W4:Y:S01]  /*36c0*/  @!P4 LDG.E R125, desc[UR10][R18.64] ;  /* 0x0000000a127dc981 */ /* 0x000f22000c1e1900 */
[----:B------:R-:W-:-:S06]  /*36d0*/  HFMA2 R121, -RZ, RZ, 0, 0 ;  /* 0x00000000ff797431 */ /* 0x000fcc00000001ff */
[----:B------:R0:W2:Y:S04]  /*36e0*/  @!P6 LDG.E R121, desc[UR10][R16.64] ;  /* 0x0000000a1079e981 */ /* 0x0000a8000c1e1900 */
[----:B---3--:R1:W-:Y:S02]  /*36f0*/  STL [R1+0x218], R20 ;  /* 0x0002181401007387 */ /* 0x0083e40000100800 */
[----:B-1----:R-:W-:-:S04]  /*3700*/  IADD3 R20, PT, PT, R3, 0x120, RZ ;  /* 0x0000012003147810 */ /* 0x002fc80007ffe0ff */
[----:B------:R-:W-:Y:S02]  /*3710*/  SHF.R.S32.HI R21, RZ, 0x1f, R20 ;  /* 0x0000001fff157819 */ /* 0x000fe40000011414 */
[----:B------:R-:W-:-:S04]  /*3720*/  ISETP.GE.U32.AND P0, PT, R20, UR16, PT ;  /* 0x0000001014007c0c */ /* 0x000fc8000bf06070 */
[----:B------:R-:W-:-:S13]  /*3730*/  ISETP.GE.AND.EX P1, PT, R21, UR17, PT, P0 ;  /* 0x0000001115007c0c */ /* 0x000fda000bf26300 */
[----:B0-----:R-:W0:Y:S01]  /*3740*/  @!P1 LDC.64 R16, c[0x0][0x3f8] ;  /* 0x0000fe00ff109b82 */ /* 0x001e220000000a00 */
[----:B------:R-:W-:Y:S01]  /*3750*/  @!P1 MOV R19, R7 ;  /* 0x0000000700139202 */ /* 0x000fe20000000f00 */
[----:B----4-:R-:W-:Y:S04]  /*3760*/  STL [R1+0x4bc], R125 ;  /* 0x0004bc7d01007387 */ /* 0x010fe80000100800 */
[----:B------:R1:W-:Y:S04]  /*3770*/  STL [R1+0x4c4], R125 ;  /* 0x0004c47d01007387 */ /* 0x0003e80000100800 */
[----:B-1----:R-:W3:Y:S01]  /*3780*/  LDL.LU.64 R124, [R1+0x228] ;  /* 0x00022800017c7983 */ /* 0x002ee20000300a00 */
        /* <DEDUP_REMOVED lines=9> */
[----:B--2---:R2:W-:Y:S04]  /*3820*/  STL [R1+0x318], R123 ;  /* 0x0003187b01007387 */ /* 0x0045e80000100800 */
[----:B--2---:R-:W2:Y:S01]  /*3830*/  LDL.LU.64 R122, [R1+0x220] ;  /* 0x00022000017a7983 */ /* 0x004ea20000300a00 */
[----:B0-----:R-:W-:-:S04]  /*3840*/  @!P1 IADD3 R16, P0, PT, R20, R16, RZ ;  /* 0x0000001014109210 */ /* 0x001fc80007f1e0ff */
[C---:B------:R-:W-:Y:S02]  /*3850*/  @!P1 IADD3.X R17, PT, PT, R21.reuse, R17, RZ, P0, !PT ;  /* 0x0000001115119210 */ /* 0x040fe400007fe4ff */
[----:B-1----:R-:W-:Y:S02]  /*3860*/  @!P1 IADD3 R18, P0, PT, R20, R18, RZ ;  /* 0x0000001214129210 */ /* 0x002fe40007f1e0ff */
[----:B------:R-:W-:Y:S02]  /*3870*/  MOV R20, R22 ;  /* 0x0000001600147202 */ /* 0x000fe40000000f00 */
[----:B------:R-:W-:Y:S02]  /*3880*/  @!P1 IADD3.X R19, PT, PT, R21, R19, RZ, P0, !PT ;  /* 0x0000001315139210 */ /* 0x000fe400007fe4ff */
[----:B------:R-:W-:Y:S02]  /*3890*/  MOV R21, R23 ;  /* 0x0000001700157202 */ /* 0x000fe40000000f00 */
[----:B------:R-:W4:Y:S04]  /*38a0*/  LDL.LU.64 R22, [R1+0x520] ;  /* 0x0005200001167983 */ /* 0x000f280000300a00 */
[----:B------:R0:W-:Y:S02]  /*38b0*/  STL [R1+0x210], R121 ;  /* 0x0002107901007387 */ /* 0x0001e40000100800 */
[----:B0-----:R-:W-:Y:S01]  /*38c0*/  HFMA2 R121, -RZ, RZ, 0, 0 ;  /* 0x00000000ff797431 */ /* 0x001fe200000001ff */
[----:B------:R-:W-:-:S05]  /*38d0*/  LOP3.LUT P5, RZ, R2, 0x40000, RZ, 0xc0, !PT ;  /* 0x0004000002ff7812 */ /* 0x000fca00078ac0ff */
[----:B---3--:R0:W3:Y:S02]  /*38e0*/  @!P4 LDG.E R121, desc[UR10][R124.64] ;  /* 0x0000000a7c79c981 */ /* 0x0080e4000c1e1900 */
[----:B0-----:R-:W-:-:S06]  /*38f0*/  MOV R124, RZ ;  /* 0x000000ff007c7202 */ /* 0x001fcc0000000f00 */
[----:B--2---:R0:W2:Y:S02]  /*3900*/  @!P5 LDG.E R124, desc[UR10][R122.64] ;  /* 0x0000000a7a7cd981 */ /* 0x0040a4000c1e1900 */
[----:B0-----:R-:W-:-:S06]  /*3910*/  HFMA2 R123, -RZ, RZ, 0, 0 ;  /* 0x00000000ff7b7431 */ /* 0x001fcc00000001ff */
[----:B----4-:R-:W4:Y:S01]  /*3920*/  @!P5 LDG.E R123, desc[UR10][R22.64] ;  /* 0x0000000a167bd981 */ /* 0x010f22000c1e1900 */
[----:B------:R-:W-:Y:S02]  /*3930*/  MOV R125, R21 ;  /* 0x00000015007d7202 */ /* 0x000fe40000000f00 */
[----:B------:R-:W-:Y:S01]  /*3940*/  LOP3.LUT P6, RZ, R2, 0x20000, RZ, 0xc0, !PT ;  /* 0x0002000002ff7812 */ /* 0x000fe200078cc0ff */
[----:B---3--:R0:W-:Y:S02]  /*3950*/  STL [R1+0x314], R121 ;  /* 0x0003147901007387 */ /* 0x0081e40000100800 */
[----:B0-----:R-:W-:-:S04]  /*3960*/  IADD3 R121, PT, PT, R3, 0x128, RZ ;  /* 0x0000012803797810 */ /* 0x001fc80007ffe0ff */
[----:B------:R-:W-:Y:S02]  /*3970*/  SHF.R.S32.HI R122, RZ, 0x1f, R121 ;  /* 0x0000001fff7a7819 */ /* 0x000fe40000011479 */
[----:B------:R-:W-:-:S04]  /*3980*/  ISETP.GE.U32.AND P0, PT, R121, UR16, PT ;  /* 0x0000001079007c0c */ /* 0x000fc8000bf06070 */
[----:B------:R-:W-:Y:S01]  /*3990*/  ISETP.GE.AND.EX P4, PT, R122, UR17, PT, P0 ;  /* 0x000000117a007c0c */ /* 0x000fe2000bf86300 */
[----:B--2---:R-:W-:Y:S04]  /*39a0*/  STL [R1+0x4c0], R124 ;  /* 0x0004c07c01007387 */ /* 0x004fe80000100800 */
[----:B------:R-:W-:Y:S04]  /*39b0*/  STL [R1+0x4c8], R124 ;  /* 0x0004c87c01007387 */ /* 0x000fe80000100800 */
[----:B------:R-:W-:Y:S04]  /*39c0*/  STL [R1+0x4d0], R124 ;  /* 0x0004d07c01007387 */ /* 0x000fe80000100800 */
[----:B------:R-:W-:Y:S04]  /*39d0*/  STL [R1+0x4d8], R124 ;  /* 0x0004d87c01007387 */ /* 0x000fe80000100800 */
[----:B------:R0:W-:Y:S02]  /*39e0*/  STL [R1+0x50c], R124 ;  /* 0x00050c7c01007387 */ /* 0x0001e40000100800 */
[----:B0-----:R-:W-:-:S02]  /*39f0*/  MOV R124, R20 ;  /* 0x00000014007c7202 */ /* 0x001fc40000000f00 */
[----:B------:R-:W0:Y:S01]  /*3a00*/  @!P4 LDC.64 R20, c[0x0][0x3f8] ;  /* 0x0000fe00ff14cb82 */ /* 0x000e220000000a00 */
[----:B----4-:R1:W-:Y:S02]  /*3a10*/  STL [R1+0x310], R123 ;  /* 0x0003107b01007387 */ /* 0x0103e40000100800 */
[----:B-1----:R-:W-:Y:S01]  /*3a20*/  HFMA2 R123, -RZ, RZ, 0, 0 ;  /* 0x00000000ff7b7431 */ /* 0x002fe200000001ff */
[----:B------:R-:W-:Y:S02]  /*3a30*/  @!P4 MOV R22, R4 ;  /* 0x000000040016c202 */ /* 0x000fe40000000f00 */
[----:B------:R-:W-:-:S03]  /*3a40*/  @!P4 MOV R23, R7 ;  /* 0x000000070017c202 */ /* 0x000fc60000000f00 */
[----:B------:R1:W2:Y:S01]  /*3a50*/  @!P6 LDG.E R123, desc[UR10][R24.64] ;  /* 0x0000000a187be981 */ /* 0x0002a2000c1e1900 */
[----:B0-----:R-:W-:-:S04]  /*3a60*/  @!P4 IMAD.WIDE.U32 R22, R121, R20, R22 ;  /* 0x000000147916c225 */ /* 0x001fc800078e0016 */
[----:B-1----:R-:W-:-:S04]  /*3a70*/  @!P4 IMAD R25, R122, R20, RZ ;  /* 0x000000147a19c224 */ /* 0x002fc800078e02ff */
[----:B------:R-:W-:Y:S02]  /*3a80*/  @!P4 IMAD R25, R121, R21, R25 ;  /* 0x000000157919c224 */ /* 0x000fe400078e0219 */
        /* <DEDUP_REMOVED lines=9> */
[----:B------:R-:W3:Y:S01]  /*3b20*/  LDL.64 R24, [R1+0x238] ;  /* 0x0002380001187983 */ /* 0x000ee20000100a00 */
[----:B------:R-:W-:-:S04]  /*3b30*/  LOP3.LUT R0, R0, 0xffdfffff, RZ, 0xc0, !PT ;  /* 0xffdfffff00007812 */ /* 0x000fc800078ec0ff */
[----:B------:R-:W-:Y:S01]  /*3b40*/  @P3 LOP3.LUT R0, R0, 0x200000, RZ, 0xfc, !PT ;  /* 0x0020000000003812 */ /* 0x000fe200078efcff */
[----:B------:R-:W-:-:S03]  /*3b50*/  HFMA2 R121, -RZ, RZ, 0, 0 ;  /* 0x00000000ff797431 */ /* 0x000fc600000001ff */
[----:B------:R-:W-:-:S04]  /*3b60*/  LOP3.LUT R0, R0, 0xffefffff, RZ, 0xc0, !PT ;  /* 0xffefffff00007812 */ /* 0x000fc800078ec0ff */
[----:B------:R-:W-:Y:S02]  /*3b70*/  @P1 LOP3.LUT R0, R0, 0x100000, RZ, 0xfc, !PT ;  /* 0x0010000000001812 */ /* 0x000fe400078efcff */
[----:B------:R-:W-:Y:S01]  /*3b80*/  LOP3.LUT P1, RZ, R2, 0x10000, RZ, 0xc0, !PT ;  /* 0x0001000002ff7812 */ /* 0x000fe2000782c0ff */
[----:B--2---:R0:W-:Y:S04]  /*3b90*/  STL [R1+0x4b8], R123 ;  /* 0x0004b87b01007387 */ /* 0x0041e80000100800 */
[----:B0-----:R-:W2:Y:S04]  /*3ba0*/  LDL.LU.64 R122, [R1+0x230] ;  /* 0x00023000017a7983 */ /* 0x001ea80000300a00 */
[----:B---3--:R0:W3:Y:S02]  /*3bb0*/  @!P6 LDG.E R121, desc[UR10][R24.64] ;  /* 0x0000000a1879e981 */ /* 0x0080e4000c1e1900 */
[----:B0-----:R-:W-:-:S06]  /*3bc0*/  CS2R R24, SRZ ;  /* 0x0000000000187805 */ /* 0x001fcc000001ff00 */
[----:B------:R-:W4:Y:S01]  /*3bd0*/  @!P1 LDG.E R25, desc[UR10][R26.64] ;  /* 0x0000000a1a199981 */ /* 0x000f22000c1e1900 */
[----:B------:R-:W-:-:S03]  /*3be0*/  LOP3.LUT P3, RZ, R2, 0x8000, RZ, 0xc0, !PT ;  /* 0x0000800002ff7812 */ /* 0x000fc6000786c0ff */
[----:B--2---:R-:W2:Y:S01]  /*3bf0*/  @!P1 LDG.E R24, desc[UR10][R122.64] ;  /* 0x0000000a7a189981 */ /* 0x004ea2000c1e1900 */
[----:B------:R-:W-:-:S03]  /*3c00*/  LOP3.LUT R0, R0, 0xfff7ffff, RZ, 0xc0, !PT ;  /* 0xfff7ffff00007812 */ /* 0x000fc600078ec0ff */
[----:B----4-:R0:W-:Y:S04]  /*3c10*/  STL [R1+0x304], R25 ;  /* 0x0003041901007387 */ /* 0x0101e80000100800 */
[----:B---3--:R1:W-:Y:S01]  /*3c20*/  STL [R1+0x30c], R121 ;  /* 0x00030c7901007387 */ /* 0x0083e20000100800 */
[----:B------:R-:W-:-:S03]  /*3c30*/  LOP3.LUT R120, R120, 0xfffffff7, RZ, 0xc0, !PT ;  /* 0xfffffff778787812 */ /* 0x000fc600078ec0ff */
[----:B------:R-:W3:Y:S01]  /*3c40*/  LDL.LU.64 R122, [R1+0x248] ;  /* 0x00024800017a7983 */ /* 0x000ee20000300a00 */
[----:B0-----:R-:W-:-:S06]  /*3c50*/  MOV R25, RZ ;  /* 0x000000ff00197202 */ /* 0x001fcc0000000f00 */
[----:B------:R0:W4:Y:S01]  /*3c60*/  @!P3 LDG.E R25, desc[UR10][R28.64] ;  /* 0x0000000a1c19b981 */ /* 0x000122000c1e1900 */
[----:B-1----:R-:W-:-:S04]  /*3c70*/  IADD3 R121, PT, PT, R3, 0x130, RZ ;  /* 0x0000013003797810 */ /* 0x002fc80007ffe0ff */
[----:B------:R-:W-:Y:S02]  /*3c80*/  ISETP.GE.U32.AND P0, PT, R121, UR16, PT ;  /* 0x0000001079007c0c */ /* 0x000fe4000bf06070 */
[----:B------:R-:W-:Y:S02]  /*3c90*/  @P4 LOP3.LUT R0, R0, 0x80000, RZ, 0xfc, !PT ;  /* 0x0008000000004812 */ /* 0x000fe400078efcff */
[----:B------:R-:W-:Y:S01]  /*3ca0*/  @P4 LOP3.LUT R120, R120, 0x8, RZ, 0xfc, !PT ;  /* 0x0000000878784812 */ /* 0x000fe200078efcff */
[----:B--2---:R1:W-:Y:S02]  /*3cb0*/  STL [R1+0x308], R24 ;  /* 0x0003081801007387 */ /* 0x0043e40000100800 */
[----:B-1----:R-:W-:-:S04]  /*3cc0*/  SHF.R.S32.HI R24, RZ, 0x1f, R121 ;  /* 0x0000001fff187819 */ /* 0x002fc80000011479 */
[----:B------:R-:W-:-:S13]  /*3cd0*/  ISETP.GE.AND.EX P4, PT, R24, UR17, PT, P0 ;  /* 0x0000001118007c0c */ /* 0x000fda000bf86300 */
[----:B------:R-:W0:Y:S02]  /*3ce0*/  @!P4 LDC.64 R26, c[0x0][0x3f8] ;  /* 0x0000fe00ff1acb82 */ /* 0x000e240000000a00 */
[----:B0-----:R-:W-:Y:S01]  /*3cf0*/  @!P4 IMAD R28, R24, R26, RZ ;  /* 0x0000001a181cc224 */ /* 0x001fe200078e02ff */
[----:B------:R-:W-:-:S03]  /*3d00*/  @!P4 MOV R24, R4 ;  /* 0x000000040018c202 */ /* 0x000fc60000000f00 */
[----:B------:R-:W-:Y:S01]  /*3d10*/  @!P4 IMAD R28, R121, R27, R28 ;  /* 0x0000001b791cc224 */ /* 0x000fe200078e021c */
        /* <DEDUP_REMOVED lines=13> */
[----:B------:R-:W-:Y:S01]  /*3df0*/  HFMA2 R121, -RZ, RZ, 0, 0 ;  /* 0x00000000ff797431 */ /* 0x000fe200000001ff */
[----:B------:R-:W-:-:S05]  /*3e00*/  LOP3.LUT P5, RZ, R2, 0x4000, RZ, 0xc0, !PT ;  /* 0x0000400002ff7812 */ /* 0x000fca00078ac0ff */
[----:B--2---:R0:W2:Y:S02]  /*3e10*/  @!P3 LDG.E R121, desc[UR10][R28.64] ;  /* 0x0000000a1c79b981 */ /* 0x0040a4000c1e1900 */
[----:B0-----:R-:W-:-:S06]  /*3e20*/  CS2R R28, SRZ ;  /* 0x00000000001c7805 */ /* 0x001fcc000001ff00 */
[----:B------:R-:W4:Y:S04]  /*3e30*/  @!P5 LDG.E R29, desc[UR10][R30.64] ;  /* 0x0000000a1e1dd981 */ /* 0x000f28000c1e1900 */
[----:B---3--:R-:W3:Y:S01]  /*3e40*/  @!P5 LDG.E R28, desc[UR10][R122.64] ;  /* 0x0000000a7a1cd981 */ /* 0x008ee2000c1e1900 */
[----:B------:R-:W-:Y:S02]  /*3e50*/  LOP3.LUT P6, RZ, R2, 0x2000, RZ, 0xc0, !PT ;  /* 0x0000200002ff7812 */ /* 0x000fe400078cc0ff */
[----:B------:R-:W-:Y:S02]  /*3e60*/  LOP3.LUT R0, R0, 0xfffbffff, RZ, 0xc0, !PT ;  /* 0xfffbffff00007812 */ /* 0x000fe400078ec0ff */
[----:B------:R-:W-:Y:S01]  /*3e70*/  LOP3.LUT P1, RZ, R120, 0x80, RZ, 0xc0, !PT ;  /* 0x0000008078ff7812 */ /* 0x000fe2000782c0ff */
[----:B------:R-:W-:Y:S04]  /*3e80*/  STL [R1+0x4fc], R94 ;  /* 0x0004fc5e01007387 */ /* 0x000fe80000100800 */
[----:B------:R-:W-:Y:S04]  /*3e90*/  STL [R1+0x504], R94 ;  /* 0x0005045e01007387 */ /* 0x000fe80000100800 */
[----:B------:R-:W-:Y:S04]  /*3ea0*/  STL [R1+0x514], R94 ;  /* 0x0005145e01007387 */ /* 0x000fe80000100800 */
[----:B------:R-:W-:Y:S04]  /*3eb0*/  STL.S16 [R1+0x22e], RZ ;  /* 0x00022eff01007387 */ /* 0x000fe80000100600 */
[----:B------:R-:W-:Y:S04]  /*3ec0*/  STL [R1+0x4f4], R95 ;  /* 0x0004f45f01007387 */ /* 0x000fe80000100800 */
[----:B------:R-:W-:Y:S04]  /*3ed0*/  STL [R1+0x508], R95 ;  /* 0x0005085f01007387 */ /* 0x000fe80000100800 */
[----:B------:R-:W-:Y:S04]  /*3ee0*/  STL.S16 [R1+0x22c], RZ ;  /* 0x00022cff01007387 */ /* 0x000fe80000100600 */
[----:B------:R-:W3:Y:S04]  /*3ef0*/  LDL.LU R123, [R1+0x328] ;  /* 0x00032800017b7983 */ /* 0x000ee80000300800 */
[----:B----4-:R0:W-:Y:S02]  /*3f00*/  STL [R1+0x2f4], R29 ;  /* 0x0002f41d01007387 */ /* 0x0101e40000100800 */
[----:B0-----:R-:W-:-:S06]  /*3f10*/  MOV R29, RZ ;  /* 0x000000ff001d7202 */ /* 0x001fcc0000000f00 */
[----:B------:R0:W4:Y:S04]  /*3f20*/  @!P6 LDG.E R29, desc[UR10][R32.64] ;  /* 0x0000000a201de981 */ /* 0x000128000c1e1900 */
[----:B--2---:R1:W-:Y:S04]  /*3f30*/  STL [R1+0x2fc], R121 ;  /* 0x0002fc7901007387 */ /* 0x0043e80000100800 */
[----:B---3--:R2:W-:Y:S01]  /*3f40*/  STL [R1+0x2f8], R28 ;  /* 0x0002f81c01007387 */ /* 0x0085e20000100800 */
[----:B-1----:R-:W-:-:S04]  /*3f50*/  IADD3 R121, PT, PT, R3, 0x138, RZ ;  /* 0x0000013803797810 */ /* 0x002fc80007ffe0ff */
[----:B--2---:R-:W-:Y:S02]  /*3f60*/  SHF.R.S32.HI R28, RZ, 0x1f, R121 ;  /* 0x0000001fff1c7819 */ /* 0x004fe40000011479 */
[----:B------:R-:W-:-:S04]  /*3f70*/  ISETP.GE.U32.AND P0, PT, R121, UR16, PT ;  /* 0x0000001079007c0c */ /* 0x000fc8000bf06070 */
[----:B------:R-:W-:-:S13]  /*3f80*/  ISETP.GE.AND.EX P3, PT, R28, UR17, PT, P0 ;  /* 0x000000111c007c0c */ /* 0x000fda000bf66300 */
[----:B0-----:R-:W0:Y:S08]  /*3f90*/  @!P3 LDC.64 R32, c[0x0][0x3f8] ;  /* 0x0000fe00ff20bb82 */ /* 0x001e300000000a00 */
[----:B------:R-:W1:Y:S01]  /*3fa0*/  @!P3 LDC.64 R30, c[0x0][0x3a0] ;  /* 0x0000e800ff1ebb82 */ /* 0x000e620000000a00 */
[----:B0-----:R-:W-:Y:S01]  /*3fb0*/  @!P3 IMAD R122, R28, R32, RZ ;  /* 0x000000201c7ab224 */ /* 0x001fe200078e02ff */
[----:B------:R-:W-:-:S03]  /*3fc0*/  @!P3 MOV R28, R4 ;  /* 0x00000004001cb202 */ /* 0x000fc60000000f00 */
[----:B------:R-:W-:Y:S01]  /*3fd0*/  @!P3 IMAD R122, R121, R33, R122 ;  /* 0x00000021797ab224 */ /* 0x000fe200078e027a */
[----:B----4-:R0:W-:Y:S02]  /*3fe0*/  STL [R1+0x2f0], R29 ;  /* 0x0002f01d01007387 */ /* 0x0101e40000100800 */
[----:B0-----:R-:W-:-:S03]  /*3ff0*/  @!P3 MOV R29, R7 ;  /* 0x00000007001db202 */ /* 0x001fc60000000f00 */
[----:B------:R-:W-:-:S05]  /*4000*/  @!P3 IMAD.WIDE.U32 R32, R121, R32, R28 ;  /* 0x000000207920b225 */ /* 0x000fca00078e001c */
[----:B------:R-:W-:Y:S02]  /*4010*/  @!P3 IADD3 R28, PT, PT, R33, R122, RZ ;  /* 0x0000007a211cb210 */ /* 0x000fe40007ffe0ff */
[C---:B------:R-:W-:Y:S02]  /*4020*/  @!P3 SHF.L.U32 R29, R32.reuse, 0x1, RZ ;  /* 0x00000001201db819 */ /* 0x040fe400000006ff */
[----:B------:R-:W-:Y:S02]  /*4030*/  @!P3 SHF.L.U64.HI R28, R32, 0x1, R28 ;  /* 0x00000001201cb819 */ /* 0x000fe4000001021c */
[----:B------:R-:W0:Y:S01]  /*4040*/  @!P3 LDC.64 R32, c[0x0][0x398] ;  /* 0x0000e600ff20bb82 */ /* 0x000e220000000a00 */
[----:B-1----:R-:W-:-:S04]  /*4050*/  @!P3 IADD3 R30, P0, PT, R29, R30, RZ ;  /* 0x0000001e1d1eb210 */ /* 0x002fc80007f1e0ff */
[C---:B------:R-:W-:Y:S02]  /*4060*/  @!P3 IADD3.X R31, PT, PT, R28.reuse, R31, RZ, P0, !PT ;  /* 0x0000001f1c1fb210 */ /* 0x040fe400007fe4ff */
[----:B0-----:R-:W-:Y:S02]  /*4070*/  @!P3 IADD3 R32, P0, PT, R29, R32, RZ ;  /* 0x000000201d20b210 */ /* 0x001fe40007f1e0ff */
[----:B------:R-:W-:Y:S02]  /*4080*/  MOV R29, R39 ;  /* 0x00000027001d7202 */ /* 0x000fe40000000f00 */
[----:B------:R-:W-:Y:S02]  /*4090*/  @!P3 IADD3.X R33, PT, PT, R28, R33, RZ, P0, !PT ;  /* 0x000000211c21b210 */ /* 0x000fe400007fe4ff */
[----:B------:R-:W-:Y:S02]  /*40a0*/  MOV R28, R38 ;  /* 0x00000026001c7202 */ /* 0x000fe40000000f00 */
[----:B------:R-:W2:Y:S04]  /*40b0*/  LDL.LU.64 R38, [R1+0x518] ;  /* 0x0005180001267983 */ /* 0x000ea80000300a00 */
[----:B------:R-:W-:Y:S04]  /*40c0*/  STL [R1+0x4cc], R121 ;  /* 0x0004cc7901007387 */ /* 0x000fe80000100800 */
[----:B------:R-:W-:Y:S04]  /*40d0*/  STL [R1+0x4d4], R121 ;  /* 0x0004d47901007387 */ /* 0x000fe80000100800 */
[----:B------:R-:W-:Y:S04]  /*40e0*/  STL [R1+0x4dc], R121 ;  /* 0x0004dc7901007387 */ /* 0x000fe80000100800 */
[----:B------:R-:W-:Y:S04]  /*40f0*/  STL [R1+0x4e4], R121 ;  /* 0x0004e47901007387 */ /* 0x000fe80000100800 */
[----:B------:R0:W-:Y:S01]  /*4100*/  STL [R1+0x4ec], R121 ;  /* 0x0004ec7901007387 */ /* 0x0001e20000100800 */
[----:B------:R-:W-:-:S02]  /*4110*/  @P4 LOP3.LUT R0, R0, 0x40000, RZ, 0xfc, !PT ;  /* 0x0004000000004812 */ /* 0x000fc400078efcff */
[----:B------:R-:W-:Y:S01]  /*4120*/  LOP3.LUT P4, RZ, R2, 0x1000, RZ, 0xc0, !PT ;  /* 0x0000100002ff7812 */ /* 0x000fe2000788c0ff */
[----:B0-----:R-:W-:-:S06]  /*4130*/  HFMA2 R121, -RZ, RZ, 0, 0 ;  /* 0x00000000ff797431 */ /* 0x001fcc00000001ff */
[----:B------:R0:W3:Y:S02]  /*4140*/  @!P6 LDG.E R121, desc[UR10][R34.64] ;  /* 0x0000000a2279e981 */ /* 0x0000e4000c1e1900 */
[----:B0-----:R-:W-:Y:S02]  /*4150*/  MOV R35, R29 ;  /* 0x0000001d00237202 */ /* 0x001fe40000000f00 */
[----:B------:R-:W-:-:S06]  /*4160*/  MOV R29, RZ ;  /* 0x000000ff001d7202 */ /* 0x000fcc0000000f00 */
[----:B--2---:R-:W2:Y:S01]  /*4170*/  @!P4 LDG.E R29, desc[UR10][R38.64] ;  /* 0x0000000a261dc981 */ /* 0x004ea2000c1e1900 */
[----:B------:R-:W-:Y:S01]  /*4180*/  MOV R34, R28 ;  /* 0x0000001c00227202 */ /* 0x000fe20000000f00 */
[----:B------:R-:W-:-:S06]  /*4190*/  HFMA2 R28, -RZ, RZ, 0, 0 ;  /* 0x00000000ff1c7431 */ /* 0x000fcc00000001ff */
[----:B------:R0:W4:Y:S01]  /*41a0*/  @!P4 LDG.E R28, desc[UR10][R36.64] ;  /* 0x0000000a241cc981 */ /* 0x000122000c1e1900 */
[----:B------:R-:W-:Y:S02]  /*41b0*/  LOP3.LUT P5, RZ, R120, 0x40, RZ, 0xc0, !PT ;  /* 0x0000004078ff7812 */ /* 0x000fe400078ac0ff */
[----:B0-----:R-:W-:-:S04]  /*41c0*/  IADD3 R36, PT, PT, R3, 0x140, RZ ;  /* 0x0000014003247810 */ /* 0x001fc80007ffe0ff */
[----:B------:R-:W-:Y:S01]  /*41d0*/  ISETP.GE.U32.AND P0, PT, R36, UR16, PT ;  /* 0x0000001024007c0c */ /* 0x000fe2000bf06070 */
[----:B--2---:R0:W-:Y:S02]  /*41e0*/  STL [R1+0x2e4], R29 ;  /* 0x0002e41d01007387 */ /* 0x0041e40000100800 */
[----:B0-----:R-:W-:-:S06]  /*41f0*/  HFMA2 R29, -RZ, RZ, 0, 0 ;  /* 0x00000000ff1d7431 */ /* 0x001fcc00000001ff */
[----:B------:R0:W2:Y:S04]  /*4200*/  @!P5 LDG.E R29, desc[UR10][R40.64] ;  /* 0x0000000a281dd981 */ /* 0x0000a8000c1e1900 */
[----:B----4-:R1:W-:Y:S02]  /*4210*/  STL [R1+0x2e8], R28 ;  /* 0x0002e81c01007387 */ /* 0x0103e40000100800 */
[----:B-1----:R-:W-:-:S04]  /*4220*/  SHF.R.S32.HI R28, RZ, 0x1f, R36 ;  /* 0x0000001fff1c7819 */ /* 0x002fc80000011424 */
[----:B------:R-:W-:Y:S02]  /*4230*/  ISETP.GE.AND.EX P6, PT, R28, UR17, PT, P0 ;  /* 0x000000111c007c0c */ /* 0x000fe4000bfc6300 */
[----:B0-----:R-:W-:Y:S02]  /*4240*/  MOV R40, R34 ;  /* 0x0000002200287202 */ /* 0x001fe40000000f00 */
[----:B------:R-:W-:-:S09]  /*4250*/  MOV R41, R35 ;  /* 0x0000002300297202 */ /* 0x000fd20000000f00 */
[----:B------:R-:W0:Y:S02]  /*4260*/  @!P6 LDC.64 R34, c[0x0][0x3f8] ;  /* 0x0000fe00ff22eb82 */ /* 0x000e240000000a00 */
[----:B0-----:R-:W-:Y:S01]  /*4270*/  @!P6 IMAD R38, R28, R34, RZ ;  /* 0x000000221c26e224 */ /* 0x001fe200078e02ff */
[----:B------:R-:W-:-:S03]  /*4280*/  @!P6 MOV R28, R4 ;  /* 0x00000004001ce202 */ /* 0x000fc60000000f00 */
[----:B------:R-:W-:Y:S01]  /*4290*/  @!P6 IMAD R38, R36, R35, R38 ;  /* 0x000000232426e224 */ /* 0x000fe200078e0226 */
[----:B--2---:R0:W-:Y:S02]  /*42a0*/  STL [R1+0x2e0], R29 ;  /* 0x0002e01d01007387 */ /* 0x0041e40000100800 */
[----:B0-----:R-:W-:-:S03]  /*42b0*/  @!P6 MOV R29, R7 ;  /* 0x00000007001de202 */ /* 0x001fc60000000f00 */
[----:B------:R-:W-:Y:S02]  /*42c0*/  @!P6 IMAD.WIDE.U32 R34, R36, R34, R28 ;  /* 0x000000222422e225 */ /* 0x000fe400078e001c */
[----:B------:R-:W0:Y:S03]  /*42d0*/  @!P6 LDC.64 R36, c[0x0][0x3a0] ;  /* 0x0000e800ff24eb82 */ /* 0x000e260000000a00 */
[----:B------:R-:W-:-:S05]  /*42e0*/  @!P6 IADD3 R28, PT, PT, R35, R38, RZ ;  /* 0x00000026231ce210 */ /* 0x000fca0007ffe0ff */
[----:B------:R-:W1:Y:S01]  /*42f0*/  @!P6 LDC.64 R38, c[0x0][0x398] ;  /* 0x0000e600ff26eb82 */ /* 0x000e620000000a00 */
[C---:B------:R-:W-:Y:S02]  /*4300*/  @!P6 SHF.L.U64.HI R28, R34.reuse, 0x1, R28 ;  /* 0x00000001221ce819 */ /* 0x040fe4000001021c */
[----:B------:R-:W-:-:S04]  /*4310*/  @!P6 SHF.L.U32 R34, R34, 0x1, RZ ;  /* 0x000000012222e819 */ /* 0x000fc800000006ff */
[----:B0-----:R-:W-:-:S04]  /*4320*/  @!P6 IADD3 R36, P0, PT, R34, R36, RZ ;  /* 0x000000242224e210 */ /* 0x001fc80007f1e0ff */
[----:B------:R-:W-:Y:S02]  /*4330*/  @!P6 IADD3.X R37, PT, PT, R28, R37, RZ, P0, !PT ;  /* 0x000000251c25e210 */ /* 0x000fe400007fe4ff */
[----:B-1----:R-:W-:Y:S01]  /*4340*/  @!P6 IADD3 R38, P0, PT, R34, R38, RZ ;  /* 0x000000262226e210 */ /* 0x002fe20007f1e0ff */
[----:B------:R-:W-:-:S06]  /*4350*/  HFMA2 R34, -RZ, RZ, 0, 0 ;  /* 0x00000000ff227431 */ /* 0x000fcc00000001ff */
[----:B------:R-:W2:Y:S01]  /*4360*/  @!P5 LDG.E R34, desc[UR10][R42.64] ;  /* 0x0000000a2a22d981 */ /* 0x000ea2000c1e1900 */
[----:B------:R-:W-:-:S04]  /*4370*/  LOP3.LUT R0, R0, 0xfffdffff, RZ, 0xc0, !PT ;  /* 0xfffdffff00007812 */ /* 0x000fc800078ec0ff */
[----:B------:R-:W-:Y:S02]  /*4380*/  @P3 LOP3.LUT R0, R0, 0x20000, RZ, 0xfc, !PT ;  /* 0x0002000000003812 */ /* 0x000fe400078efcff */
[----:B------:R-:W-:Y:S02]  /*4390*/  LOP3.LUT P3, RZ, R2, 0x400, RZ, 0xc0, !PT ;  /* 0x0000040002ff7812 */ /* 0x000fe4000786c0ff */
[----:B------:R-:W-:Y:S02]  /*43a0*/  @!P6 IADD3.X R39, PT, PT, R28, R39, RZ, P0, !PT ;  /* 0x000000271c27e210 */ /* 0x000fe400007fe4ff */
[----:B------:R-:W-:Y:S02]  /*43b0*/  MOV R28, R40 ;  /* 0x00000028001c7202 */ /* 0x000fe40000000f00 */
[----:B------:R-:W-:Y:S01]  /*43c0*/  LOP3.LUT P4, RZ, R2, 0x200, RZ, 0xc0, !PT ;  /* 0x0000020002ff7812 */ /* 0x000fe2000788c0ff */
[----:B--2---:R0:W-:Y:S02]  /*43d0*/  STL [R1+0x2dc], R34 ;  /* 0x0002dc2201007387 */ /* 0x0041e40000100800 */
[----:B0-----:R-:W-:-:S06]  /*43e0*/  CS2R R34, SRZ ;  /* 0x0000000000227805 */ /* 0x001fcc000001ff00 */
[----:B------:R-:W2:Y:S04]  /*43f0*/  @!P3 LDG.E R34, desc[UR10][R44.64] ;  /* 0x0000000a2c22b981 */ /* 0x000ea8000c1e1900 */
[----:B------:R0:W4:Y:S02]  /*4400*/  @!P3 LDG.E R35, desc[UR10][R46.64] ;  /* 0x0000000a2e23b981 */ /* 0x000124000c1e1900 */
[----:B0-----:R-:W-:Y:S01]  /*4410*/  MOV R46, R28 ;  /* 0x0000001c002e7202 */ /* 0x001fe20000000f00 */
[----:B------:R-:W-:-:S06]  /*4420*/  HFMA2 R28, -RZ, RZ, 0, 0 ;  /* 0x00000000ff1c7431 */ /* 0x000fcc00000001ff */
[----:B------:R-:W3:Y:S01]  /*4430*/  @!P4 LDG.E R28, desc[UR10][R48.64] ;  /* 0x0000000a301cc981 */ /* 0x000ee2000c1e1900 */
[----:B------:R-:W-:-:S04]  /*4440*/  IADD3 R40, PT, PT, R3, 0x148, RZ ;  /* 0x0000014803287810 */ /* 0x000fc80007ffe0ff */
[----:B------:R-:W-:Y:S02]  /*4450*/  ISETP.GE.U32.AND P0, PT, R40, UR16, PT ;  /* 0x0000001028007c0c */ /* 0x000fe4000bf06070 */
[----:B------:R-:W-:-:S04]  /*4460*/  MOV R29, R41 ;  /* 0x00000029001d7202 */ /* 0x000fc80000000f00 */
[----:B------:R-:W-:Y:S02]  /*4470*/  MOV R47, R29 ;  /* 0x0000001d002f7202 */ /* 0x000fe40000000f00 */
[----:B------:R-:W-:-:S04]  /*4480*/  LOP3.LUT R0, R0, 0xfffeffff, RZ, 0xc0, !PT ;  /* 0xfffeffff00007812 */ /* 0x000fc800078ec0ff */
[----:B------:R-:W-:Y:S02]  /*4490*/  @P6 LOP3.LUT R0, R0, 0x10000, RZ, 0xfc, !PT ;  /* 0x0001000000006812 */ /* 0x000fe400078efcff */
[----:B------:R-:W-:Y:S02]  /*44a0*/  LOP3.LUT P6, RZ, R120, 0x20, RZ, 0xc0, !PT ;  /* 0x0000002078ff7812 */ /* 0x000fe400078cc0ff */
[----:B------:R-:W-:Y:S02]  /*44b0*/  LOP3.LUT R0, R0, 0xffff7fff, RZ, 0xc0, !PT ;  /* 0xffff7fff00007812 */ /* 0x000fe400078ec0ff */
[----:B------:R-:W-:Y:S01]  /*44c0*/  LOP3.LUT R120, R120, 0xfffffffb, RZ, 0xc0, !PT ;  /* 0xfffffffb78787812 */ /* 0x000fe200078ec0ff */
[----:B--2---:R0:W-:Y:S02]  /*44d0*/  STL [R1+0x2d8], R34 ;  /* 0x0002d82201007387 */ /* 0x0041e40000100800 */
[----:B0-----:R-:W-:-:S04]  /*44e0*/  SHF.R.S32.HI R34, RZ, 0x1f, R40 ;  /* 0x0000001fff227819 */ /* 0x001fc80000011428 */
[----:B------:R-:W-:Y:S01]  /*44f0*/  ISETP.GE.AND.EX P5, PT, R34, UR17, PT, P0 ;  /* 0x0000001122007c0c */ /* 0x000fe2000bfa6300 */
[----:B---3--:R0:W-:-:S12]  /*4500*/  STL [R1+0x2d0], R28 ;  /* 0x0002d01c01007387 */ /* 0x0081d80000100800 */
[----:B------:R-:W1:Y:S08]  /*4510*/  @!P5 LDC.64 R42, c[0x0][0x3a0] ;  /* 0x0000e800ff2adb82 */ /* 0x000e700000000a00 */
[----:B0-----:R-:W0:Y:S01]  /*4520*/  @!P5 LDC.64 R28, c[0x0][0x3f8] ;  /* 0x0000fe00ff1cdb82 */ /* 0x001e220000000a00 */
[----:B----4-:R2:W-:Y:S07]  /*4530*/  STL [R1+0x2d4], R35 ;  /* 0x0002d42301007387 */ /* 0x0105ee0000100800 */
[----:B------:R-:W3:Y:S01]  /*4540*/  @!P5 LDC.64 R44, c[0x0][0x398] ;  /* 0x0000e600ff2cdb82 */ /* 0x000ee20000000a00 */
[----:B--2---:R-:W-:Y:S01]  /*4550*/  @!P5 MOV R35, R7 ;  /* 0x000000070023d202 */ /* 0x004fe20000000f00 */
        /* <DEDUP_REMOVED lines=9> */
[----:B---3--:R-:W-:Y:S02]  /*45f0*/  @!P5 IADD3 R44, P0, PT, R34, R44, RZ ;  /* 0x0000002c222cd210 */ /* 0x008fe40007f1e0ff */
[----:B------:R-:W-:Y:S02]  /*4600*/  @P5 LOP3.LUT R0, R0, 0x8000, RZ, 0xfc, !PT ;  /* 0x0000800000005812 */ /* 0x000fe400078efcff */
[----:B------:R-:W-:Y:S02]  /*4610*/  @!P5 IADD3.X R45, PT, PT, R28, R45, RZ, P0, !PT ;  /* 0x0000002d1c2dd210 */ /* 0x000fe400007fe4ff */
[----:B------:R-:W-:Y:S02]  /*4620*/  @P5 LOP3.LUT R120, R120, 0x4, RZ, 0xfc, !PT ;  /* 0x0000000478785812 */ /* 0x000fe400078efcff */
[----:B------:R-:W-:-:S02]  /*4630*/  LOP3.LUT P5, RZ, R2, 0x100, RZ, 0xc0, !PT ;  /* 0x0000010002ff7812 */ /* 0x000fc400078ac0ff */
[----:B------:R-:W-:-:S11]  /*4640*/  MOV R28, RZ ;  /* 0x000000ff001c7202 */ /* 0x000fd60000000f00 */
[----:B------:R-:W2:Y:S04]  /*4650*/  @!P5 LDG.E R28, desc[UR10][R52.64] ;  /* 0x0000000a341cd981 */ /* 0x000ea8000c1e1900 */
[----:B--2---:R0:W-:Y:S02]  /*4660*/  STL [R1+0x2c8], R28 ;  /* 0x0002c81c01007387 */ /* 0x0041e40000100800 */
[----:B0-----:R-:W-:-:S06]  /*4670*/  HFMA2 R28, -RZ, RZ, 0, 0 ;  /* 0x00000000ff1c7431 */ /* 0x001fcc00000001ff */
[----:B------:R-:W2:Y:S01]  /*4680*/  @!P5 LDG.E R28, desc[UR10][R54.64] ;  /* 0x0000000a361cd981 */ /* 0x000ea2000c1e1900 */
[----:B------:R-:W-:Y:S01]  /*4690*/  HFMA2 R41, -RZ, RZ, 0, 0 ;  /* 0x00000000ff297431 */ /* 0x000fe200000001ff */
[----:B------:R-:W-:-:S04]  /*46a0*/  IADD3 R40, PT, PT, R3, 0x150, RZ ;  /* 0x0000015003287810 */ /* 0x000fc80007ffe0ff */
[----:B------:R-:W-:Y:S02]  /*46b0*/  SHF.R.S32.HI R34, RZ, 0x1f, R40 ;  /* 0x0000001fff227819 */ /* 0x000fe40000011428 */
[----:B------:R-:W-:Y:S01]  /*46c0*/  ISETP.GE.U32.AND P0, PT, R40, UR16, PT ;  /* 0x0000001028007c0c */ /* 0x000fe2000bf06070 */
[----:B------:R0:W3:Y:S04]  /*46d0*/  @!P4 LDG.E R41, desc[UR10][R50.64] ;  /* 0x0000000a3229c981 */ /* 0x0000e8000c1e1900 */
[----:B--2---:R1:W-:Y:S02]  /*46e0*/  STL [R1+0x2c4], R28 ;  /* 0x0002c41c01007387 */ /* 0x0043e40000100800 */
[----:B-1----:R-:W-:-:S06]  /*46f0*/  MOV R28, RZ ;  /* 0x000000ff001c7202 */ /* 0x002fcc0000000f00 */
[----:B------:R-:W2:Y:S01]  /*4700*/  @!P6 LDG.E R28, desc[UR10][R56.64] ;  /* 0x0000000a381ce981 */ /* 0x000ea2000c1e1900 */
[----:B------:R-:W-:-:S13]  /*4710*/  ISETP.GE.AND.EX P4, PT, R34, UR17, PT, P0 ;  /* 0x0000001122007c0c */ /* 0x000fda000bf86300 */
[----:B------:R-:W1:Y:S01]  /*4720*/  @!P4 LDC.64 R48, c[0x0][0x3a0] ;  /* 0x0000e800ff30cb82 */ /* 0x000e620000000a00 */
[----:B------:R-:W-:-:S07]  /*4730*/  @!P4 MOV R35, R7 ;  /* 0x000000070023c202 */ /* 0x000fce0000000f00 */
[----:B0-----:R-:W0:Y:S01]  /*4740*/  @!P4 LDC.64 R50, c[0x0][0x398] ;  /* 0x0000e600ff32cb82 */ /* 0x001e220000000a00 */
[----:B------:R-:W-:Y:S01]  /*4750*/  LOP3.LUT P3, RZ, R2, 0x40, RZ, 0xc0, !PT ;  /* 0x0000004002ff7812 */ /* 0x000fe2000786c0ff */
[----:B--2---:R2:W-:Y:S06]  /*4760*/  STL [R1+0x2c0], R28 ;  /* 0x0002c01c01007387 */ /* 0x0045ec0000100800 */
        /* <DEDUP_REMOVED lines=14> */
[----:B--2---:R0:W-:Y:S02]  /*4850*/  STL [R1+0x2b8], R28 ;  /* 0x0002b81c01007387 */ /* 0x0041e40000100800 */
[----:B0-----:R-:W-:-:S06]  /*4860*/  HFMA2 R28, -RZ, RZ, 0, 0 ;  /* 0x00000000ff1c7431 */ /* 0x001fcc00000001ff */
[----:B------:R-:W2:Y:S01]  /*4870*/  @!P3 LDG.E R28, desc[UR10][R62.64] ;  /* 0x0000000a3e1cb981 */ /* 0x000ea2000c1e1900 */
[----:B------:R-:W-:-:S03]  /*4880*/  LOP3.LUT P5, RZ, R2, 0x20, RZ, 0xc0, !PT ;  /* 0x0000002002ff7812 */ /* 0x000fc600078ac0ff */
[----:B---3--:R0:W-:Y:S01]  /*4890*/  STL [R1+0x2cc], R41 ;  /* 0x0002cc2901007387 */ /* 0x0081e20000100800 */
[----:B------:R-:W-:Y:S01]  /*48a0*/  IADD3 R40, PT, PT, R3, 0x158, RZ ;  /* 0x0000015803287810 */ /* 0x000fe20007ffe0ff */
[----:B0-----:R-:W-:Y:S02]  /*48b0*/  HFMA2 R41, -RZ, RZ, 0, 0 ;  /* 0x00000000ff297431 */ /* 0x001fe400000001ff */
[----:B--2---:R0:W-:Y:S01]  /*48c0*/  STL [R1+0x2b4], R28 ;  /* 0x0002b41c01007387 */ /* 0x0041e20000100800 */
[----:B------:R-:W-:Y:S02]  /*48d0*/  SHF.R.S32.HI R34, RZ, 0x1f, R40 ;  /* 0x0000001fff227819 */ /* 0x000fe40000011428 */
[----:B------:R-:W-:Y:S01]  /*48e0*/  ISETP.GE.U32.AND P0, PT, R40, UR16, PT ;  /* 0x0000001028007c0c */ /* 0x000fe2000bf06070 */
[----:B------:R-:W2:Y:S01]  /*48f0*/  @!P6 LDG.E R41, desc[UR10][R58.64] ;  /* 0x0000000a3a29e981 */ /* 0x000ea2000c1e1900 */
[----:B0-----:R-:W-:-:S06]  /*4900*/  MOV R28, RZ ;  /* 0x000000ff001c7202 */ /* 0x001fcc0000000f00 */
[----:B------:R-:W3:Y:S01]  /*4910*/  @!P5 LDG.E R28, desc[UR10][R64.64] ;  /* 0x0000000a401cd981 */ /* 0x000ee2000c1e1900 */
[----:B------:R-:W-:-:S13]  /*4920*/  ISETP.GE.AND.EX P6, PT, R34, UR17, PT, P0 ;  /* 0x0000001122007c0c */ /* 0x000fda000bfc6300 */
[----:B------:R-:W0:Y:S01]  /*4930*/  @!P6 LDC.64 R54, c[0x0][0x3a0] ;  /* 0x0000e800ff36eb82 */ /* 0x000e220000000a00 */
[----:B------:R-:W-:-:S07]  /*4940*/  @!P6 MOV R35, R7 ;  /* 0x000000070023e202 */ /* 0x000fce0000000f00 */
[----:B------:R-:W1:Y:S01]  /*4950*/  @!P6 LDC.64 R52, c[0x0][0x398] ;  /* 0x0000e600ff34eb82 */ /* 0x000e620000000a00 */
[----:B------:R-:W-:-:S04]  /*4960*/  LOP3.LUT R0, R0, 0xffffbfff, RZ, 0xc0, !PT ;  /* 0xffffbfff00007812 */ /* 0x000fc800078ec0ff */
[----:B------:R-:W-:Y:S02]  /*4970*/  @P4 LOP3.LUT R0, R0, 0x4000, RZ, 0xfc, !PT ;  /* 0x0000400000004812 */ /* 0x000fe400078efcff */
[----:B------:R-:W-:Y:S02]  /*4980*/  LOP3.LUT R120, R120, 0xfffffffd, RZ, 0xc0, !PT ;  /* 0xfffffffd78787812 */ /* 0x000fe400078ec0ff */
[----:B------:R-:W-:Y:S02]  /*4990*/  LOP3.LUT R0, R0, 0xffffdfff, RZ, 0xc0, !PT ;  /* 0xffffdfff00007812 */ /* 0x000fe400078ec0ff */
[----:B------:R-:W-:Y:S02]  /*49a0*/  @P6 LOP3.LUT R120, R120, 0x2, RZ, 0xfc, !PT ;  /* 0x0000000278786812 */ /* 0x000fe400078efcff */
[----:B------:R-:W-:Y:S01]  /*49b0*/  @P6 LOP3.LUT R0, R0, 0x2000, RZ, 0xfc, !PT ;  /* 0x0000200000006812 */ /* 0x000fe200078efcff */
[----:B---3--:R3:W-:Y:S02]  /*49c0*/  STL [R1+0x2b0], R28 ;  /* 0x0002b01c01007387 */ /* 0x0087e40000100800 */
[----:B---3--:R-:W3:Y:S02]  /*49d0*/  @!P6 LDC.64 R28, c[0x0][0x3f8] ;  /* 0x0000fe00ff1ceb82 */ /* 0x008ee40000000a00 */
[----:B---3--:R-:W-:-:S04]  /*49e0*/  @!P6 IMAD R34, R34, R28, RZ ;  /* 0x0000001c2222e224 */ /* 0x008fc800078e02ff */
        /* <DEDUP_REMOVED lines=9> */
[----:B------:R-:W-:Y:S02]  /*4a80*/  @!P6 IADD3.X R53, PT, PT, R28, R53, RZ, P0, !PT ;  /* 0x000000351c35e210 */ /* 0x000fe400007fe4ff */
[----:B------:R-:W-:Y:S02]  /*4a90*/  LOP3.LUT P6, RZ, R2, 0x10, RZ, 0xc0, !PT ;  /* 0x0000001002ff7812 */ /* 0x000fe400078cc0ff */
[----:B------:R-:W-:-:S11]  /*4aa0*/  MOV R28, RZ ;  /* 0x000000ff001c7202 */ /* 0x000fd60000000f00 */
[----:B------:R-:W3:Y:S04]  /*4ab0*/  @!P6 LDG.E R28, desc[UR10][R68.64] ;  /* 0x0000000a441ce981 */ /* 0x000ee8000c1e1900 */
[----:B---3--:R0:W-:Y:S02]  /*4ac0*/  STL [R1+0x2a8], R28 ;  /* 0x0002a81c01007387 */ /* 0x0081e40000100800 */
[----:B0-----:R-:W-:-:S06]  /*4ad0*/  HFMA2 R28, -RZ, RZ, 0, 0 ;  /* 0x00000000ff1c7431 */ /* 0x001fcc00000001ff */
[----:B------:R-:W3:Y:S01]  /*4ae0*/  @!P6 LDG.E R28, desc[UR10][R70.64] ;  /* 0x0000000a461ce981 */ /* 0x000ee2000c1e1900 */
[----:B------:R-:W-:-:S03]  /*4af0*/  LOP3.LUT P4, RZ, R2, 0x8, RZ, 0xc0, !PT ;  /* 0x0000000802ff7812 */ /* 0x000fc6000788c0ff */
[----:B--2---:R0:W-:Y:S01]  /*4b00*/  STL [R1+0x2bc], R41 ;  /* 0x0002bc2901007387 */ /* 0x0041e20000100800 */
[----:B------:R-:W-:Y:S01]  /*4b10*/  IADD3 R40, PT, PT, R3, 0x160, RZ ;  /* 0x0000016003287810 */ /* 0x000fe20007ffe0ff */
[----:B0-----:R-:W-:Y:S02]  /*4b20*/  HFMA2 R41, -RZ, RZ, 0, 0 ;  /* 0x00000000ff297431 */ /* 0x001fe400000001ff */
[----:B---3--:R0:W-:Y:S01]  /*4b30*/  STL [R1+0x2a4], R28 ;  /* 0x0002a41c01007387 */ /* 0x0081e20000100800 */
        /* <DEDUP_REMOVED lines=9> */
[----:B------:R-:W-:Y:S01]  /*4bd0*/  LOP3.LUT P3, RZ, R2, 0x4, RZ, 0xc0, !PT ;  /* 0x0000000402ff7812 */ /* 0x000fe2000786c0ff */
[----:B---3--:R3:W-:Y:S06]  /*4be0*/  STL [R1+0x29c], R28 ;  /* 0x00029c1c01007387 */ /* 0x0087ec0000100800 */
        /* <DEDUP_REMOVED lines=12> */
[----:B------:R-:W-:-:S06]  /*4cb0*/  MOV R28, RZ ;  /* 0x000000ff001c7202 */ /* 0x000fcc0000000f00 */
[----:B------:R-:W3:Y:S04]  /*4cc0*/  @!P3 LDG.E R28, desc[UR10][R76.64] ;  /* 0x0000000a4c1cb981 */ /* 0x000ee8000c1e1900 */
[----:B---3--:R0:W-:Y:S02]  /*4cd0*/  STL [R1+0x294], R28 ;  /* 0x0002941c01007387 */ /* 0x0081e40000100800 */
[----:B0-----:R-:W-:-:S06]  /*4ce0*/  HFMA2 R28, -RZ, RZ, 0, 0 ;  /* 0x00000000ff1c7431 */ /* 0x001fcc00000001ff */
[----:B------:R-:W3:Y:S04]  /*4cf0*/  @!P3 LDG.E R28, desc[UR10][R78.64] ;  /* 0x0000000a4e1cb981 */ /* 0x000ee8000c1e1900 */
        /* <DEDUP_REMOVED lines=15> */
[----:B------:R-:W-:Y:S01]  /*4df0*/  LOP3.LUT P5, RZ, R2, 0x1, RZ, 0xc0, !PT ;  /* 0x0000000102ff7812 */ /* 0x000fe200078ac0ff */
        /* <DEDUP_REMOVED lines=33> */
[----:B------:R-:W-:-:S04]  /*5010*/  @P4 LOP3.LUT R0, R0, 0x800, RZ, 0xfc, !PT ;  /* 0x0000080000004812 */ /* 0x000fc800078efcff */
        /* <DEDUP_REMOVED lines=47> */
[----:B------:R-:W3:Y:S01]  /*5310*/  @!P5 LDG.E R28, desc[UR10][R96.64] ;  /* 0x0000000a601cd981 */ /* 0x000ee2000c1e1900 */
[----:B------:R-:W-:-:S03]  /*5320*/  LOP3.LUT R0, R0, 0xfffffbff, RZ, 0xc0, !PT ;  /* 0xfffffbff00007812 */ /* 0x000fc600078ec0ff */
[----:B---3--:R0:W-:Y:S02]  /*5330*/  STL [R1+0x25c], R28 ;  /* 0x00025c1c01007387 */ /* 0x0081e40000100800 */
[----:B0-----:R-:W-:-:S06]  /*5340*/  HFMA2 R28, -RZ, RZ, 0, 0 ;  /* 0x00000000ff1c7431 */ /* 0x001fcc00000001ff */
[----:B------:R-:W3:Y:S01]  /*5350*/  @!P5 LDG.E R28, desc[UR10][R98.64] ;  /* 0x0000000a621cd981 */ /* 0x000ee2000c1e1900 */
[----:B------:R-:W-:-:S04]  /*5360*/  @P1 LOP3.LUT R0, R0, 0x400, RZ, 0xfc, !PT ;  /* 0x0000040000001812 */ /* 0x000fc800078efcff */
[----:B------:R-:W-:Y:S01]  /*5370*/  LOP3.LUT P4, RZ, R0, 0x8000000, RZ, 0xc0, !PT ;  /* 0x0800000000ff7812 */ /* 0x000fe2000788c0ff */
        /* <DEDUP_REMOVED lines=31> */
[----:B--2---:R0:W-:Y:S02]  /*5570*/  STL [R1+0x260], R41 ;  /* 0x0002602901007387 */ /* 0x0041e40000100800 */
[----:B0-----:R-:W-:-:S06]  /*5580*/  HFMA2 R41, -RZ, RZ, 0, 0 ;  /* 0x00000000ff297431 */ /* 0x001fcc00000001ff */
[----:B------:R-:W2:Y:S01]  /*5590*/  @!P4 LDG.E R41, desc[UR10][R102.64] ;  /* 0x0000000a6629c981 */ /* 0x000ea2000c1e1900 */
[----:B------:R-:W-:-:S04]  /*55a0*/  IADD3 R29, PT, PT, R3, 0x188, RZ ;  /* 0x00000188031d7810 */ /* 0x000fc80007ffe0ff */
[----:B------:R-:W-:Y:S02]  /*55b0*/  SHF.R.S32.HI R40, RZ, 0x1f, R29 ;  /* 0x0000001fff287819 */ /* 0x000fe4000001141d */
[----:B------:R-:W-:-:S04]  /*55c0*/  ISETP.GE.U32.AND P0, PT, R29, UR16, PT ;  /* 0x000000101d007c0c */ /* 0x000fc8000bf06070 */
[----:B------:R-:W-:-:S13]  /*55d0*/  ISETP.GE.AND.EX P4, PT, R40, UR17, PT, P0 ;  /* 0x0000001128007c0c */ /* 0x000fda000bf86300 */
[----:B------:R-:W0:Y:S08]  /*55e0*/  @!P4 LDC.64 R34, c[0x0][0x3f8] ;  /* 0x0000fe00ff22cb82 */ /* 0x000e300000000a00 */
[----:B------:R-:W1:Y:S08]  /*55f0*/  @!P4 LDC.64 R76, c[0x0][0x3a0] ;  /* 0x0000e800ff4ccb82 */ /* 0x000e700000000a00 */
[----:B------:R-:W4:Y:S01]  /*5600*/  @!P4 LDC.64 R78, c[0x0][0x398] ;  /* 0x0000e600ff4ecb82 */ /* 0x000f220000000a00 */
[----:B---3--:R3:W-:Y:S02]  /*5610*/  STL [R1+0x244], R28 ;  /* 0x0002441c01007387 */ /* 0x0087e40000100800 */
[----:B---3--:R-:W-:-:S06]  /*5620*/  HFMA2 R28, -RZ, RZ, 0, 0 ;  /* 0x00000000ff1c7431 */ /* 0x008fcc00000001ff */
[----:B------:R-:W3:Y:S01]  /*5630*/  @!P3 LDG.E R28, desc[UR10][R106.64] ;  /* 0x0000000a6a1cb981 */ /* 0x000ee2000c1e1900 */
[----:B0-----:R-:W-:-:S03]  /*5640*/  @!P4 IMAD R40, R40, R34, RZ ;  /* 0x000000222828c224 */ /* 0x001fc600078e02ff */
[----:B--2---:R0:W-:Y:S01]  /*5650*/  STL [R1+0x250], R41 ;  /* 0x0002502901007387 */ /* 0x0041e20000100800 */
[----:B------:R-:W-:Y:S01]  /*5660*/  @!P4 IMAD R35, R29, R35, R40 ;  /* 0x000000231d23c224 */ /* 0x000fe200078e0228 */
[----:B------:R-:W-:Y:S02]  /*5670*/  @!P4 MOV R40, R4 ;  /* 0x000000040028c202 */ /* 0x000fe40000000f00 */
[----:B0-----:R-:W-:-:S03]  /*5680*/  @!P4 MOV R41, R7 ;  /* 0x000000070029c202 */ /* 0x001fc60000000f00 */
        /* <DEDUP_REMOVED lines=10> */
[----:B------:R-:W-:-:S04]  /*5730*/  IADD3 R41, PT, PT, R3, 0x190, RZ ;  /* 0x0000019003297810 */ /* 0x000fc80007ffe0ff */
[----:B------:R-:W-:Y:S02]  /*5740*/  SHF.R.S32.HI R80, RZ, 0x1f, R41 ;  /* 0x0000001fff507819 */ /* 0x000fe40000011429 */
[----:B------:R-:W-:-:S03]  /*5750*/  ISETP.GE.U32.AND P0, PT, R41, UR16, PT ;  /* 0x0000001029007c0c */ /* 0x000fc6000bf06070 */
[----:B------:R-:W2:Y:S01]  /*5760*/  @!P5 LDG.E R29, desc[UR10][R110.64] ;  /* 0x0000000a6e1dd981 */ /* 0x000ea2000c1e1900 */
[C---:B------:R-:W-:Y:S02]  /*5770*/  LOP3.LUT P6, RZ, R0.reuse, 0x1000000, RZ, 0xc0, !PT ;  /* 0x0100000000ff7812 */ /* 0x040fe400078cc0ff */
[----:B------:R-:W-:-:S04]  /*5780*/  LOP3.LUT R0, R0, 0xfffffeff, RZ, 0xc0, !PT ;  /* 0xfffffeff00007812 */ /* 0x000fc800078ec0ff */
[----:B------:R-:W-:-:S04]  /*5790*/  @P2 LOP3.LUT R0, R0, 0x100, RZ, 0xfc, !PT ;  /* 0x0000010000002812 */ /* 0x000fc800078efcff */
[----:B------:R-:W-:Y:S02]  /*57a0*/  LOP3.LUT R0, R0, 0xffffff7f, RZ, 0xc0, !PT ;  /* 0xffffff7f00007812 */ /* 0x000fe400078ec0ff */
[----:B------:R-:W-:Y:S02]  /*57b0*/  LOP3.LUT P3, RZ, R120, 0x10, RZ, 0xc0, !PT ;  /* 0x0000001078ff7812 */ /* 0x000fe4000786c0ff */
[----:B------:R-:W-:-:S04]  /*57c0*/  @P4 LOP3.LUT R0, R0, 0x80, RZ, 0xfc, !PT ;  /* 0x0000008000004812 */ /* 0x000fc800078efcff */
[----:B------:R-:W-:Y:S02]  /*57d0*/  LOP3.LUT P4, RZ, R0, 0x400000, RZ, 0xc0, !PT ;  /* 0x0040000000ff7812 */ /* 0x000fe4000788c0ff */
[----:B------:R-:W-:-:S06]  /*57e0*/  MOV R40, RZ ;  /* 0x000000ff00287202 */ /* 0x000fcc0000000f00 */
[----:B------:R-:W4:Y:S01]  /*57f0*/  @!P3 LDG.E R40, desc[UR10][R116.64] ;  /* 0x0000000a7428b981 */ /* 0x000f22000c1e1900 */
[----:B------:R-:W-:-:S06]  /*5800*/  CS2R R34, SRZ ;  /* 0x0000000000227805 */ /* 0x000fcc000001ff00 */
[----:B------:R-:W4:Y:S04]  /*5810*/  @!P6 LDG.E R34, desc[UR10][R112.64] ;  /* 0x0000000a7022e981 */ /* 0x000f28000c1e1900 */
[----:B------:R-:W4:Y:S01]  /*5820*/  @!P6 LDG.E R35, desc[UR10][R114.64] ;  /* 0x0000000a7223e981 */ /* 0x000f22000c1e1900 */
[C---:B------:R-:W-:Y:S02]  /*5830*/  LOP3.LUT P6, RZ, R0.reuse, 0x200000, RZ, 0xc0, !PT ;  /* 0x0020000000ff7812 */ /* 0x040fe400078cc0ff */
[----:B------:R-:W-:Y:S01]  /*5840*/  LOP3.LUT R0, R0, 0xffffffbf, RZ, 0xc0, !PT ;  /* 0xffffffbf00007812 */ /* 0x000fe200078ec0ff */
[----:B---3--:R0:W-:Y:S02]  /*5850*/  STL [R1+0x240], R28 ;  /* 0x0002401c01007387 */ /* 0x0081e40000100800 */
[----:B0-----:R-:W-:-:S06]  /*5860*/  MOV R28, RZ ;  /* 0x000000ff001c7202 */ /* 0x001fcc0000000f00 */
[----:B------:R-:W3:Y:S01]  /*5870*/  @!P5 LDG.E R28, desc[UR10][R108.64] ;  /* 0x0000000a6c1cd981 */ /* 0x000ee2000c1e1900 */
        /* <DEDUP_REMOVED lines=18> */
[----:B------:R-:W-:Y:S02]  /*59a0*/  MOV R46, RZ ;  /* 0x000000ff002e7202 */ /* 0x000fe40000000f00 */
[----:B------:R-:W-:Y:S02]  /*59b0*/  SHF.R.S32.HI R84, RZ, 0x1f, R47 ;  /* 0x0000001fff547819 */ /* 0x000fe4000001142f */
[----:B------:R-:W-:Y:S02]  /*59c0*/  ISETP.GE.U32.AND P0, PT, R47, UR16, PT ;  /* 0x000000102f007c0c */ /* 0x000fe4000bf06070 */
[----:B------:R0:W4:Y:S04]  /*59d0*/  @!P4 LDG.E R46, desc[UR10][R8.64] ;  /* 0x0000000a082ec981 */ /* 0x000128000c1e1900 */
[----:B------:R-:W3:Y:S01]  /*59e0*/  @!P3 LDG.E R41, desc[UR10][R118.64] ;  /* 0x0000000a7629b981 */ /* 0x000ee2000c1e1900 */
[----:B------:R-:W-:Y:S01]  /*59f0*/  ISETP.GE.AND.EX P3, PT, R84, UR17, PT, P0 ;  /* 0x0000001154007c0c */ /* 0x000fe2000bf66300 */
[----:B0-----:R-:W-:Y:S01]  /*5a00*/  HFMA2 R8, -RZ, RZ, 0, 0 ;  /* 0x00000000ff087431 */ /* 0x001fe200000001ff */
[----:B------:R-:W-:-:S06]  /*5a10*/  MOV R9, RZ ;  /* 0x000000ff00097202 */ /* 0x000fcc0000000f00 */
[----:B------:R-:W3:Y:S05]  /*5a20*/  @!P6 LDG.E R9, desc[UR10][R12.64] ;  /* 0x0000000a0c09e981 */ /* 0x000eea000c1e1900 */
[----:B------:R-:W0:Y:S01]  /*5a30*/  @!P3 LDC.64 R86, c[0x0][0x398] ;  /* 0x0000e600ff56bb82 */ /* 0x000e220000000a00 */
[----:B------:R1:W3:Y:S07]  /*5a40*/  @!P4 LDG.E R8, desc[UR10][R10.64] ;  /* 0x0000000a0a08c981 */ /* 0x0002ee000c1e1900 */
[----:B-1----:R-:W1:Y:S01]  /*5a50*/  @!P3 LDC.64 R10, c[0x0][0x3f8] ;  /* 0x0000fe00ff0abb82 */ /* 0x002e620000000a00 */
[----:B------:R-:W-:-:S02]  /*5a60*/  @!P3 MOV R12, R4 ;  /* 0x00000004000cb202 */ /* 0x000fc40000000f00 */
[----:B------:R-:W-:Y:S01]  /*5a70*/  @!P3 MOV R13, R7 ;  /* 0x00000007000db202 */ /* 0x000fe20000000f00 */
[----:B-1----:R-:W-:-:S04]  /*5a80*/  @!P3 IMAD R84, R84, R10, RZ ;  /* 0x0000000a5454b224 */ /* 0x002fc800078e02ff */
[C---:B------:R-:W-:Y:S02]  /*5a90*/  @!P3 IMAD R11, R47.reuse, R11, R84 ;  /* 0x0000000b2f0bb224 */ /* 0x040fe400078e0254 */
[----:B------:R-:W1:Y:S01]  /*5aa0*/  @!P3 LDC.64 R84, c[0x0][0x3a0] ;  /* 0x0000e800ff54bb82 */ /* 0x000e620000000a00 */
[----:B------:R-:W-:-:S05]  /*5ab0*/  @!P3 IMAD.WIDE.U32 R12, R47, R10, R12 ;  /* 0x0000000a2f0cb225 */ /* 0x000fca00078e000c */
[----:B------:R-:W-:-:S04]  /*5ac0*/  @!P3 IADD3 R10, PT, PT, R13, R11, RZ ;  /* 0x0000000b0d0ab210 */ /* 0x000fc80007ffe0ff */
[C---:B------:R-:W-:Y:S02]  /*5ad0*/  @!P3 SHF.L.U64.HI R10, R12.reuse, 0x1, R10 ;  /* 0x000000010c0ab819 */ /* 0x040fe4000001020a */
[----:B------:R-:W-:Y:S02]  /*5ae0*/  @!P3 SHF.L.U32 R12, R12, 0x1, RZ ;  /* 0x000000010c0cb819 */ /* 0x000fe400000006ff */
[----:B------:R-:W-:-:S04]  /*5af0*/  @P5 LOP3.LUT R0, R0, 0x40, RZ, 0xfc, !PT ;  /* 0x0000004000005812 */ /* 0x000fc800078efcff */
[----:B------:R-:W-:Y:S02]  /*5b00*/  LOP3.LUT P5, RZ, R0, 0x100000, RZ, 0xc0, !PT ;  /* 0x0010000000ff7812 */ /* 0x000fe400078ac0ff */
[----:B-1----:R-:W-:-:S04]  /*5b10*/  @!P3 IADD3 R84, P0, PT, R12, R84, RZ ;  /* 0x000000540c54b210 */ /* 0x002fc80007f1e0ff */
[----:B------:R-:W-:Y:S02]  /*5b20*/  @!P3 IADD3.X R85, PT, PT, R10, R85, RZ, P0, !PT ;  /* 0x000000550a55b210 */ /* 0x000fe400007fe4ff */
[----:B0-----:R-:W-:-:S04]  /*5b30*/  @!P3 IADD3 R86, P0, PT, R12, R86, RZ ;  /* 0x000000560c56b210 */ /* 0x001fc80007f1e0ff */
[----:B------:R-:W-:Y:S02]  /*5b40*/  @!P3 IADD3.X R87, PT, PT, R10, R87, RZ, P0, !PT ;  /* 0x000000570a57b210 */ /* 0x000fe400007fe4ff */
[----:B------:R-:W-:Y:S02]  /*5b50*/  CS2R R10, SRZ ;  /* 0x00000000000a7805 */ /* 0x000fe4000001ff00 */
[----:B------:R-:W-:-:S04]  /*5b60*/  IADD3 R47, PT, PT, R3, 0x1a0, RZ ;  /* 0x000001a0032f7810 */ /* 0x000fc80007ffe0ff */
[----:B------:R-:W-:Y:S01]  /*5b70*/  ISETP.GE.U32.AND P0, PT, R47, UR16, PT ;  /* 0x000000102f007c0c */ /* 0x000fe2000bf06070 */
[----:B------:R0:W3:Y:S04]  /*5b80*/  @!P5 LDG.E R11, desc[UR10][R16.64] ;  /* 0x0000000a100bd981 */ /* 0x0000e8000c1e1900 */
[----:B------:R1:W3:Y:S01]  /*5b90*/  @!P6 LDG.E R10, desc[UR10][R14.64] ;  /* 0x0000000a0e0ae981 */ /* 0x0002e2000c1e1900 */
[----:B0-----:R-:W-:-:S04]  /*5ba0*/  SHF.R.S32.HI R16, RZ, 0x1f, R47 ;  /* 0x0000001fff107819 */ /* 0x001fc8000001142f */
[----:B------:R-:W-:-:S13]  /*5bb0*/  ISETP.GE.AND.EX P6, PT, R16, UR17, PT, P0 ;  /* 0x0000001110007c0c */ /* 0x000fda000bfc6300 */
[----:B-1----:R-:W0:Y:S01]  /*5bc0*/  @!P6 LDC.64 R14, c[0x0][0x3f8] ;  /* 0x0000fe00ff0eeb82 */ /* 0x002e220000000a00 */
[----:B------:R-:W-:-:S07]  /*5bd0*/  @!P6 MOV R17, R7 ;  /* 0x000000070011e202 */ /* 0x000fce0000000f00 */
[----:B------:R-:W1:Y:S08]  /*5be0*/  @!P6 LDC.64 R88, c[0x0][0x3a0] ;  /* 0x0000e800ff58eb82 */ /* 0x000e700000000a00 */
[----:B------:R-:W2:Y:S01]  /*5bf0*/  @!P6 LDC.64 R90, c[0x0][0x398] ;  /* 0x0000e600ff5aeb82 */ /* 0x000ea20000000a00 */
[----:B0-----:R-:W-:-:S04]  /*5c00*/  @!P6 IMAD R16, R16, R14, RZ ;  /* 0x0000000e1010e224 */ /* 0x001fc800078e02ff */
[----:B------:R-:W-:Y:S01]  /*5c10*/  @!P6 IMAD R15, R47, R15, R16 ;  /* 0x0000000f2f0fe224 */ /* 0x000fe200078e0210 */
[----:B------:R-:W-:-:S05]  /*5c20*/  @!P6 MOV R16, R4 ;  /* 0x000000040010e202 */ /* 0x000fca0000000f00 */
[----:B------:R-:W-:-:S05]  /*5c30*/  @!P6 IMAD.WIDE.U32 R16, R47, R14, R16 ;  /* 0x0000000e2f10e225 */ /* 0x000fca00078e0010 */
[----:B------:R-:W-:-:S04]  /*5c40*/  @!P6 IADD3 R14, PT, PT, R17, R15, RZ ;  /* 0x0000000f110ee210 */ /* 0x000fc80007ffe0ff */
[C---:B------:R-:W-:Y:S02]  /*5c50*/  @!P6 SHF.L.U64.HI R14, R16.reuse, 0x1, R14 ;  /* 0x00000001100ee819 */ /* 0x040fe4000001020e */
[----:B------:R-:W-:-:S04]  /*5c60*/  @!P6 SHF.L.U32 R16, R16, 0x1, RZ ;  /* 0x000000011010e819 */ /* 0x000fc800000006ff */
[----:B-1----:R-:W-:Y:S02]  /*5c70*/  @!P6 IADD3 R88, P0, PT, R16, R88, RZ ;  /* 0x000000581058e210 */ /* 0x002fe40007f1e0ff */
[----:B------:R-:W-:Y:S02]  /*5c80*/  LOP3.LUT P4, RZ, R120, 0x8, RZ, 0xc0, !PT ;  /* 0x0000000878ff7812 */ /* 0x000fe4000788c0ff */
[----:B------:R-:W-:Y:S02]  /*5c90*/  @!P6 IADD3.X R89, PT, PT, R14, R89, RZ, P0, !PT ;  /* 0x000000590e59e210 */ /* 0x000fe400007fe4ff */
[----:B--2---:R-:W-:-:S04]  /*5ca0*/  @!P6 IADD3 R90, P0, PT, R16, R90, RZ ;  /* 0x0000005a105ae210 */ /* 0x004fc80007f1e0ff */
[----:B------:R-:W-:Y:S02]  /*5cb0*/  @!P6 IADD3.X R91, PT, PT, R14, R91, RZ, P0, !PT ;  /* 0x0000005b0e5be210 */ /* 0x000fe400007fe4ff */
[----:B------:R-:W-:Y:S02]  /*5cc0*/  CS2R R14, SRZ ;  /* 0x00000000000e7805 */ /* 0x000fe4000001ff00 */
[----:B------:R-:W-:-:S04]  /*5cd0*/  CS2R R12, SRZ ;  /* 0x00000000000c7805 */ /* 0x000fc8000001ff00 */
[----:B------:R0:W2:Y:S04]  /*5ce0*/  @!P4 LDG.E R14, desc[UR10][R22.64] ;  /* 0x0000000a160ec981 */ /* 0x0000a8000c1e1900 */
[----:B------:R1:W2:Y:S04]  /*5cf0*/  @!P4 LDG.E R13, desc[UR10][R20.64] ;  /* 0x0000000a140dc981 */ /* 0x0002a8000c1e1900 */
[----:B------:R4:W2:Y:S01]  /*5d00*/  @!P5 LDG.E R12, desc[UR10][R18.64] ;  /* 0x0000000a120cd981 */ /* 0x0008a2000c1e1900 */
[----:B0-----:R-:W-:-:S04]  /*5d10*/  IADD3 R22, PT, PT, R3, 0x1a8, RZ ;  /* 0x000001a803167810 */ /* 0x001fc80007ffe0ff */
[----:B-1----:R-:W-:Y:S02]  /*5d20*/  SHF.R.S32.HI R20, RZ, 0x1f, R22 ;  /* 0x0000001fff147819 */ /* 0x002fe40000011416 */
[----:B------:R-:W-:-:S04]  /*5d30*/  ISETP.GE.U32.AND P0, PT, R22, UR16, PT ;  /* 0x0000001016007c0c */ /* 0x000fc8000bf06070 */
[----:B------:R-:W-:Y:S02]  /*5d40*/  ISETP.GE.AND.EX P4, PT, R20, UR17, PT, P0 ;  /* 0x0000001114007c0c */ /* 0x000fe4000bf86300 */
[----:B------:R-:W-:-:S11]  /*5d50*/  LOP3.LUT R0, R0, 0xffffffdf, RZ, 0xc0, !PT ;  /* 0xffffffdf00007812 */ /* 0x000fd600078ec0ff */
[----:B----4-:R-:W0:Y:S01]  /*5d60*/  @!P4 LDC.64 R18, c[0x0][0x3f8] ;  /* 0x0000fe00ff12cb82 */ /* 0x010e220000000a00 */
[----:B------:R-:W-:-:S04]  /*5d70*/  @P3 LOP3.LUT R0, R0, 0x20, RZ, 0xfc, !PT ;  /* 0x0000002000003812 */ /* 0x000fc800078efcff */
[----:B------:R-:W-:Y:S02]  /*5d80*/  LOP3.LUT P5, RZ, R0, 0x20000, RZ, 0xc0, !PT ;  /* 0x0002000000ff7812 */ /* 0x000fe400078ac0ff */
[----:B------:R-:W-:Y:S01]  /*5d90*/  CS2R R16, SRZ ;  /* 0x0000000000107805 */ /* 0x000fe2000001ff00 */
[----:B------:R-:W1:Y:S01]  /*5da0*/  @!P4 LDC.64 R92, c[0x0][0x3a0] ;  /* 0x0000e800ff5ccb82 */ /* 0x000e620000000a00 */
[----:B------:R-:W-:Y:S02]  /*5db0*/  @!P4 MOV R21, R7 ;  /* 0x000000070015c202 */ /* 0x000fe40000000f00 */
[----:B------:R-:W-:-:S07]  /*5dc0*/  LOP3.LUT R120, R120, 0xfffffffe, RZ, 0xc0, !PT ;  /* 0xfffffffe78787812 */ /* 0x000fce00078ec0ff */
[----:B------:R4:W2:Y:S01]  /*5dd0*/  @!P5 LDG.E R17, desc[UR10][R30.64] ;  /* 0x0000000a1e11d981 */ /* 0x0008a2000c1e1900 */
[----:B0-----:R-:W-:-:S04]  /*5de0*/  @!P4 IMAD R20, R20, R18, RZ ;  /* 0x000000121414c224 */ /* 0x001fc800078e02ff */
[C---:B------:R-:W-:Y:S01]  /*5df0*/  @!P4 IMAD R19, R22.reuse, R19, R20 ;  /* 0x000000131613c224 */ /* 0x040fe200078e0214 */
[----:B------:R-:W-:Y:S01]  /*5e00*/  @!P4 MOV R20, R4 ;  /* 0x000000040014c202 */ /* 0x000fe20000000f00 */
[----:B----4-:R-:W0:Y:S04]  /*5e10*/  @!P4 LDC.64 R30, c[0x0][0x398] ;  /* 0x0000e600ff1ecb82 */ /* 0x010e280000000a00 */
[----:B------:R-:W-:Y:S01]  /*5e20*/  @!P4 IMAD.WIDE.U32 R20, R22, R18, R20 ;  /* 0x000000121614c225 */ /* 0x000fe200078e0014 */
[----:B------:R-:W-:Y:S02]  /*5e30*/  @P3 LOP3.LUT R120, R120, 0x1, RZ, 0xfc, !PT ;  /* 0x0000000178783812 */ /* 0x000fe400078efcff */
[----:B------:R-:W-:Y:S02]  /*5e40*/  LOP3.LUT P3, RZ, R0, 0x40000, RZ, 0xc0, !PT ;  /* 0x0004000000ff7812 */ /* 0x000fe4000786c0ff */
[----:B------:R-:W-:-:S04]  /*5e50*/  @!P4 IADD3 R18, PT, PT, R21, R19, RZ ;  /* 0x000000131512c210 */ /* 0x000fc80007ffe0ff */
[C---:B------:R-:W-:Y:S02]  /*5e60*/  @!P4 SHF.L.U64.HI R18, R20.reuse, 0x1, R18 ;  /* 0x000000011412c819 */ /* 0x040fe40000010212 */
[----:B------:R-:W-:Y:S02]  /*5e70*/  @!P4 SHF.L.U32 R20, R20, 0x1, RZ ;  /* 0x000000011414c819 */ /* 0x000fe400000006ff */
[----:B------:R-:W-:Y:S02]  /*5e80*/  LOP3.LUT R0, R0, 0xffffffef, RZ, 0xc0, !PT ;  /* 0xffffffef00007812 */ /* 0x000fe400078ec0ff */
[----:B-1----:R-:W-:Y:S01]  /*5e90*/  @!P4 IADD3 R92, P0, PT, R20, R92, RZ ;  /* 0x0000005c145cc210 */ /* 0x002fe20007f1e0ff */
[----:B------:R1:W4:Y:S01]  /*5ea0*/  @!P3 LDG.E R16, desc[UR10][R26.64] ;  /* 0x0000000a1a10b981 */ /* 0x000322000c1e1900 */
[----:B------:R-:W-:Y:S02]  /*5eb0*/  @P6 LOP3.LUT R0, R0, 0x10, RZ, 0xfc, !PT ;  /* 0x0000001000006812 */ /* 0x000fe400078efcff */
[----:B------:R-:W-:Y:S01]  /*5ec0*/  @!P4 IADD3.X R93, PT, PT, R18, R93, RZ, P0, !PT ;  /* 0x0000005d125dc210 */ /* 0x000fe200007fe4ff */
[----:B------:R1:W4:Y:S01]  /*5ed0*/  @!P3 LDG.E R15, desc[UR10][R24.64] ;  /* 0x0000000a180fb981 */ /* 0x000322000c1e1900 */
[----:B0-----:R-:W-:-:S02]  /*5ee0*/  @!P4 IADD3 R30, P0, PT, R20, R30, RZ ;  /* 0x0000001e141ec210 */ /* 0x001fc40007f1e0ff */
[C---:B------:R-:W-:Y:S02]  /*5ef0*/  LOP3.LUT P6, RZ, R0.reuse, 0x10000, RZ, 0xc0, !PT ;  /* 0x0001000000ff7812 */ /* 0x040fe400078cc0ff */
[----:B-1----:R-:W-:Y:S02]  /*5f00*/  IADD3 R26, PT, PT, R3, 0x1b0, RZ ;  /* 0x000001b0031a7810 */ /* 0x002fe40007ffe0ff */
[----:B------:R-:W-:Y:S02]  /*5f10*/  LOP3.LUT R0, R0, 0xfffffff7, RZ, 0xc0, !PT ;  /* 0xfffffff700007812 */ /* 0x000fe400078ec0ff */
[----:B------:R-:W-:Y:S02]  /*5f20*/  @!P4 IADD3.X R31, PT, PT, R18, R31, RZ, P0, !PT ;  /* 0x0000001f121fc210 */ /* 0x000fe400007fe4ff */
[----:B------:R-:W-:Y:S02]  /*5f30*/  LOP3.LUT R2, R2, 0x7fffffff, RZ, 0xc0, !PT ;  /* 0x7fffffff02027812 */ /* 0x000fe400078ec0ff */
[----:B------:R-:W-:-:S02]  /*5f40*/  SHF.R.S32.HI R24, RZ, 0x1f, R26 ;  /* 0x0000001fff187819 */ /* 0x000fc4000001141a */
[----:B------:R-:W-:Y:S02]  /*5f50*/  ISETP.GE.U32.AND P0, PT, R26, UR16, PT ;  /* 0x000000101a007c0c */ /* 0x000fe4000bf06070 */
[----:B------:R-:W-:Y:S02]  /*5f60*/  @P4 LOP3.LUT R0, R0, 0x8, RZ, 0xfc, !PT ;  /* 0x0000000800004812 */ /* 0x000fe400078efcff */
[----:B------:R-:W-:Y:S02]  /*5f70*/  @P4 LOP3.LUT R2, R2, 0x80000000, RZ, 0xfc, !PT ;  /* 0x8000000002024812 */ /* 0x000fe400078efcff */
[----:B------:R-:W-:-:S13]  /*5f80*/  ISETP.GE.AND.EX P4, PT, R24, UR17, PT, P0 ;  /* 0x0000001118007c0c */ /* 0x000fda000bf86300 */
[----:B------:R-:W0:Y:S01]  /*5f90*/  @!P4 LDC.64 R22, c[0x0][0x3f8] ;  /* 0x0000fe00ff16cb82 */ /* 0x000e220000000a00 */
[----:B------:R-:W-:Y:S02]  /*5fa0*/  CS2R R18, SRZ ;  /* 0x0000000000127805 */ /* 0x000fe4000001ff00 */
[----:B------:R-:W-:-:S04]  /*5fb0*/  CS2R R20, SRZ ;  /* 0x0000000000147805 */ /* 0x000fc8000001ff00 */
[----:B------:R1:W4:Y:S01]  /*5fc0*/  @!P6 LDG.E R19, desc[UR10][R36.64] ;  /* 0x0000000a2413e981 */ /* 0x000322000c1e1900 */
[----:B------:R-:W-:-:S03]  /*5fd0*/  @!P4 MOV R25, R7 ;  /* 0x000000070019c202 */ /* 0x000fc60000000f00 */
[----:B------:R3:W4:Y:S04]  /*5fe0*/  @!P6 LDG.E R20, desc[UR10][R38.64] ;  /* 0x0000000a2614e981 */ /* 0x000728000c1e1900 */
[----:B------:R-:W4:Y:S01]  /*5ff0*/  @!P5 LDG.E R18, desc[UR10][R32.64] ;  /* 0x0000000a2012d981 */ /* 0x000f22000c1e1900 */
[----:B-1----:R-:W1:Y:S01]  /*6000*/  @!P4 LDC.64 R36, c[0x0][0x3a0] ;  /* 0x0000e800ff24cb82 */ /* 0x002e620000000a00 */
[----:B0-----:R-:W-:-:S07]  /*6010*/  @!P4 IMAD R24, R24, R22, RZ ;  /* 0x000000161818c224 */ /* 0x001fce00078e02ff */
[----:B---3--:R-:W0:Y:S01]  /*6020*/  @!P4 LDC.64 R38, c[0x0][0x398] ;  /* 0x0000e600ff26cb82 */ /* 0x008e220000000a00 */
[----:B------:R-:W-:Y:S01]  /*6030*/  @!P4 IMAD R23, R26, R23, R24 ;  /* 0x000000171a17c224 */ /* 0x000fe200078e0218 */
[----:B------:R-:W-:-:S05]  /*6040*/  @!P4 MOV R24, R4 ;  /* 0x000000040018c202 */ /* 0x000fca0000000f00 */
[----:B------:R-:W-:Y:S01]  /*6050*/  @!P4 IMAD.WIDE.U32 R24, R26, R22, R24 ;  /* 0x000000161a18c225 */ /* 0x000fe200078e0018 */
[----:B------:R-:W-:-:S04]  /*6060*/  LOP3.LUT P5, RZ, R120, 0x4, RZ, 0xc0, !PT ;  /* 0x0000000478ff7812 */ /* 0x000fc800078ac0ff */
[----:B------:R-:W-:-:S04]  /*6070*/  @!P4 IADD3 R22, PT, PT, R25, R23, RZ ;  /* 0x000000171916c210 */ /* 0x000fc80007ffe0ff */
[C---:B------:R-:W-:Y:S02]  /*6080*/  @!P4 SHF.L.U64.HI R22, R24.reuse, 0x1, R22 ;  /* 0x000000011816c819 */ /* 0x040fe40000010216 */
[----:B------:R-:W-:-:S03]  /*6090*/  @!P4 SHF.L.U32 R24, R24, 0x1, RZ ;  /* 0x000000011818c819 */ /* 0x000fc600000006ff */
[----:B------:R3:W4:Y:S01]  /*60a0*/  @!P5 LDG.E R21, desc[UR10][R42.64] ;  /* 0x0000000a2a15d981 */ /* 0x000722000c1e1900 */
[----:B-1----:R-:W-:-:S04]  /*60b0*/  @!P4 IADD3 R36, P0, PT, R24, R36, RZ ;  /* 0x000000241824c210 */ /* 0x002fc80007f1e0ff */
[----:B------:R-:W-:Y:S02]  /*60c0*/  @!P4 IADD3.X R37, PT, PT, R22, R37, RZ, P0, !PT ;  /* 0x000000251625c210 */ /* 0x000fe400007fe4ff */
[----:B0-----:R-:W-:Y:S02]  /*60d0*/  @!P4 IADD3 R38, P0, PT, R24, R38, RZ ;  /* 0x000000261826c210 */ /* 0x001fe40007f1e0ff */
[----:B---3--:R-:W-:Y:S02]  /*60e0*/  IADD3 R42, PT, PT, R3, 0x1b8, RZ ;  /* 0x000001b8032a7810 */ /* 0x008fe40007ffe0ff */
[----:B------:R-:W-:Y:S02]  /*60f0*/  @!P4 IADD3.X R39, PT, PT, R22, R39, RZ, P0, !PT ;  /* 0x000000271627c210 */ /* 0x000fe400007fe4ff */
[----:B------:R-:W-:Y:S02]  /*6100*/  CS2R R22, SRZ ;  /* 0x0000000000167805 */ /* 0x000fe4000001ff00 */
[----:B------:R-:W-:-:S02]  /*6110*/  SHF.R.S32.HI R32, RZ, 0x1f, R42 ;  /* 0x0000001fff207819 */ /* 0x000fc4000001142a */
[----:B------:R-:W-:Y:S02]  /*6120*/  ISETP.GE.U32.AND P0, PT, R42, UR16, PT ;  /* 0x000000102a007c0c */ /* 0x000fe4000bf06070 */
[----:B------:R0:W3:Y:S02]  /*6130*/  @!P5 LDG.E R22, desc[UR10][R44.64] ;  /* 0x0000000a2c16d981 */ /* 0x0000e4000c1e1900 */
[----:B------:R-:W-:Y:S02]  /*6140*/  ISETP.GE.AND.EX P5, PT, R32, UR17, PT, P0 ;  /* 0x0000001120007c0c */ /* 0x000fe4000bfa6300 */
[----:B------:R-:W-:-:S11]  /*6150*/  LOP3.LUT P3, RZ, R0, 0x4000, RZ, 0xc0, !PT ;  /* 0x0000400000ff7812 */ /* 0x000fd6000786c0ff */
[----:B------:R-:W1:Y:S02]  /*6160*/  @!P5 LDC.64 R26, c[0x0][0x3f8] ;  /* 0x0000fe00ff1adb82 */ /* 0x000e640000000a00 */
[----:B------:R0:W3:Y:S01]  /*6170*/  @!P3 LDG.E R23, desc[UR10][R48.64] ;  /* 0x0000000a3017b981 */ /* 0x0000e2000c1e1900 */
[----:B------:R-:W-:-:S05]  /*6180*/  @!P5 MOV R33, R7 ;  /* 0x000000070021d202 */ /* 0x000fca0000000f00 */
[----:B0-----:R-:W0:Y:S08]  /*6190*/  @!P5 LDC.64 R44, c[0x0][0x398] ;  /* 0x0000e600ff2cdb82 */ /* 0x001e300000000a00 */
[----:B------:R-:W2:Y:S01]  /*61a0*/  @!P5 LDC.64 R48, c[0x0][0x3a0] ;  /* 0x0000e800ff30db82 */ /* 0x000ea20000000a00 */
[----:B-1----:R-:W-:-:S04]  /*61b0*/  @!P5 IMAD R32, R32, R26, RZ ;  /* 0x0000001a2020d224 */ /* 0x002fc800078e02ff */
[----:B------:R-:W-:Y:S01]  /*61c0*/  @!P5 IMAD R27, R42, R27, R32 ;  /* 0x0000001b2a1bd224 */ /* 0x000fe200078e0220 */
[----:B------:R-:W-:-:S05]  /*61d0*/  @!P5 MOV R32, R4 ;  /* 0x000000040020d202 */ /* 0x000fca0000000f00 */
[----:B------:R-:W-:-:S05]  /*61e0*/  @!P5 IMAD.WIDE.U32 R32, R42, R26, R32 ;  /* 0x0000001a2a20d225 */ /* 0x000fca00078e0020 */
[----:B------:R-:W-:-:S04]  /*61f0*/  @!P5 IADD3 R26, PT, PT, R33, R27, RZ ;  /* 0x0000001b211ad210 */ /* 0x000fc80007ffe0ff */
[C---:B------:R-:W-:Y:S02]  /*6200*/  @!P5 SHF.L.U64.HI R26, R32.reuse, 0x1, R26 ;  /* 0x00000001201ad819 */ /* 0x040fe4000001021a */
[----:B------:R-:W-:Y:S01]  /*6210*/  @!P5 SHF.L.U32 R32, R32, 0x1, RZ ;  /* 0x000000012020d819 */ /* 0x000fe200000006ff */
[----:B------:R-:W-:-:S03]  /*6220*/  HFMA2 R24, -RZ, RZ, 0, 0 ;  /* 0x00000000ff187431 */ /* 0x000fc600000001ff */
[----:B--2---:R-:W-:Y:S02]  /*6230*/  @!P5 IADD3 R48, P0, PT, R32, R48, RZ ;  /* 0x000000302030d210 */ /* 0x004fe40007f1e0ff */
[----:B------:R-:W-:Y:S02]  /*6240*/  LOP3.LUT P6, RZ, R120, 0x2, RZ, 0xc0, !PT ;  /* 0x0000000278ff7812 */ /* 0x000fe400078cc0ff */
[----:B------:R-:W-:Y:S02]  /*6250*/  @!P5 IADD3.X R49, PT, PT, R26, R49, RZ, P0, !PT ;  /* 0x000000311a31d210 */ /* 0x000fe400007fe4ff */
[----:B0-----:R-:W-:Y:S01]  /*6260*/  @!P5 IADD3 R44, P0, PT, R32, R44, RZ ;  /* 0x0000002c202cd210 */ /* 0x001fe20007f1e0ff */
[----:B------:R0:W2:Y:S01]  /*6270*/  @!P3 LDG.E R24, desc[UR10][R50.64] ;  /* 0x0000000a3218b981 */ /* 0x0000a2000c1e1900 */
[----:B------:R-:W-:Y:S02]  /*6280*/  IADD3 R47, PT, PT, R3, 0x1c0, RZ ;  /* 0x000001c0032f7810 */ /* 0x000fe40007ffe0ff */
[----:B------:R-:W-:-:S02]  /*6290*/  @!P5 IADD3.X R45, PT, PT, R26, R45, RZ, P0, !PT ;  /* 0x0000002d1a2dd210 */ /* 0x000fc400007fe4ff */
[----:B------:R-:W-:Y:S02]  /*62a0*/  CS2R R26, SRZ ;  /* 0x00000000001a7805 */ /* 0x000fe4000001ff00 */
[----:B------:R-:W-:Y:S02]  /*62b0*/  MOV R25, RZ ;  /* 0x000000ff00197202 */ /* 0x000fe40000000f00 */
[----:B------:R-:W-:Y:S02]  /*62c0*/  ISETP.GE.U32.AND P0, PT, R47, UR16, PT ;  /* 0x000000102f007c0c */ /* 0x000fe4000bf06070 */
[----:B0-----:R-:W-:Y:S02]  /*62d0*/  SHF.R.S32.HI R50, RZ, 0x1f, R47 ;  /* 0x0000001fff327819 */ /* 0x001fe4000001142f */
[----:B------:R0:W2:Y:S04]  /*62e0*/  @!P6 LDG.E R25, desc[UR10][R54.64] ;  /* 0x0000000a3619e981 */ /* 0x0000a8000c1e1900 */
[----:B------:R1:W2:Y:S01]  /*62f0*/  @!P6 LDG.E R26, desc[UR10][R52.64] ;  /* 0x0000000a341ae981 */ /* 0x0002a2000c1e1900 */
[----:B------:R-:W-:-:S13]  /*6300*/  ISETP.GE.AND.EX P6, PT, R50, UR17, PT, P0 ;  /* 0x0000001132007c0c */ /* 0x000fda000bfc6300 */
[----:B------:R-:W1:Y:S01]  /*6310*/  @!P6 LDC.64 R42, c[0x0][0x3f8] ;  /* 0x0000fe00ff2aeb82 */ /* 0x000e620000000a00 */
[----:B------:R-:W-:-:S07]  /*6320*/  @!P6 MOV R51, R7 ;  /* 0x000000070033e202 */ /* 0x000fce0000000f00 */
[----:B0-----:R-:W0:Y:S01]  /*6330*/  @!P6 LDC.64 R54, c[0x0][0x3a0] ;  /* 0x0000e800ff36eb82 */ /* 0x001e220000000a00 */
[----:B------:R-:W-:-:S07]  /*6340*/  LOP3.LUT R0, R0, 0xfffffffb, RZ, 0xc0, !PT ;  /* 0xfffffffb00007812 */ /* 0x000fce00078ec0ff */
[----:B-1----:R-:W1:Y:S01]  /*6350*/  @!P6 LDC.64 R52, c[0x0][0x398] ;  /* 0x0000e600ff34eb82 */ /* 0x002e620000000a00 */
[----:B------:R-:W-:-:S04]  /*6360*/  @!P6 IMAD R50, R50, R42, RZ ;  /* 0x0000002a3232e224 */ /* 0x000fc800078e02ff */
[----:B------:R-:W-:Y:S01]  /*6370*/  @!P6 IMAD R43, R47, R43, R50 ;  /* 0x0000002b2f2be224 */ /* 0x000fe200078e0232 */
[----:B------:R-:W-:-:S05]  /*6380*/  @!P6 MOV R50, R4 ;  /* 0x000000040032e202 */ /* 0x000fca0000000f00 */
[----:B------:R-:W-:Y:S01]  /*6390*/  @!P6 IMAD.WIDE.U32 R50, R47, R42, R50 ;  /* 0x0000002a2f32e225 */ /* 0x000fe200078e0032 */
[----:B------:R-:W-:-:S04]  /*63a0*/  @P4 LOP3.LUT R0, R0, 0x4, RZ, 0xfc, !PT ;  /* 0x0000000400004812 */ /* 0x000fc800078efcff */
[----:B------:R-:W-:Y:S02]  /*63b0*/  @!P6 IADD3 R42, PT, PT, R51, R43, RZ ;  /* 0x0000002b332ae210 */ /* 0x000fe40007ffe0ff */
[----:B------:R-:W-:Y:S02]  /*63c0*/  LOP3.LUT P4, RZ, R0, 0x1000, RZ, 0xc0, !PT ;  /* 0x0000100000ff7812 */ /* 0x000fe4000788c0ff */
[C---:B------:R-:W-:Y:S02]  /*63d0*/  @!P6 SHF.L.U64.HI R42, R50.reuse, 0x1, R42 ;  /* 0x00000001322ae819 */ /* 0x040fe4000001022a */
[----:B------:R-:W-:Y:S02]  /*63e0*/  @!P6 SHF.L.U32 R50, R50, 0x1, RZ ;  /* 0x000000013232e819 */ /* 0x000fe400000006ff */
[----:B------:R-:W-:Y:S02]  /*63f0*/  CS2R R32, SRZ ;  /* 0x0000000000207805 */ /* 0x000fe4000001ff00 */
[----:B0-----:R-:W-:-:S02]  /*6400*/  @!P6 IADD3 R54, P0, PT, R50, R54, RZ ;  /* 0x000000363236e210 */ /* 0x001fc40007f1e0ff */
[----:B------:R-:W-:Y:S02]  /*6410*/  IADD3 R51, PT, PT, R3, 0x1c8, RZ ;  /* 0x000001c803337810 */ /* 0x000fe40007ffe0ff */
[----:B------:R-:W-:Y:S01]  /*6420*/  @!P6 IADD3.X R55, PT, PT, R42, R55, RZ, P0, !PT ;  /* 0x000000372a37e210 */ /* 0x000fe200007fe4ff */
[----:B------:R0:W2:Y:S01]  /*6430*/  @!P4 LDG.E R32, desc[UR10][R58.64] ;  /* 0x0000000a3a20c981 */ /* 0x0000a2000c1e1900 */
[----:B-1----:R-:W-:-:S03]  /*6440*/  @!P6 IADD3 R52, P0, PT, R50, R52, RZ ;  /* 0x000000343234e210 */ /* 0x002fc60007f1e0ff */
[----:B------:R1:W2:Y:S01]  /*6450*/  @!P4 LDG.E R27, desc[UR10][R56.64] ;  /* 0x0000000a381bc981 */ /* 0x0002a2000c1e1900 */
[----:B------:R-:W-:Y:S02]  /*6460*/  @!P6 IADD3.X R53, PT, PT, R42, R53, RZ, P0, !PT ;  /* 0x000000352a35e210 */ /* 0x000fe400007fe4ff */
[----:B------:R-:W-:Y:S02]  /*6470*/  ISETP.GE.U32.AND P0, PT, R51, UR16, PT ;  /* 0x0000001033007c0c */ /* 0x000fe4000bf06070 */
[----:B0-----:R-:W-:-:S04]  /*6480*/  SHF.R.S32.HI R58, RZ, 0x1f, R51 ;  /* 0x0000001fff3a7819 */ /* 0x001fc80000011433 */
[----:B------:R-:W-:Y:S02]  /*6490*/  ISETP.GE.AND.EX P0, PT, R58, UR17, PT, P0 ;  /* 0x000000113a007c0c */ /* 0x000fe4000bf06300 */
[----:B------:R-:W-:-:S11]  /*64a0*/  LOP3.LUT P3, RZ, R0, 0x800, RZ, 0xc0, !PT ;  /* 0x0000080000ff7812 */ /* 0x000fd6000786c0ff */
[----:B-1----:R-:W0:Y:S02]  /*64b0*/  @!P0 LDC.64 R56, c[0x0][0x3f8] ;  /* 0x0000fe00ff388b82 */ /* 0x002e240000000a00 */
[----:B------:R0:W2:Y:S01]  /*64c0*/  @!P3 LDG.E R33, desc[UR10][R60.64] ;  /* 0x0000000a3c21b981 */ /* 0x0000a2000c1e1900 */
[----:B------:R-:W-:Y:S01]  /*64d0*/  @!P0 MOV R59, R7 ;  /* 0x00000007003b8202 */ /* 0x000fe20000000f00 */
[----:B------:R-:W-:Y:S01]  /*64e0*/  HFMA2 R47, -RZ, RZ, 0, 0 ;  /* 0x00000000ff2f7431 */ /* 0x000fe200000001ff */
[----:B------:R-:W-:-:S06]  /*64f0*/  CS2R R42, SRZ ;  /* 0x00000000002a7805 */ /* 0x000fcc000001ff00 */
[----:B------:R-:W2:Y:S04]  /*6500*/  @!P1 LDG.E R43, desc[UR10][R64.64] ;  /* 0x0000000a402b9981 */ /* 0x000ea8000c1e1900 */
[----:B------:R1:W2:Y:S01]  /*6510*/  @!P1 LDG.E R47, desc[UR10][R66.64] ;  /* 0x0000000a422f9981 */ /* 0x0002a2000c1e1900 */
[----:B------:R-:W-:-:S03]  /*6520*/  LOP3.LUT R0, R0, 0xfffffffd, RZ, 0xc0, !PT ;  /* 0xfffffffd00007812 */ /* 0x000fc600078ec0ff */
[----:B------:R4:W2:Y:S01]  /*6530*/  @!P3 LDG.E R42, desc[UR10][R62.64] ;  /* 0x0000000a3e2ab981 */ /* 0x0008a2000c1e1900 */
[----:B0-----:R-:W-:Y:S01]  /*6540*/  @!P0 IMAD R60, R58, R56, RZ ;  /* 0x000000383a3c8224 */ /* 0x001fe200078e02ff */
[----:B------:R-:W-:-:S03]  /*6550*/  @!P0 MOV R58, R4 ;  /* 0x00000004003a8202 */ /* 0x000fc60000000f00 */
[C---:B------:R-:W-:Y:S02]  /*6560*/  @!P0 IMAD R60, R51.reuse, R57, R60 ;  /* 0x00000039333c8224 */ /* 0x040fe400078e023c */
[----:B------:R-:W-:Y:S02]  /*6570*/  @!P0 IMAD.WIDE.U32 R56, R51, R56, R58 ;  /* 0x0000003833388225 */ /* 0x000fe400078e003a */
[----:B------:R-:W0:Y:S03]  /*6580*/  @!P0 LDC.64 R58, c[0x0][0x3a0] ;  /* 0x0000e800ff3a8b82 */ /* 0x000e260000000a00 */
[----:B------:R-:W-:-:S05]  /*6590*/  @!P0 IADD3 R51, PT, PT, R57, R60, RZ ;  /* 0x0000003c39338210 */ /* 0x000fca0007ffe0ff */
[----:B------:R-:W4:Y:S01]  /*65a0*/  @!P0 LDC.64 R60, c[0x0][0x398] ;  /* 0x0000e600ff3c8b82 */ /* 0x000f220000000a00 */
[C---:B------:R-:W-:Y:S02]  /*65b0*/  @!P0 SHF.L.U64.HI R51, R56.reuse, 0x1, R51 ;  /* 0x0000000138338819 */ /* 0x040fe40000010233 */
[----:B------:R-:W-:Y:S02]  /*65c0*/  @!P0 SHF.L.U32 R56, R56, 0x1, RZ ;  /* 0x0000000138388819 */ /* 0x000fe400000006ff */
[----:B-1----:R-:W-:Y:S02]  /*65d0*/  IADD3 R67, PT, PT, R3, 0x1d0, RZ ;  /* 0x000001d003437810 */ /* 0x002fe40007ffe0ff */
[----:B0-----:R-:W-:-:S04]  /*65e0*/  @!P0 IADD3 R58, P1, PT, R56, R58, RZ ;  /* 0x0000003a383a8210 */ /* 0x001fc80007f3e0ff */
[C---:B------:R-:W-:Y:S02]  /*65f0*/  @!P0 IADD3.X R59, PT, PT, R51.reuse, R59, RZ, P1, !PT ;  /* 0x0000003b333b8210 */ /* 0x040fe40000ffe4ff */
[----:B----4-:R-:W-:Y:S02]  /*6600*/  @!P0 IADD3 R60, P1, PT, R56, R60, RZ ;  /* 0x0000003c383c8210 */ /* 0x010fe40007f3e0ff */
[----:B------:R-:W-:Y:S02]  /*6610*/  SHF.R.S32.HI R64, RZ, 0x1f, R67 ;  /* 0x0000001fff407819 */ /* 0x000fe40000011443 */
[----:B------:R-:W-:Y:S02]  /*6620*/  @!P0 IADD3.X R61, PT, PT, R51, R61, RZ, P1, !PT ;  /* 0x0000003d333d8210 */ /* 0x000fe40000ffe4ff */
[----:B------:R-:W-:-:S04]  /*6630*/  ISETP.GE.U32.AND P1, PT, R67, UR16, PT ;  /* 0x0000001043007c0c */ /* 0x000fc8000bf26070 */
[----:B------:R-:W-:Y:S02]  /*6640*/  ISETP.GE.AND.EX P1, PT, R64, UR17, PT, P1 ;  /* 0x0000001140007c0c */ /* 0x000fe4000bf26310 */
[----:B------:R-:W-:-:S11]  /*6650*/  @P5 LOP3.LUT R0, R0, 0x2, RZ, 0xfc, !PT ;  /* 0x0000000200005812 */ /* 0x000fd600078efcff */
[----:B------:R-:W0:Y:S01]  /*6660*/  @!P1 LDC.64 R62, c[0x0][0x3f8] ;  /* 0x0000fe00ff3e9b82 */ /* 0x000e220000000a00 */
[----:B------:R-:W-:Y:S01]  /*6670*/  LOP3.LUT P4, RZ, R0, 0x200, RZ, 0xc0, !PT ;  /* 0x0000020000ff7812 */ /* 0x000fe2000788c0ff */
[----:B------:R-:W-:Y:S01]  /*6680*/  HFMA2 R51, -RZ, RZ, 0, 0 ;  /* 0x00000000ff337431 */ /* 0x000fe200000001ff */
[----:B------:R-:W-:-:S11]  /*6690*/  @!P1 MOV R65, R7 ;  /* 0x0000000700419202 */ /* 0x000fd60000000f00 */
        /* <DEDUP_REMOVED lines=10> */
[----:B------:R-:W-:Y:S02]  /*6740*/  LOP3.LUT R0, R0, 0xfffffffe, RZ, 0xc0, !PT ;  /* 0xfffffffe00007812 */ /* 0x000fe400078ec0ff */
[----:B------:R-:W-:Y:S02]  /*6750*/  CS2R R56, SRZ ;  /* 0x0000000000387805 */ /* 0x000fe4000001ff00 */
[----:B------:R-:W-:Y:S02]  /*6760*/  LOP3.LUT R2, R2, 0xbfffffff, RZ, 0xc0, !PT ;  /* 0xbfffffff02027812 */ /* 0x000fe400078ec0ff */
[----:B------:R-:W-:Y:S02]  /*6770*/  @P6 LOP3.LUT R0, R0, 0x1, RZ, 0xfc, !PT ;  /* 0x0000000100006812 */ /* 0x000fe400078efcff */
[----:B------:R-:W-:Y:S01]  /*6780*/  @P5 LOP3.LUT R2, R2, 0x40000000, RZ, 0xfc, !PT ;  /* 0x4000000002025812 */ /* 0x000fe200078efcff */
[----:B------:R3:W4:Y:S01]  /*6790*/  @!P2 LDG.E R56, desc[UR10][R74.64] ;  /* 0x0000000a4a38a981 */ /* 0x000722000c1e1900 */
[----:B------:R-:W-:-:S03]  /*67a0*/  LOP3.LUT P5, RZ, R0, 0x40, RZ, 0xc0, !PT ;  /* 0x0000004000ff7812 */ /* 0x000fc600078ac0ff */
[----:B------:R3:W4:Y:S01]  /*67b0*/  @!P2 LDG.E R57, desc[UR10][R72.64] ;  /* 0x0000000a4839a981 */ /* 0x000722000c1e1900 */
[----:B0-----:R-:W-:-:S04]  /*67c0*/  @!P1 IADD3 R62, P2, PT, R68, R62, RZ ;  /* 0x0000003e443e9210 */ /* 0x001fc80007f5e0ff */
[----:B------:R-:W-:Y:S02]  /*67d0*/  @!P1 IADD3.X R63, PT, PT, R67, R63, RZ, P2, !PT ;  /* 0x0000003f433f9210 */ /* 0x000fe400017fe4ff */
[----:B-1----:R-:W-:Y:S02]  /*67e0*/  @!P1 IADD3 R64, P2, PT, R68, R64, RZ ;  /* 0x0000004044409210 */ /* 0x002fe40007f5e0ff */
[----:B------:R-:W-:-:S06]  /*67f0*/  CS2R R68, SRZ ;  /* 0x0000000000447805 */ /* 0x000fcc000001ff00 */
[----:B------:R-:W2:Y:S04]  /*6800*/  @!P5 LDG.E R68, desc[UR10][R80.64] ;  /* 0x0000000a5044d981 */ /* 0x000ea8000c1e1900 */
[----:B------:R-:W4:Y:S01]  /*6810*/  @!P5 LDG.E R69, desc[UR10][R82.64] ;  /* 0x0000000a5245d981 */ /* 0x000f22000c1e1900 */
[----:B---3--:R-:W-:Y:S02]  /*6820*/  IADD3 R75, PT, PT, R3, 0x1d8, RZ ;  /* 0x000001d8034b7810 */ /* 0x008fe40007ffe0ff */
[----:B------:R-:W-:Y:S02]  /*6830*/  @!P1 IADD3.X R65, PT, PT, R67, R65, RZ, P2, !PT ;  /* 0x0000004143419210 */ /* 0x000fe400017fe4ff */
[----:B------:R-:W-:Y:S02]  /*6840*/  SHF.R.S32.HI R72, RZ, 0x1f, R75 ;  /* 0x0000001fff487819 */ /* 0x000fe4000001144b */
[----:B------:R-:W-:-:S04]  /*6850*/  ISETP.GE.U32.AND P2, PT, R75, UR16, PT ;  /* 0x000000104b007c0c */ /* 0x000fc8000bf46070 */
[----:B------:R-:W-:Y:S02]  /*6860*/  ISETP.GE.AND.EX P2, PT, R72, UR17, PT, P2 ;  /* 0x0000001148007c0c */ /* 0x000fe4000bf46320 */
[----:B------:R-:W-:-:S06]  /*6870*/  MOV R50, RZ ;  /* 0x000000ff00327202 */ /* 0x000fcc0000000f00 */
[----:B------:R0:W3:Y:S05]  /*6880*/  @!P4 LDG.E R50, desc[UR10][R70.64] ;  /* 0x0000000a4632c981 */ /* 0x0000ea000c1e1900 */
[----:B0-----:R-:W0:Y:S01]  /*6890*/  @!P2 LDC.64 R70, c[0x0][0x3f8] ;  /* 0x0000fe00ff46ab82 */ /* 0x001e220000000a00 */
[----:B------:R-:W-:Y:S02]  /*68a0*/  LOP3.LUT P3, RZ, R0, 0x80, RZ, 0xc0, !PT ;  /* 0x0000008000ff7812 */ /* 0x000fe4000786c0ff */
[----:B------:R-:W-:Y:S02]  /*68b0*/  MOV R66, RZ ;  /* 0x000000ff00427202 */ /* 0x000fe40000000f00 */
[----:B------:R-:W-:Y:S01]  /*68c0*/  @!P2 MOV R73, R7 ;  /* 0x000000070049a202 */ /* 0x000fe20000000f00 */
[----:B------:R-:W-:-:S08]  /*68d0*/  HFMA2 R67, -RZ, RZ, 0, 0 ;  /* 0x00000000ff437431 */ /* 0x000fd000000001ff */
[----:B------:R0:W3:Y:S04]  /*68e0*/  @!P3 LDG.E R66, desc[UR10][R76.64] ;  /* 0x0000000a4c42b981 */ /* 0x0000e8000c1e1900 */
[----:B------:R1:W3:Y:S01]  /*68f0*/  @!P3 LDG.E R67, desc[UR10][R78.64] ;  /* 0x0000000a4e43b981 */ /* 0x0002e2000c1e1900 */
[----:B0-----:R-:W-:Y:S01]  /*6900*/  @!P2 IMAD R76, R72, R70, RZ ;  /* 0x00000046484ca224 */ /* 0x001fe200078e02ff */
[----:B------:R-:W-:-:S03]  /*6910*/  @!P2 MOV R72, R4 ;  /* 0x000000040048a202 */ /* 0x000fc60000000f00 */
[C---:B------:R-:W-:Y:S02]  /*6920*/  @!P2 IMAD R76, R75.reuse, R71, R76 ;  /* 0x000000474b4ca224 */ /* 0x040fe400078e024c */
[----:B------:R-:W-:Y:S02]  /*6930*/  @!P2 IMAD.WIDE.U32 R72, R75, R70, R72 ;  /* 0x000000464b48a225 */ /* 0x000fe400078e0048 */
[----:B------:R-:W0:Y:S01]  /*6940*/  @!P2 LDC.64 R70, c[0x0][0x3a0] ;  /* 0x0000e800ff46ab82 */ /* 0x000e220000000a00 */
[----:B------:R-:W-:Y:S02]  /*6950*/  LOP3.LUT P3, RZ, R120, 0x1, RZ, 0xc0, !PT ;  /* 0x0000000178ff7812 */ /* 0x000fe4000786c0ff */
[----:B------:R-:W-:Y:S02]  /*6960*/  @!P2 IADD3 R73, PT, PT, R73, R76, RZ ;  /* 0x0000004c4949a210 */ /* 0x000fe40007ffe0ff */
[----:B------:R-:W-:Y:S02]  /*6970*/  MOV R74, RZ ;  /* 0x000000ff004a7202 */ /* 0x000fe40000000f00 */
[----:B------:R-:W-:-:S02]  /*6980*/  @!P2 SHF.L.U64.HI R73, R72, 0x1, R73 ;  /* 0x000000014849a819 */ /* 0x000fc40000010249 */
[----:B------:R-:W-:-:S05]  /*6990*/  @!P2 SHF.L.U32 R72, R72, 0x1, RZ ;  /* 0x000000014848a819 */ /* 0x000fca00000006ff */
[----:B------:R4:W3:Y:S01]  /*69a0*/  @!P3 LDG.E R74, desc[UR10][R84.64] ;  /* 0x0000000a544ab981 */ /* 0x0008e2000c1e1900 */
[----:B0-----:R-:W-:-:S04]  /*69b0*/  @!P2 IADD3 R124, P3, PT, R72, R70, RZ ;  /* 0x00000046487ca210 */ /* 0x001fc80007f7e0ff */
[----:B------:R-:W-:Y:S02]  /*69c0*/  @!P2 IADD3.X R125, PT, PT, R73, R71, RZ, P3, !PT ;  /* 0x00000047497da210 */ /* 0x000fe40001ffe4ff */
[----:B------:R-:W0:Y:S01]  /*69d0*/  @!P2 LDC.64 R70, c[0x0][0x398] ;  /* 0x0000e600ff46ab82 */ /* 0x000e220000000a00 */
[----:B-1----:R-:W-:-:S04]  /*69e0*/  IADD3 R79, PT, PT, R3, 0x1e0, RZ ;  /* 0x000001e0034f7810 */ /* 0x002fc80007ffe0ff */
[----:B------:R-:W-:Y:S01]  /*69f0*/  SHF.R.S32.HI R76, RZ, 0x1f, R79 ;  /* 0x0000001fff4c7819 */ /* 0x000fe2000001144f */
[----:B------:R1:W-:Y:S04]  /*6a00*/  @!P2 STL.64 [R1+0x238], R124 ;  /* 0x0002387c0100a387 */ /* 0x0003e80000100a00 */
[----:B-1----:R-:W3:Y:S01]  /*6a10*/  LDL.LU R124, [R1+0x270] ;  /* 0x00027000017c7983 */ /* 0x002ee20000300800 */
[C---:B------:R-:W-:Y:S01]  /*6a20*/  LOP3.LUT P4, RZ, R0.reuse, 0x10, RZ, 0xc0, !PT ;  /* 0x0000001000ff7812 */ /* 0x040fe2000788c0ff */
[----:B------:R-:W-:Y:S01]  /*6a30*/  HFMA2 R75, -RZ, RZ, 0, 0 ;  /* 0x00000000ff4b7431 */ /* 0x000fe200000001ff */
[----:B------:R-:W-:Y:S01]  /*6a40*/  MOV R78, RZ ;  /* 0x000000ff004e7202 */ /* 0x000fe20000000f00 */
[----:B------:R-:W-:Y:S01]  /*6a50*/  STL [R1+0x4e0], R122 ;  /* 0x0004e07a01007387 */ /* 0x000fe20000100800 */
[----:B------:R-:W-:-:S02]  /*6a60*/  LOP3.LUT P5, RZ, R0, 0x4, RZ, 0xc0, !PT ;  /* 0x0000000400ff7812 */ /* 0x000fc400078ac0ff */
[----:B------:R-:W-:Y:S01]  /*6a70*/  IADD3 R83, PT, PT, R3, 0x1e8, RZ ;  /* 0x000001e803537810 */ /* 0x000fe20007ffe0ff */
[----:B------:R-:W-:Y:S04]  /*6a80*/  STL [R1+0x4e8], R122 ;  /* 0x0004e87a01007387 */ /* 0x000fe80000100800 */
[----:B--2---:R-:W-:Y:S04]  /*6a90*/  STL [R1+0x36c], R68 ;  /* 0x00036c4401007387 */ /* 0x004fe80000100800 */
[----:B----4-:R0:W-:Y:S04]  /*6aa0*/  STL.64 [R1+0x380], R68 ;  /* 0x0003804401007387 */ /* 0x0101e80000100a00 */
[----:B------:R-:W2:Y:S01]  /*6ab0*/  @!P4 LDG.E R75, desc[UR10][R90.64] ;  /* 0x0000000a5a4bc981 */ /* 0x000ea2000c1e1900 */
[----:B------:R-:W-:-:S02]  /*6ac0*/  MOV R82, RZ ;  /* 0x000000ff00527202 */ /* 0x000fc40000000f00 */
[----:B------:R-:W-:Y:S01]  /*6ad0*/  MOV R84, RZ ;  /* 0x000000ff00547202 */ /* 0x000fe20000000f00 */
[----:B------:R-:W-:Y:S01]  /*6ae0*/  STL [R1+0x4f0], R122 ;  /* 0x0004f07a01007387 */ /* 0x000fe20000100800 */
[----:B0-----:R-:W-:-:S04]  /*6af0*/  @!P2 IADD3 R68, P3, PT, R72, R70, RZ ;  /* 0x000000464844a210 */ /* 0x001fc80007f7e0ff */
[----:B------:R-:W4:Y:S01]  /*6b00*/  @!P6 LDG.E R84, desc[UR10][R54.64] ;  /* 0x0000000a3654e981 */ /* 0x000f22000c1e1900 */
[----:B------:R-:W-:-:S03]  /*6b10*/  @!P2 IADD3.X R69, PT, PT, R73, R71, RZ, P3, !PT ;  /* 0x000000474945a210 */ /* 0x000fc60001ffe4ff */
[----:B------:R-:W-:Y:S01]  /*6b20*/  STL [R1+0x4f8], R122 ;  /* 0x0004f87a01007387 */ /* 0x000fe20000100800 */
[----:B------:R-:W-:Y:S02]  /*6b30*/  LOP3.LUT P3, RZ, R0, 0x20, RZ, 0xc0, !PT ;  /* 0x0000002000ff7812 */ /* 0x000fe4000786c0ff */
[----:B------:R-:W-:Y:S02]  /*6b40*/  CS2R R70, SRZ ;  /* 0x0000000000467805 */ /* 0x000fe4000001ff00 */
[----:B------:R-:W-:Y:S01]  /*6b50*/  PRMT R94, RZ, 0x7610, R94 ;  /* 0x00007610ff5e7816 */ /* 0x000fe2000000005e */
[----:B------:R-:W-:Y:S04]  /*6b60*/  STL [R1+0x500], R122 ;  /* 0x0005007a01007387 */ /* 0x000fe80000100800 */
[----:B------:R-:W2:Y:S04]  /*6b70*/  @!P4 LDG.E R71, desc[UR10][R88.64] ;  /* 0x0000000a5847c981 */ /* 0x000ea8000c1e1900 */
[----:B------:R0:W-:Y:S04]  /*6b80*/  STL [R1+0x510], R122 ;  /* 0x0005107a01007387 */ /* 0x0001e80000100800 */
[----:B------:R-:W4:Y:S01]  /*6b90*/  @!P3 LDG.E R70, desc[UR10][R86.64] ;  /* 0x0000000a5646b981 */ /* 0x000f22000c1e1900 */
[----:B------:R-:W-:-:S03]  /*6ba0*/  ISETP.GE.U32.AND P3, PT, R79, UR16, PT ;  /* 0x000000104f007c0c */ /* 0x000fc6000bf66070 */
[----:B------:R-:W2:Y:S01]  /*6bb0*/  LDL.LU R125, [R1+0x32c] ;  /* 0x00032c00017d7983 */ /* 0x000ea20000300800 */
[----:B------:R-:W-:-:S13]  /*6bc0*/  ISETP.GE.AND.EX P3, PT, R76, UR17, PT, P3 ;  /* 0x000000114c007c0c */ /* 0x000fda000bf66330 */
[----:B------:R-:W1:Y:S01]  /*6bd0*/  @!P3 LDC.64 R72, c[0x0][0x3f8] ;  /* 0x0000fe00ff48bb82 */ /* 0x000e620000000a00 */
[----:B------:R-:W-:Y:S02]  /*6be0*/  @!P3 MOV R77, R7 ;  /* 0x00000007004db202 */ /* 0x000fe40000000f00 */
[----:B------:R-:W-:-:S13]  /*6bf0*/  LOP3.LUT P4, RZ, R2, 0x80000000, RZ, 0xc0, !PT ;  /* 0x8000000002ff7812 */ /* 0x000fda000788c0ff */
[----:B------:R-:W4:Y:S01]  /*6c00*/  @!P4 LDG.E R78, desc[UR10][R92.64] ;  /* 0x0000000a5c4ec981 */ /* 0x000f22000c1e1900 */
[----:B-1----:R-:W-:Y:S01]  /*6c10*/  @!P3 IMAD R80, R76, R72, RZ ;  /* 0x000000484c50b224 */ /* 0x002fe200078e02ff */
[----:B------:R-:W-:-:S03]  /*6c20*/  @!P3 MOV R76, R4 ;  /* 0x00000004004cb202 */ /* 0x000fc60000000f00 */
[C---:B------:R-:W-:Y:S02]  /*6c30*/  @!P3 IMAD R80, R79.reuse, R73, R80 ;  /* 0x000000494f50b224 */ /* 0x040fe400078e0250 */
[----:B------:R-:W-:Y:S02]  /*6c40*/  @!P3 IMAD.WIDE.U32 R76, R79, R72, R76 ;  /* 0x000000484f4cb225 */ /* 0x000fe400078e004c */
[----:B------:R-:W1:Y:S03]  /*6c50*/  @!P3 LDC.64 R72, c[0x0][0x3a0] ;  /* 0x0000e800ff48bb82 */ /* 0x000e660000000a00 */
[----:B------:R-:W-:Y:S02]  /*6c60*/  @!P3 IADD3 R79, PT, PT, R77, R80, RZ ;  /* 0x000000504d4fb210 */ /* 0x000fe40007ffe0ff */
[C---:B------:R-:W-:Y:S02]  /*6c70*/  @!P3 SHF.L.U32 R80, R76.reuse, 0x1, RZ ;  /* 0x000000014c50b819 */ /* 0x040fe400000006ff */
[----:B------:R-:W-:-:S02]  /*6c80*/  @!P3 SHF.L.U64.HI R79, R76, 0x1, R79 ;  /* 0x000000014c4fb819 */ /* 0x000fc4000001024f */
[----:B------:R-:W0:Y:S01]  /*6c90*/  @!P3 LDC.64 R76, c[0x0][0x398] ;  /* 0x0000e600ff4cbb82 */ /* 0x000e220000000a00 */
[----:B-1----:R-:W-:-:S04]  /*6ca0*/  @!P3 IADD3 R72, P4, PT, R80, R72, RZ ;  /* 0x000000485048b210 */ /* 0x002fc80007f9e0ff */
[----:B------:R-:W-:Y:S02]  /*6cb0*/  @!P3 IADD3.X R73, PT, PT, R79, R73, RZ, P4, !PT ;  /* 0x000000494f49b210 */ /* 0x000fe400027fe4ff */
[----:B0-----:R-:W-:-:S04]  /*6cc0*/  @!P3 IADD3 R76, P4, PT, R80, R76, RZ ;  /* 0x0000004c504cb210 */ /* 0x001fc80007f9e0ff */
[----:B------:R-:W-:Y:S02]  /*6cd0*/  @!P3 IADD3.X R77, PT, PT, R79, R77, RZ, P4, !PT ;  /* 0x0000004d4f4db210 */ /* 0x000fe400027fe4ff */
[----:B------:R-:W-:Y:S01]  /*6ce0*/  LOP3.LUT P4, RZ, R0, 0x8, RZ, 0xc0, !PT ;  /* 0x0000000800ff7812 */ /* 0x000fe2000788c0ff */
[----:B------:R-:W-:Y:S01]  /*6cf0*/  HFMA2 R79, -RZ, RZ, 0, 0 ;  /* 0x00000000ff4f7431 */ /* 0x000fe200000001ff */
[----:B------:R-:W-:-:S06]  /*6d00*/  CS2R R80, SRZ ;  /* 0x0000000000507805 */ /* 0x000fcc000001ff00 */
[----:B------:R0:W4:Y:S04]  /*6d10*/  @!P5 LDG.E R80, desc[UR10][R36.64] ;  /* 0x0000000a2450d981 */ /* 0x000128000c1e1900 */
[----:B------:R-:W4:Y:S04]  /*6d20*/  @!P5 LDG.E R81, desc[UR10][R38.64] ;  /* 0x0000000a2651d981 */ /* 0x000f28000c1e1900 */
[----:B------:R1:W4:Y:S01]  /*6d30*/  @!P4 LDG.E R79, desc[UR10][R30.64] ;  /* 0x0000000a1e4fc981 */ /* 0x000322000c1e1900 */
[----:B------:R-:W-:Y:S02]  /*6d40*/  ISETP.GE.U32.AND P4, PT, R83, UR16, PT ;  /* 0x0000001053007c0c */ /* 0x000fe4000bf86070 */
[----:B0-----:R-:W-:-:S04]  /*6d50*/  SHF.R.S32.HI R36, RZ, 0x1f, R83 ;  /* 0x0000001fff247819 */ /* 0x001fc80000011453 */
[----:B------:R-:W-:-:S13]  /*6d60*/  ISETP.GE.AND.EX P4, PT, R36, UR17, PT, P4 ;  /* 0x0000001124007c0c */ /* 0x000fda000bf86340 */
[----:B-1----:R-:W0:Y:S01]  /*6d70*/  @!P4 LDC.64 R30, c[0x0][0x3f8] ;  /* 0x0000fe00ff1ecb82 */ /* 0x002e220000000a00 */
[----:B------:R-:W-:Y:S02]  /*6d80*/  @!P4 MOV R37, R7 ;  /* 0x000000070025c202 */ /* 0x000fe40000000f00 */
[----:B------:R-:W-:-:S13]  /*6d90*/  LOP3.LUT P5, RZ, R2, 0x40000000, RZ, 0xc0, !PT ;  /* 0x4000000002ff7812 */ /* 0x000fda00078ac0ff */
[----:B------:R1:W4:Y:S01]  /*6da0*/  @!P5 LDG.E R82, desc[UR10][R48.64] ;  /* 0x0000000a3052d981 */ /* 0x000322000c1e1900 */
        /* <DEDUP_REMOVED lines=8> */
[----:B------:R-:W3:Y:S01]  /*6e30*/  @!P4 LDC.64 R36, c[0x0][0x398] ;  /* 0x0000e600ff24cb82 */ /* 0x000ee20000000a00 */
[----:B------:R-:W-:Y:S01]  /*6e40*/  HFMA2 R83, -RZ, RZ, 0, 0 ;  /* 0x00000000ff537431 */ /* 0x000fe200000001ff */
[----:B0-----:R-:W-:-:S04]  /*6e50*/  @!P4 IADD3 R30, P5, PT, R39, R30, RZ ;  /* 0x0000001e271ec210 */ /* 0x001fc80007fbe0ff */
[----:B------:R-:W-:Y:S02]  /*6e60*/  @!P4 IADD3.X R31, PT, PT, R38, R31, RZ, P5, !PT ;  /* 0x0000001f261fc210 */ /* 0x000fe40002ffe4ff */
[----:B---3--:R-:W-:-:S04]  /*6e70*/  @!P4 IADD3 R36, P5, PT, R39, R36, RZ ;  /* 0x000000242724c210 */ /* 0x008fc80007fbe0ff */
[----:B------:R-:W-:Y:S02]  /*6e80*/  @!P4 IADD3.X R37, PT, PT, R38, R37, RZ, P5, !PT ;  /* 0x000000252625c210 */ /* 0x000fe40002ffe4ff */
[----:B------:R-:W-:Y:S02]  /*6e90*/  LOP3.LUT P5, RZ, R0, 0x2, RZ, 0xc0, !PT ;  /* 0x0000000200ff7812 */ /* 0x000fe400078ac0ff */
[----:B-1----:R-:W-:-:S11]  /*6ea0*/  IADD3 R48, PT, PT, R3, 0x1f0, RZ ;  /* 0x000001f003307810 */ /* 0x002fd60007ffe0ff */
[----:B------:R0:W3:Y:S01]  /*6eb0*/  @!P5 LDG.E R83, desc[UR10][R44.64] ;  /* 0x0000000a2c53d981 */ /* 0x0000e2000c1e1900 */
[----:B------:R-:W-:Y:S02]  /*6ec0*/  ISETP.GE.U32.AND P5, PT, R48, UR16, PT ;  /* 0x0000001030007c0c */ /* 0x000fe4000bfa6070 */
[----:B0-----:R-:W-:-:S04]  /*6ed0*/  SHF.R.S32.HI R44, RZ, 0x1f, R48 ;  /* 0x0000001fff2c7819 */ /* 0x001fc80000011430 */
        /* <DEDUP_REMOVED lines=14> */
[----:B------:R-:W-:-:S04]  /*6fc0*/  @P4 LOP3.LUT R2, R2, 0x20000000, RZ, 0xfc, !PT ;  /* 0x2000000002024812 */ /* 0x000fc800078efcff */
[----:B------:R-:W3:Y:S01]  /*6fd0*/  @!P6 LDG.E R54, desc[UR10][R52.64] ;  /* 0x0000000a3436e981 */ /* 0x000ee2000c1e1900 */
[C---:B------:R-:W-:Y:S02]  /*6fe0*/  LOP3.LUT P4, RZ, R2.reuse, 0x400000, RZ, 0xc0, !PT ;  /* 0x0040000002ff7812 */ /* 0x040fe4000788c0ff */
[----:B------:R-:W-:Y:S01]  /*6ff0*/  LOP3.LUT R2, R2, 0xf7ffffff, RZ, 0xc0, !PT ;  /* 0xf7ffffff02027812 */ /* 0x000fe200078ec0ff */
[----:B------:R2:W3:Y:S01]  /*7000*/  @!P0 LDG.E R55, desc[UR10][R58.64] ;  /* 0x0000000a3a378981 */ /* 0x0004e2000c1e1900 */
[C---:B0-----:R-:W-:Y:S02]  /*7010*/  @!P5 IADD3 R38, P6, PT, R49.reuse, R38, RZ ;  /* 0x000000263126d210 */ /* 0x041fe40007fde0ff */
[----:B------:R-:W-:Y:S02]  /*7020*/  @P5 LOP3.LUT R2, R2, 0x8000000, RZ, 0xfc, !PT ;  /* 0x0800000002025812 */ /* 0x000fe400078efcff */
[----:B------:R-:W-:Y:S02]  /*7030*/  @!P5 IADD3.X R39, PT, PT, R48, R39, RZ, P6, !PT ;  /* 0x000000273027d210 */ /* 0x000fe400037fe4ff */
[----:B-1----:R-:W-:-:S02]  /*7040*/  @!P5 IADD3 R44, P6, PT, R49, R44, RZ ;  /* 0x0000002c312cd210 */ /* 0x002fc40007fde0ff */
[----:B--2---:R-:W-:Y:S02]  /*7050*/  CS2R R58, SRZ ;  /* 0x00000000003a7805 */ /* 0x004fe4000001ff00 */
[----:B------:R-:W-:Y:S02]  /*7060*/  @!P5 IADD3.X R45, PT, PT, R48, R45, RZ, P6, !PT ;  /* 0x0000002d302dd210 */ /* 0x000fe400037fe4ff */
[C---:B------:R-:W-:Y:S02]  /*7070*/  LOP3.LUT P5, RZ, R2.reuse, 0x800000, RZ, 0xc0, !PT ;  /* 0x0080000002ff7812 */ /* 0x040fe400078ac0ff */
[----:B------:R0:W2:Y:S01]  /*7080*/  @!P0 LDG.E R58, desc[UR10][R60.64] ;  /* 0x0000000a3c3a8981 */ /* 0x0000a2000c1e1900 */
[----:B------:R-:W-:Y:S02]  /*7090*/  LOP3.LUT R2, R2, 0xfbffffff, RZ, 0xc0, !PT ;  /* 0xfbffffff02027812 */ /* 0x000fe400078ec0ff */
[----:B------:R-:W-:Y:S01]  /*70a0*/  PRMT R122, R94, 0x7610, R122 ;  /* 0x000076105e7a7816 */ /* 0x000fe2000000007a */
[----:B------:R1:W-:Y:S01]  /*70b0*/  STL.S16 [R1+0x27c], R94 ;  /* 0x00027c5e01007387 */ /* 0x0003e20000100600 */
[----:B------:R-:W-:-:S03]  /*70c0*/  @P0 LOP3.LUT R2, R2, 0x4000000, RZ, 0xfc, !PT ;  /* 0x0400000002020812 */ /* 0x000fc600078efcff */
[----:B------:R-:W-:Y:S01]  /*70d0*/  STL [R1+0x48c], R29 ;  /* 0x00048c1d01007387 */ /* 0x000fe20000100800 */
[----:B------:R-:W-:-:S03]  /*70e0*/  LOP3.LUT P0, RZ, R2, 0x1000000, RZ, 0xc0, !PT ;  /* 0x0100000002ff7812 */ /* 0x000fc6000780c0ff */
[----:B------:R-:W-:Y:S04]  /*70f0*/  STL [R1+0x498], R29 ;  /* 0x0004981d01007387 */ /* 0x000fe80000100800 */
[----:B-1----:R-:W4:Y:S04]  /*7100*/  LDL.LU R94, [R1+0x514] ;  /* 0x00051400015e7983 */ /* 0x002f280000300800 */
[----:B------:R1:W-:Y:S02]  /*7110*/  STL [R1+0x4a0], R29 ;  /* 0x0004a01d01007387 */ /* 0x0003e40000100800 */
[----:B------:R-:W-:-:S02]  /*7120*/  @!P0 PRMT R122, R124, 0x7632, R122 ;  /* 0x000076327c7a8816 */ /* 0x000fc4000000007a */
[----:B------:R-:W-:Y:S04]  /*7130*/  STL [R1+0x10], R124 ;  /* 0x0000107c01007387 */ /* 0x000fe80000100800 */
[----:B------:R0:W-:Y:S04]  /*7140*/  @!P0 STL.S16 [R1+0x27c], R122 ;  /* 0x00027c7a01008387 */ /* 0x0001e80000100600 */
[----:B-1----:R-:W3:Y:S01]  /*7150*/  LDL.LU.S16 R29, [R1+0x2a0] ;  /* 0x0002a000011d7983 */ /* 0x002ee20000300600 */
[----:B------:R-:W-:-:S03]  /*7160*/  PRMT R95, RZ, 0x7610, R95 ;  /* 0x00007610ff5f7816 */ /* 0x000fc6000000005f */
[----:B------:R-:W-:Y:S04]  /*7170*/  STL [R1+0x464], R46 ;  /* 0x0004642e01007387 */ /* 0x000fe80000100800 */
[----:B0-----:R-:W2:Y:S04]  /*7180*/  LDL.LU R122, [R1+0x510] ;  /* 0x00051000017a7983 */ /* 0x001ea80000300800 */
[----:B------:R-:W-:Y:S04]  /*7190*/  STL [R1+0x470], R46 ;  /* 0x0004702e01007387 */ /* 0x000fe80000100800 */
[----:B------:R0:W-:Y:S04]  /*71a0*/  STL [R1+0x4b4], R46 ;  /* 0x0004b42e01007387 */ /* 0x0001e80000100800 */
[----:B------:R-:W-:Y:S04]  /*71b0*/  STL.S16 [R1+0x24e], RZ ;  /* 0x00024eff01007387 */ /* 0x000fe80000100600 */
[----:B------:R1:W-:Y:S04]  /*71c0*/  STL [R1+0x2ec], R121 ;  /* 0x0002ec7901007387 */ /* 0x0003e80000100800 */
[----:B------:R-:W-:Y:S04]  /*71d0*/  STL.S16 [R1+0x226], RZ ;  /* 0x000226ff01007387 */ /* 0x000fe80000100600 */
[----:B------:R-:W-:Y:S04]  /*71e0*/  STL.S16 [R1+0x270], RZ ;  /* 0x000270ff01007387 */ /* 0x000fe80000100600 */
[----:B------:R-:W-:Y:S04]  /*71f0*/  STL.S16 [R1+0x222], RZ ;  /* 0x000222ff01007387 */ /* 0x000fe80000100600 */
[----:B------:R1:W4:Y:S01]  /*7200*/  @!P1 LDG.E R59, desc[UR10][R62.64] ;  /* 0x0000000a3e3b9981 */ /* 0x000322000c1e1900 */
[----:B---3--:R-:W-:-:S03]  /*7210*/  @!P0 PRMT R29, R124, 0x7610, R29 ;  /* 0x000076107c1d8816 */ /* 0x008fc6000000001d */
[----:B------:R-:W-:Y:S04]  /*7220*/  STL.S16 [R1+0x272], R95 ;  /* 0x0002725f01007387 */ /* 0x000fe80000100600 */
[----:B------:R-:W3:Y:S01]  /*7230*/  LDL.LU R124, [R1+0x50c] ;  /* 0x00050c00017c7983 */ /* 0x000ee20000300800 */
[----:B--2---:R-:W-:-:S03]  /*7240*/  PRMT R122, RZ, 0x7610, R122 ;  /* 0x00007610ff7a7816 */ /* 0x004fc6000000007a */
[----:B0-----:R-:W2:Y:S01]  /*7250*/  LDL.LU R46, [R1+0x330] ;  /* 0x00033000012e7983 */ /* 0x001ea20000300800 */
[----:B----4-:R-:W-:-:S03]  /*7260*/  PRMT R94, R122, 0x7610, R94 ;  /* 0x000076107a5e7816 */ /* 0x010fc6000000005e */
[----:B------:R0:W-:Y:S04]  /*7270*/  STL.S16 [R1+0x24a], R122 ;  /* 0x00024a7a01007387 */ /* 0x0001e80000100600 */
[----:B-1----:R-:W4:Y:S04]  /*7280*/  LDL.LU R121, [R1+0x324] ;  /* 0x0003240001797983 */ /* 0x002f280000300800 */
[----:B0-----:R-:W3:Y:S01]  /*7290*/  LDL.LU.S16 R122, [R1+0x22e] ;  /* 0x00022e00017a7983 */ /* 0x001ee20000300600 */
[----:B------:R-:W-:-:S05]  /*72a0*/  @!P5 PRMT R94, R125, 0x7610, R94 ;  /* 0x000076107d5ed816 */ /* 0x000fca000000005e */
[----:B------:R0:W-:Y:S04]  /*72b0*/  @!P5 STL.S16 [R1+0x24a], R94 ;  /* 0x00024a5e0100d387 */ /* 0x0001e80000100600 */
[----:B0-----:R-:W2:Y:S01]  /*72c0*/  LDL.LU R94, [R1+0x504] ;  /* 0x00050400015e7983 */ /* 0x001ea20000300800 */
[----:B---3--:R-:W-:-:S05]  /*72d0*/  @!P5 PRMT R122, R125, 0x7632, R122 ;  /* 0x000076327d7ad816 */ /* 0x008fca000000007a */
[----:B------:R0:W-:Y:S04]  /*72e0*/  @!P5 STL.S16 [R1+0x22e], R122 ;  /* 0x00022e7a0100d387 */ /* 0x0001e80000100600 */
[----:B0-----:R-:W3:Y:S01]  /*72f0*/  LDL.LU R122, [R1+0x500] ;  /* 0x00050000017a7983 */ /* 0x001ee20000300800 */
[----:B------:R-:W-:-:S03]  /*7300*/  PRMT R124, R95, 0x7610, R124 ;  /* 0x000076105f7c7816 */ /* 0x000fc6000000007c */
[----:B------:R-:W4:Y:S01]  /*7310*/  LDL.LU.S16 R95, [R1+0x24e] ;  /* 0x00024e00015f7983 */ /* 0x000f220000300600 */
[----:B---3--:R-:W-:-:S04]  /*7320*/  PRMT R122, RZ, 0x7610, R122 ;  /* 0x00007610ff7a7816 */ /* 0x008fc8000000007a */
[----:B--2---:R-:W-:Y:S01]  /*7330*/  PRMT R94, R122, 0x7610, R94 ;  /* 0x000076107a5e7816 */ /* 0x004fe2000000005e */
[----:B------:R0:W-:Y:S04]  /*7340*/  STL.S16 [R1+0x248], R122 ;  /* 0x0002487a01007387 */ /* 0x0001e80000100600 */
[----:B0-----:R-:W2:Y:S01]  /*7350*/  LDL.S16 R122, [R1+0x22c] ;  /* 0x00022c00017a7983 */ /* 0x001ea20000100600 */
[----:B----4-:R-:W-:-:S05]  /*7360*/  @!P0 PRMT R95, R46, 0x7632, R95 ;  /* 0x000076322e5f8816 */ /* 0x010fca000000005f */
[----:B------:R0:W-:Y:S04]  /*7370*/  @!P0 STL.S16 [R1+0x24e], R95 ;  /* 0x00024e5f01008387 */ /* 0x0001e80000100600 */
[----:B0-----:R-:W3:Y:S01]  /*7380*/  LDL.LU R95, [R1+0x508] ;  /* 0x00050800015f7983 */ /* 0x001ee20000300800 */
[----:B--2---:R-:W-:-:S05]  /*7390*/  @!P5 PRMT R122, R123, 0x7632, R122 ;  /* 0x000076327b7ad816 */ /* 0x004fca000000007a */
[----:B------:R0:W-:Y:S04]  /*73a0*/  @!P5 STL.S16 [R1+0x22c], R122 ;  /* 0x00022c7a0100d387 */ /* 0x0001e80000100600 */
[----:B0-----:R-:W2:Y:S02]  /*73b0*/  LDL.LU R122, [R1+0x4f8] ;  /* 0x0004f800017a7983 */ /* 0x001ea40000300800 */
[----:B--2---:R-:W-:-:S04]  /*73c0*/  PRMT R122, RZ, 0x7610, R122 ;  /* 0x00007610ff7a7816 */ /* 0x004fc8000000007a */
[----:B---3--:R-:W-:Y:S01]  /*73d0*/  PRMT R95, R122, 0x7610, R95 ;  /* 0x000076107a5f7816 */ /* 0x008fe2000000005f */
[----:B------:R0:W-:Y:S04]  /*73e0*/  STL.S16 [R1+0x22a], R122 ;  /* 0x00022a7a01007387 */ /* 0x0001e80000100600 */
[----:B0-----:R-:W2:Y:S01]  /*73f0*/  LDL.LU.S16 R122, [R1+0x226] ;  /* 0x00022600017a7983 */ /* 0x001ea20000300600 */
[----:B------:R-:W-:-:S03]  /*7400*/  @!P4 PRMT R95, R121, 0x7610, R95 ;  /* 0x00007610795fc816 */ /* 0x000fc6000000005f */
[----:B------:R0:W-:Y:S01]  /*7410*/  STL [R1+0x18], R121 ;  /* 0x0000187901007387 */ /* 0x0001e20000100800 */
[----:B--2---:R-:W-:-:S03]  /*7420*/  @!P4 PRMT R122, R121, 0x7632, R122 ;  /* 0x00007632797ac816 */ /* 0x004fc6000000007a */
[----:B0-----:R-:W2:Y:S04]  /*7430*/  LDL.LU R121, [R1+0x4ec] ;  /* 0x0004ec0001797983 */ /* 0x001ea80000300800 */
[----:B------:R0:W-:Y:S04]  /*7440*/  @!P4 STL.S16 [R1+0x226], R122 ;  /* 0x0002267a0100c387 */ /* 0x0001e80000100600 */
[----:B0-----:R-:W3:Y:S04]  /*7450*/  LDL.LU R122, [R1+0x4f0] ;  /* 0x0004f000017a7983 */ /* 0x001ee80000300800 */
[----:B------:R0:W-:Y:S04]  /*7460*/  @!P0 STL.S16 [R1+0x2a0], R29 ;  /* 0x0002a01d01008387 */ /* 0x0001e80000100600 */
[----:B0-----:R-:W4:Y:S01]  /*7470*/  LDL.LU R29, [R1+0x320] ;  /* 0x00032000011d7983 */ /* 0x001f220000300800 */
[----:B--2---:R-:W-:-:S05]  /*7480*/  PRMT R121, RZ, 0x7610, R121 ;  /* 0x00007610ff797816 */ /* 0x004fca0000000079 */
[----:B------:R0:W-:Y:S01]  /*7490*/  STL.S16 [R1+0x24c], R121 ;  /* 0x00024c7901007387 */ /* 0x0001e20000100600 */
[----:B---3--:R-:W-:-:S03]  /*74a0*/  PRMT R122, R121, 0x7610, R122 ;  /* 0x00007610797a7816 */ /* 0x008fc6000000007a */
[----:B0-----:R-:W2:Y:S01]  /*74b0*/  LDL.S16 R121, [R1+0x270] ;  /* 0x0002700001797983 */ /* 0x001ea20000100600 */
[----:B----4-:R-:W-:-:S05]  /*74c0*/  @!P4 PRMT R122, R29, 0x7610, R122 ;  /* 0x000076101d7ac816 */ /* 0x010fca000000007a */
[----:B------:R0:W-:Y:S04]  /*74d0*/  @!P4 STL.S16 [R1+0x24c], R122 ;  /* 0x00024c7a0100c387 */ /* 0x0001e80000100600 */
[----:B0-----:R-:W3:Y:S01]  /*74e0*/  LDL.LU R122, [R1+0x4e8] ;  /* 0x0004e800017a7983 */ /* 0x001ee20000300800 */
[----:B--2---:R-:W-:-:S05]  /*74f0*/  @!P4 PRMT R121, R29, 0x7632, R121 ;  /* 0x000076321d79c816 */ /* 0x004fca0000000079 */
[----:B------:R0:W-:Y:S04]  /*7500*/  @!P4 STL.S16 [R1+0x270], R121 ;  /* 0x000270790100c387 */ /* 0x0001e80000100600 */
[----:B0-----:R-:W2:Y:S01]  /*7510*/  LDL.LU R121, [R1+0x4e4] ;  /* 0x0004e40001797983 */ /* 0x001ea20000300800 */
[----:B------:R-:W-:-:S05]  /*7520*/  @!P0 PRMT R124, R46, 0x7610, R124 ;  /* 0x000076102e7c8816 */ /* 0x000fca000000007c */
[----:B------:R0:W-:Y:S04]  /*7530*/  @!P0 STL.S16 [R1+0x272], R124 ;  /* 0x0002727c01008387 */ /* 0x0001e80000100600 */
[----:B0-----:R-:W4:Y:S01]  /*7540*/  LDL.LU R124, [R1+0x31c] ;  /* 0x00031c00017c7983 */ /* 0x001f220000300800 */
[----:B------:R-:W-:-:S04]  /*7550*/  IADD3 R61, PT, PT, R3, 0x1f8, RZ ;  /* 0x000001f8033d7810 */ /* 0x000fc80007ffe0ff */
[----:B------:R-:W-:Y:S02]  /*7560*/  SHF.R.S32.HI R52, RZ, 0x1f, R61 ;  /* 0x0000001fff347819 */ /* 0x000fe4000001143d */
[----:B------:R-:W-:-:S04]  /*7570*/  ISETP.GE.U32.AND P6, PT, R61, UR16, PT ;  /* 0x000000103d007c0c */ /* 0x000fc8000bfc6070 */
[----:B------:R-:W-:-:S13]  /*7580*/  ISETP.GE.AND.EX P6, PT, R52, UR17, PT, P6 ;  /* 0x0000001134007c0c */ /* 0x000fda000bfc6360 */
[----:B------:R-:W0:Y:S01]  /*7590*/  @!P6 LDC.64 R48, c[0x0][0x3f8] ;  /* 0x0000fe00ff30eb82 */ /* 0x000e220000000a00 */
[----:B------:R-:W-:Y:S02]  /*75a0*/  @!P6 MOV R53, R7 ;  /* 0x000000070035e202 */ /* 0x000fe40000000f00 */
[----:B--2---:R-:W-:-:S04]  /*75b0*/  PRMT R121, RZ, 0x7610, R121 ;  /* 0x00007610ff797816 */ /* 0x004fc80000000079 */
[----:B---3--:R-:W-:Y:S01]  /*75c0*/  PRMT R122, R121, 0x7610, R122 ;  /* 0x00007610797a7816 */ /* 0x008fe2000000007a */
[----:B------:R1:W-:Y:S04]  /*75d0*/  STL.S16 [R1+0x228], R121 ;  /* 0x0002287901007387 */ /* 0x0003e80000100600 */
[----:B-1----:R-:W2:Y:S01]  /*75e0*/  LDL.LU.S16 R121, [R1+0x222] ;  /* 0x0002220001797983 */ /* 0x002ea20000300600 */
        /* <DEDUP_REMOVED lines=9> */
[----:B------:R-:W-:Y:S01]  /*7680*/  HFMA2 R3, -RZ, RZ, 0, 0 ;  /* 0x00000000ff037431 */ /* 0x000fe200000001ff */
[----:B------:R-:W-:-:S04]  /*7690*/  LOP3.LUT R2, R2, 0xefffffff, RZ, 0xc0, !PT ;  /* 0xefffffff02027812 */ /* 0x000fc800078ec0ff */
[----:B------:R-:W-:Y:S01]  /*76a0*/  @P1 LOP3.LUT R2, R2, 0x10000000, RZ, 0xfc, !PT ;  /* 0x1000000002021812 */ /* 0x000fe200078efcff */
[----:B------:R-:W3:Y:S01]  /*76b0*/  @!P1 LDG.E R3, desc[UR10][R64.64] ;  /* 0x0000000a40039981 */ /* 0x000ee2000c1e1900 */
[----:B0-----:R-:W-:-:S04]  /*76c0*/  @!P6 IADD3 R48, P1, PT, R61, R48, RZ ;  /* 0x000000303d30e210 */ /* 0x001fc80007f3e0ff */
[----:B------:R-:W-:Y:S02]  /*76d0*/  @!P6 IADD3.X R49, PT, PT, R60, R49, RZ, P1, !PT ;  /* 0x000000313c31e210 */ /* 0x000fe40000ffe4ff */
[----:B-1----:R-:W-:-:S04]  /*76e0*/  @!P6 IADD3 R52, P1, PT, R61, R52, RZ ;  /* 0x000000343d34e210 */ /* 0x002fc80007f3e0ff */
[----:B------:R-:W-:Y:S02]  /*76f0*/  @!P6 IADD3.X R53, PT, PT, R60, R53, RZ, P1, !PT ;  /* 0x000000353c35e210 */ /* 0x000fe40000ffe4ff */
[----:B------:R-:W-:Y:S01]  /*7700*/  LOP3.LUT P1, RZ, R2, 0x200000, RZ, 0xc0, !PT ;  /* 0x0020000002ff7812 */ /* 0x000fe2000782c0ff */
[----:B----4-:R0:W-:-:S12]  /*7710*/  STL [R1+0x1c], R124 ;  /* 0x00001c7c01007387 */ /* 0x0101d80000100800 */
[C---:B------:R-:W-:Y:S02]  /*7720*/  @!P1 PRMT R122, R124.reuse, 0x7610, R122 ;  /* 0x000076107c7a9816 */ /* 0x040fe4000000007a */
[----:B--2---:R-:W-:Y:S02]  /*7730*/  @!P1 PRMT R121, R124, 0x7632, R121 ;  /* 0x000076327c799816 */ /* 0x004fe40000000079 */
[----:B0-----:R-:W2:Y:S04]  /*7740*/  LDL.LU R124, [R1+0x4d8] ;  /* 0x0004d800017c7983 */ /* 0x001ea80000300800 */
[----:B------:R0:W-:Y:S04]  /*7750*/  @!P1 STL.S16 [R1+0x222], R121 ;  /* 0x0002227901009387 */ /* 0x0001e80000100600 */
[----:B0-----:R-:W4:Y:S04]  /*7760*/  LDL.LU R121, [R1+0x4dc] ;  /* 0x0004dc0001797983 */ /* 0x001f280000300800 */
[----:B------:R0:W-:Y:S04]  /*7770*/  STL [R1+0x110], R46 ;  /* 0x0001102e01007387 */ /* 0x0001e80000100800 */
[----:B------:R-:W-:Y:S04]  /*7780*/  STL.S16 [R1+0x2a2], RZ ;  /* 0x0002a2ff01007387 */ /* 0x000fe80000100600 */
[----:B0-----:R-:W3:Y:S01]  /*7790*/  LDL.LU R46, [R1+0x318] ;  /* 0x00031800012e7983 */ /* 0x001ee20000300800 */
[----:B--2---:R-:W-:-:S05]  /*77a0*/  PRMT R124, RZ, 0x7610, R124 ;  /* 0x00007610ff7c7816 */ /* 0x004fca000000007c */
[----:B------:R0:W-:Y:S01]  /*77b0*/  STL.S16 [R1+0x27e], R124 ;  /* 0x00027e7c01007387 */ /* 0x0001e20000100600 */
[----:B----4-:R-:W-:-:S03]  /*77c0*/  PRMT R121, R124, 0x7610, R121 ;  /* 0x000076107c797816 */ /* 0x010fc60000000079 */
[----:B0-----:R-:W2:Y:S01]  /*77d0*/  LDL.S16 R124, [R1+0x2a2] ;  /* 0x0002a200017c7983 */ /* 0x001ea20000100600 */
[----:B---3--:R-:W-:-:S05]  /*77e0*/  @!P1 PRMT R121, R46, 0x7610, R121 ;  /* 0x000076102e799816 */ /* 0x008fca0000000079 */
[----:B------:R0:W-:Y:S04]  /*77f0*/  @!P1 STL.S16 [R1+0x27e], R121 ;  /* 0x00027e7901009387 */ /* 0x0001e80000100600 */
[----:B0-----:R-:W3:Y:S04]  /*7800*/  LDL.LU R121, [R1+0x4d4] ;  /* 0x0004d40001797983 */ /* 0x001ee80000300800 */
[----:B------:R0:W-:Y:S04]  /*7810*/  STL [R1+0x14], R125 ;  /* 0x0000147d01007387 */ /* 0x0001e80000100800 */
[----:B------:R1:W-:Y:S04]  /*7820*/  STL [R1+0x11c], R46 ;  /* 0x00011c2e01007387 */ /* 0x0003e80000100800 */
[----:B------:R-:W-:Y:S04]  /*7830*/  STL.S16 [R1+0x224], RZ ;  /* 0x000224ff01007387 */ /* 0x000fe80000100600 */
[----:B0-----:R-:W4:Y:S01]  /*7840*/  LDL.LU R125, [R1+0x218] ;  /* 0x00021800017d7983 */ /* 0x001f220000300800 */
[----:B--2---:R-:W-:-:S03]  /*7850*/  @!P1 PRMT R124, R46, 0x7632, R124 ;  /* 0x000076322e7c9816 */ /* 0x004fc6000000007c */
[----:B-1----:R-:W2:Y:S04]  /*7860*/  LDL.S16 R46, [R1+0x224] ;  /* 0x00022400012e7983 */ /* 0x002ea80000100600 */
[----:B------:R0:W-:Y:S04]  /*7870*/  @!P1 STL.S16 [R1+0x2a2], R124 ;  /* 0x0002a27c01009387 */ /* 0x0001e80000100600 */
[----:B0-----:R-:W2:Y:S01]  /*7880*/  LDL.LU R124, [R1+0x4d0] ;  /* 0x0004d000017c7983 */ /* 0x001ea20000300800 */
[----:B------:R-:W-:Y:S02]  /*7890*/  LOP3.LUT P0, RZ, R2, 0x100000, RZ, 0xc0, !PT ;  /* 0x0010000002ff7812 */ /* 0x000fe4000780c0ff */
[----:B---3--:R-:W-:-:S05]  /*78a0*/  PRMT R121, RZ, 0x7610, R121 ;  /* 0x00007610ff797816 */ /* 0x008fca0000000079 */
[----:B------:R-:W-:Y:S04]  /*78b0*/  STL.S16 [R1+0x21e], R121 ;  /* 0x00021e7901007387 */ /* 0x000fe80000100600 */
[----:B----4-:R0:W-:Y:S02]  /*78c0*/  STL [R1+0x20], R125 ;  /* 0x0000207d01007387 */ /* 0x0101e40000100800 */
[----:B--2---:R-:W-:Y:S02]  /*78d0*/  @!P0 PRMT R46, R125, 0x7610, R46 ;  /* 0x000076107d2e8816 */ /* 0x004fe4000000002e */
[----:B------:R-:W-:Y:S01]  /*78e0*/  PRMT R124, R121, 0x7610, R124 ;  /* 0x00007610797c7816 */ /* 0x000fe2000000007c */
[----:B------:R1:W-:Y:S03]  /*78f0*/  STL [R1+0x114], R123 ;  /* 0x0001147b01007387 */ /* 0x0003e60000100800 */
[----:B------:R-:W-:Y:S01]  /*7900*/  @!P0 PRMT R124, R125, 0x7632, R124 ;  /* 0x000076327d7c8816 */ /* 0x000fe2000000007c */
[----:B------:R-:W-:Y:S04]  /*7910*/  STL.S16 [R1+0x218], RZ ;  /* 0x000218ff01007387 */ /* 0x000fe80000100600 */
[----:B0-----:R-:W2:Y:S04]  /*7920*/  LDL.LU R125, [R1+0x4c4] ;  /* 0x0004c400017d7983 */ /* 0x001ea80000300800 */
[----:B------:R0:W-:Y:S01]  /*7930*/  @!P0 STL.S16 [R1+0x21e], R124 ;  /* 0x00021e7c01008387 */ /* 0x0001e20000100600 */
[----:B------:R-:W-:-:S03]  /*7940*/  @!P5 PRMT R94, R123, 0x7610, R94 ;  /* 0x000076107b5ed816 */ /* 0x000fc6000000005e */
[----:B-1----:R-:W3:Y:S04]  /*7950*/  LDL.LU R123, [R1+0x210] ;  /* 0x00021000017b7983 */ /* 0x002ee80000300800 */
[----:B------:R-:W-:Y:S04]  /*7960*/  STL [R1+0x47c], R35 ;  /* 0x00047c2301007387 */ /* 0x000fe80000100800 */
[----:B0-----:R-:W4:Y:S04]  /*7970*/  LDL.LU R124, [R1+0x4c8] ;  /* 0x0004c800017c7983 */ /* 0x001f280000300800 */
[----:B------:R-:W-:Y:S04]  /*7980*/  STL [R1+0x488], R35 ;  /* 0x0004882301007387 */ /* 0x000fe80000100800 */
[----:B------:R0:W-:Y:S04]  /*7990*/  STL [R1+0x4a8], R35 ;  /* 0x0004a82301007387 */ /* 0x0001e80000100800 */
[----:B------:R-:W-:Y:S04]  /*79a0*/  STL [R1+0x484], R34 ;  /* 0x0004842201007387 */ /* 0x000fe80000100800 */
[----:B------:R-:W-:Y:S04]  /*79b0*/  STL [R1+0x490], R34 ;  /* 0x0004902201007387 */ /* 0x000fe80000100800 */
[----:B------:R-:W-:Y:S04]  /*79c0*/  STL [R1+0x49c], R34 ;  /* 0x00049c2201007387 */ /* 0x000fe80000100800 */
[----:B------:R1:W-:Y:S04]  /*79d0*/  STL [R1+0x4a4], R34 ;  /* 0x0004a42201007387 */ /* 0x0003e80000100800 */
[----:B------:R-:W-:Y:S04]  /*79e0*/  @!P4 STL.S16 [R1+0x22a], R95 ;  /* 0x00022a5f0100c387 */ /* 0x000fe80000100600 */
[----:B------:R-:W-:Y:S04]  /*79f0*/  STL [R1+0x118], R29 ;  /* 0x0001181d01007387 */ /* 0x000fe80000100800 */
[----:B------:R-:W-:Y:S04]  /*7a00*/  @!P1 STL.S16 [R1+0x228], R122 ;  /* 0x0002287a01009387 */ /* 0x000fe80000100600 */
[----:B------:R-:W-:Y:S04]  /*7a10*/  @!P0 STL.S16 [R1+0x224], R46 ;  /* 0x0002242e01008387 */ /* 0x000fe80000100600 */
        /* <DEDUP_REMOVED lines=60> */
[----:B--2---:R-:W-:-:S03]  /*7de0*/  PRMT R125, RZ, 0x7610, R125 ;  /* 0x00007610ff7d7816 */ /* 0x004fc6000000007d */
[----:B------:R-:W-:Y:S04]  /*7df0*/  @!P5 STL.S16 [R1+0x248], R94 ;  /* 0x0002485e0100d387 */ /* 0x000fe80000100600 */
[----:B------:R2:W-:Y:S01]  /*7e00*/  STL.S16 [R1+0x21c], R125 ;  /* 0x00021c7d01007387 */ /* 0x0005e20000100600 */
[----:B0-----:R-:W-:Y:S02]  /*7e10*/  PRMT R35, RZ, 0x7610, R35 ;  /* 0x00007610ff237816 */ /* 0x001fe40000000023 */
[----:B-1----:R-:W-:Y:S01]  /*7e20*/  PRMT R34, RZ, 0x7610, R34 ;  /* 0x00007610ff227816 */ /* 0x002fe20000000022 */
[----:B------:R-:W-:Y:S04]  /*7e30*/  STL [R1+0x398], R51 ;  /* 0x0003983301007387 */ /* 0x000fe80000100800 */
[----:B------:R-:W-:Y:S01]  /*7e40*/  STL [R1+0x388], R56 ;  /* 0x0003883801007387 */ /* 0x000fe20000100800 */
[----:B----4-:R-:W-:-:S03]  /*7e50*/  PRMT R124, R125, 0x7610, R124 ;  /* 0x000076107d7c7816 */ /* 0x010fc6000000007c */
[----:B------:R-:W-:Y:S04]  /*7e60*/  STL [R1+0x390], R56 ;  /* 0x0003903801007387 */ /* 0x000fe80000100800 */
[----:B--2---:R-:W3:Y:S01]  /*7e70*/  LDL.LU.S16 R125, [R1+0x218] ;  /* 0x00021800017d7983 */ /* 0x004ee20000300600 */
        /* <DEDUP_REMOVED lines=8> */
[----:B------:R-:W2:Y:S04]  /*7f00*/  LDL.LU R94, [R1+0x4fc] ;  /* 0x0004fc00015e7983 */ /* 0x000ea80000300800 */
[----:B------:R-:W4:Y:S04]  /*7f10*/  LDL.LU R95, [R1+0x4f4] ;  /* 0x0004f400015f7983 */ /* 0x000f280000300800 */
[----:B------:R-:W2:Y:S04]  /*7f20*/  LDL.LU R29, [R1+0x314] ;  /* 0x00031400011d7983 */ /* 0x000ea80000300800 */
[----:B------:R-:W4:Y:S04]  /*7f30*/  LDL.LU R122, [R1+0x4e0] ;  /* 0x0004e000017a7983 */ /* 0x000f280000300800 */
[----:B------:R-:W4:Y:S04]  /*7f40*/  LDL.LU R121, [R1+0x4cc] ;  /* 0x0004cc0001797983 */ /* 0x000f280000300800 */
[----:B------:R-:W4:Y:S01]  /*7f50*/  LDL.LU R46, [R1+0x310] ;  /* 0x00031000012e7983 */ /* 0x000f220000300800 */
[----:B---3--:R-:W-:-:S05]  /*7f60*/  @!P0 PRMT R125, R123, 0x7632, R125 ;  /* 0x000076327b7d8816 */ /* 0x008fca000000007d */
[----:B------:R0:W-:Y:S04]  /*7f70*/  @!P0 STL.S16 [R1+0x218], R125 ;  /* 0x0002187d01008387 */ /* 0x0001e80000100600 */
[----:B0-----:R-:W3:Y:S01]  /*7f80*/  LDL.LU R125, [R1+0x4bc] ;  /* 0x0004bc00017d7983 */ /* 0x001ee20000300800 */
[----:B------:R-:W-:-:S05]  /*7f90*/  @!P0 PRMT R124, R123, 0x7610, R124 ;  /* 0x000076107b7c8816 */ /* 0x000fca000000007c */
[----:B------:R0:W-:Y:S04]  /*7fa0*/  @!P0 STL.S16 [R1+0x21c], R124 ;  /* 0x00021c7c01008387 */ /* 0x0001e80000100600 */
[----:B0-----:R-:W4:Y:S04]  /*7fb0*/  LDL.LU R124, [R1+0x4c0] ;  /* 0x0004c000017c7983 */ /* 0x001f280000300800 */
[----:B------:R-:W-:Y:S01]  /*7fc0*/  STL [R1+0x120], R123 ;  /* 0x0001207b01007387 */ /* 0x000fe20000100800 */
[C---:B---3--:R-:W-:Y:S02]  /*7fd0*/  @!P5 PRMT R35, R125.reuse, 0x7610, R35 ;  /* 0x000076107d23d816 */ /* 0x048fe40000000023 */
[----:B------:R-:W-:-:S03]  /*7fe0*/  @!P5 PRMT R34, R125, 0x7632, R34 ;  /* 0x000076327d22d816 */ /* 0x000fc60000000022 */
[----:B------:R0:W-:Y:S04]  /*7ff0*/  STL.S16 [R1+0x220], R35 ;  /* 0x0002202301007387 */ /* 0x0001e80000100600 */
[----:B0-----:R-:W3:Y:S04]  /*8000*/  LDL.LU R35, [R1+0x30c] ;  /* 0x00030c0001237983 */ /* 0x001ee80000300800 */
[----:B------:R0:W-:Y:S04]  /*8010*/  STL.S16 [R1+0x214], R34 ;  /* 0x0002142201007387 */ /* 0x0001e80000100600 */
[----:B------:R-:W-:Y:S04]  /*8020*/  STL.S16 [R1+0x212], RZ ;  /* 0x000212ff01007387 */ /* 0x000fe80000100600 */
[----:B------:R-:W3:Y:S04]  /*8030*/  LDL.LU R123, [R1+0x4b8] ;  /* 0x0004b800017b7983 */ /* 0x000ee80000300800 */
[----:B0-----:R-:W3:Y:S01]  /*8040*/  LDL.LU.S16 R34, [R1+0x212] ;  /* 0x0002120001227983 */ /* 0x001ee20000300600 */
[----:B------:R-:W-:-:S03]  /*8050*/  LOP3.LUT P1, RZ, R2, 0x20000, RZ, 0xc0, !PT ;  /* 0x0002000002ff7812 */ /* 0x000fc6000782c0ff */
[----:B------:R0:W-:Y:S01]  /*8060*/  STL [R1+0x24], R125 ;  /* 0x0000247d01007387 */ /* 0x0001e20000100800 */
[----:B------:R-:W-:-:S03]  /*8070*/  PRMT R40, RZ, 0x7610, R40 ;  /* 0x00007610ff287816 */ /* 0x000fc60000000028 */
[----:B--2---:R1:W-:Y:S01]  /*8080*/  STL [R1+0x124], R29 ;  /* 0x0001241d01007387 */ /* 0x0043e20000100800 */
[----:B0-----:R-:W-:-:S04]  /*8090*/  PRMT R125, R125, 0x5410, RZ ;  /* 0x000054107d7d7816 */ /* 0x001fc800000000ff */
[----:B------:R-:W-:Y:S02]  /*80a0*/  @!P5 PRMT R125, R125, 0x7610, R29 ;  /* 0x000076107d7dd816 */ /* 0x000fe4000000001d */
[----:B------:R-:W-:Y:S02]  /*80b0*/  PRMT R41, RZ, 0x7610, R41 ;  /* 0x00007610ff297816 */ /* 0x000fe40000000029 */
[----:B----4-:R-:W-:Y:S02]  /*80c0*/  PRMT R121, R121, 0x5410, RZ ;  /* 0x0000541079797816 */ /* 0x010fe400000000ff */
[----:B------:R-:W-:Y:S02]  /*80d0*/  LOP3.LUT P4, RZ, R2, 0x40000, RZ, 0xc0, !PT ;  /* 0x0004000002ff7812 */ /* 0x000fe4000788c0ff */
[----:B---3--:R-:W-:Y:S02]  /*80e0*/  @!P5 PRMT R34, R29, 0x7610, R34 ;  /* 0x000076101d22d816 */ /* 0x008fe40000000022 */
[----:B-1----:R-:W2:Y:S01]  /*80f0*/  LDL.LU R29, [R1+0x304] ;  /* 0x00030400011d7983 */ /* 0x002ea20000300800 */
[----:B------:R-:W-:-:S03]  /*8100*/  @!P1 PRMT R40, R123, 0x7632, R40 ;  /* 0x000076327b289816 */ /* 0x000fc60000000028 */
[----:B------:R0:W-:Y:S04]  /*8110*/  @!P5 STL.S16 [R1+0x212], R34 ;  /* 0x000212220100d387 */ /* 0x0001e80000100600 */
[----:B0-----:R-:W3:Y:S01]  /*8120*/  LDL.LU R34, [R1+0x308] ;  /* 0x0003080001227983 */ /* 0x001ee20000300800 */
[----:B------:R-:W-:-:S03]  /*8130*/  @!P1 PRMT R41, R123, 0x7610, R41 ;  /* 0x000076107b299816 */ /* 0x000fc60000000029 */
[----:B------:R0:W-:Y:S04]  /*8140*/  STL.S16 [R1+0x210], R40 ;  /* 0x0002102801007387 */ /* 0x0001e80000100600 */
[----:B------:R1:W-:Y:S04]  /*8150*/  STL [R1+0x2c], R123 ;  /* 0x00002c7b01007387 */ /* 0x0003e80000100800 */
[----:B0-----:R-:W4:Y:S01]  /*8160*/  LDL.LU R40, [R1+0x2f8] ;  /* 0x0002f80001287983 */ /* 0x001f220000300800 */
[----:B-1----:R-:W-:-:S03]  /*8170*/  PRMT R123, RZ, 0x7610, R123 ;  /* 0x00007610ff7b7816 */ /* 0x002fc6000000007b */
[----:B------:R0:W-:Y:S01]  /*8180*/  STL [R1+0x12c], R35 ;  /* 0x00012c2301007387 */ /* 0x0001e20000100800 */
[----:B------:R-:W-:Y:S02]  /*8190*/  @!P1 PRMT R121, R121, 0x5410, R35 ;  /* 0x0000541079799816 */ /* 0x000fe40000000023 */
[----:B------:R-:W-:Y:S02]  /*81a0*/  @!P1 PRMT R123, R35, 0x7632, R123 ;  /* 0x00007632237b9816 */ /* 0x000fe4000000007b */
[----:B0-----:R-:W4:Y:S01]  /*81b0*/  LDL.LU R35, [R1+0x2f4] ;  /* 0x0002f40001237983 */ /* 0x001f220000300800 */
[----:B------:R-:W-:-:S04]  /*81c0*/  PRMT R28, RZ, 0x7610, R28 ;  /* 0x00007610ff1c7816 */ /* 0x000fc8000000001c */
[----:B------:R-:W-:Y:S02]  /*81d0*/  @!P4 PRMT R28, R124, 0x7610, R28 ;  /* 0x000076107c1cc816 */ /* 0x000fe4000000001c */
[----:B------:R-:W-:Y:S02]  /*81e0*/  PRMT R60, RZ, 0x7610, R60 ;  /* 0x00007610ff3c7816 */ /* 0x000fe4000000003c */
[----:B------:R-:W-:Y:S01]  /*81f0*/  LOP3.LUT P0, RZ, R2, 0x10000, RZ, 0xc0, !PT ;  /* 0x0001000002ff7812 */ /* 0x000fe2000780c0ff */
[----:B------:R0:W-:Y:S01]  /*8200*/  STL.S16 [R1+0x21a], R28 ;  /* 0x00021a1c01007387 */ /* 0x0001e20000100600 */
[----:B------:R-:W-:Y:S02]  /*8210*/  @!P4 PRMT R60, R124, 0x7632, R60 ;  /* 0x000076327c3cc816 */ /* 0x000fe4000000003c */
[----:B------:R-:W-:Y:S01]  /*8220*/  PRMT R125, RZ, 0x7610, R125 ;  /* 0x00007610ff7d7816 */ /* 0x000fe2000000007d */
[----:B------:R1:W-:Y:S04]  /*8230*/  STL [R1+0x28], R124 ;  /* 0x0000287c01007387 */ /* 0x0003e80000100800 */
[----:B0-----:R-:W4:Y:S01]  /*8240*/  LDL.LU R28, [R1+0x300] ;  /* 0x00030000011c7983 */ /* 0x001f220000300800 */
[----:B-1----:R-:W-:-:S03]  /*8250*/  PRMT R124, RZ, 0x7610, R124 ;  /* 0x00007610ff7c7816 */ /* 0x002fc6000000007c */
[----:B------:R0:W-:Y:S01]  /*8260*/  STL.S16 [R1+0x216], R41 ;  /* 0x0002162901007387 */ /* 0x0001e20000100600 */
[C---:B------:R-:W-:Y:S02]  /*8270*/  @!P4 PRMT R125, R46.reuse, 0x7610, R125 ;  /* 0x000076102e7dc816 */ /* 0x040fe4000000007d */
[----:B------:R-:W-:Y:S02]  /*8280*/  @!P4 PRMT R124, R46, 0x7632, R124 ;  /* 0x000076322e7cc816 */ /* 0x000fe4000000007c */
[----:B------:R-:W-:Y:S02]  /*8290*/  LOP3.LUT P4, RZ, R2, 0x4000, RZ, 0xc0, !PT ;  /* 0x0000400002ff7812 */ /* 0x000fe4000788c0ff */
[----:B------:R-:W-:Y:S02]  /*82a0*/  PRMT R120, RZ, 0x7610, R120 ;  /* 0x00007610ff787816 */ /* 0x000fe40000000078 */
[----:B------:R-:W-:Y:S01]  /*82b0*/  PRMT R121, RZ, 0x7610, R121 ;  /* 0x00007610ff797816 */ /* 0x000fe20000000079 */
[----:B0-----:R-:W4:Y:S01]  /*82c0*/  LDL.LU R41, [R1+0x2fc] ;  /* 0x0002fc0001297983 */ /* 0x001f220000300800 */
[----:B------:R-:W-:-:S02]  /*82d0*/  PRMT R122, RZ, 0x7610, R122 ;  /* 0x00007610ff7a7816 */ /* 0x000fc4000000007a */
[----:B------:R-:W-:Y:S02]  /*82e0*/  PRMT R124, R124, 0x5410, RZ ;  /* 0x000054107c7c7816 */ /* 0x000fe400000000ff */
[----:B------:R-:W-:Y:S02]  /*82f0*/  PRMT R119, RZ, 0x7610, R119 ;  /* 0x00007610ff777816 */ /* 0x000fe40000000077 */
[----:B------:R-:W-:Y:S02]  /*8300*/  PRMT R115, RZ, 0x7610, R115 ;  /* 0x00007610ff737816 */ /* 0x000fe40000000073 */
[C---:B--2---:R-:W-:Y:S01]  /*8310*/  @!P0 PRMT R121, R29.reuse, 0x7610, R121 ;  /* 0x000076101d798816 */ /* 0x044fe20000000079 */
[----:B------:R0:W-:Y:S01]  /*8320*/  STL [R1+0x130], R29 ;  /* 0x0001301d01007387 */ /* 0x0001e20000100800 */
[----:B------:R-:W-:-:S04]  /*8330*/  @!P0 PRMT R122, R29, 0x7632, R122 ;  /* 0x000076321d7a8816 */ /* 0x000fc8000000007a */
[----:B------:R-:W-:Y:S01]  /*8340*/  PRMT R122, R122, 0x5410, RZ ;  /* 0x000054107a7a7816 */ /* 0x000fe200000000ff */
[----:B0-----:R-:W2:Y:S01]  /*8350*/  LDL.LU R29, [R1+0x2ec] ;  /* 0x0002ec00011d7983 */ /* 0x001ea20000300800 */
[----:B---3--:R-:W-:-:S04]  /*8360*/  @!P0 PRMT R120, R34, 0x7632, R120 ;  /* 0x0000763222788816 */ /* 0x008fc80000000078 */
[----:B------:R-:W-:Y:S01]  /*8370*/  PRMT R120, R120, 0x5410, RZ ;  /* 0x0000541078787816 */ /* 0x000fe200000000ff */
[----:B------:R0:W-:Y:S01]  /*8380*/  STL [R1+0x30], R34 ;  /* 0x0000302201007387 */ /* 0x0001e20000100800 */
[----:B------:R-:W-:Y:S02]  /*8390*/  @!P0 PRMT R124, R124, 0x5410, R34 ;  /* 0x000054107c7c8816 */ /* 0x000fe40000000022 */
[--C-:B----4-:R-:W-:Y:S01]  /*83a0*/  @!P4 PRMT R122, R122, 0x5410, R40.reuse ;  /* 0x000054107a7ac816 */ /* 0x110fe20000000028 */
[----:B------:R1:W-:Y:S01]  /*83b0*/  STL [R1+0x38], R40 ;  /* 0x0000382801007387 */ /* 0x0003e20000100800 */
[----:B------:R-:W-:-:S03]  /*83c0*/  @!P4 PRMT R120, R120, 0x7610, R40 ;  /* 0x000076107878c816 */ /* 0x000fc60000000028 */
[----:B0-----:R-:W3:Y:S04]  /*83d0*/  LDL.LU R34, [R1+0x2f0] ;  /* 0x0002f00001227983 */ /* 0x001ee80000300800 */
[----:B-1----:R-:W4:Y:S01]  /*83e0*/  LDL.LU R40, [R1+0x2e0] ;  /* 0x0002e00001287983 */ /* 0x002f220000300800 */
[----:B------:R-:W-:-:S03]  /*83f0*/  @!P4 PRMT R119, R35, 0x7610, R119 ;  /* 0x000076102377c816 */ /* 0x000fc60000000077 */
[----:B------:R0:W-:Y:S01]  /*8400*/  STL [R1+0x138], R35 ;  /* 0x0001382301007387 */ /* 0x0001e20000100800 */
[----:B------:R-:W-:-:S03]  /*8410*/  @!P4 PRMT R115, R35, 0x7632, R115 ;  /* 0x000076322373c816 */ /* 0x000fc60000000073 */
[----:B0-----:R-:W3:Y:S01]  /*8420*/  LDL.LU R35, [R1+0x2dc] ;  /* 0x0002dc0001237983 */ /* 0x001ee20000300800 */
[----:B------:R-:W-:Y:S02]  /*8430*/  LOP3.LUT P5, RZ, R2, 0x8000, RZ, 0xc0, !PT ;  /* 0x0000800002ff7812 */ /* 0x000fe400078ac0ff */
[----:B------:R-:W-:Y:S02]  /*8440*/  PRMT R123, R123, 0x5410, RZ ;  /* 0x000054107b7b7816 */ /* 0x000fe400000000ff */
[----:B------:R-:W-:Y:S02]  /*8450*/  PRMT R118, R118, 0x5410, RZ ;  /* 0x0000541076767816 */ /* 0x000fe400000000ff */
[----:B------:R-:W-:Y:S01]  /*8460*/  LOP3.LUT P1, RZ, R2, 0x2000, RZ, 0xc0, !PT ;  /* 0x0000200002ff7812 */ /* 0x000fe2000782c0ff */
[----:B------:R0:W-:Y:S01]  /*8470*/  STL [R1+0x34], R28 ;  /* 0x0000341c01007387 */ /* 0x0001e20000100800 */
[----:B------:R-:W-:-:S05]  /*8480*/  PRMT R117, RZ, 0x7610, R117 ;  /* 0x00007610ff757816 */ /* 0x000fca0000000075 */
[--C-:B------:R-:W-:Y:S02]  /*8490*/  @!P5 PRMT R123, R123, 0x5410, R28.reuse ;  /* 0x000054107b7bd816 */ /* 0x100fe4000000001c */
[----:B------:R-:W-:Y:S02]  /*84a0*/  @!P5 PRMT R118, R118, 0x7610, R28 ;  /* 0x000076107676d816 */ /* 0x000fe4000000001c */
[----:B0-----:R-:W3:Y:S02]  /*84b0*/  LDL.LU R28, [R1+0x2e8] ;  /* 0x0002e800011c7983 */ /* 0x001ee40000300800 */
[----:B------:R-:W-:Y:S02]  /*84c0*/  PRMT R118, RZ, 0x7610, R118 ;  /* 0x00007610ff767816 */ /* 0x000fe40000000076 */
[----:B------:R-:W-:Y:S02]  /*84d0*/  PRMT R114, RZ, 0x7610, R114 ;  /* 0x00007610ff727816 */ /* 0x000fe40000000072 */
[C---:B------:R-:W-:Y:S01]  /*84e0*/  @!P5 PRMT R118, R41.reuse, 0x7610, R118 ;  /* 0x000076102976d816 */ /* 0x040fe20000000076 */
[----:B------:R0:W-:Y:S01]  /*84f0*/  STL [R1+0x134], R41 ;  /* 0x0001342901007387 */ /* 0x0001e20000100800 */
[----:B------:R-:W-:-:S02]  /*8500*/  @!P5 PRMT R117, R41, 0x7632, R117 ;  /* 0x000076322975d816 */ /* 0x000fc40000000075 */
[----:B------:R-:W-:Y:S02]  /*8510*/  LOP3.LUT P5, RZ, R2, 0x800, RZ, 0xc0, !PT ;  /* 0x0000080002ff7812 */ /* 0x000fe400078ac0ff */
[----:B------:R-:W-:Y:S01]  /*8520*/  PRMT R116, RZ, 0x7610, R116 ;  /* 0x00007610ff747816 */ /* 0x000fe20000000074 */
[----:B0-----:R-:W3:Y:S01]  /*8530*/  LDL.LU R41, [R1+0x2e4] ;  /* 0x0002e40001297983 */ /* 0x001ee20000300800 */
[----:B------:R-:W-:Y:S02]  /*8540*/  PRMT R115, R115, 0x5410, RZ ;  /* 0x0000541073737816 */ /* 0x000fe400000000ff */
[----:B------:R-:W-:Y:S02]  /*8550*/  PRMT R119, R119, 0x5410, RZ ;  /* 0x0000541077777816 */ /* 0x000fe400000000ff */
[----:B------:R-:W-:Y:S02]  /*8560*/  PRMT R113, RZ, 0x7610, R113 ;  /* 0x00007610ff717816 */ /* 0x000fe40000000071 */
[----:B------:R-:W-:-:S02]  /*8570*/  PRMT R109, RZ, 0x7610, R109 ;  /* 0x00007610ff6d7816 */ /* 0x000fc4000000006d */
[C---:B--2---:R-:W-:Y:S01]  /*8580*/  @!P1 PRMT R114, R29.reuse, 0x7610, R114 ;  /* 0x000076101d729816 */ /* 0x044fe20000000072 */
[----:B------:R0:W-:Y:S01]  /*8590*/  STL [R1+0x13c], R29 ;  /* 0x00013c1d01007387 */ /* 0x0001e20000100800 */
[----:B------:R-:W-:Y:S02]  /*85a0*/  @!P1 PRMT R116, R29, 0x7632, R116 ;  /* 0x000076321d749816 */ /* 0x000fe40000000074 */
[----:B------:R-:W-:Y:S02]  /*85b0*/  PRMT R114, R114, 0x5410, RZ ;  /* 0x0000541072727816 */ /* 0x000fe400000000ff */
[----:B------:R-:W-:Y:S01]  /*85c0*/  PRMT R116, R116, 0x5410, RZ ;  /* 0x0000541074747816 */ /* 0x000fe200000000ff */
[----:B0-----:R-:W2:Y:S03]  /*85d0*/  LDL.LU R29, [R1+0x2d4] ;  /* 0x0002d400011d7983 */ /* 0x001ea60000300800 */
[--C-:B----4-:R-:W-:Y:S01]  /*85e0*/  @!P5 PRMT R116, R116, 0x5410, R40.reuse ;  /* 0x000054107474d816 */ /* 0x110fe20000000028 */
[----:B------:R0:W-:Y:S01]  /*85f0*/  STL [R1+0x44], R40 ;  /* 0x0000442801007387 */ /* 0x0001e20000100800 */
[----:B------:R-:W-:-:S02]  /*8600*/  @!P5 PRMT R114, R114, 0x7610, R40 ;  /* 0x000076107272d816 */ /* 0x000fc40000000028 */
[--C-:B---3--:R-:W-:Y:S01]  /*8610*/  @!P1 PRMT R115, R115, 0x5410, R34.reuse ;  /* 0x0000541073739816 */ /* 0x108fe20000000022 */
[----:B0-----:R-:W3:Y:S01]  /*8620*/  LDL.LU R40, [R1+0x2c8] ;  /* 0x0002c80001287983 */ /* 0x001ee20000300800 */
[----:B------:R-:W-:-:S03]  /*8630*/  @!P1 PRMT R119, R119, 0x7610, R34 ;  /* 0x0000761077779816 */ /* 0x000fc60000000022 */
[----:B------:R0:W-:Y:S01]  /*8640*/  STL [R1+0x3c], R34 ;  /* 0x00003c2201007387 */ /* 0x0001e20000100800 */
[C---:B------:R-:W-:Y:S02]  /*8650*/  @!P5 PRMT R113, R35.reuse, 0x7610, R113 ;  /* 0x000076102371d816 */ /* 0x040fe40000000071 */
[----:B------:R-:W-:Y:S01]  /*8660*/  @!P5 PRMT R109, R35, 0x7632, R109 ;  /* 0x00007632236dd816 */ /* 0x000fe2000000006d */
[----:B------:R1:W-:Y:S04]  /*8670*/  STL [R1+0x144], R35 ;  /* 0x0001442301007387 */ /* 0x0003e80000100800 */
[----:B0-----:R-:W4:Y:S04]  /*8680*/  LDL.LU R34, [R1+0x2d8] ;  /* 0x0002d80001227983 */ /* 0x001f280000300800 */
[----:B-1----:R-:W4:Y:S01]  /*8690*/  LDL.LU R35, [R1+0x2c4] ;  /* 0x0002c40001237983 */ /* 0x002f220000300800 */
[----:B------:R-:W-:-:S02]  /*86a0*/  LOP3.LUT P0, RZ, R2, 0x1000, RZ, 0xc0, !PT ;  /* 0x0000100002ff7812 */ /* 0x000fc4000780c0ff */
[----:B------:R-:W-:Y:S02]  /*86b0*/  PRMT R117, R117, 0x5410, RZ ;  /* 0x0000541075757816 */ /* 0x000fe400000000ff */
[----:B------:R-:W-:Y:S01]  /*86c0*/  PRMT R112, R112, 0x5410, RZ ;  /* 0x0000541070707816 */ /* 0x000fe200000000ff */
[----:B------:R0:W-:Y:S01]  /*86d0*/  STL [R1+0x40], R28 ;  /* 0x0000401c01007387 */ /* 0x0001e20000100800 */
[----:B------:R-:W-:Y:S02]  /*86e0*/  LOP3.LUT P4, RZ, R2, 0x400, RZ, 0xc0, !PT ;  /* 0x0000040002ff7812 */ /* 0x000fe4000788c0ff */
[----:B------:R-:W-:-:S05]  /*86f0*/  PRMT R111, RZ, 0x7610, R111 ;  /* 0x00007610ff6f7816 */ /* 0x000fca000000006f */
[--C-:B------:R-:W-:Y:S02]  /*8700*/  @!P0 PRMT R117, R117, 0x5410, R28.reuse ;  /* 0x0000541075758816 */ /* 0x100fe4000000001c */
[----:B------:R-:W-:Y:S02]  /*8710*/  @!P0 PRMT R112, R112, 0x7610, R28 ;  /* 0x0000761070708816 */ /* 0x000fe4000000001c */
[----:B0-----:R-:W4:Y:S02]  /*8720*/  LDL.LU R28, [R1+0x2d0] ;  /* 0x0002d000011c7983 */ /* 0x001f240000300800 */
[----:B------:R-:W-:Y:S02]  /*8730*/  PRMT R112, RZ, 0x7610, R112 ;  /* 0x00007610ff707816 */ /* 0x000fe40000000070 */
[C---:B------:R-:W-:Y:S01]  /*8740*/  @!P0 PRMT R111, R41.reuse, 0x7632, R111 ;  /* 0x00007632296f8816 */ /* 0x040fe2000000006f */
[----:B------:R0:W-:Y:S01]  /*8750*/  STL [R1+0x140], R41 ;  /* 0x0001402901007387 */ /* 0x0001e20000100800 */
[----:B------:R-:W-:-:S02]  /*8760*/  @!P0 PRMT R112, R41, 0x7610, R112 ;  /* 0x0000761029708816 */ /* 0x000fc40000000070 */
[----:B------:R-:W-:Y:S02]  /*8770*/  LOP3.LUT P0, RZ, R2, 0x100, RZ, 0xc0, !PT ;  /* 0x0000010002ff7812 */ /* 0x000fe4000780c0ff */
[----:B------:R-:W-:Y:S02]  /*8780*/  PRMT R108, RZ, 0x7610, R108 ;  /* 0x00007610ff6c7816 */ /* 0x000fe4000000006c */
[----:B------:R-:W-:Y:S01]  /*8790*/  PRMT R110, RZ, 0x7610, R110 ;  /* 0x00007610ff6e7816 */ /* 0x000fe2000000006e */
[----:B0-----:R-:W4:Y:S01]  /*87a0*/  LDL.LU R41, [R1+0x2cc] ;  /* 0x0002cc0001297983 */ /* 0x001f220000300800 */
[----:B------:R-:W-:Y:S02]  /*87b0*/  PRMT R109, R109, 0x5410, RZ ;  /* 0x000054106d6d7816 */ /* 0x000fe400000000ff */
[----:B------:R-:W-:Y:S02]  /*87c0*/  PRMT R113, R113, 0x5410, RZ ;  /* 0x0000541071717816 */ /* 0x000fe400000000ff */
[----:B------:R-:W-:-:S02]  /*87d0*/  PRMT R107, RZ, 0x7610, R107 ;  /* 0x00007610ff6b7816 */ /* 0x000fc4000000006b */
[----:B------:R-:W-:Y:S02]  /*87e0*/  PRMT R103, RZ, 0x7610, R103 ;  /* 0x00007610ff677816 */ /* 0x000fe40000000067 */
[C---:B--2---:R-:W-:Y:S01]  /*87f0*/  @!P4 PRMT R108, R29.reuse, 0x7610, R108 ;  /* 0x000076101d6cc816 */ /* 0x044fe2000000006c */
[----:B------:R0:W-:Y:S01]  /*8800*/  STL [R1+0x148], R29 ;  /* 0x0001481d01007387 */ /* 0x0001e20000100800 */
[----:B------:R-:W-:Y:S02]  /*8810*/  @!P4 PRMT R110, R29, 0x7632, R110 ;  /* 0x000076321d6ec816 */ /* 0x000fe4000000006e */
[----:B------:R-:W-:Y:S02]  /*8820*/  PRMT R108, R108, 0x5410, RZ ;  /* 0x000054106c6c7816 */ /* 0x000fe400000000ff */
[----:B------:R-:W-:Y:S01]  /*8830*/  PRMT R110, R110, 0x5410, RZ ;  /* 0x000054106e6e7816 */ /* 0x000fe200000000ff */
[----:B0-----:R-:W2:Y:S03]  /*8840*/  LDL.LU R29, [R1+0x2bc] ;  /* 0x0002bc00011d7983 */ /* 0x001ea60000300800 */
[--C-:B---3--:R-:W-:Y:S01]  /*8850*/  @!P0 PRMT R110, R110, 0x5410, R40.reuse ;  /* 0x000054106e6e8816 */ /* 0x108fe20000000028 */
[----:B------:R0:W-:Y:S01]  /*8860*/  STL [R1+0x50], R40 ;  /* 0x0000502801007387 */ /* 0x0001e20000100800 */
[----:B------:R-:W-:-:S03]  /*8870*/  @!P0 PRMT R108, R108, 0x7610, R40 ;  /* 0x000076106c6c8816 */ /* 0x000fc60000000028 */
[----:B0-----:R-:W3:Y:S01]  /*8880*/  LDL.LU R40, [R1+0x2b0] ;  /* 0x0002b00001287983 */ /* 0x001ee20000300800 */
[----:B----4-:R-:W-:-:S03]  /*8890*/  @!P4 PRMT R109, R109, 0x5410, R34 ;  /* 0x000054106d6dc816 */ /* 0x010fc60000000022 */
[----:B------:R0:W-:Y:S01]  /*88a0*/  STL [R1+0x48], R34 ;  /* 0x0000482201007387 */ /* 0x0001e20000100800 */
[----:B------:R-:W-:Y:S02]  /*88b0*/  @!P4 PRMT R113, R113, 0x7610, R34 ;  /* 0x000076107171c816 */ /* 0x000fe40000000022 */
[C---:B------:R-:W-:Y:S01]  /*88c0*/  @!P0 PRMT R107, R35.reuse, 0x7610, R107 ;  /* 0x00007610236b8816 */ /* 0x040fe2000000006b */
[----:B------:R1:W-:Y:S01]  /*88d0*/  STL [R1+0x150], R35 ;  /* 0x0001502301007387 */ /* 0x0003e20000100800 */
[----:B------:R-:W-:-:S03]  /*88e0*/  @!P0 PRMT R103, R35, 0x7632, R103 ;  /* 0x0000763223678816 */ /* 0x000fc60000000067 */
[----:B0-----:R-:W4:Y:S04]  /*88f0*/  LDL.LU R34, [R1+0x2c0] ;  /* 0x0002c00001227983 */ /* 0x001f280000300800 */
[----:B-1----:R-:W4:Y:S01]  /*8900*/  LDL.LU R35, [R1+0x2ac] ;  /* 0x0002ac0001237983 */ /* 0x002f220000300800 */
[----:B------:R-:W-:Y:S02]  /*8910*/  LOP3.LUT P1, RZ, R2, 0x200, RZ, 0xc0, !PT ;  /* 0x0000020002ff7812 */ /* 0x000fe4000782c0ff */
[----:B------:R-:W-:Y:S02]  /*8920*/  PRMT R111, R111, 0x5410, RZ ;  /* 0x000054106f6f7816 */ /* 0x000fe400000000ff */
[----:B------:R-:W-:Y:S01]  /*8930*/  PRMT R106, R106, 0x5410, RZ ;  /* 0x000054106a6a7816 */ /* 0x000fe200000000ff */
[----:B------:R0:W-:Y:S01]  /*8940*/  STL [R1+0x4c], R28 ;  /* 0x00004c1c01007387 */ /* 0x0001e20000100800 */
[----:B------:R-:W-:-:S02]  /*8950*/  LOP3.LUT P5, RZ, R2, 0x80, RZ, 0xc0, !PT ;  /* 0x0000008002ff7812 */ /* 0x000fc400078ac0ff */
        /* <DEDUP_REMOVED lines=94> */
[C---:B--2---:R-:W-:Y:S02]  /*8f40*/  @!P1 PRMT R90, R29.reuse, 0x7610, R90 ;  /* 0x000076101d5a9816 */ /* 0x044fe4000000005a */
[----:B------:R-:W-:Y:S02]  /*8f50*/  @!P1 PRMT R92, R29, 0x7632, R92 ;  /* 0x000076321d5c9816 */ /* 0x000fe4000000005c */
[----:B------:R-:W-:Y:S02]  /*8f60*/  PRMT R90, R90, 0x5410, RZ ;  /* 0x000054105a5a7816 */ /* 0x000fe400000000ff */
[----:B------:R-:W-:-:S04]  /*8f70*/  PRMT R92, R92, 0x5410, RZ ;  /* 0x000054105c5c7816 */ /* 0x000fc800000000ff */
[--C-:B---3--:R-:W-:Y:S01]  /*8f80*/  @!P5 PRMT R92, R92, 0x5410, R40.reuse ;  /* 0x000054105c5cd816 */ /* 0x108fe20000000028 */
[----:B------:R0:W-:Y:S01]  /*8f90*/  STL [R1+0x74], R40 ;  /* 0x0000742801007387 */ /* 0x0001e20000100800 */
[----:B------:R-:W-:-:S03]  /*8fa0*/  @!P5 PRMT R90, R90, 0x7610, R40 ;  /* 0x000076105a5ad816 */ /* 0x000fc60000000028 */
[----:B0-----:R-:W2:Y:S01]  /*8fb0*/  LDL.LU R40, [R1+0x258] ;  /* 0x0002580001287983 */ /* 0x001ea20000300800 */
[----:B----4-:R-:W-:-:S03]  /*8fc0*/  @!P1 PRMT R91, R91, 0x5410, R34 ;  /* 0x000054105b5b9816 */ /* 0x010fc60000000022 */
[----:B------:R0:W-:Y:S01]  /*8fd0*/  STL [R1+0x6c], R34 ;  /* 0x00006c2201007387 */ /* 0x0001e20000100800 */
[----:B------:R-:W-:Y:S02]  /*8fe0*/  @!P1 PRMT R95, R95, 0x7610, R34 ;  /* 0x000076105f5f9816 */ /* 0x000fe40000000022 */
[C---:B------:R-:W-:Y:S01]  /*8ff0*/  @!P5 PRMT R89, R35.reuse, 0x7610, R89 ;  /* 0x000076102359d816 */ /* 0x040fe20000000059 */
[----:B------:R1:W-:Y:S01]  /*9000*/  STL [R1+0x174], R35 ;  /* 0x0001742301007387 */ /* 0x0003e20000100800 */
[----:B------:R-:W-:-:S03]  /*9010*/  @!P5 PRMT R85, R35, 0x7632, R85 ;  /* 0x000076322355d816 */ /* 0x000fc60000000055 */
[----:B0-----:R-:W3:Y:S04]  /*9020*/  LDL.LU R34, [R1+0x26c] ;  /* 0x00026c0001227983 */ /* 0x001ee80000300800 */
[----:B-1----:R-:W4:Y:S01]  /*9030*/  LDL.LU R35, [R1+0x254] ;  /* 0x0002540001237983 */ /* 0x002f220000300800 */
[----:B------:R-:W-:Y:S02]  /*9040*/  LOP3.LUT P0, RZ, R2, 0x1, RZ, 0xc0, !PT ;  /* 0x0000000102ff7812 */ /* 0x000fe4000780c0ff */
[----:B------:R-:W-:Y:S02]  /*9050*/  PRMT R88, R88, 0x5410, RZ ;  /* 0x0000541058587816 */ /* 0x000fe400000000ff */
[----:B------:R-:W-:Y:S02]  /*9060*/  PRMT R93, R93, 0x5410, RZ ;  /* 0x000054105d5d7816 */ /* 0x000fe400000000ff */
[----:B------:R-:W-:-:S07]  /*9070*/  PRMT R87, RZ, 0x7610, R87 ;  /* 0x00007610ff577816 */ /* 0x000fce0000000057 */
[----:B------:R-:W-:-:S04]  /*9080*/  @!P0 PRMT R88, R88, 0x7610, R28 ;  /* 0x0000761058588816 */ /* 0x000fc8000000001c */
[----:B------:R-:W-:Y:S02]  /*9090*/  PRMT R88, RZ, 0x7610, R88 ;  /* 0x00007610ff587816 */ /* 0x000fe40000000058 */
[----:B------:R-:W-:Y:S02]  /*90a0*/  @!P0 PRMT R93, R93, 0x5410, R28 ;  /* 0x000054105d5d8816 */ /* 0x000fe4000000001c */
[C---:B------:R-:W-:Y:S02]  /*90b0*/  @!P0 PRMT R88, R41.reuse, 0x7610, R88 ;  /* 0x0000761029588816 */ /* 0x040fe40000000058 */
[----:B------:R-:W-:Y:S02]  /*90c0*/  @!P0 PRMT R87, R41, 0x7632, R87 ;  /* 0x0000763229578816 */ /* 0x000fe40000000057 */
[C---:B------:R-:W-:Y:S02]  /*90d0*/  LOP3.LUT P0, RZ, R0.reuse, 0x10000000, RZ, 0xc0, !PT ;  /* 0x1000000000ff7812 */ /* 0x040fe4000780c0ff */
[----:B------:R-:W-:-:S02]  /*90e0*/  LOP3.LUT P4, RZ, R0, 0x40000000, RZ, 0xc0, !PT ;  /* 0x4000000000ff7812 */ /* 0x000fc4000788c0ff */
[----:B------:R-:W-:Y:S02]  /*90f0*/  LOP3.LUT P5, RZ, R0, 0x8000000, RZ, 0xc0, !PT ;  /* 0x0800000000ff7812 */ /* 0x000fe400078ac0ff */
[----:B------:R-:W-:Y:S02]  /*9100*/  PRMT R64, RZ, 0x7610, R64 ;  /* 0x00007610ff407816 */ /* 0x000fe40000000040 */
[----:B------:R-:W-:Y:S02]  /*9110*/  PRMT R61, RZ, 0x7610, R61 ;  /* 0x00007610ff3d7816 */ /* 0x000fe4000000003d */
[----:B------:R-:W-:Y:S02]  /*9120*/  PRMT R85, R85, 0x5410, RZ ;  /* 0x0000541055557816 */ /* 0x000fe400000000ff */
[----:B------:R-:W-:Y:S01]  /*9130*/  PRMT R89, R89, 0x5410, RZ ;  /* 0x0000541059597816 */ /* 0x000fe200000000ff */
[----:B------:R0:W-:Y:S04]  /*9140*/  STL [R1+0x16c], R29 ;  /* 0x00016c1d01007387 */ /* 0x0001e80000100800 */
[----:B------:R-:W-:Y:S04]  /*9150*/  STL.S16 [R1+0x254], RZ ;  /* 0x000254ff01007387 */ /* 0x000fe80000100600 */
[----:B0-----:R-:W4:Y:S01]  /*9160*/  LDL.LU R29, [R1+0x268] ;  /* 0x00026800011d7983 */ /* 0x001f220000300800 */
[----:B--2---:R-:W-:-:S02]  /*9170*/  @!P0 PRMT R64, R40, 0x7610, R64 ;  /* 0x0000761028408816 */ /* 0x004fc40000000040 */
[----:B------:R-:W-:Y:S02]  /*9180*/  @!P0 PRMT R61, R40, 0x7632, R61 ;  /* 0x00007632283d8816 */ /* 0x000fe4000000003d */
[----:B------:R-:W-:Y:S02]  /*9190*/  PRMT R64, R64, 0x5410, RZ ;  /* 0x0000541040407816 */ /* 0x000fe400000000ff */
[----:B------:R-:W-:Y:S02]  /*91a0*/  PRMT R61, R61, 0x5410, RZ ;  /* 0x000054103d3d7816 */ /* 0x000fe400000000ff */
[--C-:B---3--:R-:W-:Y:S01]  /*91b0*/  @!P4 PRMT R85, R85, 0x5410, R34.reuse ;  /* 0x000054105555c816 */ /* 0x108fe20000000022 */
[----:B------:R0:W-:Y:S01]  /*91c0*/  STL [R1+0x78], R34 ;  /* 0x0000782201007387 */ /* 0x0001e20000100800 */
[----:B------:R-:W-:Y:S02]  /*91d0*/  @!P4 PRMT R89, R89, 0x7610, R34 ;  /* 0x000076105959c816 */ /* 0x000fe40000000022 */
[--C-:B----4-:R-:W-:Y:S01]  /*91e0*/  @!P5 PRMT R61, R61, 0x5410, R35.reuse ;  /* 0x000054103d3dd816 */ /* 0x110fe20000000023 */
[----:B------:R1:W-:Y:S01]  /*91f0*/  STL [R1+0x84], R35 ;  /* 0x0000842301007387 */ /* 0x0003e20000100800 */
[----:B------:R-:W-:-:S03]  /*9200*/  @!P5 PRMT R64, R64, 0x7610, R35 ;  /* 0x000076104040d816 */ /* 0x000fc60000000023 */
[----:B0-----:R-:W2:Y:S04]  /*9210*/  LDL.LU R34, [R1+0x250] ;  /* 0x0002500001227983 */ /* 0x001ea80000300800 */
[----:B-1----:R-:W3:Y:S04]  /*9220*/  LDL.LU.S16 R35, [R1+0x254] ;  /* 0x0002540001237983 */ /* 0x002ee80000300600 */
[----:B------:R0:W-:Y:S01]  /*9230*/  STL [R1+0x128], R46 ;  /* 0x0001282e01007387 */ /* 0x0001e20000100800 */
[----:B------:R-:W-:Y:S02]  /*9240*/  PRMT R65, RZ, 0x7610, R65 ;  /* 0x00007610ff417816 */ /* 0x000fe40000000041 */
[----:B------:R-:W-:-:S02]  /*9250*/  PRMT R86, RZ, 0x7610, R86 ;  /* 0x00007610ff567816 */ /* 0x000fc40000000056 */
[----:B------:R-:W-:Y:S01]  /*9260*/  PRMT R60, R60, 0x5410, RZ ;  /* 0x000054103c3c7816 */ /* 0x000fe200000000ff */
[----:B0-----:R-:W4:Y:S04]  /*9270*/  LDL.LU R46, [R1+0x260] ;  /* 0x00026000012e7983 */ /* 0x001f280000300800 */
[----:B------:R-:W-:Y:S01]  /*9280*/  STL.S16 [R1+0x250], RZ ;  /* 0x000250ff01007387 */ /* 0x000fe20000100600 */
[----:B------:R-:W-:-:S03]  /*9290*/  @!P4 PRMT R65, R29, 0x7610, R65 ;  /* 0x000076101d41c816 */ /* 0x000fc60000000041 */
[----:B------:R0:W-:Y:S01]  /*92a0*/  STL [R1+0x178], R29 ;  /* 0x0001781d01007387 */ /* 0x0001e20000100800 */
[----:B------:R-:W-:-:S03]  /*92b0*/  @!P4 PRMT R86, R29, 0x7632, R86 ;  /* 0x000076321d56c816 */ /* 0x000fc60000000056 */
[----:B0-----:R-:W4:Y:S01]  /*92c0*/  LDL.LU R29, [R1+0x244] ;  /* 0x00024400011d7983 */ /* 0x001f220000300800 */
[----:B--2---:R-:W-:-:S03]  /*92d0*/  @!P5 PRMT R60, R60, 0x5410, R34 ;  /* 0x000054103c3cd816 */ /* 0x004fc60000000022 */
[----:B------:R0:W-:Y:S01]  /*92e0*/  STL [R1+0x184], R34 ;  /* 0x0001842201007387 */ /* 0x0001e20000100800 */
[----:B---3--:R-:W-:-:S03]  /*92f0*/  @!P5 PRMT R35, R34, 0x7632, R35 ;  /* 0x000076322223d816 */ /* 0x008fc60000000023 */
[----:B0-----:R-:W2:Y:S01]  /*9300*/  LDL.LU.S16 R34, [R1+0x250] ;  /* 0x0002500001227983 */ /* 0x001ea20000300600 */
[C---:B------:R-:W-:Y:S02]  /*9310*/  LOP3.LUT P1, RZ, R0.reuse, 0x20000000, RZ, 0xc0, !PT ;  /* 0x2000000000ff7812 */ /* 0x040fe4000782c0ff */
[----:B------:R-:W-:Y:S02]  /*9320*/  LOP3.LUT P4, RZ, R0, 0x4000000, RZ, 0xc0, !PT ;  /* 0x0400000000ff7812 */ /* 0x000fe4000788c0ff */
[----:B------:R-:W-:-:S09]  /*9330*/  PRMT R62, RZ, 0x7610, R62 ;  /* 0x00007610ff3e7816 */ /* 0x000fd2000000003e */
[----:B----4-:R-:W-:-:S04]  /*9340*/  @!P1 PRMT R62, R46, 0x7632, R62 ;  /* 0x000076322e3e9816 */ /* 0x010fc8000000003e */
[----:B------:R-:W-:Y:S01]  /*9350*/  PRMT R62, R62, 0x5410, RZ ;  /* 0x000054103e3e7816 */ /* 0x000fe200000000ff */
[----:B------:R0:W-:Y:S04]  /*9360*/  STL [R1+0x70], R28 ;  /* 0x0000701c01007387 */ /* 0x0001e80000100800 */
[----:B0-----:R-:W3:Y:S01]  /*9370*/  LDL.LU R28, [R1+0x264] ;  /* 0x00026400011c7983 */ /* 0x001ee20000300800 */
[----:B------:R-:W-:-:S03]  /*9380*/  @!P4 PRMT R62, R62, 0x5410, R29 ;  /* 0x000054103e3ec816 */ /* 0x000fc6000000001d */
[----:B------:R0:W-:Y:S01]  /*9390*/  STL [R1+0x88], R29 ;  /* 0x0000881d01007387 */ /* 0x0001e20000100800 */
[----:B--2---:R-:W-:-:S03]  /*93a0*/  @!P4 PRMT R34, R29, 0x7632, R34 ;  /* 0x000076321d22c816 */ /* 0x004fc60000000022 */
[----:B0-----:R-:W2:Y:S04]  /*93b0*/  LDL.LU R29, [R1+0x4a0] ;  /* 0x0004a000011d7983 */ /* 0x001ea80000300800 */
[----:B------:R0:W-:Y:S04]  /*93c0*/  @!P4 STL.S16 [R1+0x250], R34 ;  /* 0x000250220100c387 */ /* 0x0001e80000100600 */
[----:B0-----:R-:W4:Y:S01]  /*93d0*/  LDL.LU R34, [R1+0x4a4] ;  /* 0x0004a40001227983 */ /* 0x001f220000300800 */
[----:B------:R-:W-:Y:S02]  /*93e0*/  PRMT R87, R87, 0x5410, RZ ;  /* 0x0000541057577816 */ /* 0x000fe400000000ff */
[----:B------:R-:W-:Y:S01]  /*93f0*/  PRMT R63, R63, 0x5410, RZ ;  /* 0x000054103f3f7816 */ /* 0x000fe200000000ff */
[----:B------:R-:W-:Y:S01]  /*9400*/  STL.S16 [R1+0x246], RZ ;  /* 0x000246ff01007387 */ /* 0x000fe20000100600 */
[----:B---3--:R-:W-:-:S03]  /*9410*/  @!P1 PRMT R87, R87, 0x5410, R28 ;  /* 0x0000541057579816 */ /* 0x008fc6000000001c */
[----:B------:R0:W-:Y:S01]  /*9420*/  STL [R1+0x7c], R28 ;  /* 0x00007c1c01007387 */ /* 0x0001e20000100800 */
[----:B------:R-:W-:-:S03]  /*9430*/  @!P1 PRMT R63, R63, 0x7610, R28 ;  /* 0x000076103f3f9816 */ /* 0x000fc6000000001c */
[----:B0-----:R-:W3:Y:S01]  /*9440*/  LDL.LU R28, [R1+0x240] ;  /* 0x00024000011c7983 */ /* 0x001ee20000300800 */
[----:B--2---:R-:W-:-:S05]  /*9450*/  PRMT R29, RZ, 0x7610, R29 ;  /* 0x00007610ff1d7816 */ /* 0x004fca000000001d */
[----:B------:R0:W-:Y:S01]  /*9460*/  STL.S16 [R1+0x244], R29 ;  /* 0x0002441d01007387 */ /* 0x0001e20000100600 */
[----:B----4-:R-:W-:-:S03]  /*9470*/  PRMT R34, R29, 0x7610, R34 ;  /* 0x000076101d227816 */ /* 0x010fc60000000022 */
[----:B0-----:R-:W2:Y:S01]  /*9480*/  LDL.S16 R29, [R1+0x246] ;  /* 0x00024600011d7983 */ /* 0x001ea20000100600 */
[----:B---3--:R-:W-:-:S03]  /*9490*/  @!P4 PRMT R34, R28, 0x7610, R34 ;  /* 0x000076101c22c816 */ /* 0x008fc60000000022 */
[----:B------:R-:W-:Y:S04]  /*94a0*/  STL [R1+0x188], R28 ;  /* 0x0001881c01007387 */ /* 0x000fe80000100800 */
[----:B------:R0:W-:Y:S04]  /*94b0*/  @!P4 STL.S16 [R1+0x244], R34 ;  /* 0x000244220100c387 */ /* 0x0001e80000100600 */
[----:B0-----:R-:W3:Y:S01]  /*94c0*/  LDL.LU R34, [R1+0x49c] ;  /* 0x00049c0001227983 */ /* 0x001ee20000300800 */
[----:B--2---:R-:W-:-:S03]  /*94d0*/  @!P4 PRMT R29, R28, 0x7632, R29 ;  /* 0x000076321c1dc816 */ /* 0x004fc6000000001d */
[----:B------:R-:W2:Y:S04]  /*94e0*/  LDL.LU R28, [R1+0x494] ;  /* 0x00049400011c7983 */ /* 0x000ea80000300800 */
[----:B------:R0:W-:Y:S04]  /*94f0*/  @!P4 STL.S16 [R1+0x246], R29 ;  /* 0x0002461d0100c387 */ /* 0x0001e80000100600 */
[----:B0-----:R-:W4:Y:S01]  /*9500*/  LDL.LU R29, [R1+0x498] ;  /* 0x00049800011d7983 */ /* 0x001f220000300800 */
[----:B------:R-:W-:-:S04]  /*9510*/  PRMT R63, RZ, 0x7610, R63 ;  /* 0x00007610ff3f7816 */ /* 0x000fc8000000003f */
[----:B------:R-:W-:Y:S02]  /*9520*/  @!P1 PRMT R63, R46, 0x7610, R63 ;  /* 0x000076102e3f9816 */ /* 0x000fe4000000003f */
[----:B------:R-:W-:Y:S01]  /*9530*/  LOP3.LUT P1, RZ, R0, 0x2000000, RZ, 0xc0, !PT ;  /* 0x0200000000ff7812 */ /* 0x000fe2000782c0ff */
[----:B------:R0:W-:Y:S04]  /*9540*/  @!P5 STL.S16 [R1+0x254], R35 ;  /* 0x000254230100d387 */ /* 0x0001e80000100600 */
[----:B0-----:R-:W4:Y:S01]  /*9550*/  LDL.LU R35, [R1+0x4a8] ;  /* 0x0004a80001237983 */ /* 0x001f220000300800 */
[----:B---3--:R-:W-:-:S07]  /*9560*/  PRMT R34, RZ, 0x7610, R34 ;  /* 0x00007610ff227816 */ /* 0x008fce0000000022 */
[----:B--2---:R-:W-:-:S05]  /*9570*/  @!P1 PRMT R34, R28, 0x7610, R34 ;  /* 0x000076101c229816 */ /* 0x004fca0000000022 */
[----:B------:R0:W-:Y:S01]  /*9580*/  STL.S16 [R1+0x240], R34 ;  /* 0x0002402201007387 */ /* 0x0001e20000100600 */
[----:B----4-:R-:W-:-:S03]  /*9590*/  PRMT R29, RZ, 0x7610, R29 ;  /* 0x00007610ff1d7816 */ /* 0x010fc6000000001d */
[----:B0-----:R-:W2:Y:S01]  /*95a0*/  LDL.LU R34, [R1+0x490] ;  /* 0x0004900001227983 */ /* 0x001ea20000300800 */
[----:B------:R-:W-:-:S05]  /*95b0*/  @!P1 PRMT R29, R28, 0x7632, R29 ;  /* 0x000076321c1d9816 */ /* 0x000fca000000001d */
[----:B------:R0:W-:Y:S04]  /*95c0*/  STL.S16 [R1+0x252], R29 ;  /* 0x0002521d01007387 */ /* 0x0001e80000100600 */
[----:B0-----:R-:W3:Y:S04]  /*95d0*/  LDL.LU R29, [R1+0x48c] ;  /* 0x00048c00011d7983 */ /* 0x001ee80000300800 */
[----:B------:R0:W-:Y:S01]  /*95e0*/  STL [R1+0x170], R41 ;  /* 0x0001702901007387 */ /* 0x0001e20000100800 */
[----:B------:R-:W-:-:S03]  /*95f0*/  PRMT R35, RZ, 0x7610, R35 ;  /* 0x00007610ff237816 */ /* 0x000fc60000000023 */
[----:B0-----:R-:W4:Y:S04]  /*9600*/  LDL.LU R41, [R1+0x25c] ;  /* 0x00025c0001297983 */ /* 0x001f280000300800 */
[----:B------:R0:W-:Y:S04]  /*9610*/  STL [R1+0x180], R40 ;  /* 0x0001802801007387 */ /* 0x0001e80000100800 */
[----:B0-----:R-:W4:Y:S01]  /*9620*/  LDL.LU R40, [R1+0x4ac] ;  /* 0x0004ac0001287983 */ /* 0x001f220000300800 */
[----:B--2---:R-:W-:Y:S02]  /*9630*/  PRMT R34, RZ, 0x7610, R34 ;  /* 0x00007610ff227816 */ /* 0x004fe40000000022 */
[----:B---3--:R-:W-:-:S02]  /*9640*/  @!P1 PRMT R35, R29, 0x7610, R35 ;  /* 0x000076101d239816 */ /* 0x008fc40000000023 */
[----:B------:R-:W-:-:S03]  /*9650*/  @!P1 PRMT R34, R29, 0x7632, R34 ;  /* 0x000076321d229816 */ /* 0x000fc60000000022 */
[----:B------:R0:W-:Y:S04]  /*9660*/  STL.S16 [R1+0x242], R35 ;  /* 0x0002422301007387 */ /* 0x0001e80000100600 */
[----:B------:R1:W-:Y:S04]  /*9670*/  STL.S16 [R1+0x25a], R34 ;  /* 0x00025a2201007387 */ /* 0x0003e80000100600 */
[----:B0-----:R-:W2:Y:S04]  /*9680*/  LDL.LU R35, [R1+0x488] ;  /* 0x0004880001237983 */ /* 0x001ea80000300800 */
[----:B-1----:R-:W3:Y:S01]  /*9690*/  LDL.LU R34, [R1+0x484] ;  /* 0x0004840001227983 */ /* 0x002ee20000300800 */
[----:B------:R-:W-:-:S02]  /*96a0*/  PRMT R86, R86, 0x5410, RZ ;  /* 0x0000541056567816 */ /* 0x000fc400000000ff */
[----:B------:R-:W-:Y:S02]  /*96b0*/  PRMT R65, R65, 0x5410, RZ ;  /* 0x0000541041417816 */ /* 0x000fe400000000ff */
[--C-:B----4-:R-:W-:Y:S02]  /*96c0*/  @!P0 PRMT R86, R86, 0x5410, R41.reuse ;  /* 0x0000541056568816 */ /* 0x110fe40000000029 */
[----:B------:R-:W-:Y:S02]  /*96d0*/  @!P0 PRMT R65, R65, 0x7610, R41 ;  /* 0x0000761041418816 */ /* 0x000fe40000000029 */
[----:B------:R-:W-:Y:S02]  /*96e0*/  LOP3.LUT P0, RZ, R0, 0x1000000, RZ, 0xc0, !PT ;  /* 0x0100000000ff7812 */ /* 0x000fe4000780c0ff */
[----:B------:R-:W-:Y:S01]  /*96f0*/  PRMT R40, RZ, 0x7610, R40 ;  /* 0x00007610ff287816 */ /* 0x000fe20000000028 */
[----:B------:R0:W-:Y:S04]  /*9700*/  STL [R1+0x80], R41 ;  /* 0x0000802901007387 */ /* 0x0001e80000100800 */
[----:B0-----:R-:W4:Y:S01]  /*9710*/  LDL.LU R41, [R1+0x4b0] ;  /* 0x0004b00001297983 */ /* 0x001f220000300800 */
[----:B--2---:R-:W-:-:S05]  /*9720*/  PRMT R35, RZ, 0x7610, R35 ;  /* 0x00007610ff237816 */ /* 0x004fca0000000023 */
[C---:B---3--:R-:W-:Y:S02]  /*9730*/  @!P0 PRMT R40, R34.reuse, 0x7610, R40 ;  /* 0x0000761022288816 */ /* 0x048fe40000000028 */
[----:B------:R-:W-:-:S03]  /*9740*/  @!P0 PRMT R35, R34, 0x7632, R35 ;  /* 0x0000763222238816 */ /* 0x000fc60000000023 */
[----:B------:R0:W-:Y:S04]  /*9750*/  STL.S16 [R1+0x256], R40 ;  /* 0x0002562801007387 */ /* 0x0001e80000100600 */
[----:B------:R1:W-:Y:S04]  /*9760*/  STL.S16 [R1+0x25c], R35 ;  /* 0x00025c2301007387 */ /* 0x0003e80000100600 */
[----:B0-----:R-:W2:Y:S04]  /*9770*/  LDL.LU R40, [R1+0x480] ;  /* 0x0004800001287983 */ /* 0x001ea80000300800 */
[----:B-1----:R-:W3:Y:S01]  /*9780*/  LDL.LU R35, [R1+0x47c] ;  /* 0x00047c0001237983 */ /* 0x002ee20000300800 */
[----:B----4-:R-:W-:-:S03]  /*9790*/  PRMT R41, RZ, 0x7610, R41 ;  /* 0x00007610ff297816 */ /* 0x010fc60000000029 */
[----:B------:R0:W-:Y:S04]  /*97a0*/  STL [R1+0x17c], R46 ;  /* 0x00017c2e01007387 */ /* 0x0001e80000100800 */
[----:B0-----:R-:W4:Y:S01]  /*97b0*/  LDL.LU R46, [R1+0x4b4] ;  /* 0x0004b400012e7983 */ /* 0x001f220000300800 */
        /* <DEDUP_REMOVED lines=8> */
[----:B----4-:R-:W-:Y:S02]  /*9840*/  PRMT R46, RZ, 0x7610, R46 ;  /* 0x00007610ff2e7816 */ /* 0x010fe4000000002e */
        /* <DEDUP_REMOVED lines=249> */
[----:B------:R-:W-:-:S03]  /*a7e0*/  LOP3.LUT P0, RZ, R0, 0x100, RZ, 0xc0, !PT ;  /* 0x0000010000ff7812 */ /* 0x000fc6000780c0ff */
[----:B------:R0:W-:Y:S01]  /*a7f0*/  STL [R1+0xcc], R50 ;  /* 0x0000cc3201007387 */ /* 0x0001e20000100800 */
[----:B------:R-:W-:Y:S02]  /*a800*/  PRMT R66, RZ, 0x7610, R66 ;  /* 0x00007610ff427816 */ /* 0x000fe40000000042 */
[----:B------:R-:W-:Y:S02]  /*a810*/  PRMT R57, RZ, 0x7610, R57 ;  /* 0x00007610ff397816 */ /* 0x000fe40000000039 */
[----:B0-----:R-:W-:-:S04]  /*a820*/  PRMT R50, RZ, 0x7610, R50 ;  /* 0x00007610ff327816 */ /* 0x001fc80000000032 */
[----:B------:R-:W-:-:S05]  /*a830*/  @!P1 PRMT R50, R51, 0x7632, R50 ;  /* 0x0000763233329816 */ /* 0x000fca0000000032 */
[----:B------:R-:W-:Y:S01]  /*a840*/  STL.S16 [R1+0x2e6], R50 ;  /* 0x0002e63201007387 */ /* 0x000fe20000100600 */
[C---:B--2---:R-:W-:Y:S02]  /*a850*/  @!P0 PRMT R66, R56.reuse, 0x7610, R66 ;  /* 0x0000761038428816 */ /* 0x044fe40000000042 */
[----:B------:R-:W-:-:S03]  /*a860*/  @!P0 PRMT R57, R56, 0x7632, R57 ;  /* 0x0000763238398816 */ /* 0x000fc60000000039 */
[----:B------:R0:W-:Y:S04]  /*a870*/  STL.S16 [R1+0x2e2], R66 ;  /* 0x0002e24201007387 */ /* 0x0001e80000100600 */
[----:B------:R1:W-:Y:S04]  /*a880*/  STL.S16 [R1+0x2e8], R57 ;  /* 0x0002e83901007387 */ /* 0x0003e80000100600 */
[----:B0-----:R-:W2:Y:S04]  /*a890*/  LDL.LU R66, [R1+0x37c] ;  /* 0x00037c0001427983 */ /* 0x001ea80000300800 */
[----:B-1----:R-:W3:Y:S01]  /*a8a0*/  LDL.LU R57, [R1+0x378] ;  /* 0x0003780001397983 */ /* 0x002ee20000300800 */
[----:B------:R-:W-:-:S03]  /*a8b0*/  PRMT R67, RZ, 0x7610, R67 ;  /* 0x00007610ff437816 */ /* 0x000fc60000000043 */
[----:B------:R-:W-:Y:S01]  /*a8c0*/  STL [R1+0x8c], R28 ;  /* 0x00008c1c01007387 */ /* 0x000fe20000100800 */
[----:B------:R-:W-:-:S03]  /*a8d0*/  MOV R50, R68 ;  /* 0x0000004400327202 */ /* 0x000fc60000000f00 */
[----:B------:R-:W-:Y:S04]  /*a8e0*/  STL [R1+0x18c], R29 ;  /* 0x00018c1d01007387 */ /* 0x000fe80000100800 */
[----:B------:R-:W-:Y:S04]  /*a8f0*/  STL [R1+0x90], R34 ;  /* 0x0000902201007387 */ /* 0x000fe80000100800 */
[----:B------:R-:W-:Y:S01]  /*a900*/  STL [R1+0x190], R35 ;  /* 0x0001902301007387 */ /* 0x000fe20000100800 */
[----:B--2---:R-:W-:Y:S02]  /*a910*/  PRMT R66, RZ, 0x7610, R66 ;  /* 0x00007610ff427816 */ /* 0x004fe40000000042 */
[----:B---3--:R-:W-:-:S02]  /*a920*/  @!P0 PRMT R67, R57, 0x7610, R67 ;  /* 0x0000761039438816 */ /* 0x008fc40000000043 */
[----:B------:R-:W-:-:S03]  /*a930*/  @!P0 PRMT R66, R57, 0x7632, R66 ;  /* 0x0000763239428816 */ /* 0x000fc60000000042 */
[----:B------:R0:W-:Y:S04]  /*a940*/  STL.S16 [R1+0x2e4], R67 ;  /* 0x0002e44301007387 */ /* 0x0001e80000100600 */
[----:B------:R1:W-:Y:S04]  /*a950*/  STL.S16 [R1+0x2f0], R66 ;  /* 0x0002f04201007387 */ /* 0x0003e80000100600 */
[----:B0-----:R-:W2:Y:S04]  /*a960*/  LDL.LU R67, [R1+0x374] ;  /* 0x0003740001437983 */ /* 0x001ea80000300800 */
[----:B-1----:R-:W3:Y:S04]  /*a970*/  LDL.LU R66, [R1+0x370] ;  /* 0x0003700001427983 */ /* 0x002ee80000300800 */
        /* <DEDUP_REMOVED lines=28> */
[----:B------:R0:W-:Y:S02]  /*ab40*/  STL [R1+0x1cc], R51 ;  /* 0x0001cc3301007387 */ /* 0x0001e40000100800 */
[----:B0-----:R-:W-:-:S02]  /*ab50*/  MOV R51, R69 ;  /* 0x0000004500337202 */ /* 0x001fc40000000f00 */
[----:B------:R-:W4:Y:S01]  /*ab60*/  LDL.LU.64 R68, [R1+0x380] ;  /* 0x0003800001447983 */ /* 0x000f220000300a00 */
[----:B------:R-:W-:Y:S02]  /*ab70*/  LOP3.LUT P5, RZ, R0, 0x80, RZ, 0xc0, !PT ;  /* 0x0000008000ff7812 */ /* 0x000fe400078ac0ff */
[----:B--2---:R-:W-:-:S11]  /*ab80*/  PRMT R67, RZ, 0x7610, R67 ;  /* 0x00007610ff437816 */ /* 0x004fd60000000043 */
[----:B---3--:R-:W-:-:S05]  /*ab90*/  @!P5 PRMT R67, R66, 0x7632, R67 ;  /* 0x000076324243d816 */ /* 0x008fca0000000043 */
[----:B------:R0:W-:Y:S04]  /*aba0*/  STL.S16 [R1+0x2f6], R67 ;  /* 0x0002f64301007387 */ /* 0x0001e80000100600 */
[----:B0-----:R-:W2:Y:S04]  /*abb0*/  LDL.LU R67, [R1+0x368] ;  /* 0x0003680001437983 */ /* 0x001ea80000300800 */
[----:B------:R-:W-:Y:S01]  /*abc0*/  STL [R1+0xd4], R66 ;  /* 0x0000d44201007387 */ /* 0x000fe20000100800 */
[----:B------:R-:W-:Y:S02]  /*abd0*/  PRMT R12, RZ, 0x7610, R12 ;  /* 0x00007610ff0c7816 */ /* 0x000fe4000000000c */
[----:B----4-:R-:W-:-:S04]  /*abe0*/  PRMT R68, RZ, 0x7610, R68 ;  /* 0x00007610ff447816 */ /* 0x010fc80000000044 */
[----:B------:R-:W-:-:S05]  /*abf0*/  @!P5 PRMT R68, R66, 0x7610, R68 ;  /* 0x000076104244d816 */ /* 0x000fca0000000044 */
[----:B------:R0:W-:Y:S04]  /*ac00*/  STL.S16 [R1+0x2ec], R68 ;  /* 0x0002ec4401007387 */ /* 0x0001e80000100600 */
[----:B0-----:R-:W3:Y:S01]  /*ac10*/  LDL.LU R68, [R1+0x36c] ;  /* 0x00036c0001447983 */ /* 0x001ee20000300800 */
[----:B------:R-:W-:-:S04]  /*ac20*/  PRMT R66, RZ, 0x7610, R66 ;  /* 0x00007610ff427816 */ /* 0x000fc80000000042 */
[C---:B--2---:R-:W-:Y:S01]  /*ac30*/  @!P5 PRMT R66, R67.reuse, 0x7610, R66 ;  /* 0x000076104342d816 */ /* 0x044fe20000000042 */
[----:B------:R-:W-:Y:S01]  /*ac40*/  STL [R1+0x1d4], R67 ;  /* 0x0001d44301007387 */ /* 0x000fe20000100800 */
[----:B------:R-:W-:-:S03]  /*ac50*/  @!P5 PRMT R12, R67, 0x7632, R12 ;  /* 0x00007632430cd816 */ /* 0x000fc6000000000c */
[----:B------:R0:W-:Y:S04]  /*ac60*/  STL.S16 [R1+0x2ee], R66 ;  /* 0x0002ee4201007387 */ /* 0x0001e80000100600 */
[----:B0-----:R-:W2:Y:S01]  /*ac70*/  LDL.LU.64 R66, [R1+0x238] ;  /* 0x0002380001427983 */ /* 0x001ea20000300a00 */
[----:B------:R-:W-:Y:S02]  /*ac80*/  LOP3.LUT P0, RZ, R0, 0x20, RZ, 0xc0, !PT ;  /* 0x0000002000ff7812 */ /* 0x000fe4000780c0ff */
[----:B------:R-:W-:Y:S02]  /*ac90*/  PRMT R46, RZ, 0x7610, R46 ;  /* 0x00007610ff2e7816 */ /* 0x000fe4000000002e */
[----:B------:R-:W-:Y:S02]  /*aca0*/  PRMT R43, RZ, 0x7610, R43 ;  /* 0x00007610ff2b7816 */ /* 0x000fe4000000002b */
[----:B------:R-:W-:-:S02]  /*acb0*/  PRMT R42, RZ, 0x7610, R42 ;  /* 0x00007610ff2a7816 */ /* 0x000fc4000000002a */
[----:B------:R-:W-:Y:S02]  /*acc0*/  PRMT R13, RZ, 0x7610, R13 ;  /* 0x00007610ff0d7816 */ /* 0x000fe4000000000d */
[----:B------:R-:W-:-:S03]  /*acd0*/  LOP3.LUT P1, RZ, R0, 0x4, RZ, 0xc0, !PT ;  /* 0x0000000400ff7812 */ /* 0x000fc6000782c0ff */
[C---:B------:R-:W-:Y:S02]  /*ace0*/  @!P0 PRMT R46, R74.reuse, 0x7610, R46 ;  /* 0x000076104a2e8816 */ /* 0x040fe4000000002e */
[----:B------:R-:W-:Y:S02]  /*acf0*/  @!P0 PRMT R43, R74, 0x7632, R43 ;  /* 0x000076324a2b8816 */ /* 0x000fe4000000002b */
[C---:B------:R-:W-:Y:S02]  /*ad00*/  @!P0 PRMT R42, R70.reuse, 0x7610, R42 ;  /* 0x00007610462a8816 */ /* 0x040fe4000000002a */
[----:B------:R-:W-:Y:S02]  /*ad10*/  @!P0 PRMT R13, R70, 0x7632, R13 ;  /* 0x00007632460d8816 */ /* 0x000fe4000000000d */
[----:B------:R-:W-:Y:S02]  /*ad20*/  LOP3.LUT P0, RZ, R0, 0x1, RZ, 0xc0, !PT ;  /* 0x0000000100ff7812 */ /* 0x000fe4000780c0ff */
[----:B------:R-:W-:-:S02]  /*ad30*/  PRMT R28, RZ, 0x7610, R28 ;  /* 0x00007610ff1c7816 */ /* 0x000fc4000000001c */
[----:B------:R-:W-:Y:S02]  /*ad40*/  PRMT R9, RZ, 0x7610, R9 ;  /* 0x00007610ff097816 */ /* 0x000fe40000000009 */
[----:B------:R-:W-:Y:S02]  /*ad50*/  @!P1 PRMT R28, R80, 0x7610, R28 ;  /* 0x00007610501c9816 */ /* 0x000fe4000000001c */
[----:B------:R-:W-:Y:S01]  /*ad60*/  PRMT R8, RZ, 0x7610, R8 ;  /* 0x00007610ff087816 */ /* 0x000fe20000000008 */
[----:B------:R-:W-:Y:S01]  /*ad70*/  UIMAD.WIDE UR6, UR8, 0x8, UR6 ;  /* 0x00000008080678a5 */ /* 0x000fe2000f8e0206 */
[----:B------:R-:W-:Y:S01]  /*ad80*/  PRMT R27, RZ, 0x7610, R27 ;  /* 0x00007610ff1b7816 */ /* 0x000fe2000000001b */
[----:B------:R0:W-:Y:S01]  /*ad90*/  STL.S16 [R1+0x308], R28 ;  /* 0x0003081c01007387 */ /* 0x0001e20000100600 */
[----:B------:R-:W-:Y:S02]  /*ada0*/  PRMT R26, RZ, 0x7610, R26 ;  /* 0x00007610ff1a7816 */ /* 0x000fe4000000001a */
[----:B------:R-:W-:-:S02]  /*adb0*/  PRMT R16, RZ, 0x7610, R16 ;  /* 0x00007610ff107816 */ /* 0x000fc40000000010 */
[C---:B------:R-:W-:Y:S02]  /*adc0*/  @!P0 PRMT R9, R54.reuse, 0x7610, R9 ;  /* 0x0000761036098816 */ /* 0x040fe40000000009 */
[----:B------:R-:W-:Y:S01]  /*add0*/  @!P0 PRMT R8, R54, 0x7632, R8 ;  /* 0x0000763236088816 */ /* 0x000fe20000000008 */
[----:B0-----:R-:W0:Y:S01]  /*ade0*/  S2R R28, SR_TID.X ;  /* 0x00000000001c7919 */ /* 0x001e220000002100 */
[----:B------:R-:W-:Y:S02]  /*adf0*/  @!P1 PRMT R27, R80, 0x7632, R27 ;  /* 0x00007632501b9816 */ /* 0x000fe4000000001b */
[C---:B------:R-:W-:Y:S01]  /*ae00*/  @!P1 PRMT R26, R81.reuse, 0x7610, R26 ;  /* 0x00007610511a9816 */ /* 0x040fe2000000001a */
[----:B------:R1:W-:Y:S01]  /*ae10*/  STL.S16 [R1+0x322], R9 ;  /* 0x0003220901007387 */ /* 0x0003e20000100600 */
[----:B------:R-:W-:Y:S02]  /*ae20*/  @!P1 PRMT R16, R81, 0x7632, R16 ;  /* 0x0000763251109816 */ /* 0x000fe40000000010 */
[----:B------:R-:W-:Y:S01]  /*ae30*/  LOP3.LUT P1, RZ, R2, 0x10000000, RZ, 0xc0, !PT ;  /* 0x1000000002ff7812 */ /* 0x000fe2000782c0ff */
[----:B------:R4:W-:Y:S01]  /*ae40*/  STL.S16 [R1+0x328], R8 ;  /* 0x0003280801007387 */ /* 0x0009e20000100600 */
[----:B------:R-:W-:-:S02]  /*ae50*/  LOP3.LUT P5, RZ, R0, 0x10, RZ, 0xc0, !PT ;  /* 0x0000001000ff7812 */ /* 0x000fc400078ac0ff */
[----:B-1----:R-:W-:Y:S02]  /*ae60*/  MOV R9, UR7 ;  /* 0x0000000700097c02 */ /* 0x002fe40008000f00 */
[----:B----4-:R-:W-:Y:S01]  /*ae70*/  MOV R8, UR6 ;  /* 0x0000000600087c02 */ /* 0x010fe20008000f00 */
[----:B------:R-:W1:Y:S01]  /*ae80*/  LDCU.U8 UR6, c[0x0][0x414] ;  /* 0x00008280ff0677ac */ /* 0x000e620008000000 */
[----:B------:R-:W-:Y:S02]  /*ae90*/  PRMT R19, RZ, 0x7610, R19 ;  /* 0x00007610ff137816 */ /* 0x000fe40000000013 */
[----:B------:R-:W-:Y:S02]  /*aea0*/  PRMT R18, RZ, 0x7610, R18 ;  /* 0x00007610ff127816 */ /* 0x000fe40000000012 */
[----:B------:R-:W4:Y:S01]  /*aeb0*/  LDG.E.64 R8, desc[UR10][R8.64] ;  /* 0x0000000a08087981 */ /* 0x000f22000c1e1b00 */
[C---:B------:R-:W-:Y:S02]  /*aec0*/  @!P0 PRMT R19, R84.reuse, 0x7610, R19 ;  /* 0x0000761054138816 */ /* 0x040fe40000000013 */
[----:B------:R-:W-:-:S02]  /*aed0*/  @!P0 PRMT R18, R84, 0x7632, R18 ;  /* 0x0000763254128816 */ /* 0x000fc40000000012 */
[----:B------:R-:W-:Y:S02]  /*aee0*/  PRMT R3, RZ, 0x7610, R3 ;  /* 0x00007610ff037816 */ /* 0x000fe40000000003 */
[----:B------:R-:W-:Y:S02]  /*aef0*/  PRMT R41, RZ, 0x7610, R41 ;  /* 0x00007610ff297816 */ /* 0x000fe40000000029 */
[----:B------:R-:W-:Y:S02]  /*af00*/  PRMT R40, RZ, 0x7610, R40 ;  /* 0x00007610ff287816 */ /* 0x000fe40000000028 */
[----:B------:R-:W-:Y:S02]  /*af10*/  PRMT R35, RZ, 0x7610, R35 ;  /* 0x00007610ff237816 */ /* 0x000fe40000000023 */
[----:B------:R-:W-:Y:S02]  /*af20*/  PRMT R34, RZ, 0x7610, R34 ;  /* 0x00007610ff227816 */ /* 0x000fe40000000022 */
[----:B------:R-:W-:-:S02]  /*af30*/  LOP3.LUT P0, RZ, R2, 0x4000000, RZ, 0xc0, !PT ;  /* 0x0400000002ff7812 */ /* 0x000fc4000780c0ff */
[----:B------:R-:W-:Y:S02]  /*af40*/  @!P1 PRMT R3, R59, 0x7632, R3 ;  /* 0x000076323b039816 */ /* 0x000fe40000000003 */
[C---:B------:R-:W-:Y:S02]  /*af50*/  @!P5 PRMT R41, R71.reuse, 0x7610, R41 ;  /* 0x000076104729d816 */ /* 0x040fe40000000029 */
[----:B------:R-:W-:Y:S02]  /*af60*/  @!P5 PRMT R40, R71, 0x7632, R40 ;  /* 0x000076324728d816 */ /* 0x000fe40000000028 */
[C---:B------:R-:W-:Y:S02]  /*af70*/  @!P5 PRMT R35, R75.reuse, 0x7610, R35 ;  /* 0x000076104b23d816 */ /* 0x040fe40000000023 */
[----:B------:R-:W-:Y:S02]  /*af80*/  @!P5 PRMT R34, R75, 0x7632, R34 ;  /* 0x000076324b22d816 */ /* 0x000fe40000000022 */
[----:B------:R-:W-:Y:S01]  /*af90*/  LOP3.LUT P5, RZ, R0, 0x2, RZ, 0xc0, !PT ;  /* 0x0000000200ff7812 */ /* 0x000fe200078ac0ff */
[----:B------:R0:W-:Y:S01]  /*afa0*/  STL.S16 [R1+0x334], R3 ;  /* 0x0003340301007387 */ /* 0x0001e20000100600 */
[----:B------:R-:W-:-:S02]  /*afb0*/  PRMT R10, RZ, 0x7610, R10 ;  /* 0x00007610ff0a7816 */ /* 0x000fc4000000000a */
[----:B------:R-:W-:Y:S02]  /*afc0*/  PRMT R21, RZ, 0x7610, R21 ;  /* 0x00007610ff157816 */ /* 0x000fe40000000015 */
[----:B------:R-:W-:Y:S02]  /*afd0*/  PRMT R20, RZ, 0x7610, R20 ;  /* 0x00007610ff147816 */ /* 0x000fe40000000014 */
[----:B------:R-:W-:Y:S01]  /*afe0*/  PRMT R11, RZ, 0x7610, R11 ;  /* 0x00007610ff0b7816 */ /* 0x000fe2000000000b */
[----:B0-----:R-:W4:Y:S01]  /*aff0*/  LDL.LU R3, [R1+0x360] ;  /* 0x0003600001037983 */ /* 0x001f220000300800 */
[----:B------:R-:W-:Y:S02]  /*b000*/  @!P0 PRMT R10, R58, 0x7632, R10 ;  /* 0x000076323a0a8816 */ /* 0x000fe4000000000a */
[----:B------:R-:W-:Y:S02]  /*b010*/  PRMT R22, RZ, 0x7610, R22 ;  /* 0x00007610ff167816 */ /* 0x000fe40000000016 */
[----:B------:R-:W-:-:S02]  /*b020*/  @!P0 PRMT R21, R55, 0x7610, R21 ;  /* 0x0000761037158816 */ /* 0x000fc40000000015 */
[----:B------:R-:W-:Y:S02]  /*b030*/  @!P0 PRMT R20, R55, 0x7632, R20 ;  /* 0x0000763237148816 */ /* 0x000fe40000000014 */
[----:B------:R-:W-:Y:S02]  /*b040*/  @!P0 PRMT R11, R58, 0x7610, R11 ;  /* 0x000076103a0b8816 */ /* 0x000fe4000000000b */
[----:B-1----:R-:W-:Y:S01]  /*b050*/  ISETP.NE.AND P0, PT, RZ, UR6, PT ;  /* 0x00000006ff007c0c */ /* 0x002fe2000bf05270 */
[----:B------:R0:W-:Y:S01]  /*b060*/  STL.S16 [R1+0x330], R10 ;  /* 0x0003300a01007387 */ /* 0x0001e20000100600 */
[----:B------:R-:W-:Y:S02]  /*b070*/  @!P5 PRMT R22, R83, 0x7610, R22 ;  /* 0x000076105316d816 */ /* 0x000fe40000000016 */
[----:B------:R-:W-:-:S03]  /*b080*/  LOP3.LUT P4, RZ, R0, 0x40, RZ, 0xc0, !PT ;  /* 0x0000004000ff7812 */ /* 0x000fc6000788c0ff */
[----:B------:R1:W-:Y:S01]  /*b090*/  STL.S16 [R1+0x31c], R22 ;  /* 0x00031c1601007387 */ /* 0x0003e20000100600 */
[----:B0-----:R-:W-:-:S03]  /*b0a0*/  SHF.L.U32 R10, R28, 0x1, RZ ;  /* 0x000000011c0a7819 */ /* 0x001fc600000006ff */
[----:B------:R0:W-:Y:S01]  /*b0b0*/  STL.S16 [R1+0x32a], R11 ;  /* 0x00032a0b01007387 */ /* 0x0001e20000100600 */
[----:B------:R-:W-:-:S03]  /*b0c0*/  LOP3.LUT R10, R10, 0x7e, RZ, 0xc0, !PT ;  /* 0x0000007e0a0a7812 */ /* 0x000fc600078ec0ff */
[----:B------:R-:W-:Y:S01]  /*b0d0*/  STL [R1+0xd0], R56 ;  /* 0x0000d03801007387 */ /* 0x000fe20000100800 */
[----:B-1----:R-:W-:Y:S02]  /*b0e0*/  MOV R22, UR13 ;  /* 0x0000000d00167c02 */ /* 0x002fe40008000f00 */
[----:B------:R-:W-:Y:S01]  /*b0f0*/  PRMT R47, RZ, 0x7610, R47 ;  /* 0x00007610ff2f7816 */ /* 0x000fe2000000002f */
[----:B------:R1:W-:Y:S01]  /*b100*/  STL [R1+0x1d0], R57 ;  /* 0x0001d03901007387 */ /* 0x0003e20000100800 */
[----:B------:R-:W-:Y:S02]  /*b110*/  LEA R22, R22, R10, 0x7 ;  /* 0x0000000a16167211 */ /* 0x000fe400078e38ff */
[----:B0-----:R-:W0:Y:S01]  /*b120*/  @P0 LDC.64 R10, c[0x0][0x3b0] ;  /* 0x0000ec00ff0a0b82 */ /* 0x001e220000000a00 */
[----:B------:R-:W-:Y:S02]  /*b130*/  PRMT R14, RZ, 0x7610, R14 ;  /* 0x00007610ff0e7816 */ /* 0x000fe4000000000e */
[----:B------:R-:W-:-:S02]  /*b140*/  PRMT R15, RZ, 0x7610, R15 ;  /* 0x00007610ff0f7816 */ /* 0x000fc4000000000f */
[----:B------:R-:W-:Y:S02]  /*b150*/  PRMT R17, RZ, 0x7610, R17 ;  /* 0x00007610ff117816 */ /* 0x000fe40000000011 */
[----:B------:R-:W-:Y:S02]  /*b160*/  PRMT R33, RZ, 0x7610, R33 ;  /* 0x00007610ff217816 */ /* 0x000fe40000000021 */
[----:B------:R-:W-:Y:S02]  /*b170*/  PRMT R32, RZ, 0x7610, R32 ;  /* 0x00007610ff207816 */ /* 0x000fe40000000020 */
[----:B------:R-:W-:Y:S02]  /*b180*/  PRMT R29, RZ, 0x7610, R29 ;  /* 0x00007610ff1d7816 */ /* 0x000fe4000000001d */
[----:B------:R-:W-:Y:S02]  /*b190*/  PRMT R25, RZ, 0x7610, R25 ;  /* 0x00007610ff197816 */ /* 0x000fe40000000019 */
[----:B------:R-:W-:Y:S01]  /*b1a0*/  PRMT R24, RZ, 0x7610, R24 ;  /* 0x00007610ff187816 */ /* 0x000fe20000000018 */
[----:B------:R0:W-:Y:S01]  /*b1b0*/  STL.S16 [R1+0x2fe], R12 ;  /* 0x0002fe0c01007387 */ /* 0x0001e20000100600 */
[----:B-1----:R-:W-:-:S02]  /*b1c0*/  PRMT R57, RZ, 0x7610, R57 ;  /* 0x00007610ff397816 */ /* 0x002fc40000000039 */
[----:B------:R-:W-:Y:S01]  /*b1d0*/  PRMT R56, RZ, 0x7610, R56 ;  /* 0x00007610ff387816 */ /* 0x000fe20000000038 */
[----:B------:R1:W-:Y:S01]  /*b1e0*/  STL.S16 [R1+0x306], R13 ;  /* 0x0003060d01007387 */ /* 0x0003e20000100600 */
[C---:B---3--:R-:W-:Y:S02]  /*b1f0*/  @!P4 PRMT R57, R68.reuse, 0x7610, R57 ;  /* 0x000076104439c816 */ /* 0x048fe40000000039 */
[----:B------:R-:W-:Y:S01]  /*b200*/  @!P4 PRMT R56, R68, 0x7632, R56 ;  /* 0x000076324438c816 */ /* 0x000fe20000000038 */
[----:B------:R-:W-:Y:S01]  /*b210*/  STL.S16 [R1+0x318], R16 ;  /* 0x0003181001007387 */ /* 0x000fe20000100600 */
[C---:B------:R-:W-:Y:S02]  /*b220*/  @!P4 PRMT R47, R69.reuse, 0x7610, R47 ;  /* 0x00007610452fc816 */ /* 0x040fe4000000002f */
[----:B------:R-:W-:Y:S01]  /*b230*/  @!P4 PRMT R14, R69, 0x7632, R14 ;  /* 0x00007632450ec816 */ /* 0x000fe2000000000e */
[----:B------:R-:W-:Y:S01]  /*b240*/  STL.S16 [R1+0x31e], R19 ;  /* 0x00031e1301007387 */ /* 0x000fe20000100600 */
[----:B------:R-:W-:-:S02]  /*b250*/  LOP3.LUT P4, RZ, R0, 0x8, RZ, 0xc0, !PT ;  /* 0x0000000800ff7812 */ /* 0x000fc4000788c0ff */
[----:B------:R-:W-:Y:S01]  /*b260*/  @!P5 PRMT R17, R83, 0x7632, R17 ;  /* 0x000076325311d816 */ /* 0x000fe20000000011 */
[----:B------:R3:W-:Y:S01]  /*b270*/  STL.S16 [R1+0x324], R18 ;  /* 0x0003241201007387 */ /* 0x0007e20000100600 */
[C---:B------:R-:W-:Y:S02]  /*b280*/  @!P5 PRMT R25, R82.reuse, 0x7610, R25 ;  /* 0x000076105219d816 */ /* 0x040fe40000000019 */
[----:B------:R-:W-:Y:S01]  /*b290*/  @!P5 PRMT R24, R82, 0x7632, R24 ;  /* 0x000076325218d816 */ /* 0x000fe20000000018 */
[----:B------:R-:W-:Y:S01]  /*b2a0*/  STL.S16 [R1+0x326], R21 ;  /* 0x0003261501007387 */ /* 0x000fe20000100600 */
[----:B------:R-:W-:-:S03]  /*b2b0*/  LOP3.LUT P5, RZ, R2, 0x8000000, RZ, 0xc0, !PT ;  /* 0x0800000002ff7812 */ /* 0x000fc600078ac0ff */
[----:B------:R-:W-:Y:S02]  /*b2c0*/  STL.S16 [R1+0x32e], R20 ;  /* 0x00032e1401007387 */ /* 0x000fe40000100600 */
[C---:B------:R-:W-:Y:S02]  /*b2d0*/  @!P4 PRMT R15, R79.reuse, 0x7632, R15 ;  /* 0x000076324f0fc816 */ /* 0x040fe4000000000f */
[C---:B------:R-:W-:Y:S02]  /*b2e0*/  @!P4 PRMT R33, R78.reuse, 0x7610, R33 ;  /* 0x000076104e21c816 */ /* 0x040fe40000000021 */
[----:B------:R-:W-:Y:S01]  /*b2f0*/  PRMT R7, RZ, 0x7610, R7 ;  /* 0x00007610ff077816 */ /* 0x000fe20000000007 */
[----:B------:R-:W-:Y:S01]  /*b300*/  STL [R1+0xd8], R68 ;  /* 0x0000d84401007387 */ /* 0x000fe20000100800 */
[----:B------:R-:W-:Y:S02]  /*b310*/  @!P4 PRMT R32, R78, 0x7632, R32 ;  /* 0x000076324e20c816 */ /* 0x000fe40000000020 */
[----:B------:R-:W-:Y:S01]  /*b320*/  @!P4 PRMT R29, R79, 0x7610, R29 ;  /* 0x000076104f1dc816 */ /* 0x000fe2000000001d */
[----:B------:R-:W-:Y:S01]  /*b330*/  STL.S16 [R1+0x230], R46 ;  /* 0x0002302e01007387 */ /* 0x000fe20000100600 */
[----:B------:R-:W-:Y:S01]  /*b340*/  LOP3.LUT P4, RZ, R2, 0x20000000, RZ, 0xc0, !PT ;  /* 0x2000000002ff7812 */ /* 0x000fe2000788c0ff */
[----:B0-----:R-:W-:-:S04]  /*b350*/  @P0 IMAD.WIDE R10, R22, 0x2, R10 ;  /* 0x00000002160a0825 */ /* 0x001fc800078e020a */
[----:B------:R-:W-:Y:S01]  /*b360*/  HFMA2 R12, -RZ, RZ, 0, 0 ;  /* 0x00000000ff0c7431 */ /* 0x000fe200000001ff */
[----:B------:R0:W-:Y:S01]  /*b370*/  STL.S16 [R1+0x310], R15 ;  /* 0x0003100f01007387 */ /* 0x0001e20000100600 */
[----:B-1----:R-:W-:-:S03]  /*b380*/  HFMA2 R13, -RZ, RZ, 0, 0 ;  /* 0x00000000ff0d7431 */ /* 0x002fc600000001ff */
[----:B------:R1:W-:Y:S01]  /*b390*/  STL.S16 [R1+0x320], R17 ;  /* 0x0003201101007387 */ /* 0x0003e20000100600 */
[----:B------:R-:W-:Y:S02]  /*b3a0*/  MOV R0, RZ ;  /* 0x000000ff00007202 */ /* 0x000fe40000000f00 */
[----:B---3--:R-:W-:Y:S02]  /*b3b0*/  CS2R R18, SRZ ;  /* 0x0000000000127805 */ /* 0x008fe4000001ff00 */
[----:B------:R-:W-:Y:S01]  /*b3c0*/  MOV R16, RZ ;  /* 0x000000ff00107202 */ /* 0x000fe20000000f00 */
[----:B------:R3:W-:Y:S01]  /*b3d0*/  STL.S16 [R1+0x304], R14 ;  /* 0x0003040e01007387 */ /* 0x0007e20000100600 */
[----:B0-----:R-:W-:Y:S01]  /*b3e0*/  HFMA2 R15, -RZ, RZ, 0, 0 ;  /* 0x00000000ff0f7431 */ /* 0x001fe200000001ff */
[----:B------:R-:W-:Y:S02]  /*b3f0*/  MOV R2, RZ ;  /* 0x000000ff00027202 */ /* 0x000fe40000000f00 */
[----:B------:R-:W4:Y:S01]  /*b400*/  @P0 LDG.E.U16 R20, desc[UR10][R10.64] ;  /* 0x0000000a0a140981 */ /* 0x000f22000c1e1500 */
[----:B-1----:R-:W-:-:S03]  /*b410*/  HFMA2 R17, -RZ, RZ, 0, 0 ;  /* 0x00000000ff117431 */ /* 0x002fc600000001ff */
[----:B------:R0:W4:Y:S01]  /*b420*/  @P0 LDG.E.U16 R21, desc[UR10][R10.64+0x2] ;  /* 0x0000020a0a150981 */ /* 0x000122000c1e1500 */
[----:B---3--:R-:W-:-:S03]  /*b430*/  MOV R14, RZ ;  /* 0x000000ff000e7202 */ /* 0x008fc60000000f00 */
[----:B------:R-:W3:Y:S04]  /*b440*/  @!P3 LDG.E R13, desc[UR10][R72.64] ;  /* 0x0000000a480db981 */ /* 0x000ee8000c1e1900 */
[----:B------:R-:W3:Y:S01]  /*b450*/  @!P2 LDG.E R14, desc[UR10][R50.64] ;  /* 0x0000000a320ea981 */ /* 0x000ee2000c1e1900 */
[----:B0-----:R-:W0:Y:S03]  /*b460*/  LDC.64 R10, c[0x0][0x3a8] ;  /* 0x0000ea00ff0a7b82 */ /* 0x001e260000000a00 */
[----:B------:R-:W3:Y:S04]  /*b470*/  @!P3 LDG.E R0, desc[UR10][R76.64] ;  /* 0x0000000a4c00b981 */ /* 0x000ee8000c1e1900 */
[----:B------:R-:W3:Y:S04]  /*b480*/  @!P4 LDG.E R15, desc[UR10][R30.64] ;  /* 0x0000000a1e0fc981 */ /* 0x000ee8000c1e1900 */
[----:B------:R-:W3:Y:S04]  /*b490*/  @!P4 LDG.E R16, desc[UR10][R36.64] ;  /* 0x0000000a2410c981 */ /* 0x000ee8000c1e1900 */
[----:B------:R-:W3:Y:S04]  /*b4a0*/  @!P5 LDG.E R17, desc[UR10][R38.64] ;  /* 0x0000000a2611d981 */ /* 0x000ee8000c1e1900 */
[----:B------:R-:W3:Y:S04]  /*b4b0*/  @!P5 LDG.E R2, desc[UR10][R44.64] ;  /* 0x0000000a2c02d981 */ /* 0x000ee8000c1e1900 */
[----:B------:R-:W3:Y:S04]  /*b4c0*/  @!P6 LDG.E R18, desc[UR10][R48.64] ;  /* 0x0000000a3012e981 */ /* 0x000ee8000c1e1900 */
[----:B------:R-:W3:Y:S01]  /*b4d0*/  @!P6 LDG.E R19, desc[UR10][R52.64] ;  /* 0x0000000a3413e981 */ /* 0x000ee2000c1e1900 */
[----:B0-----:R-:W-:Y:S01]  /*b4e0*/  IMAD.WIDE R10, R22, 0x2, R10 ;  /* 0x00000002160a7825 */ /* 0x001fe200078e020a */
[----:B------:R-:W-:-:S02]  /*b4f0*/  @!P1 PRMT R7, R59, 0x7610, R7 ;  /* 0x000076103b079816 */ /* 0x000fc40000000007 */
[----:B------:R-:W-:Y:S04]  /*b500*/  STL.S16 [R1+0x2ea], R57 ;  /* 0x0002ea3901007387 */ /* 0x000fe80000100600 */
[----:B------:R-:W3:Y:S04]  /*b510*/  LDG.E.U16 R22, desc[UR10][R10.64] ;  /* 0x0000000a0a167981 */ /* 0x000ee8000c1e1500 */
[----:B------:R-:W-:Y:S04]  /*b520*/  STL.S16 [R1+0x2f2], R56 ;  /* 0x0002f23801007387 */ /* 0x000fe80000100600 */
[----:B------:R-:W-:Y:S04]  /*b530*/  STL.S16 [R1+0x2f4], R47 ;  /* 0x0002f42f01007387 */ /* 0x000fe80000100600 */
[----:B------:R0:W3:Y:S04]  /*b540*/  LDG.E.U16 R10, desc[UR10][R10.64+0x2] ;  /* 0x0000020a0a0a7981 */ /* 0x0000e8000c1e1500 */
[----:B------:R-:W-:Y:S04]  /*b550*/  STL.S16 [R1+0x2fa], R43 ;  /* 0x0002fa2b01007387 */ /* 0x000fe80000100600 */
[----:B------:R1:W-:Y:S04]  /*b560*/  STL [R1+0x1d8], R69 ;  /* 0x0001d84501007387 */ /* 0x0003e80000100800 */
[----:B------:R0:W-:Y:S04]  /*b570*/  STL.S16 [R1+0x2fc], R42 ;  /* 0x0002fc2a01007387 */ /* 0x0001e80000100600 */
[----:B------:R-:W-:Y:S04]  /*b580*/  STL.S16 [R1+0x2f8], R41 ;  /* 0x0002f82901007387 */ /* 0x000fe80000100600 */
[----:B------:R-:W-:Y:S04]  /*b590*/  STL.S16 [R1+0x300], R40 ;  /* 0x0003002801007387 */ /* 0x000fe80000100600 */
[----:B------:R-:W-:Y:S04]  /*b5a0*/  STL.S16 [R1+0x302], R35 ;  /* 0x0003022301007387 */ /* 0x000fe80000100600 */
[----:B------:R-:W-:Y:S04]  /*b5b0*/  STL.S16 [R1+0x30e], R34 ;  /* 0x00030e2201007387 */ /* 0x000fe80000100600 */
[----:B------:R0:W-:Y:S04]  /*b5c0*/  STL.S16 [R1+0x232], R33 ;  /* 0x0002322101007387 */ /* 0x0001e80000100600 */
[----:B--2---:R-:W2:Y:S04]  /*b5d0*/  @!P2 LDG.E R12, desc[UR10][R66.64] ;  /* 0x0000000a420ca981 */ /* 0x004ea8000c1e1900 */
[----:B------:R0:W-:Y:S04]  /*b5e0*/  STL.S16 [R1+0x30a], R32 ;  /* 0x00030a2001007387 */ /* 0x0001e80000100600 */
[----:B------:R-:W-:Y:S04]  /*b5f0*/  STL.S16 [R1+0x30c], R29 ;  /* 0x00030c1d01007387 */ /* 0x000fe80000100600 */
[----:B------:R0:W-:Y:S04]  /*b600*/  STL.S16 [R1+0x312], R27 ;  /* 0x0003121b01007387 */ /* 0x0001e80000100600 */
[----:B------:R0:W-:Y:S04]  /*b610*/  STL.S16 [R1+0x314], R26 ;  /* 0x0003141a01007387 */ /* 0x0001e80000100600 */
[----:B------:R0:W-:Y:S04]  /*b620*/  STL.S16 [R1+0x316], R25 ;  /* 0x0003161901007387 */ /* 0x0001e80000100600 */
[----:B------:R0:W-:Y:S04]  /*b630*/  STL.S16 [R1+0x31a], R24 ;  /* 0x00031a1801007387 */ /* 0x0001e80000100600 */
[----:B------:R-:W-:Y:S04]  /*b640*/  STL [R1+0xe4], R78 ;  /* 0x0000e44e01007387 */ /* 0x000fe80000100800 */
[----:B------:R-:W-:Y:S04]  /*b650*/  STL [R1+0x1e4], R79 ;  /* 0x0001e44f01007387 */ /* 0x000fe80000100800 */
[----:B------:R0:W-:Y:S04]  /*b660*/  STL [R1+0xe8], R80 ;  /* 0x0000e85001007387 */ /* 0x0001e80000100800 */
[----:B------:R0:W-:Y:S04]  /*b670*/  STL [R1+0x1e8], R81 ;  /* 0x0001e85101007387 */ /* 0x0001e80000100800 */
[----:B------:R0:W-:Y:S04]  /*b680*/  STL [R1+0xec], R82 ;  /* 0x0000ec5201007387 */ /* 0x0001e80000100800 */
[----:B------:R0:W-:Y:S04]  /*b690*/  STL [R1+0x1ec], R83 ;  /* 0x0001ec5301007387 */ /* 0x0001e80000100800 */
[----:B------:R0:W-:Y:S04]  /*b6a0*/  STL [R1+0xf0], R84 ;  /* 0x0000f05401007387 */ /* 0x0001e80000100800 */
        /* <DEDUP_REMOVED lines=35> */
[----:B------:R1:W5:Y:S01]  /*b8e0*/  LDL.LU R7, [R1+0x364] ;  /* 0x0003640001077983 */ /* 0x0003620000300800 */
[----:B----4-:R-:W-:-:S02]  /*b8f0*/  R2UR UR16, R8 ;  /* 0x00000000081072ca */ /* 0x010fc400000e0000 */
[----:B------:R-:W-:Y:S01]  /*b900*/  PRMT R11, RZ, 0x7610, R11 ;  /* 0x00007610ff0b7816 */ /* 0x000fe2000000000b */
[----:B------:R0:W-:Y:S03]  /*b910*/  STL [R1+0xf4], R55 ;  /* 0x0000f43701007387 */ /* 0x0001e60000100800 */
[----:B------:R-:W-:Y:S01]  /*b920*/  @!P1 PRMT R11, R3, 0x7610, R11 ;  /* 0x00007610030b9816 */ /* 0x000fe2000000000b */
[----:B------:R4:W-:Y:S01]  /*b930*/  STL [R1+0x1f8], R3 ;  /* 0x0001f80301007387 */ /* 0x0009e20000100800 */
[----:B0-----:R-:W-:-:S04]  /*b940*/  PRMT R55, RZ, 0x7610, R55 ;  /* 0x00007610ff377816 */ /* 0x001fc80000000037 */
[----:B------:R-:W-:Y:S02]  /*b950*/  @!P1 PRMT R55, R3, 0x7632, R55 ;  /* 0x0000763203379816 */ /* 0x000fe40000000037 */
[----:B----4-:R-:W-:-:S05]  /*b960*/  MOV R3, UR16 ;  /* 0x0000001000037c02 */ /* 0x010fca0008000f00 */
[----:B------:R-:W-:-:S05]  /*b970*/  FFMA.FTZ R3, -R3, UR16, R9 ;  /* 0x0000001003037c23 */ /* 0x000fca0008010109 */
[----:B------:R-:W-:-:S13]  /*b980*/  FSETP.GTU.FTZ.AND P1, PT, R3, RZ, PT ;  /* 0x000000ff0300720b */ /* 0x000fda0003f3c000 */
[----:B------:R-:W-:-:S05]  /*b990*/  VOTEU.ANY UP0, P1 ;  /* 0x0000000000ff7886 */ /* 0x000fca0000800100 */
[----:B------:R-:W0:Y:S01]  /*b9a0*/  @UP0 LDCU UR5, c[0x0][0x3c0] ;  /* 0x00007800ff0507ac */ /* 0x000e220008000800 */
[----:B------:R-:W-:Y:S01]  /*b9b0*/  PLOP3.LUT P1, PT, PT, PT, UP0, 0x80, 0x8 ;  /* 0x000000000008781c */ /* 0x000fe20003f2f008 */
[----:B------:R4:W-:Y:S01]  /*b9c0*/  STL [R1+0xdc], R74 ;  /* 0x0000dc4a01007387 */ /* 0x0009e20000100800 */
[----:B------:R-:W-:Y:S02]  /*b9d0*/  PRMT R76, RZ, 0x7610, R76 ;  /* 0x00007610ff4c7816 */ /* 0x000fe4000000004c */
[----:B------:R-:W-:Y:S01]  /*b9e0*/  PRMT R53, RZ, 0x7610, R53 ;  /* 0x00007610ff357816 */ /* 0x000fe20000000035 */
[----:B------:R-:W-:Y:S01]  /*b9f0*/  STL [R1+0x1dc], R70 ;  /* 0x0001dc4601007387 */ /* 0x000fe20000100800 */
[----:B------:R-:W-:Y:S02]  /*ba00*/  PRMT R52, RZ, 0x7610, R52 ;  /* 0x00007610ff347816 */ /* 0x000fe40000000034 */
[----:B------:R-:W-:Y:S01]  /*ba10*/  PRMT R48, RZ, 0x7610, R48 ;  /* 0x00007610ff307816 */ /* 0x000fe20000000030 */
[----:B------:R1:W-:Y:S01]  /*ba20*/  STL [R1+0xe0], R71 ;  /* 0x0000e04701007387 */ /* 0x0003e20000100800 */
[----:B------:R-:W-:-:S02]  /*ba30*/  PRMT R49, RZ, 0x7610, R49 ;  /* 0x00007610ff317816 */ /* 0x000fc40000000031 */
[----:B----4-:R-:W-:Y:S01]  /*ba40*/  PRMT R74, RZ, 0x7610, R74 ;  /* 0x00007610ff4a7816 */ /* 0x010fe2000000004a */
[----:B------:R4:W-:Y:S01]  /*ba50*/  STL [R1+0x1e0], R75 ;  /* 0x0001e04b01007387 */ /* 0x0009e20000100800 */
[----:B0-----:R-:W-:-:S03]  /*ba60*/  @P1 FADD.FTZ R3, R3, UR5 ;  /* 0x0000000503031e21 */ /* 0x001fc60008010000 */
[----:B------:R0:W-:Y:S01]  /*ba70*/  STL [R1+0x1f0], R54 ;  /* 0x0001f03601007387 */ /* 0x0001e20000100800 */
[----:B-1----:R-:W-:Y:S02]  /*ba80*/  PRMT R71, RZ, 0x7610, R71 ;  /* 0x00007610ff477816 */ /* 0x002fe40000000047 */
[----:B------:R-:W-:Y:S01]  /*ba90*/  PRMT R70, RZ, 0x7610, R70 ;  /* 0x00007610ff467816 */ /* 0x000fe20000000046 */
[----:B------:R1:W-:Y:S01]  /*baa0*/  STL [R1+0x1f4], R58 ;  /* 0x0001f43a01007387 */ /* 0x0003e20000100800 */
[----:B----4-:R-:W-:Y:S02]  /*bab0*/  PRMT R75, RZ, 0x7610, R75 ;  /* 0x00007610ff4b7816 */ /* 0x010fe4000000004b */
[----:B------:R-:W-:Y:S02]  /*bac0*/  PRMT R45, RZ, 0x7610, R45 ;  /* 0x00007610ff2d7816 */ /* 0x000fe4000000002d */
[----:B------:R-:W-:Y:S02]  /*bad0*/  PRMT R44, RZ, 0x7610, R44 ;  /* 0x00007610ff2c7816 */ /* 0x000fe4000000002c */
[----:B0-----:R-:W-:-:S02]  /*bae0*/  PRMT R54, RZ, 0x7610, R54 ;  /* 0x00007610ff367816 */ /* 0x001fc40000000036 */
[----:B------:R-:W-:Y:S02]  /*baf0*/  PRMT R38, RZ, 0x7610, R38 ;  /* 0x00007610ff267816 */ /* 0x000fe40000000026 */
[----:B-1----:R-:W-:Y:S02]  /*bb00*/  PRMT R58, RZ, 0x7610, R58 ;  /* 0x00007610ff3a7816 */ /* 0x002fe4000000003a */
[----:B------:R-:W-:Y:S02]  /*bb10*/  PRMT R39, RZ, 0x7610, R39 ;  /* 0x00007610ff277816 */ /* 0x000fe40000000027 */
[----:B------:R-:W-:Y:S02]  /*bb20*/  PRMT R37, RZ, 0x7610, R37 ;  /* 0x00007610ff257816 */ /* 0x000fe40000000025 */
[----:B------:R-:W-:Y:S02]  /*bb30*/  PRMT R36, RZ, 0x7610, R36 ;  /* 0x00007610ff247816 */ /* 0x000fe40000000024 */
[----:B------:R-:W-:-:S02]  /*bb40*/  PRMT R30, RZ, 0x7610, R30 ;  /* 0x00007610ff1e7816 */ /* 0x000fc4000000001e */
[----:B------:R-:W-:Y:S02]  /*bb50*/  PRMT R31, RZ, 0x7610, R31 ;  /* 0x00007610ff1f7816 */ /* 0x000fe4000000001f */
[----:B------:R-:W-:Y:S01]  /*bb60*/  PRMT R23, RZ, 0x7610, R23 ;  /* 0x00007610ff177816 */ /* 0x000fe20000000017 */
[----:B------:R-:W0:Y:S01]  /*bb70*/  @P1 MUFU.RSQ R3, R3 ;  /* 0x0000000300031308 */ /* 0x000e220000001400 */
[C---:B---3--:R-:W-:Y:S02]  /*bb80*/  @!P2 PRMT R54, R14.reuse, 0x7610, R54 ;  /* 0x000076100e36a816 */ /* 0x048fe40000000036 */
[----:B------:R-:W-:Y:S02]  /*bb90*/  @!P2 PRMT R75, R14, 0x7632, R75 ;  /* 0x000076320e4ba816 */ /* 0x000fe4000000004b */
[C---:B------:R-:W-:Y:S02]  /*bba0*/  @!P3 PRMT R74, R13.reuse, 0x7610, R74 ;  /* 0x000076100d4ab816 */ /* 0x040fe4000000004a */
[----:B------:R-:W-:-:S02]  /*bbb0*/  @!P3 PRMT R71, R13, 0x7632, R71 ;  /* 0x000076320d47b816 */ /* 0x000fc40000000047 */
[C---:B--2---:R-:W-:Y:S02]  /*bbc0*/  @!P2 PRMT R58, R12.reuse, 0x7610, R58 ;  /* 0x000076100c3aa816 */ /* 0x044fe4000000003a */
[----:B------:R-:W-:Y:S02]  /*bbd0*/  @!P2 PRMT R76, R12, 0x7632, R76 ;  /* 0x000076320c4ca816 */ /* 0x000fe4000000004c */
[C---:B------:R-:W-:Y:S02]  /*bbe0*/  @!P3 PRMT R70, R0.reuse, 0x7610, R70 ;  /* 0x000076100046b816 */ /* 0x040fe40000000046 */
[----:B------:R-:W-:Y:S02]  /*bbf0*/  @!P3 PRMT R53, R0, 0x7632, R53 ;  /* 0x000076320035b816 */ /* 0x000fe40000000035 */
[C---:B------:R-:W-:Y:S02]  /*bc00*/  @!P4 PRMT R52, R15.reuse, 0x7610, R52 ;  /* 0x000076100f34c816 */ /* 0x040fe40000000034 */
[----:B------:R-:W-:-:S02]  /*bc10*/  @!P4 PRMT R48, R15, 0x7632, R48 ;  /* 0x000076320f30c816 */ /* 0x000fc40000000030 */
[C---:B------:R-:W-:Y:S02]  /*bc20*/  @!P4 PRMT R49, R16.reuse, 0x7610, R49 ;  /* 0x000076101031c816 */ /* 0x040fe40000000031 */
        /* <DEDUP_REMOVED lines=8> */
[----:B------:R-:W-:Y:S01]  /*bcb0*/  @!P6 PRMT R23, R19, 0x7632, R23 ;  /* 0x000076321317e816 */ /* 0x000fe20000000017 */
[----:B------:R-:W-:Y:S04]  /*bcc0*/  STL [R1+0xf8], R59 ;  /* 0x0000f83b01007387 */ /* 0x000fe80000100800 */
[----:B------:R-:W-:Y:S04]  /*bcd0*/  STL.S16 [R1+0x332], R11 ;  /* 0x0003320b01007387 */ /* 0x000fe80000100600 */
[----:B------:R-:W-:Y:S04]  /*bce0*/  STL.S16 [R1+0x336], R55 ;  /* 0x0003363701007387 */ /* 0x000fe80000100600 */
        /* <DEDUP_REMOVED lines=27> */
[----:B------:R-:W-:Y:S01]  /*bea0*/  STL.S16 [R1+0x35e], R23 ;  /* 0x00035e1701007387 */ /* 0x000fe20000100600 */
[----:B------:R-:W-:Y:S01]  /*beb0*/  UISETP.NE.AND UP1, UPT, UR6, URZ, UPT ;  /* 0x000000ff0600728c */ /* 0x000fe2000bf25270 */
[----:B0-----:R-:W-:-:S02]  /*bec0*/  @P1 R2UR UR5, R3 ;  /* 0x00000000030512ca */ /* 0x001fc400000e0000 */
[----:B------:R0:W-:Y:S01]  /*bed0*/  STL [R1+0x200], R0 ;  /* 0x0002000001007387 */ /* 0x0001e20000100800 */
[----:B------:R-:W-:-:S03]  /*bee0*/  SHF.L.U32 R3, R22, 0x10, RZ ;  /* 0x0000001016037819 */ /* 0x000fc600000006ff */
[----:B------:R1:W-:Y:S01]  /*bef0*/  STL [R1+0x208], R2 ;  /* 0x0002080201007387 */ /* 0x0003e20000100800 */
[----:B0-----:R-:W-:Y:S01]  /*bf00*/  HFMA2 R0, -RZ, RZ, 0, 0 ;  /* 0x00000000ff007431 */ /* 0x001fe200000001ff */
[----:B------:R-:W-:Y:S02]  /*bf10*/  SHF.L.U32 R9, R10, 0x10, RZ ;  /* 0x000000100a097819 */ /* 0x000fe400000006ff */
[----:B-1----:R-:W-:Y:S02]  /*bf20*/  MOV R2, RZ ;  /* 0x000000ff00027202 */ /* 0x002fe40000000f00 */
[----:B------:R-:W-:Y:S02]  /*bf30*/  @P0 SHF.L.U32 R0, R20, 0x10, RZ ;  /* 0x0000001014000819 */ /* 0x000fe400000006ff */
[----:B------:R-:W-:Y:S01]  /*bf40*/  @P0 SHF.L.U32 R2, R21, 0x10, RZ ;  /* 0x0000001015020819 */ /* 0x000fe200000006ff */
[----:B------:R-:W-:Y:S01]  /*bf50*/  UMOV UR17, 0x3f800000 ;  /* 0x3f80000000117882 */ /* 0x000fe20000000000 */
[----:B------:R-:W-:Y:S01]  /*bf60*/  @UP0 UMOV UR17, UR5 ;  /* 0x0000000500110c82 */ /* 0x000fe20008000000 */
[----:B------:R-:W-:Y:S05]  /*bf70*/  BRA.U UP1, `(.L_x_976) ;  /* 0x0000004d01b07547 */ /* 0x000fea000b800000 */
[----:B-----5:R-:W-:Y:S01]  /*bf80*/  HADD2.F32 R11, -RZ, R72.H0_H0 ;  /* 0x20000048ff0b7230 */ /* 0x020fe20000004100 */
[----:B------:R-:W2:Y:S01]  /*bf90*/  LDL.S16 R21, [R1+0x254] ;  /* 0x0002540001157983 */ /* 0x000ea20000100600 */
        /* <DEDUP_REMOVED lines=24> */
[----:B------:R-:W3:Y:S03]  /*c120*/  LDL.S16 R59, [R1+0x244] ;  /* 0x00024400013b7983 */ /* 0x000ee60000100600 */
[----:B------:R-:W-:Y:S01]  /*c130*/  FFMA.FTZ R14, R16, R13, R14 ;  /* 0x0000000d100e7223 */ /* 0x000fe2000001000e */
[----:B------:R-:W-:-:S02]  /*c140*/  HADD2.F32 R16, -RZ, R57.H0_H0 ;  /* 0x20000039ff107230 */ /* 0x000fc40000004100 */
[----:B------:R-:W-:Y:S01]  /*c150*/  FADD.FTZ R8, RZ, R8 ;  /* 0x00000008ff087221 */ /* 0x000fe20000010000 */
[----:B------:R-:W-:Y:S01]  /*c160*/  FADD.FTZ R15, R15, R13 ;  /* 0x0000000d0f0f7221 */ /* 0x000fe20000010000 */
[----:B------:R-:W4:Y:S01]  /*c170*/  LDL.S16 R20, [R1+0x250] ;  /* 0x0002500001147983 */ /* 0x000f220000100600 */
[----:B------:R-:W-:Y:S01]  /*c180*/  FADD.FTZ R16, R16, -UR16 ;  /* 0x8000001010107e21 */ /* 0x000fe20008010000 */
[----:B------:R-:W-:Y:S02]  /*c190*/  HADD2.F32 R13, -RZ, R51.H0_H0 ;  /* 0x20000033ff0d7230 */ /* 0x000fe40000004100 */
[----:B------:R-:W4:Y:S01]  /*c1a0*/  LDL.LU.S16 R19, [R1+0x246] ;  /* 0x0002460001137983 */ /* 0x000f220000300600 */
[----:B------:R-:W-:Y:S01]  /*c1b0*/  FMUL.FTZ R16, R16, UR17 ;  /* 0x0000001110107c20 */ /* 0x000fe20008410000 */
[C---:B------:R-:W-:Y:S02]  /*c1c0*/  FADD.FTZ R8, R17.reuse, R8 ;  /* 0x0000000811087221 */ /* 0x040fe40000010000 */
[----:B------:R-:W4:Y:S01]  /*c1d0*/  LDL.S16 R18, [R1+0x240] ;  /* 0x0002400001127983 */ /* 0x000f220000100600 */
[----:B------:R-:W-:Y:S01]  /*c1e0*/  FFMA.FTZ R12, R17, R16, R12 ;  /* 0x00000010110c7223 */ /* 0x000fe2000001000c */
[----:B------:R-:W-:Y:S01]  /*c1f0*/  FMUL.FTZ R17, R9, R17 ;  /* 0x0000001109117220 */ /* 0x000fe20000410000 */
[----:B------:R-:W-:Y:S01]  /*c200*/  FADD.FTZ R13, R13, -UR16 ;  /* 0x800000100d0d7e21 */ /* 0x000fe20008010000 */
[----:B------:R-:W4:Y:S02]  /*c210*/  LDL.LU.S16 R22, [R1+0x242] ;  /* 0x0002420001167983 */ /* 0x000f240000300600 */
[----:B------:R-:W-:Y:S01]  /*c220*/  FFMA.FTZ R14, R16, R17, R14 ;  /* 0x00000011100e7223 */ /* 0x000fe2000001000e */
[----:B------:R-:W-:-:S02]  /*c230*/  HADD2.F32 R16, -RZ, R50.H0_H0 ;  /* 0x20000032ff107230 */ /* 0x000fc40000004100 */
[----:B------:R-:W-:Y:S01]  /*c240*/  FMUL.FTZ R13, R13, UR17 ;  /* 0x000000110d0d7c20 */ /* 0x000fe20008410000 */
[----:B------:R-:W4:Y:S02]  /*c250*/  LDL.S16 R72, [R1+0x262] ;  /* 0x0002620001487983 */ /* 0x000f240000100600 */
[----:B------:R-:W-:Y:S01]  /*c260*/  FADD.FTZ R10, R10, R16 ;  /* 0x000000100a0a7221 */ /* 0x000fe20000010000 */
[----:B------:R-:W-:Y:S01]  /*c270*/  FFMA.FTZ R11, R16, R13, R11 ;  /* 0x0000000d100b7223 */ /* 0x000fe2000001000b */
[----:B------:R-:W-:Y:S01]  /*c280*/  FMUL.FTZ R16, R3, R16 ;  /* 0x0000001003107220 */ /* 0x000fe20000410000 */
[----:B------:R-:W4:Y:S03]  /*c290*/  LDL.S16 R69, [R1+0x264] ;  /* 0x0002640001457983 */ /* 0x000f260000100600 */
[----:B------:R-:W-:Y:S01]  /*c2a0*/  FFMA.FTZ R14, R13, R16, R14 ;  /* 0x000000100d0e7223 */ /* 0x000fe2000001000e */
[----:B------:R-:W-:-:S02]  /*c2b0*/  HADD2.F32 R13, -RZ, R47.H0_H0 ;  /* 0x2000002fff0d7230 */ /* 0x000fc40000004100 */
[----:B------:R-:W-:Y:S01]  /*c2c0*/  FADD.FTZ R15, R17, R15 ;  /* 0x0000000f110f7221 */ /* 0x000fe20000010000 */
[----:B------:R-:W-:Y:S01]  /*c2d0*/  HADD2.F32 R17, -RZ, R43.H0_H0 ;  /* 0x2000002bff117230 */ /* 0x000fe20000004100 */
[----:B------:R-:W4:Y:S01]  /*c2e0*/  LDL.S16 R68, [R1+0x29c] ;  /* 0x00029c0001447983 */ /* 0x000f220000100600 */
[----:B------:R-:W-:-:S03]  /*c2f0*/  FADD.FTZ R13, R13, -UR16 ;  /* 0x800000100d0d7e21 */ /* 0x000fc60008010000 */
[----:B------:R-:W4:Y:S01]  /*c300*/  LDL.LU.S16 R73, [R1+0x298] ;  /* 0x0002980001497983 */ /* 0x000f220000300600 */
[----:B------:R-:W-:Y:S01]  /*c310*/  FMUL.FTZ R13, R13, UR17 ;  /* 0x000000110d0d7c20 */ /* 0x000fe20008410000 */
[----:B------:R-:W-:Y:S02]  /*c320*/  FADD.FTZ R8, R8, R17 ;  /* 0x0000001108087221 */ /* 0x000fe40000010000 */
[----:B------:R-:W4:Y:S01]  /*c330*/  LDL.S16 R66, [R1+0x2c8] ;  /* 0x0002c80001427983 */ /* 0x000f220000100600 */
[----:B------:R-:W-:Y:S01]  /*c340*/  FFMA.FTZ R12, R17, R13, R12 ;  /* 0x0000000d110c7223 */ /* 0x000fe2000001000c */
[----:B------:R-:W-:Y:S02]  /*c350*/  FMUL.FTZ R17, R9, R17 ;  /* 0x0000001109117220 */ /* 0x000fe40000410000 */
[----:B------:R-:W4:Y:S02]  /*c360*/  LDL.S16 R67, [R1+0x2ce] ;  /* 0x0002ce0001437983 */ /* 0x000f240000100600 */
[----:B------:R-:W-:Y:S01]  /*c370*/  FFMA.FTZ R14, R13, R17, R14 ;  /* 0x000000110d0e7223 */ /* 0x000fe2000001000e */
[----:B------:R-:W-:-:S02]  /*c380*/  HADD2.F32 R13, -RZ, R42.H0_H0 ;  /* 0x2000002aff0d7230 */ /* 0x000fc40000004100 */
[----:B------:R-:W-:Y:S01]  /*c390*/  FADD.FTZ R15, R15, R16 ;  /* 0x000000100f0f7221 */ /* 0x000fe20000010000 */
[----:B------:R-:W-:Y:S01]  /*c3a0*/  HADD2.F32 R16, -RZ, R33.H0_H0 ;  /* 0x20000021ff107230 */ /* 0x000fe20000004100 */
[----:B------:R-:W4:Y:S01]  /*c3b0*/  LDL.LU.S16 R57, [R1+0x2c4] ;  /* 0x0002c40001397983 */ /* 0x000f220000300600 */
        /* <DEDUP_REMOVED lines=44> */
[----:B------:R-:W-:Y:S02]  /*c680*/  HADD2.F32 R17, -RZ, R125.H1_H1 ;  /* 0x3000007dff117230 */ /* 0x000fe40000004100 */
[----:B------:R-:W-:-:S04]  /*c690*/  FADD.FTZ R13, R13, -UR16 ;  /* 0x800000100d0d7e21 */ /* 0x000fc80008010000 */
[----:B------:R-:W-:Y:S01]  /*c6a0*/  FMUL.FTZ R13, R13, UR17 ;  /* 0x000000110d0d7c20 */ /* 0x000fe20008410000 */
[----:B------:R-:W-:-:S03]  /*c6b0*/  FADD.FTZ R8, R8, R17 ;  /* 0x0000001108087221 */ /* 0x000fc60000010000 */
[----:B------:R-:W-:Y:S01]  /*c6c0*/  FFMA.FTZ R12, R17, R13, R12 ;  /* 0x0000000d110c7223 */ /* 0x000fe2000001000c */
[----:B------:R-:W-:-:S04]  /*c6d0*/  FMUL.FTZ R17, R9, R17 ;  /* 0x0000001109117220 */ /* 0x000fc80000410000 */
[----:B------:R-:W-:Y:S01]  /*c6e0*/  FFMA.FTZ R14, R13, R17, R14 ;  /* 0x000000110d0e7223 */ /* 0x000fe2000001000e */
[----:B------:R-:W-:Y:S02]  /*c6f0*/  HADD2.F32 R13, -RZ, R34.H0_H0 ;  /* 0x20000022ff0d7230 */ /* 0x000fe40000004100 */
[----:B------:R-:W-:-:S03]  /*c700*/  HADD2.F32 R125, -RZ, R125.H0_H0 ;  /* 0x2000007dff7d7230 */ /* 0x000fc60000004100 */
        /* <DEDUP_REMOVED lines=9> */
[----:B------:R-:W-:Y:S01]  /*c7a0*/  FADD.FTZ R13, R13, -UR16 ;  /* 0x800000100d0d7e21 */ /* 0x000fe20008010000 */
[----:B------:R-:W-:Y:S01]  /*c7b0*/  FADD.FTZ R15, R17, R15 ;  /* 0x0000000f110f7221 */ /* 0x000fe20000010000 */
[----:B------:R-:W-:Y:S02]  /*c7c0*/  HADD2.F32 R17, -RZ, R28.H0_H0 ;  /* 0x2000001cff117230 */ /* 0x000fe40000004100 */
[----:B------:R-:W-:Y:S01]  /*c7d0*/  FMUL.FTZ R13, R13, UR17 ;  /* 0x000000110d0d7c20 */ /* 0x000fe20008410000 */
[----:B------:R-:W-:-:S03]  /*c7e0*/  FADD.FTZ R8, R8, R16 ;  /* 0x0000001008087221 */ /* 0x000fc60000010000 */
[----:B------:R-:W-:Y:S01]  /*c7f0*/  FFMA.FTZ R12, R16, R13, R12 ;  /* 0x0000000d100c7223 */ /* 0x000fe2000001000c */
[----:B------:R-:W-:Y:S01]  /*c800*/  FMUL.FTZ R16, R9, R16 ;  /* 0x0000001009107220 */ /* 0x000fe20000410000 */
[----:B------:R-:W-:Y:S01]  /*c810*/  FADD.FTZ R17, R17, -UR16 ;  /* 0x8000001011117e21 */ /* 0x000fe20008010000 */
[----:B------:R-:W-:Y:S02]  /*c820*/  FADD.FTZ R15, R15, R125 ;  /* 0x0000007d0f0f7221 */ /* 0x000fe40000010000 */
[----:B------:R-:W-:Y:S01]  /*c830*/  FFMA.FTZ R14, R13, R16, R14 ;  /* 0x000000100d0e7223 */ /* 0x000fe2000001000e */
[----:B------:R-:W-:Y:S02]  /*c840*/  HADD2.F32 R13, -RZ, R121.H1_H1 ;  /* 0x30000079ff0d7230 */ /* 0x000fe40000004100 */
[----:B------:R-:W-:Y:S01]  /*c850*/  FMUL.FTZ R17, R17, UR17 ;  /* 0x0000001111117c20 */ /* 0x000fe20008410000 */
[----:B------:R-:W-:Y:S01]  /*c860*/  FADD.FTZ R15, R16, R15 ;  /* 0x0000000f100f7221 */ /* 0x000fe20000010000 */
[----:B------:R-:W-:-:S02]  /*c870*/  HADD2.F32 R16, -RZ, R29.H0_H0 ;  /* 0x2000001dff107230 */ /* 0x000fc40000004100 */
        /* <DEDUP_REMOVED lines=8> */
[----:B------:R-:W-:Y:S02]  /*c900*/  HADD2.F32 R124, -RZ, R124.H1_H1 ;  /* 0x3000007cff7c7230 */ /* 0x000fe40000004100 */
[----:B------:R-:W-:Y:S02]  /*c910*/  HADD2.F32 R13, -RZ, R120.H0_H0 ;  /* 0x20000078ff0d7230 */ /* 0x000fe40000004100 */
[----:B------:R-:W-:Y:S01]  /*c920*/  FADD.FTZ R8, R8, R17 ;  /* 0x0000001108087221 */ /* 0x000fe20000010000 */
[----:B------:R-:W-:Y:S01]  /*c930*/  FFMA.FTZ R12, R17, R16, R12 ;  /* 0x00000010110c7223 */ /* 0x000fe2000001000c */
[----:B------:R-:W-:Y:S01]  /*c940*/  FMUL.FTZ R17, R9, R17 ;  /* 0x0000001109117220 */ /* 0x000fe20000410000 */
[----:B------:R-:W-:-:S02]  /*c950*/  HADD2.F32 R121, -RZ, R121.H0_H0 ;  /* 0x20000079ff797230 */ /* 0x000fc40000004100 */
[----:B------:R-:W-:Y:S01]  /*c960*/  FADD.FTZ R124, R124, -UR16 ;  /* 0x800000107c7c7e21 */ /* 0x000fe20008010000 */
[----:B------:R-:W-:Y:S01]  /*c970*/  FADD.FTZ R13, R13, -UR16 ;  /* 0x800000100d0d7e21 */ /* 0x000fe20008010000 */
[----:B------:R-:W-:Y:S01]  /*c980*/  FFMA.FTZ R14, R16, R17, R14 ;  /* 0x00000011100e7223 */ /* 0x000fe2000001000e */
[----:B------:R-:W-:Y:S01]  /*c990*/  FADD.FTZ R15, R17, R15 ;  /* 0x0000000f110f7221 */ /* 0x000fe20000010000 */
[----:B------:R-:W-:Y:S01]  /*c9a0*/  FMUL.FTZ R124, R124, UR17 ;  /* 0x000000117c7c7c20 */ /* 0x000fe20008410000 */
[----:B------:R-:W-:Y:S01]  /*c9b0*/  FMUL.FTZ R16, R3, R121 ;  /* 0x0000007903107220 */ /* 0x000fe20000410000 */
[----:B------:R-:W-:Y:S02]  /*c9c0*/  HADD2.F32 R17, -RZ, R122.H0_H0 ;  /* 0x2000007aff117230 */ /* 0x000fe40000004100 */
[----:B------:R-:W-:Y:S01]  /*c9d0*/  FMUL.FTZ R13, R13, UR17 ;  /* 0x000000110d0d7c20 */ /* 0x000fe20008410000 */
[----:B------:R-:W-:Y:S02]  /*c9e0*/  HADD2.F32 R123, -RZ, R123.H1_H1 ;  /* 0x3000007bff7b7230 */ /* 0x000fe40000004100 */
[----:B------:R-:W-:Y:S01]  /*c9f0*/  FADD.FTZ R15, R15, R16 ;  /* 0x000000100f0f7221 */ /* 0x000fe20000010000 */
[----:B------:R-:W-:Y:S01]  /*ca00*/  FFMA.FTZ R14, R124, R16, R14 ;  /* 0x000000107c0e7223 */ /* 0x000fe2000001000e */
[----:B------:R-:W-:Y:S01]  /*ca10*/  FMUL.FTZ R16, R9, R17 ;  /* 0x0000001109107220 */ /* 0x000fe20000410000 */
[----:B------:R-:W-:Y:S01]  /*ca20*/  FADD.FTZ R8, R8, R17 ;  /* 0x0000001108087221 */ /* 0x000fe20000010000 */
[----:B------:R-:W-:Y:S01]  /*ca30*/  FFMA.FTZ R12, R17, R13, R12 ;  /* 0x0000000d110c7223 */ /* 0x000fe2000001000c */
[----:B------:R-:W-:-:S02]  /*ca40*/  HADD2.F32 R17, -RZ, R118.H1_H1 ;  /* 0x30000076ff117230 */ /* 0x000fc40000004100 */
[----:B------:R-:W-:Y:S01]  /*ca50*/  FADD.FTZ R123, R123, -UR16 ;  /* 0x800000107b7b7e21 */ /* 0x000fe20008010000 */
[----:B------:R-:W-:Y:S02]  /*ca60*/  HADD2.F32 R118, -RZ, R118.H0_H0 ;  /* 0x20000076ff767230 */ /* 0x000fe40000004100 */
[----:B------:R-:W-:Y:S01]  /*ca70*/  FADD.FTZ R10, R10, R121 ;  /* 0x000000790a0a7221 */ /* 0x000fe20000010000 */
[----:B------:R-:W-:Y:S01]  /*ca80*/  FFMA.FTZ R11, R121, R124, R11 ;  /* 0x0000007c790b7223 */ /* 0x000fe2000001000b */
[----:B------:R-:W-:Y:S01]  /*ca90*/  FADD.FTZ R17, R17, -UR16 ;  /* 0x8000001011117e21 */ /* 0x000fe20008010000 */
[----:B------:R-:W-:Y:S01]  /*caa0*/  FMUL.FTZ R123, R123, UR17 ;  /* 0x000000117b7b7c20 */ /* 0x000fe20008410000 */
[----:B------:R-:W-:Y:S02]  /*cab0*/  HADD2.F32 R122, -RZ, R122.H1_H1 ;  /* 0x3000007aff7a7230 */ /* 0x000fe40000004100 */
[----:B------:R-:W-:Y:S01]  /*cac0*/  FFMA.FTZ R14, R13, R16, R14 ;  /* 0x000000100d0e7223 */ /* 0x000fe2000001000e */
[----:B------:R-:W-:-:S02]  /*cad0*/  HADD2.F32 R13, -RZ, R117.H0_H0 ;  /* 0x20000075ff0d7230 */ /* 0x000fc40000004100 */
[----:B------:R-:W-:Y:S01]  /*cae0*/  FMUL.FTZ R17, R17, UR17 ;  /* 0x0000001111117c20 */ /* 0x000fe20008410000 */
[----:B------:R-:W-:Y:S01]  /*caf0*/  FADD.FTZ R10, R10, R118 ;  /* 0x000000760a0a7221 */ /* 0x000fe20000010000 */
[----:B------:R-:W-:Y:S01]  /*cb00*/  FFMA.FTZ R11, R118, R123, R11 ;  /* 0x0000007b760b7223 */ /* 0x000fe2000001000b */
[----:B------:R-:W-:Y:S01]  /*cb10*/  FADD.FTZ R15, R16, R15 ;  /* 0x0000000f100f7221 */ /* 0x000fe20000010000 */
[----:B------:R-:W-:Y:S01]  /*cb20*/  FMUL.FTZ R118, R3, R118 ;  /* 0x0000007603767220 */ /* 0x000fe20000410000 */
[----:B------:R-:W-:Y:S01]  /*cb30*/  FADD.FTZ R122, R122, -UR16 ;  /* 0x800000107a7a7e21 */ /* 0x000fe20008010000 */
[----:B------:R-:W-:Y:S01]  /*cb40*/  FADD.FTZ R8, R8, R13 ;  /* 0x0000000d08087221 */ /* 0x000fe20000010000 */
[----:B------:R-:W-:Y:S01]  /*cb50*/  FFMA.FTZ R12, R13, R17, R12 ;  /* 0x000000110d0c7223 */ /* 0x000fe2000001000c */
[----:B------:R-:W-:Y:S01]  /*cb60*/  FMUL.FTZ R13, R9, R13 ;  /* 0x0000000d090d7220 */ /* 0x000fe20000410000 */
[----:B------:R-:W-:Y:S01]  /*cb70*/  FADD.FTZ R15, R15, R118 ;  /* 0x000000760f0f7221 */ /* 0x000fe20000010000 */
[----:B------:R-:W-:Y:S01]  /*cb80*/  FFMA.FTZ R14, R123, R118, R14 ;  /* 0x000000767b0e7223 */ /* 0x000fe2000001000e */
        /* <DEDUP_REMOVED lines=349> */
[----:B--2---:R-:W-:Y:S02]  /*e160*/  HADD2.F32 R13, -RZ, R21.H0_H0 ;  /* 0x20000015ff0d7230 */ /* 0x004fe40000004100 */
[----:B------:R-:W-:Y:S01]  /*e170*/  FADD.FTZ R15, R61, R15 ;  /* 0x0000000f3d0f7221 */ /* 0x000fe20000010000 */
[----:B------:R-:W-:Y:S01]  /*e180*/  FADD.FTZ R64, R64, -UR16 ;  /* 0x8000001040407e21 */ /* 0x000fe20008010000 */
[----:B------:R-:W-:Y:S01]  /*e190*/  FFMA.FTZ R14, R16, R60, R14 ;  /* 0x0000003c100e7223 */ /* 0x000fe2000001000e */
[----:B------:R-:W2:Y:S01]  /*e1a0*/  LDL.LU.S16 R21, [R1+0x252] ;  /* 0x0002520001157983 */ /* 0x000ea20000300600 */
[----:B------:R-:W-:Y:S01]  /*e1b0*/  FADD.FTZ R15, R15, R60 ;  /* 0x0000003c0f0f7221 */ /* 0x000fe20000010000 */
[----:B------:R-:W-:Y:S01]  /*e1c0*/  FMUL.FTZ R64, R64, UR17 ;  /* 0x0000001140407c20 */ /* 0x000fe20008410000 */
[----:B------:R-:W-:-:S04]  /*e1d0*/  FMUL.FTZ R16, R9, R13 ;  /* 0x0000000d09107220 */ /* 0x000fc80000410000 */
[----:B------:R-:W-:Y:S01]  /*e1e0*/  FADD.FTZ R15, R16, R15 ;  /* 0x0000000f100f7221 */ /* 0x000fe20000010000 */
[----:B------:R-:W-:Y:S01]  /*e1f0*/  FFMA.FTZ R14, R64, R16, R14 ;  /* 0x00000010400e7223 */ /* 0x000fe2000001000e */
[----:B---3--:R-:W-:Y:S02]  /*e200*/  HADD2.F32 R16, -RZ, R59.H0_H0 ;  /* 0x2000003bff107230 */ /* 0x008fe40000004100 */
[----:B------:R-:W3:Y:S01]  /*e210*/  LDL.LU.S16 R59, [R1+0x25a] ;  /* 0x00025a00013b7983 */ /* 0x000ee20000300600 */
[----:B------:R-:W-:Y:S02]  /*e220*/  HADD2.F32 R62, -RZ, R62.H1_H1 ;  /* 0x3000003eff3e7230 */ /* 0x000fe40000004100 */
[----:B------:R-:W-:Y:S01]  /*e230*/  FADD.FTZ R8, R8, R13 ;  /* 0x0000000d08087221 */ /* 0x000fe20000010000 */
[----:B------:R-:W-:Y:S01]  /*e240*/  FFMA.FTZ R12, R13, R64, R12 ;  /* 0x000000400d0c7223 */ /* 0x000fe2000001000c */
[----:B----4-:R-:W-:Y:S02]  /*e250*/  HADD2.F32 R13, -RZ, R20.H0_H0 ;  /* 0x20000014ff0d7230 */ /* 0x010fe40000004100 */
[----:B------:R-:W-:Y:S01]  /*e260*/  FADD.FTZ R62, R62, -UR16 ;  /* 0x800000103e3e7e21 */ /* 0x000fe20008010000 */
[----:B------:R-:W4:Y:S01]  /*e270*/  LDL.LU.S16 R20, [R1+0x256] ;  /* 0x0002560001147983 */ /* 0x000f220000300600 */
[----:B------:R-:W-:-:S02]  /*e280*/  HADD2.F32 R17, -RZ, R19.H0_H0 ;  /* 0x20000013ff117230 */ /* 0x000fc40000004100 */
[----:B------:R-:W-:Y:S01]  /*e290*/  FADD.FTZ R13, R13, -UR16 ;  /* 0x800000100d0d7e21 */ /* 0x000fe20008010000 */
[----:B------:R-:W-:Y:S01]  /*e2a0*/  FMUL.FTZ R62, R62, UR17 ;  /* 0x000000113e3e7c20 */ /* 0x000fe20008410000 */
[----:B------:R-:W4:Y:S01]  /*e2b0*/  LDL.S16 R19, [R1+0x25c] ;  /* 0x00025c0001137983 */ /* 0x000f220000100600 */
[----:B------:R-:W-:Y:S01]  /*e2c0*/  FADD.FTZ R10, R10, R16 ;  /* 0x000000100a0a7221 */ /* 0x000fe20000010000 */
[----:B------:R-:W-:Y:S01]  /*e2d0*/  FMUL.FTZ R13, R13, UR17 ;  /* 0x000000110d0d7c20 */ /* 0x000fe20008410000 */
[----:B------:R-:W-:Y:S01]  /*e2e0*/  FFMA.FTZ R11, R16, R62, R11 ;  /* 0x0000003e100b7223 */ /* 0x000fe2000001000b */
[----:B------:R-:W-:Y:S01]  /*e2f0*/  FMUL.FTZ R16, R3, R16 ;  /* 0x0000001003107220 */ /* 0x000fe20000410000 */
[----:B------:R-:W-:Y:S02]  /*e300*/  HADD2.F32 R18, -RZ, R18.H0_H0 ;  /* 0x20000012ff127230 */ /* 0x000fe40000004100 */
[----:B------:R-:W-:Y:S01]  /*e310*/  FADD.FTZ R8, R8, R17 ;  /* 0x0000001108087221 */ /* 0x000fe20000010000 */
[----:B------:R-:W-:Y:S01]  /*e320*/  FFMA.FTZ R12, R17, R13, R12 ;  /* 0x0000000d110c7223 */ /* 0x000fe2000001000c */
[----:B------:R-:W-:Y:S01]  /*e330*/  FADD.FTZ R15, R15, R16 ;  /* 0x000000100f0f7221 */ /* 0x000fe20000010000 */
[----:B------:R-:W-:Y:S01]  /*e340*/  FFMA.FTZ R14, R62, R16, R14 ;  /* 0x000000103e0e7223 */ /* 0x000fe2000001000e */
[----:B------:R-:W-:Y:S01]  /*e350*/  FMUL.FTZ R17, R9, R17 ;  /* 0x0000001109117220 */ /* 0x000fe20000410000 */
[----:B------:R-:W-:-:S02]  /*e360*/  HADD2.F32 R16, -RZ, R22.H0_H0 ;  /* 0x20000016ff107230 */ /* 0x000fc40000004100 */
[----:B------:R-:W-:Y:S01]  /*e370*/  FADD.FTZ R18, R18, -UR16 ;  /* 0x8000001012127e21 */ /* 0x000fe20008010000 */
[----:B------:R-:W4:Y:S01]  /*e380*/  LDL.LU.S16 R22, [R1+0x260] ;  /* 0x0002600001167983 */ /* 0x000f220000300600 */
[----:B------:R-:W-:Y:S01]  /*e390*/  FADD.FTZ R15, R17, R15 ;  /* 0x0000000f110f7221 */ /* 0x000fe20000010000 */
[----:B------:R-:W-:Y:S01]  /*e3a0*/  FFMA.FTZ R14, R13, R17, R14 ;  /* 0x000000110d0e7223 */ /* 0x000fe2000001000e */
[----:B------:R-:W-:Y:S01]  /*e3b0*/  FMUL.FTZ R18, R18, UR17 ;  /* 0x0000001112127c20 */ /* 0x000fe20008410000 */
[----:B------:R-:W-:-:S04]  /*e3c0*/  FMUL.FTZ R17, R3, R16 ;  /* 0x0000001003117220 */ /* 0x000fc80000410000 */
[----:B------:R-:W-:Y:S01]  /*e3d0*/  FADD.FTZ R15, R15, R17 ;  /* 0x000000110f0f7221 */ /* 0x000fe20000010000 */
[----:B------:R-:W-:Y:S01]  /*e3e0*/  FFMA.FTZ R14, R18, R17, R14 ;  /* 0x00000011120e7223 */ /* 0x000fe2000001000e */
[----:B--2---:R-:W-:Y:S02]  /*e3f0*/  HADD2.F32 R13, -RZ, R21.H0_H0 ;  /* 0x20000015ff0d7230 */ /* 0x004fe40000004100 */
[----:B------:R-:W2:Y:S01]  /*e400*/  LDL.LU.S16 R21, [R1+0x25e] ;  /* 0x00025e0001157983 */ /* 0x000ea20000300600 */
[----:B---3--:R-:W-:-:S03]  /*e410*/  HADD2.F32 R17, -RZ, R59.H0_H0 ;  /* 0x2000003bff117230 */ /* 0x008fc60000004100 */
[----:B------:R-:W3:Y:S01]  /*e420*/  LDL.S16 R59, [R1+0x26a] ;  /* 0x00026a00013b7983 */ /* 0x000ee20000100600 */
[----:B------:R-:W-:Y:S01]  /*e430*/  FADD.FTZ R13, R13, -UR16 ;  /* 0x800000100d0d7e21 */ /* 0x000fe20008010000 */
[----:B------:R-:W-:Y:S01]  /*e440*/  FADD.FTZ R10, R10, R16 ;  /* 0x000000100a0a7221 */ /* 0x000fe20000010000 */
[----:B------:R-:W-:Y:S02]  /*e450*/  FFMA.FTZ R11, R16, R18, R11 ;  /* 0x00000012100b7223 */ /* 0x000fe4000001000b */
[----:B------:R-:W-:Y:S01]  /*e460*/  FMUL.FTZ R13, R13, UR17 ;  /* 0x000000110d0d7c20 */ /* 0x000fe20008410000 */
[----:B----4-:R-:W-:Y:S02]  /*e470*/  HADD2.F32 R16, -RZ, R20.H0_H0 ;  /* 0x20000014ff107230 */ /* 0x010fe40000004100 */
[----:B------:R-:W-:Y:S01]  /*e480*/  FADD.FTZ R8, R8, R17 ;  /* 0x0000001108087221 */ /* 0x000fe20000010000 */
[----:B------:R-:W4:Y:S01]  /*e490*/  LDL.LU.S16 R20, [R1+0x266] ;  /* 0x0002660001147983 */ /* 0x000f220000300600 */
[----:B------:R-:W-:-:S02]  /*e4a0*/  HADD2.F32 R19, -RZ, R19.H0_H0 ;  /* 0x20000013ff137230 */ /* 0x000fc40000004100 */
[----:B------:R-:W-:Y:S01]  /*e4b0*/  FFMA.FTZ R12, R17, R13, R12 ;  /* 0x0000000d110c7223 */ /* 0x000fe2000001000c */
[----:B------:R-:W-:Y:S01]  /*e4c0*/  FMUL.FTZ R17, R9, R17 ;  /* 0x0000001109117220 */ /* 0x000fe20000410000 */
[----:B------:R-:W-:Y:S01]  /*e4d0*/  FADD.FTZ R16, R16, -UR16 ;  /* 0x8000001010107e21 */ /* 0x000fe20008010000 */
[----:B------:R-:W-:Y:S01]  /*e4e0*/  FADD.FTZ R19, R19, -UR16 ;  /* 0x8000001013137e21 */ /* 0x000fe20008010000 */
[----:B------:R-:W-:Y:S02]  /*e4f0*/  HADD2.F32 R18, -RZ, R77.H0_H0 ;  /* 0x2000004dff127230 */ /* 0x000fe40000004100 */
[----:B------:R-:W-:Y:S01]  /*e500*/  FFMA.FTZ R14, R13, R17, R14 ;  /* 0x000000110d0e7223 */ /* 0x000fe2000001000e */
[----:B------:R-:W-:Y:S01]  /*e510*/  FMUL.FTZ R16, R16, UR17 ;  /* 0x0000001110107c20 */ /* 0x000fe20008410000 */
[----:B------:R-:W-:Y:S02]  /*e520*/  HADD2.F32 R13, -RZ, R72.H0_H0 ;  /* 0x20000048ff0d7230 */ /* 0x000fe40000004100 */
[----:B------:R-:W-:Y:S01]  /*e530*/  FMUL.FTZ R19, R19, UR17 ;  /* 0x0000001113137c20 */ /* 0x000fe20008410000 */
[----:B------:R-:W4:Y:S01]  /*e540*/  LDL.LU.S16 R72, [R1+0x268] ;  /* 0x0002680001487983 */ /* 0x000f220000300600 */
[----:B------:R-:W-:Y:S01]  /*e550*/  FADD.FTZ R10, R10, R18 ;  /* 0x000000120a0a7221 */ /* 0x000fe20000010000 */
[----:B------:R-:W-:Y:S01]  /*e560*/  FFMA.FTZ R11, R18, R16, R11 ;  /* 0x00000010120b7223 */ /* 0x000fe2000001000b */
[----:B------:R-:W-:Y:S01]  /*e570*/  FADD.FTZ R15, R17, R15 ;  /* 0x0000000f110f7221 */ /* 0x000fe20000010000 */
[----:B------:R-:W-:Y:S01]  /*e580*/  FMUL.FTZ R18, R3, R18 ;  /* 0x0000001203127220 */ /* 0x000fe20000410000 */
[----:B------:R-:W-:Y:S01]  /*e590*/  FMUL.FTZ R17, R9, R13 ;  /* 0x0000000d09117220 */ /* 0x000fe20000410000 */
[----:B------:R-:W-:Y:S01]  /*e5a0*/  FADD.FTZ R8, R8, R13 ;  /* 0x0000000d08087221 */ /* 0x000fe20000010000 */
[----:B------:R-:W-:Y:S01]  /*e5b0*/  FFMA.FTZ R12, R13, R19, R12 ;  /* 0x000000130d0c7223 */ /* 0x000fe2000001000c */
[----:B------:R-:W-:-:S02]  /*e5c0*/  HADD2.F32 R13, -RZ, R69.H0_H0 ;  /* 0x20000045ff0d7230 */ /* 0x000fc40000004100 */
[----:B------:R-:W4:Y:S01]  /*e5d0*/  LDL.LU.S16 R69, [R1+0x26e] ;  /* 0x00026e0001457983 */ /* 0x000f220000300600 */
[----:B------:R-:W-:Y:S01]  /*e5e0*/  FFMA.FTZ R14, R16, R18, R14 ;  /* 0x00000012100e7223 */ /* 0x000fe2000001000e */
[----:B------:R-:W-:Y:S01]  /*e5f0*/  FADD.FTZ R15, R15, R18 ;  /* 0x000000120f0f7221 */ /* 0x000fe20000010000 */
[----:B--2---:R-:W-:Y:S02]  /*e600*/  HADD2.F32 R16, -RZ, R21.H0_H0 ;  /* 0x20000015ff107230 */ /* 0x004fe40000004100 */
[----:B------:R-:W2:Y:S01]  /*e610*/  LDL.S16 R21, [R1+0x26c] ;  /* 0x00026c0001157983 */ /* 0x000ea20000100600 */
[----:B---3--:R-:W-:-:S03]  /*e620*/  HADD2.F32 R18, -RZ, R59.H0_H0 ;  /* 0x2000003bff127230 */ /* 0x008fc60000004100 */
[----:B------:R-:W3:Y:S01]  /*e630*/  LDL.LU.S16 R59, [R1+0x274] ;  /* 0x00027400013b7983 */ /* 0x000ee20000300600 */
[----:B------:R-:W-:Y:S01]  /*e640*/  FADD.FTZ R16, R16, -UR16 ;  /* 0x8000001010107e21 */ /* 0x000fe20008010000 */
[----:B------:R-:W-:Y:S01]  /*e650*/  FADD.FTZ R15, R17, R15 ;  /* 0x0000000f110f7221 */ /* 0x000fe20000010000 */
[----:B------:R-:W-:Y:S01]  /*e660*/  FFMA.FTZ R14, R19, R17, R14 ;  /* 0x00000011130e7223 */ /* 0x000fe2000001000e */
[----:B------:R-:W-:Y:S02]  /*e670*/  HADD2.F32 R17, -RZ, R22.H0_H0 ;  /* 0x20000016ff117230 */ /* 0x000fe40000004100 */
[----:B------:R-:W-:Y:S01]  /*e680*/  FMUL.FTZ R16, R16, UR17 ;  /* 0x0000001110107c20 */ /* 0x000fe20008410000 */
[----:B------:R-:W3:Y:S01]  /*e690*/  LDL.S16 R22, [R1+0x276] ;  /* 0x0002760001167983 */ /* 0x000ee20000100600 */
[----:B----4-:R-:W-:Y:S02]  /*e6a0*/  HADD2.F32 R19, -RZ, R20.H0_H0 ;  /* 0x20000014ff137230 */ /* 0x010fe40000004100 */
[----:B------:R-:W-:Y:S01]  /*e6b0*/  FADD.FTZ R10, R10, R17 ;  /* 0x000000110a0a7221 */ /* 0x000fe20000010000 */
[----:B------:R-:W4:Y:S01]  /*e6c0*/  LDL.S16 R20, [R1+0x278] ;  /* 0x0002780001147983 */ /* 0x000f220000100600 */
[----:B------:R-:W-:Y:S01]  /*e6d0*/  FFMA.FTZ R11, R17, R16, R11 ;  /* 0x00000010110b7223 */ /* 0x000fe2000001000b */
[----:B------:R-:W-:Y:S01]  /*e6e0*/  FMUL.FTZ R17, R3, R17 ;  /* 0x0000001103117220 */ /* 0x000fe20000410000 */
[----:B------:R-:W-:Y:S01]  /*e6f0*/  FADD.FTZ R13, R13, -UR16 ;  /* 0x800000100d0d7e21 */ /* 0x000fe20008010000 */
[----:B------:R-:W-:-:S02]  /*e700*/  FADD.FTZ R19, R19, -UR16 ;  /* 0x8000001013137e21 */ /* 0x000fc40008010000 */
[----:B------:R-:W-:Y:S01]  /*e710*/  FFMA.FTZ R14, R16, R17, R14 ;  /* 0x00000011100e7223 */ /* 0x000fe2000001000e */
[----:B------:R-:W-:Y:S01]  /*e720*/  FMUL.FTZ R13, R13, UR17 ;  /* 0x000000110d0d7c20 */ /* 0x000fe20008410000 */
[----:B------:R-:W-:Y:S02]  /*e730*/  HADD2.F32 R16, -RZ, R72.H0_H0 ;  /* 0x20000048ff107230 */ /* 0x000fe40000004100 */
[----:B------:R-:W-:Y:S01]  /*e740*/  FMUL.FTZ R19, R19, UR17 ;  /* 0x0000001113137c20 */ /* 0x000fe20008410000 */
[----:B------:R-:W4:Y:S01]  /*e750*/  LDL.S16 R72, [R1+0x282] ;  /* 0x0002820001487983 */ /* 0x000f220000100600 */
        /* <DEDUP_REMOVED lines=8> */
[----:B------:R-:W4:Y:S01]  /*e7e0*/  LDL.S16 R69, [R1+0x284] ;  /* 0x0002840001457983 */ /* 0x000f220000100600 */
[----:B------:R-:W-:Y:S01]  /*e7f0*/  FFMA.FTZ R14, R13, R18, R14 ;  /* 0x000000120d0e7223 */ /* 0x000fe2000001000e */
[----:B------:R-:W-:Y:S01]  /*e800*/  FADD.FTZ R15, R18, R15 ;  /* 0x0000000f120f7221 */ /* 0x000fe20000010000 */
[----:B--2---:R-:W-:Y:S02]  /*e810*/  HADD2.F32 R13, -RZ, R21.H0_H0 ;  /* 0x20000015ff0d7230 */ /* 0x004fe40000004100 */
[----:B------:R-:W2:Y:S01]  /*e820*/  LDL.LU.S16 R21, [R1+0x27a] ;  /* 0x00027a0001157983 */ /* 0x000ea20000300600 */
[----:B---3--:R-:W-:-:S03]  /*e830*/  HADD2.F32 R18, -RZ, R59.H0_H0 ;  /* 0x2000003bff127230 */ /* 0x008fc60000004100 */
[----:B------:R-:W3:Y:S01]  /*e840*/  LDL.S16 R59, [R1+0x28a] ;  /* 0x00028a00013b7983 */ /* 0x000ee20000100600 */
[----:B------:R-:W-:Y:S01]  /*e850*/  FADD.FTZ R13, R13, -UR16 ;  /* 0x800000100d0d7e21 */ /* 0x000fe20008010000 */
[----:B------:R-:W-:Y:S01]  /*e860*/  FADD.FTZ R15, R15, R17 ;  /* 0x000000110f0f7221 */ /* 0x000fe20000010000 */
[----:B------:R-:W-:Y:S01]  /*e870*/  FFMA.FTZ R14, R19, R17, R14 ;  /* 0x00000011130e7223 */ /* 0x000fe2000001000e */
[----:B------:R-:W-:Y:S02]  /*e880*/  HADD2.F32 R17, -RZ, R22.H0_H0 ;  /* 0x20000016ff117230 */ /* 0x000fe40000004100 */
[----:B------:R-:W-:Y:S01]  /*e890*/  FMUL.FTZ R13, R13, UR17 ;  /* 0x000000110d0d7c20 */ /* 0x000fe20008410000 */
[----:B------:R-:W3:Y:S01]  /*e8a0*/  LDL.LU.S16 R22, [R1+0x280] ;  /* 0x0002800001167983 */ /* 0x000ee20000300600 */
[----:B----4-:R-:W-:Y:S02]  /*e8b0*/  HADD2.F32 R19, -RZ, R20.H0_H0 ;  /* 0x20000014ff137230 */ /* 0x010fe40000004100 */
[----:B------:R-:W-:Y:S01]  /*e8c0*/  FADD.FTZ R8, R8, R17 ;  /* 0x0000001108087221 */ /* 0x000fe20000010000 */
[----:B------:R-:W4:Y:S01]  /*e8d0*/  LDL.LU.S16 R20, [R1+0x286] ;  /* 0x0002860001147983 */ /* 0x000f220000300600 */
        /* <DEDUP_REMOVED lines=29> */
[----:B------:R-:W-:Y:S01]  /*eab0*/  FADD.FTZ R13, R13, -UR16 ;  /* 0x800000100d0d7e21 */ /* 0x000fe20008010000 */
[----:B------:R-:W3:Y:S01]  /*eac0*/  LDL.S16 R22, [R1+0x292] ;  /* 0x0002920001167983 */ /* 0x000ee20000100600 */
[----:B----4-:R-:W-:Y:S02]  /*ead0*/  HADD2.F32 R19, -RZ, R20.H0_H0 ;  /* 0x20000014ff137230 */ /* 0x010fe40000004100 */
[----:B------:R-:W-:Y:S01]  /*eae0*/  FADD.FTZ R10, R10, R17 ;  /* 0x000000110a0a7221 */ /* 0x000fe20000010000 */
[----:B------:R-:W-:Y:S01]  /*eaf0*/  FFMA.FTZ R11, R17, R16, R11 ;  /* 0x00000010110b7223 */ /* 0x000fe2000001000b */
[----:B------:R-:W-:Y:S01]  /*eb00*/  FMUL.FTZ R13, R13, UR17 ;  /* 0x000000110d0d7c20 */ /* 0x000fe20008410000 */
[----:B------:R-:W-:Y:S01]  /*eb10*/  FMUL.FTZ R17, R3, R17 ;  /* 0x0000001103117220 */ /* 0x000fe20000410000 */
[----:B------:R-:W-:Y:S01]  /*eb20*/  FADD.FTZ R19, R19, -UR16 ;  /* 0x8000001013137e21 */ /* 0x000fe20008010000 */
[----:B------:R-:W4:Y:S01]  /*eb30*/  LDL.S16 R20, [R1+0x294] ;  /* 0x0002940001147983 */ /* 0x000f220000100600 */
[----:B------:R-:W-:Y:S01]  /*eb40*/  FADD.FTZ R8, R8, R18 ;  /* 0x0000001208087221 */ /* 0x000fe20000010000 */
[----:B------:R-:W-:Y:S01]  /*eb50*/  FFMA.FTZ R12, R18, R13, R12 ;  /* 0x0000000d120c7223 */ /* 0x000fe2000001000c */
[----:B------:R-:W-:Y:S01]  /*eb60*/  FFMA.FTZ R14, R16, R17, R14 ;  /* 0x00000011100e7223 */ /* 0x000fe2000001000e */
[----:B------:R-:W-:Y:S01]  /*eb70*/  FMUL.FTZ R18, R9, R18 ;  /* 0x0000001209127220 */ /* 0x000fe20000410000 */
[----:B------:R-:W-:Y:S01]  /*eb80*/  FADD.FTZ R15, R15, R17 ;  /* 0x000000110f0f7221 */ /* 0x000fe20000010000 */
[----:B------:R-:W-:-:S02]  /*eb90*/  HADD2.F32 R16, -RZ, R72.H0_H0 ;  /* 0x20000048ff107230 */ /* 0x000fc40000004100 */
[----:B------:R-:W-:Y:S01]  /*eba0*/  FMUL.FTZ R19, R19, UR17 ;  /* 0x0000001113137c20 */ /* 0x000fe20008410000 */
[----:B------:R-:W4:Y:S01]  /*ebb0*/  LDL.S16 R72, [R1+0x29a] ;  /* 0x00029a0001487983 */ /* 0x000f220000100600 */
[----:B------:R-:W-:Y:S01]  /*ebc0*/  FADD.FTZ R15, R18, R15 ;  /* 0x0000000f120f7221 */ /* 0x000fe20000010000 */
[----:B------:R-:W-:Y:S01]  /*ebd0*/  FFMA.FTZ R14, R13, R18, R14 ;  /* 0x000000120d0e7223 */ /* 0x000fe2000001000e */
[----:B------:R-:W-:Y:S01]  /*ebe0*/  FMUL.FTZ R18, R3, R16 ;  /* 0x0000001003127220 */ /* 0x000fe20000410000 */
[----:B------:R-:W-:Y:S01]  /*ebf0*/  FADD.FTZ R10, R10, R16 ;  /* 0x000000100a0a7221 */ /* 0x000fe20000010000 */
[----:B------:R-:W-:Y:S01]  /*ec00*/  FFMA.FTZ R11, R16, R19, R11 ;  /* 0x00000013100b7223 */ /* 0x000fe2000001000b */
[----:B------:R-:W-:Y:S02]  /*ec10*/  HADD2.F32 R16, -RZ, R69.H0_H0 ;  /* 0x20000045ff107230 */ /* 0x000fe40000004100 */
[----:B------:R-:W-:Y:S01]  /*ec20*/  FADD.FTZ R15, R15, R18 ;  /* 0x000000120f0f7221 */ /* 0x000fe20000010000 */
[----:B------:R-:W-:Y:S01]  /*ec30*/  FFMA.FTZ R14, R19, R18, R14 ;  /* 0x00000012130e7223 */ /* 0x000fe2000001000e */
[----:B------:R-:W4:Y:S01]  /*ec40*/  LDL.LU.S16 R69, [R1+0x2a4] ;  /* 0x0002a40001457983 */ /* 0x000f220000300600 */
[----:B------:R-:W-:Y:S01]  /*ec50*/  FADD.FTZ R18, R16, -UR16 ;  /* 0x8000001010127e21 */ /* 0x000fe20008010000 */
[----:B--2---:R-:W-:-:S02]  /*ec60*/  HADD2.F32 R13, -RZ, R21.H0_H0 ;  /* 0x20000015ff0d7230 */ /* 0x004fc40000004100 */
[----:B------:R-:W2:Y:S01]  /*ec70*/  LDL.LU.S16 R21, [R1+0x296] ;  /* 0x0002960001157983 */ /* 0x000ea20000300600 */
[----:B---3--:R-:W-:-:S03]  /*ec80*/  HADD2.F32 R16, -RZ, R59.H0_H0 ;  /* 0x2000003bff107230 */ /* 0x008fc60000004100 */
[----:B------:R-:W3:Y:S01]  /*ec90*/  LDL.S16 R59, [R1+0x2a6] ;  /* 0x0002a600013b7983 */ /* 0x000ee20000100600 */
[----:B------:R-:W-:Y:S01]  /*eca0*/  FADD.FTZ R17, R13, -UR16 ;  /* 0x800000100d117e21 */ /* 0x000fe20008010000 */
[----:B------:R-:W-:Y:S02]  /*ecb0*/  HADD2.F32 R13, -RZ, R22.H0_H0 ;  /* 0x20000016ff0d7230 */ /* 0x000fe40000004100 */
[----:B------:R-:W3:Y:S01]  /*ecc0*/  LDL.LU.S16 R22, [R1+0x29e] ;  /* 0x00029e0001167983 */ /* 0x000ee20000300600 */
[----:B------:R-:W-:Y:S01]  /*ecd0*/  FMUL.FTZ R17, R17, UR17 ;  /* 0x0000001111117c20 */ /* 0x000fe20008410000 */
[----:B------:R-:W-:Y:S01]  /*ece0*/  FMUL.FTZ R18, R18, UR17 ;  /* 0x0000001112127c20 */ /* 0x000fe20008410000 */
[----:B----4-:R-:W-:Y:S02]  /*ecf0*/  HADD2.F32 R19, -RZ, R20.H0_H0 ;  /* 0x20000014ff137230 */ /* 0x010fe40000004100 */
[----:B------:R-:W-:Y:S01]  /*ed00*/  FMUL.FTZ R20, R9, R13 ;  /* 0x0000000d09147220 */ /* 0x000fe20000410000 */
[----:B------:R-:W-:Y:S01]  /*ed10*/  FADD.FTZ R8, R8, R13 ;  /* 0x0000000d08087221 */ /* 0x000fe20000010000 */
[----:B------:R-:W-:Y:S01]  /*ed20*/  FFMA.FTZ R12, R13, R17, R12 ;  /* 0x000000110d0c7223 */ /* 0x000fe2000001000c */
[----:B------:R-:W-:Y:S01]  /*ed30*/  FADD.FTZ R10, R10, R16 ;  /* 0x000000100a0a7221 */ /* 0x000fe20000010000 */
[----:B------:R-:W-:Y:S01]  /*ed40*/  FFMA.FTZ R11, R16, R18, R11 ;  /* 0x00000012100b7223 */ /* 0x000fe2000001000b */
[----:B------:R-:W-:Y:S01]  /*ed50*/  FADD.FTZ R19, R19, -UR16 ;  /* 0x8000001013137e21 */ /* 0x000fe20008010000 */
[----:B------:R-:W-:-:S02]  /*ed60*/  HADD2.F32 R13, -RZ, R72.H0_H0 ;  /* 0x20000048ff0d7230 */ /* 0x000fc40000004100 */
[----:B------:R-:W-:Y:S01]  /*ed70*/  FMUL.FTZ R16, R3, R16 ;  /* 0x0000001003107220 */ /* 0x000fe20000410000 */
[----:B------:R-:W4:Y:S01]  /*ed80*/  LDL.S16 R72, [R1+0x2a8] ;  /* 0x0002a80001487983 */ /* 0x000f220000100600 */
[----:B------:R-:W-:Y:S01]  /*ed90*/  FADD.FTZ R15, R20, R15 ;  /* 0x0000000f140f7221 */ /* 0x000fe20000010000 */
[----:B------:R-:W-:Y:S01]  /*eda0*/  FFMA.FTZ R17, R17, R20, R14 ;  /* 0x0000001411117223 */ /* 0x000fe2000001000e */
[----:B------:R-:W-:Y:S01]  /*edb0*/  FMUL.FTZ R19, R19, UR17 ;  /* 0x0000001113137c20 */ /* 0x000fe20008410000 */
[----:B------:R-:W-:Y:S01]  /*edc0*/  FMUL.FTZ R14, R9, R13 ;  /* 0x0000000d090e7220 */ /* 0x000fe20000410000 */
[----:B------:R-:W-:Y:S01]  /*edd0*/  FADD.FTZ R15, R15, R16 ;  /* 0x000000100f0f7221 */ /* 0x000fe20000010000 */
[----:B------:R-:W-:Y:S01]  /*ede0*/  FFMA.FTZ R16, R18, R16, R17 ;  /* 0x0000001012107223 */ /* 0x000fe20000010011 */
[----:B------:R-:W-:Y:S01]  /*edf0*/  FADD.FTZ R8, R8, R13 ;  /* 0x0000000d08087221 */ /* 0x000fe20000010000 */
[----:B------:R-:W-:Y:S01]  /*ee00*/  FFMA.FTZ R12, R13, R19, R12 ;  /* 0x000000130d0c7223 */ /* 0x000fe2000001000c */
[----:B------:R-:W-:Y:S01]  /*ee10*/  FADD.FTZ R13, R14, R15 ;  /* 0x0000000f0e0d7221 */ /* 0x000fe20000010000 */
[----:B--2---:R-:W-:-:S02]  /*ee20*/  HADD2.F32 R17, -RZ, R21.H0_H0 ;  /* 0x20000015ff117230 */ /* 0x004fc40000004100 */
[----:B------:R-:W2:Y:S01]  /*ee30*/  LDL.LU.S16 R21, [R1+0x2aa] ;  /* 0x0002aa0001157983 */ /* 0x000ea20000300600 */
[----:B---3--:R-:W-:-:S03]  /*ee40*/  HADD2.F32 R15, -RZ, R59.H0_H0 ;  /* 0x2000003bff0f7230 */ /* 0x008fc60000004100 */
[----:B------:R-:W3:Y:S01]  /*ee50*/  LDL.LU.S16 R59, [R1+0x2ac] ;  /* 0x0002ac00013b7983 */ /* 0x000ee20000300600 */
[----:B------:R-:W-:Y:S01]  /*ee60*/  FADD.FTZ R17, R17, -UR16 ;  /* 0x8000001011117e21 */ /* 0x000fe20008010000 */
[----:B------:R-:W-:Y:S02]  /*ee70*/  HADD2.F32 R18, -RZ, R68.H0_H0 ;  /* 0x20000044ff127230 */ /* 0x000fe40000004100 */
[----:B------:R-:W-:Y:S01]  /*ee80*/  FFMA.FTZ R14, R19, R14, R16 ;  /* 0x0000000e130e7223 */ /* 0x000fe20000010010 */
[----:B------:R-:W-:Y:S02]  /*ee90*/  HADD2.F32 R16, -RZ, R73.H0_H0 ;  /* 0x20000049ff107230 */ /* 0x000fe40000004100 */
[----:B------:R-:W-:Y:S01]  /*eea0*/  FMUL.FTZ R17, R17, UR17 ;  /* 0x0000001111117c20 */ /* 0x000fe20008410000 */
[----:B------:R-:W-:Y:S02]  /*eeb0*/  HADD2.F32 R19, -RZ, R22.H0_H0 ;  /* 0x20000016ff137230 */ /* 0x000fe40000004100 */
[----:B------:R-:W-:Y:S01]  /*eec0*/  FADD.FTZ R18, R18, -UR16 ;  /* 0x8000001012127e21 */ /* 0x000fe20008010000 */
[----:B------:R-:W3:Y:S01]  /*eed0*/  LDL.S16 R22, [R1+0x2b0] ;  /* 0x0002b00001167983 */ /* 0x000ee20000100600 */
[----:B------:R-:W-:Y:S01]  /*eee0*/  FADD.FTZ R10, R10, R16 ;  /* 0x000000100a0a7221 */ /* 0x000fe20000010000 */
[----:B------:R-:W-:Y:S01]  /*eef0*/  FFMA.FTZ R11, R16, R17, R11 ;  /* 0x00000011100b7223 */ /* 0x000fe2000001000b */
[----:B------:R-:W-:Y:S01]  /*ef00*/  FMUL.FTZ R16, R3, R16 ;  /* 0x0000001003107220 */ /* 0x000fe20000410000 */
[----:B------:R-:W-:Y:S01]  /*ef10*/  FMUL.FTZ R18, R18, UR17 ;  /* 0x0000001112127c20 */ /* 0x000fe20008410000 */
[----:B------:R-:W-:Y:S01]  /*ef20*/  FADD.FTZ R19, R19, -UR16 ;  /* 0x8000001013137e21 */ /* 0x000fe20008010000 */
[----:B------:R-:W-:Y:S01]  /*ef30*/  FADD.FTZ R8, R8, R15 ;  /* 0x0000000f08087221 */ /* 0x000fe20000010000 */
[----:B------:R-:W-:Y:S01]  /*ef40*/  FADD.FTZ R20, R13, R16 ;  /* 0x000000100d147221 */ /* 0x000fe20000010000 */
[----:B------:R-:W-:Y:S01]  /*ef50*/  FFMA.FTZ R17, R17, R16, R14 ;  /* 0x0000001011117223 */ /* 0x000fe2000001000e */
[----:B------:R-:W-:Y:S01]  /*ef60*/  FFMA.FTZ R12, R15, R18, R12 ;  /* 0x000000120f0c7223 */ /* 0x000fe2000001000c */
[----:B------:R-:W-:Y:S01]  /*ef70*/  HADD2.F32 R14, -RZ, R69.H0_H0 ;  /* 0x20000045ff0e7230 */ /* 0x000fe20000004100 */
[----:B------:R-:W3:Y:S01]  /*ef80*/  LDL.LU.S16 R68, [R1+0x2b4] ;  /* 0x0002b40001447983 */ /* 0x000ee20000300600 */
[----:B----4-:R-:W-:-:S02]  /*ef90*/  HADD2.F32 R13, -RZ, R72.H0_H0 ;  /* 0x20000048ff0d7230 */ /* 0x010fc40000004100 */
[----:B------:R-:W-:Y:S01]  /*efa0*/  FMUL.FTZ R15, R9, R15 ;  /* 0x0000000f090f7220 */ /* 0x000fe20000410000 */
[----:B------:R-:W4:Y:S01]  /*efb0*/  LDL.LU.S16 R72, [R1+0x2b2] ;  /* 0x0002b20001487983 */ /* 0x000f220000300600 */
[----:B------:R-:W-:Y:S02]  /*efc0*/  FMUL.FTZ R16, R19, UR17 ;  /* 0x0000001113107c20 */ /* 0x000fe40008410000 */
[----:B------:R-:W-:Y:S01]  /*efd0*/  FADD.FTZ R20, R15, R20 ;  /* 0x000000140f147221 */ /* 0x000fe20000010000 */
[----:B------:R-:W-:Y:S01]  /*efe0*/  FMUL.FTZ R19, R3, R14 ;  /* 0x0000000e03137220 */ /* 0x000fe20000410000 */
[----:B------:R-:W4:Y:S01]  /*eff0*/  LDL.S16 R69, [R1+0x2b8] ;  /* 0x0002b80001457983 */ /* 0x000f220000100600 */
[----:B------:R-:W-:Y:S01]  /*f000*/  FFMA.FTZ R17, R18, R15, R17 ;  /* 0x0000000f12117223 */ /* 0x000fe20000010011 */
[----:B------:R-:W-:Y:S01]  /*f010*/  FADD.FTZ R10, R10, R14 ;  /* 0x0000000e0a0a7221 */ /* 0x000fe20000010000 */
[----:B------:R-:W-:Y:S01]  /*f020*/  FFMA.FTZ R15, R14, R16, R11 ;  /* 0x000000100e0f7223 */ /* 0x000fe2000001000b */
[----:B------:R-:W4:Y:S01]  /*f030*/  LDL.LU.S16 R73, [R1+0x2bc] ;  /* 0x0002bc0001497983 */ /* 0x000f220000300600 */
[----:B--2---:R-:W-:-:S02]  /*f040*/  HADD2.F32 R14, -RZ, R21.H0_H0 ;  /* 0x20000015ff0e7230 */ /* 0x004fc40000004100 */
[----:B------:R-:W-:Y:S01]  /*f050*/  FADD.FTZ R21, R20, R19 ;  /* 0x0000001314157221 */ /* 0x000fe20000010000 */
[----:B---3--:R-:W-:Y:S02]  /*f060*/  HADD2.F32 R20, -RZ, R59.H0_H0 ;  /* 0x2000003bff147230 */ /* 0x008fe40000004100 */
[----:B------:R-:W2:Y:S01]  /*f070*/  LDL.S16 R59, [R1+0x2be] ;  /* 0x0002be00013b7983 */ /* 0x000ea20000100600 */
[----:B------:R-:W-:Y:S01]  /*f080*/  FFMA.FTZ R18, R16, R19, R17 ;  /* 0x0000001310127223 */ /* 0x000fe20000010011 */
[----:B------:R-:W-:Y:S01]  /*f090*/  FADD.FTZ R13, R13, -UR16 ;  /* 0x800000100d0d7e21 */ /* 0x000fe20008010000 */
[----:B------:R-:W-:Y:S02]  /*f0a0*/  HADD2.F32 R11, -RZ, R84.H0_H0 ;  /* 0x20000054ff0b7230 */ /* 0x000fe40000004100 */
[----:B------:R-:W-:Y:S01]  /*f0b0*/  FADD.FTZ R14, R14, -UR16 ;  /* 0x800000100e0e7e21 */ /* 0x000fe20008010000 */
[----:B------:R-:W-:Y:S02]  /*f0c0*/  HADD2.F32 R17, -RZ, R22.H0_H0 ;  /* 0x20000016ff117230 */ /* 0x000fe40000004100 */
[----:B------:R-:W-:Y:S01]  /*f0d0*/  FMUL.FTZ R13, R13, UR17 ;  /* 0x000000110d0d7c20 */ /* 0x000fe20008410000 */
[----:B------:R-:W3:Y:S01]  /*f0e0*/  LDL.LU.S16 R22, [R1+0x2ba] ;  /* 0x0002ba0001167983 */ /* 0x000ee20000300600 */
[----:B------:R-:W-:Y:S01]  /*f0f0*/  FMUL.FTZ R16, R9, R11 ;  /* 0x0000000b09107220 */ /* 0x000fe20000410000 */
[----:B------:R-:W-:Y:S01]  /*f100*/  FMUL.FTZ R19, R14, UR17 ;  /* 0x000000110e137c20 */ /* 0x000fe20008410000 */
[----:B------:R-:W-:Y:S01]  /*f110*/  FADD.FTZ R17, R17, -UR16 ;  /* 0x8000001011117e21 */ /* 0x000fe20008010000 */
[----:B------:R-:W-:Y:S01]  /*f120*/  FADD.FTZ R14, R8, R11 ;  /* 0x0000000b080e7221 */ /* 0x000fe20000010000 */
[----:B------:R-:W-:Y:S01]  /*f130*/  FFMA.FTZ R12, R11, R13, R12 ;  /* 0x0000000d0b0c7223 */ /* 0x000fe2000001000c */
[----:B------:R-:W-:Y:S01]  /*f140*/  FADD.FTZ R8, R10, R20 ;  /* 0x000000140a087221 */ /* 0x000fe20000010000 */
[----:B------:R-:W-:Y:S01]  /*f150*/  FFMA.FTZ R18, R13, R16, R18 ;  /* 0x000000100d127223 */ /* 0x000fe20000010012 */
[----:B------:R-:W-:-:S02]  /*f160*/  HADD2.F32 R11, -RZ, R80.H0_H0 ;  /* 0x20000050ff0b7230 */ /* 0x000fc40000004100 */
[----:B------:R-:W-:Y:S01]  /*f170*/  FFMA.FTZ R10, R20, R19, R15 ;  /* 0x00000013140a7223 */ /* 0x000fe2000001000f */
[----:B------:R-:W-:Y:S01]  /*f180*/  FMUL.FTZ R17, R17, UR17 ;  /* 0x0000001111117c20 */ /* 0x000fe20008410000 */
[----:B------:R-:W-:Y:S01]  /*f190*/  FMUL.FTZ R20, R3, R20 ;  /* 0x0000001403147220 */ /* 0x000fe20000410000 */
[----:B------:R-:W-:Y:S01]  /*f1a0*/  FADD.FTZ R21, R16, R21 ;  /* 0x0000001510157221 */ /* 0x000fe20000010000 */
[----:B----4-:R-:W-:Y:S02]  /*f1b0*/  HADD2.F32 R13, -RZ, R72.H0_H0 ;  /* 0x20000048ff0d7230 */ /* 0x010fe40000004100 */
[----:B------:R-:W4:Y:S01]  /*f1c0*/  LDL.S16 R72, [R1+0x2c0] ;  /* 0x0002c00001487983 */ /* 0x000f220000100600 */
[----:B------:R-:W-:Y:S01]  /*f1d0*/  FMUL.FTZ R16, R9, R11 ;  /* 0x0000000b09107220 */ /* 0x000fe20000410000 */
[----:B------:R-:W-:Y:S01]  /*f1e0*/  FADD.FTZ R14, R14, R11 ;  /* 0x0000000b0e0e7221 */ /* 0x000fe20000010000 */
[----:B------:R-:W-:Y:S01]  /*f1f0*/  FFMA.FTZ R12, R11, R17, R12 ;  /* 0x000000110b0c7223 */ /* 0x000fe2000001000c */
[----:B------:R-:W-:Y:S01]  /*f200*/  FADD.FTZ R21, R21, R20 ;  /* 0x0000001415157221 */ /* 0x000fe20000010000 */
[----:B------:R-:W-:Y:S01]  /*f210*/  FFMA.FTZ R18, R19, R20, R18 ;  /* 0x0000001413127223 */ /* 0x000fe20000010012 */
[----:B------:R-:W-:-:S02]  /*f220*/  HADD2.F32 R11, -RZ, R69.H0_H0 ;  /* 0x20000045ff0b7230 */ /* 0x000fc40000004100 */
[----:B------:R-:W-:Y:S01]  /*f230*/  FADD.FTZ R21, R16, R21 ;  /* 0x0000001510157221 */ /* 0x000fe20000010000 */
[----:B------:R-:W-:Y:S01]  /*f240*/  FFMA.FTZ R18, R17, R16, R18 ;  /* 0x0000001011127223 */ /* 0x000fe20000010012 */
[----:B------:R-:W4:Y:S01]  /*f250*/  LDL.LU.S16 R69, [R1+0x2c2] ;  /* 0x0002c20001457983 */ /* 0x000f220000300600 */
[----:B------:R-:W-:Y:S01]  /*f260*/  FADD.FTZ R16, R11, -UR16 ;  /* 0x800000100b107e21 */ /* 0x000fe20008010000 */
[----:B--2---:R-:W-:Y:S02]  /*f270*/  HADD2.F32 R11, -RZ, R59.H0_H0 ;  /* 0x2000003bff0b7230 */ /* 0x004fe40000004100 */
[----:B------:R-:W2:Y:S01]  /*f280*/  LDL.S16 R59, [R1+0x2c6] ;  /* 0x0002c600013b7983 */ /* 0x000ea20000100600 */
[----:B------:R-:W-:Y:S01]  /*f290*/  FADD.FTZ R15, R13, -UR16 ;  /* 0x800000100d0f7e21 */ /* 0x000fe20008010000 */
[----:B------:R-:W-:Y:S02]  /*f2a0*/  HADD2.F32 R13, -RZ, R68.H0_H0 ;  /* 0x20000044ff0d7230 */ /* 0x000fe40000004100 */
[----:B------:R-:W-:Y:S01]  /*f2b0*/  FMUL.FTZ R16, R16, UR17 ;  /* 0x0000001110107c20 */ /* 0x000fe20008410000 */
[----:B------:R-:W-:Y:S01]  /*f2c0*/  FADD.FTZ R14, R14, R11 ;  /* 0x0000000b0e0e7221 */ /* 0x000fe20000010000 */
[----:B------:R-:W-:Y:S01]  /*f2d0*/  FMUL.FTZ R15, R15, UR17 ;  /* 0x000000110f0f7c20 */ /* 0x000fe20008410000 */
[----:B---3--:R-:W-:-:S02]  /*f2e0*/  HADD2.F32 R17, -RZ, R22.H0_H0 ;  /* 0x20000016ff117230 */ /* 0x008fc40000004100 */
[----:B------:R-:W-:Y:S01]  /*f2f0*/  FMUL.FTZ R20, R3, R13 ;  /* 0x0000000d03147220 */ /* 0x000fe20000410000 */
[----:B------:R-:W-:Y:S01]  /*f300*/  FFMA.FTZ R12, R11, R16, R12 ;  /* 0x000000100b0c7223 */ /* 0x000fe2000001000c */
[----:B------:R-:W-:Y:S01]  /*f310*/  FFMA.FTZ R10, R13, R15, R10 ;  /* 0x0000000f0d0a7223 */ /* 0x000fe2000001000a */
[----:B------:R-:W-:Y:S01]  /*f320*/  FMUL.FTZ R11, R9, R11 ;  /* 0x0000000b090b7220 */ /* 0x000fe20000410000 */
[----:B------:R-:W-:Y:S01]  /*f330*/  FADD.FTZ R22, R21, R20 ;  /* 0x0000001415167221 */ /* 0x000fe20000010000 */
[----:B------:R-:W-:Y:S01]  /*f340*/  FFMA.FTZ R15, R15, R20, R18 ;  /* 0x000000140f0f7223 */ /* 0x000fe20000010012 */
[----:B------:R-:W3:Y:S02]  /*f350*/  LDL.LU.S16 R68, [R1+0x2ca] ;  /* 0x0002ca0001447983 */ /* 0x000ee40000300600 */
[----:B------:R-:W-:Y:S01]  /*f360*/  FADD.FTZ R22, R11, R22 ;  /* 0x000000160b167221 */ /* 0x000fe20000010000 */
[----:B------:R-:W-:Y:S01]  /*f370*/  FFMA.FTZ R15, R16, R11, R15 ;  /* 0x0000000b100f7223 */ /* 0x000fe2000001000f */
[----:B------:R-:W-:Y:S01]  /*f380*/  FADD.FTZ R8, R8, R13 ;  /* 0x0000000d08087221 */ /* 0x000fe20000010000 */
[----:B----4-:R-:W-:-:S02]  /*f390*/  HADD2.F32 R11, -RZ, R72.H0_H0 ;  /* 0x20000048ff0b7230 */ /* 0x010fc40000004100 */
[----:B------:R-:W4:Y:S01]  /*f3a0*/  LDL.S16 R72, [R1+0x2d0] ;  /* 0x0002d00001487983 */ /* 0x000f220000100600 */
[----:B------:R-:W-:Y:S01]  /*f3b0*/  FADD.FTZ R17, R17, -UR16 ;  /* 0x8000001011117e21 */ /* 0x000fe20008010000 */
[----:B------:R-:W-:Y:S02]  /*f3c0*/  HADD2.F32 R13, -RZ, R73.H0_H0 ;  /* 0x20000049ff0d7230 */ /* 0x000fe40000004100 */
[----:B------:R-:W3:Y:S01]  /*f3d0*/  LDL.LU.S16 R73, [R1+0x2cc] ;  /* 0x0002cc0001497983 */ /* 0x000ee20000300600 */
[----:B------:R-:W-:Y:S02]  /*f3e0*/  FMUL.FTZ R16, R17, UR17 ;  /* 0x0000001111107c20 */ /* 0x000fe40008410000 */
[----:B------:R-:W-:Y:S01]  /*f3f0*/  FADD.FTZ R17, R8, R13 ;  /* 0x0000000d08117221 */ /* 0x000fe20000010000 */
[----:B------:R-:W-:Y:S01]  /*f400*/  FADD.FTZ R8, R11, -UR16 ;  /* 0x800000100b087e21 */ /* 0x000fe20008010000 */
[----:B--2---:R-:W-:Y:S02]  /*f410*/  HADD2.F32 R11, -RZ, R59.H0_H0 ;  /* 0x2000003bff0b7230 */ /* 0x004fe40000004100 */
[----:B------:R-:W2:Y:S01]  /*f420*/  LDL.LU.S16 R59, [R1+0x2d2] ;  /* 0x0002d200013b7983 */ /* 0x000ea20000300600 */
[----:B------:R-:W-:Y:S01]  /*f430*/  FMUL.FTZ R19, R3, R13 ;  /* 0x0000000d03137220 */ /* 0x000fe20000410000 */
[----:B------:R-:W-:Y:S01]  /*f440*/  FFMA.FTZ R10, R13, R16, R10 ;  /* 0x000000100d0a7223 */ /* 0x000fe2000001000a */
[----:B------:R-:W-:-:S02]  /*f450*/  HADD2.F32 R13, -RZ, R69.H0_H0 ;  /* 0x20000045ff0d7230 */ /* 0x000fc40000004100 */
[----:B------:R-:W3:Y:S01]  /*f460*/  LDL.LU.S16 R69, [R1+0x2d6] ;  /* 0x0002d60001457983 */ /* 0x000ee20000300600 */
[----:B------:R-:W-:Y:S01]  /*f470*/  FFMA.FTZ R15, R16, R19, R15 ;  /* 0x00000013100f7223 */ /* 0x000fe2000001000f */
[----:B------:R-:W-:Y:S01]  /*f480*/  FMUL.FTZ R8, R8, UR17 ;  /* 0x0000001108087c20 */ /* 0x000fe20008410000 */
[----:B------:R-:W-:Y:S01]  /*f490*/  FADD.FTZ R16, R13, -UR16 ;  /* 0x800000100d107e21 */ /* 0x000fe20008010000 */
[----:B------:R-:W-:Y:S02]  /*f4a0*/  HADD2.F32 R13, -RZ, R66.H0_H0 ;  /* 0x20000042ff0d7230 */ /* 0x000fe40000004100 */
[----:B------:R-:W-:Y:S01]  /*f4b0*/  FADD.FTZ R14, R14, R11 ;  /* 0x0000000b0e0e7221 */ /* 0x000fe20000010000 */
[----:B------:R-:W-:Y:S01]  /*f4c0*/  FFMA.FTZ R12, R11, R8, R12 ;  /* 0x000000080b0c7223 */ /* 0x000fe2000001000c */
[----:B------:R-:W-:Y:S01]  /*f4d0*/  FADD.FTZ R22, R22, R19 ;  /* 0x0000001316167221 */ /* 0x000fe20000010000 */
[----:B------:R-:W-:Y:S01]  /*f4e0*/  FMUL.FTZ R11, R9, R11 ;  /* 0x0000000b090b7220 */ /* 0x000fe20000410000 */
[----:B------:R-:W-:Y:S01]  /*f4f0*/  FADD.FTZ R13, R13, -UR16 ;  /* 0x800000100d0d7e21 */ /* 0x000fe20008010000 */
[----:B------:R-:W-:Y:S01]  /*f500*/  FMUL.FTZ R16, R16, UR17 ;  /* 0x0000001110107c20 */ /* 0x000fe20008410000 */
[----:B------:R-:W3:Y:S01]  /*f510*/  LDL.LU.S16 R66, [R1+0x326] ;  /* 0x0003260001427983 */ /* 0x000ee20000300600 */
[----:B------:R-:W-:Y:S01]  /*f520*/  FADD.FTZ R22, R11, R22 ;  /* 0x000000160b167221 */ /* 0x000fe20000010000 */
[----:B------:R-:W-:Y:S01]  /*f530*/  FFMA.FTZ R15, R8, R11, R15 ;  /* 0x0000000b080f7223 */ /* 0x000fe2000001000f */
[----:B------:R-:W-:-:S02]  /*f540*/  HADD2.F32 R11, -RZ, R67.H0_H0 ;  /* 0x20000043ff0b7230 */ /* 0x000fc40000004100 */
[----:B------:R-:W-:Y:S01]  /*f550*/  FMUL.FTZ R13, R13, UR17 ;  /* 0x000000110d0d7c20 */ /* 0x000fe20008410000 */
[----:B------:R-:W-:Y:S01]  /*f560*/  HADD2.F32 R19, -RZ, R57.H0_H0 ;  /* 0x20000039ff137230 */ /* 0x000fe20000004100 */
[----:B------:R-:W3:Y:S01]  /*f570*/  LDL.LU.S16 R67, [R1+0x2e2] ;  /* 0x0002e20001437983 */ /* 0x000ee20000300600 */
[----:B------:R-:W-:Y:S01]  /*f580*/  FMUL.FTZ R8, R9, R11 ;  /* 0x0000000b09087220 */ /* 0x000fe20000410000 */
[----:B------:R-:W-:Y:S01]  /*f590*/  FADD.FTZ R14, R14, R11 ;  /* 0x0000000b0e0e7221 */ /* 0x000fe20000010000 */
[----:B------:R-:W-:Y:S01]  /*f5a0*/  FFMA.FTZ R12, R11, R13, R12 ;  /* 0x0000000d0b0c7223 */ /* 0x000fe2000001000c */
[----:B----4-:R-:W-:Y:S02]  /*f5b0*/  HADD2.F32 R11, -RZ, R72.H0_H0 ;  /* 0x20000048ff0b7230 */ /* 0x010fe40000004100 */
[----:B------:R-:W4:Y:S01]  /*f5c0*/  LDL.LU.S16 R72, [R1+0x2de] ;  /* 0x0002de0001487983 */ /* 0x000f220000300600 */
[----:B------:R-:W-:Y:S01]  /*f5d0*/  FADD.FTZ R17, R17, R19 ;  /* 0x0000001311117221 */ /* 0x000fe20000010000 */
[----:B------:R-:W-:Y:S01]  /*f5e0*/  FFMA.FTZ R10, R19, R16, R10 ;  /* 0x00000010130a7223 */ /* 0x000fe2000001000a */
[----:B------:R-:W-:-:S04]  /*f5f0*/  FMUL.FTZ R19, R3, R19 ;  /* 0x0000001303137220 */ /* 0x000fc80000410000 */
[----:B------:R-:W-:Y:S01]  /*f600*/  FADD.FTZ R21, R22, R19 ;  /* 0x0000001316157221 */ /* 0x000fe20000010000 */
[----:B------:R-:W-:Y:S01]  /*f610*/  FFMA.FTZ R16, R16, R19, R15 ;  /* 0x0000001310107223 */ /* 0x000fe2000001000f */
[----:B--2---:R-:W-:Y:S02]  /*f620*/  HADD2.F32 R19, -RZ, R59.H0_H0 ;  /* 0x2000003bff137230 */ /* 0x004fe40000004100 */
[----:B------:R-:W2:Y:S01]  /*f630*/  LDL.S16 R59, [R1+0x2e6] ;  /* 0x0002e600013b7983 */ /* 0x000ea20000100600 */
[----:B---3--:R-:W-:Y:S02]  /*f640*/  HADD2.F32 R15, -RZ, R68.H0_H0 ;  /* 0x20000044ff0f7230 */ /* 0x008fe40000004100 */
[----:B------:R-:W-:Y:S01]  /*f650*/  FADD.FTZ R21, R8, R21 ;  /* 0x0000001508157221 */ /* 0x000fe20000010000 */
[----:B------:R-:W-:Y:S01]  /*f660*/  FFMA.FTZ R16, R13, R8, R16 ;  /* 0x000000080d107223 */ /* 0x000fe20000010010 */
[----:B------:R-:W-:Y:S02]  /*f670*/  HADD2.F32 R13, -RZ, R73.H0_H0 ;  /* 0x20000049ff0d7230 */ /* 0x000fe40000004100 */
[----:B------:R-:W-:Y:S01]  /*f680*/  FADD.FTZ R8, R11, -UR16 ;  /* 0x800000100b087e21 */ /* 0x000fe20008010000 */
[----:B------:R-:W-:Y:S01]  /*f690*/  FADD.FTZ R15, R15, -UR16 ;  /* 0x800000100f0f7e21 */ /* 0x000fe20008010000 */
[----:B------:R-:W-:-:S02]  /*f6a0*/  HADD2.F32 R11, -RZ, R69.H0_H0 ;  /* 0x20000045ff0b7230 */ /* 0x000fc40000004100 */
[----:B------:R-:W-:Y:S01]  /*f6b0*/  FADD.FTZ R19, R19, -UR16 ;  /* 0x8000001013137e21 */ /* 0x000fe20008010000 */
[----:B------:R-:W-:Y:S01]  /*f6c0*/  FMUL.FTZ R8, R8, UR17 ;  /* 0x0000001108087c20 */ /* 0x000fe20008410000 */
[----:B------:R-:W-:Y:S01]  /*f6d0*/  FMUL.FTZ R15, R15, UR17 ;  /* 0x000000110f0f7c20 */ /* 0x000fe20008410000 */
[----:B------:R-:W-:Y:S01]  /*f6e0*/  FMUL.FTZ R18, R3, R13 ;  /* 0x0000000d03127220 */ /* 0x000fe20000410000 */
[----:B------:R-:W-:Y:S01]  /*f6f0*/  FADD.FTZ R14, R14, R11 ;  /* 0x0000000b0e0e7221 */ /* 0x000fe20000010000 */
[----:B------:R-:W-:Y:S01]  /*f700*/  FFMA.FTZ R12, R11, R8, R12 ;  /* 0x000000080b0c7223 */ /* 0x000fe2000001000c */
[----:B------:R-:W-:Y:S01]  /*f710*/  FFMA.FTZ R10, R13, R15, R10 ;  /* 0x0000000f0d0a7223 */ /* 0x000fe2000001000a */
[----:B------:R-:W-:Y:S01]  /*f720*/  FMUL.FTZ R11, R9, R11 ;  /* 0x0000000b090b7220 */ /* 0x000fe20000410000 */
[----:B------:R-:W-:Y:S01]  /*f730*/  FFMA.FTZ R15, R15, R18, R16 ;  /* 0x000000120f0f7223 */ /* 0x000fe20000010010 */
[----:B------:R-:W-:Y:S01]  /*f740*/  FADD.FTZ R17, R17, R13 ;  /* 0x0000000d11117221 */ /* 0x000fe20000010000 */
[----:B------:R-:W-:Y:S01]  /*f750*/  FADD.FTZ R20, R21, R18 ;  /* 0x0000001215147221 */ /* 0x000fe20000010000 */
[----:B------:R-:W-:-:S02]  /*f760*/  HADD2.F32 R13, -RZ, R82.H0_H0 ;  /* 0x20000052ff0d7230 */ /* 0x000fc40000004100 */
[----:B------:R-:W-:Y:S01]  /*f770*/  FFMA.FTZ R15, R8, R11, R15 ;  /* 0x0000000b080f7223 */ /* 0x000fe2000001000f */
[----:B------:R-:W-:Y:S02]  /*f780*/  HADD2.F32 R8, -RZ, R83.H0_H0 ;  /* 0x20000053ff087230 */ /* 0x000fe40000004100 */
[----:B------:R-:W-:Y:S01]  /*f790*/  FADD.FTZ R20, R11, R20 ;  /* 0x000000140b147221 */ /* 0x000fe20000010000 */
[----:B------:R-:W-:Y:S01]  /*f7a0*/  FMUL.FTZ R16, R19, UR17 ;  /* 0x0000001113107c20 */ /* 0x000fe20008410000 */
[----:B------:R-:W-:Y:S01]  /*f7b0*/  FMUL.FTZ R11, R3, R13 ;  /* 0x0000000d030b7220 */ /* 0x000fe20000410000 */
[----:B------:R-:W3:Y:S01]  /*f7c0*/  LDL.S16 R68, [R1+0x2e8] ;  /* 0x0002e80001447983 */ /* 0x000ee20000100600 */
[----:B------:R-:W-:Y:S02]  /*f7d0*/  FADD.FTZ R8, R8, -UR16 ;  /* 0x8000001008087e21 */ /* 0x000fe40008010000 */
[----:B------:R-:W-:Y:S01]  /*f7e0*/  FADD.FTZ R20, R20, R11 ;  /* 0x0000000b14147221 */ /* 0x000fe20000010000 */
[----:B------:R-:W-:Y:S01]  /*f7f0*/  FFMA.FTZ R15, R16, R11, R15 ;  /* 0x0000000b100f7223 */ /* 0x000fe2000001000f */
[----:B----4-:R-:W-:Y:S01]  /*f800*/  HADD2.F32 R11, -RZ, R72.H0_H0 ;  /* 0x20000048ff0b7230 */ /* 0x010fe20000004100 */
[----:B------:R-:W4:Y:S01]  /*f810*/  LDL.LU.S16 R73, [R1+0x2e4] ;  /* 0x0002e40001497983 */ /* 0x000f220000300600 */
[----:B------:R-:W-:-:S03]  /*f820*/  FMUL.FTZ R8, R8, UR17 ;  /* 0x0000001108087c20 */ /* 0x000fc60008410000 */
[----:B------:R-:W4:Y:S01]  /*f830*/  LDL.S16 R69, [R1+0x2f0] ;  /* 0x0002f00001457983 */ /* 0x000f220000100600 */
[----:B------:R-:W-:Y:S01]  /*f840*/  FADD.FTZ R14, R14, R11 ;  /* 0x0000000b0e0e7221 */ /* 0x000fe20000010000 */
[----:B------:R-:W-:Y:S01]  /*f850*/  FFMA.FTZ R12, R11, R8, R12 ;  /* 0x000000080b0c7223 */ /* 0x000fe2000001000c */
[----:B------:R-:W-:Y:S01]  /*f860*/  FMUL.FTZ R11, R9, R11 ;  /* 0x0000000b090b7220 */ /* 0x000fe20000410000 */
[----:B------:R-:W4:Y:S03]  /*f870*/  LDL.S16 R72, [R1+0x2ec] ;  /* 0x0002ec0001487983 */ /* 0x000f260000100600 */
[----:B------:R-:W-:Y:S01]  /*f880*/  FADD.FTZ R20, R11, R20 ;  /* 0x000000140b147221 */ /* 0x000fe20000010000 */
[----:B------:R-:W-:Y:S01]  /*f890*/  FFMA.FTZ R15, R8, R11, R15 ;  /* 0x0000000b080f7223 */ /* 0x000fe2000001000f */
[----:B--2---:R-:W-:Y:S02]  /*f8a0*/  HADD2.F32 R11, -RZ, R59.H0_H0 ;  /* 0x2000003bff0b7230 */ /* 0x004fe40000004100 */
[----:B------:R-:W2:Y:S01]  /*f8b0*/  LDL.LU.S16 R59, [R1+0x2ee] ;  /* 0x0002ee00013b7983 */ /* 0x000ea20000300600 */
[----:B------:R-:W-:Y:S01]  /*f8c0*/  FADD.FTZ R17, R17, R13 ;  /* 0x0000000d11117221 */ /* 0x000fe20000010000 */
[----:B------:R-:W-:Y:S01]  /*f8d0*/  FFMA.FTZ R10, R13, R16, R10 ;  /* 0x000000100d0a7223 */ /* 0x000fe2000001000a */
[----:B------:R-:W-:-:S02]  /*f8e0*/  HADD2.F32 R13, -RZ, R81.H0_H0 ;  /* 0x20000051ff0d7230 */ /* 0x000fc40000004100 */
[----:B------:R-:W-:-:S03]  /*f8f0*/  HADD2.F32 R19, -RZ, R78.H0_H0 ;  /* 0x2000004eff137230 */ /* 0x000fc60000004100 */
[----:B------:R-:W-:Y:S01]  /*f900*/  FADD.FTZ R16, R13, -UR16 ;  /* 0x800000100d107e21 */ /* 0x000fe20008010000 */
[----:B------:R-:W-:-:S03]  /*f910*/  HADD2.F32 R13, -RZ, R79.H0_H0 ;  /* 0x2000004fff0d7230 */ /* 0x000fc60000004100 */
[----:B------:R-:W-:Y:S01]  /*f920*/  FMUL.FTZ R16, R16, UR17 ;  /* 0x0000001110107c20 */ /* 0x000fe20008410000 */
[----:B------:R-:W-:Y:S01]  /*f930*/  FADD.FTZ R17, R17, R19 ;  /* 0x0000001311117221 */ /* 0x000fe20000010000 */
[----:B------:R-:W-:Y:S02]  /*f940*/  FADD.FTZ R13, R13, -UR16 ;  /* 0x800000100d0d7e21 */ /* 0x000fe40008010000 */
[----:B------:R-:W-:Y:S01]  /*f950*/  FFMA.FTZ R10, R19, R16, R10 ;  /* 0x00000010130a7223 */ /* 0x000fe2000001000a */
[----:B------:R-:W-:Y:S01]  /*f960*/  FMUL.FTZ R19, R3, R19 ;  /* 0x0000001303137220 */ /* 0x000fe20000410000 */
[----:B------:R-:W-:-:S03]  /*f970*/  FMUL.FTZ R13, R13, UR17 ;  /* 0x000000110d0d7c20 */ /* 0x000fc60008410000 */
[----:B------:R-:W-:Y:S01]  /*f980*/  FFMA.FTZ R16, R16, R19, R15 ;  /* 0x0000001310107223 */ /* 0x000fe2000001000f */
[----:B------:R-:W-:Y:S02]  /*f990*/  HADD2.F32 R15, -RZ, R67.H0_H0 ;  /* 0x20000043ff0f7230 */ /* 0x000fe40000004100 */
[----:B------:R-:W2:Y:S01]  /*f9a0*/  LDL.S16 R67, [R1+0x2f6] ;  /* 0x0002f60001437983 */ /* 0x000ea20000100600 */
[----:B------:R-:W-:Y:S01]  /*f9b0*/  FMUL.FTZ R8, R9, R11 ;  /* 0x0000000b09087220 */ /* 0x000fe20000410000 */
[----:B------:R-:W-:Y:S01]  /*f9c0*/  FADD.FTZ R14, R14, R11 ;  /* 0x0000000b0e0e7221 */ /* 0x000fe20000010000 */
[----:B------:R-:W-:Y:S01]  /*f9d0*/  FFMA.FTZ R12, R11, R13, R12 ;  /* 0x0000000d0b0c7223 */ /* 0x000fe2000001000c */
[----:B------:R-:W-:Y:S01]  /*f9e0*/  FADD.FTZ R21, R20, R19 ;  /* 0x0000001314157221 */ /* 0x000fe20000010000 */
[----:B---3--:R-:W-:Y:S02]  /*f9f0*/  HADD2.F32 R11, -RZ, R68.H0_H0 ;  /* 0x20000044ff0b7230 */ /* 0x008fe40000004100 */
[----:B------:R-:W3:Y:S01]  /*fa00*/  LDL.LU.S16 R68, [R1+0x2ea] ;  /* 0x0002ea0001447983 */ /* 0x000ee20000300600 */
[----:B------:R-:W-:Y:S01]  /*fa10*/  FFMA.FTZ R16, R13, R8, R16 ;  /* 0x000000080d107223 */ /* 0x000fe20000010010 */
[----:B------:R-:W-:Y:S01]  /*fa20*/  FADD.FTZ R21, R8, R21 ;  /* 0x0000001508157221 */ /* 0x000fe20000010000 */
[----:B----4-:R-:W-:-:S02]  /*fa30*/  HADD2.F32 R13, -RZ, R73.H0_H0 ;  /* 0x20000049ff0d7230 */ /* 0x010fc40000004100 */
[----:B------:R-:W-:Y:S01]  /*fa40*/  FADD.FTZ R8, R11, -UR16 ;  /* 0x800000100b087e21 */ /* 0x000fe20008010000 */
[----:B------:R-:W4:Y:S01]  /*fa50*/  LDL.S16 R73, [R1+0x2fe] ;  /* 0x0002fe0001497983 */ /* 0x000f220000100600 */
[----:B------:R-:W-:Y:S01]  /*fa60*/  FADD.FTZ R15, R15, -UR16 ;  /* 0x800000100f0f7e21 */ /* 0x000fe20008010000 */
[----:B------:R-:W-:Y:S02]  /*fa70*/  HADD2.F32 R11, -RZ, R69.H0_H0 ;  /* 0x20000045ff0b7230 */ /* 0x000fe40000004100 */
[----:B------:R-:W4:Y:S01]  /*fa80*/  LDL.LU.S16 R69, [R1+0x2f4] ;  /* 0x0002f40001457983 */ /* 0x000f220000300600 */
[----:B------:R-:W-:Y:S01]  /*fa90*/  FMUL.FTZ R15, R15, UR17 ;  /* 0x000000110f0f7c20 */ /* 0x000fe20008410000 */
[----:B------:R-:W-:Y:S02]  /*faa0*/  HADD2.F32 R19, -RZ, R72.H0_H0 ;  /* 0x20000048ff137230 */ /* 0x000fe40000004100 */
[----:B------:R-:W-:Y:S01]  /*fab0*/  FADD.FTZ R17, R17, R13 ;  /* 0x0000000d11117221 */ /* 0x000fe20000010000 */
[----:B------:R-:W4:Y:S01]  /*fac0*/  LDL.LU.S16 R72, [R1+0x2f2] ;  /* 0x0002f20001487983 */ /* 0x000f220000300600 */
[----:B------:R-:W-:Y:S01]  /*fad0*/  FFMA.FTZ R10, R13, R15, R10 ;  /* 0x0000000f0d0a7223 */ /* 0x000fe2000001000a */
[----:B------:R-:W-:Y:S01]  /*fae0*/  FMUL.FTZ R18, R3, R13 ;  /* 0x0000000d03127220 */ /* 0x000fe20000410000 */
[----:B--2---:R-:W-:-:S02]  /*faf0*/  HADD2.F32 R13, -RZ, R59.H0_H0 ;  /* 0x2000003bff0d7230 */ /* 0x004fc40000004100 */
[----:B------:R-:W2:Y:S01]  /*fb00*/  LDL.S16 R59, [R1+0x304] ;  /* 0x00030400013b7983 */ /* 0x000ea20000100600 */
[----:B------:R-:W-:Y:S01]  /*fb10*/  FMUL.FTZ R8, R8, UR17 ;  /* 0x0000001108087c20 */ /* 0x000fe20008410000 */
[----:B------:R-:W-:Y:S01]  /*fb20*/  FADD.FTZ R14, R14, R11 ;  /* 0x0000000b0e0e7221 */ /* 0x000fe20000010000 */
[----:B------:R-:W-:Y:S01]  /*fb30*/  FFMA.FTZ R15, R15, R18, R16 ;  /* 0x000000120f0f7223 */ /* 0x000fe20000010010 */
[----:B------:R-:W-:Y:S01]  /*fb40*/  FADD.FTZ R19, R19, -UR16 ;  /* 0x8000001013137e21 */ /* 0x000fe20008010000 */
[----:B------:R-:W-:Y:S01]  /*fb50*/  FFMA.FTZ R12, R11, R8, R12 ;  /* 0x000000080b0c7223 */ /* 0x000fe2000001000c */
[----:B------:R-:W-:Y:S01]  /*fb60*/  FMUL.FTZ R11, R9, R11 ;  /* 0x0000000b090b7220 */ /* 0x000fe20000410000 */
[----:B------:R-:W-:Y:S01]  /*fb70*/  FADD.FTZ R20, R21, R18 ;  /* 0x0000001215147221 */ /* 0x000fe20000010000 */
[----:B------:R-:W-:Y:S02]  /*fb80*/  FMUL.FTZ R16, R19, UR17 ;  /* 0x0000001113107c20 */ /* 0x000fe40008410000 */
[----:B------:R-:W-:Y:S01]  /*fb90*/  FFMA.FTZ R15, R8, R11, R15 ;  /* 0x0000000b080f7223 */ /* 0x000fe2000001000f */
[----:B------:R-:W-:Y:S01]  /*fba0*/  FADD.FTZ R20, R11, R20 ;  /* 0x000000140b147221 */ /* 0x000fe20000010000 */
[----:B------:R-:W-:Y:S01]  /*fbb0*/  FMUL.FTZ R11, R3, R13 ;  /* 0x0000000d030b7220 */ /* 0x000fe20000410000 */
[----:B------:R-:W-:Y:S01]  /*fbc0*/  FADD.FTZ R17, R17, R13 ;  /* 0x0000000d11117221 */ /* 0x000fe20000010000 */
[----:B------:R-:W-:Y:S01]  /*fbd0*/  FFMA.FTZ R10, R13, R16, R10 ;  /* 0x000000100d0a7223 */ /* 0x000fe2000001000a */
[----:B------:R-:W-:-:S02]  /*fbe0*/  HADD2.F32 R8, -RZ, R67.H0_H0 ;  /* 0x20000043ff087230 */ /* 0x000fc40000004100 */
[----:B------:R-:W2:Y:S01]  /*fbf0*/  LDL.S16 R67, [R1+0x230] ;  /* 0x0002300001437983 */ /* 0x000ea20000100600 */
[----:B------:R-:W-:Y:S02]  /*fc00*/  FADD.FTZ R20, R20, R11 ;  /* 0x0000000b14147221 */ /* 0x000fe40000010000 */
[----:B------:R-:W-:Y:S01]  /*fc10*/  FADD.FTZ R8, R8, -UR16 ;  /* 0x8000001008087e21 */ /* 0x000fe20008010000 */
[----:B---3--:R-:W-:Y:S02]  /*fc20*/  HADD2.F32 R13, -RZ, R68.H0_H0 ;  /* 0x20000044ff0d7230 */ /* 0x008fe40000004100 */
[----:B------:R-:W3:Y:S01]  /*fc30*/  LDL.S16 R68, [R1+0x2fa] ;  /* 0x0002fa0001447983 */ /* 0x000ee20000100600 */
[----:B------:R-:W-:Y:S01]  /*fc40*/  FFMA.FTZ R15, R16, R11, R15 ;  /* 0x0000000b100f7223 */ /* 0x000fe2000001000f */
[----:B------:R-:W-:Y:S01]  /*fc50*/  FMUL.FTZ R8, R8, UR17 ;  /* 0x0000001108087c20 */ /* 0x000fe20008410000 */
[----:B----4-:R-:W-:Y:S02]  /*fc60*/  HADD2.F32 R11, -RZ, R73.H0_H0 ;  /* 0x20000049ff0b7230 */ /* 0x010fe40000004100 */
[----:B------:R-:W4:Y:S01]  /*fc70*/  LDL.LU.S16 R73, [R1+0x2fc] ;  /* 0x0002fc0001497983 */ /* 0x000f220000300600 */
[----:B------:R-:W-:-:S03]  /*fc80*/  HADD2.F32 R19, -RZ, R69.H0_H0 ;  /* 0x20000045ff137230 */ /* 0x000fc60000004100 */
[----:B------:R-:W4:Y:S01]  /*fc90*/  LDL.LU.S16 R69, [R1+0x306] ;  /* 0x0003060001457983 */ /* 0x000f220000300600 */
[----:B------:R-:W-:Y:S01]  /*fca0*/  FADD.FTZ R14, R14, R11 ;  /* 0x0000000b0e0e7221 */ /* 0x000fe20000010000 */
[----:B------:R-:W-:Y:S01]  /*fcb0*/  FFMA.FTZ R12, R11, R8, R12 ;  /* 0x000000080b0c7223 */ /* 0x000fe2000001000c */
[----:B------:R-:W-:Y:S01]  /*fcc0*/  FMUL.FTZ R11, R9, R11 ;  /* 0x0000000b090b7220 */ /* 0x000fe20000410000 */
[----:B------:R-:W-:Y:S01]  /*fcd0*/  FADD.FTZ R16, R13, -UR16 ;  /* 0x800000100d107e21 */ /* 0x000fe20008010000 */
[----:B------:R-:W-:Y:S02]  /*fce0*/  HADD2.F32 R13, -RZ, R72.H0_H0 ;  /* 0x20000048ff0d7230 */ /* 0x000fe40000004100 */
[----:B------:R-:W4:Y:S01]  /*fcf0*/  LDL.LU.S16 R72, [R1+0x2f8] ;  /* 0x0002f80001487983 */ /* 0x000f220000300600 */
[----:B------:R-:W-:Y:S01]  /*fd00*/  FADD.FTZ R20, R11, R20 ;  /* 0x000000140b147221 */ /* 0x000fe20000010000 */
[----:B------:R-:W-:Y:S01]  /*fd10*/  FFMA.FTZ R15, R8, R11, R15 ;  /* 0x0000000b080f7223 */ /* 0x000fe2000001000f */
[----:B--2---:R-:W-:-:S02]  /*fd20*/  HADD2.F32 R11, -RZ, R59.H0_H0 ;  /* 0x2000003bff0b7230 */ /* 0x004fc40000004100 */
[----:B------:R-:W2:Y:S01]  /*fd30*/  LDL.S16 R59, [R1+0x302] ;  /* 0x00030200013b7983 */ /* 0x000ea20000100600 */
[----:B------:R-:W-:Y:S01]  /*fd40*/  FMUL.FTZ R16, R16, UR17 ;  /* 0x0000001110107c20 */ /* 0x000fe20008410000 */
[----:B------:R-:W-:Y:S01]  /*fd50*/  FADD.FTZ R17, R17, R19 ;  /* 0x0000001311117221 */ /* 0x000fe20000010000 */
[----:B------:R-:W-:Y:S02]  /*fd60*/  FADD.FTZ R13, R13, -UR16 ;  /* 0x800000100d0d7e21 */ /* 0x000fe40008010000 */
[----:B------:R-:W-:Y:S01]  /*fd70*/  FFMA.FTZ R10, R19, R16, R10 ;  /* 0x00000010130a7223 */ /* 0x000fe2000001000a */
[----:B------:R-:W-:Y:S01]  /*fd80*/  FMUL.FTZ R19, R3, R19 ;  /* 0x0000001303137220 */ /* 0x000fe20000410000 */
[----:B------:R-:W-:-:S03]  /*fd90*/  FMUL.FTZ R13, R13, UR17 ;  /* 0x000000110d0d7c20 */ /* 0x000fc60008410000 */
[----:B------:R-:W-:Y:S01]  /*fda0*/  FFMA.FTZ R16, R16, R19, R15 ;  /* 0x0000001310107223 */ /* 0x000fe2000001000f */
[----:B------:R-:W-:Y:S01]  /*fdb0*/  FMUL.FTZ R8, R9, R11 ;  /* 0x0000000b09087220 */ /* 0x000fe20000410000 */
[----:B------:R-:W-:Y:S01]  /*fdc0*/  FADD.FTZ R14, R14, R11 ;  /* 0x0000000b0e0e7221 */ /* 0x000fe20000010000 */
[----:B------:R-:W-:Y:S01]  /*fdd0*/  FFMA.FTZ R12, R11, R13, R12 ;  /* 0x0000000d0b0c7223 */ /* 0x000fe2000001000c */
[----:B------:R-:W-:Y:S01]  /*fde0*/  FADD.FTZ R21, R20, R19 ;  /* 0x0000001314157221 */ /* 0x000fe20000010000 */
[----:B------:R-:W-:Y:S01]  /*fdf0*/  FFMA.FTZ R16, R13, R8, R16 ;  /* 0x000000080d107223 */ /* 0x000fe20000010010 */
[----:B------:R-:W-:Y:S02]  /*fe00*/  HADD2.F32 R15, -RZ, R67.H0_H0 ;  /* 0x20000043ff0f7230 */ /* 0x000fe40000004100 */
[----:B------:R-:W2:Y:S01]  /*fe10*/  LDL.LU.S16 R67, [R1+0x300] ;  /* 0x0003000001437983 */ /* 0x000ea20000300600 */
[----:B------:R-:W-:Y:S01]  /*fe20*/  FADD.FTZ R21, R8, R21 ;  /* 0x0000001508157221 */ /* 0x000fe20000010000 */
[----:B---3--:R-:W-:-:S02]  /*fe30*/  HADD2.F32 R11, -RZ, R68.H0_H0 ;  /* 0x20000044ff0b7230 */ /* 0x008fc40000004100 */
[----:B------:R-:W3:Y:S01]  /*fe40*/  LDL.LU.S16 R68, [R1+0x232] ;  /* 0x0002320001447983 */ /* 0x000ee20000300600 */
[----:B------:R-:W-:Y:S01]  /*fe50*/  FADD.FTZ R15, R15, -UR16 ;  /* 0x800000100f0f7e21 */ /* 0x000fe20008010000 */
[----:B----4-:R-:W-:Y:S02]  /*fe60*/  HADD2.F32 R13, -RZ, R73.H0_H0 ;  /* 0x20000049ff0d7230 */ /* 0x010fe40000004100 */
[----:B------:R-:W-:Y:S01]  /*fe70*/  FADD.FTZ R8, R11, -UR16 ;  /* 0x800000100b087e21 */ /* 0x000fe20008010000 */
[----:B------:R-:W4:Y:S01]  /*fe80*/  LDL.S16 R73, [R1+0x30e] ;  /* 0x00030e0001497983 */ /* 0x000f220000100600 */
[----:B------:R-:W-:-:S03]  /*fe90*/  HADD2.F32 R11, -RZ, R69.H0_H0 ;  /* 0x20000045ff0b7230 */ /* 0x000fc60000004100 */
[----:B------:R-:W4:Y:S01]  /*fea0*/  LDL.LU.S16 R69, [R1+0x30c] ;  /* 0x00030c0001457983 */ /* 0x000f220000300600 */
[----:B------:R-:W-:Y:S01]  /*feb0*/  FMUL.FTZ R15, R15, UR17 ;  /* 0x000000110f0f7c20 */ /* 0x000fe20008410000 */
[----:B------:R-:W-:Y:S01]  /*fec0*/  FADD.FTZ R17, R17, R13 ;  /* 0x0000000d11117221 */ /* 0x000fe20000010000 */
[----:B------:R-:W-:Y:S01]  /*fed0*/  FMUL.FTZ R18, R3, R13 ;  /* 0x0000000d03127220 */ /* 0x000fe20000410000 */
[----:B------:R-:W-:Y:S02]  /*fee0*/  HADD2.F32 R19, -RZ, R72.H0_H0 ;  /* 0x20000048ff137230 */ /* 0x000fe40000004100 */
[----:B------:R-:W-:Y:S01]  /*fef0*/  FFMA.FTZ R10, R13, R15, R10 ;  /* 0x0000000f0d0a7223 */ /* 0x000fe2000001000a */
[----:B------:R-:W4:Y:S01]  /*ff00*/  LDL.S16 R72, [R1+0x30a] ;  /* 0x00030a0001487983 */ /* 0x000f220000100600 */
[----:B--2---:R-:W-:-:S03]  /*ff10*/  HADD2.F32 R13, -RZ, R59.H0_H0 ;  /* 0x2000003bff0d7230 */ /* 0x004fc60000004100 */
        /* <DEDUP_REMOVED lines=15> */
[----:B------:R-:W2:Y:S01]  /*10010*/  LDL.LU.S16 R67, [R1+0x308] ;  /* 0x0003080001437983 */ /* 0x000ea20000300600 */
[----:B------:R-:W-:Y:S02]  /*10020*/  FADD.FTZ R20, R20, R11 ;  /* 0x0000000b14147221 */ /* 0x000fe40000010000 */
[----:B------:R-:W-:Y:S01]  /*10030*/  FADD.FTZ R8, R8, -UR16 ;  /* 0x8000001008087e21 */ /* 0x000fe20008010000 */
[----:B---3--:R-:W-:Y:S02]  /*10040*/  HADD2.F32 R13, -RZ, R68.H0_H0 ;  /* 0x20000044ff0d7230 */ /* 0x008fe40000004100 */
[----:B------:R-:W3:Y:S01]  /*10050*/  LDL.LU.S16 R68, [R1+0x312] ;  /* 0x0003120001447983 */ /* 0x000ee20000300600 */
[----:B------:R-:W-:Y:S01]  /*10060*/  FFMA.FTZ R15, R16, R11, R15 ;  /* 0x0000000b100f7223 */ /* 0x000fe2000001000f */
[----:B------:R-:W-:Y:S01]  /*10070*/  FMUL.FTZ R8, R8, UR17 ;  /* 0x0000001108087c20 */ /* 0x000fe20008410000 */
[----:B----4-:R-:W-:Y:S02]  /*10080*/  HADD2.F32 R11, -RZ, R73.H0_H0 ;  /* 0x20000049ff0b7230 */ /* 0x010fe40000004100 */
[----:B------:R-:W4:Y:S01]  /*10090*/  LDL.S16 R73, [R1+0x314] ;  /* 0x0003140001497983 */ /* 0x000f220000100600 */
[----:B------:R-:W-:-:S03]  /*100a0*/  HADD2.F32 R19, -RZ, R69.H0_H0 ;  /* 0x20000045ff137230 */ /* 0x000fc60000004100 */
[----:B------:R-:W4:Y:S01]  /*100b0*/  LDL.S16 R69, [R1+0x318] ;  /* 0x0003180001457983 */ /* 0x000f220000100600 */
        /* <DEDUP_REMOVED lines=59> */
[----:B------:R-:W-:Y:S01]  /*10470*/  FFMA.FTZ R15, R16, R11, R15 ;  /* 0x0000000b100f7223 */ /* 0x000fe2000001000f */
[----:B------:R-:W3:Y:S01]  /*10480*/  LDL.LU.S16 R68, [R1+0x32a] ;  /* 0x00032a0001447983 */ /* 0x000ee20000300600 */
[----:B------:R-:W-:Y:S01]  /*10490*/  FMUL.FTZ R8, R8, UR17 ;  /* 0x0000001108087c20 */ /* 0x000fe20008410000 */
[----:B----4-:R-:W-:Y:S02]  /*104a0*/  HADD2.F32 R11, -RZ, R73.H0_H0 ;  /* 0x20000049ff0b7230 */ /* 0x010fe40000004100 */
[----:B------:R-:W4:Y:S01]  /*104b0*/  LDL.S16 R73, [R1+0x330] ;  /* 0x0003300001497983 */ /* 0x000f220000100600 */
        /* <DEDUP_REMOVED lines=11> */
[----:B------:R-:W2:Y:S01]  /*10570*/  LDL.LU.S16 R59, [R1+0x334] ;  /* 0x00033400013b7983 */ /* 0x000ea20000300600 */
        /* <DEDUP_REMOVED lines=11> */
[----:B------:R-:W-:-:S02]  /*10630*/  HADD2.F32 R15, -RZ, R66.H0_H0 ;  /* 0x20000042ff0f7230 */ /* 0x000fc40000004100 */
[----:B------:R-:W-:Y:S01]  /*10640*/  FFMA.FTZ R16, R13, R8, R16 ;  /* 0x000000080d107223 */ /* 0x000fe20000010010 */
[----:B------:R-:W-:Y:S01]  /*10650*/  FADD.FTZ R21, R8, R21 ;  /* 0x0000001508157221 */ /* 0x000fe20000010000 */
[----:B------:R-:W-:Y:S02]  /*10660*/  HADD2.F32 R11, -RZ, R67.H0_H0 ;  /* 0x20000043ff0b7230 */ /* 0x000fe40000004100 */
[----:B------:R-:W-:-:S03]  /*10670*/  FADD.FTZ R15, R15, -UR16 ;  /* 0x800000100f0f7e21 */ /* 0x000fc60008010000 */
[----:B------:R-:W-:Y:S01]  /*10680*/  FADD.FTZ R8, R11, -UR16 ;  /* 0x800000100b087e21 */ /* 0x000fe20008010000 */
[----:B---3--:R-:W-:Y:S02]  /*10690*/  HADD2.F32 R13, -RZ, R68.H0_H0 ;  /* 0x20000044ff0d7230 */ /* 0x008fe40000004100 */
[----:B------:R-:W-:Y:S01]  /*106a0*/  FMUL.FTZ R15, R15, UR17 ;  /* 0x000000110f0f7c20 */ /* 0x000fe20008410000 */
[----:B------:R-:W-:Y:S01]  /*106b0*/  FMUL.FTZ R8, R8, UR17 ;  /* 0x0000001108087c20 */ /* 0x000fe20008410000 */
[----:B----4-:R-:W-:Y:S02]  /*106c0*/  HADD2.F32 R11, -RZ, R73.H0_H0 ;  /* 0x20000049ff0b7230 */ /* 0x010fe40000004100 */
[----:B------:R-:W-:Y:S01]  /*106d0*/  FMUL.FTZ R18, R3, R13 ;  /* 0x0000000d03127220 */ /* 0x000fe20000410000 */
[----:B------:R-:W-:Y:S02]  /*106e0*/  HADD2.F32 R19, -RZ, R69.H0_H0 ;  /* 0x20000045ff137230 */ /* 0x000fe40000004100 */
[----:B------:R-:W-:Y:S01]  /*106f0*/  FFMA.FTZ R10, R13, R15, R10 ;  /* 0x0000000f0d0a7223 */ /* 0x000fe2000001000a */
[----:B------:R-:W-:Y:S01]  /*10700*/  FADD.FTZ R14, R14, R11 ;  /* 0x0000000b0e0e7221 */ /* 0x000fe20000010000 */
        /* <DEDUP_REMOVED lines=9> */
[----:B------:R-:W-:Y:S01]  /*107a0*/  FADD.FTZ R20, R11, R20 ;  /* 0x000000140b147221 */ /* 0x000fe20000010000 */
[----:B------:R-:W-:Y:S01]  /*107b0*/  FMUL.FTZ R11, R3, R13 ;  /* 0x0000000d030b7220 */ /* 0x000fe20000410000 */
[----:B------:R-:W-:Y:S01]  /*107c0*/  FADD.FTZ R17, R17, R13 ;  /* 0x0000000d11117221 */ /* 0x000fe20000010000 */
[----:B------:R-:W-:Y:S01]  /*107d0*/  FFMA.FTZ R10, R13, R16, R10 ;  /* 0x000000100d0a7223 */ /* 0x000fe2000001000a */
[----:B------:R-:W-:Y:S02]  /*107e0*/  HADD2.F32 R13, -RZ, R58.H0_H0 ;  /* 0x2000003aff0d7230 */ /* 0x000fe40000004100 */
[----:B------:R-:W-:Y:S01]  /*107f0*/  FADD.FTZ R20, R20, R11 ;  /* 0x0000000b14147221 */ /* 0x000fe20000010000 */
[----:B------:R-:W-:Y:S01]  /*10800*/  FFMA.FTZ R15, R16, R11, R15 ;  /* 0x0000000b100f7223 */ /* 0x000fe2000001000f */
[----:B------:R-:W-:-:S02]  /*10810*/  HADD2.F32 R11, -RZ, R55.H0_H0 ;  /* 0x20000037ff0b7230 */ /* 0x000fc40000004100 */
[----:B------:R-:W-:Y:S01]  /*10820*/  FADD.FTZ R16, R13, -UR16 ;  /* 0x800000100d107e21 */ /* 0x000fe20008010000 */
[----:B------:R-:W-:Y:S02]  /*10830*/  HADD2.F32 R13, -RZ, R76.H0_H0 ;  /* 0x2000004cff0d7230 */ /* 0x000fe40000004100 */
[----:B------:R-:W-:Y:S01]  /*10840*/  FADD.FTZ R14, R14, R11 ;  /* 0x0000000b0e0e7221 */ /* 0x000fe20000010000 */
[----:B------:R-:W-:Y:S02]  /*10850*/  HADD2.F32 R19, -RZ, R54.H0_H0 ;  /* 0x20000036ff137230 */ /* 0x000fe40000004100 */
[----:B------:R-:W-:Y:S01]  /*10860*/  FMUL.FTZ R16, R16, UR17 ;  /* 0x0000001110107c20 */ /* 0x000fe20008410000 */
[----:B------:R-:W-:Y:S02]  /*10870*/  FADD.FTZ R13, R13, -UR16 ;  /* 0x800000100d0d7e21 */ /* 0x000fe40008010000 */
[----:B------:R-:W-:Y:S01]  /*10880*/  FADD.FTZ R17, R17, R19 ;  /* 0x0000001311117221 */ /* 0x000fe20000010000 */
[----:B------:R-:W-:Y:S01]  /*10890*/  FFMA.FTZ R10, R19, R16, R10 ;  /* 0x00000010130a7223 */ /* 0x000fe2000001000a */
[----:B------:R-:W-:Y:S01]  /*108a0*/  FMUL.FTZ R19, R3, R19 ;  /* 0x0000001303137220 */ /* 0x000fe20000410000 */
[----:B------:R-:W-:Y:S01]  /*108b0*/  FMUL.FTZ R13, R13, UR17 ;  /* 0x000000110d0d7c20 */ /* 0x000fe20008410000 */
[----:B------:R-:W-:-:S05]  /*108c0*/  HADD2.F32 R22, -RZ, R36.H0_H0 ;  /* 0x20000024ff167230 */ /* 0x000fca0000004100 */
[----:B------:R-:W-:-:S04]  /*108d0*/  FADD.FTZ R22, R22, -UR16 ;  /* 0x8000001016167e21 */ /* 0x000fc80008010000 */
[----:B------:R-:W-:Y:S01]  /*108e0*/  FMUL.FTZ R22, R22, UR17 ;  /* 0x0000001116167c20 */ /* 0x000fe20008410000 */
[----:B--2---:R-:W-:-:S05]  /*108f0*/  HADD2.F32 R8, -RZ, R59.H0_H0 ;  /* 0x2000003bff087230 */ /* 0x004fca0000004100 */
[----:B------:R-:W-:-:S04]  /*10900*/  FADD.FTZ R8, R8, -UR16 ;  /* 0x8000001008087e21 */ /* 0x000fc80008010000 */
[----:B------:R-:W-:-:S04]  /*10910*/  FMUL.FTZ R8, R8, UR17 ;  /* 0x0000001108087c20 */ /* 0x000fc80008410000 */
[----:B------:R-:W-:Y:S01]  /*10920*/  FFMA.FTZ R12, R11, R8, R12 ;  /* 0x000000080b0c7223 */ /* 0x000fe2000001000c */
[----:B------:R-:W-:-:S04]  /*10930*/  FMUL.FTZ R11, R9, R11 ;  /* 0x0000000b090b7220 */ /* 0x000fc80000410000 */
[----:B------:R-:W-:Y:S01]  /*10940*/  FADD.FTZ R20, R11, R20 ;  /* 0x000000140b147221 */ /* 0x000fe20000010000 */
[----:B------:R-:W-:Y:S01]  /*10950*/  FFMA.FTZ R15, R8, R11, R15 ;  /* 0x0000000b080f7223 */ /* 0x000fe2000001000f */
[----:B------:R-:W-:Y:S02]  /*10960*/  HADD2.F32 R11, -RZ, R75.H0_H0 ;  /* 0x2000004bff0b7230 */ /* 0x000fe40000004100 */
[----:B------:R-:W-:Y:S01]  /*10970*/  FADD.FTZ R21, R20, R19 ;  /* 0x0000001314157221 */ /* 0x000fe20000010000 */
[----:B------:R-:W-:Y:S01]  /*10980*/  FFMA.FTZ R16, R16, R19, R15 ;  /* 0x0000001310107223 */ /* 0x000fe2000001000f */
[----:B------:R-:W-:Y:S02]  /*10990*/  HADD2.F32 R15, -RZ, R74.H0_H0 ;  /* 0x2000004aff0f7230 */ /* 0x000fe40000004100 */
[----:B------:R-:W-:Y:S01]  /*109a0*/  FMUL.FTZ R8, R9, R11 ;  /* 0x0000000b09087220 */ /* 0x000fe20000410000 */
[----:B------:R-:W-:Y:S01]  /*109b0*/  FADD.FTZ R14, R14, R11 ;  /* 0x0000000b0e0e7221 */ /* 0x000fe20000010000 */
[----:B------:R-:W-:Y:S01]  /*109c0*/  FFMA.FTZ R12, R11, R13, R12 ;  /* 0x0000000d0b0c7223 */ /* 0x000fe2000001000c */
[----:B------:R-:W-:-:S02]  /*109d0*/  HADD2.F32 R11, -RZ, R71.H0_H0 ;  /* 0x20000047ff0b7230 */ /* 0x000fc40000004100 */
[----:B------:R-:W-:Y:S01]  /*109e0*/  FADD.FTZ R21, R8, R21 ;  /* 0x0000001508157221 */ /* 0x000fe20000010000 */
[----:B------:R-:W-:Y:S01]  /*109f0*/  FFMA.FTZ R16, R13, R8, R16 ;  /* 0x000000080d107223 */ /* 0x000fe20000010010 */
[----:B------:R-:W-:Y:S01]  /*10a00*/  FADD.FTZ R15, R15, -UR16 ;  /* 0x800000100f0f7e21 */ /* 0x000fe20008010000 */
[----:B------:R-:W-:Y:S02]  /*10a10*/  HADD2.F32 R13, -RZ, R70.H0_H0 ;  /* 0x20000046ff0d7230 */ /* 0x000fe40000004100 */
[----:B------:R-:W-:Y:S01]  /*10a20*/  FADD.FTZ R8, R11, -UR16 ;  /* 0x800000100b087e21 */ /* 0x000fe20008010000 */
[----:B------:R-:W-:Y:S02]  /*10a30*/  HADD2.F32 R11, -RZ, R53.H0_H0 ;  /* 0x20000035ff0b7230 */ /* 0x000fe40000004100 */
[----:B------:R-:W-:Y:S01]  /*10a40*/  FMUL.FTZ R15, R15, UR17 ;  /* 0x000000110f0f7c20 */ /* 0x000fe20008410000 */
[----:B------:R-:W-:Y:S02]  /*10a50*/  HADD2.F32 R19, -RZ, R52.H0_H0 ;  /* 0x20000034ff137230 */ /* 0x000fe40000004100 */
[----:B------:R-:W-:Y:S01]  /*10a60*/  FMUL.FTZ R8, R8, UR17 ;  /* 0x0000001108087c20 */ /* 0x000fe20008410000 */
[----:B------:R-:W-:Y:S01]  /*10a70*/  FMUL.FTZ R18, R3, R13 ;  /* 0x0000000d03127220 */ /* 0x000fe20000410000 */
[----:B------:R-:W-:Y:S01]  /*10a80*/  FADD.FTZ R17, R17, R13 ;  /* 0x0000000d11117221 */ /* 0x000fe20000010000 */
[----:B------:R-:W-:Y:S01]  /*10a90*/  FFMA.FTZ R10, R13, R15, R10 ;  /* 0x0000000f0d0a7223 */ /* 0x000fe2000001000a */
[----:B------:R-:W-:Y:S01]  /*10aa0*/  FADD.FTZ R14, R14, R11 ;  /* 0x0000000b0e0e7221 */ /* 0x000fe20000010000 */
[----:B------:R-:W-:Y:S01]  /*10ab0*/  FFMA.FTZ R12, R11, R8, R12 ;  /* 0x000000080b0c7223 */ /* 0x000fe2000001000c */
[----:B------:R-:W-:Y:S01]  /*10ac0*/  FMUL.FTZ R11, R9, R11 ;  /* 0x0000000b090b7220 */ /* 0x000fe20000410000 */
[----:B------:R-:W-:Y:S01]  /*10ad0*/  FFMA.FTZ R15, R15, R18, R16 ;  /* 0x000000120f0f7223 */ /* 0x000fe20000010010 */
[----:B------:R-:W-:Y:S01]  /*10ae0*/  FADD.FTZ R19, R19, -UR16 ;  /* 0x8000001013137e21 */ /* 0x000fe20008010000 */
[----:B------:R-:W-:-:S02]  /*10af0*/  HADD2.F32 R13, -RZ, R49.H0_H0 ;  /* 0x20000031ff0d7230 */ /* 0x000fc40000004100 */
[----:B------:R-:W-:Y:S01]  /*10b00*/  FADD.FTZ R20, R21, R18 ;  /* 0x0000001215147221 */ /* 0x000fe20000010000 */
[----:B------:R-:W-:Y:S01]  /*10b10*/  FFMA.FTZ R15, R8, R11, R15 ;  /* 0x0000000b080f7223 */ /* 0x000fe2000001000f */
[----:B------:R-:W-:Y:S01]  /*10b20*/  FMUL.FTZ R16, R19, UR17 ;  /* 0x0000001113107c20 */ /* 0x000fe20008410000 */
[----:B------:R-:W-:Y:S02]  /*10b30*/  HADD2.F32 R8, -RZ, R48.H0_H0 ;  /* 0x20000030ff087230 */ /* 0x000fe40000004100 */
[----:B------:R-:W-:Y:S01]  /*10b40*/  FMUL.FTZ R19, R3, R13 ;  /* 0x0000000d03137220 */ /* 0x000fe20000410000 */
[----:B------:R-:W-:Y:S01]  /*10b50*/  FADD.FTZ R20, R11, R20 ;  /* 0x000000140b147221 */ /* 0x000fe20000010000 */
[----:B------:R-:W-:Y:S01]  /*10b60*/  FFMA.FTZ R10, R13, R16, R10 ;  /* 0x000000100d0a7223 */ /* 0x000fe2000001000a */
[----:B------:R-:W-:Y:S02]  /*10b70*/  HADD2.F32 R11, -RZ, R45.H0_H0 ;  /* 0x2000002dff0b7230 */ /* 0x000fe40000004100 */
[----:B------:R-:W-:Y:S01]  /*10b80*/  FFMA.FTZ R15, R16, R19, R15 ;  /* 0x00000013100f7223 */ /* 0x000fe2000001000f */
[----:B------:R-:W-:Y:S01]  /*10b90*/  FADD.FTZ R8, R8, -UR16 ;  /* 0x8000001008087e21 */ /* 0x000fe20008010000 */
[----:B------:R-:W-:-:S02]  /*10ba0*/  HADD2.F32 R16, -RZ, R44.H0_H0 ;  /* 0x2000002cff107230 */ /* 0x000fc40000004100 */
[----:B------:R-:W-:Y:S01]  /*10bb0*/  FADD.FTZ R20, R20, R19 ;  /* 0x0000001314147221 */ /* 0x000fe20000010000 */
[----:B------:R-:W-:Y:S01]  /*10bc0*/  FADD.FTZ R17, R17, R13 ;  /* 0x0000000d11117221 */ /* 0x000fe20000010000 */
[----:B------:R-:W-:Y:S02]  /*10bd0*/  HADD2.F32 R19, -RZ, R39.H0_H0 ;  /* 0x20000027ff137230 */ /* 0x000fe40000004100 */
        /* <DEDUP_REMOVED lines=8> */
[----:B------:R-:W-:-:S02]  /*10c60*/  HADD2.F32 R13, -RZ, R37.H0_H0 ;  /* 0x20000025ff0d7230 */ /* 0x000fc40000004100 */
[----:B------:R-:W-:Y:S01]  /*10c70*/  FADD.FTZ R18, R18, -UR16 ;  /* 0x8000001012127e21 */ /* 0x000fe20008010000 */
[----:B------:R-:W-:Y:S01]  /*10c80*/  FADD.FTZ R20, R20, R21 ;  /* 0x0000001514147221 */ /* 0x000fe20000010000 */
[----:B------:R-:W-:Y:S01]  /*10c90*/  FFMA.FTZ R21, R16, R21, R15 ;  /* 0x0000001510157223 */ /* 0x000fe2000001000f */
[----:B------:R-:W-:Y:S01]  /*10ca0*/  FADD.FTZ R14, R14, R11 ;  /* 0x0000000b0e0e7221 */ /* 0x000fe20000010000 */
[----:B------:R-:W-:Y:S01]  /*10cb0*/  FMUL.FTZ R15, R9, R13 ;  /* 0x0000000d090f7220 */ /* 0x000fe20000410000 */
[----:B------:R-:W-:Y:S01]  /*10cc0*/  FMUL.FTZ R18, R18, UR17 ;  /* 0x0000001112127c20 */ /* 0x000fe20008410000 */
[----:B------:R-:W-:Y:S01]  /*10cd0*/  FFMA.FTZ R12, R11, R8, R12 ;  /* 0x000000080b0c7223 */ /* 0x000fe2000001000c */
[----:B------:R-:W-:Y:S02]  /*10ce0*/  HADD2.F32 R11, -RZ, R31.H0_H0 ;  /* 0x2000001fff0b7230 */ /* 0x000fe40000004100 */
[----:B------:R-:W-:Y:S02]  /*10cf0*/  HADD2.F32 R8, -RZ, R30.H0_H0 ;  /* 0x2000001eff087230 */ /* 0x000fe40000004100 */
[----:B------:R-:W-:Y:S01]  /*10d00*/  FADD.FTZ R20, R15, R20 ;  /* 0x000000140f147221 */ /* 0x000fe20000010000 */
[----:B------:R-:W-:Y:S01]  /*10d10*/  FFMA.FTZ R21, R18, R15, R21 ;  /* 0x0000000f12157223 */ /* 0x000fe20000010015 */
[----:B------:R-:W-:-:S02]  /*10d20*/  HADD2.F32 R15, -RZ, R23.H0_H0 ;  /* 0x20000017ff0f7230 */ /* 0x000fc40000004100 */
        /* <DEDUP_REMOVED lines=17> */
.L_x_976:
        /* <DEDUP_REMOVED lines=10> */
[----:B0-----:R-:W2:Y:S01]  /*10ee0*/  LDL.S16 R6, [R1+0x254] ;  /* 0x0002540001067983 */ /* 0x001ea20000100600 */
[----:B------:R-:W-:-:S02]  /*10ef0*/  HADD2.F32 R21, -RZ, R25.H0_H0 ;  /* 0x20000019ff157230 */ /* 0x000fc40000004100 */
[----:B------:R-:W-:Y:S01]  /*10f00*/  FFMA.FTZ R8, R3, R10, R0 ;  /* 0x0000000a03087223 */ /* 0x000fe20000010000 */
[----:B------:R-:W-:Y:S01]  /*10f10*/  HADD2.F32 R22, -RZ, R46.H0_H0 ;  /* 0x2000002eff167230 */ /* 0x000fe20000004100 */
[----:B------:R0:W-:Y:S01]  /*10f20*/  STL [R1+0x36c], R7 ;  /* 0x00036c0701007387 */ /* 0x0001e20000100800 */
[----:B------:R-:W-:Y:S02]  /*10f30*/  HADD2.F32 R23, -RZ, R40.H0_H0 ;  /* 0x20000028ff177230 */ /* 0x000fe40000004100 */
[----:B------:R-:W-:Y:S01]  /*10f40*/  FMUL.FTZ R11, R8, -1.4426950216293334961 ;  /* 0xbfb8aa3b080b7820 */ /* 0x000fe20000410000 */
[----:B------:R-:W-:Y:S01]  /*10f50*/  HADD2.F32 R36, -RZ, R122.H1_H1 ;  /* 0x3000007aff247230 */ /* 0x000fe20000004100 */
[----:B-1----:R-:W3:Y:S04]  /*10f60*/  LDL.S16 R4, [R1+0x244] ;  /* 0x0002440001047983 */ /* 0x002ee80000100600 */
[----:B------:R-:W1:Y:S01]  /*10f70*/  MUFU.EX2 R11, R11 ;  /* 0x0000000b000b7308 */ /* 0x000e620000000800 */
[----:B------:R-:W-:Y:S01]  /*10f80*/  HADD2.F32 R27, -RZ, R123.H0_H0 ;  /* 0x2000007bff1b7230 */ /* 0x000fe20000004100 */
[----:B0-----:R-:W4:Y:S04]  /*10f90*/  LDL.S16 R7, [R1+0x250] ;  /* 0x0002500001077983 */ /* 0x001f280000100600 */
[----:B------:R0:W-:Y:S01]  /*10fa0*/  STL [R1+0x364], R5 ;  /* 0x0003640501007387 */ /* 0x0001e20000100800 */
[----:B------:R-:W-:-:S02]  /*10fb0*/  HADD2.F32 R39, -RZ, R117.H0_H0 ;  /* 0x20000075ff277230 */ /* 0x000fc40000004100 */
[----:B------:R-:W-:Y:S01]  /*10fc0*/  FADD.FTZ R36, R36, -UR16 ;  /* 0x8000001024247e21 */ /* 0x000fe20008010000 */
[----:B-1----:R-:W-:Y:S01]  /*10fd0*/  FADD.FTZ R11, R11, 1 ;  /* 0x3f8000000b0b7421 */ /* 0x002fe20000010000 */
[----:B------:R-:W-:Y:S01]  /*10fe0*/  HADD2.F32 R38, -RZ, R119.H0_H0 ;  /* 0x20000077ff267230 */ /* 0x000fe20000004100 */
[----:B0-----:R-:W4:Y:S02]  /*10ff0*/  LDL.LU.S16 R5, [R1+0x246] ;  /* 0x0002460001057983 */ /* 0x001f240000300600 */
        /* <DEDUP_REMOVED lines=159> */
[----:B------:R-:W-:Y:S01]  /*119f0*/  FFMA.FTZ R22, R15, R25, R13 ;  /* 0x000000190f167223 */ /* 0x000fe2000001000d */
[----:B------:R-:W-:Y:S01]  /*11a00*/  FADD.FTZ R21, R21, -UR16 ;  /* 0x8000001015157e21 */ /* 0x000fe20008010000 */
[----:B------:R-:W-:Y:S01]  /*11a10*/  FADD.FTZ R25, R25, R19 ;  /* 0x0000001319197221 */ /* 0x000fe20000010000 */
[----:B------:R-:W-:Y:S01]  /*11a20*/  FADD.FTZ R11, R11, R18 ;  /* 0x000000120b0b7221 */ /* 0x000fe20000010000 */
[----:B------:R-:W-:Y:S01]  /*11a30*/  FFMA.FTZ R17, R17, R14, R22 ;  /* 0x0000000e11117223 */ /* 0x000fe20000010016 */
[----:B------:R-:W-:Y:S01]  /*11a40*/  FMUL.FTZ R16, R21, UR17 ;  /* 0x0000001115107c20 */ /* 0x000fe20008410000 */
[----:B------:R-:W-:Y:S02]  /*11a50*/  HADD2.F32 R21, -RZ, R125.H1_H1 ;  /* 0x3000007dff157230 */ /* 0x000fe40000004100 */
[----:B------:R-:W-:Y:S01]  /*11a60*/  FADD.FTZ R26, R25, R14 ;  /* 0x0000000e191a7221 */ /* 0x000fe20000010000 */
[----:B------:R-:W-:-:S02]  /*11a70*/  HADD2.F32 R25, -RZ, R124.H0_H0 ;  /* 0x2000007cff197230 */ /* 0x000fc40000004100 */
        /* <DEDUP_REMOVED lines=46> */
[----:B------:R-:W-:Y:S02]  /*11d60*/  HADD2.F32 R25, -RZ, R28.H0_H0 ;  /* 0x2000001cff197230 */ /* 0x000fe40000004100 */
[----:B------:R-:W-:-:S03]  /*11d70*/  FMUL.FTZ R28, R9, R18 ;  /* 0x00000012091c7220 */ /* 0x000fc60000410000 */
[----:B------:R-:W-:Y:S01]  /*11d80*/  FADD.FTZ R25, R25, -UR16 ;  /* 0x8000001019197e21 */ /* 0x000fe20008010000 */
[----:B------:R-:W-:-:S03]  /*11d90*/  FFMA.FTZ R8, R20, R28, R17 ;  /* 0x0000001c14087223 */ /* 0x000fc60000010011 */
        /* <DEDUP_REMOVED lines=10> */
[----:B------:R-:W-:-:S05]  /*11e40*/  HADD2.F32 R17, -RZ, R29.H0_H0 ;  /* 0x2000001dff117230 */ /* 0x000fca0000004100 */
        /* <DEDUP_REMOVED lines=9> */
[----:B------:R-:W-:-:S05]  /*11ee0*/  HADD2.F32 R29, -RZ, R124.H1_H1 ;  /* 0x3000007cff1d7230 */ /* 0x000fca0000004100 */
[----:B------:R-:W-:Y:S01]  /*11ef0*/  FADD.FTZ R29, R29, -UR16 ;  /* 0x800000101d1d7e21 */ /* 0x000fe20008010000 */
[----:B0-----:R-:W-:Y:S01]  /*11f00*/  FMUL.FTZ R27, R27, R26 ;  /* 0x0000001a1b1b7220 */ /* 0x001fe20000410000 */
[----:B------:R-:W-:-:S04]  /*11f10*/  FADD.FTZ R26, -R26, 1 ;  /* 0x3f8000001a1a7421 */ /* 0x000fc80000010100 */
[----:B------:R-:W-:Y:S01]  /*11f20*/  FFMA.FTZ R20, R20, R26, 1 ;  /* 0x3f80000014147423 */ /* 0x000fe2000001001a */
[----:B------:R-:W-:-:S03]  /*11f30*/  FADD.FTZ R26, R10, R23 ;  /* 0x000000170a1a7221 */ /* 0x000fc60000010000 */
[----:B------:R-:W-:Y:S01]  /*11f40*/  FMUL.FTZ R20, R27, R20 ;  /* 0x000000141b147220 */ /* 0x000fe20000410000 */
        /* <DEDUP_REMOVED lines=24> */
[----:B------:R-:W-:Y:S02]  /*120d0*/  HADD2.F32 R32, -RZ, R123.H1_H1 ;  /* 0x3000007bff207230 */ /* 0x000fe40000004100 */
[----:B------:R-:W-:-:S03]  /*120e0*/  FMUL.FTZ R31, R9, R15 ;  /* 0x0000000f091f7220 */ /* 0x000fc60000410000 */
[----:B------:R-:W-:Y:S01]  /*120f0*/  FADD.FTZ R32, R32, -UR16 ;  /* 0x8000001020207e21 */ /* 0x000fe20008010000 */
[----:B0-----:R-:W-:Y:S01]  /*12100*/  FMUL.FTZ R28, R28, R23 ;  /* 0x000000171c1c7220 */ /* 0x001fe20000410000 */
[----:B------:R-:W-:-:S04]  /*12110*/  FADD.FTZ R23, -R23, 1 ;  /* 0x3f80000017177421 */ /* 0x000fc80000010100 */
[----:B------:R-:W-:Y:S01]  /*12120*/  FFMA.FTZ R12, R12, R23, 1 ;  /* 0x3f8000000c0c7423 */ /* 0x000fe20000010017 */
[----:B------:R-:W-:Y:S01]  /*12130*/  FADD.FTZ R23, R11, R15 ;  /* 0x0000000f0b177221 */ /* 0x000fe20000010000 */
[----:B------:R-:W-:Y:S01]  /*12140*/  FMUL.FTZ R11, R32, UR17 ;  /* 0x00000011200b7c20 */ /* 0x000fe20008410000 */
[C---:B------:R-:W-:Y:S01]  /*12150*/  FFMA.FTZ R29, R13.reuse, R31, R29 ;  /* 0x0000001f0d1d7223 */ /* 0x040fe2000001001d */
[----:B------:R-:W-:Y:S01]  /*12160*/  FMUL.FTZ R12, R28, R12 ;  /* 0x0000000c1c0c7220 */ /* 0x000fe20000410000 */
        /* <DEDUP_REMOVED lines=46> */
[--C-:B------:R-:W-:Y:S02]  /*12450*/  HADD2.F32 R37, -RZ, R115.reuse.H0_H0 ;  /* 0x20000073ff257230 */ /* 0x100fe40000004100 */
[----:B------:R-:W-:Y:S02]  /*12460*/  HADD2.F32 R32, -RZ, R115.H1_H1 ;  /* 0x30000073ff207230 */ /* 0x000fe40000004100 */
        /* <DEDUP_REMOVED lines=16> */
[----:B------:R-:W-:Y:S02]  /*12570*/  HADD2.F32 R35, -RZ, R114.H0_H0 ;  /* 0x20000072ff237230 */ /* 0x000fe40000004100 */
        /* <DEDUP_REMOVED lines=25> */
[----:B------:R-:W-:Y:S01]  /*12710*/  FMUL.FTZ R39, R39, R31 ;  /* 0x0000001f27277220 */ /* 0x000fe20000410000 */
[----:B------:R-:W-:Y:S02]  /*12720*/  HADD2.F32 R31, -RZ, R112.H0_H0 ;  /* 0x20000070ff1f7230 */ /* 0x000fe40000004100 */
[----:B------:R-:W-:Y:S01]  /*12730*/  FMUL.FTZ R33, R33, R21 ;  /* 0x0000001521217220 */ /* 0x000fe20000410000 */
[----:B------:R-:W-:Y:S02]  /*12740*/  FFMA.FTZ R21, R18, R25, R27 ;  /* 0x0000001912157223 */ /* 0x000fe4000001001b */
[----:B0-----:R-:W-:Y:S01]  /*12750*/  FMUL.FTZ R31, R31, R26 ;  /* 0x0000001a1f1f7220 */ /* 0x001fe20000410000 */
[----:B------:R-:W-:-:S04]  /*12760*/  FADD.FTZ R26, -R26, 1 ;  /* 0x3f8000001a1a7421 */ /* 0x000fc80000010100 */
[----:B------:R-:W-:Y:S01]  /*12770*/  FFMA.FTZ R26, R24, R26, 1 ;  /* 0x3f800000181a7423 */ /* 0x000fe2000001001a */
[----:B------:R-:W-:Y:S02]  /*12780*/  HADD2.F32 R24, -RZ, R112.H1_H1 ;  /* 0x30000070ff187230 */ /* 0x000fe40000004100 */
[----:B------:R-:W-:Y:S01]  /*12790*/  FMUL.FTZ R25, R3, R25 ;  /* 0x0000001903197220 */ /* 0x000fe20000410000 */
[----:B------:R-:W-:Y:S01]  /*127a0*/  FADD.FTZ R40, R23, R20 ;  /* 0x0000001417287221 */ /* 0x000fe20000010000 */
[----:B------:R-:W-:Y:S01]  /*127b0*/  FMUL.FTZ R31, R31, R26 ;  /* 0x0000001a1f1f7220 */ /* 0x000fe20000410000 */
[----:B------:R-:W-:Y:S01]  /*127c0*/  FFMA.FTZ R13, R17, R20, R13 ;  /* 0x00000014110d7223 */ /* 0x000fe2000001000d */
[----:B------:R-:W-:Y:S01]  /*127d0*/  FADD.FTZ R24, R24, -UR16 ;  /* 0x8000001018187e21 */ /* 0x000fe20008010000 */
[----:B------:R-:W-:Y:S01]  /*127e0*/  FFMA.FTZ R18, R18, R25, R29 ;  /* 0x0000001912127223 */ /* 0x000fe2000001001d */
[----:B------:R-:W-:Y:S02]  /*127f0*/  HADD2.F32 R27, -RZ, R113.H0_H0 ;  /* 0x20000071ff1b7230 */ /* 0x000fe40000004100 */
[----:B------:R-:W-:Y:S01]  /*12800*/  FADD.FTZ R41, R19, R16 ;  /* 0x0000001013297221 */ /* 0x000fe20000010000 */
[----:B------:R-:W-:Y:S01]  /*12810*/  FMUL.FTZ R26, R24, UR17 ;  /* 0x00000011181a7c20 */ /* 0x000fe20008410000 */
[----:B------:R-:W-:Y:S01]  /*12820*/  FADD.FTZ R25, R22, R25 ;  /* 0x0000001916197221 */ /* 0x000fe20000010000 */
[----:B------:R-:W-:Y:S01]  /*12830*/  FFMA.FTZ R42, R10, R16, R21 ;  /* 0x000000100a2a7223 */ /* 0x000fe20000010015 */
[----:B------:R-:W-:-:S02]  /*12840*/  HADD2.F32 R44, -RZ, R105.H0_H0 ;  /* 0x20000069ff2c7230 */ /* 0x000fc40000004100 */
[----:B------:R-:W-:Y:S01]  /*12850*/  FFMA.FTZ R22, R9, R26, R2 ;  /* 0x0000001a09167223 */ /* 0x000fe20000010002 */
[----:B------:R-:W-:Y:S01]  /*12860*/  FMUL.FTZ R45, R3, R14 ;  /* 0x0000000e032d7220 */ /* 0x000fe20000410000 */
[----:B------:R-:W-:Y:S01]  /*12870*/  HADD2.F32 R46, -RZ, R103.H0_H0 ;  /* 0x20000067ff2e7230 */ /* 0x000fe20000004100 */
[----:B------:R-:W2:Y:S01]  /*12880*/  LDL.S16 R112, [R1+0x292] ;  /* 0x0002920001707983 */ /* 0x000ea20000100600 */
        /* <DEDUP_REMOVED lines=10> */
[----:B------:R-:W-:Y:S01]  /*12930*/  FMUL.FTZ R20, R9, R20 ;  /* 0x0000001409147220 */ /* 0x000fe20000410000 */
[----:B------:R-:W-:Y:S01]  /*12940*/  FMUL.FTZ R16, R3, R16 ;  /* 0x0000001003107220 */ /* 0x000fe20000410000 */
[----:B------:R-:W-:Y:S02]  /*12950*/  HADD2.F32 R21, -RZ, R110.H0_H0 ;  /* 0x2000006eff157230 */ /* 0x000fe40000004100 */
[----:B------:R-:W-:Y:S01]  /*12960*/  FFMA.FTZ R43, R8, R12, R13 ;  /* 0x0000000c082b7223 */ /* 0x000fe2000001000d */
[----:B------:R-:W-:Y:S01]  /*12970*/  FADD.FTZ R24, R24, -UR16 ;  /* 0x8000001018187e21 */ /* 0x000fe20008010000 */
[----:B------:R-:W-:Y:S01]  /*12980*/  FFMA.FTZ R18, R17, R20, R18 ;  /* 0x0000001411127223 */ /* 0x000fe20000010012 */
[----:B------:R-:W-:Y:S01]  /*12990*/  FADD.FTZ R40, R40, R12 ;  /* 0x0000000c28287221 */ /* 0x000fe20000010000 */
[----:B------:R-:W-:Y:S01]  /*129a0*/  FFMA.FTZ R42, R11, R14, R42 ;  /* 0x0000000e0b2a7223 */ /* 0x000fe2000001002a */
[----:B------:R-:W-:Y:S01]  /*129b0*/  FMUL.FTZ R24, R24, UR17 ;  /* 0x0000001118187c20 */ /* 0x000fe20008410000 */
[----:B------:R-:W-:Y:S01]  /*129c0*/  FADD.FTZ R41, R41, R14 ;  /* 0x0000000e29297221 */ /* 0x000fe20000010000 */
[----:B------:R-:W-:Y:S01]  /*129d0*/  HADD2.F32 R73, -RZ, R107.H1_H1 ;  /* 0x3000006bff497230 */ /* 0x000fe20000004100 */
[----:B------:R-:W3:Y:S01]  /*129e0*/  LDL.LU.S16 R116, [R1+0x288] ;  /* 0x0002880001747983 */ /* 0x000ee20000300600 */
        /* <DEDUP_REMOVED lines=9> */
[----:B------:R-:W-:Y:S01]  /*12a80*/  FFMA.FTZ R10, R10, R16, R18 ;  /* 0x000000100a0a7223 */ /* 0x000fe20000010012 */
[----:B------:R-:W-:Y:S02]  /*12a90*/  HADD2.F32 R14, -RZ, R107.H0_H0 ;  /* 0x2000006bff0e7230 */ /* 0x000fe40000004100 */
[----:B------:R-:W-:Y:S01]  /*12aa0*/  FMUL.FTZ R27, R27, R22 ;  /* 0x000000161b1b7220 */ /* 0x000fe20000410000 */
[----:B------:R-:W-:Y:S01]  /*12ab0*/  FADD.FTZ R40, R40, R39 ;  /* 0x0000002728287221 */ /* 0x000fe20000010000 */
[----:B------:R-:W-:Y:S01]  /*12ac0*/  FADD.FTZ R17, R17, -UR16 ;  /* 0x8000001011117e21 */ /* 0x000fe20008010000 */
[----:B------:R-:W-:Y:S01]  /*12ad0*/  FFMA.FTZ R43, R15, R39, R43 ;  /* 0x000000270f2b7223 */ /* 0x000fe2000001002b */
[----:B------:R-:W-:Y:S01]  /*12ae0*/  FADD.FTZ R73, R73, -UR16 ;  /* 0x8000001049497e21 */ /* 0x000fe20008010000 */
[----:B------:R-:W-:-:S02]  /*12af0*/  HADD2.F32 R47, -RZ, R102.H0_H0 ;  /* 0x20000066ff2f7230 */ /* 0x000fc40000004100 */
[----:B------:R-:W-:Y:S01]  /*12b00*/  FMUL.FTZ R22, R17, UR17 ;  /* 0x0000001111167c20 */ /* 0x000fe20008410000 */
[----:B------:R-:W-:Y:S01]  /*12b10*/  FADD.FTZ R17, R20, R25 ;  /* 0x0000001914117221 */ /* 0x000fe20000010000 */
[----:B------:R-:W-:Y:S02]  /*12b20*/  HADD2.F32 R71, -RZ, R105.H1_H1 ;  /* 0x30000069ff477230 */ /* 0x000fe40000004100 */
[----:B------:R-:W-:Y:S01]  /*12b30*/  FADD.FTZ R41, R41, R38 ;  /* 0x0000002629297221 */ /* 0x000fe20000010000 */
[----:B------:R-:W-:Y:S01]  /*12b40*/  FFMA.FTZ R20, R9, R22, R2 ;  /* 0x0000001609147223 */ /* 0x000fe20000010002 */
[----:B------:R-:W-:Y:S02]  /*12b50*/  HADD2.F32 R25, -RZ, R109.H0_H0 ;  /* 0x2000006dff197230 */ /* 0x000fe40000004100 */
[----:B------:R-:W-:Y:S01]  /*12b60*/  FADD.FTZ R17, R17, R16 ;  /* 0x0000001011117221 */ /* 0x000fe20000010000 */
[----:B------:R-:W-:Y:S01]  /*12b70*/  FMUL.FTZ R39, R9, R39 ;  /* 0x0000002709277220 */ /* 0x000fe20000410000 */
[----:B------:R-:W-:Y:S01]  /*12b80*/  FMUL.FTZ R23, R20, -1.4426950216293334961 ;  /* 0xbfb8aa3b14177820 */ /* 0x000fe20000410000 */
[----:B------:R-:W-:Y:S01]  /*12b90*/  FMUL.FTZ R73, R73, UR17 ;  /* 0x0000001149497c20 */ /* 0x000fe20008410000 */
[----:B------:R-:W-:-:S02]  /*12ba0*/  HADD2.F32 R75, -RZ, R104.H0_H0 ;  /* 0x20000068ff4b7230 */ /* 0x000fc40000004100 */
[----:B------:R-:W-:Y:S01]  /*12bb0*/  FFMA.FTZ R42, R36, R38, R42 ;  /* 0x00000026242a7223 */ /* 0x000fe2000001002a */
[--C-:B------:R-:W-:Y:S02]  /*12bc0*/  HADD2.F32 R67, -RZ, R100.reuse.H1_H1 ;  /* 0x30000064ff437230 */ /* 0x100fe40000004100 */
[----:B------:R-:W-:Y:S01]  /*12bd0*/  HADD2.F32 R74, -RZ, R100.H0_H0 ;  /* 0x20000064ff4a7230 */ /* 0x000fe20000004100 */
[----:B------:R-:W0:Y:S01]  /*12be0*/  MUFU.EX2 R23, R23 ;  /* 0x0000001700177308 */ /* 0x000e220000000800 */
[----:B------:R-:W-:Y:S02]  /*12bf0*/  HADD2.F32 R59, -RZ, R104.H1_H1 ;  /* 0x30000068ff3b7230 */ /* 0x000fe40000004100 */
[----:B------:R-:W-:Y:S01]  /*12c00*/  FADD.FTZ R40, R40, R37 ;  /* 0x0000002528287221 */ /* 0x000fe20000010000 */
[----:B------:R-:W-:Y:S02]  /*12c10*/  HADD2.F32 R72, -RZ, R99.H0_H0 ;  /* 0x20000063ff487230 */ /* 0x000fe40000004100 */
[----:B------:R-:W-:Y:S01]  /*12c20*/  FFMA.FTZ R43, R34, R37, R43 ;  /* 0x00000025222b7223 */ /* 0x000fe2000001002b */
[----:B------:R-:W-:Y:S01]  /*12c30*/  HADD2.F32 R66, -RZ, R102.H1_H1 ;  /* 0x30000066ff427230 */ /* 0x000fe20000004100 */
[----:B------:R-:W4:Y:S01]  /*12c40*/  LDL.S16 R114, [R1+0x294] ;  /* 0x0002940001727983 */ /* 0x000f220000100600 */
[----:B------:R-:W-:-:S02]  /*12c50*/  HADD2.F32 R70, -RZ, R101.H0_H0 ;  /* 0x20000065ff467230 */ /* 0x000fc40000004100 */
[--C-:B------:R-:W-:Y:S01]  /*12c60*/  HADD2.F32 R57, -RZ, R97.reuse.H1_H1 ;  /* 0x30000061ff397230 */ /* 0x100fe20000004100 */
[----:B------:R-:W4:Y:S01]  /*12c70*/  LDL.S16 R107, [R1+0x2a6] ;  /* 0x0002a600016b7983 */ /* 0x000f220000100600 */
[----:B------:R-:W-:Y:S02]  /*12c80*/  HADD2.F32 R68, -RZ, R97.H0_H0 ;  /* 0x20000061ff447230 */ /* 0x000fe40000004100 */
[----:B------:R-:W-:Y:S01]  /*12c90*/  HADD2.F32 R55, -RZ, R101.H1_H1 ;  /* 0x30000065ff377230 */ /* 0x000fe20000004100 */
[----:B------:R-:W4:Y:S01]  /*12ca0*/  LDL.LU.S16 R105, [R1+0x2aa] ;  /* 0x0002aa0001697983 */ /* 0x000f220000300600 */
[----:B0-----:R-:W-:Y:S01]  /*12cb0*/  FADD.FTZ R23, R23, 1 ;  /* 0x3f80000017177421 */ /* 0x001fe20000010000 */
[----:B------:R-:W-:Y:S01]  /*12cc0*/  FADD.FTZ R71, R71, -UR16 ;  /* 0x8000001047477e21 */ /* 0x000fe20008010000 */
[----:B------:R-:W-:Y:S01]  /*12cd0*/  FMUL.FTZ R38, R3, R38 ;  /* 0x0000002603267220 */ /* 0x000fe20000410000 */
[----:B------:R-:W-:Y:S01]  /*12ce0*/  FADD.FTZ R67, R67, -UR16 ;  /* 0x8000001043437e21 */ /* 0x000fe20008010000 */
[----:B------:R-:W-:Y:S01]  /*12cf0*/  FADD.FTZ R59, R59, -UR16 ;  /* 0x800000103b3b7e21 */ /* 0x000fe20008010000 */
[----:B------:R-:W-:Y:S01]  /*12d00*/  FMUL.FTZ R37, R9, R37 ;  /* 0x0000002509257220 */ /* 0x000fe20000410000 */
[----:B------:R-:W0:Y:S01]  /*12d10*/  MUFU.RCP R23, R23 ;  /* 0x0000001700177308 */ /* 0x000e220000001000 */
[----:B------:R-:W-:Y:S01]  /*12d20*/  FADD.FTZ R66, R66, -UR16 ;  /* 0x8000001042427e21 */ /* 0x000fe20008010000 */
[----:B------:R-:W-:Y:S01]  /*12d30*/  FADD.FTZ R57, R57, -UR16 ;  /* 0x8000001039397e21 */ /* 0x000fe20008010000 */
[----:B------:R-:W-:Y:S01]  /*12d40*/  FADD.FTZ R41, R41, R35 ;  /* 0x0000002329297221 */ /* 0x000fe20000010000 */
[----:B------:R-:W-:Y:S01]  /*12d50*/  FFMA.FTZ R42, R32, R35, R42 ;  /* 0x00000023202a7223 */ /* 0x000fe2000001002a */
[----:B------:R-:W-:-:S02]  /*12d60*/  HADD2.F32 R69, -RZ, R96.H0_H0 ;  /* 0x20000060ff457230 */ /* 0x000fc40000004100 */
[----:B------:R-:W-:Y:S02]  /*12d70*/  HADD2.F32 R53, -RZ, R99.H1_H1 ;  /* 0x30000063ff357230 */ /* 0x000fe40000004100 */
[----:B------:R-:W-:Y:S01]  /*12d80*/  FADD.FTZ R40, R40, R33 ;  /* 0x0000002128287221 */ /* 0x000fe20000010000 */
[----:B------:R-:W-:Y:S02]  /*12d90*/  HADD2.F32 R58, -RZ, R98.H0_H0 ;  /* 0x20000062ff3a7230 */ /* 0x000fe40000004100 */
[----:B------:R-:W-:Y:S01]  /*12da0*/  FFMA.FTZ R43, R30, R33, R43 ;  /* 0x000000211e2b7223 */ /* 0x000fe2000001002b */
[--C-:B------:R-:W-:Y:S01]  /*12db0*/  HADD2.F32 R51, -RZ, R94.reuse.H1_H1 ;  /* 0x3000005eff337230 */ /* 0x100fe20000004100 */
[----:B------:R-:W4:Y:S01]  /*12dc0*/  LDL.LU.S16 R97, [R1+0x2b2] ;  /* 0x0002b20001617983 */ /* 0x000f220000300600 */
[----:B------:R-:W-:Y:S02]  /*12dd0*/  HADD2.F32 R56, -RZ, R94.H0_H0 ;  /* 0x2000005eff387230 */ /* 0x000fe40000004100 */
[----:B------:R-:W-:Y:S01]  /*12de0*/  HADD2.F32 R54, -RZ, R93.H0_H0 ;  /* 0x2000005dff367230 */ /* 0x000fe20000004100 */
[----:B------:R-:W4:Y:S01]  /*12df0*/  LDL.LU.S16 R102, [R1+0x2ac] ;  /* 0x0002ac0001667983 */ /* 0x000f220000300600 */
[----:B0-----:R-:W-:Y:S01]  /*12e00*/  FMUL.FTZ R25, R25, R23 ;  /* 0x0000001719197220 */ /* 0x001fe20000410000 */
[----:B------:R-:W-:Y:S01]  /*12e10*/  FADD.FTZ R23, -R23, 1 ;  /* 0x3f80000017177421 */ /* 0x000fe20000010100 */
[----:B------:R-:W-:Y:S01]  /*12e20*/  FMUL.FTZ R71, R71, UR17 ;  /* 0x0000001147477c20 */ /* 0x000fe20008410000 */
[----:B------:R-:W-:Y:S01]  /*12e30*/  FMUL.FTZ R67, R67, UR17 ;  /* 0x0000001143437c20 */ /* 0x000fe20008410000 */
[----:B------:R-:W-:Y:S01]  /*12e40*/  FMUL.FTZ R59, R59, UR17 ;  /* 0x000000113b3b7c20 */ /* 0x000fe20008410000 */
[----:B------:R-:W-:Y:S01]  /*12e50*/  FFMA.FTZ R23, R20, R23, 1 ;  /* 0x3f80000014177423 */ /* 0x000fe20000010017 */
[----:B------:R-:W-:-:S02]  /*12e60*/  HADD2.F32 R20, -RZ, R109.H1_H1 ;  /* 0x3000006dff147230 */ /* 0x000fc40000004100 */
[----:B------:R-:W-:Y:S01]  /*12e70*/  FMUL.FTZ R66, R66, UR17 ;  /* 0x0000001142427c20 */ /* 0x000fe20008410000 */
[----:B------:R-:W-:Y:S01]  /*12e80*/  FMUL.FTZ R35, R3, R35 ;  /* 0x0000002303237220 */ /* 0x000fe20000410000 */
[----:B------:R-:W-:Y:S01]  /*12e90*/  FMUL.FTZ R25, R25, R23 ;  /* 0x0000001719197220 */ /* 0x000fe20000410000 */
[----:B------:R-:W-:Y:S01]  /*12ea0*/  FMUL.FTZ R57, R57, UR17 ;  /* 0x0000001139397c20 */ /* 0x000fe20008410000 */
[----:B------:R-:W-:Y:S01]  /*12eb0*/  FADD.FTZ R20, R20, -UR16 ;  /* 0x8000001014147e21 */ /* 0x000fe20008010000 */
[----:B------:R-:W-:Y:S01]  /*12ec0*/  FADD.FTZ R55, R55, -UR16 ;  /* 0x8000001037377e21 */ /* 0x000fe20008010000 */
[----:B------:R-:W-:Y:S01]  /*12ed0*/  FADD.FTZ R53, R53, -UR16 ;  /* 0x8000001035357e21 */ /* 0x000fe20008010000 */
[----:B------:R-:W-:Y:S01]  /*12ee0*/  FMUL.FTZ R33, R9, R33 ;  /* 0x0000002109217220 */ /* 0x000fe20000410000 */
[----:B------:R-:W-:Y:S01]  /*12ef0*/  FMUL.FTZ R20, R20, UR17 ;  /* 0x0000001114147c20 */ /* 0x000fe20008410000 */
[----:B------:R-:W-:Y:S01]  /*12f00*/  FADD.FTZ R51, R51, -UR16 ;  /* 0x8000001033337e21 */ /* 0x000fe20008010000 */
[----:B------:R-:W-:-:S02]  /*12f10*/  HADD2.F32 R49, -RZ, R98.H1_H1 ;  /* 0x30000062ff317230 */ /* 0x000fc40000004100 */
[----:B------:R-:W-:Y:S01]  /*12f20*/  FFMA.FTZ R42, R28, R31, R42 ;  /* 0x0000001f1c2a7223 */ /* 0x000fe2000001002a */
[----:B------:R-:W-:Y:S01]  /*12f30*/  FFMA.FTZ R18, R3, R20, R0 ;  /* 0x0000001403127223 */ /* 0x000fe20000010000 */
[----:B------:R-:W-:Y:S01]  /*12f40*/  FADD.FTZ R41, R41, R31 ;  /* 0x0000001f29297221 */ /* 0x000fe20000010000 */
[----:B------:R-:W-:Y:S02]  /*12f50*/  HADD2.F32 R52, -RZ, R95.H0_H0 ;  /* 0x2000005fff347230 */ /* 0x000fe40000004100 */
[----:B------:R-:W-:Y:S02]  /*12f60*/  HADD2.F32 R50, -RZ, R91.H0_H0 ;  /* 0x2000005bff327230 */ /* 0x000fe40000004100 */
[----:B------:R-:W-:Y:S01]  /*12f70*/  FMUL.FTZ R19, R18, -1.4426950216293334961 ;  /* 0xbfb8aa3b12137820 */ /* 0x000fe20000410000 */
[----:B------:R-:W-:Y:S01]  /*12f80*/  FADD.FTZ R40, R40, R29 ;  /* 0x0000001d28287221 */ /* 0x000fe20000010000 */
[----:B------:R-:W-:Y:S01]  /*12f90*/  HADD2.F32 R48, -RZ, R90.H0_H0 ;  /* 0x2000005aff307230 */ /* 0x000fe20000004100 */
[----:B------:R-:W2:Y:S03]  /*12fa0*/  LDL.LU.S16 R109, [R1+0x290] ;  /* 0x00029000016d7983 */ /* 0x000ea60000300600 */
[----:B------:R-:W0:Y:S01]  /*12fb0*/  MUFU.EX2 R19, R19 ;  /* 0x0000001300137308 */ /* 0x000e220000000800 */
[----:B------:R-:W-:Y:S01]  /*12fc0*/  HADD2.F32 R77, -RZ, R77.H0_H0 ;  /* 0x2000004dff4d7230 */ /* 0x000fe20000004100 */
[----:B------:R-:W4:Y:S04]  /*12fd0*/  LDL.LU.S16 R94, [R1+0x2b4] ;  /* 0x0002b400015e7983 */ /* 0x000f280000300600 */
[----:B------:R-:W4:Y:S01]  /*12fe0*/  LDL.S16 R99, [R1+0x2b8] ;  /* 0x0002b80001637983 */ /* 0x000f220000100600 */
[----:B0-----:R-:W-:-:S06]  /*12ff0*/  FADD.FTZ R19, R19, 1 ;  /* 0x3f80000013137421 */ /* 0x001fcc0000010000 */
[----:B------:R-:W0:Y:S01]  /*13000*/  MUFU.RCP R19, R19 ;  /* 0x0000001300137308 */ /* 0x000e220000001000 */
[----:B------:R-:W-:-:S05]  /*13010*/  HADD2.F32 R23, -RZ, R108.H0_H0 ;  /* 0x2000006cff177230 */ /* 0x000fca0000004100 */
[----:B0-----:R-:W-:Y:S01]  /*13020*/  FMUL.FTZ R23, R23, R19 ;  /* 0x0000001317177220 */ /* 0x001fe20000410000 */
[----:B------:R-:W-:-:S04]  /*13030*/  FADD.FTZ R19, -R19, 1 ;  /* 0x3f80000013137421 */ /* 0x000fc80000010100 */
[----:B------:R-:W-:Y:S01]  /*13040*/  FFMA.FTZ R19, R18, R19, 1 ;  /* 0x3f80000012137423 */ /* 0x000fe20000010013 */
[----:B------:R-:W-:-:S05]  /*13050*/  HADD2.F32 R18, -RZ, R113.H1_H1 ;  /* 0x30000071ff127230 */ /* 0x000fca0000004100 */
[----:B------:R-:W-:-:S04]  /*13060*/  FADD.FTZ R18, R18, -UR16 ;  /* 0x8000001012127e21 */ /* 0x000fc80008010000 */
        /* <DEDUP_REMOVED lines=27> */
[----:B------:R-:W-:Y:S01]  /*13220*/  FMUL.FTZ R55, R55, UR17 ;  /* 0x0000001137377c20 */ /* 0x000fe20008410000 */
[----:B------:R-:W-:Y:S01]  /*13230*/  FMUL.FTZ R19, R19, R10 ;  /* 0x0000000a13137220 */ /* 0x000fe20000410000 */
[----:B------:R-:W-:Y:S01]  /*13240*/  FMUL.FTZ R53, R53, UR17 ;  /* 0x0000001135357c20 */ /* 0x000fe20008410000 */
[----:B------:R-:W-:Y:S01]  /*13250*/  FADD.FTZ R8, R8, -UR16 ;  /* 0x8000001008087e21 */ /* 0x000fe20008010000 */
[----:B------:R-:W-:Y:S01]  /*13260*/  FMUL.FTZ R51, R51, UR17 ;  /* 0x0000001133337c20 */ /* 0x000fe20008410000 */
[----:B------:R-:W-:Y:S01]  /*13270*/  FADD.FTZ R49, R49, -UR16 ;  /* 0x8000001031317e21 */ /* 0x000fe20008010000 */
[----:B------:R-:W4:Y:S01]  /*13280*/  LDL.S16 R106, [R1+0x29a] ;  /* 0x00029a00016a7983 */ /* 0x000f220000100600 */
        /* <DEDUP_REMOVED lines=10> */
[----:B------:R-:W-:Y:S01]  /*13330*/  FMUL.FTZ R49, R49, UR17 ;  /* 0x0000001131317c20 */ /* 0x000fe20008410000 */
[----:B------:R-:W4:Y:S02]  /*13340*/  LDL.S16 R110, [R1+0x29c] ;  /* 0x00029c00016e7983 */ /* 0x000f240000100600 */
        /* <DEDUP_REMOVED lines=19> */
[----:B------:R-:W-:Y:S01]  /*13480*/  FFMA.FTZ R44, R36, R38, R44 ;  /* 0x00000026242c7223 */ /* 0x000fe2000001002c */
[----:B------:R-:W2:Y:S01]  /*13490*/  LDL.LU.S16 R109, [R1+0x298] ;  /* 0x00029800016d7983 */ /* 0x000ea20000300600 */
[----:B------:R-:W-:-:S03]  /*134a0*/  FMUL.FTZ R12, R11, UR17 ;  /* 0x000000110b0c7c20 */ /* 0x000fc60008410000 */
[----:B------:R-:W2:Y:S01]  /*134b0*/  LDL.LU.S16 R108, [R1+0x29e] ;  /* 0x00029e00016c7983 */ /* 0x000ea20000300600 */
        /* <DEDUP_REMOVED lines=10> */
[----:B------:R-:W-:Y:S01]  /*13560*/  FFMA.FTZ R36, R3, R71, R0 ;  /* 0x0000004703247223 */ /* 0x000fe20000010000 */
[----:B------:R-:W-:Y:S01]  /*13570*/  FMUL.FTZ R16, R46, R16 ;  /* 0x000000102e107220 */ /* 0x000fe20000410000 */
[----:B------:R-:W-:Y:S01]  /*13580*/  FADD.FTZ R45, R45, R38 ;  /* 0x000000262d2d7221 */ /* 0x000fe20000010000 */
[----:B------:R-:W-:Y:S01]  /*13590*/  FADD.FTZ R11, R11, -UR16 ;  /* 0x800000100b0b7e21 */ /* 0x000fe20008010000 */
[----:B------:R-:W-:Y:S01]  /*135a0*/  FFMA.FTZ R44, R34, R37, R44 ;  /* 0x00000025222c7223 */ /* 0x000fe2000001002c */
[----:B------:R-:W2:Y:S02]  /*135b0*/  LDL.S16 R103, [R1+0x2a8] ;  /* 0x0002a80001677983 */ /* 0x000ea40000100600 */
        /* <DEDUP_REMOVED lines=102> */
[----:B------:R-:W-:Y:S01]  /*13c20*/  FADD.FTZ R45, R37, R45 ;  /* 0x0000002d252d7221 */ /* 0x000fe20000010000 */
[----:B0-----:R-:W-:-:S06]  /*13c30*/  FADD.FTZ R31, R31, 1 ;  /* 0x3f8000001f1f7421 */ /* 0x001fcc0000010000 */
[----:B------:R-:W0:Y:S01]  /*13c40*/  MUFU.RCP R31, R31 ;  /* 0x0000001f001f7308 */ /* 0x000e220000001000 */
[----:B------:R-:W-:-:S04]  /*13c50*/  FADD.FTZ R45, R45, R35 ;  /* 0x000000232d2d7221 */ /* 0x000fc80000010000 */
[----:B------:R-:W-:-:S04]  /*13c60*/  FADD.FTZ R45, R33, R45 ;  /* 0x0000002d212d7221 */ /* 0x000fc80000010000 */
[----:B------:R-:W-:Y:S01]  /*13c70*/  FADD.FTZ R30, R45, R30 ;  /* 0x0000001e2d1e7221 */ /* 0x000fe20000010000 */
[----:B------:R-:W-:Y:S02]  /*13c80*/  HADD2.F32 R45, -RZ, R91.H1_H1 ;  /* 0x3000005bff2d7230 */ /* 0x000fe40000004100 */
[----:B0-----:R-:W-:Y:S01]  /*13c90*/  FMUL.FTZ R50, R50, R31 ;  /* 0x0000001f32327220 */ /* 0x001fe20000410000 */
[----:B------:R-:W-:Y:S02]  /*13ca0*/  FADD.FTZ R31, -R31, 1 ;  /* 0x3f8000001f1f7421 */ /* 0x000fe40000010100 */
[----:B------:R-:W-:Y:S01]  /*13cb0*/  FADD.FTZ R45, R45, -UR16 ;  /* 0x800000102d2d7e21 */ /* 0x000fe20008010000 */
[----:B------:R-:W-:Y:S01]  /*13cc0*/  FMUL.FTZ R75, R75, R46 ;  /* 0x0000002e4b4b7220 */ /* 0x000fe20000410000 */
[----:B------:R-:W-:Y:S01]  /*13cd0*/  FMUL.FTZ R54, R54, R32 ;  /* 0x0000002036367220 */ /* 0x000fe20000410000 */
[----:B------:R-:W-:Y:S01]  /*13ce0*/  FFMA.FTZ R31, R28, R31, 1 ;  /* 0x3f8000001c1f7423 */ /* 0x000fe2000001001f */
[-C--:B------:R-:W-:Y:S01]  /*13cf0*/  FFMA.FTZ R28, R26, R29.reuse, R43 ;  /* 0x0000001d1a1c7223 */ /* 0x080fe2000001002b */
[----:B------:R-:W-:Y:S01]  /*13d00*/  FMUL.FTZ R29, R9, R29 ;  /* 0x0000001d091d7220 */ /* 0x000fe20000410000 */
[----:B------:R-:W-:Y:S01]  /*13d10*/  FMUL.FTZ R45, R45, UR17 ;  /* 0x000000112d2d7c20 */ /* 0x000fe20008410000 */
[----:B------:R-:W-:Y:S01]  /*13d20*/  FMUL.FTZ R74, R74, R39 ;  /* 0x000000274a4a7220 */ /* 0x000fe20000410000 */
[----:B------:R-:W-:-:S02]  /*13d30*/  HADD2.F32 R37, -RZ, R92.H1_H1 ;  /* 0x3000005cff257230 */ /* 0x000fc40000004100 */
[----:B------:R-:W-:Y:S01]  /*13d40*/  FFMA.FTZ R44, R26, R29, R44 ;  /* 0x0000001d1a2c7223 */ /* 0x000fe2000001002c */
[----:B------:R-:W-:Y:S01]  /*13d50*/  FFMA.FTZ R26, R3, R45, R0 ;  /* 0x0000002d031a7223 */ /* 0x000fe20000010000 */
[----:B------:R-:W-:Y:S01]  /*13d60*/  FMUL.FTZ R50, R50, R31 ;  /* 0x0000001f32327220 */ /* 0x000fe20000410000 */
[----:B------:R-:W-:Y:S02]  /*13d70*/  HADD2.F32 R35, -RZ, R90.H1_H1 ;  /* 0x3000005aff237230 */ /* 0x000fe40000004100 */
[----:B------:R-:W-:Y:S01]  /*13d80*/  FMUL.FTZ R72, R72, R38 ;  /* 0x0000002648487220 */ /* 0x000fe20000410000 */
[----:B------:R-:W-:Y:S01]  /*13d90*/  FMUL.FTZ R31, R26, -1.4426950216293334961 ;  /* 0xbfb8aa3b1a1f7820 */ /* 0x000fe20000410000 */
[----:B------:R-:W-:Y:S02]  /*13da0*/  HADD2.F32 R43, -RZ, R95.H1_H1 ;  /* 0x3000005fff2b7230 */ /* 0x000fe40000004100 */
[----:B------:R-:W-:Y:S01]  /*13db0*/  FADD.FTZ R30, R29, R30 ;  /* 0x0000001e1d1e7221 */ /* 0x000fe20000010000 */
[----:B------:R-:W-:-:S02]  /*13dc0*/  HADD2.F32 R46, -RZ, R92.H0_H0 ;  /* 0x2000005cff2e7230 */ /* 0x000fc40000004100 */
[----:B------:R-:W-:Y:S01]  /*13dd0*/  FMUL.FTZ R68, R68, R36 ;  /* 0x0000002444447220 */ /* 0x000fe20000410000 */
[----:B------:R-:W-:Y:S01]  /*13de0*/  HADD2.F32 R32, -RZ, R93.H1_H1 ;  /* 0x3000005dff207230 */ /* 0x000fe20000004100 */
[----:B------:R-:W0:Y:S01]  /*13df0*/  MUFU.EX2 R31, R31 ;  /* 0x0000001f001f7308 */ /* 0x000e220000000800 */
[----:B------:R-:W-:Y:S01]  /*13e00*/  FADD.FTZ R43, R43, -UR16 ;  /* 0x800000102b2b7e21 */ /* 0x000fe20008010000 */
[----:B------:R-:W-:Y:S02]  /*13e10*/  HADD2.F32 R39, -RZ, R88.H1_H1 ;  /* 0x30000058ff277230 */ /* 0x000fe40000004100 */
[----:B------:R-:W-:Y:S01]  /*13e20*/  FADD.FTZ R37, R37, -UR16 ;  /* 0x8000001025257e21 */ /* 0x000fe20008010000 */
[----:B------:R-:W-:Y:S01]  /*13e30*/  FFMA.FTZ R28, R22, R25, R28 ;  /* 0x00000019161c7223 */ /* 0x000fe2000001001c */
[----:B------:R-:W-:Y:S01]  /*13e40*/  FADD.FTZ R35, R35, -UR16 ;  /* 0x8000001023237e21 */ /* 0x000fe20008010000 */
[--C-:B------:R-:W-:Y:S02]  /*13e50*/  HADD2.F32 R33, -RZ, R85.reuse.H1_H1 ;  /* 0x30000055ff217230 */ /* 0x100fe40000004100 */
[----:B------:R-:W-:Y:S01]  /*13e60*/  FMUL.FTZ R58, R58, R34 ;  /* 0x000000223a3a7220 */ /* 0x000fe20000410000 */
[----:B------:R-:W-:Y:S01]  /*13e70*/  HADD2.F32 R38, -RZ, R85.H0_H0 ;  /* 0x20000055ff267230 */ /* 0x000fe20000004100 */
[----:B------:R-:W2:Y:S01]  /*13e80*/  LDL.S16 R95, [R1+0x2be] ;  /* 0x0002be00015f7983 */ /* 0x000ea20000100600 */
[----:B------:R-:W-:-:S02]  /*13e90*/  HADD2.F32 R36, -RZ, R65.H0_H0 ;  /* 0x20000041ff247230 */ /* 0x000fc40000004100 */
[----:B------:R-:W-:Y:S01]  /*13ea0*/  HADD2.F32 R96, -RZ, R112.H0_H0 ;  /* 0x20000070ff607230 */ /* 0x000fe20000004100 */
[----:B------:R-:W2:Y:S01]  /*13eb0*/  LDL.S16 R91, [R1+0x2c0] ;  /* 0x0002c000015b7983 */ /* 0x000ea20000100600 */
[----:B0-----:R-:W-:Y:S01]  /*13ec0*/  FADD.FTZ R31, R31, 1 ;  /* 0x3f8000001f1f7421 */ /* 0x001fe20000010000 */
[----:B------:R-:W-:Y:S01]  /*13ed0*/  FMUL.FTZ R43, R43, UR17 ;  /* 0x000000112b2b7c20 */ /* 0x000fe20008410000 */
[----:B------:R-:W-:Y:S01]  /*13ee0*/  FADD.FTZ R32, R32, -UR16 ;  /* 0x8000001020207e21 */ /* 0x000fe20008010000 */
[----:B------:R-:W-:Y:S01]  /*13ef0*/  FADD.FTZ R39, R39, -UR16 ;  /* 0x8000001027277e21 */ /* 0x000fe20008010000 */
[----:B------:R-:W-:Y:S01]  /*13f00*/  FMUL.FTZ R37, R37, UR17 ;  /* 0x0000001125257c20 */ /* 0x000fe20008410000 */
[----:B------:R-:W-:Y:S01]  /*13f10*/  FMUL.FTZ R35, R35, UR17 ;  /* 0x0000001123237c20 */ /* 0x000fe20008410000 */
[----:B------:R-:W0:Y:S01]  /*13f20*/  MUFU.RCP R31, R31 ;  /* 0x0000001f001f7308 */ /* 0x000e220000001000 */
[----:B------:R-:W-:Y:S01]  /*13f30*/  FADD.FTZ R33, R33, -UR16 ;  /* 0x8000001021217e21 */ /* 0x000fe20008010000 */
[----:B------:R-:W-:-:S02]  /*13f40*/  HADD2.F32 R34, -RZ, R86.H0_H0 ;  /* 0x20000056ff227230 */ /* 0x000fc40000004100 */
[----:B------:R-:W-:Y:S01]  /*13f50*/  FFMA.FTZ R76, R18, R21, R28 ;  /* 0x00000015124c7223 */ /* 0x000fe2000001001c */
[----:B------:R-:W2:Y:S01]  /*13f60*/  LDL.LU.S16 R112, [R1+0x296] ;  /* 0x0002960001707983 */ /* 0x000ea20000300600 */
[----:B---3--:R-:W-:Y:S02]  /*13f70*/  HADD2.F32 R116, -RZ, R116.H0_H0 ;  /* 0x20000074ff747230 */ /* 0x008fe40000004100 */
[----:B----4-:R-:W-:Y:S01]  /*13f80*/  HADD2.F32 R92, -RZ, R106.H0_H0 ;  /* 0x2000006aff5c7230 */ /* 0x010fe20000004100 */
[----:B------:R-:W3:Y:S01]  /*13f90*/  LDL.S16 R85, [R1+0x2c6] ;  /* 0x0002c60001557983 */ /* 0x000ee20000100600 */
[----:B------:R-:W-:Y:S02]  /*13fa0*/  HADD2.F32 R114, -RZ, R114.H0_H0 ;  /* 0x20000072ff727230 */ /* 0x000fe40000004100 */
[----:B------:R-:W-:Y:S01]  /*13fb0*/  HADD2.F32 R110, -RZ, R110.H0_H0 ;  /* 0x2000006eff6e7230 */ /* 0x000fe20000004100 */
[----:B------:R-:W4:Y:S01]  /*13fc0*/  LDL.LU.S16 R93, [R1+0x2c2] ;  /* 0x0002c200015d7983 */ /* 0x000f220000300600 */
[----:B--2---:R-:W-:-:S02]  /*13fd0*/  HADD2.F32 R109, -RZ, R109.H0_H0 ;  /* 0x2000006dff6d7230 */ /* 0x004fc40000004100 */
[----:B------:R-:W-:Y:S01]  /*13fe0*/  HADD2.F32 R108, -RZ, R108.H0_H0 ;  /* 0x2000006cff6c7230 */ /* 0x000fe20000004100 */
[----:B------:R-:W2:Y:S01]  /*13ff0*/  LDL.LU.S16 R90, [R1+0x2c4] ;  /* 0x0002c400015a7983 */ /* 0x000ea20000300600 */
[----:B0-----:R-:W-:Y:S01]  /*14000*/  FMUL.FTZ R48, R48, R31 ;  /* 0x0000001f30307220 */ /* 0x001fe20000410000 */
[----:B------:R-:W-:Y:S01]  /*14010*/  FADD.FTZ R31, -R31, 1 ;  /* 0x3f8000001f1f7421 */ /* 0x000fe20000010100 */
[----:B------:R-:W-:Y:S01]  /*14020*/  FMUL.FTZ R39, R39, UR17 ;  /* 0x0000001127277c20 */ /* 0x000fe20008410000 */
[----:B------:R-:W-:Y:S01]  /*14030*/  FMUL.FTZ R33, R33, UR17 ;  /* 0x0000001121217c20 */ /* 0x000fe20008410000 */
[----:B------:R-:W-:Y:S01]  /*14040*/  FFMA.FTZ R76, R10, R17, R76 ;  /* 0x000000110a4c7223 */ /* 0x000fe2000001004c */
[----:B------:R-:W-:Y:S01]  /*14050*/  FFMA.FTZ R31, R26, R31, 1 ;  /* 0x3f8000001a1f7423 */ /* 0x000fe2000001001f */
[----:B------:R-:W-:Y:S01]  /*14060*/  FFMA.FTZ R26, R9, R43, R2 ;  /* 0x0000002b091a7223 */ /* 0x000fe20000010002 */
[----:B------:R-:W3:Y:S03]  /*14070*/  LDL.LU.S16 R106, [R1+0x2a4] ;  /* 0x0002a400016a7983 */ /* 0x000ee60000300600 */
        /* <DEDUP_REMOVED lines=52> */
[----:B------:R-:W-:Y:S01]  /*143c0*/  FADD.FTZ R26, R26, R23 ;  /* 0x000000171a1a7221 */ /* 0x000fe20000010000 */
[-C--:B------:R-:W-:Y:S01]  /*143d0*/  FFMA.FTZ R29, R20, R23.reuse, R29 ;  /* 0x00000017141d7223 */ /* 0x080fe2000001001d */
        /* <DEDUP_REMOVED lines=11> */
[----:B------:R-:W-:Y:S02]  /*14490*/  HADD2.F32 R31, -RZ, R89.H1_H1 ;  /* 0x30000059ff1f7230 */ /* 0x000fe40000004100 */
[----:B------:R-:W-:Y:S01]  /*144a0*/  FMUL.FTZ R44, R44, R32 ;  /* 0x000000202c2c7220 */ /* 0x000fe20000410000 */
[----:B------:R-:W-:Y:S01]  /*144b0*/  FADD.FTZ R30, R30, R23 ;  /* 0x000000171e1e7221 */ /* 0x000fe20000010000 */
[----:B------:R-:W-:Y:S01]  /*144c0*/  FADD.FTZ R26, R26, R19 ;  /* 0x000000131a1a7221 */ /* 0x000fe20000010000 */
[----:B------:R-:W-:Y:S01]  /*144d0*/  FMUL.FTZ R38, R38, R25 ;  /* 0x0000001926267220 */ /* 0x000fe20000410000 */
[----:B------:R-:W-:Y:S01]  /*144e0*/  FADD.FTZ R31, R31, -UR16 ;  /* 0x800000101f1f7e21 */ /* 0x000fe20008010000 */
[----:B------:R-:W-:Y:S01]  /*144f0*/  FFMA.FTZ R76, R12, R16, R76 ;  /* 0x000000100c4c7223 */ /* 0x000fe2000001004c */
[----:B------:R-:W-:Y:S01]  /*14500*/  FADD.FTZ R114, R114, -UR16 ;  /* 0x8000001072727e21 */ /* 0x000fe20008010000 */
[----:B------:R-:W-:-:S02]  /*14510*/  HADD2.F32 R88, -RZ, R107.H0_H0 ;  /* 0x2000006bff587230 */ /* 0x000fc40000004100 */
[----:B------:R-:W-:Y:S01]  /*14520*/  FMUL.FTZ R31, R31, UR17 ;  /* 0x000000111f1f7c20 */ /* 0x000fe20008410000 */
[----:B0-----:R-:W-:Y:S01]  /*14530*/  FMUL.FTZ R36, R36, R22 ;  /* 0x0000001624247220 */ /* 0x001fe20000410000 */
[----:B------:R-:W-:Y:S01]  /*14540*/  FADD.FTZ R22, -R22, 1 ;  /* 0x3f80000016167421 */ /* 0x000fe20000010100 */
[----:B------:R-:W-:Y:S02]  /*14550*/  HADD2.F32 R112, -RZ, R112.H0_H0 ;  /* 0x20000070ff707230 */ /* 0x000fe40000004100 */
[----:B------:R-:W-:Y:S01]  /*14560*/  FADD.FTZ R110, R110, -UR16 ;  /* 0x800000106e6e7e21 */ /* 0x000fe20008010000 */
[----:B------:R-:W-:Y:S01]  /*14570*/  FADD.FTZ R108, R108, -UR16 ;  /* 0x800000106c6c7e21 */ /* 0x000fe20008010000 */
[----:B------:R-:W-:Y:S01]  /*14580*/  FFMA.FTZ R22, R20, R22, 1 ;  /* 0x3f80000014167423 */ /* 0x000fe20000010016 */
[----:B------:R-:W-:Y:S01]  /*14590*/  FFMA.FTZ R20, R9, R31, R2 ;  /* 0x0000001f09147223 */ /* 0x000fe20000010002 */
[----:B------:R-:W-:Y:S01]  /*145a0*/  HADD2.F32 R101, -RZ, R97.H0_H0 ;  /* 0x20000061ff657230 */ /* 0x000fe20000004100 */
[----:B------:R-:W2:Y:S01]  /*145b0*/  LDL.S16 R89, [R1+0x2ce] ;  /* 0x0002ce0001597983 */ /* 0x000ea20000100600 */
[----:B------:R-:W-:Y:S01]  /*145c0*/  FMUL.FTZ R36, R36, R22 ;  /* 0x0000001624247220 */ /* 0x000fe20000410000 */
[----:B------:R-:W-:Y:S01]  /*145d0*/  FMUL.FTZ R22, R20, -1.4426950216293334961 ;  /* 0xbfb8aa3b14167820 */ /* 0x000fe20000410000 */
[----:B------:R-:W-:-:S02]  /*145e0*/  HADD2.F32 R32, -RZ, R63.H0_H0 ;  /* 0x2000003fff207230 */ /* 0x000fc40000004100 */
[----:B------:R-:W-:Y:S02]  /*145f0*/  HADD2.F32 R25, -RZ, R64.H0_H0 ;  /* 0x20000040ff197230 */ /* 0x000fe40000004100 */
[----:B------:R-:W-:Y:S01]  /*14600*/  FFMA.FTZ R76, R73, R75, R76 ;  /* 0x0000004b494c7223 */ /* 0x000fe2000001004c */
[----:B------:R-:W-:Y:S01]  /*14610*/  FMUL.FTZ R114, R114, UR17 ;  /* 0x0000001172727c20 */ /* 0x000fe20008410000 */
[----:B------:R-:W0:Y:S01]  /*14620*/  MUFU.EX2 R22, R22 ;  /* 0x0000001600167308 */ /* 0x000e220000000800 */
[----:B------:R-:W-:Y:S02]  /*14630*/  HADD2.F32 R107, -RZ, R103.H0_H0 ;  /* 0x20000067ff6b7230 */ /* 0x000fe40000004100 */
[----:B------:R-:W-:Y:S01]  /*14640*/  FFMA.FTZ R76, R67, R72, R76 ;  /* 0x00000048434c7223 */ /* 0x000fe2000001004c */
[----:B------:R-:W2:Y:S01]  /*14650*/  LDL.S16 R103, [R1+0x2b0] ;  /* 0x0002b00001677983 */ /* 0x000ea20000100600 */
[----:B------:R-:W-:Y:S01]  /*14660*/  FADD.FTZ R112, R112, -UR16 ;  /* 0x8000001070707e21 */ /* 0x000fe20008010000 */
[----:B------:R-:W-:Y:S01]  /*14670*/  FMUL.FTZ R110, R110, UR17 ;  /* 0x000000116e6e7c20 */ /* 0x000fe20008410000 */
[----:B------:R-:W-:Y:S01]  /*14680*/  FMUL.FTZ R108, R108, UR17 ;  /* 0x000000116c6c7c20 */ /* 0x000fe20008410000 */
[----:B------:R-:W2:Y:S01]  /*14690*/  LDL.LU.S16 R97, [R1+0x2ba] ;  /* 0x0002ba0001617983 */ /* 0x000ea20000300600 */
        /* <DEDUP_REMOVED lines=8> */
[----:B------:R-:W-:Y:S01]  /*14720*/  FMUL.FTZ R21, R9, R21 ;  /* 0x0000001509157220 */ /* 0x000fe20000410000 */
[----:B------:R-:W-:Y:S01]  /*14730*/  FFMA.FTZ R76, R66, R68, R76 ;  /* 0x00000044424c7223 */ /* 0x000fe2000001004c */
[----:B------:R-:W-:Y:S01]  /*14740*/  FMUL.FTZ R112, R112, UR17 ;  /* 0x0000001170707c20 */ /* 0x000fe20008410000 */
[----:B------:R-:W-:Y:S01]  /*14750*/  FADD.FTZ R22, R22, -UR16 ;  /* 0x8000001016167e21 */ /* 0x000fe20008010000 */
[----:B------:R-:W-:Y:S01]  /*14760*/  FFMA.FTZ R27, R18, R21, R27 ;  /* 0x00000015121b7223 */ /* 0x000fe2000001001b */
[----:B---3--:R-:W-:Y:S02]  /*14770*/  HADD2.F32 R106, -RZ, R106.H0_H0 ;  /* 0x2000006aff6a7230 */ /* 0x008fe40000004100 */
[----:B------:R-:W-:Y:S01]  /*14780*/  FADD.FTZ R107, R107, -UR16 ;  /* 0x800000106b6b7e21 */ /* 0x000fe20008010000 */
[----:B------:R-:W-:Y:S01]  /*14790*/  FMUL.FTZ R28, R22, UR17 ;  /* 0x00000011161c7c20 */ /* 0x000fe20008410000 */
[----:B------:R-:W-:-:S02]  /*147a0*/  HADD2.F32 R98, -RZ, R94.H0_H0 ;  /* 0x2000005eff627230 */ /* 0x000fc40000004100 */
[----:B------:R-:W-:Y:S02]  /*147b0*/  HADD2.F32 R84, -RZ, R84.H0_H0 ;  /* 0x20000054ff547230 */ /* 0x000fe40000004100 */
[----:B------:R-:W-:Y:S01]  /*147c0*/  FFMA.FTZ R18, R3, R28, R0 ;  /* 0x0000001c03127223 */ /* 0x000fe20000010000 */
[----:B------:R-:W-:Y:S02]  /*147d0*/  HADD2.F32 R24, -RZ, R63.H1_H1 ;  /* 0x3000003fff187230 */ /* 0x000fe40000004100 */
[----:B------:R-:W-:Y:S01]  /*147e0*/  FADD.FTZ R23, R21, R30 ;  /* 0x0000001e15177221 */ /* 0x000fe20000010000 */
[----:B------:R-:W-:Y:S01]  /*147f0*/  FADD.FTZ R20, R20, R17 ;  /* 0x0000001114147221 */ /* 0x000fe20000010000 */
[----:B------:R-:W-:Y:S01]  /*14800*/  FMUL.FTZ R22, R18, -1.4426950216293334961 ;  /* 0xbfb8aa3b12167820 */ /* 0x000fe20000410000 */
[----:B------:R-:W-:Y:S01]  /*14810*/  FFMA.FTZ R76, R55, R58, R76 ;  /* 0x0000003a374c7223 */ /* 0x000fe2000001004c */
[----:B------:R-:W-:Y:S01]  /*14820*/  FMUL.FTZ R107, R107, UR17 ;  /* 0x000000116b6b7c20 */ /* 0x000fe20008410000 */
[----:B------:R-:W3:Y:S03]  /*14830*/  LDL.LU.S16 R94, [R1+0x2bc] ;  /* 0x0002bc00015e7983 */ /* 0x000ee60000300600 */
[----:B------:R-:W0:Y:S01]  /*14840*/  MUFU.EX2 R22, R22 ;  /* 0x0000001600167308 */ /* 0x000e220000000800 */
[----:B------:R-:W-:-:S02]  /*14850*/  HADD2.F32 R105, -RZ, R105.H0_H0 ;  /* 0x20000069ff697230 */ /* 0x000fc40000004100 */
[----:B------:R-:W-:Y:S02]  /*14860*/  HADD2.F32 R102, -RZ, R102.H0_H0 ;  /* 0x20000066ff667230 */ /* 0x000fe40000004100 */
[----:B------:R-:W-:Y:S01]  /*14870*/  FADD.FTZ R101, R101, -UR16 ;  /* 0x8000001065657e21 */ /* 0x000fe20008010000 */
[----:B------:R-:W-:Y:S01]  /*14880*/  HADD2.F32 R80, -RZ, R80.H0_H0 ;  /* 0x20000050ff507230 */ /* 0x000fe20000004100 */
[----:B------:R-:W3:Y:S01]  /*14890*/  LDL.S16 R87, [R1+0x2d0] ;  /* 0x0002d00001577983 */ /* 0x000ee20000100600 */
        /* <DEDUP_REMOVED lines=12> */
[----:B------:R-:W-:Y:S02]  /*14960*/  HADD2.F32 R30, -RZ, R62.H0_H0 ;  /* 0x2000003eff1e7230 */ /* 0x000fe40000004100 */
[----:B------:R-:W-:Y:S01]  /*14970*/  FMUL.FTZ R32, R32, R22 ;  /* 0x0000001620207220 */ /* 0x000fe20000410000 */
[----:B------:R-:W-:Y:S02]  /*14980*/  HADD2.F32 R22, -RZ, R86.H1_H1 ;  /* 0x30000056ff167230 */ /* 0x000fe40000004100 */
[----:B------:R-:W-:Y:S01]  /*14990*/  FMUL.FTZ R63, R9, R17 ;  /* 0x00000011093f7220 */ /* 0x000fe20000410000 */
[----:B------:R-:W-:Y:S01]  /*149a0*/  FADD.FTZ R105, R105, -UR16 ;  /* 0x8000001069697e21 */ /* 0x000fe20008010000 */
[----:B------:R-:W-:Y:S01]  /*149b0*/  FMUL.FTZ R101, R101, UR17 ;  /* 0x0000001165657c20 */ /* 0x000fe20008410000 */
[----:B------:R-:W-:Y:S02]  /*149c0*/  HADD2.F32 R99, -RZ, R99.H0_H0 ;  /* 0x20000063ff637230 */ /* 0x000fe40000004100 */
[----:B------:R-:W-:Y:S01]  /*149d0*/  FADD.FTZ R22, R22, -UR16 ;  /* 0x8000001016167e21 */ /* 0x000fe20008010000 */
[----:B----4-:R-:W-:Y:S01]  /*149e0*/  HADD2.F32 R93, -RZ, R93.H0_H0 ;  /* 0x2000005dff5d7230 */ /* 0x010fe20000004100 */
[----:B------:R-:W4:Y:S01]  /*149f0*/  LDL.LU.S16 R86, [R1+0x2cc] ;  /* 0x0002cc0001567983 */ /* 0x000f220000300600 */
[----:B0-----:R-:W-:Y:S01]  /*14a00*/  FMUL.FTZ R30, R30, R21 ;  /* 0x000000151e1e7220 */ /* 0x001fe20000410000 */
[----:B------:R-:W-:Y:S01]  /*14a10*/  FADD.FTZ R21, -R21, 1 ;  /* 0x3f80000015157421 */ /* 0x000fe20000010100 */
[----:B------:R-:W-:-:S03]  /*14a20*/  FMUL.FTZ R22, R22, UR17 ;  /* 0x0000001116167c20 */ /* 0x000fc60008410000 */
        /* <DEDUP_REMOVED lines=27> */
[----:B------:R-:W-:-:S03]  /*14be0*/  HADD2.F32 R19, -RZ, R61.H1_H1 ;  /* 0x3000003dff137230 */ /* 0x000fc60000004100 */
[----:B------:R-:W-:Y:S01]  /*14bf0*/  FMUL.FTZ R23, R29, R23 ;  /* 0x000000171d177220 */ /* 0x000fe20000410000 */
[----:B------:R-:W-:Y:S02]  /*14c00*/  HADD2.F32 R29, -RZ, R60.H1_H1 ;  /* 0x3000003cff1d7230 */ /* 0x000fe40000004100 */
[----:B------:R-:W-:Y:S01]  /*14c10*/  FADD.FTZ R19, R19, -UR16 ;  /* 0x8000001013137e21 */ /* 0x000fe20008010000 */
[----:B------:R-:W-:Y:S02]  /*14c20*/  HADD2.F32 R60, -RZ, R6.H0_H0 ;  /* 0x20000006ff3c7230 */ /* 0x000fe40000004100 */
[----:B------:R-:W2:Y:S01]  /*14c30*/  LDL.S16 R6, [R1+0x240] ;  /* 0x0002400001067983 */ /* 0x000ea20000100600 */
        /* <DEDUP_REMOVED lines=25> */
[----:B------:R-:W-:Y:S01]  /*14dd0*/  FADD.FTZ R60, R26, R14 ;  /* 0x0000000e1a3c7221 */ /* 0x000fe20000010000 */
[----:B------:R-:W-:Y:S01]  /*14de0*/  FMUL.FTZ R26, R3, R14 ;  /* 0x0000000e031a7220 */ /* 0x000fe20000410000 */
[----:B------:R-:W-:Y:S02]  /*14df0*/  HADD2.F32 R14, -RZ, R4.H0_H0 ;  /* 0x20000004ff0e7230 */ /* 0x000fe40000004100 */
[----:B------:R-:W3:Y:S01]  /*14e00*/  LDL.LU.S16 R4, [R1+0x242] ;  /* 0x0002420001047983 */ /* 0x000ee20000300600 */
[----:B------:R-:W-:-:S05]  /*14e10*/  HADD2.F32 R27, -RZ, R62.H1_H1 ;  /* 0x3000003eff1b7230 */ /* 0x000fca0000004100 */
        /* <DEDUP_REMOVED lines=12> */
[----:B------:R-:W4:Y:S03]  /*14ee0*/  LDL.LU.S16 R7, [R1+0x252] ;  /* 0x0002520001077983 */ /* 0x000f260000300600 */
        /* <DEDUP_REMOVED lines=10> */
[----:B------:R-:W4:Y:S03]  /*14f90*/  LDL.LU.S16 R5, [R1+0x25a] ;  /* 0x00025a0001057983 */ /* 0x000f260000300600 */
[----:B0-----:R-:W-:Y:S01]  /*14fa0*/  FMUL.FTZ R62, R62, R26 ;  /* 0x0000001a3e3e7220 */ /* 0x001fe20000410000 */
[----:B------:R-:W-:-:S04]  /*14fb0*/  FADD.FTZ R26, -R26, 1 ;  /* 0x3f8000001a1a7421 */ /* 0x000fc80000010100 */
[----:B------:R-:W-:Y:S01]  /*14fc0*/  FFMA.FTZ R10, R10, R26, 1 ;  /* 0x3f8000000a0a7423 */ /* 0x000fe2000001001a */
[----:B--2---:R-:W-:Y:S02]  /*14fd0*/  HADD2.F32 R26, -RZ, R6.H0_H0 ;  /* 0x20000006ff1a7230 */ /* 0x004fe40000004100 */
[----:B------:R-:W2:Y:S01]  /*14fe0*/  LDL.LU.S16 R6, [R1+0x256] ;  /* 0x0002560001067983 */ /* 0x000ea20000300600 */
        /* <DEDUP_REMOVED lines=11> */
[----:B---3--:R-:W-:Y:S02]  /*150a0*/  HADD2.F32 R26, -RZ, R4.H0_H0 ;  /* 0x20000004ff1a7230 */ /* 0x008fe40000004100 */
[----:B------:R-:W3:Y:S03]  /*150b0*/  LDL.S16 R4, [R1+0x262] ;  /* 0x0002620001047983 */ /* 0x000ee60000100600 */
[----:B0-----:R-:W-:Y:S01]  /*150c0*/  FMUL.FTZ R26, R26, R18 ;  /* 0x000000121a1a7220 */ /* 0x001fe20000410000 */
[----:B------:R-:W-:-:S04]  /*150d0*/  FADD.FTZ R18, -R18, 1 ;  /* 0x3f80000012127421 */ /* 0x000fc80000010100 */
[----:B------:R-:W-:-:S04]  /*150e0*/  FFMA.FTZ R18, R16, R18, 1 ;  /* 0x3f80000010127423 */ /* 0x000fc80000010012 */
[----:B------:R-:W-:Y:S01]  /*150f0*/  FMUL.FTZ R26, R26, R18 ;  /* 0x000000121a1a7220 */ /* 0x000fe20000410000 */
[----:B------:R-:W-:Y:S01]  /*15100*/  FADD.FTZ R63, R64, R63 ;  /* 0x0000003f403f7221 */ /* 0x000fe20000010000 */
        /* <DEDUP_REMOVED lines=28> */
[----:B---3--:R-:W-:Y:S02]  /*152d0*/  HADD2.F32 R125, -RZ, R4.H0_H0 ;  /* 0x20000004ff7d7230 */ /* 0x008fe40000004100 */
[----:B------:R-:W3:Y:S01]  /*152e0*/  LDL.S16 R4, [R1+0x26a] ;  /* 0x00026a0001047983 */ /* 0x000ee20000100600 */
[----:B0-----:R-:W-:Y:S01]  /*152f0*/  FMUL.FTZ R77, R77, R12 ;  /* 0x0000000c4d4d7220 */ /* 0x001fe20000410000 */
[----:B------:R-:W-:-:S04]  /*15300*/  FADD.FTZ R12, -R12, 1 ;  /* 0x3f8000000c0c7421 */ /* 0x000fc80000010100 */
[----:B------:R-:W-:Y:S01]  /*15310*/  FFMA.FTZ R11, R11, R12, 1 ;  /* 0x3f8000000b0b7423 */ /* 0x000fe2000001000c */
[----:B----4-:R-:W-:Y:S02]  /*15320*/  HADD2.F32 R12, -RZ, R7.H0_H0 ;  /* 0x20000007ff0c7230 */ /* 0x010fe40000004100 */
[----:B------:R-:W4:Y:S01]  /*15330*/  LDL.S16 R7, [R1+0x264] ;  /* 0x0002640001077983 */ /* 0x000f220000100600 */
[----:B--2---:R-:W-:-:S03]  /*15340*/  HADD2.F32 R124, -RZ, R6.H0_H0 ;  /* 0x20000006ff7c7230 */ /* 0x004fc60000004100 */
[----:B------:R-:W2:Y:S01]  /*15350*/  LDL.LU.S16 R6, [R1+0x266] ;  /* 0x0002660001067983 */ /* 0x000ea20000300600 */
[----:B------:R-:W-:-:S03]  /*15360*/  HADD2.F32 R111, -RZ, R5.H0_H0 ;  /* 0x20000005ff6f7230 */ /* 0x000fc60000004100 */
[----:B------:R-:W2:Y:S01]  /*15370*/  LDL.LU.S16 R5, [R1+0x268] ;  /* 0x0002680001057983 */ /* 0x000ea20000300600 */
[----:B---3--:R-:W-:-:S03]  /*15380*/  HADD2.F32 R117, -RZ, R4.H0_H0 ;  /* 0x20000004ff757230 */ /* 0x008fc60000004100 */
[----:B------:R-:W3:Y:S01]  /*15390*/  LDL.S16 R4, [R1+0x276] ;  /* 0x0002760001047983 */ /* 0x000ee20000100600 */
[----:B----4-:R-:W-:-:S03]  /*153a0*/  HADD2.F32 R123, -RZ, R7.H0_H0 ;  /* 0x20000007ff7b7230 */ /* 0x010fc60000004100 */
        /* <DEDUP_REMOVED lines=8> */
[----:B0-----:R-:W-:Y:S01]  /*15430*/  FADD.FTZ R77, R77, 1 ;  /* 0x3f8000004d4d7421 */ /* 0x001fe20000010000 */
[----:B--2---:R-:W-:Y:S02]  /*15440*/  HADD2.F32 R122, -RZ, R6.H0_H0 ;  /* 0x20000006ff7a7230 */ /* 0x004fe40000004100 */
[----:B------:R-:W2:Y:S03]  /*15450*/  LDL.LU.S16 R6, [R1+0x26e] ;  /* 0x00026e0001067983 */ /* 0x000ea60000300600 */
[----:B------:R-:W0:Y:S01]  /*15460*/  MUFU.RCP R77, R77 ;  /* 0x0000004d004d7308 */ /* 0x000e220000001000 */
[----:B------:R-:W-:Y:S01]  /*15470*/  FADD.FTZ R124, R124, -UR16 ;  /* 0x800000107c7c7e21 */ /* 0x000fe20008010000 */
[----:B------:R-:W-:-:S02]  /*15480*/  HADD2.F32 R120, -RZ, R5.H0_H0 ;  /* 0x20000005ff787230 */ /* 0x000fc40000004100 */
[----:B------:R-:W2:Y:S01]  /*15490*/  LDL.LU.S16 R5, [R1+0x274] ;  /* 0x0002740001057983 */ /* 0x000ea20000300600 */
[----:B------:R-:W-:Y:S01]  /*154a0*/  FMUL.FTZ R124, R124, UR17 ;  /* 0x000000117c7c7c20 */ /* 0x000fe20008410000 */
[----:B------:R-:W-:Y:S01]  /*154b0*/  FADD.FTZ R62, R62, R75 ;  /* 0x0000004b3e3e7221 */ /* 0x000fe20000010000 */
[----:B------:R-:W-:Y:S01]  /*154c0*/  FMUL.FTZ R75, R9, R75 ;  /* 0x0000004b094b7220 */ /* 0x000fe20000410000 */
[----:B0-----:R-:W-:Y:S01]  /*154d0*/  FMUL.FTZ R125, R125, R77 ;  /* 0x0000004d7d7d7220 */ /* 0x001fe20000410000 */
[----:B------:R-:W-:-:S04]  /*154e0*/  FADD.FTZ R77, -R77, 1 ;  /* 0x3f8000004d4d7421 */ /* 0x000fc80000010100 */
[----:B------:R-:W-:Y:S01]  /*154f0*/  FFMA.FTZ R77, R65, R77, 1 ;  /* 0x3f800000414d7423 */ /* 0x000fe2000001004d */
[----:B------:R-:W-:Y:S01]  /*15500*/  FFMA.FTZ R65, R3, R124, R0 ;  /* 0x0000007c03417223 */ /* 0x000fe20000010000 */
[----:B------:R-:W-:-:S03]  /*15510*/  FFMA.FTZ R64, R73, R75, R64 ;  /* 0x0000004b49407223 */ /* 0x000fc60000010040 */
        /* <DEDUP_REMOVED lines=13> */
[----:B0-----:R-:W-:Y:S01]  /*155f0*/  FADD.FTZ R73, R73, 1 ;  /* 0x3f80000049497421 */ /* 0x001fe20000010000 */
[----:B---3--:R-:W-:Y:S02]  /*15600*/  HADD2.F32 R115, -RZ, R4.H0_H0 ;  /* 0x20000004ff737230 */ /* 0x008fe40000004100 */
[----:B------:R-:W3:Y:S03]  /*15610*/  LDL.S16 R4, [R1+0x282] ;  /* 0x0002820001047983 */ /* 0x000ee60000100600 */
[----:B------:R-:W0:Y:S01]  /*15620*/  MUFU.RCP R73, R73 ;  /* 0x0000004900497308 */ /* 0x000e220000001000 */
[----:B------:R-:W-:Y:S01]  /*15630*/  FADD.FTZ R122, R122, -UR16 ;  /* 0x800000107a7a7e21 */ /* 0x000fe20008010000 */
[----:B------:R-:W-:Y:S01]  /*15640*/  FADD.FTZ R60, R60, R74 ;  /* 0x0000004a3c3c7221 */ /* 0x000fe20000010000 */
[----:B------:R-:W-:-:S02]  /*15650*/  FFMA.FTZ R61, R71, R74, R61 ;  /* 0x0000004a473d7223 */ /* 0x000fc4000001003d */
[----:B------:R-:W-:Y:S01]  /*15660*/  FMUL.FTZ R122, R122, UR17 ;  /* 0x000000117a7a7c20 */ /* 0x000fe20008410000 */
        /* <DEDUP_REMOVED lines=10> */
[----:B----4-:R-:W-:Y:S02]  /*15710*/  HADD2.F32 R121, -RZ, R7.H0_H0 ;  /* 0x20000007ff797230 */ /* 0x010fe40000004100 */
[----:B------:R-:W4:Y:S03]  /*15720*/  LDL.S16 R7, [R1+0x278] ;  /* 0x0002780001077983 */ /* 0x000f260000100600 */
[----:B------:R-:W-:Y:S01]  /*15730*/  FADD.FTZ R121, R121, -UR16 ;  /* 0x8000001079797e21 */ /* 0x000fe20008010000 */
[----:B0-----:R-:W-:Y:S01]  /*15740*/  FMUL.FTZ R120, R120, R71 ;  /* 0x0000004778787220 */ /* 0x001fe20000410000 */
[----:B------:R-:W-:Y:S02]  /*15750*/  FADD.FTZ R71, -R71, 1 ;  /* 0x3f80000047477421 */ /* 0x000fe40000010100 */
[----:B------:R-:W-:-:S02]  /*15760*/  FMUL.FTZ R121, R121, UR17 ;  /* 0x0000001179797c20 */ /* 0x000fc40008410000 */
[----:B------:R-:W-:Y:S02]  /*15770*/  FFMA.FTZ R71, R65, R71, 1 ;  /* 0x3f80000041477423 */ /* 0x000fe40000010047 */
[----:B------:R-:W-:Y:S02]  /*15780*/  FFMA.FTZ R65, R9, R121, R2 ;  /* 0x0000007909417223 */ /* 0x000fe40000010002 */
[----:B------:R-:W-:Y:S02]  /*15790*/  FMUL.FTZ R120, R120, R71 ;  /* 0x0000004778787220 */ /* 0x000fe40000410000 */
        /* <DEDUP_REMOVED lines=9> */
[----:B------:R-:W-:-:S03]  /*15830*/  HADD2.F32 R119, -RZ, R5.H0_H0 ;  /* 0x20000005ff777230 */ /* 0x000fc60000004100 */
[----:B------:R-:W2:Y:S01]  /*15840*/  LDL.LU.S16 R5, [R1+0x280] ;  /* 0x0002800001057983 */ /* 0x000ea20000300600 */
[----:B------:R-:W-:Y:S01]  /*15850*/  FADD.FTZ R65, R65, -UR16 ;  /* 0x8000001041417e21 */ /* 0x000fe20008010000 */
[----:B------:R-:W-:Y:S01]  /*15860*/  FMUL.FTZ R115, R115, R71 ;  /* 0x0000004773737220 */ /* 0x000fe20000410000 */
[----:B------:R-:W-:Y:S02]  /*15870*/  FADD.FTZ R62, R62, R72 ;  /* 0x000000483e3e7221 */ /* 0x000fe40000010000 */
        /* <DEDUP_REMOVED lines=13> */
[----:B------:R0:W-:Y:S03]  /*15950*/  STL [R1+0x224], R71 ;  /* 0x0002244701007387 */ /* 0x0001e60000100800 */
[----:B------:R-:W-:Y:S01]  /*15960*/  FMUL.FTZ R119, R119, R67 ;  /* 0x0000004377777220 */ /* 0x000fe20000410000 */
[----:B----4-:R-:W-:Y:S02]  /*15970*/  HADD2.F32 R65, -RZ, R7.H0_H0 ;  /* 0x20000007ff417230 */ /* 0x010fe40000004100 */
[----:B------:R-:W4:Y:S03]  /*15980*/  LDL.S16 R7, [R1+0x284] ;  /* 0x0002840001077983 */ /* 0x000f260000100600 */
[----:B------:R-:W-:-:S04]  /*15990*/  FADD.FTZ R65, R65, -UR16 ;  /* 0x8000001041417e21 */ /* 0x000fc80008010000 */
        /* <DEDUP_REMOVED lines=12> */
[----:B------:R-:W2:Y:S01]  /*15a60*/  LDL.S16 R5, [R1+0x28c] ;  /* 0x00028c0001057983 */ /* 0x000ea20000100600 */
[----:B------:R-:W-:Y:S01]  /*15a70*/  FADD.FTZ R65, R65, -UR16 ;  /* 0x8000001041417e21 */ /* 0x000fe20008010000 */
[----:B------:R-:W-:Y:S01]  /*15a80*/  FADD.FTZ R60, R60, R70 ;  /* 0x000000463c3c7221 */ /* 0x000fe20000010000 */
[-C--:B------:R-:W-:Y:S01]  /*15a90*/  FFMA.FTZ R61, R59, R70.reuse, R61 ;  /* 0x000000463b3d7223 */ /* 0x080fe2000001003d */
        /* <DEDUP_REMOVED lines=10> */
[----:B------:R-:W3:Y:S01]  /*15b40*/  LDL.LU.S16 R4, [R1+0x28e] ;  /* 0x00028e0001047983 */ /* 0x000ee20000300600 */
[----:B0-----:R-:W-:Y:S01]  /*15b50*/  FMUL.FTZ R118, R118, R65 ;  /* 0x0000004176767220 */ /* 0x001fe20000410000 */
[----:B------:R-:W-:-:S04]  /*15b60*/  FADD.FTZ R65, -R65, 1 ;  /* 0x3f80000041417421 */ /* 0x000fc80000010100 */
[----:B------:R-:W-:-:S04]  /*15b70*/  FFMA.FTZ R65, R59, R65, 1 ;  /* 0x3f8000003b417423 */ /* 0x000fc80000010041 */
[----:B------:R-:W-:Y:S01]  /*15b80*/  FMUL.FTZ R118, R118, R65 ;  /* 0x0000004176767220 */ /* 0x000fe20000410000 */
        /* <DEDUP_REMOVED lines=34> */
[----:B------:R-:W-:Y:S01]  /*15db0*/  FADD.FTZ R60, R60, R69 ;  /* 0x000000453c3c7221 */ /* 0x000fe20000010000 */
[----:B------:R-:W-:Y:S01]  /*15dc0*/  FFMA.FTZ R61, R57, R69, R61 ;  /* 0x00000045393d7223 */ /* 0x000fe2000001003d */
[----:B0-----:R-:W-:Y:S01]  /*15dd0*/  FMUL.FTZ R96, R96, R65 ;  /* 0x0000004160607220 */ /* 0x001fe20000410000 */
[----:B------:R-:W-:-:S04]  /*15de0*/  FADD.FTZ R65, -R65, 1 ;  /* 0x3f80000041417421 */ /* 0x000fc80000010100 */
[----:B------:R-:W-:Y:S01]  /*15df0*/  FFMA.FTZ R65, R59, R65, 1 ;  /* 0x3f8000003b417423 */ /* 0x000fe20000010041 */
[----:B---3--:R-:W-:Y:S02]  /*15e00*/  HADD2.F32 R59, -RZ, R4.H0_H0 ;  /* 0x20000004ff3b7230 */ /* 0x008fe40000004100 */
[----:B------:R-:W-:Y:S01]  /*15e10*/  FFMA.FTZ R64, R66, R68, R64 ;  /* 0x0000004442407223 */ /* 0x000fe20000010040 */
[----:B------:R-:W-:Y:S02]  /*15e20*/  FMUL.FTZ R69, R3, R69 ;  /* 0x0000004503457220 */ /* 0x000fe40000410000 */
[----:B------:R-:W-:Y:S02]  /*15e30*/  FADD.FTZ R59, R59, -UR16 ;  /* 0x800000103b3b7e21 */ /* 0x000fe40008010000 */
[----:B------:R-:W-:Y:S02]  /*15e40*/  FFMA.FTZ R64, R57, R69, R64 ;  /* 0x0000004539407223 */ /* 0x000fe40000010040 */
        /* <DEDUP_REMOVED lines=68> */
[----:B------:R-:W-:Y:S01]  /*16290*/  FADD.FTZ R63, R75, R63 ;  /* 0x0000003f4b3f7221 */ /* 0x000fe20000010000 */
[----:B------:R-:W-:Y:S02]  /*162a0*/  HADD2.F32 R103, -RZ, R103.H0_H0 ;  /* 0x20000067ff677230 */ /* 0x000fe40000004100 */
[----:B------:R-:W-:Y:S02]  /*162b0*/  HADD2.F32 R76, -RZ, R95.H0_H0 ;  /* 0x2000005fff4c7230 */ /* 0x000fe40000004100 */
[----:B------:R-:W-:Y:S01]  /*162c0*/  FADD.FTZ R63, R63, R74 ;  /* 0x0000004a3f3f7221 */ /* 0x000fe20000010000 */
[----:B------:R-:W-:Y:S01]  /*162d0*/  FADD.FTZ R60, R60, R52 ;  /* 0x000000343c3c7221 */ /* 0x000fe20000010000 */
[----:B------:R-:W-:Y:S01]  /*162e0*/  FFMA.FTZ R61, R49, R52, R61 ;  /* 0x00000034313d7223 */ /* 0x000fe2000001003d */
[----:B------:R1:W-:Y:S01]  /*162f0*/  STL [R1+0x384], R123 ;  /* 0x0003847b01007387 */ /* 0x0003e20000100800 */
[----:B------:R-:W-:Y:S01]  /*16300*/  FADD.FTZ R63, R72, R63 ;  /* 0x0000003f483f7221 */ /* 0x000fe20000010000 */
[----:B------:R-:W-:Y:S01]  /*16310*/  FMUL.FTZ R125, R125, R77 ;  /* 0x0000004d7d7d7220 */ /* 0x000fe20000410000 */
[----:B0-----:R-:W-:-:S02]  /*16320*/  FADD.FTZ R55, R55, 1 ;  /* 0x3f80000037377421 */ /* 0x001fc40000010000 */
[----:B------:R-:W-:Y:S01]  /*16330*/  FADD.FTZ R63, R63, R70 ;  /* 0x000000463f3f7221 */ /* 0x000fe20000010000 */
[----:B------:R-:W-:Y:S01]  /*16340*/  FADD.FTZ R103, R103, -UR16 ;  /* 0x8000001067677e21 */ /* 0x000fe20008010000 */
[----:B------:R-:W-:Y:S02]  /*16350*/  HADD2.F32 R95, -RZ, R91.H0_H0 ;  /* 0x2000005bff5f7230 */ /* 0x000fe40000004100 */
[----:B------:R-:W-:Y:S01]  /*16360*/  FMUL.FTZ R52, R3, R52 ;  /* 0x0000003403347220 */ /* 0x000fe20000410000 */
[----:B-1----:R-:W2:Y:S01]  /*16370*/  LDL.S16 R123, [R1+0x2e6] ;  /* 0x0002e600017b7983 */ /* 0x002ea20000100600 */
[----:B------:R-:W0:Y:S01]  /*16380*/  MUFU.RCP R55, R55 ;  /* 0x0000003700377308 */ /* 0x000e220000001000 */
[----:B------:R-:W-:Y:S01]  /*16390*/  FADD.FTZ R63, R68, R63 ;  /* 0x0000003f443f7221 */ /* 0x000fe20000010000 */
[----:B------:R-:W-:Y:S01]  /*163a0*/  FMUL.FTZ R103, R103, UR17 ;  /* 0x0000001167677c20 */ /* 0x000fe20008410000 */
[----:B------:R-:W3:Y:S02]  /*163b0*/  LDL.S16 R91, [R1+0x2c8] ;  /* 0x0002c800015b7983 */ /* 0x000ee40000100600 */
[----:B------:R-:W-:-:S02]  /*163c0*/  FADD.FTZ R63, R63, R69 ;  /* 0x000000453f3f7221 */ /* 0x000fc40000010000 */
[----:B------:R-:W4:Y:S02]  /*163d0*/  LDL.LU.S16 R77, [R1+0x2d6] ;  /* 0x0002d600014d7983 */ /* 0x000f240000300600 */
[----:B------:R-:W-:Y:S01]  /*163e0*/  FADD.FTZ R63, R58, R63 ;  /* 0x0000003f3a3f7221 */ /* 0x000fe20000010000 */
[----:B------:R-:W-:Y:S01]  /*163f0*/  FADD.FTZ R99, R99, -UR16 ;  /* 0x8000001063637e21 */ /* 0x000fe20008010000 */
[----:B------:R1:W-:Y:S01]  /*16400*/  STL [R1+0x38c], R124 ;  /* 0x00038c7c01007387 */ /* 0x0003e20000100800 */
[----:B------:R-:W-:Y:S02]  /*16410*/  HADD2.F32 R97, -RZ, R97.H0_H0 ;  /* 0x20000061ff617230 */ /* 0x000fe40000004100 */
[----:B------:R-:W-:Y:S01]  /*16420*/  FADD.FTZ R62, R62, R50 ;  /* 0x000000323e3e7221 */ /* 0x000fe20000010000 */
[----:B------:R-:W-:Y:S01]  /*16430*/  FFMA.FTZ R53, R47, R50, R53 ;  /* 0x000000322f357223 */ /* 0x000fe20000010035 */
[----:B------:R-:W-:Y:S02]  /*16440*/  HADD2.F32 R94, -RZ, R94.H0_H0 ;  /* 0x2000005eff5e7230 */ /* 0x000fe40000004100 */
[----:B------:R-:W-:Y:S01]  /*16450*/  FADD.FTZ R93, R93, -UR16 ;  /* 0x800000105d5d7e21 */ /* 0x000fe20008010000 */
[----:B0-----:R-:W-:Y:S01]  /*16460*/  FMUL.FTZ R102, R102, R55 ;  /* 0x0000003766667220 */ /* 0x001fe20000410000 */
[----:B------:R-:W-:Y:S01]  /*16470*/  FADD.FTZ R55, -R55, 1 ;  /* 0x3f80000037377421 */ /* 0x000fe20000010100 */
[----:B------:R-:W-:Y:S01]  /*16480*/  FADD.FTZ R63, R63, R56 ;  /* 0x000000383f3f7221 */ /* 0x000fe20000010000 */
[----:B------:R-:W-:Y:S01]  /*16490*/  FFMA.FTZ R64, R49, R52, R64 ;  /* 0x0000003431407223 */ /* 0x000fe20000010040 */
[----:B------:R-:W-:Y:S01]  /*164a0*/  FMUL.FTZ R99, R99, UR17 ;  /* 0x0000001163637c20 */ /* 0x000fe20008410000 */
[----:B------:R-:W-:Y:S01]  /*164b0*/  FFMA.FTZ R55, R51, R55, 1 ;  /* 0x3f80000033377423 */ /* 0x000fe20000010037 */
[----:B------:R-:W-:Y:S01]  /*164c0*/  FFMA.FTZ R51, R9, R103, R2 ;  /* 0x0000006709337223 */ /* 0x000fe20000010002 */
[----:B------:R-:W-:Y:S01]  /*164d0*/  FADD.FTZ R63, R54, R63 ;  /* 0x0000003f363f7221 */ /* 0x000fe20000010000 */
[----:B-1----:R-:W4:Y:S02]  /*164e0*/  LDL.LU.S16 R124, [R1+0x2e4] ;  /* 0x0002e400017c7983 */ /* 0x002f240000300600 */
[----:B------:R-:W-:Y:S01]  /*164f0*/  FMUL.FTZ R54, R51, -1.4426950216293334961 ;  /* 0xbfb8aa3b33367820 */ /* 0x000fe20000410000 */
[----:B------:R-:W-:-:S02]  /*16500*/  HADD2.F32 R90, -RZ, R90.H0_H0 ;  /* 0x2000005aff5a7230 */ /* 0x000fc40000004100 */
[----:B------:R-:W-:Y:S01]  /*16510*/  FMUL.FTZ R117, R117, R73 ;  /* 0x0000004975757220 */ /* 0x000fe20000410000 */
[----:B------:R-:W-:Y:S01]  /*16520*/  FFMA.FTZ R49, R3, R101, R0 ;  /* 0x0000006503317223 */ /* 0x000fe20000010000 */
[----:B------:R-:W-:Y:S01]  /*16530*/  FADD.FTZ R97, R97, -UR16 ;  /* 0x8000001061617e21 */ /* 0x000fe20008010000 */
[----:B------:R-:W-:Y:S01]  /*16540*/  FMUL.FTZ R50, R9, R50 ;  /* 0x0000003209327220 */ /* 0x000fe20000410000 */
[----:B------:R-:W0:Y:S01]  /*16550*/  MUFU.EX2 R54, R54 ;  /* 0x0000003600367308 */ /* 0x000e220000000800 */
[----:B------:R-:W-:Y:S02]  /*16560*/  HADD2.F32 R72, -RZ, R85.H0_H0 ;  /* 0x20000055ff487230 */ /* 0x000fe40000004100 */
[----:B------:R-:W-:Y:S01]  /*16570*/  FMUL.FTZ R97, R97, UR17 ;  /* 0x0000001161617c20 */ /* 0x000fe20008410000 */
[----:B------:R-:W-:Y:S01]  /*16580*/  FFMA.FTZ R64, R47, R50, R64 ;  /* 0x000000322f407223 */ /* 0x000fe20000010040 */
[----:B------:R-:W4:Y:S01]  /*16590*/  LDL.LU.S16 R85, [R1+0x2ca] ;  /* 0x0002ca0001557983 */ /* 0x000f220000300600 */
[----:B------:R-:W-:Y:S01]  /*165a0*/  FADD.FTZ R95, R95, -UR16 ;  /* 0x800000105f5f7e21 */ /* 0x000fe20008010000 */
[----:B------:R-:W-:Y:S01]  /*165b0*/  FADD.FTZ R60, R60, R48 ;  /* 0x000000303c3c7221 */ /* 0x000fe20000010000 */
[----:B------:R-:W-:Y:S01]  /*165c0*/  FFMA.FTZ R61, R45, R48, R61 ;  /* 0x000000302d3d7223 */ /* 0x000fe2000001003d */
[----:B------:R-:W-:Y:S01]  /*165d0*/  FMUL.FTZ R93, R93, UR17 ;  /* 0x000000115d5d7c20 */ /* 0x000fe20008410000 */
[----:B------:R-:W-:-:S02]  /*165e0*/  HADD2.F32 R68, -RZ, R89.H0_H0 ;  /* 0x20000059ff447230 */ /* 0x000fc40000004100 */
[----:B------:R-:W-:Y:S01]  /*165f0*/  FADD.FTZ R62, R62, R46 ;  /* 0x0000002e3e3e7221 */ /* 0x000fe20000010000 */
[----:B------:R-:W-:Y:S01]  /*16600*/  FFMA.FTZ R53, R43, R46, R53 ;  /* 0x0000002e2b357223 */ /* 0x000fe20000010035 */
[----:B------:R-:W4:Y:S04]  /*16610*/  LDL.S16 R73, [R1+0x2f0] ;  /* 0x0002f00001497983 */ /* 0x000f280000100600 */
[----:B------:R1:W-:Y:S01]  /*16620*/  STL [R1+0x380], R122 ;  /* 0x0003807a01007387 */ /* 0x0003e20000100800 */
[----:B0-----:R-:W-:Y:S01]  /*16630*/  FADD.FTZ R54, R54, 1 ;  /* 0x3f80000036367421 */ /* 0x001fe20000010000 */
[----:B------:R-:W-:Y:S02]  /*16640*/  HADD2.F32 R87, -RZ, R87.H0_H0 ;  /* 0x20000057ff577230 */ /* 0x000fe40000004100 */
[----:B------:R-:W-:Y:S01]  /*16650*/  HADD2.F32 R86, -RZ, R86.H0_H0 ;  /* 0x20000056ff567230 */ /* 0x000fe20000004100 */
[----:B------:R-:W4:Y:S02]  /*16660*/  LDL.S16 R75, [R1+0x2e8] ;  /* 0x0002e800014b7983 */ /* 0x000f240000100600 */
[----:B------:R-:W0:Y:S01]  /*16670*/  MUFU.RCP R54, R54 ;  /* 0x0000003600367308 */ /* 0x000e220000001000 */
[----:B------:R-:W-:Y:S01]  /*16680*/  FFMA.FTZ R47, R3, R97, R0 ;  /* 0x00000061032f7223 */ /* 0x000fe20000010000 */
[----:B------:R-:W-:Y:S01]  /*16690*/  FMUL.FTZ R95, R95, UR17 ;  /* 0x000000115f5f7c20 */ /* 0x000fe20008410000 */
[----:B------:R-:W-:Y:S01]  /*166a0*/  FMUL.FTZ R48, R3, R48 ;  /* 0x0000003003307220 */ /* 0x000fe20000410000 */
[----:B------:R-:W-:Y:S01]  /*166b0*/  FMUL.FTZ R46, R9, R46 ;  /* 0x0000002e092e7220 */ /* 0x000fe20000410000 */
[----:B-1----:R-:W4:Y:S01]  /*166c0*/  LDL.S16 R122, [R1+0x2f6] ;  /* 0x0002f600017a7983 */ /* 0x002f220000100600 */
        /* <DEDUP_REMOVED lines=41> */
[----:B---3--:R-:W-:-:S05]  /*16960*/  HADD2.F32 R91, -RZ, R91.H0_H0 ;  /* 0x2000005bff5b7230 */ /* 0x008fca0000004100 */
        /* <DEDUP_REMOVED lines=11> */
[----:B--2---:R-:W-:Y:S02]  /*16a20*/  HADD2.F32 R56, -RZ, R123.H0_H0 ;  /* 0x2000007bff387230 */ /* 0x004fe40000004100 */
[----:B------:R-:W2:Y:S01]  /*16a30*/  LDL.S16 R123, [R1+0x2ec] ;  /* 0x0002ec00017b7983 */ /* 0x000ea20000100600 */
[----:B0-----:R-:W-:Y:S01]  /*16a40*/  FMUL.FTZ R68, R68, R47 ;  /* 0x0000002f44447220 */ /* 0x001fe20000410000 */
[----:B------:R-:W-:-:S04]  /*16a50*/  FADD.FTZ R47, -R47, 1 ;  /* 0x3f8000002f2f7421 */ /* 0x000fc80000010100 */
[----:B------:R-:W-:Y:S01]  /*16a60*/  FFMA.FTZ R47, R45, R47, 1 ;  /* 0x3f8000002d2f7423 */ /* 0x000fe2000001002f */
[----:B------:R-:W-:Y:S01]  /*16a70*/  FFMA.FTZ R45, R43, R46, R64 ;  /* 0x0000002e2b2d7223 */ /* 0x000fe20000010040 */
[----:B----4-:R-:W-:Y:S02]  /*16a80*/  HADD2.F32 R64, -RZ, R77.H0_H0 ;  /* 0x2000004dff407230 */ /* 0x010fe40000004100 */
[----:B------:R-:W3:Y:S01]  /*16a90*/  LDL.LU.S16 R77, [R1+0x2de] ;  /* 0x0002de00014d7983 */ /* 0x000ee20000300600 */
[----:B------:R-:W-:-:S03]  /*16aa0*/  HADD2.F32 R74, -RZ, R124.H0_H0 ;  /* 0x2000007cff4a7230 */ /* 0x000fc60000004100 */
[----:B------:R-:W4:Y:S01]  /*16ab0*/  LDL.LU.S16 R124, [R1+0x2ee] ;  /* 0x0002ee00017c7983 */ /* 0x000f220000300600 */
[----:B------:R-:W-:-:S03]  /*16ac0*/  HADD2.F32 R89, -RZ, R85.H0_H0 ;  /* 0x20000055ff597230 */ /* 0x000fc60000004100 */
[----:B------:R-:W4:Y:S04]  /*16ad0*/  LDL.LU.S16 R85, [R1+0x2d2] ;  /* 0x0002d20001557983 */ /* 0x000f280000300600 */
[----:B------:R0:W-:Y:S04]  /*16ae0*/  STL [R1+0x388], R117 ;  /* 0x0003887501007387 */ /* 0x0001e80000100800 */
[----:B0-----:R-:W4:Y:S01]  /*16af0*/  LDL.S16 R117, [R1+0x2fe] ;  /* 0x0002fe0001757983 */ /* 0x001f220000100600 */
        /* <DEDUP_REMOVED lines=9> */
[----:B------:R-:W-:-:S03]  /*16b90*/  FADD.FTZ R87, R87, -UR16 ;  /* 0x8000001057577e21 */ /* 0x000fc60008010000 */
[----:B------:R-:W-:Y:S01]  /*16ba0*/  FADD.FTZ R63, R50, R63 ;  /* 0x0000003f323f7221 */ /* 0x000fe20000010000 */
[----:B------:R-:W-:-:S03]  /*16bb0*/  FMUL.FTZ R87, R87, UR17 ;  /* 0x0000001157577c20 */ /* 0x000fc60008410000 */
[----:B------:R-:W-:Y:S01]  /*16bc0*/  FADD.FTZ R63, R63, R48 ;  /* 0x000000303f3f7221 */ /* 0x000fe20000010000 */
[----:B0-----:R-:W-:Y:S01]  /*16bd0*/  FMUL.FTZ R86, R86, R47 ;  /* 0x0000002f56567220 */ /* 0x001fe20000410000 */
[----:B------:R-:W-:-:S04]  /*16be0*/  FADD.FTZ R47, -R47, 1 ;  /* 0x3f8000002f2f7421 */ /* 0x000fc80000010100 */
[----:B------:R-:W-:Y:S01]  /*16bf0*/  FFMA.FTZ R47, R43, R47, 1 ;  /* 0x3f8000002b2f7423 */ /* 0x000fe2000001002f */
[----:B------:R-:W-:Y:S01]  /*16c00*/  FFMA.FTZ R43, R9, R87, R2 ;  /* 0x00000057092b7223 */ /* 0x000fe20000010002 */
[----:B------:R-:W-:-:S03]  /*16c10*/  FADD.FTZ R63, R46, R63 ;  /* 0x0000003f2e3f7221 */ /* 0x000fc60000010000 */
[----:B------:R-:W-:-:S06]  /*16c20*/  FMUL.FTZ R46, R43, -1.4426950216293334961 ;  /* 0xbfb8aa3b2b2e7820 */ /* 0x000fcc0000410000 */
[----:B------:R-:W0:Y:S02]  /*16c30*/  MUFU.EX2 R46, R46 ;  /* 0x0000002e002e7308 */ /* 0x000e240000000800 */
[----:B0-----:R-:W-:-:S06]  /*16c40*/  FADD.FTZ R46, R46, 1 ;  /* 0x3f8000002e2e7421 */ /* 0x001fcc0000010000 */
[----:B------:R-:W0:Y:S01]  /*16c50*/  MUFU.RCP R46, R46 ;  /* 0x0000002e002e7308 */ /* 0x000e220000001000 */
[----:B------:R-:W-:Y:S02]  /*16c60*/  HADD2.F32 R52, -RZ, R73.H0_H0 ;  /* 0x20000049ff347230 */ /* 0x000fe40000004100 */
[----:B0-----:R-:W-:Y:S01]  /*16c70*/  FMUL.FTZ R64, R64, R46 ;  /* 0x0000002e40407220 */ /* 0x001fe20000410000 */
[----:B------:R-:W-:-:S04]  /*16c80*/  FADD.FTZ R46, -R46, 1 ;  /* 0x3f8000002e2e7421 */ /* 0x000fc80000010100 */
[----:B------:R-:W-:Y:S01]  /*16c90*/  FFMA.FTZ R46, R43, R46, 1 ;  /* 0x3f8000002b2e7423 */ /* 0x000fe2000001002e */
[----:B------:R-:W-:Y:S01]  /*16ca0*/  FADD.FTZ R43, R60, R44 ;  /* 0x0000002c3c2b7221 */ /* 0x000fe20000010000 */
[----:B------:R0:W-:Y:S02]  /*16cb0*/  STL [R1+0x238], R71 ;  /* 0x0002384701007387 */ /* 0x0001e40000100800 */
[----:B0-----:R-:W-:Y:S02]  /*16cc0*/  HADD2.F32 R71, -RZ, R122.H0_H0 ;  /* 0x2000007aff477230 */ /* 0x001fe40000004100 */
[----:B------:R-:W4:Y:S01]  /*16cd0*/  LDL.LU.S16 R122, [R1+0x2f2] ;  /* 0x0002f200017a7983 */ /* 0x000f220000300600 */
[-C--:B------:R-:W-:Y:S01]  /*16ce0*/  FFMA.FTZ R61, R41, R44.reuse, R61 ;  /* 0x0000002c293d7223 */ /* 0x080fe2000001003d */
[----:B------:R-:W-:-:S04]  /*16cf0*/  FMUL.FTZ R44, R3, R44 ;  /* 0x0000002c032c7220 */ /* 0x000fc80000410000 */
[----:B------:R-:W-:Y:S01]  /*16d00*/  FFMA.FTZ R45, R41, R44, R45 ;  /* 0x0000002c292d7223 */ /* 0x000fe2000001002d */
[----:B------:R-:W-:Y:S01]  /*16d10*/  FMUL.FTZ R64, R64, R46 ;  /* 0x0000002e40407220 */ /* 0x000fe20000410000 */
[----:B--2---:R-:W-:Y:S02]  /*16d20*/  HADD2.F32 R73, -RZ, R123.H0_H0 ;  /* 0x2000007bff497230 */ /* 0x004fe40000004100 */
[----:B------:R-:W2:Y:S01]  /*16d30*/  LDL.LU.S16 R123, [R1+0x2ea] ;  /* 0x0002ea00017b7983 */ /* 0x000ea20000300600 */
[----:B---3--:R-:W-:-:S03]  /*16d40*/  HADD2.F32 R60, -RZ, R77.H0_H0 ;  /* 0x2000004dff3c7230 */ /* 0x008fc60000004100 */
[----:B------:R-:W3:Y:S01]  /*16d50*/  LDL.LU.S16 R77, [R1+0x2e2] ;  /* 0x0002e200014d7983 */ /* 0x000ee20000300600 */
[----:B----4-:R-:W-:-:S03]  /*16d60*/  HADD2.F32 R70, -RZ, R124.H0_H0 ;  /* 0x2000007cff467230 */ /* 0x010fc60000004100 */
[----:B------:R-:W4:Y:S01]  /*16d70*/  LDL.LU.S16 R124, [R1+0x2f4] ;  /* 0x0002f400017c7983 */ /* 0x000f220000300600 */
[----:B------:R-:W-:-:S05]  /*16d80*/  HADD2.F32 R85, -RZ, R85.H0_H0 ;  /* 0x20000055ff557230 */ /* 0x000fca0000004100 */
[----:B------:R-:W-:-:S04]  /*16d90*/  FADD.FTZ R85, R85, -UR16 ;  /* 0x8000001055557e21 */ /* 0x000fc80008010000 */
[----:B------:R-:W-:-:S04]  /*16da0*/  FMUL.FTZ R85, R85, UR17 ;  /* 0x0000001155557c20 */ /* 0x000fc80008410000 */
[----:B------:R-:W-:-:S04]  /*16db0*/  FFMA.FTZ R41, R3, R85, R0 ;  /* 0x0000005503297223 */ /* 0x000fc80000010000 */
[----:B------:R-:W-:-:S06]  /*16dc0*/  FMUL.FTZ R46, R41, -1.4426950216293334961 ;  /* 0xbfb8aa3b292e7820 */ /* 0x000fcc0000410000 */
[----:B------:R-:W0:Y:S01]  /*16dd0*/  MUFU.EX2 R46, R46 ;  /* 0x0000002e002e7308 */ /* 0x000e220000000800 */
[----:B------:R-:W-:Y:S02]  /*16de0*/  HADD2.F32 R48, -RZ, R117.H0_H0 ;  /* 0x20000075ff307230 */ /* 0x000fe40000004100 */
[----:B------:R-:W4:Y:S01]  /*16df0*/  LDL.S16 R117, [R1+0x304] ;  /* 0x0003040001757983 */ /* 0x000f220000100600 */
[----:B0-----:R-:W-:-:S06]  /*16e00*/  FADD.FTZ R46, R46, 1 ;  /* 0x3f8000002e2e7421 */ /* 0x001fcc0000010000 */
[----:B------:R-:W0:Y:S01]  /*16e10*/  MUFU.RCP R46, R46 ;  /* 0x0000002e002e7308 */ /* 0x000e220000001000 */
[----:B------:R-:W-:Y:S02]  /*16e20*/  HADD2.F32 R83, -RZ, R83.H0_H0 ;  /* 0x20000053ff537230 */ /* 0x000fe40000004100 */
[----:B------:R-:W-:-:S03]  /*16e30*/  HADD2.F32 R82, -RZ, R82.H0_H0 ;  /* 0x20000052ff527230 */ /* 0x000fc60000004100 */
[----:B------:R-:W-:-:S04]  /*16e40*/  FADD.FTZ R83, R83, -UR16 ;  /* 0x8000001053537e21 */ /* 0x000fc80008010000 */
[----:B------:R-:W-:Y:S01]  /*16e50*/  FMUL.FTZ R83, R83, UR17 ;  /* 0x0000001153537c20 */ /* 0x000fe20008410000 */
[----:B0-----:R-:W-:Y:S01]  /*16e60*/  FMUL.FTZ R82, R82, R46 ;  /* 0x0000002e52527220 */ /* 0x001fe20000410000 */
[----:B------:R-:W-:-:S04]  /*16e70*/  FADD.FTZ R46, -R46, 1 ;  /* 0x3f8000002e2e7421 */ /* 0x000fc80000010100 */
[----:B------:R-:W-:Y:S01]  /*16e80*/  FFMA.FTZ R46, R41, R46, 1 ;  /* 0x3f800000292e7423 */ /* 0x000fe2000001002e */
[----:B------:R-:W-:Y:S01]  /*16e90*/  FFMA.FTZ R41, R9, R83, R2 ;  /* 0x0000005309297223 */ /* 0x000fe20000010002 */
[----:B------:R-:W-:-:S03]  /*16ea0*/  FADD.FTZ R63, R63, R44 ;  /* 0x0000002c3f3f7221 */ /* 0x000fc60000010000 */
        /* <DEDUP_REMOVED lines=20> */
[----:B------:R-:W-:Y:S02]  /*16ff0*/  HADD2.F32 R78, -RZ, R78.H0_H0 ;  /* 0x2000004eff4e7230 */ /* 0x000fe40000004100 */
        /* <DEDUP_REMOVED lines=15> */
[----:B0-----:R-:W-:Y:S01]  /*170f0*/  FMUL.FTZ R56, R56, R41 ;  /* 0x0000002938387220 */ /* 0x001fe20000410000 */
[----:B------:R-:W-:-:S04]  /*17100*/  FADD.FTZ R41, -R41, 1 ;  /* 0x3f80000029297421 */ /* 0x000fc80000010100 */
[----:B------:R-:W-:Y:S01]  /*17110*/  FFMA.FTZ R41, R39, R41, 1 ;  /* 0x3f80000027297423 */ /* 0x000fe20000010029 */
[----:B--2---:R-:W-:Y:S02]  /*17120*/  HADD2.F32 R69, -RZ, R123.H0_H0 ;  /* 0x2000007bff457230 */ /* 0x004fe40000004100 */
[----:B------:R-:W2:Y:S01]  /*17130*/  LDL.S16 R123, [R1+0x230] ;  /* 0x00023000017b7983 */ /* 0x000ea20000100600 */
[----:B---3--:R-:W-:-:S05]  /*17140*/  HADD2.F32 R77, -RZ, R77.H0_H0 ;  /* 0x2000004dff4d7230 */ /* 0x008fca0000004100 */
[----:B------:R-:W-:-:S04]  /*17150*/  FADD.FTZ R77, R77, -UR16 ;  /* 0x800000104d4d7e21 */ /* 0x000fc80008010000 */
[----:B------:R-:W-:-:S04]  /*17160*/  FMUL.FTZ R77, R77, UR17 ;  /* 0x000000114d4d7c20 */ /* 0x000fc80008410000 */
[----:B------:R-:W-:-:S04]  /*17170*/  FFMA.FTZ R37, R3, R77, R0 ;  /* 0x0000004d03257223 */ /* 0x000fc80000010000 */
[----:B------:R-:W-:-:S06]  /*17180*/  FMUL.FTZ R39, R37, -1.4426950216293334961 ;  /* 0xbfb8aa3b25277820 */ /* 0x000fcc0000410000 */
[----:B------:R-:W0:Y:S01]  /*17190*/  MUFU.EX2 R39, R39 ;  /* 0x0000002700277308 */ /* 0x000e220000000800 */
[----:B----4-:R-:W-:Y:S02]  /*171a0*/  HADD2.F32 R66, -RZ, R124.H0_H0 ;  /* 0x2000007cff427230 */ /* 0x010fe40000004100 */
[----:B------:R-:W3:Y:S01]  /*171b0*/  LDL.LU.S16 R124, [R1+0x2fc] ;  /* 0x0002fc00017c7983 */ /* 0x000ee20000300600 */
[----:B0-----:R-:W-:-:S06]  /*171c0*/  FADD.FTZ R39, R39, 1 ;  /* 0x3f80000027277421 */ /* 0x001fcc0000010000 */
[----:B------:R-:W0:Y:S01]  /*171d0*/  MUFU.RCP R39, R39 ;  /* 0x0000002700277308 */ /* 0x000e220000001000 */
[----:B------:R-:W-:Y:S01]  /*171e0*/  HADD2.F32 R75, -RZ, R75.H0_H0 ;  /* 0x2000004bff4b7230 */ /* 0x000fe20000004100 */
[----:B------:R1:W-:Y:S04]  /*171f0*/  STL [R1+0x244], R67 ;  /* 0x0002444301007387 */ /* 0x0003e80000100800 */
[----:B------:R-:W-:Y:S01]  /*17200*/  FADD.FTZ R75, R75, -UR16 ;  /* 0x800000104b4b7e21 */ /* 0x000fe20008010000 */
[----:B-1----:R-:W-:Y:S02]  /*17210*/  HADD2.F32 R67, -RZ, R122.H0_H0 ;  /* 0x2000007aff437230 */ /* 0x002fe40000004100 */
[----:B------:R-:W4:Y:S01]  /*17220*/  LDL.S16 R122, [R1+0x2fa] ;  /* 0x0002fa00017a7983 */ /* 0x000f220000100600 */
        /* <DEDUP_REMOVED lines=11> */
[----:B------:R-:W-:Y:S01]  /*172e0*/  FADD.FTZ R62, R62, R38 ;  /* 0x000000263e3e7221 */ /* 0x000fe20000010000 */
[-C--:B------:R-:W-:Y:S01]  /*172f0*/  FFMA.FTZ R53, R35, R38.reuse, R53 ;  /* 0x0000002623357223 */ /* 0x080fe20000010035 */
[----:B------:R-:W-:Y:S01]  /*17300*/  FMUL.FTZ R38, R9, R38 ;  /* 0x0000002609267220 */ /* 0x000fe20000410000 */
[----:B------:R-:W-:Y:S01]  /*17310*/  FMUL.FTZ R73, R73, UR17 ;  /* 0x0000001149497c20 */ /* 0x000fe20008410000 */
[----:B------:R-:W-:Y:S01]  /*17320*/  FMUL.FTZ R60, R60, R44 ;  /* 0x0000002c3c3c7220 */ /* 0x000fe20000410000 */
[----:B------:R-:W-:Y:S02]  /*17330*/  HADD2.F32 R44, -RZ, R117.H0_H0 ;  /* 0x20000075ff2c7230 */ /* 0x000fe40000004100 */
[----:B------:R-:W-:Y:S01]  /*17340*/  FFMA.FTZ R45, R35, R38, R45 ;  /* 0x00000026232d7223 */ /* 0x000fe2000001002d */
[----:B------:R-:W4:Y:S01]  /*17350*/  LDL.LU.S16 R117, [R1+0x306] ;  /* 0x0003060001757983 */ /* 0x000f220000300600 */
        /* <DEDUP_REMOVED lines=23> */
[----:B------:R-:W-:-:S04]  /*174d0*/  FADD.FTZ R37, -R37, 1 ;  /* 0x3f80000025257421 */ /* 0x000fc80000010100 */
[----:B------:R-:W-:Y:S01]  /*174e0*/  FFMA.FTZ R37, R35, R37, 1 ;  /* 0x3f80000023257423 */ /* 0x000fe20000010025 */
[----:B------:R-:W-:-:S04]  /*174f0*/  FMUL.FTZ R35, R3, R36 ;  /* 0x0000002403237220 */ /* 0x000fc80000410000 */
[----:B------:R-:W-:Y:S01]  /*17500*/  FFMA.FTZ R45, R33, R35, R45 ;  /* 0x00000023212d7223 */ /* 0x000fe2000001002d */
[----:B------:R-:W-:Y:S01]  /*17510*/  FFMA.FTZ R33, R3, R69, R0 ;  /* 0x0000004503217223 */ /* 0x000fe20000010000 */
[----:B------:R-:W-:-:S03]  /*17520*/  FADD.FTZ R43, R43, R36 ;  /* 0x000000242b2b7221 */ /* 0x000fc60000010000 */
[----:B------:R-:W-:-:S06]  /*17530*/  FMUL.FTZ R36, R33, -1.4426950216293334961 ;  /* 0xbfb8aa3b21247820 */ /* 0x000fcc0000410000 */
[----:B------:R-:W0:Y:S02]  /*17540*/  MUFU.EX2 R36, R36 ;  /* 0x0000002400247308 */ /* 0x000e240000000800 */
[----:B0-----:R-:W-:-:S06]  /*17550*/  FADD.FTZ R36, R36, 1 ;  /* 0x3f80000024247421 */ /* 0x001fcc0000010000 */
[----:B------:R-:W0:Y:S01]  /*17560*/  MUFU.RCP R36, R36 ;  /* 0x0000002400247308 */ /* 0x000e220000001000 */
[----:B------:R-:W-:-:S04]  /*17570*/  FADD.FTZ R67, R67, -UR16 ;  /* 0x8000001043437e21 */ /* 0x000fc80008010000 */
[----:B------:R-:W-:Y:S01]  /*17580*/  FMUL.FTZ R67, R67, UR17 ;  /* 0x0000001143437c20 */ /* 0x000fe20008410000 */
[----:B------:R-:W-:Y:S01]  /*17590*/  FMUL.FTZ R96, R96, R65 ;  /* 0x0000004160607220 */ /* 0x000fe20000410000 */
[----:B--2---:R-:W-:Y:S02]  /*175a0*/  HADD2.F32 R65, -RZ, R123.H0_H0 ;  /* 0x2000007bff417230 */ /* 0x004fe40000004100 */
[----:B------:R-:W2:Y:S01]  /*175b0*/  LDL.LU.S16 R123, [R1+0x2f8] ;  /* 0x0002f800017b7983 */ /* 0x000ea20000300600 */
        /* <DEDUP_REMOVED lines=9> */
[----:B------:R-:W-:-:S04]  /*17650*/  FADD.FTZ R63, R42, R63 ;  /* 0x0000003f2a3f7221 */ /* 0x000fc80000010000 */
[----:B------:R-:W-:Y:S01]  /*17660*/  FADD.FTZ R63, R63, R40 ;  /* 0x000000283f3f7221 */ /* 0x000fe20000010000 */
[----:B0-----:R-:W-:Y:S01]  /*17670*/  FMUL.FTZ R44, R44, R36 ;  /* 0x000000242c2c7220 */ /* 0x001fe20000410000 */
[----:B------:R-:W-:-:S04]  /*17680*/  FADD.FTZ R36, -R36, 1 ;  /* 0x3f80000024247421 */ /* 0x000fc80000010100 */
[----:B------:R-:W-:Y:S01]  /*17690*/  FFMA.FTZ R36, R33, R36, 1 ;  /* 0x3f80000021247423 */ /* 0x000fe20000010024 */
[----:B------:R-:W-:Y:S01]  /*176a0*/  FADD.FTZ R33, R62, R34 ;  /* 0x000000223e217221 */ /* 0x000fe20000010000 */
[----:B---3--:R-:W-:Y:S02]  /*176b0*/  HADD2.F32 R62, -RZ, R124.H0_H0 ;  /* 0x2000007cff3e7230 */ /* 0x008fe40000004100 */
[----:B------:R-:W3:Y:S01]  /*176c0*/  LDL.S16 R124, [R1+0x302] ;  /* 0x00030200017c7983 */ /* 0x000ee20000100600 */
[----:B------:R-:W-:-:S04]  /*176d0*/  FADD.FTZ R63, R38, R63 ;  /* 0x0000003f263f7221 */ /* 0x000fc80000010000 */
[----:B------:R-:W-:Y:S01]  /*176e0*/  FADD.FTZ R35, R63, R35 ;  /* 0x000000233f237221 */ /* 0x000fe20000010000 */
[----:B----4-:R-:W-:Y:S02]  /*176f0*/  HADD2.F32 R63, -RZ, R122.H0_H0 ;  /* 0x2000007aff3f7230 */ /* 0x010fe40000004100 */
[----:B------:R-:W4:Y:S01]  /*17700*/  LDL.LU.S16 R122, [R1+0x300] ;  /* 0x00030000017a7983 */ /* 0x000f220000300600 */
[----:B------:R-:W-:-:S03]  /*17710*/  HADD2.F32 R40, -RZ, R117.H0_H0 ;  /* 0x20000075ff287230 */ /* 0x000fc60000004100 */
[----:B------:R-:W4:Y:S01]  /*17720*/  LDL.S16 R117, [R1+0x30e] ;  /* 0x00030e0001757983 */ /* 0x000f220000100600 */
[----:B------:R-:W-:Y:S01]  /*17730*/  FADD.FTZ R65, R65, -UR16 ;  /* 0x8000001041417e21 */ /* 0x000fe20008010000 */
[-C--:B------:R-:W-:Y:S01]  /*17740*/  FFMA.FTZ R53, R31, R34.reuse, R53 ;  /* 0x000000221f357223 */ /* 0x080fe20000010035 */
[----:B------:R-:W-:Y:S02]  /*17750*/  FMUL.FTZ R34, R9, R34 ;  /* 0x0000002209227220 */ /* 0x000fe40000410000 */
[----:B------:R-:W-:Y:S02]  /*17760*/  FMUL.FTZ R65, R65, UR17 ;  /* 0x0000001141417c20 */ /* 0x000fe40008410000 */
[----:B------:R-:W-:Y:S02]  /*17770*/  FFMA.FTZ R45, R31, R34, R45 ;  /* 0x000000221f2d7223 */ /* 0x000fe4000001002d */
[----:B------:R-:W-:Y:S01]  /*17780*/  FFMA.FTZ R31, R3, R65, R0 ;  /* 0x00000041031f7223 */ /* 0x000fe20000010000 */
[----:B------:R-:W-:-:S03]  /*17790*/  FMUL.FTZ R44, R44, R36 ;  /* 0x000000242c2c7220 */ /* 0x000fc60000410000 */
        /* <DEDUP_REMOVED lines=15> */
[----:B------:R-:W0:Y:S02]  /*17890*/  MUFU.RCP R34, R34 ;  /* 0x0000002200227308 */ /* 0x000e240000001000 */
[----:B0-----:R-:W-:Y:S01]  /*178a0*/  FMUL.FTZ R40, R40, R34 ;  /* 0x0000002228287220 */ /* 0x001fe20000410000 */
[----:B------:R-:W-:Y:S01]  /*178b0*/  FADD.FTZ R34, -R34, 1 ;  /* 0x3f80000022227421 */ /* 0x000fe20000010100 */
[----:B--2---:R-:W-:Y:S02]  /*178c0*/  HADD2.F32 R36, -RZ, R123.H0_H0 ;  /* 0x2000007bff247230 */ /* 0x004fe40000004100 */
[----:B------:R-:W2:Y:S01]  /*178d0*/  LDL.LU.S16 R123, [R1+0x232] ;  /* 0x00023200017b7983 */ /* 0x000ea20000300600 */
[----:B------:R-:W-:Y:S02]  /*178e0*/  FFMA.FTZ R34, R31, R34, 1 ;  /* 0x3f8000001f227423 */ /* 0x000fe40000010022 */
[----:B------:R-:W-:Y:S01]  /*178f0*/  FADD.FTZ R36, R36, -UR16 ;  /* 0x8000001024247e21 */ /* 0x000fe20008010000 */
[----:B------:R-:W-:Y:S01]  /*17900*/  FFMA.FTZ R31, R28, R32, R61 ;  /* 0x000000201c1f7223 */ /* 0x000fe2000001003d */
[----:B------:R-:W-:Y:S01]  /*17910*/  FMUL.FTZ R40, R40, R34 ;  /* 0x0000002228287220 */ /* 0x000fe20000410000 */
[----:B------:R-:W-:Y:S01]  /*17920*/  FADD.FTZ R34, R43, R32 ;  /* 0x000000202b227221 */ /* 0x000fe20000010000 */
        /* <DEDUP_REMOVED lines=9> */
[----:B----4-:R-:W-:-:S03]  /*179c0*/  HADD2.F32 R59, -RZ, R122.H0_H0 ;  /* 0x2000007aff3b7230 */ /* 0x010fc60000004100 */
[----:B------:R-:W4:Y:S01]  /*179d0*/  LDL.S16 R122, [R1+0x30a] ;  /* 0x00030a00017a7983 */ /* 0x000f220000100600 */
[----:B0-----:R-:W-:-:S06]  /*179e0*/  FADD.FTZ R36, R36, 1 ;  /* 0x3f80000024247421 */ /* 0x001fcc0000010000 */
[----:B------:R-:W0:Y:S02]  /*179f0*/  MUFU.RCP R36, R36 ;  /* 0x0000002400247308 */ /* 0x000e240000001000 */
[----:B0-----:R-:W-:Y:S01]  /*17a00*/  FMUL.FTZ R58, R58, R36 ;  /* 0x000000243a3a7220 */ /* 0x001fe20000410000 */
[----:B------:R-:W-:-:S04]  /*17a10*/  FADD.FTZ R36, -R36, 1 ;  /* 0x3f80000024247421 */ /* 0x000fc80000010100 */
[----:B------:R-:W-:-:S04]  /*17a20*/  FFMA.FTZ R36, R28, R36, 1 ;  /* 0x3f8000001c247423 */ /* 0x000fc80000010024 */
[----:B------:R-:W-:Y:S01]  /*17a30*/  FMUL.FTZ R58, R58, R36 ;  /* 0x000000243a3a7220 */ /* 0x000fe20000410000 */
[----:B------:R-:W-:Y:S02]  /*17a40*/  HADD2.F32 R36, -RZ, R117.H0_H0 ;  /* 0x20000075ff247230 */ /* 0x000fe40000004100 */
        /* <DEDUP_REMOVED lines=10> */
[----:B------:R-:W-:Y:S01]  /*17af0*/  FMUL.FTZ R80, R80, R54 ;  /* 0x0000003650507220 */ /* 0x000fe20000410000 */
[----:B------:R-:W-:Y:S01]  /*17b00*/  FMUL.FTZ R48, R48, R37 ;  /* 0x0000002530307220 */ /* 0x000fe20000410000 */
[----:B------:R-:W-:Y:S01]  /*17b10*/  FFMA.FTZ R37, R24, R30, R53 ;  /* 0x0000001e18257223 */ /* 0x000fe20000010035 */
[----:B0-----:R-:W-:Y:S01]  /*17b20*/  FMUL.FTZ R36, R36, R35 ;  /* 0x0000002324247220 */ /* 0x001fe20000410000 */
[----:B------:R-:W-:-:S04]  /*17b30*/  FADD.FTZ R35, -R35, 1 ;  /* 0x3f80000023237421 */ /* 0x000fc80000010100 */
[----:B------:R-:W-:-:S04]  /*17b40*/  FFMA.FTZ R35, R32, R35, 1 ;  /* 0x3f80000020237423 */ /* 0x000fc80000010023 */
        /* <DEDUP_REMOVED lines=14> */
[----:B----4-:R-:W-:-:S03]  /*17c30*/  HADD2.F32 R55, -RZ, R122.H0_H0 ;  /* 0x2000007aff377230 */ /* 0x010fc60000004100 */
[----:B------:R-:W4:Y:S01]  /*17c40*/  LDL.LU.S16 R122, [R1+0x312] ;  /* 0x00031200017a7983 */ /* 0x000f220000300600 */
        /* <DEDUP_REMOVED lines=39> */
[----:B------:R-:W-:Y:S01]  /*17ec0*/  FFMA.FTZ R24, R22, R24, 1 ;  /* 0x3f80000016187423 */ /* 0x000fe20000010018 */
[----:B------:R-:W-:Y:S01]  /*17ed0*/  FADD.FTZ R22, R28, R25 ;  /* 0x000000191c167221 */ /* 0x000fe20000010000 */
[----:B------:R-:W-:Y:S02]  /*17ee0*/  HADD2.F32 R28, -RZ, R117.H0_H0 ;  /* 0x20000075ff1c7230 */ /* 0x000fe40000004100 */
[----:B------:R-:W4:Y:S01]  /*17ef0*/  LDL.S16 R117, [R1+0x320] ;  /* 0x0003200001757983 */ /* 0x000f220000100600 */
[----:B------:R-:W-:Y:S01]  /*17f00*/  FMUL.FTZ R72, R72, R49 ;  /* 0x0000003148487220 */ /* 0x000fe20000410000 */
[----:B------:R-:W-:Y:S01]  /*17f10*/  FADD.FTZ R51, R51, -UR16 ;  /* 0x8000001033337e21 */ /* 0x000fe20008010000 */
[----:B------:R-:W-:-:S03]  /*17f20*/  FMUL.FTZ R50, R50, R24 ;  /* 0x0000001832327220 */ /* 0x000fc60000410000 */
[----:B------:R-:W-:-:S04]  /*17f30*/  FMUL.FTZ R51, R51, UR17 ;  /* 0x0000001133337c20 */ /* 0x000fc80008410000 */
        /* <DEDUP_REMOVED lines=9> */
[----:B------:R-:W-:-:S04]  /*17fd0*/  FFMA.FTZ R25, R24, R25, 1 ;  /* 0x3f80000018197423 */ /* 0x000fc80000010019 */
[----:B------:R-:W-:Y:S01]  /*17fe0*/  FMUL.FTZ R28, R28, R25 ;  /* 0x000000191c1c7220 */ /* 0x000fe20000410000 */
        /* <DEDUP_REMOVED lines=20> */
[----:B------:R-:W-:Y:S01]  /*18130*/  FMUL.FTZ R32, R32, R30 ;  /* 0x0000001e20207220 */ /* 0x000fe20000410000 */
[----:B------:R-:W-:Y:S01]  /*18140*/  FADD.FTZ R31, R35, R23 ;  /* 0x00000017231f7221 */ /* 0x000fe20000010000 */
[-C--:B------:R-:W-:Y:S01]  /*18150*/  FFMA.FTZ R30, R21, R23.reuse, R37 ;  /* 0x00000017151e7223 */ /* 0x080fe20000010025 */
[----:B------:R-:W-:Y:S01]  /*18160*/  FMUL.FTZ R23, R9, R23 ;  /* 0x0000001709177220 */ /* 0x000fe20000410000 */
[----:B------:R-:W-:-:S03]  /*18170*/  FMUL.FTZ R47, R47, UR17 ;  /* 0x000000112f2f7c20 */ /* 0x000fc60008410000 */
[----:B------:R-:W-:Y:S01]  /*18180*/  FFMA.FTZ R21, R21, R23, R45 ;  /* 0x0000001715157223 */ /* 0x000fe2000001002d */
        /* <DEDUP_REMOVED lines=206> */
[----:B----4-:R-:W-:-:S03]  /*18e70*/  HADD2.F32 R23, -RZ, R122.H0_H0 ;  /* 0x2000007aff177230 */ /* 0x010fc60000004100 */
[----:B------:R-:W4:Y:S01]  /*18e80*/  LDL.S16 R122, [R1+0x354] ;  /* 0x00035400017a7983 */ /* 0x000f220000100600 */
        /* <DEDUP_REMOVED lines=35> */
[----:B----4-:R-:W-:-:S05]  /*190c0*/  HADD2.F32 R19, -RZ, R122.H0_H0 ;  /* 0x2000007aff137230 */ /* 0x010fca0000004100 */
        /* <DEDUP_REMOVED lines=9> */
[----:B------:R-:W-:Y:S02]  /*19160*/  HADD2.F32 R16, -RZ, R117.H0_H0 ;  /* 0x20000075ff107230 */ /* 0x000fe40000004100 */
        /* <DEDUP_REMOVED lines=52> */
[CC--:B----4-:R-:W-:Y:S01]  /*194b0*/  FFMA.FTZ R123, R122.reuse, R120.reuse, R119 ;  /* 0x000000787a7b7223 */ /* 0x0d0fe20000010077 */
        /* <DEDUP_REMOVED lines=251> */
[----:B------:R-:W-:Y:S01]  /*1a470*/  FFMA.FTZ R28, R35, R24, R37 ;  /* 0x00000018231c7223 */ /* 0x000fe20000010025 */
        /* <DEDUP_REMOVED lines=58> */
.L_x_977:
        /* <DEDUP_REMOVED lines=48> */
.L_x_979:
[----:B------:R-:W-:Y:S05]  /*1ab20*/  BSYNC.RECONVERGENT B0 ;  /* 0x0000000000007941 */ /* 0x000fea0003800200 */
.L_x_978:
        /* <DEDUP_REMOVED lines=43> */
.L_x_981:
[----:B------:R-:W-:Y:S05]  /*1ade0*/  BSYNC.RECONVERGENT B0 ;  /* 0x0000000000007941 */ /* 0x000fea0003800200 */
.L_x_980:
        /* <DEDUP_REMOVED lines=38> */
.L_x_983:
[----:B------:R-:W-:Y:S05]  /*1b050*/  BSYNC.RECONVERGENT B0 ;  /* 0x0000000000007941 */ /* 0x000fea0003800200 */
.L_x_982:
        /* <DEDUP_REMOVED lines=28> */
.L_x_985:
[----:B------:R-:W-:Y:S05]  /*1b220*/  BSYNC.RECONVERGENT B0 ;  /* 0x0000000000007941 */ /* 0x000fea0003800200 */
.L_x_984:
        /* <DEDUP_REMOVED lines=33> */
.L_x_989:
[----:B------:R-:W2:Y:S04]  /*1b440*/  LDG.E.STRONG.GPU R8, desc[UR10][R16.64] ;  /* 0x0000000a10087981 */ /* 0x000ea8000c1ef900 */
[----:B--2---:R-:W-:Y:S04]  /*1b450*/  CCTL.IVALL ;  /* 0x00000000ff00798f */ /* 0x004fe80002000000 */
[----:B------:R0:W-:Y:S01]  /*1b460*/  STL [R1], R8 ;  /* 0x0000000801007387 */ /* 0x0001e20000100800 */
[----:B------:R-:W-:-:S13]  /*1b470*/  ISETP.NE.AND P0, PT, R8, UR5, PT ;  /* 0x0000000508007c0c */ /* 0x000fda000bf05270 */
[----:B0-----:R-:W-:Y:S05]  /*1b480*/  @P0 BRA `(.L_x_989) ;  /* 0xfffffffc00ec0947 */ /* 0x001fea000383ffff */
.L_x_988:
[----:B------:R-:W-:Y:S05]  /*1b490*/  BSYNC.RECONVERGENT B0 ;  /* 0x0000000000007941 */ /* 0x000fea0003800200 */
.L_x_987:
        /* <DEDUP_REMOVED lines=15> */
.L_x_991:
        /* <DEDUP_REMOVED lines=83> */
.L_x_990:
        /* <DEDUP_REMOVED lines=51> */
.L_x_992:
        /* <DEDUP_REMOVED lines=24> */
.L_x_993:
        /* <DEDUP_REMOVED lines=14> */
.L_x_994:
[----:B------:R-:W-:Y:S05]  /*1c050*/  BSYNC.RECONVERGENT B0 ;  /* 0x0000000000007941 */ /* 0x000fea0003800200 */
.L_x_986:
        /* <DEDUP_REMOVED lines=18> */
.L_x_1000:
[----:B------:R-:W-:-:S05]  /*1c180*/  LEA R20, R18, UR15, 0x2 ;  /* 0x0000000f12147c11 */ /* 0x000fca000f8e10ff */
[----:B0--3--:R-:W2:Y:S04]  /*1c190*/  LDL.64 R14, [R20+0x10] ;  /* 0x00001000140e7983 */ /* 0x009ea80000100a00 */
        /* <DEDUP_REMOVED lines=63> */
.L_x_996:
[----:B------:R-:W-:Y:S05]  /*1c590*/  BSYNC.RECONVERGENT B0 ;  /* 0x0000000000007941 */ /* 0x000fea0003800200 */
.L_x_995:
        /* <DEDUP_REMOVED lines=23> */
.L_x_997:
        /* <DEDUP_REMOVED lines=16> */
.L_x_999:
[----:B------:R-:W-:Y:S05]  /*1c810*/  BSYNC.RECONVERGENT B0 ;  /* 0x0000000000007941 */ /* 0x000fea0003800200 */
.L_x_998:
        /* <DEDUP_REMOVED lines=10> */
.L_x_975:
        /* <DEDUP_REMOVED lines=16> */
.L_x_1003:
[----:B------:R-:W-:Y:S05]  /*1c9c0*/  BSYNC.RECONVERGENT B0 ;  /* 0x0000000000007941 */ /* 0x000fea0003800200 */
.L_x_1002:
        /* <DEDUP_REMOVED lines=11> */
.L_x_1005:
[----:B------:R-:W2:Y:S04]  /*1ca80*/  LDG.E.STRONG.GPU R5, desc[UR10][R2.64] ;  /* 0x0000000a02057981 */ /* 0x000ea8000c1ef900 */
[----:B--2---:R-:W-:Y:S01]  /*1ca90*/  CCTL.IVALL ;  /* 0x00000000ff00798f */ /* 0x004fe20002000000 */
[----:B------:R-:W-:Y:S05]  /*1caa0*/  YIELD ;  /* 0x0000000000007946 */ /* 0x000fea0003800000 */
[----:B------:R-:W-:-:S13]  /*1cab0*/  ISETP.NE.AND P0, PT, R5, R0, PT ;  /* 0x000000000500720c */ /* 0x000fda0003f05270 */
[----:B------:R-:W-:Y:S05]  /*1cac0*/  @P0 BRA `(.L_x_1005) ;  /* 0xfffffffc00ec0947 */ /* 0x000fea000383ffff */
.L_x_1004:
        /* <DEDUP_REMOVED lines=21> */
[----:B0-----:R-:W-:Y:S01]  /*1cc20*/  IADD3 R14, P1, PT, R4, R5, RZ ;  /* 0x00000005040e7210 */ /* 0x001fe20007f3e0ff */
        /* <DEDUP_REMOVED lines=39> */
.L_x_1008:
        /* <DEDUP_REMOVED lines=31> */
.L_x_1007:
[----:B------:R-:W-:Y:S05]  /*1d090*/  BSYNC.RECONVERGENT B0 ;  /* 0x0000000000007941 */ /* 0x000fea0003800200 */
.L_x_1006:
        /* <DEDUP_REMOVED lines=10> */
.L_x_1009:
        /* <DEDUP_REMOVED lines=87> */
.L_x_1010:
        /* <DEDUP_REMOVED lines=13> */
.L_x_4899:


//--------------------- .text._Z35group_norm_nhwc_bwd_one_pass_kernelI11Fp16IOFp16WLi64ELi128ELi512EEv26Group_norm_nhwc_bwd_params --------------------------
	.section	.text._Z35group_norm_nhwc_bwd_one_pass_kernelI11Fp16IOFp16WLi64ELi128ELi512EEv26Group_norm_nhwc_bwd_params,"ax",@progbits
	.align	128
        .global         _Z35group_norm_nhwc_bwd_one_pass_kernelI11Fp16IOFp16WLi64ELi128ELi512EEv26Group_norm_nhwc_bwd_params
        .type           _Z35group_norm_nhwc_bwd_one_pass_kernelI11Fp16IOFp16WLi64ELi128ELi512EEv26Group_norm_nhwc_bwd_params,@function
        .size           _Z35group_norm_nhwc_bwd_one_pass_kernelI11Fp16IOFp16WLi64ELi128ELi512EEv26Group_norm_nhwc_bwd_params,(.L_x_4900 - _Z35group_norm_nhwc_bwd_one_pass_kernelI11Fp16IOFp16WLi64ELi128ELi512EEv26Group_norm_nhwc_bwd_params)
        .other          _Z35group_norm_nhwc_bwd_one_pass_kernelI11Fp16IOFp16WLi64ELi128ELi512EEv26Group_norm_nhwc_bwd_params,@"STO_CUDA_ENTRY STV_DEFAULT"
_Z35group_norm_nhwc_bwd_one_pass_kernelI11Fp16IOFp16WLi64ELi128ELi512EEv26Group_norm_nhwc_bwd_params:
.text._Z35group_norm_nhwc_bwd_one_pass_kernelI11Fp16IOFp16WLi64ELi128ELi512EEv26Group_norm_nhwc_bwd_params:
        /* <DEDUP_REMOVED lines=25> */
.L_x_1054:
        /* <DEDUP_REMOVED lines=239> */
[----:B--2---:R-:W-:Y:S02]  /*1080*/  HADD2.F32 R50, -RZ, R50.H0_H0 ;  /* 0x20000032ff327230 */ /* 0x004fe40000004100 */
[----:B----4-:R-:W-:Y:S02]  /*1090*/  HADD2.F32 R11, -RZ, R15.H0_H0 ;  /* 0x2000000fff0b7230 */ /* 0x010fe40000004100 */
[----:B------:R-:W-:Y:S02]  /*10a0*/  @P2 HADD2.F32 R52, -RZ, R17.H0_H0 ;  /* 0x20000011ff342230 */ /* 0x000fe40000004100 */
[----:B------:R-:W-:Y:S01]  /*10b0*/  @P2 HADD2.F32 R51, -RZ, R16.H0_H0 ;  /* 0x20000010ff332230 */ /* 0x000fe20000004100 */
        /* <DEDUP_REMOVED lines=146> */
.L_x_1012:
        /* <DEDUP_REMOVED lines=288> */
.L_x_1013:
        /* <DEDUP_REMOVED lines=44> */
.L_x_1015:
[----:B------:R-:W-:Y:S05]  /*2ea0*/  BSYNC.RECONVERGENT B0 ;  /* 0x0000000000007941 */ /* 0x000fea0003800200 */
.L_x_1014:
        /* <DEDUP_REMOVED lines=42> */
.L_x_1017:
[----:B------:R-:W-:Y:S05]  /*3150*/  BSYNC.RECONVERGENT B0 ;  /* 0x0000000000007941 */ /* 0x000fea0003800200 */
.L_x_1016:
        /* <DEDUP_REMOVED lines=39> */
.L_x_1019:
[----:B------:R-:W-:Y:S05]  /*33d0*/  BSYNC.RECONVERGENT B0 ;  /* 0x0000000000007941 */ /* 0x000fea0003800200 */
.L_x_1018:
        /* <DEDUP_REMOVED lines=28> */
.L_x_1021:
[----:B------:R-:W-:Y:S05]  /*35a0*/  BSYNC.RECONVERGENT B0 ;  /* 0x0000000000007941 */ /* 0x000fea0003800200 */
.L_x_1020:
        /* <DEDUP_REMOVED lines=24> */
.L_x_1024:
[----:B--2---:R-:W2:Y:S04]  /*3730*/  LDG.E.STRONG.GPU R14, desc[UR8][R12.64] ;  /* 0x000000080c0e7981 */ /* 0x004ea8000c1ef900 */
[----:B--2---:R-:W-:Y:S01]  /*3740*/  CCTL.IVALL ;  /* 0x00000000ff00798f */ /* 0x004fe20002000000 */
[----:B------:R-:W-:Y:S05]  /*3750*/  YIELD ;  /* 0x0000000000007946 */ /* 0x000fea0003800000 */
[----:B------:R-:W-:-:S13]  /*3760*/  ISETP.NE.AND P0, PT, R14, R19, PT ;  /* 0x000000130e00720c */ /* 0x000fda0003f05270 */
[----:B------:R-:W-:Y:S05]  /*3770*/  @P0 BRA `(.L_x_1024) ;  /* 0xfffffffc00ec0947 */ /* 0x000fea000383ffff */
.L_x_1023:
        /* <DEDUP_REMOVED lines=15> */
.L_x_1026:
        /* <DEDUP_REMOVED lines=59> */
.L_x_1025:
        /* <DEDUP_REMOVED lines=34> */
.L_x_1027:
        /* <DEDUP_REMOVED lines=18> */
.L_x_1028:
        /* <DEDUP_REMOVED lines=9> */
.L_x_1029:
[----:B------:R-:W-:Y:S05]  /*3ff0*/  BSYNC.RECONVERGENT B0 ;  /* 0x0000000000007941 */ /* 0x000fea0003800200 */
.L_x_1022:
        /* <DEDUP_REMOVED lines=79> */
.L_x_1030:
        /* <DEDUP_REMOVED lines=21> */
.L_x_1032:
[----:B------:R-:W-:Y:S05]  /*4640*/  BSYNC.RECONVERGENT B0 ;  /* 0x0000000000007941 */ /* 0x000fea0003800200 */
.L_x_1031:
        /* <DEDUP_REMOVED lines=23> */
.L_x_1033:
        /* <DEDUP_REMOVED lines=21> */
.L_x_1035:
[----:B------:R-:W-:Y:S05]  /*4910*/  BSYNC.RECONVERGENT B0 ;  /* 0x0000000000007941 */ /* 0x000fea0003800200 */
.L_x_1034:
        /* <DEDUP_REMOVED lines=23> */
.L_x_1036:
        /* <DEDUP_REMOVED lines=18> */
.L_x_1038:
[----:B------:R-:W-:Y:S05]  /*4bb0*/  BSYNC.RECONVERGENT B0 ;  /* 0x0000000000007941 */ /* 0x000fea0003800200 */
.L_x_1037:
        /* <DEDUP_REMOVED lines=23> */
.L_x_1039:
        /* <DEDUP_REMOVED lines=20> */
.L_x_1041:
[----:B------:R-:W-:Y:S05]  /*4e70*/  BSYNC.RECONVERGENT B0 ;  /* 0x0000000000007941 */ /* 0x000fea0003800200 */
.L_x_1040:
        /* <DEDUP_REMOVED lines=48> */
.L_x_1042:
        /* <DEDUP_REMOVED lines=18> */
.L_x_1044:
[----:B------:R-:W-:Y:S05]  /*52a0*/  BSYNC.RECONVERGENT B0 ;  /* 0x0000000000007941 */ /* 0x000fea0003800200 */
.L_x_1043:
        /* <DEDUP_REMOVED lines=21> */
.L_x_1045:
        /* <DEDUP_REMOVED lines=18> */
.L_x_1047:
[----:B------:R-:W-:Y:S05]  /*5520*/  BSYNC.RECONVERGENT B0 ;  /* 0x0000000000007941 */ /* 0x000fea0003800200 */
.L_x_1046:
        /* <DEDUP_REMOVED lines=21> */
.L_x_1048:
        /* <DEDUP_REMOVED lines=18> */
.L_x_1050:
[----:B------:R-:W-:Y:S05]  /*57a0*/  BSYNC.RECONVERGENT B0 ;  /* 0x0000000000007941 */ /* 0x000fea0003800200 */
.L_x_1049:
        /* <DEDUP_REMOVED lines=22> */
.L_x_1051:
        /* <DEDUP_REMOVED lines=18> */
.L_x_1053:
[----:B------:R-:W-:Y:S05]  /*5a30*/  BSYNC.RECONVERGENT B0 ;  /* 0x0000000000007941 */ /* 0x000fea0003800200 */
.L_x_1052:
[----:B------:R-:W-:Y:S02]  /*5a40*/  IADD3 R39, PT, PT, R4, R39, RZ ;  /* 0x0000002704277210 */ /* 0x000fe40007ffe0ff */
[----:B------:R-:W-:Y:S02]  /*5a50*/  IADD3 R40, PT, PT, R40, 0x1, RZ ;  /* 0x0000000128287810 */ /* 0x000fe40007ffe0ff */
[----:B------:R-:W-:-:S13]  /*5a60*/  ISETP.GE.AND P0, PT, R39, UR4, PT ;  /* 0x0000000427007c0c */ /* 0x000fda000bf06270 */
[----:B------:R-:W-:Y:S05]  /*5a70*/  @!P0 BRA `(.L_x_1054) ;  /* 0xffffffa400c48947 */ /* 0x000fea000383ffff */
.L_x_1011:
        /* <DEDUP_REMOVED lines=19> */
.L_x_1056:
[----:B------:R-:W-:Y:S05]  /*5bb0*/  BSYNC.RECONVERGENT B0 ;  /* 0x0000000000007941 */ /* 0x000fea0003800200 */
.L_x_1055:
[----:B------:R-:W-:Y:S05]  /*5bc0*/  @P0 EXIT ;  /* 0x000000000000094d */ /* 0x000fea0003800000 */
[----:B------:R-:W-:Y:S05]  /*5bd0*/  @P2 BRA `(.L_x_1057) ;  /* 0x0000000000202947 */ /* 0x000fea0003800000 */
[----:B------:R-:W-:-:S05]  /*5be0*/  IMAD R0, R6, R7, RZ ;  /* 0x0000000706007224 */ /* 0x000fca00078e02ff */
[----:B------:R-:W-:-:S13]  /*5bf0*/  ISETP.NE.AND P0, PT, R0, -0x1, PT ;  /* 0xffffffff0000780c */ /* 0x000fda0003f05270 */
[----:B------:R-:W-:Y:S05]  /*5c00*/  @!P0 BRA `(.L_x_1057) ;  /* 0x0000000000148947 */ /* 0x000fea0003800000 */
.L_x_1058:
[----:B-1----:R-:W2:Y:S04]  /*5c10*/  LDG.E.STRONG.GPU R3, desc[UR8][R4.64] ;  /* 0x0000000804037981 */ /* 0x002ea8000c1ef900 */
[----:B--2---:R-:W-:Y:S01]  /*5c20*/  CCTL.IVALL ;  /* 0x00000000ff00798f */ /* 0x004fe20002000000 */
[----:B------:R-:W-:Y:S05]  /*5c30*/  YIELD ;  /* 0x0000000000007946 */ /* 0x000fea0003800000 */
[----:B------:R-:W-:-:S13]  /*5c40*/  ISETP.NE.AND P0, PT, R3, R0, PT ;  /* 0x000000000300720c */ /* 0x000fda0003f05270 */
[----:B------:R-:W-:Y:S05]  /*5c50*/  @P0 BRA `(.L_x_1058) ;  /* 0xfffffffc00ec0947 */ /* 0x000fea000383ffff */
.L_x_1057:
        /* <DEDUP_REMOVED lines=60> */
.L_x_1061:
        /* <DEDUP_REMOVED lines=31> */
.L_x_1060:
[----:B------:R-:W-:Y:S05]  /*6210*/  BSYNC.RECONVERGENT B0 ;  /* 0x0000000000007941 */ /* 0x000fea0003800200 */
.L_x_1059:
        /* <DEDUP_REMOVED lines=10> */
.L_x_1062:
        /* <DEDUP_REMOVED lines=81> */
[----:B----4-:R-:W-:Y:S02]  /*67d0*/  F2FP.F16.F32.PACK_AB R11, R11, R4 ;  /* 0x000000040b0b723e */ /* 0x010fe400000000ff */
[----:B-----5:R-:W-:-:S03]  /*67e0*/  F2FP.F16.F32.PACK_AB R5, R9, R6 ;  /* 0x000000060905723e */ /* 0x020fc600000000ff */
[----:B------:R3:W-:Y:S04]  /*67f0*/  STG.E desc[UR8][R28.64], R11 ;  /* 0x0000000b1c007986 */ /* 0x0007e8000c101908 */
[----:B------:R3:W-:Y:S02]  /*6800*/  STG.E desc[UR8][R26.64], R5 ;  /* 0x000000051a007986 */ /* 0x0007e4000c101908 */
[----:B------:R-:W-:Y:S05]  /*6810*/  @P0 BRA `(.L_x_1062) ;  /* 0xfffffff800a80947 */ /* 0x000fea000383ffff */
[----:B------:R-:W-:Y:S05]  /*6820*/  EXIT ;  /* 0x000000000000794d */ /* 0x000fea0003800000 */
.L_x_1063:
        /* <DEDUP_REMOVED lines=13> */
.L_x_4900:


//--------------------- .text._Z35group_norm_nhwc_bwd_one_pass_kernelI11Fp16IOFp16WLi128ELi128ELi512EEv26Group_norm_nhwc_bwd_params --------------------------
	.section	.text._Z35group_norm_nhwc_bwd_one_pass_kernelI11Fp16IOFp16WLi128ELi128ELi512EEv26Group_norm_nhwc_bwd_params,"ax",@progbits
	.align	128
        .global         _Z35group_norm_nhwc_bwd_one_pass_kernelI11Fp16IOFp16WLi128ELi128ELi512EEv26Group_norm_nhwc_bwd_params
        .type           _Z35group_norm_nhwc_bwd_one_pass_kernelI11Fp16IOFp16WLi128ELi128ELi512EEv26Group_norm_nhwc_bwd_params,@function
        .size           _Z35group_norm_nhwc_bwd_one_pass_kernelI11Fp16IOFp16WLi128ELi128ELi512EEv26Group_norm_nhwc_bwd_params,(.L_x_4901 - _Z35group_norm_nhwc_bwd_one_pass_kernelI11Fp16IOFp16WLi128ELi128ELi512EEv26Group_norm_nhwc_bwd_params)
        .other          _Z35group_norm_nhwc_bwd_one_pass_kernelI11Fp16IOFp16WLi128ELi128ELi512EEv26Group_norm_nhwc_bwd_params,@"STO_CUDA_ENTRY STV_DEFAULT"
_Z35group_norm_nhwc_bwd_one_pass_kernelI11Fp16IOFp16WLi128ELi128ELi512EEv26Group_norm_nhwc_bwd_params:
.text._Z35group_norm_nhwc_bwd_one_pass_kernelI11Fp16IOFp16WLi128ELi128ELi512EEv26Group_norm_nhwc_bwd_params:
        /* <DEDUP_REMOVED lines=9> */
.L_x_1131:
        /* <DEDUP_REMOVED lines=431> */
[----:B--2---:R-:W-:Y:S02]  /*1b80*/  @P0 HADD2.F32 R54, -RZ, R12.H0_H0 ;  /* 0x2000000cff360230 */ /* 0x004fe40000004100 */
[----:B----4-:R-:W-:Y:S02]  /*1b90*/  @P0 HADD2.F32 R55, -RZ, R13.H0_H0 ;  /* 0x2000000dff370230 */ /* 0x010fe40000004100 */
[----:B------:R-:W-:Y:S02]  /*1ba0*/  HADD2.F32 R53, -RZ, R53.H0_H0 ;  /* 0x20000035ff357230 */ /* 0x000fe40000004100 */
[----:B------:R-:W-:Y:S01]  /*1bb0*/  HADD2.F32 R52, -RZ, R52.H0_H0 ;  /* 0x20000034ff347230 */ /* 0x000fe20000004100 */
        /* <DEDUP_REMOVED lines=290> */
.L_x_1065:
        /* <DEDUP_REMOVED lines=576> */
.L_x_1066:
        /* <DEDUP_REMOVED lines=46> */
.L_x_1068:
[----:B------:R-:W-:Y:S05]  /*54c0*/  BSYNC.RECONVERGENT B0 ;  /* 0x0000000000007941 */ /* 0x000fea0003800200 */
.L_x_1067:
        /* <DEDUP_REMOVED lines=42> */
.L_x_1070:
[----:B------:R-:W-:Y:S05]  /*5770*/  BSYNC.RECONVERGENT B0 ;  /* 0x0000000000007941 */ /* 0x000fea0003800200 */
.L_x_1069:
        /* <DEDUP_REMOVED lines=38> */
.L_x_1072:
[----:B------:R-:W-:Y:S05]  /*59e0*/  BSYNC.RECONVERGENT B0 ;  /* 0x0000000000007941 */ /* 0x000fea0003800200 */
.L_x_1071:
        /* <DEDUP_REMOVED lines=28> */
.L_x_1074:
[----:B------:R-:W-:Y:S05]  /*5bb0*/  BSYNC.RECONVERGENT B0 ;  /* 0x0000000000007941 */ /* 0x000fea0003800200 */
.L_x_1073:
        /* <DEDUP_REMOVED lines=31> */
.L_x_1077:
[----:B0-----:R-:W2:Y:S04]  /*5db0*/  LDG.E.STRONG.GPU R14, desc[UR10][R12.64] ;  /* 0x0000000a0c0e7981 */ /* 0x001ea8000c1ef900 */
[----:B--2---:R-:W-:Y:S01]  /*5dc0*/  CCTL.IVALL ;  /* 0x00000000ff00798f */ /* 0x004fe20002000000 */
[----:B------:R-:W-:Y:S05]  /*5dd0*/  YIELD ;  /* 0x0000000000007946 */ /* 0x000fea0003800000 */
[----:B------:R-:W-:-:S13]  /*5de0*/  ISETP.NE.AND P0, PT, R14, R17, PT ;  /* 0x000000110e00720c */ /* 0x000fda0003f05270 */
[----:B------:R-:W-:Y:S05]  /*5df0*/  @P0 BRA `(.L_x_1077) ;  /* 0xfffffffc00ec0947 */ /* 0x000fea000383ffff */
.L_x_1076:
        /* <DEDUP_REMOVED lines=22> */
.L_x_1079:
        /* <DEDUP_REMOVED lines=66> */
.L_x_1078:
        /* <DEDUP_REMOVED lines=38> */
.L_x_1080:
        /* <DEDUP_REMOVED lines=19> */
.L_x_1081:
        /* <DEDUP_REMOVED lines=9> */
.L_x_1082:
[----:B------:R-:W-:Y:S05]  /*67a0*/  BSYNC.RECONVERGENT B0 ;  /* 0x0000000000007941 */ /* 0x000fea0003800200 */
.L_x_1075:
        /* <DEDUP_REMOVED lines=39> */
.L_x_1083:
        /* <DEDUP_REMOVED lines=35> */
.L_x_1085:
[----:B------:R-:W-:Y:S05]  /*6c50*/  BSYNC.RECONVERGENT B0 ;  /* 0x0000000000007941 */ /* 0x000fea0003800200 */
.L_x_1084:
        /* <DEDUP_REMOVED lines=25> */
.L_x_1086:
        /* <DEDUP_REMOVED lines=21> */
.L_x_1088:
[----:B------:R-:W-:Y:S05]  /*6f40*/  BSYNC.RECONVERGENT B0 ;  /* 0x0000000000007941 */ /* 0x000fea0003800200 */
.L_x_1087:
        /* <DEDUP_REMOVED lines=35> */
.L_x_1089:
        /* <DEDUP_REMOVED lines=21> */
.L_x_1091:
[----:B------:R-:W-:Y:S05]  /*72d0*/  BSYNC.RECONVERGENT B0 ;  /* 0x0000000000007941 */ /* 0x000fea0003800200 */
.L_x_1090:
        /* <DEDUP_REMOVED lines=25> */
.L_x_1092:
        /* <DEDUP_REMOVED lines=21> */
.L_x_1094:
[----:B------:R-:W-:Y:S05]  /*75c0*/  BSYNC.RECONVERGENT B0 ;  /* 0x0000000000007941 */ /* 0x000fea0003800200 */
.L_x_1093:
        /* <DEDUP_REMOVED lines=35> */
.L_x_1095:
        /* <DEDUP_REMOVED lines=21> */
.L_x_1097:
[----:B------:R-:W-:Y:S05]  /*7950*/  BSYNC.RECONVERGENT B0 ;  /* 0x0000000000007941 */ /* 0x000fea0003800200 */
.L_x_1096:
        /* <DEDUP_REMOVED lines=25> */
.L_x_1098:
        /* <DEDUP_REMOVED lines=21> */
.L_x_1100:
[----:B------:R-:W-:Y:S05]  /*7c40*/  BSYNC.RECONVERGENT B0 ;  /* 0x0000000000007941 */ /* 0x000fea0003800200 */
.L_x_1099:
        /* <DEDUP_REMOVED lines=35> */
.L_x_1101:
        /* <DEDUP_REMOVED lines=21> */
.L_x_1103:
[----:B------:R-:W-:Y:S05]  /*7fd0*/  BSYNC.RECONVERGENT B0 ;  /* 0x0000000000007941 */ /* 0x000fea0003800200 */
.L_x_1102:
        /* <DEDUP_REMOVED lines=25> */
.L_x_1104:
        /* <DEDUP_REMOVED lines=21> */
.L_x_1106:
[----:B------:R-:W-:Y:S05]  /*82c0*/  BSYNC.RECONVERGENT B0 ;  /* 0x0000000000007941 */ /* 0x000fea0003800200 */
.L_x_1105:
        /* <DEDUP_REMOVED lines=35> */
.L_x_1107:
        /* <DEDUP_REMOVED lines=21> */
.L_x_1109:
[----:B------:R-:W-:Y:S05]  /*8650*/  BSYNC.RECONVERGENT B0 ;  /* 0x0000000000007941 */ /* 0x000fea0003800200 */
.L_x_1108:
        /* <DEDUP_REMOVED lines=25> */
.L_x_1110:
        /* <DEDUP_REMOVED lines=21> */
.L_x_1112:
[----:B------:R-:W-:Y:S05]  /*8940*/  BSYNC.RECONVERGENT B0 ;  /* 0x0000000000007941 */ /* 0x000fea0003800200 */
.L_x_1111:
        /* <DEDUP_REMOVED lines=35> */
.L_x_1113:
        /* <DEDUP_REMOVED lines=21> */
.L_x_1115:
[----:B------:R-:W-:Y:S05]  /*8cd0*/  BSYNC.RECONVERGENT B0 ;  /* 0x0000000000007941 */ /* 0x000fea0003800200 */
.L_x_1114:
        /* <DEDUP_REMOVED lines=25> */
.L_x_1116:
        /* <DEDUP_REMOVED lines=21> */
.L_x_1118:
[----:B------:R-:W-:Y:S05]  /*8fc0*/  BSYNC.RECONVERGENT B0 ;  /* 0x0000000000007941 */ /* 0x000fea0003800200 */
.L_x_1117:
        /* <DEDUP_REMOVED lines=35> */
.L_x_1119:
        /* <DEDUP_REMOVED lines=21> */
.L_x_1121:
[----:B------:R-:W-:Y:S05]  /*9350*/  BSYNC.RECONVERGENT B0 ;  /* 0x0000000000007941 */ /* 0x000fea0003800200 */
.L_x_1120:
        /* <DEDUP_REMOVED lines=25> */
.L_x_1122:
        /* <DEDUP_REMOVED lines=21> */
.L_x_1124:
[----:B------:R-:W-:Y:S05]  /*9640*/  BSYNC.RECONVERGENT B0 ;  /* 0x0000000000007941 */ /* 0x000fea0003800200 */
.L_x_1123:
        /* <DEDUP_REMOVED lines=31> */
.L_x_1125:
        /* <DEDUP_REMOVED lines=26> */
.L_x_1127:
[----:B------:R-:W-:Y:S05]  /*99e0*/  BSYNC.RECONVERGENT B0 ;  /* 0x0000000000007941 */ /* 0x000fea0003800200 */
.L_x_1126:
        /* <DEDUP_REMOVED lines=24> */
.L_x_1128:
        /* <DEDUP_REMOVED lines=18> */
.L_x_1130:
[----:B------:R-:W-:Y:S05]  /*9c90*/  BSYNC.RECONVERGENT B0 ;  /* 0x0000000000007941 */ /* 0x000fea0003800200 */
.L_x_1129:
[----:B------:R-:W1:Y:S01]  /*9ca0*/  LDCU UR5, c[0x0][0x410] ;  /* 0x00008200ff0577ac */ /* 0x000e620008000800 */
[----:B------:R-:W1:Y:S01]  /*9cb0*/  LDCU UR8, c[0x0][0x3e0] ;  /* 0x00007c00ff0877ac */ /* 0x000e620008000800 */
[----:B------:R-:W-:Y:S02]  /*9cc0*/  UIADD3 UR6, UPT, UPT, UR7, UR6, URZ ;  /* 0x0000000607067290 */ /* 0x000fe4000fffe0ff */
[----:B------:R-:W-:Y:S02]  /*9cd0*/  UIADD3 UR4, UPT, UPT, UR4, 0x1, URZ ;  /* 0x0000000104047890 */ /* 0x000fe4000fffe0ff */
[----:B-1----:R-:W-:-:S04]  /*9ce0*/  UIMAD UR5, UR5, UR8, URZ ;  /* 0x00000008050572a4 */ /* 0x002fc8000f8e02ff */
[----:B------:R-:W-:-:S09]  /*9cf0*/  UISETP.GE.AND UP0, UPT, UR6, UR5, UPT ;  /* 0x000000050600728c */ /* 0x000fd2000bf06270 */
[----:B------:R-:W-:Y:S05]  /*9d00*/  BRA.U !UP0, `(.L_x_1131) ;  /* 0xffffff6108e07547 */ /* 0x000fea000b83ffff */
.L_x_1064:
        /* <DEDUP_REMOVED lines=16> */
.L_x_1133:
[----:B------:R-:W-:Y:S05]  /*9e10*/  BSYNC.RECONVERGENT B0 ;  /* 0x0000000000007941 */ /* 0x000fea0003800200 */
.L_x_1132:
        /* <DEDUP_REMOVED lines=11> */
.L_x_1135:
[----:B------:R-:W2:Y:S04]  /*9ed0*/  LDG.E.STRONG.GPU R5, desc[UR10][R2.64] ;  /* 0x0000000a02057981 */ /* 0x000ea8000c1ef900 */
[----:B--2---:R-:W-:Y:S01]  /*9ee0*/  CCTL.IVALL ;  /* 0x00000000ff00798f */ /* 0x004fe20002000000 */
[----:B------:R-:W-:Y:S05]  /*9ef0*/  YIELD ;  /* 0x0000000000007946 */ /* 0x000fea0003800000 */
[----:B------:R-:W-:-:S13]  /*9f00*/  ISETP.NE.AND P0, PT, R5, R0, PT ;  /* 0x000000000500720c */ /* 0x000fda0003f05270 */
[----:B------:R-:W-:Y:S05]  /*9f10*/  @P0 BRA `(.L_x_1135) ;  /* 0xfffffffc00ec0947 */ /* 0x000fea000383ffff */
.L_x_1134:
        /* <DEDUP_REMOVED lines=61> */
.L_x_1138:
        /* <DEDUP_REMOVED lines=31> */
.L_x_1137:
[----:B------:R-:W-:Y:S05]  /*a4e0*/  BSYNC.RECONVERGENT B0 ;  /* 0x0000000000007941 */ /* 0x000fea0003800200 */
.L_x_1136:
        /* <DEDUP_REMOVED lines=10> */
.L_x_1139:
        /* <DEDUP_REMOVED lines=87> */
.L_x_1140:
        /* <DEDUP_REMOVED lines=16> */
.L_x_4901:


//--------------------- .text._Z35group_norm_nhwc_bwd_one_pass_kernelI11Fp16IOFp16WLi256ELi128ELi512EEv26Group_norm_nhwc_bwd_params --------------------------
	.section	.text._Z35group_norm_nhwc_bwd_one_pass_kernelI11Fp16IOFp16WLi256ELi128ELi512EEv26Group_norm_nhwc_bwd_params,"ax",@progbits
	.align	128
        .global         _Z35group_norm_nhwc_bwd_one_pass_kernelI11Fp16IOFp16WLi256ELi128ELi512EEv26Group_norm_nhwc_bwd_params
        .type           _Z35group_norm_nhwc_bwd_one_pass_kernelI11Fp16IOFp16WLi256ELi128ELi512EEv26Group_norm_nhwc_bwd_params,@function
        .size           _Z35group_norm_nhwc_bwd_one_pass_kernelI11Fp16IOFp16WLi256ELi128ELi512EEv26Group_norm_nhwc_bwd_params,(.L_x_4902 - _Z35group_norm_nhwc_bwd_one_pass_kernelI11Fp16IOFp16WLi256ELi128ELi512EEv26Group_norm_nhwc_bwd_params)
        .other          _Z35group_norm_nhwc_bwd_one_pass_kernelI11Fp16IOFp16WLi256ELi128ELi512EEv26Group_norm_nhwc_bwd_params,@"STO_CUDA_ENTRY STV_DEFAULT"
_Z35group_norm_nhwc_bwd_one_pass_kernelI11Fp16IOFp16WLi256ELi128ELi512EEv26Group_norm_nhwc_bwd_params:
.text._Z35group_norm_nhwc_bwd_one_pass_kernelI11Fp16IOFp16WLi256ELi128ELi512EEv26Group_norm_nhwc_bwd_params:
        /* <DEDUP_REMOVED lines=11> */
.L_x_1167:
        /* <DEDUP_REMOVED lines=59> */
[----:B------:R-:W5:Y:S01]  /*0460*/  @!P4 LDC.64 R64, c[0x0][0x3a0] ;  /* 0x0000e800ff40cb82 */ /* 0x000f620000000a00 */
[----:B------:R-:W-:-:S02]  /*0470*/  UIADD3 UR6, UPT, UPT, UR5, -UR13, URZ ;  /* 0x8000000d05067290 */ /* 0x000fc4000fffe0ff */
[----:B------:R-:W-:Y:S02]  /*0480*/  UISETP.GT.U32.AND UP3, UPT, UR13, UR5, UPT ;  /* 0x000000050d00728c */ /* 0x000fe4000bf64070 */
[----:B------:R-:W-:Y:S02]  /*0490*/  UISETP.GE.U32.AND UP1, UPT, UR5, UR13, UPT ;  /* 0x0000000d0500728c */ /* 0x000fe4000bf26070 */
[----:B------:R-:W-:Y:S01]  /*04a0*/  USEL UR5, UR6, UR5, !UP3 ;  /* 0x0000000506057287 */ /* 0x000fe2000d800000 */
[----:B------:R-:W5:Y:S03]  /*04b0*/  @!P6 LDC.64 R56, c[0x0][0x3a0] ;  /* 0x0000e800ff38eb82 */ /* 0x000f660000000a00 */
[----:B------:R-:W-:-:S04]  /*04c0*/  @!UP4 UIADD3 UR5, UPT, UPT, -UR5, URZ, URZ ;  /* 0x000000ff0505c290 */ /* 0x000fc8000fffe1ff */
[----:B------:R-:W-:Y:S01]  /*04d0*/  USEL UR13, UR9, UR5, !UP0 ;  /* 0x00000005090d7287 */ /* 0x000fe2000c000000 */
[----:B------:R-:W5:Y:S01]  /*04e0*/  @!P6 LDC.64 R28, c[0x0][0x398] ;  /* 0x0000e600ff1ceb82 */ /* 0x000f620000000a00 */
[----:B------:R-:W-:Y:S01]  /*04f0*/  @UP1 UIADD3 UR7, UPT, UPT, UR7, 0x1, URZ ;  /* 0x0000000107071890 */ /* 0x000fe2000fffe0ff */
[----:B----4-:R-:W-:Y:S01]  /*0500*/  @!P6 IMAD R2, R15, R26, RZ ;  /* 0x0000001a0f02e224 */ /* 0x010fe200078e02ff */
[----:B------:R-:W-:Y:S02]  /*0510*/  USHF.L.U32 UR5, UR13, 0x7, URZ ;  /* 0x000000070d057899 */ /* 0x000fe400080006ff */
[----:B------:R-:W-:Y:S02]  /*0520*/  @!UP5 UIADD3 UR7, UPT, UPT, -UR7, URZ, URZ ;  /* 0x000000ff0707d290 */ /* 0x000fe4000fffe1ff */
[----:B------:R-:W-:Y:S02]  /*0530*/  USHF.R.S32.HI UR6, URZ, 0x1f, UR5 ;  /* 0x0000001fff067899 */ /* 0x000fe40008011405 */
[----:B------:R-:W-:Y:S01]  /*0540*/  USEL UR7, UR9, UR7, !UP0 ;  /* 0x0000000709077287 */ /* 0x000fe2000c000000 */
[----:B------:R-:W-:Y:S01]  /*0550*/  LOP3.LUT R36, R0, UR5, RZ, 0xfc, !PT ;  /* 0x0000000500247c12 */ /* 0x000fe2000f8efcff */
[----:B0-----:R-:W-:-:S02]  /*0560*/  @!P3 IMAD R0, R5, R16, RZ ;  /* 0x000000100500b224 */ /* 0x001fc400078e02ff */
[----:B------:R-:W-:Y:S01]  /*0570*/  USHF.R.S32.HI UR5, URZ, 0x1f, UR7 ;  /* 0x0000001fff057899 */ /* 0x000fe20008011407 */
[----:B------:R-:W-:Y:S01]  /*0580*/  MOV R37, UR6 ;  /* 0x0000000600257c02 */ /* 0x000fe20008000f00 */
[----:B------:R-:W-:Y:S02]  /*0590*/  @!P3 IMAD R17, R3, R17, R0 ;  /* 0x000000110311b224 */ /* 0x000fe400078e0200 */
[----:B------:R-:W-:Y:S01]  /*05a0*/  UIMAD UR5, UR5, UR18, URZ ;  /* 0x00000012050572a4 */ /* 0x000fe2000f8e02ff */
[----:B---3--:R-:W-:Y:S01]  /*05b0*/  @!P4 IMAD R0, R13, R20, RZ ;  /* 0x000000140d00c224 */ /* 0x008fe200078e02ff */
[----:B------:R-:W-:Y:S01]  /*05c0*/  IADD3 R13, PT, PT, R3, 0x20, RZ ;  /* 0x00000020030d7810 */ /* 0x000fe20007ffe0ff */
[----:B------:R-:W-:Y:S01]  /*05d0*/  IMAD.WIDE.U32 R36, R11, UR7, R36 ;  /* 0x000000070b247c25 */ /* 0x000fe2000f8e0024 */
[----:B------:R-:W-:Y:S01]  /*05e0*/  UIMAD UR5, UR7, UR19, UR5 ;  /* 0x00000013070572a4 */ /* 0x000fe2000f8e0205 */
[----:B------:R-:W-:Y:S02]  /*05f0*/  IADD3 R11, PT, PT, R3, 0x18, RZ ;  /* 0x00000018030b7810 */ /* 0x000fe40007ffe0ff */
[----:B------:R-:W-:Y:S01]  /*0600*/  HFMA2 R80, -RZ, RZ, 0, 0 ;  /* 0x00000000ff507431 */ /* 0x000fe200000001ff */
[----:B------:R-:W-:Y:S01]  /*0610*/  PRMT R114, RZ, 0x5410, RZ ;  /* 0x00005410ff727816 */ /* 0x000fe200000000ff */
[----:B------:R-:W0:Y:S01]  /*0620*/  LDCU.64 UR6, c[0x0][0x3b8] ;  /* 0x00007700ff0677ac */ /* 0x000e220008000a00 */
[----:B------:R-:W-:-:S02]  /*0630*/  @!P3 MOV R34, R36 ;  /* 0x000000240022b202 */ /* 0x000fc40000000f00 */
[----:B------:R-:W-:Y:S02]  /*0640*/  IADD3 R35, PT, PT, R37, UR5, RZ ;  /* 0x0000000525237c10 */ /* 0x000fe4000fffe0ff */
[----:B------:R-:W-:Y:S01]  /*0650*/  ISETP.GE.U32.AND P0, PT, R11, UR16, PT ;  /* 0x000000100b007c0c */ /* 0x000fe2000bf06070 */
        /* <DEDUP_REMOVED lines=27> */
[----:B------:R-:W3:Y:S01]  /*0810*/  @!P5 LDC.64 R66, c[0x0][0x3a0] ;  /* 0x0000e800ff42db82 */ /* 0x000ee20000000a00 */
[----:B------:R-:W-:Y:S02]  /*0820*/  @!P2 SHF.L.U64.HI R0, R4, 0x1, R5 ;  /* 0x000000010400a819 */ /* 0x000fe40000010205 */
[----:B------:R-:W-:Y:S02]  /*0830*/  @!P6 MOV R4, R36 ;  /* 0x000000240004e202 */ /* 0x000fe40000000f00 */
[----:B------:R-:W-:-:S02]  /*0840*/  @!P6 MOV R5, R35 ;  /* 0x000000230005e202 */ /* 0x000fc40000000f00 */
[----:B-----5:R-:W-:Y:S01]  /*0850*/  @!P2 IADD3 R64, P0, PT, R61, R64, RZ ;  /* 0x000000403d40a210 */ /* 0x020fe20007f1e0ff */
[----:B------:R-:W4:Y:S01]  /*0860*/  @!P4 LDC.64 R46, c[0x0][0x3a0] ;  /* 0x0000e800ff2ecb82 */ /* 0x000f220000000a00 */
[----:B------:R-:W-:Y:S01]  /*0870*/  ISETP.GE.U32.AND P1, PT, R7, UR16, PT ;  /* 0x0000001007007c0c */ /* 0x000fe2000bf26070 */
[----:B------:R-:W-:Y:S01]  /*0880*/  @!P6 IMAD.WIDE.U32 R4, R9, R26, R4 ;  /* 0x0000001a0904e225 */ /* 0x000fe200078e0004 */
[----:B------:R-:W-:Y:S02]  /*0890*/  SHF.R.S32.HI R15, RZ, 0x1f, R7 ;  /* 0x0000001fff0f7819 */ /* 0x000fe40000011407 */
[----:B------:R-:W-:Y:S02]  /*08a0*/  @!P2 IADD3.X R65, PT, PT, R0, R65, RZ, P0, !PT ;  /* 0x000000410041a210 */ /* 0x000fe400007fe4ff */
[----:B------:R-:W-:Y:S01]  /*08b0*/  ISETP.GE.AND.EX P3, PT, R15, UR17, PT, P1 ;  /* 0x000000110f007c0c */ /* 0x000fe2000bf66310 */
[----:B------:R-:W5:Y:S01]  /*08c0*/  @!P4 LDC.64 R26, c[0x0][0x3f8] ;  /* 0x0000fe00ff1acb82 */ /* 0x000f620000000a00 */
[----:B-1----:R-:W-:Y:S01]  /*08d0*/  @!P2 IADD3 R60, P0, PT, R61, R24, RZ ;  /* 0x000000183d3ca210 */ /* 0x002fe20007f1e0ff */
[----:B--2---:R-:W-:Y:S01]  /*08e0*/  @!P5 IMAD R2, R17, R30, RZ ;  /* 0x0000001e1102d224 */ /* 0x004fe200078e02ff */
[----:B------:R-:W-:-:S02]  /*08f0*/  @!P6 IADD3 R5, PT, PT, R5, R21, RZ ;  /* 0x000000150505e210 */ /* 0x000fc40007ffe0ff */
[----:B------:R-:W-:Y:S01]  /*0900*/  @!P2 IADD3.X R61, PT, PT, R0, R25, RZ, P0, !PT ;  /* 0x00000019003da210 */ /* 0x000fe200007fe4ff */
[----:B------:R-:W-:Y:S01]  /*0910*/  @!P5 IMAD R9, R11, R31, R2 ;  /* 0x0000001f0b09d224 */ /* 0x000fe200078e0202 */
[C---:B------:R-:W-:Y:S01]  /*0920*/  @!P6 SHF.L.U32 R55, R4.reuse, 0x1, RZ ;  /* 0x000000010437e819 */ /* 0x040fe200000006ff */
[----:B------:R-:W1:Y:S01]  /*0930*/  @!P5 LDC.64 R20, c[0x0][0x398] ;  /* 0x0000e600ff14db82 */ /* 0x000e620000000a00 */
[----:B------:R-:W-:Y:S02]  /*0940*/  @!P6 SHF.L.U64.HI R0, R4, 0x1, R5 ;  /* 0x000000010400e819 */ /* 0x000fe40000010205 */
[----:B------:R-:W-:Y:S02]  /*0950*/  @!P5 MOV R4, R36 ;  /* 0x000000240004d202 */ /* 0x000fe40000000f00 */
[----:B------:R-:W-:Y:S02]  /*0960*/  @!P5 MOV R5, R35 ;  /* 0x000000230005d202 */ /* 0x000fe40000000f00 */
[----:B------:R-:W-:Y:S01]  /*0970*/  @!P6 IADD3 R56, P0, PT, R55, R56, RZ ;  /* 0x000000383738e210 */ /* 0x000fe20007f1e0ff */
[----:B------:R-:W2:Y:S01]  /*0980*/  @!P3 LDC.64 R16, c[0x0][0x3f8] ;  /* 0x0000fe00ff10bb82 */ /* 0x000ea20000000a00 */
[----:B------:R-:W-:Y:S01]  /*0990*/  @P4 LOP3.LUT R22, R22, 0x100000, RZ, 0xfc, !PT ;  /* 0x0010000016164812 */ /* 0x000fe200078efcff */
[----:B------:R-:W-:Y:S01]  /*09a0*/  @!P5 IMAD.WIDE.U32 R4, R11, R30, R4 ;  /* 0x0000001e0b04d225 */ /* 0x000fe200078e0004 */
[----:B------:R-:W-:-:S02]  /*09b0*/  @!P6 IADD3.X R57, PT, PT, R0, R57, RZ, P0, !PT ;  /* 0x000000390039e210 */ /* 0x000fc400007fe4ff */
[----:B------:R-:W-:Y:S02]  /*09c0*/  @!P6 IADD3 R54, P0, PT, R55, R28, RZ ;  /* 0x0000001c3736e210 */ /* 0x000fe40007f1e0ff */
[----:B------:R-:W-:Y:S01]  /*09d0*/  @!P5 IADD3 R5, PT, PT, R5, R9, RZ ;  /* 0x000000090505d210 */ /* 0x000fe20007ffe0ff */
[----:B------:R-:W0:Y:S01]  /*09e0*/  @!P4 LDC.64 R10, c[0x0][0x398] ;  /* 0x0000e600ff0acb82 */ /* 0x000e220000000a00 */
[----:B------:R-:W-:Y:S01]  /*09f0*/  @!P6 IADD3.X R55, PT, PT, R0, R29, RZ, P0, !PT ;  /* 0x0000001d0037e210 */ /* 0x000fe200007fe4ff */
[----:B-----5:R-:W-:Y:S01]  /*0a00*/  @!P4 IMAD R2, R19, R26, RZ ;  /* 0x0000001a1302c224 */ /* 0x020fe200078e02ff */
[C---:B------:R-:W-:Y:S02]  /*0a10*/  @!P5 SHF.L.U32 R43, R4.reuse, 0x1, RZ ;  /* 0x00000001042bd819 */ /* 0x040fe400000006ff */
[----:B------:R-:W-:Y:S01]  /*0a20*/  @!P5 SHF.L.U64.HI R0, R4, 0x1, R5 ;  /* 0x000000010400d819 */ /* 0x000fe20000010205 */
[----:B------:R-:W-:Y:S01]  /*0a30*/  @!P4 IMAD R9, R13, R27, R2 ;  /* 0x0000001b0d09c224 */ /* 0x000fe200078e0202 */
[----:B------:R-:W-:Y:S01]  /*0a40*/  @!P4 MOV R4, R36 ;  /* 0x000000240004c202 */ /* 0x000fe20000000f00 */
[----:B------:R-:W5:Y:S01]  /*0a50*/  @!P3 LDC.64 R30, c[0x0][0x3a0] ;  /* 0x0000e800ff1ebb82 */ /* 0x000f620000000a00 */
[----:B------:R-:W-:-:S02]  /*0a60*/  @!P4 MOV R5, R35 ;  /* 0x000000230005c202 */ /* 0x000fc40000000f00 */
[----:B---3--:R-:W-:Y:S02]  /*0a70*/  @!P5 IADD3 R66, P0, PT, R43, R66, RZ ;  /* 0x000000422b42d210 */ /* 0x008fe40007f1e0ff */
[----:B------:R-:W-:Y:S01]  /*0a80*/  LOP3.LUT R22, R22, 0xfff7ffff, RZ, 0xc0, !PT ;  /* 0xfff7ffff16167812 */ /* 0x000fe200078ec0ff */
[----:B------:R-:W-:Y:S01]  /*0a90*/  @!P4 IMAD.WIDE.U32 R4, R13, R26, R4 ;  /* 0x0000001a0d04c225 */ /* 0x000fe200078e0004 */
[C---:B------:R-:W-:Y:S01]  /*0aa0*/  @!P5 IADD3.X R67, PT, PT, R0.reuse, R67, RZ, P0, !PT ;  /* 0x000000430043d210 */ /* 0x040fe200007fe4ff */
[----:B------:R-:W3:Y:S01]  /*0ab0*/  @!P3 LDC.64 R12, c[0x0][0x398] ;  /* 0x0000e600ff0cbb82 */ /* 0x000ee20000000a00 */
[----:B-1----:R-:W-:Y:S01]  /*0ac0*/  @!P5 IADD3 R42, P0, PT, R43, R20, RZ ;  /* 0x000000142b2ad210 */ /* 0x002fe20007f1e0ff */
[----:B--2---:R-:W-:Y:S01]  /*0ad0*/  @!P3 IMAD R2, R15, R16, RZ ;  /* 0x000000100f02b224 */ /* 0x004fe200078e02ff */
[----:B------:R-:W-:Y:S02]  /*0ae0*/  @!P4 IADD3 R5, PT, PT, R5, R9, RZ ;  /* 0x000000090505c210 */ /* 0x000fe40007ffe0ff */
[----:B------:R-:W-:Y:S01]  /*0af0*/  @!P5 IADD3.X R43, PT, PT, R0, R21, RZ, P0, !PT ;  /* 0x00000015002bd210 */ /* 0x000fe200007fe4ff */
[----:B------:R-:W-:Y:S01]  /*0b00*/  @!P3 IMAD R9, R7, R17, R2 ;  /* 0x000000110709b224 */ /* 0x000fe200078e0202 */
[----:B------:R-:W-:-:S02]  /*0b10*/  @!P4 SHF.L.U32 R39, R4, 0x1, RZ ;  /* 0x000000010427c819 */ /* 0x000fc400000006ff */
[----:B------:R-:W-:Y:S02]  /*0b20*/  @!P4 SHF.L.U64.HI R0, R4, 0x1, R5 ;  /* 0x000000010400c819 */ /* 0x000fe40000010205 */
[----:B------:R-:W-:Y:S02]  /*0b30*/  @!P3 MOV R4, R36 ;  /* 0x000000240004b202 */ /* 0x000fe40000000f00 */
[----:B------:R-:W-:Y:S02]  /*0b40*/  @!P3 MOV R5, R35 ;  /* 0x000000230005b202 */ /* 0x000fe40000000f00 */
[----:B----4-:R-:W-:Y:S02]  /*0b50*/  @!P4 IADD3 R46, P0, PT, R39, R46, RZ ;  /* 0x0000002e272ec210 */ /* 0x010fe40007f1e0ff */
[----:B------:R-:W-:Y:S01]  /*0b60*/  @P3 LOP3.LUT R22, R22, 0x80000, RZ, 0xfc, !PT ;  /* 0x0008000016163812 */ /* 0x000fe200078efcff */
[----:B------:R-:W-:Y:S01]  /*0b70*/  @!P3 IMAD.WIDE.U32 R4, R7, R16, R4 ;  /* 0x000000100704b225 */ /* 0x000fe200078e0004 */
[----:B------:R-:W-:-:S02]  /*0b80*/  @!P4 IADD3.X R47, PT, PT, R0, R47, RZ, P0, !PT ;  /* 0x0000002f002fc210 */ /* 0x000fc400007fe4ff */
[----:B0-----:R-:W-:Y:S02]  /*0b90*/  @!P4 IADD3 R38, P0, PT, R39, R10, RZ ;  /* 0x0000000a2726c210 */ /* 0x001fe40007f1e0ff */
[----:B------:R-:W-:Y:S02]  /*0ba0*/  @!P3 IADD3 R5, PT, PT, R5, R9, RZ ;  /* 0x000000090505b210 */ /* 0x000fe40007ffe0ff */
[----:B------:R-:W-:Y:S02]  /*0bb0*/  @!P3 SHF.L.U32 R21, R4, 0x1, RZ ;  /* 0x000000010415b819 */ /* 0x000fe400000006ff */
[----:B------:R-:W-:Y:S02]  /*0bc0*/  @!P4 IADD3.X R39, PT, PT, R0, R11, RZ, P0, !PT ;  /* 0x0000000b0027c210 */ /* 0x000fe400007fe4ff */
[----:B------:R-:W-:Y:S02]  /*0bd0*/  @!P3 SHF.L.U64.HI R4, R4, 0x1, R5 ;  /* 0x000000010404b819 */ /* 0x000fe40000010205 */
[----:B-----5:R-:W-:-:S02]  /*0be0*/  @!P3 IADD3 R30, P0, PT, R21, R30, RZ ;  /* 0x0000001e151eb210 */ /* 0x020fc40007f1e0ff */
        /* <DEDUP_REMOVED lines=63> */
[----:B-1----:R-:W-:Y:S02]  /*0fe0*/  @!P1 IADD3 R4, P0, PT, R105, R18, RZ ;  /* 0x0000001269049210 */ /* 0x002fe40007f1e0ff */
[----:B------:R-:W-:Y:S02]  /*0ff0*/  IADD3 R17, PT, PT, R3, 0x48, RZ ;  /* 0x0000004803117810 */ /* 0x000fe40007ffe0ff */
[----:B------:R-:W-:Y:S02]  /*1000*/  @!P1 IADD3.X R5, PT, PT, R0, R19, RZ, P0, !PT ;  /* 0x0000001300059210 */ /* 0x000fe400007fe4ff */
        /* <DEDUP_REMOVED lines=143> */
[----:B------:R-:W-:Y:S01]  /*1900*/  @!P4 IMAD.WIDE.U32 R44, R49, R50, R44 ;  /* 0x00000032312cc225 */ /* 0x000fe200078e002c */
[----:B------:R-:W-:-:S04]  /*1910*/  IADD3 R49, PT, PT, R3, 0x80, RZ ;  /* 0x0000008003317810 */ /* 0x000fc80007ffe0ff */
[----:B------:R-:W-:Y:S02]  /*1920*/  @!P4 IADD3 R45, PT, PT, R45, R51, RZ ;  /* 0x000000332d2dc210 */ /* 0x000fe40007ffe0ff */
[----:B------:R-:W0:Y:S01]  /*1930*/  @!P4 LDC.64 R50, c[0x0][0x398] ;  /* 0x0000e600ff32cb82 */ /* 0x000e220000000a00 */
[C---:B------:R-:W-:Y:S02]  /*1940*/  @!P4 SHF.L.U32 R95, R44.reuse, 0x1, RZ ;  /* 0x000000012c5fc819 */ /* 0x040fe400000006ff */
[----:B------:R-:W-:Y:S02]  /*1950*/  @!P4 SHF.L.U64.HI R44, R44, 0x1, R45 ;  /* 0x000000012c2cc819 */ /* 0x000fe4000001022d */
[----:B-1----:R-:W-:Y:S02]  /*1960*/  @!P4 IADD3 R96, P0, PT, R95, R96, RZ ;  /* 0x000000605f60c210 */ /* 0x002fe40007f1e0ff */
[----:B------:R-:W-:Y:S02]  /*1970*/  SHF.R.S32.HI R45, RZ, 0x1f, R49 ;  /* 0x0000001fff2d7819 */ /* 0x000fe40000011431 */
[----:B------:R-:W-:-:S02]  /*1980*/  @!P4 IADD3.X R97, PT, PT, R44, R97, RZ, P0, !PT ;  /* 0x000000612c61c210 */ /* 0x000fc400007fe4ff */
[----:B0-----:R-:W-:-:S04]  /*1990*/  @!P4 IADD3 R94, P0, PT, R95, R50, RZ ;  /* 0x000000325f5ec210 */ /* 0x001fc80007f1e0ff */
[----:B------:R-:W-:Y:S02]  /*19a0*/  @!P4 IADD3.X R95, PT, PT, R44, R51, RZ, P0, !PT ;  /* 0x000000332c5fc210 */ /* 0x000fe400007fe4ff */
        /* <DEDUP_REMOVED lines=18> */
[----:B-1----:R-:W-:Y:S02]  /*1ad0*/  @!P1 IADD3 R44, P0, PT, R93, R52, RZ ;  /* 0x000000345d2c9210 */ /* 0x002fe40007f1e0ff */
[----:B------:R-:W-:Y:S02]  /*1ae0*/  SHF.R.S32.HI R51, RZ, 0x1f, R49 ;  /* 0x0000001fff337819 */ /* 0x000fe40000011431 */
[----:B------:R-:W-:-:S02]  /*1af0*/  @!P1 IADD3.X R45, PT, PT, R50, R53, RZ, P0, !PT ;  /* 0x00000035322d9210 */ /* 0x000fc400007fe4ff */
[----:B------:R-:W0:Y:S02]  /*1b00*/  @!P1 LDC.64 R52, c[0x0][0x398] ;  /* 0x0000e600ff349b82 */ /* 0x000e240000000a00 */
[----:B0-----:R-:W-:-:S04]  /*1b10*/  @!P1 IADD3 R92, P0, PT, R93, R52, RZ ;  /* 0x000000345d5c9210 */ /* 0x001fc80007f1e0ff */
[----:B------:R-:W-:Y:S02]  /*1b20*/  @!P1 IADD3.X R93, PT, PT, R50, R53, RZ, P0, !PT ;  /* 0x00000035325d9210 */ /* 0x000fe400007fe4ff */
[----:B------:R-:W-:-:S04]  /*1b30*/  ISETP.GE.U32.AND P0, PT, R49, UR16, PT ;  /* 0x0000001031007c0c */ /* 0x000fc8000bf06070 */
[----:B------:R-:W-:-:S13]  /*1b40*/  ISETP.GE.AND.EX P5, PT, R51, UR17, PT, P0 ;  /* 0x0000001133007c0c */ /* 0x000fda000bfa6300 */
[----:B------:R-:W0:Y:S01]  /*1b50*/  @!P5 LDC.64 R52, c[0x0][0x3f8] ;  /* 0x0000fe00ff34db82 */ /* 0x000e220000000a00 */
[----:B------:R-:W-:-:S07]  /*1b60*/  @P5 LOP3.LUT R22, R22, 0x80, RZ, 0xfc, !PT ;  /* 0x0000008016165812 */ /* 0x000fce00078efcff */
        /* <DEDUP_REMOVED lines=15> */
[----:B------:R-:W-:Y:S02]  /*1c60*/  IADD3 R71, PT, PT, R3, 0x90, RZ ;  /* 0x0000009003477810 */ /* 0x000fe40007ffe0ff */
[C---:B------:R-:W-:Y:S02]  /*1c70*/  LOP3.LUT P5, RZ, R22.reuse, 0x800000, RZ, 0xc0, !PT ;  /* 0x0080000016ff7812 */ /* 0x040fe400078ac0ff */
[----:B------:R-:W-:Y:S02]  /*1c80*/  SHF.R.S32.HI R51, RZ, 0x1f, R71 ;  /* 0x0000001fff337819 */ /* 0x000fe40000011447 */
[----:B------:R-:W-:Y:S02]  /*1c90*/  ISETP.GE.U32.AND P0, PT, R71, UR16, PT ;  /* 0x0000001047007c0c */ /* 0x000fe4000bf06070 */
[----:B------:R-:W-:-:S02]  /*1ca0*/  LOP3.LUT R22, R22, 0xffffffbf, RZ, 0xc0, !PT ;  /* 0xffffffbf16167812 */ /* 0x000fc400078ec0ff */
        /* <DEDUP_REMOVED lines=45> */
[----:B------:R-:W2:Y:S01]  /*1f80*/  @!P3 LDC.64 R68, c[0x0][0x398] ;  /* 0x0000e600ff44bb82 */ /* 0x000ea20000000a00 */
        /* <DEDUP_REMOVED lines=10> */
[----:B--2---:R-:W-:Y:S02]  /*2030*/  @!P3 IADD3 R68, P0, PT, R71, R68, RZ ;  /* 0x000000444744b210 */ /* 0x004fe40007f1e0ff */
[----:B------:R-:W-:Y:S02]  /*2040*/  IADD3 R71, PT, PT, R3, 0xa8, RZ ;  /* 0x000000a803477810 */ /* 0x000fe40007ffe0ff */
[----:B------:R-:W-:Y:S02]  /*2050*/  LOP3.LUT R22, R22, 0xffffffef, RZ, 0xc0, !PT ;  /* 0xffffffef16167812 */ /* 0x000fe400078ec0ff */
[----:B------:R-:W-:Y:S02]  /*2060*/  @!P3 IADD3.X R69, PT, PT, R72, R69, RZ, P0, !PT ;  /* 0x000000454845b210 */ /* 0x000fe400007fe4ff */
[----:B------:R-:W-:-:S02]  /*2070*/  SHF.R.S32.HI R77, RZ, 0x1f, R71 ;  /* 0x0000001fff4d7819 */ /* 0x000fc40000011447 */
[----:B------:R-:W-:Y:S02]  /*2080*/  ISETP.GE.U32.AND P0, PT, R71, UR16, PT ;  /* 0x0000001047007c0c */ /* 0x000fe4000bf06070 */
[----:B------:R-:W-:Y:S02]  /*2090*/  @P3 LOP3.LUT R22, R22, 0x10, RZ, 0xfc, !PT ;  /* 0x0000001016163812 */ /* 0x000fe400078efcff */
[----:B------:R-:W-:-:S13]  /*20a0*/  ISETP.GE.AND.EX P3, PT, R77, UR17, PT, P0 ;  /* 0x000000114d007c0c */ /* 0x000fda000bf66300 */
[----:B------:R-:W0:Y:S01]  /*20b0*/  @!P3 LDC.64 R106, c[0x0][0x3f8] ;  /* 0x0000fe00ff6abb82 */ /* 0x000e220000000a00 */
[----:B------:R-:W-:Y:S02]  /*20c0*/  MOV R70, RZ ;  /* 0x000000ff00467202 */ /* 0x000fe40000000f00 */
[----:B------:R-:W-:-:S04]  /*20d0*/  CS2R R78, SRZ ;  /* 0x00000000004e7805 */ /* 0x000fc8000001ff00 */
[----:B------:R1:W2:Y:S01]  /*20e0*/  @!P1 LDG.E R70, desc[UR10][R56.64] ;  /* 0x0000000a38469981 */ /* 0x0002a2000c1e1900 */
[----:B----4-:R-:W-:-:S03]  /*20f0*/  @!P3 MOV R63, R35 ;  /* 0x00000023003fb202 */ /* 0x010fc60000000f00 */
[----:B------:R4:W2:Y:S04]  /*2100*/  @!P5 LDG.E R79, desc[UR10][R64.64] ;  /* 0x0000000a404fd981 */ /* 0x0008a8000c1e1900 */
[----:B------:R3:W2:Y:S01]  /*2110*/  @!P5 LDG.E R78, desc[UR10][R60.64] ;  /* 0x0000000a3c4ed981 */ /* 0x0006a2000c1e1900 */
[----:B-1----:R-:W1:Y:S01]  /*2120*/  @!P3 LDC.64 R56, c[0x0][0x398] ;  /* 0x0000e600ff38bb82 */ /* 0x002e620000000a00 */
[----:B0-----:R-:W-:-:S07]  /*2130*/  @!P3 IMAD R62, R77, R106, RZ ;  /* 0x0000006a4d3eb224 */ /* 0x001fce00078e02ff */
[----:B------:R-:W0:Y:S01]  /*2140*/  @!P3 LDC.64 R76, c[0x0][0x3a0] ;  /* 0x0000e800ff4cbb82 */ /* 0x000e220000000a00 */
[----:B----4-:R-:W-:Y:S01]  /*2150*/  @!P3 IMAD R65, R71, R107, R62 ;  /* 0x0000006b4741b224 */ /* 0x010fe200078e023e */
[----:B------:R-:W-:-:S05]  /*2160*/  @!P3 MOV R62, R36 ;  /* 0x00000024003eb202 */ /* 0x000fca0000000f00 */
[----:B------:R-:W-:-:S05]  /*2170*/  @!P3 IMAD.WIDE.U32 R62, R71, R106, R62 ;  /* 0x0000006a473eb225 */ /* 0x000fca00078e003e */
[----:B------:R-:W-:Y:S02]  /*2180*/  @!P3 IADD3 R63, PT, PT, R63, R65, RZ ;  /* 0x000000413f3fb210 */ /* 0x000fe40007ffe0ff */
[C---:B---3--:R-:W-:Y:S02]  /*2190*/  @!P3 SHF.L.U32 R61, R62.reuse, 0x1, RZ ;  /* 0x000000013e3db819 */ /* 0x048fe400000006ff */
[----:B------:R-:W-:Y:S02]  /*21a0*/  @!P3 SHF.L.U64.HI R64, R62, 0x1, R63 ;  /* 0x000000013e40b819 */ /* 0x000fe4000001023f */
[----:B0-----:R-:W-:Y:S02]  /*21b0*/  @!P3 IADD3 R62, P0, PT, R61, R76, RZ ;  /* 0x0000004c3d3eb210 */ /* 0x001fe40007f1e0ff */
[----:B------:R-:W-:Y:S02]  /*21c0*/  IADD3 R65, PT, PT, R3, 0xb0, RZ ;  /* 0x000000b003417810 */ /* 0x000fe40007ffe0ff */
[----:B------:R-:W-:-:S02]  /*21d0*/  @!P3 IADD3.X R63, PT, PT, R64, R77, RZ, P0, !PT ;  /* 0x0000004d403fb210 */ /* 0x000fc400007fe4ff */
[----:B-1----:R-:W-:Y:S02]  /*21e0*/  @!P3 IADD3 R56, P0, PT, R61, R56, RZ ;  /* 0x000000383d38b210 */ /* 0x002fe40007f1e0ff */
[C---:B------:R-:W-:Y:S02]  /*21f0*/  LOP3.LUT P4, RZ, R22.reuse, 0x200000, RZ, 0xc0, !PT ;  /* 0x0020000016ff7812 */ /* 0x040fe4000788c0ff */
[C---:B------:R-:W-:Y:S02]  /*2200*/  LOP3.LUT P2, RZ, R22.reuse, 0x100000, RZ, 0xc0, !PT ;  /* 0x0010000016ff7812 */ /* 0x040fe4000784c0ff */
[----:B------:R-:W-:Y:S02]  /*2210*/  LOP3.LUT R22, R22, 0xfffffff7, RZ, 0xc0, !PT ;  /* 0xfffffff716167812 */ /* 0x000fe400078ec0ff */
[----:B------:R-:W-:Y:S02]  /*2220*/  @!P3 IADD3.X R57, PT, PT, R64, R57, RZ, P0, !PT ;  /* 0x000000394039b210 */ /* 0x000fe400007fe4ff */
[----:B------:R-:W-:-:S02]  /*2230*/  SHF.R.S32.HI R71, RZ, 0x1f, R65 ;  /* 0x0000001fff477819 */ /* 0x000fc40000011441 */
[----:B------:R-:W-:Y:S02]  /*2240*/  ISETP.GE.U32.AND P0, PT, R65, UR16, PT ;  /* 0x0000001041007c0c */ /* 0x000fe4000bf06070 */
[----:B------:R-:W-:Y:S02]  /*2250*/  @P3 LOP3.LUT R22, R22, 0x8, RZ, 0xfc, !PT ;  /* 0x0000000816163812 */ /* 0x000fe400078efcff */
[----:B------:R-:W-:-:S13]  /*2260*/  ISETP.GE.AND.EX P3, PT, R71, UR17, PT, P0 ;  /* 0x0000001147007c0c */ /* 0x000fda000bf66300 */
[----:B------:R-:W0:Y:S01]  /*2270*/  @!P3 LDC.64 R106, c[0x0][0x3f8] ;  /* 0x0000fe00ff6abb82 */ /* 0x000e220000000a00 */
[----:B------:R-:W-:Y:S01]  /*2280*/  HFMA2 R64, -RZ, RZ, 0, 0 ;  /* 0x00000000ff407431 */ /* 0x000fe200000001ff */
[----:B------:R-:W-:Y:S01]  /*2290*/  MOV R61, RZ ;  /* 0x000000ff003d7202 */ /* 0x000fe20000000f00 */
[----:B------:R-:W-:-:S05]  /*22a0*/  HFMA2 R72, -RZ, RZ, 0, 0 ;  /* 0x00000000ff487431 */ /* 0x000fca00000001ff */
[----:B------:R-:W3:Y:S04]  /*22b0*/  @!P4 LDG.E R61, desc[UR10][R66.64] ;  /* 0x0000000a423dc981 */ /* 0x000ee8000c1e1900 */
[----:B------:R0:W4:Y:S04]  /*22c0*/  @!P1 LDG.E R64, desc[UR10][R54.64] ;  /* 0x0000000a36409981 */ /* 0x000128000c1e1900 */
[----:B------:R1:W3:Y:S01]  /*22d0*/  @!P2 LDG.E R72, desc[UR10][R46.64] ;  /* 0x0000000a2e48a981 */ /* 0x0002e2000c1e1900 */
[----:B0-----:R-:W-:Y:S01]  /*22e0*/  @!P3 IMAD R54, R71, R106, RZ ;  /* 0x0000006a4736b224 */ /* 0x001fe200078e02ff */
[----:B------:R-:W-:Y:S01]  /*22f0*/  @!P3 MOV R55, R35 ;  /* 0x000000230037b202 */ /* 0x000fe20000000f00 */
[----:B-1----:R-:W0:Y:S02]  /*2300*/  @!P3 LDC.64 R46, c[0x0][0x398] ;  /* 0x0000e600ff2ebb82 */ /* 0x002e240000000a00 */
[----:B------:R-:W-:Y:S01]  /*2310*/  @!P3 IMAD R67, R65, R107, R54 ;  /* 0x0000006b4143b224 */ /* 0x000fe200078e0236 */
[----:B------:R-:W-:-:S05]  /*2320*/  @!P3 MOV R54, R36 ;  /* 0x000000240036b202 */ /* 0x000fca0000000f00 */
[----:B------:R-:W-:Y:S02]  /*2330*/  @!P3 IMAD.WIDE.U32 R54, R65, R106, R54 ;  /* 0x0000006a4136b225 */ /* 0x000fe400078e0036 */
[----:B------:R-:W1:Y:S01]  /*2340*/  @!P3 LDC.64 R106, c[0x0][0x3a0] ;  /* 0x0000e800ff6abb82 */ /* 0x000e620000000a00 */
[----:B------:R-:W-:Y:S02]  /*2350*/  CS2R R76, SRZ ;  /* 0x00000000004c7805 */ /* 0x000fe4000001ff00 */
[----:B------:R-:W-:-:S04]  /*2360*/  @!P3 IADD3 R55, PT, PT, R55, R67, RZ ;  /* 0x000000433737b210 */ /* 0x000fc80007ffe0ff */
[----:B------:R5:W3:Y:S01]  /*2370*/  @!P4 LDG.E R77, desc[UR10][R42.64] ;  /* 0x0000000a2a4dc981 */ /* 0x000ae2000c1e1900 */
[----:B------:R-:W-:Y:S02]  /*2380*/  @!P3 SHF.L.U64.HI R60, R54, 0x1, R55 ;  /* 0x00000001363cb819 */ /* 0x000fe40000010237 */
[C---:B------:R-:W-:Y:S01]  /*2390*/  LOP3.LUT P5, RZ, R22.reuse, 0x80000, RZ, 0xc0, !PT ;  /* 0x0008000016ff7812 */ /* 0x040fe200078ac0ff */
[----:B------:R-:W-:Y:S01]  /*23a0*/  HFMA2 R71, -RZ, RZ, 0, 0 ;  /* 0x00000000ff477431 */ /* 0x000fe200000001ff */
[----:B------:R-:W-:Y:S01]  /*23b0*/  LOP3.LUT P1, RZ, R22, 0x40000, RZ, 0xc0, !PT ;  /* 0x0004000016ff7812 */ /* 0x000fe2000782c0ff */
[----:B------:R-:W3:Y:S01]  /*23c0*/  @!P6 LDG.E R76, desc[UR10][R74.64] ;  /* 0x0000000a4a4ce981 */ /* 0x000ee2000c1e1900 */
[----:B-----5:R-:W-:Y:S02]  /*23d0*/  @!P3 SHF.L.U32 R43, R54, 0x1, RZ ;  /* 0x00000001362bb819 */ /* 0x020fe400000006ff */
[----:B------:R-:W-:-:S07]  /*23e0*/  CS2R R66, SRZ ;  /* 0x0000000000427805 */ /* 0x000fce000001ff00 */
[----:B------:R5:W3:Y:S01]  /*23f0*/  @!P5 LDG.E R71, desc[UR10][R30.64] ;  /* 0x0000000a1e47d981 */ /* 0x000ae2000c1e1900 */
[----:B-1----:R-:W-:-:S03]  /*2400*/  @!P3 IADD3 R54, P0, PT, R43, R106, RZ ;  /* 0x0000006a2b36b210 */ /* 0x002fc60007f1e0ff */
[----:B------:R-:W3:Y:S01]  /*2410*/  @!P2 LDG.E R67, desc[UR10][R38.64] ;  /* 0x0000000a2643a981 */ /* 0x000ee2000c1e1900 */
[C---:B------:R-:W-:Y:S02]  /*2420*/  @!P3 IADD3.X R55, PT, PT, R60.reuse, R107, RZ, P0, !PT ;  /* 0x0000006b3c37b210 */ /* 0x040fe400007fe4ff */
[----:B0-----:R-:W-:Y:S01]  /*2430*/  @!P3 IADD3 R42, P0, PT, R43, R46, RZ ;  /* 0x0000002e2b2ab210 */ /* 0x001fe20007f1e0ff */
[----:B------:R-:W3:Y:S03]  /*2440*/  @!P5 LDG.E R66, desc[UR10][R20.64] ;  /* 0x0000000a1442d981 */ /* 0x000ee6000c1e1900 */
[----:B------:R-:W-:Y:S02]  /*2450*/  @!P3 IADD3.X R43, PT, PT, R60, R47, RZ, P0, !PT ;  /* 0x0000002f3c2bb210 */ /* 0x000fe400007fe4ff */
[----:B------:R-:W-:-:S04]  /*2460*/  IADD3 R47, PT, PT, R3, 0xb8, RZ ;  /* 0x000000b8032f7810 */ /* 0x000fc80007ffe0ff */
[----:B------:R-:W-:Y:S02]  /*2470*/  SHF.R.S32.HI R81, RZ, 0x1f, R47 ;  /* 0x0000001fff517819 */ /* 0x000fe4000001142f */
[----:B------:R-:W-:-:S04]  /*2480*/  ISETP.GE.U32.AND P0, PT, R47, UR16, PT ;  /* 0x000000102f007c0c */ /* 0x000fc8000bf06070 */
[----:B------:R-:W-:-:S13]  /*2490*/  ISETP.GE.AND.EX P4, PT, R81, UR17, PT, P0 ;  /* 0x0000001151007c0c */ /* 0x000fda000bf86300 */
[----:B------:R-:W0:Y:S01]  /*24a0*/  @!P4 LDC.64 R106, c[0x0][0x3f8] ;  /* 0x0000fe00ff6acb82 */ /* 0x000e220000000a00 */
[----:B-----5:R-:W-:Y:S02]  /*24b0*/  @!P4 MOV R30, R36 ;  /* 0x00000024001ec202 */ /* 0x020fe40000000f00 */
[----:B------:R-:W-:Y:S02]  /*24c0*/  @!P4 MOV R31, R35 ;  /* 0x00000023001fc202 */ /* 0x000fe40000000f00 */
[----:B------:R-:W-:-:S06]  /*24d0*/  MOV R65, RZ ;  /* 0x000000ff00417202 */ /* 0x000fcc0000000f00 */
[----:B------:R1:W5:Y:S02]  /*24e0*/  @!P1 LDG.E R65, desc[UR10][R6.64] ;  /* 0x0000000a06419981 */ /* 0x000364000c1e1900 */
[----:B-1----:R-:W1:Y:S01]  /*24f0*/  @!P4 LDC.64 R6, c[0x0][0x398] ;  /* 0x0000e600ff06cb82 */ /* 0x002e620000000a00 */
[-C--:B0-----:R-:W-:Y:S02]  /*2500*/  @!P4 IMAD R38, R81, R106.reuse, RZ ;  /* 0x0000006a5126c224 */ /* 0x081fe400078e02ff */
[----:B------:R-:W-:-:S04]  /*2510*/  @!P4 IMAD.WIDE.U32 R30, R47, R106, R30 ;  /* 0x0000006a2f1ec225 */ /* 0x000fc800078e001e */
[----:B------:R-:W-:Y:S02]  /*2520*/  @!P4 IMAD R39, R47, R107, R38 ;  /* 0x0000006b2f27c224 */ /* 0x000fe400078e0226 */
[----:B------:R-:W0:Y:S03]  /*2530*/  @!P4 LDC.64 R46, c[0x0][0x3a0] ;  /* 0x0000e800ff2ecb82 */ /* 0x000e260000000a00 */
[----:B------:R-:W-:-:S04]  /*2540*/  @!P4 IADD3 R31, PT, PT, R31, R39, RZ ;  /* 0x000000271f1fc210 */ /* 0x000fc80007ffe0ff */
[C---:B------:R-:W-:Y:S02]  /*2550*/  @!P4 SHF.L.U64.HI R38, R30.reuse, 0x1, R31 ;  /* 0x000000011e26c819 */ /* 0x040fe4000001021f */
[----:B------:R-:W-:Y:S01]  /*2560*/  @!P4 SHF.L.U32 R31, R30, 0x1, RZ ;  /* 0x000000011e1fc819 */ /* 0x000fe200000006ff */
[----:B------:R-:W-:Y:S01]  /*2570*/  HFMA2 R60, -RZ, RZ, 0, 0 ;  /* 0x00000000ff3c7431 */ /* 0x000fe200000001ff */
[----:B------:R-:W-:-:S05]  /*2580*/  IADD3 R21, PT, PT, R3, 0xc0, RZ ;  /* 0x000000c003157810 */ /* 0x000fca0007ffe0ff */
[----:B------:R2:W5:Y:S01]  /*2590*/  @!P1 LDG.E R60, desc[UR10][R14.64] ;  /* 0x0000000a0e3c9981 */ /* 0x000562000c1e1900 */
[----:B0-----:R-:W-:-:S04]  /*25a0*/  @!P4 IADD3 R46, P0, PT, R31, R46, RZ ;  /* 0x0000002e1f2ec210 */ /* 0x001fc80007f1e0ff */
[C---:B------:R-:W-:Y:S02]  /*25b0*/  @!P4 IADD3.X R47, PT, PT, R38.reuse, R47, RZ, P0, !PT ;  /* 0x0000002f262fc210 */ /* 0x040fe400007fe4ff */
[----:B-1----:R-:W-:Y:S02]  /*25c0*/  @!P4 IADD3 R6, P0, PT, R31, R6, RZ ;  /* 0x000000061f06c210 */ /* 0x002fe40007f1e0ff */
[----:B------:R-:W-:Y:S02]  /*25d0*/  SHF.R.S32.HI R31, RZ, 0x1f, R21 ;  /* 0x0000001fff1f7819 */ /* 0x000fe40000011415 */
[----:B------:R-:W-:Y:S02]  /*25e0*/  @!P4 IADD3.X R7, PT, PT, R38, R7, RZ, P0, !PT ;  /* 0x000000072607c210 */ /* 0x000fe400007fe4ff */
[----:B------:R-:W-:-:S04]  /*25f0*/  ISETP.GE.U32.AND P0, PT, R21, UR16, PT ;  /* 0x0000001015007c0c */ /* 0x000fc8000bf06070 */
[----:B------:R-:W-:Y:S02]  /*2600*/  ISETP.GE.AND.EX P1, PT, R31, UR17, PT, P0 ;  /* 0x000000111f007c0c */ /* 0x000fe4000bf26300 */
[----:B------:R-:W-:-:S04]  /*2610*/  LOP3.LUT R22, R22, 0xfffffffb, RZ, 0xc0, !PT ;  /* 0xfffffffb16167812 */ /* 0x000fc800078ec0ff */
[----:B------:R-:W-:-:S07]  /*2620*/  @P3 LOP3.LUT R22, R22, 0x4, RZ, 0xfc, !PT ;  /* 0x0000000416163812 */ /* 0x000fce00078efcff */
[----:B------:R-:W0:Y:S01]  /*2630*/  @!P1 LDC.64 R106, c[0x0][0x3f8] ;  /* 0x0000fe00ff6a9b82 */ /* 0x000e220000000a00 */
[----:B------:R-:W-:Y:S02]  /*2640*/  LOP3.LUT P3, RZ, R22, 0x20000, RZ, 0xc0, !PT ;  /* 0x0002000016ff7812 */ /* 0x000fe4000786c0ff */
[----:B------:R-:W-:Y:S02]  /*2650*/  ISETP.NE.AND P5, PT, R49, RZ, PT ;  /* 0x000000ff3100720c */ /* 0x000fe40003fa5270 */
[----:B------:R-:W-:Y:S02]  /*2660*/  MOV R49, RZ ;  /* 0x000000ff00317202 */ /* 0x000fe40000000f00 */
[----:B--2---:R-:W-:Y:S01]  /*2670*/  @!P1 MOV R15, R35 ;  /* 0x00000023000f9202 */ /* 0x004fe20000000f00 */
[----:B------:R-:W1:Y:S06]  /*2680*/  @!P1 LDC.64 R112, c[0x0][0x398] ;  /* 0x0000e600ff709b82 */ /* 0x000e6c0000000a00 */
[----:B------:R2:W5:Y:S01]  /*2690*/  @!P3 LDG.E R49, desc[UR10][R10.64] ;  /* 0x0000000a0a31b981 */ /* 0x000562000c1e1900 */
[----:B0-----:R-:W-:Y:S01]  /*26a0*/  @!P1 IMAD R14, R31, R106, RZ ;  /* 0x0000006a1f0e9224 */ /* 0x001fe200078e02ff */
[----:B--2---:R-:W0:Y:S03]  /*26b0*/  @!P1 LDC.64 R10, c[0x0][0x3a0] ;  /* 0x0000e800ff0a9b82 */ /* 0x004e260000000a00 */
[----:B------:R-:W-:Y:S01]  /*26c0*/  @!P1 IMAD R31, R21, R107, R14 ;  /* 0x0000006b151f9224 */ /* 0x000fe200078e020e */
[----:B------:R-:W-:-:S05]  /*26d0*/  @!P1 MOV R14, R36 ;  /* 0x00000024000e9202 */ /* 0x000fca0000000f00 */
[----:B------:R-:W-:Y:S01]  /*26e0*/  @!P1 IMAD.WIDE.U32 R14, R21, R106, R14 ;  /* 0x0000006a150e9225 */ /* 0x000fe200078e000e */
[----:B------:R-:W-:-:S04]  /*26f0*/  CS2R R38, SRZ ;  /* 0x0000000000267805 */ /* 0x000fc8000001ff00 */
[----:B------:R-:W-:Y:S02]  /*2700*/  @!P1 IADD3 R15, PT, PT, R15, R31, RZ ;  /* 0x0000001f0f0f9210 */ /* 0x000fe40007ffe0ff */
[----:B------:R0:W2:Y:S02]  /*2710*/  @!P3 LDG.E R39, desc[UR10][R8.64] ;  /* 0x0000000a0827b981 */ /* 0x0000a4000c1e1900 */
[C---:B------:R-:W-:Y:S02]  /*2720*/  @!P1 SHF.L.U64.HI R20, R14.reuse, 0x1, R15 ;  /* 0x000000010e149819 */ /* 0x040fe4000001020f */
[----:B------:R-:W-:-:S04]  /*2730*/  @!P1 SHF.L.U32 R15, R14, 0x1, RZ ;  /* 0x000000010e0f9819 */ /* 0x000fc800000006ff */
[----:B0-----:R-:W-:-:S04]  /*2740*/  @!P1 IADD3 R8, P0, PT, R15, R10, RZ ;  /* 0x0000000a0f089210 */ /* 0x001fc80007f1e0ff */
[C---:B------:R-:W-:Y:S02]  /*2750*/  @!P1 IADD3.X R9, PT, PT, R20.reuse, R11, RZ, P0, !PT ;  /* 0x0000000b14099210 */ /* 0x040fe400007fe4ff */
[----:B-1----:R-:W-:Y:S02]  /*2760*/  @!P1 IADD3 R112, P0, PT, R15, R112, RZ ;  /* 0x000000700f709210 */ /* 0x002fe40007f1e0ff */
[----:B------:R-:W-:Y:S02]  /*2770*/  IADD3 R11, PT, PT, R3, 0xc8, RZ ;  /* 0x000000c8030b7810 */ /* 0x000fe40007ffe0ff */
[----:B------:R-:W-:Y:S02]  /*2780*/  @!P1 IADD3.X R113, PT, PT, R20, R113, RZ, P0, !PT ;  /* 0x0000007114719210 */ /* 0x000fe400007fe4ff */
[----:B------:R-:W-:Y:S02]  /*2790*/  SHF.R.S32.HI R15, RZ, 0x1f, R11 ;  /* 0x0000001fff0f7819 */ /* 0x000fe4000001140b */
[----:B------:R-:W-:-:S02]  /*27a0*/  ISETP.GE.U32.AND P0, PT, R11, UR16, PT ;  /* 0x000000100b007c0c */ /* 0x000fc4000bf06070 */
[C---:B------:R-:W-:Y:S02]  /*27b0*/  LOP3.LUT P2, RZ, R22.reuse, 0x10000, RZ, 0xc0, !PT ;  /* 0x0001000016ff7812 */ /* 0x040fe4000784c0ff */
[----:B------:R-:W-:Y:S02]  /*27c0*/  LOP3.LUT R22, R22, 0xfffffffd, RZ, 0xc0, !PT ;  /* 0xfffffffd16167812 */ /* 0x000fe400078ec0ff */
[----:B------:R-:W-:Y:S02]  /*27d0*/  ISETP.GE.AND.EX P0, PT, R15, UR17, PT, P0 ;  /* 0x000000110f007c0c */ /* 0x000fe4000bf06300 */
[----:B------:R-:W-:Y:S01]  /*27e0*/  @P4 LOP3.LUT R22, R22, 0x2, RZ, 0xfc, !PT ;  /* 0x0000000216164812 */ /* 0x000fe200078efcff */
[----:B------:R-:W-:-:S03]  /*27f0*/  HFMA2 R30, -RZ, RZ, 0, 0 ;  /* 0x00000000ff1e7431 */ /* 0x000fc600000001ff */
[C---:B------:R-:W-:Y:S02]  /*2800*/  LOP3.LUT P4, RZ, R22.reuse, 0x4000, RZ, 0xc0, !PT ;  /* 0x0000400016ff7812 */ /* 0x040fe4000788c0ff */
[----:B------:R-:W-:-:S04]  /*2810*/  LOP3.LUT R22, R22, 0xfffffffe, RZ, 0xc0, !PT ;  /* 0xfffffffe16167812 */ /* 0x000fc800078ec0ff */
[----:B------:R-:W-:Y:S01]  /*2820*/  @P1 LOP3.LUT R22, R22, 0x1, RZ, 0xfc, !PT ;  /* 0x0000000116161812 */ /* 0x000fe200078efcff */
[----:B------:R-:W0:Y:S01]  /*2830*/  @!P0 LDC.64 R106, c[0x0][0x3f8] ;  /* 0x0000fe00ff6a8b82 */ /* 0x000e220000000a00 */
[----:B------:R-:W-:Y:S01]  /*2840*/  ISETP.NE.AND P1, PT, R23, RZ, PT ;  /* 0x000000ff1700720c */ /* 0x000fe20003f25270 */
[----:B------:R1:W2:Y:S01]  /*2850*/  @!P2 LDG.E R30, desc[UR10][R4.64] ;  /* 0x0000000a041ea981 */ /* 0x0002a2000c1e1900 */
[----:B------:R-:W-:-:S05]  /*2860*/  HFMA2 R20, -RZ, RZ, 0, 0 ;  /* 0x00000000ff147431 */ /* 0x000fca00000001ff */
[----:B------:R-:W4:Y:S01]  /*2870*/  @!P0 LDC.64 R110, c[0x0][0x398] ;  /* 0x0000e600ff6e8b82 */ /* 0x000f220000000a00 */
[----:B-1----:R-:W-:Y:S01]  /*2880*/  MOV R5, RZ ;  /* 0x000000ff00057202 */ /* 0x002fe20000000f00 */
[----:B------:R-:W2:Y:S05]  /*2890*/  @!P2 LDG.E R20, desc[UR10][R104.64] ;  /* 0x0000000a6814a981 */ /* 0x000eaa000c1e1900 */
[----:B------:R1:W2:Y:S01]  /*28a0*/  @!P1 LDG.E R5, desc[UR10][R58.64] ;  /* 0x0000000a3a059981 */ /* 0x0002a2000c1e1900 */
[----:B------:R-:W-:Y:S01]  /*28b0*/  ISETP.NE.AND P2, PT, R2, RZ, PT ;  /* 0x000000ff0200720c */ /* 0x000fe20003f45270 */
[----:B-1----:R-:W1:Y:S01]  /*28c0*/  @!P0 LDC.64 R58, c[0x0][0x3a0] ;  /* 0x0000e800ff3a8b82 */ /* 0x002e620000000a00 */
[----:B------:R-:W-:Y:S01]  /*28d0*/  @!P0 MOV R104, R36 ;  /* 0x0000002400688202 */ /* 0x000fe20000000f00 */
[----:B0-----:R-:W-:Y:S01]  /*28e0*/  @!P0 IMAD R2, R15, R106, RZ ;  /* 0x0000006a0f028224 */ /* 0x001fe200078e02ff */
[----:B------:R-:W-:Y:S01]  /*28f0*/  @!P0 MOV R105, R35 ;  /* 0x0000002300698202 */ /* 0x000fe20000000f00 */
[----:B------:R-:W-:-:S02]  /*2900*/  HFMA2 R14, -RZ, RZ, 0, 0 ;  /* 0x00000000ff0e7431 */ /* 0x000fc400000001ff */
[C---:B------:R-:W-:Y:S02]  /*2910*/  @!P0 IMAD R15, R11.reuse, R107, R2 ;  /* 0x0000006b0b0f8224 */ /* 0x040fe400078e0202 */
[----:B------:R-:W-:-:S05]  /*2920*/  @!P0 IMAD.WIDE.U32 R104, R11, R106, R104 ;  /* 0x0000006a0b688225 */ /* 0x000fca00078e0068 */
[----:B------:R-:W-:Y:S01]  /*2930*/  @!P0 IADD3 R11, PT, PT, R105, R15, RZ ;  /* 0x0000000f690b8210 */ /* 0x000fe20007ffe0ff */
[----:B------:R-:W2:Y:S01]  /*2940*/  @!P1 LDG.E R14, desc[UR10][R16.64] ;  /* 0x0000000a100e9981 */ /* 0x000ea2000c1e1900 */
[C---:B------:R-:W-:Y:S02]  /*2950*/  @!P0 SHF.L.U32 R105, R104.reuse, 0x1, RZ ;  /* 0x0000000168698819 */ /* 0x040fe400000006ff */
        /* <DEDUP_REMOVED lines=12> */
[----:B------:R-:W-:-:S07]  /*2a20*/  ISETP.NE.AND P3, PT, R73, RZ, PT ;  /* 0x000000ff4900720c */ /* 0x000fce0003f65270 */
[----:B------:R-:W1:Y:S01]  /*2a30*/  @!P1 LDC.64 R108, c[0x0][0x3a0] ;  /* 0x0000e800ff6c9b82 */ /* 0x000e620000000a00 */
[----:B------:R3:W4:Y:S07]  /*2a40*/  @!P4 LDG.E R10, desc[UR10][R12.64] ;  /* 0x0000000a0c0ac981 */ /* 0x00072e000c1e1900 */
[----:B0-----:R-:W0:Y:S01]  /*2a50*/  @!P1 LDC.64 R102, c[0x0][0x3f8] ;  /* 0x0000fe00ff669b82 */ /* 0x001e220000000a00 */
[----:B---3--:R-:W-:Y:S02]  /*2a60*/  MOV R13, RZ ;  /* 0x000000ff000d7202 */ /* 0x008fe40000000f00 */
[----:B------:R-:W-:-:S04]  /*2a70*/  MOV R17, RZ ;  /* 0x000000ff00117202 */ /* 0x000fc80000000f00 */
[----:B------:R3:W4:Y:S01]  /*2a80*/  @!P2 LDG.E R13, desc[UR10][R40.64] ;  /* 0x0000000a280da981 */ /* 0x000722000c1e1900 */
[----:B------:R-:W-:-:S03]  /*2a90*/  ISETP.NE.AND P4, PT, R0, RZ, PT ;  /* 0x000000ff0000720c */ /* 0x000fc60003f85270 */
[----:B------:R3:W4:Y:S02]  /*2aa0*/  @!P3 LDG.E R17, desc[UR10][R18.64] ;  /* 0x0000000a1211b981 */ /* 0x000724000c1e1900 */
[----:B---3--:R-:W3:Y:S01]  /*2ab0*/  @!P1 LDC.64 R40, c[0x0][0x398] ;  /* 0x0000e600ff289b82 */ /* 0x008ee20000000a00 */
[----:B------:R-:W-:Y:S01]  /*2ac0*/  @!P1 MOV R18, R36 ;  /* 0x0000002400129202 */ /* 0x000fe20000000f00 */
[-C--:B0-----:R-:W-:Y:S01]  /*2ad0*/  @!P1 IMAD R0, R23, R102.reuse, RZ ;  /* 0x0000006617009224 */ /* 0x081fe200078e02ff */
[----:B------:R-:W-:Y:S01]  /*2ae0*/  @!P1 MOV R19, R35 ;  /* 0x0000002300139202 */ /* 0x000fe20000000f00 */
[----:B------:R-:W-:Y:S02]  /*2af0*/  HFMA2 R15, -RZ, RZ, 0, 0 ;  /* 0x00000000ff0f7431 */ /* 0x000fe400000001ff */
[C---:B------:R-:W-:Y:S02]  /*2b00*/  @!P1 IMAD R23, R21.reuse, R103, R0 ;  /* 0x0000006715179224 */ /* 0x040fe400078e0200 */
[----:B------:R-:W-:-:S05]  /*2b10*/  @!P1 IMAD.WIDE.U32 R102, R21, R102, R18 ;  /* 0x0000006615669225 */ /* 0x000fca00078e0012 */
[----:B------:R-:W-:Y:S01]  /*2b20*/  @!P1 IADD3 R21, PT, PT, R103, R23, RZ ;  /* 0x0000001767159210 */ /* 0x000fe20007ffe0ff */
[----:B------:R-:W4:Y:S01]  /*2b30*/  @!P2 LDG.E R15, desc[UR10][R24.64] ;  /* 0x0000000a180fa981 */ /* 0x000f22000c1e1900 */
[C---:B------:R-:W-:Y:S02]  /*2b40*/  @!P1 SHF.L.U32 R103, R102.reuse, 0x1, RZ ;  /* 0x0000000166679819 */ /* 0x040fe400000006ff */
[----:B------:R-:W-:Y:S02]  /*2b50*/  @!P1 SHF.L.U64.HI R0, R102, 0x1, R21 ;  /* 0x0000000166009819 */ /* 0x000fe40000010215 */
[----:B-1----:R-:W-:Y:S02]  /*2b60*/  @!P1 IADD3 R108, P2, PT, R103, R108, RZ ;  /* 0x0000006c676c9210 */ /* 0x002fe40007f5e0ff */
[----:B------:R-:W-:Y:S02]  /*2b70*/  IADD3 R31, PT, PT, R3, 0xd8, RZ ;  /* 0x000000d8031f7810 */ /* 0x000fe40007ffe0ff */
[----:B------:R-:W-:-:S02]  /*2b80*/  @!P1 IADD3.X R109, PT, PT, R0, R109, RZ, P2, !PT ;  /* 0x0000006d006d9210 */ /* 0x000fc400017fe4ff */
[----:B---3--:R-:W-:Y:S02]  /*2b90*/  @!P1 IADD3 R40, P2, PT, R103, R40, RZ ;  /* 0x0000002867289210 */ /* 0x008fe40007f5e0ff */
[----:B------:R-:W-:Y:S02]  /*2ba0*/  SHF.R.S32.HI R73, RZ, 0x1f, R31 ;  /* 0x0000001fff497819 */ /* 0x000fe4000001141f */
[----:B------:R-:W-:Y:S02]  /*2bb0*/  @!P1 IADD3.X R41, PT, PT, R0, R41, RZ, P2, !PT ;  /* 0x0000002900299210 */ /* 0x000fe400017fe4ff */
[----:B------:R-:W-:Y:S01]  /*2bc0*/  ISETP.GE.U32.AND P2, PT, R31, UR16, PT ;  /* 0x000000101f007c0c */ /* 0x000fe2000bf46070 */
[----:B------:R-:W-:-:S03]  /*2bd0*/  HFMA2 R19, -RZ, RZ, 0, 0 ;  /* 0x00000000ff137431 */ /* 0x000fc600000001ff */
[----:B------:R-:W-:-:S03]  /*2be0*/  ISETP.GE.AND.EX P2, PT, R73, UR17, PT, P2 ;  /* 0x0000001149007c0c */ /* 0x000fc6000bf46320 */
[----:B------:R0:W3:Y:S01]  /*2bf0*/  @!P3 LDG.E R19, desc[UR10][R26.64] ;  /* 0x0000000a1a13b981 */ /* 0x0000e2000c1e1900 */
[----:B------:R-:W-:Y:S02]  /*2c00*/  P2R R12, PR, RZ, 0x1 ;  /* 0x00000001ff0c7803 */ /* 0x000fe40000000000 */
[----:B------:R-:W-:-:S07]  /*2c10*/  MOV R21, RZ ;  /* 0x000000ff00157202 */ /* 0x000fce0000000f00 */
[----:B------:R-:W1:Y:S08]  /*2c20*/  @!P2 LDC.64 R106, c[0x0][0x3a0] ;  /* 0x0000e800ff6aab82 */ /* 0x000e700000000a00 */
[----:B0-----:R-:W0:Y:S01]  /*2c30*/  @!P2 LDC.64 R26, c[0x0][0x3f8] ;  /* 0x0000fe00ff1aab82 */ /* 0x001e220000000a00 */
[----:B------:R-:W-:-:S07]  /*2c40*/  LOP3.LUT P0, RZ, R22, 0x800, RZ, 0xc0, !PT ;  /* 0x0000080016ff7812 */ /* 0x000fce000780c0ff */
[----:B------:R-:W5:Y:S06]  /*2c50*/  @!P2 LDC.64 R104, c[0x0][0x398] ;  /* 0x0000e600ff68ab82 */ /* 0x000f6c0000000a00 */
[----:B------:R1:W3:Y:S02]  /*2c60*/  @!P0 LDG.E R21, desc[UR10][R98.64] ;  /* 0x0000000a62158981 */ /* 0x0002e4000c1e1900 */
[----:B-1----:R-:W-:Y:S01]  /*2c70*/  @!P2 MOV R98, R36 ;  /* 0x000000240062a202 */ /* 0x002fe20000000f00 */
[----:B0-----:R-:W-:Y:S01]  /*2c80*/  @!P2 IMAD R0, R73, R26, RZ ;  /* 0x0000001a4900a224 */ /* 0x001fe200078e02ff */
[----:B------:R-:W-:-:S03]  /*2c90*/  @!P2 MOV R99, R35 ;  /* 0x000000230063a202 */ /* 0x000fc60000000f00 */
[C---:B------:R-:W-:Y:S02]  /*2ca0*/  @!P2 IMAD R27, R31.reuse, R27, R0 ;  /* 0x0000001b1f1ba224 */ /* 0x040fe400078e0200 */
[----:B------:R-:W-:-:S04]  /*2cb0*/  @!P2 IMAD.WIDE.U32 R98, R31, R26, R98 ;  /* 0x0000001a1f62a225 */ /* 0x000fc800078e0062 */
[----:B------:R-:W-:Y:S01]  /*2cc0*/  HFMA2 R23, -RZ, RZ, 0, 0 ;  /* 0x00000000ff177431 */ /* 0x000fe200000001ff */
[----:B------:R-:W-:Y:S02]  /*2cd0*/  @!P2 IADD3 R27, PT, PT, R99, R27, RZ ;  /* 0x0000001b631ba210 */ /* 0x000fe40007ffe0ff */
[C---:B------:R-:W-:Y:S02]  /*2ce0*/  @!P2 SHF.L.U32 R99, R98.reuse, 0x1, RZ ;  /* 0x000000016263a819 */ /* 0x040fe400000006ff */
[----:B------:R-:W-:Y:S02]  /*2cf0*/  @!P2 SHF.L.U64.HI R0, R98, 0x1, R27 ;  /* 0x000000016200a819 */ /* 0x000fe4000001021b */
[----:B------:R-:W-:Y:S01]  /*2d00*/  @!P2 IADD3 R106, P3, PT, R99, R106, RZ ;  /* 0x0000006a636aa210 */ /* 0x000fe20007f7e0ff */
[----:B------:R0:W3:Y:S01]  /*2d10*/  @!P0 LDG.E R23, desc[UR10][R32.64] ;  /* 0x0000000a20178981 */ /* 0x0000e2000c1e1900 */
[----:B------:R-:W-:Y:S02]  /*2d20*/  IADD3 R31, PT, PT, R3, 0xe0, RZ ;  /* 0x000000e0031f7810 */ /* 0x000fe40007ffe0ff */
[----:B------:R-:W-:-:S02]  /*2d30*/  @!P2 IADD3.X R107, PT, PT, R0, R107, RZ, P3, !PT ;  /* 0x0000006b006ba210 */ /* 0x000fc40001ffe4ff */
[----:B-----5:R-:W-:-:S04]  /*2d40*/  @!P2 IADD3 R104, P3, PT, R99, R104, RZ ;  /* 0x000000686368a210 */ /* 0x020fc80007f7e0ff */
[----:B------:R-:W-:Y:S02]  /*2d50*/  @!P2 IADD3.X R105, PT, PT, R0, R105, RZ, P3, !PT ;  /* 0x000000690069a210 */ /* 0x000fe40001ffe4ff */
[----:B0-----:R-:W-:Y:S02]  /*2d60*/  SHF.R.S32.HI R33, RZ, 0x1f, R31 ;  /* 0x0000001fff217819 */ /* 0x001fe4000001141f */
[----:B------:R-:W-:Y:S02]  /*2d70*/  ISETP.GE.U32.AND P3, PT, R31, UR16, PT ;  /* 0x000000101f007c0c */ /* 0x000fe4000bf66070 */
[----:B------:R-:W-:Y:S02]  /*2d80*/  P2R R18, PR, RZ, 0x4 ;  /* 0x00000004ff127803 */ /* 0x000fe40000000000 */
[----:B------:R-:W-:Y:S02]  /*2d90*/  LOP3.LUT P2, RZ, R22, 0x100, RZ, 0xc0, !PT ;  /* 0x0000010016ff7812 */ /* 0x000fe4000784c0ff */
[----:B------:R-:W-:-:S02]  /*2da0*/  ISETP.GE.AND.EX P3, PT, R33, UR17, PT, P3 ;  /* 0x0000001121007c0c */ /* 0x000fc4000bf66330 */
[----:B------:R-:W-:Y:S02]  /*2db0*/  MOV R2, RZ ;  /* 0x000000ff00027202 */ /* 0x000fe40000000f00 */
[----:B------:R-:W-:-:S07]  /*2dc0*/  P2R R16, PR, RZ, 0x2 ;  /* 0x00000002ff107803 */ /* 0x000fce0000000000 */
[----:B------:R0:W5:Y:S01]  /*2dd0*/  @!P2 LDG.E R2, desc[UR10][R44.64] ;  /* 0x0000000a2c02a981 */ /* 0x000162000c1e1900 */
[----:B------:R-:W-:Y:S01]  /*2de0*/  LOP3.LUT P1, RZ, R22, 0x400, RZ, 0xc0, !PT ;  /* 0x0000040016ff7812 */ /* 0x000fe2000782c0ff */
[----:B------:R-:W-:Y:S01]  /*2df0*/  HFMA2 R0, -RZ, RZ, 0, 0 ;  /* 0x00000000ff007431 */ /* 0x000fe200000001ff */
[----:B------:R-:W-:Y:S01]  /*2e00*/  MOV R25, RZ ;  /* 0x000000ff00197202 */ /* 0x000fe20000000f00 */
[----:B------:R-:W1:Y:S01]  /*2e10*/  @!P3 LDC.64 R102, c[0x0][0x3a0] ;  /* 0x0000e800ff66bb82 */ /* 0x000e620000000a00 */
[----:B------:R-:W-:Y:S01]  /*2e20*/  HFMA2 R27, -RZ, RZ, 0, 0 ;  /* 0x00000000ff1b7431 */ /* 0x000fe200000001ff */
[----:B------:R-:W-:Y:S01]  /*2e30*/  CS2R R74, SRZ ;  /* 0x00000000004a7805 */ /* 0x000fe2000001ff00 */
[----:B------:R-:W-:Y:S01]  /*2e40*/  HFMA2 R81, -RZ, RZ, 0, 0 ;  /* 0x00000000ff517431 */ /* 0x000fe200000001ff */
[----:B------:R-:W5:Y:S04]  /*2e50*/  @!P2 LDG.E R38, desc[UR10][R92.64] ;  /* 0x0000000a5c26a981 */ /* 0x000f68000c1e1900 */
[----:B0-----:R-:W0:Y:S01]  /*2e60*/  @!P3 LDC.64 R44, c[0x0][0x3f8] ;  /* 0x0000fe00ff2cbb82 */ /* 0x001e220000000a00 */
[----:B------:R2:W5:Y:S04]  /*2e70*/  @!P4 LDG.E R0, desc[UR10][R94.64] ;  /* 0x0000000a5e00c981 */ /* 0x000568000c1e1900 */
[----:B------:R2:W5:Y:S04]  /*2e80*/  @!P1 LDG.E R25, desc[UR10][R100.64] ;  /* 0x0000000a64199981 */ /* 0x000568000c1e1900 */
[----:B------:R0:W5:Y:S01]  /*2e90*/  @!P1 LDG.E R27, desc[UR10][R28.64] ;  /* 0x0000000a1c1b9981 */ /* 0x000162000c1e1900 */
[----:B--2---:R-:W-:-:S03]  /*2ea0*/  @!P3 MOV R94, R36 ;  /* 0x00000024005eb202 */ /* 0x004fc60000000f00 */
[----:B------:R2:W5:Y:S01]  /*2eb0*/  @!P6 LDG.E R81, desc[UR10][R50.64] ;  /* 0x0000000a3251e981 */ /* 0x000562000c1e1900 */
[----:B------:R-:W2:Y:S01]  /*2ec0*/  @!P3 LDC.64 R100, c[0x0][0x398] ;  /* 0x0000e600ff64bb82 */ /* 0x000ea20000000a00 */
[----:B------:R-:W-:Y:S01]  /*2ed0*/  @!P3 MOV R95, R35 ;  /* 0x00000023005fb202 */ /* 0x000fe20000000f00 */
[-C--:B0-----:R-:W-:Y:S02]  /*2ee0*/  @!P3 IMAD R4, R33, R44.reuse, RZ ;  /* 0x0000002c2104b224 */ /* 0x081fe400078e02ff */
[----:B------:R-:W-:Y:S01]  /*2ef0*/  @!P3 IMAD.WIDE.U32 R94, R31, R44, R94 ;  /* 0x0000002c1f5eb225 */ /* 0x000fe200078e005e */
[----:B------:R-:W-:-:S03]  /*2f00*/  MOV R29, RZ ;  /* 0x000000ff001d7202 */ /* 0x000fc60000000f00 */
[----:B------:R-:W-:-:S03]  /*2f10*/  @!P3 IMAD R33, R31, R45, R4 ;  /* 0x0000002d1f21b224 */ /* 0x000fc600078e0204 */
[----:B------:R-:W5:Y:S02]  /*2f20*/  @!P4 LDG.E R29, desc[UR10][R96.64] ;  /* 0x0000000a601dc981 */ /* 0x000f64000c1e1900 */
[----:B------:R-:W-:Y:S02]  /*2f30*/  @!P3 IADD3 R31, PT, PT, R95, R33, RZ ;  /* 0x000000215f1fb210 */ /* 0x000fe40007ffe0ff */
[C---:B------:R-:W-:Y:S02]  /*2f40*/  @!P3 SHF.L.U32 R95, R94.reuse, 0x1, RZ ;  /* 0x000000015e5fb819 */ /* 0x040fe400000006ff */
[----:B------:R-:W-:Y:S02]  /*2f50*/  @!P3 SHF.L.U64.HI R4, R94, 0x1, R31 ;  /* 0x000000015e04b819 */ /* 0x000fe4000001021f */
[----:B-1----:R-:W-:Y:S02]  /*2f60*/  @!P3 IADD3 R102, P4, PT, R95, R102, RZ ;  /* 0x000000665f66b210 */ /* 0x002fe40007f9e0ff */
[----:B------:R-:W-:-:S02]  /*2f70*/  IADD3 R31, PT, PT, R3, 0xe8, RZ ;  /* 0x000000e8031f7810 */ /* 0x000fc40007ffe0ff */
[C---:B------:R-:W-:Y:S02]  /*2f80*/  @!P3 IADD3.X R103, PT, PT, R4.reuse, R103, RZ, P4, !PT ;  /* 0x000000670467b210 */ /* 0x040fe400027fe4ff */
        /* <DEDUP_REMOVED lines=8> */
[----:B------:R-:W4:Y:S01]  /*3010*/  @!P4 LDC.64 R98, c[0x0][0x398] ;  /* 0x0000e600ff62cb82 */ /* 0x000f220000000a00 */
[----:B-1----:R-:W-:Y:S02]  /*3020*/  @!P4 MOV R52, R36 ;  /* 0x000000240034c202 */ /* 0x002fe40000000f00 */
[----:B------:R-:W-:Y:S01]  /*3030*/  @!P4 MOV R53, R35 ;  /* 0x000000230035c202 */ /* 0x000fe20000000f00 */
[----:B0-----:R-:W-:-:S04]  /*3040*/  @!P4 IMAD R26, R45, R50, RZ ;  /* 0x000000322d1ac224 */ /* 0x001fc800078e02ff */
[C---:B------:R-:W-:Y:S02]  /*3050*/  @!P4 IMAD R45, R31.reuse, R51, R26 ;  /* 0x000000331f2dc224 */ /* 0x040fe400078e021a */
[----:B------:R-:W-:Y:S02]  /*3060*/  @!P4 IMAD.WIDE.U32 R50, R31, R50, R52 ;  /* 0x000000321f32c225 */ /* 0x000fe400078e0034 */
[----:B------:R-:W0:Y:S02]  /*3070*/  @!P4 LDC.64 R52, c[0x0][0x3a0] ;  /* 0x0000e800ff34cb82 */ /* 0x000e240000000a00 */
[----:B------:R-:W-:Y:S01]  /*3080*/  HFMA2 R33, -RZ, RZ, 0, 0 ;  /* 0x00000000ff217431 */ /* 0x000fe200000001ff */
[----:B------:R-:W-:-:S04]  /*3090*/  @!P4 IADD3 R31, PT, PT, R51, R45, RZ ;  /* 0x0000002d331fc210 */ /* 0x000fc80007ffe0ff */
[C---:B------:R-:W-:Y:S02]  /*30a0*/  @!P4 SHF.L.U64.HI R26, R50.reuse, 0x1, R31 ;  /* 0x00000001321ac819 */ /* 0x040fe4000001021f */
[----:B------:R-:W-:Y:S01]  /*30b0*/  @!P4 SHF.L.U32 R31, R50, 0x1, RZ ;  /* 0x00000001321fc819 */ /* 0x000fe200000006ff */
[----:B------:R-:W2:Y:S03]  /*30c0*/  @!P5 LDG.E R33, desc[UR10][R90.64] ;  /* 0x0000000a5a21d981 */ /* 0x000ea6000c1e1900 */
[----:B0-----:R-:W-:-:S04]  /*30d0*/  @!P4 IADD3 R52, P5, PT, R31, R52, RZ ;  /* 0x000000341f34c210 */ /* 0x001fc80007fbe0ff */
[C---:B------:R-:W-:Y:S02]  /*30e0*/  @!P4 IADD3.X R53, PT, PT, R26.reuse, R53, RZ, P5, !PT ;  /* 0x000000351a35c210 */ /* 0x040fe40002ffe4ff */
[----:B----4-:R-:W-:Y:S02]  /*30f0*/  @!P4 IADD3 R98, P5, PT, R31, R98, RZ ;  /* 0x000000621f62c210 */ /* 0x010fe40007fbe0ff */
[----:B------:R-:W-:Y:S02]  /*3100*/  IADD3 R31, PT, PT, R3, 0xf0, RZ ;  /* 0x000000f0031f7810 */ /* 0x000fe40007ffe0ff */
[----:B------:R-:W-:Y:S02]  /*3110*/  @!P4 IADD3.X R99, PT, PT, R26, R99, RZ, P5, !PT ;  /* 0x000000631a63c210 */ /* 0x000fe40002ffe4ff */
[----:B------:R-:W-:Y:S02]  /*3120*/  SHF.R.S32.HI R45, RZ, 0x1f, R31 ;  /* 0x0000001fff2d7819 */ /* 0x000fe4000001141f */
[----:B------:R-:W-:-:S04]  /*3130*/  ISETP.GE.U32.AND P5, PT, R31, UR16, PT ;  /* 0x000000101f007c0c */ /* 0x000fc8000bfa6070 */
[----:B------:R-:W-:Y:S02]  /*3140*/  ISETP.GE.AND.EX P5, PT, R45, UR17, PT, P5 ;  /* 0x000000112d007c0c */ /* 0x000fe4000bfa6350 */
[----:B------:R-:W-:-:S11]  /*3150*/  LOP3.LUT P1, RZ, R22, 0x10, RZ, 0xc0, !PT ;  /* 0x0000001016ff7812 */ /* 0x000fd6000782c0ff */
[----:B------:R-:W0:Y:S01]  /*3160*/  @!P5 LDC.64 R50, c[0x0][0x3f8] ;  /* 0x0000fe00ff32db82 */ /* 0x000e220000000a00 */
[----:B------:R-:W-:-:S07]  /*3170*/  HFMA2 R73, -RZ, RZ, 0, 0 ;  /* 0x00000000ff497431 */ /* 0x000fce00000001ff */
[----:B------:R-:W1:Y:S01]  /*3180*/  @!P5 LDC.64 R96, c[0x0][0x3a0] ;  /* 0x0000e800ff60db82 */ /* 0x000e620000000a00 */
[----:B------:R4:W2:Y:S02]  /*3190*/  @!P1 LDG.E R73, desc[UR10][R82.64] ;  /* 0x0000000a52499981 */ /* 0x0008a4000c1e1900 */
[----:B----4-:R-:W-:Y:S02]  /*31a0*/  @!P5 MOV R82, R36 ;  /* 0x000000240052d202 */ /* 0x010fe40000000f00 */
[----:B------:R-:W-:Y:S01]  /*31b0*/  @!P5 MOV R83, R35 ;  /* 0x000000230053d202 */ /* 0x000fe20000000f00 */
[----:B0-----:R-:W-:-:S04]  /*31c0*/  @!P5 IMAD R26, R45, R50, RZ ;  /* 0x000000322d1ad224 */ /* 0x001fc800078e02ff */
[C---:B------:R-:W-:Y:S02]  /*31d0*/  @!P5 IMAD R51, R31.reuse, R51, R26 ;  /* 0x000000331f33d224 */ /* 0x040fe400078e021a */
[----:B------:R-:W-:-:S05]  /*31e0*/  @!P5 IMAD.WIDE.U32 R82, R31, R50, R82 ;  /* 0x000000321f52d225 */ /* 0x000fca00078e0052 */
[----:B------:R-:W-:Y:S02]  /*31f0*/  @!P5 IADD3 R31, PT, PT, R83, R51, RZ ;  /* 0x00000033531fd210 */ /* 0x000fe40007ffe0ff */
[----:B------:R-:W0:Y:S02]  /*3200*/  @!P5 LDC.64 R50, c[0x0][0x398] ;  /* 0x0000e600ff32db82 */ /* 0x000e240000000a00 */
[C---:B------:R-:W-:Y:S02]  /*3210*/  @!P5 SHF.L.U64.HI R26, R82.reuse, 0x1, R31 ;  /* 0x00000001521ad819 */ /* 0x040fe4000001021f */
[----:B------:R-:W-:-:S04]  /*3220*/  @!P5 SHF.L.U32 R31, R82, 0x1, RZ ;  /* 0x00000001521fd819 */ /* 0x000fc800000006ff */
[----:B-1----:R-:W-:Y:S02]  /*3230*/  @!P5 IADD3 R96, P6, PT, R31, R96, RZ ;  /* 0x000000601f60d210 */ /* 0x002fe40007fde0ff */
[----:B------:R-:W-:Y:S02]  /*3240*/  IADD3 R3, PT, PT, R3, 0xf8, RZ ;  /* 0x000000f803037810 */ /* 0x000fe40007ffe0ff */
[C---:B------:R-:W-:Y:S01]  /*3250*/  @!P5 IADD3.X R97, PT, PT, R26.reuse, R97, RZ, P6, !PT ;  /* 0x000000611a61d210 */ /* 0x040fe200037fe4ff */
[----:B------:R-:W-:Y:S01]  /*3260*/  HFMA2 R45, -RZ, RZ, 0, 0 ;  /* 0x00000000ff2d7431 */ /* 0x000fe200000001ff */
[----:B------:R-:W-:Y:S02]  /*3270*/  SHF.R.S32.HI R83, RZ, 0x1f, R3 ;  /* 0x0000001fff537819 */ /* 0x000fe40000011403 */
[----:B------:R-:W-:Y:S02]  /*3280*/  P2R R28, PR, RZ, 0x10 ;  /* 0x00000010ff1c7803 */ /* 0x000fe40000000000 */
[----:B0-----:R-:W-:Y:S01]  /*3290*/  @!P5 IADD3 R50, P6, PT, R31, R50, RZ ;  /* 0x000000321f32d210 */ /* 0x001fe20007fde0ff */
[----:B------:R0:W4:Y:S03]  /*32a0*/  @!P1 LDG.E R45, desc[UR10][R68.64] ;  /* 0x0000000a442d9981 */ /* 0x000126000c1e1900 */
[----:B------:R-:W-:-:S02]  /*32b0*/  @!P5 IADD3.X R51, PT, PT, R26, R51, RZ, P6, !PT ;  /* 0x000000331a33d210 */ /* 0x000fc400037fe4ff */
[----:B------:R-:W-:Y:S02]  /*32c0*/  ISETP.GE.U32.AND P6, PT, R3, UR16, PT ;  /* 0x0000001003007c0c */ /* 0x000fe4000bfc6070 */
[----:B------:R-:W-:Y:S02]  /*32d0*/  LOP3.LUT P4, RZ, R22, 0x8, RZ, 0xc0, !PT ;  /* 0x0000000816ff7812 */ /* 0x000fe4000788c0ff */
[----:B------:R-:W-:Y:S02]  /*32e0*/  ISETP.GE.AND.EX P6, PT, R83, UR17, PT, P6 ;  /* 0x0000001153007c0c */ /* 0x000fe4000bfc6360 */
[----:B0-----:R-:W-:-:S09]  /*32f0*/  CS2R R68, SRZ ;  /* 0x0000000000447805 */ /* 0x001fd2000001ff00 */
[----:B------:R0:W4:Y:S01]  /*3300*/  @!P4 LDG.E R68, desc[UR10][R56.64] ;  /* 0x0000000a3844c981 */ /* 0x000122000c1e1900 */
[----:B------:R-:W-:-:S03]  /*3310*/  P2R R24, PR, RZ, 0x8 ;  /* 0x00000008ff187803 */ /* 0x000fc60000000000 */
[----:B------:R1:W4:Y:S01]  /*3320*/  @!P4 LDG.E R69, desc[UR10][R62.64] ;  /* 0x0000000a3e45c981 */ /* 0x000322000c1e1900 */
[----:B0-----:R-:W0:Y:S01]  /*3330*/  @!P6 LDC.64 R56, c[0x0][0x3f8] ;  /* 0x0000fe00ff38eb82 */ /* 0x001e220000000a00 */
[C---:B------:R-:W-:Y:S02]  /*3340*/  LOP3.LUT P3, RZ, R22.reuse, 0x20, RZ, 0xc0, !PT ;  /* 0x0000002016ff7812 */ /* 0x040fe4000786c0ff */
[----:B-1----:R-:W-:Y:S02]  /*3350*/  @!P6 MOV R62, R36 ;  /* 0x00000024003ee202 */ /* 0x002fe40000000f00 */
[----:B------:R-:W-:Y:S02]  /*3360*/  @!P6 MOV R63, R35 ;  /* 0x00000023003fe202 */ /* 0x000fe40000000f00 */
[----:B------:R-:W-:Y:S02]  /*3370*/  P2R R44, PR, RZ, 0x4 ;  /* 0x00000004ff2c7803 */ /* 0x000fe40000000000 */
[----:B------:R-:W-:-:S05]  /*3380*/  LOP3.LUT P2, RZ, R22, 0x1000000, RZ, 0xc0, !PT ;  /* 0x0100000016ff7812 */ /* 0x000fca000784c0ff */
[----:B------:R1:W4:Y:S01]  /*3390*/  @!P3 LDG.E R75, desc[UR10][R88.64] ;  /* 0x0000000a584bb981 */ /* 0x000322000c1e1900 */
[----:B------:R-:W-:Y:S02]  /*33a0*/  P2R R31, PR, RZ, 0x20 ;  /* 0x00000020ff1f7803 */ /* 0x000fe40000000000 */
[----:B------:R-:W-:Y:S01]  /*33b0*/  P2R R32, PR, RZ, 0x1 ;  /* 0x00000001ff207803 */ /* 0x000fe20000000000 */
[----:B------:R3:W-:Y:S01]  /*33c0*/  STL [R1+0x10], R84 ;  /* 0x0000105401007387 */ /* 0x0007e20000100800 */
[----:B------:R-:W-:Y:S02]  /*33d0*/  PRMT R95, RZ, 0x7610, R95 ;  /* 0x00007610ff5f7816 */ /* 0x000fe4000000005f */
[----:B------:R-:W-:Y:S01]  /*33e0*/  PRMT R94, R94, 0x5410, RZ ;  /* 0x000054105e5e7816 */ /* 0x000fe200000000ff */
[----:B------:R5:W4:Y:S01]  /*33f0*/  @!P3 LDG.E R74, desc[UR10][R86.64] ;  /* 0x0000000a564ab981 */ /* 0x000b22000c1e1900 */
[-C--:B0-----:R-:W-:Y:S01]  /*3400*/  @!P6 IMAD R82, R83, R56.reuse, RZ ;  /* 0x000000385352e224 */ /* 0x081fe200078e02ff */
[----:B-1----:R-:W0:Y:S01]  /*3410*/  @!P6 LDC.64 R88, c[0x0][0x3a0] ;  /* 0x0000e800ff58eb82 */ /* 0x002e220000000a00 */
[----:B------:R-:W-:-:S04]  /*3420*/  @!P6 IMAD.WIDE.U32 R62, R3, R56, R62 ;  /* 0x00000038033ee225 */ /* 0x000fc800078e003e */
[----:B------:R-:W-:-:S05]  /*3430*/  @!P6 IMAD R83, R3, R57, R82 ;  /* 0x000000390353e224 */ /* 0x000fca00078e0252 */
[----:B------:R-:W-:Y:S02]  /*3440*/  @!P6 IADD3 R3, PT, PT, R63, R83, RZ ;  /* 0x000000533f03e210 */ /* 0x000fe40007ffe0ff */
[----:B------:R-:W1:Y:S01]  /*3450*/  @!P6 LDC.64 R82, c[0x0][0x398] ;  /* 0x0000e600ff52eb82 */ /* 0x000e620000000a00 */
[----:B------:R-:W-:Y:S02]  /*3460*/  LOP3.LUT P5, RZ, R22, 0x800000, RZ, 0xc0, !PT ;  /* 0x0080000016ff7812 */ /* 0x000fe400078ac0ff */
[----:B------:R-:W-:Y:S02]  /*3470*/  @!P2 PRMT R114, R114, 0x5410, R84 ;  /* 0x000054107272a816 */ /* 0x000fe40000000054 */
[----:B------:R-:W-:Y:S02]  /*3480*/  LOP3.LUT P0, RZ, R22, 0x400000, RZ, 0xc0, !PT ;  /* 0x0040000016ff7812 */ /* 0x000fe4000780c0ff */
[----:B------:R-:W-:Y:S02]  /*3490*/  @!P6 SHF.L.U32 R63, R62, 0x1, RZ ;  /* 0x000000013e3fe819 */ /* 0x000fe400000006ff */
[----:B------:R-:W-:-:S02]  /*34a0*/  @!P2 PRMT R114, R84, 0x7632, R114 ;  /* 0x000076325472a816 */ /* 0x000fc40000000072 */
[----:B---3--:R-:W-:Y:S02]  /*34b0*/  PRMT R84, R84, 0x5410, RZ ;  /* 0x0000541054547816 */ /* 0x008fe400000000ff */
[----:B-----5:R-:W-:Y:S02]  /*34c0*/  @!P6 SHF.L.U64.HI R86, R62, 0x1, R3 ;  /* 0x000000013e56e819 */ /* 0x020fe40000010203 */
[----:B0-----:R-:W-:Y:S02]  /*34d0*/  @!P6 IADD3 R88, P1, PT, R63, R88, RZ ;  /* 0x000000583f58e210 */ /* 0x001fe40007f3e0ff */
[----:B------:R-:W-:Y:S02]  /*34e0*/  @!P2 PRMT R95, R80, 0x7610, R95 ;  /* 0x00007610505fa816 */ /* 0x000fe4000000005f */
[----:B------:R-:W-:Y:S02]  /*34f0*/  @!P2 PRMT R94, R94, 0x7610, R80 ;  /* 0x000076105e5ea816 */ /* 0x000fe40000000050 */
[----:B------:R-:W-:-:S02]  /*3500*/  LOP3.LUT P2, RZ, R22, 0x100000, RZ, 0xc0, !PT ;  /* 0x0010000016ff7812 */ /* 0x000fc4000784c0ff */
[----:B------:R-:W-:Y:S01]  /*3510*/  @!P5 PRMT R84, R84, 0x7610, R79 ;  /* 0x000076105454d816 */ /* 0x000fe2000000004f */
[----:B------:R0:W-:Y:S01]  /*3520*/  STL [R1+0x90], R80 ;  /* 0x0000905001007387 */ /* 0x0001e20000100800 */
[----:B------:R-:W-:Y:S02]  /*3530*/  @!P6 IADD3.X R89, PT, PT, R86, R89, RZ, P1, !PT ;  /* 0x000000595659e210 */ /* 0x000fe40000ffe4ff */
[----:B-1----:R-:W-:Y:S02]  /*3540*/  @!P6 IADD3 R82, P1, PT, R63, R82, RZ ;  /* 0x000000523f52e210 */ /* 0x002fe40007f3e0ff */
[----:B------:R-:W-:Y:S01]  /*3550*/  PRMT R84, RZ, 0x7610, R84 ;  /* 0x00007610ff547816 */ /* 0x000fe20000000054 */
[----:B------:R1:W-:Y:S01]  /*3560*/  STL [R1+0x18], R70 ;  /* 0x0000184601007387 */ /* 0x0003e20000100800 */
[----:B0-----:R-:W-:Y:S02]  /*3570*/  PRMT R80, R80, 0x5410, RZ ;  /* 0x0000541050507816 */ /* 0x001fe400000000ff */
[----:B------:R-:W-:-:S02]  /*3580*/  @!P6 IADD3.X R83, PT, PT, R86, R83, RZ, P1, !PT ;  /* 0x000000535653e210 */ /* 0x000fc40000ffe4ff */
[----:B------:R-:W-:Y:S02]  /*3590*/  PRMT R95, R95, 0x5410, RZ ;  /* 0x000054105f5f7816 */ /* 0x000fe400000000ff */
[----:B------:R-:W-:Y:S02]  /*35a0*/  PRMT R94, RZ, 0x7610, R94 ;  /* 0x00007610ff5e7816 */ /* 0x000fe4000000005e */
[----:B------:R-:W-:Y:S02]  /*35b0*/  PRMT R93, R93, 0x5410, RZ ;  /* 0x000054105d5d7816 */ /* 0x000fe400000000ff */
[----:B------:R-:W-:Y:S02]  /*35c0*/  @!P0 PRMT R84, R70, 0x7610, R84 ;  /* 0x0000761046548816 */ /* 0x000fe40000000054 */
[----:B------:R-:W-:Y:S02]  /*35d0*/  @!P0 PRMT R80, R80, 0x7610, R70 ;  /* 0x0000761050508816 */ /* 0x000fe40000000046 */
[----:B------:R-:W-:-:S02]  /*35e0*/  LOP3.LUT P1, RZ, R22, 0x200000, RZ, 0xc0, !PT ;  /* 0x0020000016ff7812 */ /* 0x000fc4000782c0ff */
[----:B-1----:R-:W-:Y:S02]  /*35f0*/  PRMT R70, R70, 0x5410, RZ ;  /* 0x0000541046467816 */ /* 0x002fe400000000ff */
[----:B------:R-:W-:Y:S02]  /*3600*/  PRMT R62, RZ, 0x7610, R62 ;  /* 0x00007610ff3e7816 */ /* 0x000fe4000000003e */
[----:B------:R-:W-:Y:S02]  /*3610*/  @!P5 PRMT R95, R95, 0x5410, R79 ;  /* 0x000054105f5fd816 */ /* 0x000fe4000000004f */
[----:B------:R-:W-:Y:S02]  /*3620*/  @!P5 PRMT R94, R78, 0x7610, R94 ;  /* 0x000076104e5ed816 */ /* 0x000fe4000000005e */
[----:B------:R-:W-:Y:S02]  /*3630*/  @!P5 PRMT R93, R93, 0x7610, R78 ;  /* 0x000076105d5dd816 */ /* 0x000fe4000000004e */
[----:B------:R-:W-:-:S02]  /*3640*/  LOP3.LUT P5, RZ, R22, 0x80000, RZ, 0xc0, !PT ;  /* 0x0008000016ff7812 */ /* 0x000fc400078ac0ff */
[----:B------:R-:W-:Y:S02]  /*3650*/  PRMT R63, R63, 0x5410, RZ ;  /* 0x000054103f3f7816 */ /* 0x000fe400000000ff */
[----:B------:R-:W-:Y:S02]  /*3660*/  @!P0 PRMT R70, R70, 0x5410, R64 ;  /* 0x0000541046468816 */ /* 0x000fe40000000040 */
[----:B------:R-:W-:Y:S01]  /*3670*/  @!P2 PRMT R62, R72, 0x7632, R62 ;  /* 0x00007632483ea816 */ /* 0x000fe2000000003e */
[----:B------:R0:W-:Y:S01]  /*3680*/  STL [R1+0x98], R64 ;  /* 0x0000984001007387 */ /* 0x0001e20000100800 */
[----:B------:R-:W-:Y:S02]  /*3690*/  @!P0 PRMT R63, R63, 0x7610, R64 ;  /* 0x000076103f3f8816 */ /* 0x000fe40000000040 */
[----:B------:R-:W-:Y:S02]  /*36a0*/  PRMT R62, R62, 0x5410, RZ ;  /* 0x000054103e3e7816 */ /* 0x000fe400000000ff */
[----:B------:R-:W-:Y:S01]  /*36b0*/  PRMT R70, RZ, 0x7610, R70 ;  /* 0x00007610ff467816 */ /* 0x000fe20000000046 */
[----:B------:R1:W-:Y:S01]  /*36c0*/  STL [R1+0xa0], R67 ;  /* 0x0000a04301007387 */ /* 0x0003e20000100800 */
[----:B------:R-:W-:-:S02]  /*36d0*/  @!P2 PRMT R62, R62, 0x5410, R67 ;  /* 0x000054103e3ea816 */ /* 0x000fc40000000043 */
[----:B0-----:R-:W-:Y:S02]  /*36e0*/  PRMT R64, RZ, 0x5410, RZ ;  /* 0x00005410ff407816 */ /* 0x001fe400000000ff */
[C---:B------:R-:W-:Y:S02]  /*36f0*/  @!P2 PRMT R70, R67.reuse, 0x7632, R70 ;  /* 0x000076324346a816 */ /* 0x040fe40000000046 */
[----:B------:R-:W-:Y:S02]  /*3700*/  @!P1 PRMT R64, R64, 0x5410, R61 ;  /* 0x0000541040409816 */ /* 0x000fe4000000003d */
[----:B-1----:R-:W-:Y:S02]  /*3710*/  PRMT R67, R67, 0x5410, RZ ;  /* 0x0000541043437816 */ /* 0x002fe400000000ff */
[----:B------:R-:W-:Y:S02]  /*3720*/  PRMT R80, RZ, 0x7610, R80 ;  /* 0x00007610ff507816 */ /* 0x000fe40000000050 */
[----:B------:R-:W-:Y:S01]  /*3730*/  LOP3.LUT P0, RZ, R22, 0x40000, RZ, 0xc0, !PT ;  /* 0x0004000016ff7812 */ /* 0x000fe2000780c0ff */
[----:B------:R0:W-:Y:S01]  /*3740*/  STL [R1+0x1c], R61 ;  /* 0x00001c3d01007387 */ /* 0x0001e20000100800 */
[----:B------:R-:W-:-:S02]  /*3750*/  @!P1 PRMT R64, R61, 0x7632, R64 ;  /* 0x000076323d409816 */ /* 0x000fc40000000040 */
[----:B------:R-:W-:Y:S01]  /*3760*/  @!P5 PRMT R67, R67, 0x5410, R71 ;  /* 0x000054104343d816 */ /* 0x000fe20000000047 */
[----:B------:R1:W-:Y:S01]  /*3770*/  STL [R1+0x24], R71 ;  /* 0x0000244701007387 */ /* 0x0003e20000100800 */
[C---:B------:R-:W-:Y:S02]  /*3780*/  @!P5 PRMT R80, R71.reuse, 0x7632, R80 ;  /* 0x000076324750d816 */ /* 0x040fe40000000050 */
[----:B------:R-:W-:Y:S02]  /*3790*/  PRMT R63, RZ, 0x7610, R63 ;  /* 0x00007610ff3f7816 */ /* 0x000fe4000000003f */
[----:B0-----:R-:W-:Y:S02]  /*37a0*/  PRMT R61, RZ, 0x5410, RZ ;  /* 0x00005410ff3d7816 */ /* 0x001fe400000000ff */
[----:B-1----:R-:W-:Y:S01]  /*37b0*/  PRMT R71, R71, 0x5410, RZ ;  /* 0x0000541047477816 */ /* 0x002fe200000000ff */
[----:B------:R0:W-:Y:S01]  /*37c0*/  STL [R1+0x20], R72 ;  /* 0x0000204801007387 */ /* 0x0001e20000100800 */
[----:B------:R-:W-:-:S02]  /*37d0*/  @!P1 PRMT R61, R61, 0x5410, R77 ;  /* 0x000054103d3d9816 */ /* 0x000fc4000000004d */
[----:B------:R-:W-:Y:S02]  /*37e0*/  @!P2 PRMT R63, R72, 0x7610, R63 ;  /* 0x00007610483fa816 */ /* 0x000fe4000000003f */
[----:B------:R-:W-:Y:S02]  /*37f0*/  PRMT R67, RZ, 0x7610, R67 ;  /* 0x00007610ff437816 */ /* 0x000fe40000000043 */
[----:B------:R-:W-:Y:S02]  /*3800*/  @!P5 PRMT R71, R71, 0x7610, R66 ;  /* 0x000076104747d816 */ /* 0x000fe40000000042 */
[----:B------:R-:W-:Y:S02]  /*3810*/  LOP3.LUT P2, RZ, R22, 0x4, RZ, 0xc0, !PT ;  /* 0x0000000416ff7812 */ /* 0x000fe4000784c0ff */
[----:B0-----:R-:W-:Y:S01]  /*3820*/  PRMT R72, R72, 0x5410, RZ ;  /* 0x0000541048487816 */ /* 0x001fe200000000ff */
[----:B------:R0:W-:Y:S01]  /*3830*/  STL [R1+0xa4], R66 ;  /* 0x0000a44201007387 */ /* 0x0001e20000100800 */
[----:B------:R-:W-:-:S02]  /*3840*/  @!P1 PRMT R61, R77, 0x7632, R61 ;  /* 0x000076324d3d9816 */ /* 0x000fc4000000003d */
[----:B------:R-:W-:Y:S02]  /*3850*/  @!P5 PRMT R67, R66, 0x7610, R67 ;  /* 0x000076104243d816 */ /* 0x000fe40000000043 */
[----:B------:R-:W-:Y:S02]  /*3860*/  PRMT R71, RZ, 0x7610, R71 ;  /* 0x00007610ff477816 */ /* 0x000fe40000000047 */
[----:B------:R-:W-:Y:S02]  /*3870*/  LOP3.LUT P1, RZ, R22, 0x20000, RZ, 0xc0, !PT ;  /* 0x0002000016ff7812 */ /* 0x000fe4000782c0ff */
[----:B------:R-:W-:Y:S01]  /*3880*/  @!P0 PRMT R72, R72, 0x7610, R65 ;  /* 0x0000761048488816 */ /* 0x000fe20000000041 */
[----:B0-----:R-:W-:Y:S01]  /*3890*/  HFMA2 R66, -RZ, RZ, 0, 0 ;  /* 0x00000000ff427431 */ /* 0x001fe200000001ff */
[----:B------:R0:W-:Y:S01]  /*38a0*/  STL [R1+0x9c], R77 ;  /* 0x00009c4d01007387 */ /* 0x0001e20000100800 */
[----:B------:R-:W-:Y:S02]  /*38b0*/  @!P0 PRMT R71, R65, 0x7610, R71 ;  /* 0x0000761041478816 */ /* 0x000fe40000000047 */
[----:B------:R-:W-:Y:S01]  /*38c0*/  PRMT R72, RZ, 0x7610, R72 ;  /* 0x00007610ff487816 */ /* 0x000fe20000000048 */
[----:B------:R1:W-:Y:S01]  /*38d0*/  STL [R1+0x28], R65 ;  /* 0x0000284101007387 */ /* 0x0003e20000100800 */
[----:B------:R-:W-:-:S03]  /*38e0*/  LOP3.LUT P5, RZ, R22, 0x2, RZ, 0xc0, !PT ;  /* 0x0000000216ff7812 */ /* 0x000fc600078ac0ff */
[----:B------:R3:W-:Y:S01]  /*38f0*/  STL [R1+0x94], R78 ;  /* 0x0000944e01007387 */ /* 0x0007e20000100800 */
[----:B0-----:R-:W-:-:S03]  /*3900*/  PRMT R77, R77, 0x5410, RZ ;  /* 0x000054104d4d7816 */ /* 0x001fc600000000ff */
[----:B------:R-:W5:Y:S01]  /*3910*/  @!P2 LDG.E R66, desc[UR10][R54.64] ;  /* 0x0000000a3642a981 */ /* 0x000f62000c1e1900 */
[----:B-1----:R-:W-:Y:S02]  /*3920*/  MOV R65, RZ ;  /* 0x000000ff00417202 */ /* 0x002fe40000000f00 */
[----:B------:R-:W-:Y:S02]  /*3930*/  @!P0 PRMT R77, R77, 0x5410, R60 ;  /* 0x000054104d4d8816 */ /* 0x000fe4000000003c */
[----:B------:R-:W-:Y:S02]  /*3940*/  @!P0 PRMT R72, R60, 0x7632, R72 ;  /* 0x000076323c488816 */ /* 0x000fe40000000048 */
[----:B------:R-:W-:Y:S01]  /*3950*/  LOP3.LUT P0, RZ, R22, 0x8000, RZ, 0xc0, !PT ;  /* 0x0000800016ff7812 */ /* 0x000fe2000780c0ff */
[----:B------:R0:W5:Y:S01]  /*3960*/  @!P2 LDG.E R65, desc[UR10][R42.64] ;  /* 0x0000000a2a41a981 */ /* 0x000162000c1e1900 */
[----:B---3--:R-:W-:-:S04]  /*3970*/  PRMT R78, R78, 0x5410, RZ ;  /* 0x000054104e4e7816 */ /* 0x008fc800000000ff */
[----:B------:R-:W-:Y:S01]  /*3980*/  @!P1 PRMT R78, R78, 0x7610, R49 ;  /* 0x000076104e4e9816 */ /* 0x000fe20000000031 */
[----:B------:R1:W-:Y:S01]  /*3990*/  STL [R1+0x14], R79 ;  /* 0x0000144f01007387 */ /* 0x0003e20000100800 */
[----:B------:R-:W-:Y:S02]  /*39a0*/  PRMT R77, RZ, 0x7610, R77 ;  /* 0x00007610ff4d7816 */ /* 0x000fe4000000004d */
[----:B0-----:R-:W-:Y:S02]  /*39b0*/  CS2R R42, SRZ ;  /* 0x00000000002a7805 */ /* 0x001fe4000001ff00 */
[----:B------:R-:W-:Y:S02]  /*39c0*/  PRMT R78, RZ, 0x7610, R78 ;  /* 0x00007610ff4e7816 */ /* 0x000fe4000000004e */
[----:B------:R-:W-:Y:S02]  /*39d0*/  PRMT R85, RZ, 0x5410, RZ ;  /* 0x00005410ff557816 */ /* 0x000fe400000000ff */
[----:B-1----:R-:W-:Y:S01]  /*39e0*/  PRMT R79, R79, 0x5410, RZ ;  /* 0x000054104f4f7816 */ /* 0x002fe200000000ff */
[----:B------:R0:W3:Y:S01]  /*39f0*/  @!P5 LDG.E R42, desc[UR10][R46.64] ;  /* 0x0000000a2e2ad981 */ /* 0x0000e2000c1e1900 */
[----:B------:R-:W-:-:S02]  /*3a00*/  P2R R3, PR, RZ, 0x40 ;  /* 0x00000040ff037803 */ /* 0x000fc40000000000 */
[----:B------:R-:W-:Y:S02]  /*3a10*/  @!P1 PRMT R77, R49, 0x7610, R77 ;  /* 0x00007610314d9816 */ /* 0x000fe4000000004d */
[----:B------:R-:W-:Y:S02]  /*3a20*/  @!P1 PRMT R79, R79, 0x5410, R39 ;  /* 0x000054104f4f9816 */ /* 0x000fe40000000027 */
[----:B------:R-:W-:Y:S02]  /*3a30*/  @!P1 PRMT R78, R39, 0x7632, R78 ;  /* 0x00007632274e9816 */ /* 0x000fe4000000004e */
[C---:B------:R-:W-:Y:S02]  /*3a40*/  LOP3.LUT P1, RZ, R22.reuse, 0x4000, RZ, 0xc0, !PT ;  /* 0x0000400016ff7812 */ /* 0x040fe4000782c0ff */
[----:B0-----:R-:W-:Y:S02]  /*3a50*/  CS2R R46, SRZ ;  /* 0x00000000002e7805 */ /* 0x001fe4000001ff00 */
[----:B------:R-:W-:-:S02]  /*3a60*/  LOP3.LUT P6, RZ, R22, 0x1, RZ, 0xc0, !PT ;  /* 0x0000000116ff7812 */ /* 0x000fc400078cc0ff */
[----:B------:R-:W-:Y:S02]  /*3a70*/  PRMT R91, R91, 0x5410, RZ ;  /* 0x000054105b5b7816 */ /* 0x000fe400000000ff */
[----:B------:R-:W-:Y:S01]  /*3a80*/  PRMT R86, R86, 0x5410, RZ ;  /* 0x0000541056567816 */ /* 0x000fe200000000ff */
[----:B------:R-:W3:Y:S01]  /*3a90*/  @!P5 LDG.E R47, desc[UR10][R6.64] ;  /* 0x0000000a062fd981 */ /* 0x000ee2000c1e1900 */
[--C-:B------:R-:W-:Y:S02]  /*3aa0*/  @!P0 PRMT R85, R85, 0x7610, R5.reuse ;  /* 0x0000761055558816 */ /* 0x100fe40000000005 */
[----:B------:R-:W-:Y:S02]  /*3ab0*/  @!P0 PRMT R91, R91, 0x5410, R5 ;  /* 0x000054105b5b8816 */ /* 0x000fe40000000005 */
[----:B------:R-:W-:Y:S02]  /*3ac0*/  @!P0 PRMT R86, R86, 0x5410, R14 ;  /* 0x0000541056568816 */ /* 0x000fe4000000000e */
[----:B------:R-:W-:-:S02]  /*3ad0*/  @!P0 PRMT R85, R14, 0x7632, R85 ;  /* 0x000076320e558816 */ /* 0x000fc40000000055 */
[----:B------:R-:W-:Y:S02]  /*3ae0*/  ISETP.NE.AND P0, PT, R32, RZ, PT ;  /* 0x000000ff2000720c */ /* 0x000fe40003f05270 */
[----:B------:R-:W-:Y:S02]  /*3af0*/  CS2R R54, SRZ ;  /* 0x0000000000367805 */ /* 0x000fe4000001ff00 */
[----:B------:R-:W-:Y:S02]  /*3b00*/  PRMT R86, RZ, 0x7610, R86 ;  /* 0x00007610ff567816 */ /* 0x000fe40000000056 */
[----:B------:R-:W-:Y:S02]  /*3b10*/  CS2R R56, SRZ ;  /* 0x0000000000387805 */ /* 0x000fe4000001ff00 */
[----:B------:R-:W-:Y:S01]  /*3b20*/  PRMT R87, RZ, 0x5410, RZ ;  /* 0x00005410ff577816 */ /* 0x000fe200000000ff */
[----:B------:R0:W-:Y:S01]  /*3b30*/  STL [R1+0x38], R10 ;  /* 0x0000380a01007387 */ /* 0x0001e20000100800 */
[----:B------:R-:W-:-:S02]  /*3b40*/  @!P1 PRMT R86, R10, 0x7610, R86 ;  /* 0x000076100a569816 */ /* 0x000fc40000000056 */
[----:B------:R-:W-:Y:S01]  /*3b50*/  @!P1 PRMT R87, R10, 0x7632, R87 ;  /* 0x000076320a579816 */ /* 0x000fe20000000057 */
[----:B------:R1:W3:Y:S04]  /*3b60*/  @!P6 LDG.E R55, desc[UR10][R8.64] ;  /* 0x0000000a0837e981 */ /* 0x0002e8000c1e1900 */
[----:B------:R-:W3:Y:S01]  /*3b70*/  @!P6 LDG.E R56, desc[UR10][R112.64] ;  /* 0x0000000a7038e981 */ /* 0x000ee2000c1e1900 */
[----:B0-----:R-:W-:Y:S02]  /*3b80*/  PRMT R10, RZ, 0x5410, RZ ;  /* 0x00005410ff0a7816 */ /* 0x001fe400000000ff */
[----:B-1----:R-:W-:Y:S02]  /*3b90*/  PRMT R9, RZ, 0x5410, RZ ;  /* 0x00005410ff097816 */ /* 0x002fe400000000ff */
[----:B------:R-:W-:-:S02]  /*3ba0*/  @!P0 PRMT R10, R23, 0x7610, R10 ;  /* 0x00007610170a8816 */ /* 0x000fc4000000000a */
[----:B------:R-:W-:Y:S02]  /*3bb0*/  @!P0 PRMT R9, R21, 0x7610, R9 ;  /* 0x0000761015098816 */ /* 0x000fe40000000009 */
[----:B------:R-:W-:Y:S02]  /*3bc0*/  @!P0 PRMT R10, R10, 0x7610, R23 ;  /* 0x000076100a0a8816 */ /* 0x000fe40000000017 */
[----:B------:R-:W-:Y:S02]  /*3bd0*/  @!P0 PRMT R9, R9, 0x7610, R21 ;  /* 0x0000761009098816 */ /* 0x000fe40000000015 */
[----:B------:R-:W-:-:S13]  /*3be0*/  ISETP.NE.AND P0, PT, R12, RZ, PT ;  /* 0x000000ff0c00720c */ /* 0x000fda0003f05270 */
[----:B------:R0:W3:Y:S02]  /*3bf0*/  @!P0 LDG.E R57, desc[UR10][R58.64] ;  /* 0x0000000a3a398981 */ /* 0x0000e4000c1e1900 */
[----:B0-----:R-:W-:-:S06]  /*3c00*/  CS2R R58, SRZ ;  /* 0x00000000003a7805 */ /* 0x001fcc000001ff00 */
[----:B------:R-:W3:Y:S01]  /*3c10*/  @!P0 LDG.E R58, desc[UR10][R110.64] ;  /* 0x0000000a6e3a8981 */ /* 0x000ee2000c1e1900 */
[----:B------:R-:W-:Y:S02]  /*3c20*/  P2R R26, PR, RZ, 0x10 ;  /* 0x00000010ff1a7803 */ /* 0x000fe40000000000 */
[----:B------:R-:W-:Y:S02]  /*3c30*/  LOP3.LUT P4, RZ, R22, 0x10000, RZ, 0xc0, !PT ;  /* 0x0001000016ff7812 */ /* 0x000fe4000788c0ff */
[----:B------:R-:W-:Y:S02]  /*3c40*/  PRMT R92, RZ, 0x5410, RZ ;  /* 0x00005410ff5c7816 */ /* 0x000fe400000000ff */
[----:B------:R-:W-:Y:S02]  /*3c50*/  PRMT R79, RZ, 0x7610, R79 ;  /* 0x00007610ff4f7816 */ /* 0x000fe4000000004f */
[----:B------:R-:W-:Y:S01]  /*3c60*/  PRMT R93, RZ, 0x7610, R93 ;  /* 0x00007610ff5d7816 */ /* 0x000fe2000000005d */
[----:B------:R0:W-:Y:S06]  /*3c70*/  STL [R1+0x30], R30 ;  /* 0x0000301e01007387 */ /* 0x0001ec0000100800 */
[----:B------:R-:W-:-:S02]  /*3c80*/  @!P4 PRMT R92, R92, 0x7610, R30 ;  /* 0x000076105c5cc816 */ /* 0x000fc4000000001e */
[----:B------:R-:W-:Y:S02]  /*3c90*/  @!P4 PRMT R79, R30, 0x7610, R79 ;  /* 0x000076101e4fc816 */ /* 0x000fe4000000004f */
[C---:B------:R-:W-:Y:S02]  /*3ca0*/  @!P4 PRMT R93, R20.reuse, 0x7610, R93 ;  /* 0x00007610145dc816 */ /* 0x040fe4000000005d */
[----:B------:R-:W-:Y:S02]  /*3cb0*/  @!P4 PRMT R92, R20, 0x7632, R92 ;  /* 0x00007632145cc816 */ /* 0x000fe4000000005c */
[----:B0-----:R-:W-:Y:S02]  /*3cc0*/  P2R R30, PR, RZ, 0x20 ;  /* 0x00000020ff1e7803 */ /* 0x001fe40000000000 */
[C---:B------:R-:W-:Y:S02]  /*3cd0*/  LOP3.LUT P4, RZ, R22.reuse, 0x2000, RZ, 0xc0, !PT ;  /* 0x0000200016ff7812 */ /* 0x040fe4000788c0ff */
[----:B------:R-:W-:Y:S01]  /*3ce0*/  LOP3.LUT P5, RZ, R22, 0x1000, RZ, 0xc0, !PT ;  /* 0x0000100016ff7812 */ /* 0x000fe200078ac0ff */
[----:B------:R0:W-:Y:S01]  /*3cf0*/  STL [R1+0x34], R5 ;  /* 0x0000340501007387 */ /* 0x0001e20000100800 */
[----:B------:R-:W-:-:S02]  /*3d00*/  PRMT R6, RZ, 0x5410, RZ ;  /* 0x00005410ff067816 */ /* 0x000fc400000000ff */
[----:B------:R-:W-:Y:S02]  /*3d10*/  PRMT R7, RZ, 0x5410, RZ ;  /* 0x00005410ff077816 */ /* 0x000fe400000000ff */
[----:B------:R-:W-:Y:S02]  /*3d20*/  PRMT R8, RZ, 0x5410, RZ ;  /* 0x00005410ff087816 */ /* 0x000fe400000000ff */
[----:B0-----:R-:W-:-:S03]  /*3d30*/  PRMT R5, RZ, 0x5410, RZ ;  /* 0x00005410ff057816 */ /* 0x001fc600000000ff */
        /* <DEDUP_REMOVED lines=15> */
[----:B0-----:R-:W-:Y:S01]  /*3e30*/  PRMT R39, RZ, 0x7610, R39 ;  /* 0x00007610ff277816 */ /* 0x001fe20000000027 */
[----:B------:R0:W-:Y:S03]  /*3e40*/  STL [R1+0xb8], R11 ;  /* 0x0000b80b01007387 */ /* 0x0001e60000100800 */
[----:B------:R-:W-:Y:S01]  /*3e50*/  @!P1 PRMT R39, R11, 0x7632, R39 ;  /* 0x000076320b279816 */ /* 0x000fe20000000027 */
[----:B------:R2:W-:Y:S01]  /*3e60*/  STL [R1+0x3c], R13 ;  /* 0x00003c0d01007387 */ /* 0x0005e20000100800 */
[----:B-1----:R-:W-:Y:S02]  /*3e70*/  PRMT R14, RZ, 0x5410, RZ ;  /* 0x00005410ff0e7816 */ /* 0x002fe400000000ff */
[----:B0-----:R-:W-:Y:S02]  /*3e80*/  PRMT R11, RZ, 0x5410, RZ ;  /* 0x00005410ff0b7816 */ /* 0x001fe400000000ff */
[----:B--2---:R-:W-:-:S02]  /*3e90*/  PRMT R13, RZ, 0x5410, RZ ;  /* 0x00005410ff0d7816 */ /* 0x004fc400000000ff */
        /* <DEDUP_REMOVED lines=11> */
[----:B------:R-:W-:Y:S01]  /*3f50*/  PRMT R16, RZ, 0x5410, RZ ;  /* 0x00005410ff107816 */ /* 0x000fe200000000ff */
[----:B------:R-:W-:Y:S01]  /*3f60*/  STL [R1+0xb0], R20 ;  /* 0x0000b01401007387 */ /* 0x000fe20000100800 */
[----:B------:R-:W-:-:S02]  /*3f70*/  LOP3.LUT P4, RZ, R22, 0x80, RZ, 0xc0, !PT ;  /* 0x0000008016ff7812 */ /* 0x000fc4000788c0ff */
[----:B------:R-:W-:Y:S01]  /*3f80*/  LOP3.LUT P5, RZ, R22, 0x40, RZ, 0xc0, !PT ;  /* 0x0000004016ff7812 */ /* 0x000fe200078ac0ff */
[----:B------:R0:W-:Y:S01]  /*3f90*/  STL [R1+0x40], R17 ;  /* 0x0000401101007387 */ /* 0x0001e20000100800 */
[----:B------:R-:W-:Y:S02]  /*3fa0*/  @!P2 PRMT R15, R2, 0x7610, R15 ;  /* 0x00007610020fa816 */ /* 0x000fe4000000000f */
[----:B------:R-:W-:Y:S01]  /*3fb0*/  @!P2 PRMT R16, R38, 0x7610, R16 ;  /* 0x000076102610a816 */ /* 0x000fe20000000010 */
[----:B------:R1:W-:Y:S01]  /*3fc0*/  STL [R1+0xc0], R19 ;  /* 0x0000c01301007387 */ /* 0x0003e20000100800 */
[----:B------:R-:W-:Y:S02]  /*3fd0*/  @!P2 PRMT R15, R15, 0x7610, R2 ;  /* 0x000076100f0fa816 */ /* 0x000fe40000000002 */
[----:B------:R-:W-:Y:S01]  /*3fe0*/  @!P2 PRMT R16, R16, 0x7610, R38 ;  /* 0x000076101010a816 */ /* 0x000fe20000000026 */
[----:B------:R2:W-:Y:S01]  /*3ff0*/  STL [R1+0x44], R21 ;  /* 0x0000441501007387 */ /* 0x0005e20000100800 */
[----:B------:R-:W-:-:S02]  /*4000*/  ISETP.NE.AND P2, PT, R18, RZ, PT ;  /* 0x000000ff1200720c */ /* 0x000fc40003f45270 */
[----:B0-----:R-:W-:Y:S01]  /*4010*/  PRMT R17, RZ, 0x5410, RZ ;  /* 0x00005410ff117816 */ /* 0x001fe200000000ff */
[----:B------:R0:W-:Y:S01]  /*4020*/  STL [R1+0xc4], R23 ;  /* 0x0000c41701007387 */ /* 0x0001e20000100800 */
[----:B------:R-:W-:Y:S02]  /*4030*/  PRMT R18, RZ, 0x5410, RZ ;  /* 0x00005410ff127816 */ /* 0x000fe400000000ff */
[----:B-1----:R-:W-:Y:S01]  /*4040*/  PRMT R19, RZ, 0x5410, RZ ;  /* 0x00005410ff137816 */ /* 0x002fe200000000ff */
[----:B------:R1:W-:Y:S01]  /*4050*/  STL [R1+0x48], R25 ;  /* 0x0000481901007387 */ /* 0x0003e20000100800 */
[----:B------:R-:W-:Y:S02]  /*4060*/  PRMT R20, RZ, 0x5410, RZ ;  /* 0x00005410ff147816 */ /* 0x000fe400000000ff */
[----:B------:R-:W-:Y:S01]  /*4070*/  @!P4 PRMT R17, R33, 0x7610, R17 ;  /* 0x000076102111c816 */ /* 0x000fe20000000011 */
[----:B------:R1:W-:Y:S01]  /*4080*/  STL [R1+0xc8], R27 ;  /* 0x0000c81b01007387 */ /* 0x0003e20000100800 */
[----:B------:R-:W-:-:S02]  /*4090*/  @!P4 PRMT R18, R4, 0x7610, R18 ;  /* 0x000076100412c816 */ /* 0x000fc40000000012 */
[----:B------:R-:W-:Y:S01]  /*40a0*/  @!P5 PRMT R19, R81, 0x7610, R19 ;  /* 0x000076105113d816 */ /* 0x000fe20000000013 */
[----:B------:R1:W-:Y:S01]  /*40b0*/  STL [R1+0x4c], R29 ;  /* 0x00004c1d01007387 */ /* 0x0003e20000100800 */
[----:B------:R-:W-:Y:S02]  /*40c0*/  @!P5 PRMT R20, R76, 0x7610, R20 ;  /* 0x000076104c14d816 */ /* 0x000fe40000000014 */
[----:B------:R-:W-:Y:S01]  /*40d0*/  @!P4 PRMT R17, R17, 0x7610, R33 ;  /* 0x000076101111c816 */ /* 0x000fe20000000021 */
[----:B------:R-:W-:Y:S01]  /*40e0*/  UIMAD.WIDE UR6, UR8, 0x8, UR6 ;  /* 0x00000008080678a5 */ /* 0x000fe2000f8e0206 */
[----:B------:R-:W-:Y:S01]  /*40f0*/  @!P4 PRMT R18, R18, 0x7610, R4 ;  /* 0x000076101212c816 */ /* 0x000fe20000000004 */
[----:B------:R1:W-:Y:S01]  /*4100*/  STL [R1+0x50], R2 ;  /* 0x0000500201007387 */ /* 0x0003e20000100800 */
[----:B------:R-:W-:Y:S02]  /*4110*/  @!P5 PRMT R19, R19, 0x7610, R81 ;  /* 0x000076101313d816 */ /* 0x000fe40000000051 */
[----:B------:R-:W-:Y:S01]  /*4120*/  @!P5 PRMT R20, R20, 0x7610, R76 ;  /* 0x000076101414d816 */ /* 0x000fe2000000004c */
[----:B------:R-:W-:Y:S01]  /*4130*/  STL [R1+0xd0], R38 ;  /* 0x0000d02601007387 */ /* 0x000fe20000100800 */
[----:B------:R-:W-:-:S02]  /*4140*/  LOP3.LUT P4, RZ, R22, 0x10, RZ, 0xc0, !PT ;  /* 0x0000001016ff7812 */ /* 0x000fc4000788c0ff */
[----:B------:R-:W-:Y:S01]  /*4150*/  LOP3.LUT P5, RZ, R22, 0x4, RZ, 0xc0, !PT ;  /* 0x0000000416ff7812 */ /* 0x000fe200078ac0ff */
[----:B------:R-:W-:Y:S01]  /*4160*/  STL [R1+0x54], R33 ;  /* 0x0000542101007387 */ /* 0x000fe20000100800 */
[----:B--2---:R-:W-:Y:S02]  /*4170*/  PRMT R21, RZ, 0x5410, RZ ;  /* 0x00005410ff157816 */ /* 0x004fe400000000ff */
[----:B------:R-:W-:Y:S01]  /*4180*/  PRMT R22, RZ, 0x5410, RZ ;  /* 0x00005410ff167816 */ /* 0x000fe200000000ff */
[----:B------:R2:W-:Y:S01]  /*4190*/  STL [R1+0xa8], R60 ;  /* 0x0000a83c01007387 */ /* 0x0005e20000100800 */
[----:B----4-:R-:W-:Y:S02]  /*41a0*/  @!P3 PRMT R21, R75, 0x7610, R21 ;  /* 0x000076104b15b816 */ /* 0x010fe40000000015 */
[----:B------:R-:W-:Y:S01]  /*41b0*/  @!P3 PRMT R22, R74, 0x7610, R22 ;  /* 0x000076104a16b816 */ /* 0x000fe20000000016 */
[----:B------:R-:W4:Y:S01]  /*41c0*/  @!P1 LDG.E R59, desc[UR10][R108.64] ;  /* 0x0000000a6c3b9981 */ /* 0x000f22000c1e1900 */
[----:B------:R-:W-:-:S02]  /*41d0*/  @!P3 PRMT R21, R21, 0x7610, R75 ;  /* 0x000076101515b816 */ /* 0x000fc4000000004b */
[----:B------:R-:W-:Y:S01]  /*41e0*/  @!P3 PRMT R22, R22, 0x7610, R74 ;  /* 0x000076101616b816 */ /* 0x000fe2000000004a */
[----:B------:R3:W-:Y:S01]  /*41f0*/  STL [R1+0x2c], R49 ;  /* 0x00002c3101007387 */ /* 0x0007e20000100800 */
[----:B------:R-:W-:Y:S02]  /*4200*/  ISETP.NE.AND P3, PT, R24, RZ, PT ;  /* 0x000000ff1800720c */ /* 0x000fe40003f65270 */
[----:B0-----:R-:W-:Y:S01]  /*4210*/  PRMT R23, RZ, 0x5410, RZ ;  /* 0x00005410ff177816 */ /* 0x001fe200000000ff */
[----:B------:R-:W4:Y:S01]  /*4220*/  @!P2 LDG.E R46, desc[UR10][R104.64] ;  /* 0x0000000a682ea981 */ /* 0x000f22000c1e1900 */
[----:B------:R-:W-:Y:S02]  /*4230*/  PRMT R24, RZ, 0x5410, RZ ;  /* 0x00005410ff187816 */ /* 0x000fe400000000ff */
[----:B------:R-:W-:Y:S02]  /*4240*/  @!P4 PRMT R23, R73, 0x7610, R23 ;  /* 0x000076104917c816 */ /* 0x000fe40000000017 */
[----:B------:R-:W-:-:S02]  /*4250*/  @!P4 PRMT R24, R45, 0x7610, R24 ;  /* 0x000076102d18c816 */ /* 0x000fc40000000018 */
[----:B------:R-:W-:Y:S02]  /*4260*/  @!P4 PRMT R23, R23, 0x7610, R73 ;  /* 0x000076101717c816 */ /* 0x000fe40000000049 */
[----:B------:R-:W-:Y:S02]  /*4270*/  @!P4 PRMT R24, R24, 0x7610, R45 ;  /* 0x000076101818c816 */ /* 0x000fe4000000002d */
[----:B-1----:R-:W-:Y:S02]  /*4280*/  PRMT R25, RZ, 0x5410, RZ ;  /* 0x00005410ff197816 */ /* 0x002fe400000000ff */
[----:B------:R-:W-:Y:S02]  /*4290*/  PRMT R27, RZ, 0x5410, RZ ;  /* 0x00005410ff1b7816 */ /* 0x000fe400000000ff */
[----:B------:R-:W-:Y:S02]  /*42a0*/  PRMT R29, RZ, 0x5410, RZ ;  /* 0x00005410ff1d7816 */ /* 0x000fe400000000ff */
[----:B------:R-:W-:-:S02]  /*42b0*/  PRMT R32, RZ, 0x5410, RZ ;  /* 0x00005410ff207816 */ /* 0x000fc400000000ff */
[----:B------:R-:W-:Y:S01]  /*42c0*/  MOV R2, UR6 ;  /* 0x0000000600027c02 */ /* 0x000fe20008000f00 */
[----:B------:R-:W0:Y:S01]  /*42d0*/  LDCU.U8 UR6, c[0x0][0x414] ;  /* 0x00008280ff0677ac */ /* 0x000e220008000000 */
[----:B------:R-:W-:Y:S01]  /*42e0*/  ISETP.NE.AND P4, PT, R26, RZ, PT ;  /* 0x000000ff1a00720c */ /* 0x000fe20003f85270 */
[----:B--2---:R-:W-:Y:S01]  /*42f0*/  HFMA2 R60, -RZ, RZ, 0, 0 ;  /* 0x00000000ff3c7431 */ /* 0x004fe200000001ff */
[----:B------:R-:W-:Y:S02]  /*4300*/  PRMT R26, RZ, 0x5410, RZ ;  /* 0x00005410ff1a7816 */ /* 0x000fe400000000ff */
[----:B------:R-:W-:Y:S01]  /*4310*/  SHF.L.U32 R48, R48, 0x1, RZ ;  /* 0x0000000130307819 */ /* 0x000fe200000006ff */
[----:B------:R-:W-:Y:S01]  /*4320*/  STL [R1+0xd4], R4 ;  /* 0x0000d40401007387 */ /* 0x000fe20000100800 */
[----:B-----5:R-:W-:Y:S02]  /*4330*/  @!P5 PRMT R27, R66, 0x7610, R27 ;  /* 0x00007610421bd816 */ /* 0x020fe4000000001b */
[----:B------:R-:W-:Y:S01]  /*4340*/  PRMT R33, RZ, 0x5410, RZ ;  /* 0x00005410ff217816 */ /* 0x000fe200000000ff */
[----:B------:R1:W-:Y:S04]  /*4350*/  STL [R1+0xcc], R0 ;  /* 0x0000cc0001007387 */ /* 0x0003e80000100800 */
[----:B------:R-:W-:Y:S01]  /*4360*/  @!P4 PRMT R25, R69, 0x7610, R25 ;  /* 0x000076104519c816 */ /* 0x000fe20000000019 */
[----:B------:R2:W5:Y:S01]  /*4370*/  @!P1 LDG.E R60, desc[UR10][R40.64] ;  /* 0x0000000a283c9981 */ /* 0x000562000c1e1900 */
[----:B------:R-:W-:-:S02]  /*4380*/  @!P4 PRMT R26, R68, 0x7610, R26 ;  /* 0x00007610441ac816 */ /* 0x000fc4000000001a */
[----:B------:R-:W-:Y:S01]  /*4390*/  @!P4 PRMT R25, R25, 0x7610, R69 ;  /* 0x000076101919c816 */ /* 0x000fe20000000045 */
[----:B------:R-:W5:Y:S01]  /*43a0*/  @!P3 LDG.E R54, desc[UR10][R100.64] ;  /* 0x0000000a6436b981 */ /* 0x000f62000c1e1900 */
[----:B------:R-:W-:Y:S02]  /*43b0*/  @!P4 PRMT R26, R26, 0x7610, R68 ;  /* 0x000076101a1ac816 */ /* 0x000fe40000000044 */
[----:B------:R-:W-:Y:S02]  /*43c0*/  ISETP.NE.AND P4, PT, R28, RZ, PT ;  /* 0x000000ff1c00720c */ /* 0x000fe40003f85270 */
[----:B------:R-:W-:-:S04]  /*43d0*/  PRMT R28, RZ, 0x5410, RZ ;  /* 0x00005410ff1c7816 */ /* 0x000fc800000000ff */
[----:B------:R-:W-:Y:S02]  /*43e0*/  @!P5 PRMT R28, R65, 0x7610, R28 ;  /* 0x00007610411cd816 */ /* 0x000fe4000000001c */
[----:B------:R-:W-:Y:S02]  /*43f0*/  @!P5 PRMT R27, R27, 0x7610, R66 ;  /* 0x000076101b1bd816 */ /* 0x000fe40000000042 */
[----:B------:R-:W-:Y:S02]  /*4400*/  @!P5 PRMT R28, R28, 0x7610, R65 ;  /* 0x000076101c1cd816 */ /* 0x000fe40000000041 */
[----:B------:R-:W-:Y:S02]  /*4410*/  ISETP.NE.AND P5, PT, R30, RZ, PT ;  /* 0x000000ff1e00720c */ /* 0x000fe40003fa5270 */
[----:B------:R-:W-:Y:S02]  /*4420*/  PRMT R38, RZ, 0x5410, RZ ;  /* 0x00005410ff267816 */ /* 0x000fe400000000ff */
[----:B---3--:R-:W-:-:S02]  /*4430*/  @!P6 PRMT R32, R56, 0x7610, R32 ;  /* 0x000076103820e816 */ /* 0x008fc40000000020 */
[----:B------:R-:W-:Y:S02]  /*4440*/  MOV R49, RZ ;  /* 0x000000ff00317202 */ /* 0x000fe40000000f00 */
[----:B--2---:R-:W-:Y:S02]  /*4450*/  CS2R R40, SRZ ;  /* 0x0000000000287805 */ /* 0x004fe4000001ff00 */
[----:B------:R-:W-:Y:S01]  /*4460*/  PRMT R30, RZ, 0x5410, RZ ;  /* 0x00005410ff1e7816 */ /* 0x000fe200000000ff */
[----:B------:R-:W2:Y:S02]  /*4470*/  @!P4 LDG.E R43, desc[UR10][R52.64] ;  /* 0x0000000a342bc981 */ /* 0x000ea4000c1e1900 */
[----:B------:R-:W-:Y:S02]  /*4480*/  @!P5 PRMT R29, R42, 0x7610, R29 ;  /* 0x000076102a1dd816 */ /* 0x000fe4000000001d */
[----:B------:R-:W-:Y:S01]  /*4490*/  @!P5 PRMT R30, R47, 0x7610, R30 ;  /* 0x000076102f1ed816 */ /* 0x000fe2000000001e */
[----:B------:R-:W3:Y:S01]  /*44a0*/  @!P2 LDG.E R40, desc[UR10][R106.64] ;  /* 0x0000000a6a28a981 */ /* 0x000ee2000c1e1900 */
[----:B------:R-:W-:-:S02]  /*44b0*/  @!P5 PRMT R29, R29, 0x7610, R42 ;  /* 0x000076101d1dd816 */ /* 0x000fc4000000002a */
[----:B------:R-:W-:Y:S02]  /*44c0*/  @!P5 PRMT R30, R30, 0x7610, R47 ;  /* 0x000076101e1ed816 */ /* 0x000fe4000000002f */
[----:B------:R-:W-:Y:S02]  /*44d0*/  ISETP.NE.AND P5, PT, R31, RZ, PT ;  /* 0x000000ff1f00720c */ /* 0x000fe40003fa5270 */
[----:B------:R-:W-:-:S04]  /*44e0*/  PRMT R31, RZ, 0x5410, RZ ;  /* 0x00005410ff1f7816 */ /* 0x000fc800000000ff */
[----:B------:R-:W-:Y:S02]  /*44f0*/  @!P6 PRMT R31, R55, 0x7610, R31 ;  /* 0x00007610371fe816 */ /* 0x000fe4000000001f */
[----:B------:R-:W-:Y:S02]  /*4500*/  @!P6 PRMT R32, R32, 0x7610, R56 ;  /* 0x000076102020e816 */ /* 0x000fe40000000038 */
[----:B------:R-:W-:Y:S02]  /*4510*/  @!P6 PRMT R31, R31, 0x7610, R55 ;  /* 0x000076101f1fe816 */ /* 0x000fe40000000037 */
[----:B------:R-:W-:Y:S01]  /*4520*/  ISETP.NE.AND P6, PT, R3, RZ, PT ;  /* 0x000000ff0300720c */ /* 0x000fe20003fc5270 */
[----:B------:R-:W2:Y:S01]  /*4530*/  @!P5 LDG.E R41, desc[UR10][R50.64] ;  /* 0x0000000a3229d981 */ /* 0x000ea2000c1e1900 */
[----:B------:R-:W-:-:S06]  /*4540*/  MOV R3, UR7 ;  /* 0x0000000700037c02 */ /* 0x000fcc0008000f00 */
[----:B------:R-:W3:Y:S01]  /*4550*/  LDG.E.64 R2, desc[UR10][R2.64] ;  /* 0x0000000a02027981 */ /* 0x000ee2000c1e1b00 */
[----:B------:R-:W-:-:S04]  /*4560*/  @!P0 PRMT R33, R57, 0x7610, R33 ;  /* 0x0000761039218816 */ /* 0x000fc80000000021 */
[----:B------:R-:W-:Y:S01]  /*4570*/  @!P0 PRMT R33, R33, 0x7610, R57 ;  /* 0x0000761021218816 */ /* 0x000fe20000000039 */
[----:B------:R1:W2:Y:S01]  /*4580*/  @!P6 LDG.E R49, desc[UR10][R82.64] ;  /* 0x0000000a5231e981 */ /* 0x0002a2000c1e1900 */
[----:B------:R-:W-:-:S04]  /*4590*/  @!P0 PRMT R38, R58, 0x7610, R38 ;  /* 0x000076103a268816 */ /* 0x000fc80000000026 */
[----:B------:R-:W-:Y:S02]  /*45a0*/  @!P0 PRMT R38, R38, 0x7610, R58 ;  /* 0x0000761026268816 */ /* 0x000fe4000000003a */
[----:B0-----:R-:W-:-:S13]  /*45b0*/  ISETP.NE.AND P0, PT, RZ, UR6, PT ;  /* 0x00000006ff007c0c */ /* 0x001fda000bf05270 */
[----:B-1----:R-:W0:Y:S01]  /*45c0*/  @P0 LDC.64 R82, c[0x0][0x3b0] ;  /* 0x0000ec00ff520b82 */ /* 0x002e220000000a00 */
[----:B------:R-:W-:Y:S02]  /*45d0*/  LOP3.LUT R48, R48, 0x7e, RZ, 0xc0, !PT ;  /* 0x0000007e30307812 */ /* 0x000fe400078ec0ff */
[----:B------:R-:W-:-:S04]  /*45e0*/  MOV R51, UR13 ;  /* 0x0000000d00337c02 */ /* 0x000fc80008000f00 */
[----:B------:R-:W-:Y:S01]  /*45f0*/  LEA R51, R51, R48, 0x7 ;  /* 0x0000003033337211 */ /* 0x000fe200078e38ff */
[----:B------:R-:W-:Y:S01]  /*4600*/  HFMA2 R53, -RZ, RZ, 0, 0 ;  /* 0x00000000ff357431 */ /* 0x000fe200000001ff */
[----:B------:R-:W-:Y:S01]  /*4610*/  MOV R44, RZ ;  /* 0x000000ff002c7202 */ /* 0x000fe20000000f00 */
[----:B------:R-:W-:Y:S01]  /*4620*/  HFMA2 R50, -RZ, RZ, 0, 0 ;  /* 0x00000000ff327431 */ /* 0x000fe200000001ff */
[----:B------:R-:W-:-:S04]  /*4630*/  MOV R0, RZ ;  /* 0x000000ff00007202 */ /* 0x000fc80000000f00 */
[----:B------:R-:W2:Y:S04]  /*4640*/  @!P3 LDG.E R44, desc[UR10][R102.64] ;  /* 0x0000000a662cb981 */ /* 0x000ea8000c1e1900 */
[----:B------:R-:W2:Y:S04]  /*4650*/  @!P4 LDG.E R53, desc[UR10][R98.64] ;  /* 0x0000000a6235c981 */ /* 0x000ea8000c1e1900 */
[----:B------:R-:W2:Y:S01]  /*4660*/  @!P6 LDG.E R50, desc[UR10][R88.64] ;  /* 0x0000000a5832e981 */ /* 0x000ea2000c1e1900 */
[----:B0-----:R-:W-:-:S03]  /*4670*/  @P0 IMAD.WIDE R82, R51, 0x2, R82 ;  /* 0x0000000233520825 */ /* 0x001fc600078e0252 */
[----:B------:R-:W2:Y:S04]  /*4680*/  @!P5 LDG.E R0, desc[UR10][R96.64] ;  /* 0x0000000a6000d981 */ /* 0x000ea8000c1e1900 */
[----:B------:R-:W2:Y:S04]  /*4690*/  @P0 LDG.E.U16 R48, desc[UR10][R82.64] ;  /* 0x0000000a52300981 */ /* 0x000ea8000c1e1500 */
[----:B------:R0:W2:Y:S02]  /*46a0*/  @P0 LDG.E.U16 R4, desc[UR10][R82.64+0x2] ;  /* 0x0000020a52040981 */ /* 0x0000a4000c1e1500 */
[----:B0-----:R-:W0:Y:S02]  /*46b0*/  LDC.64 R82, c[0x0][0x3a8] ;  /* 0x0000ea00ff527b82 */ /* 0x001e240000000a00 */
[----:B0-----:R-:W-:-:S05]  /*46c0*/  IMAD.WIDE R82, R51, 0x2, R82 ;  /* 0x0000000233527825 */ /* 0x001fca00078e0252 */
[----:B------:R-:W2:Y:S04]  /*46d0*/  LDG.E.U16 R52, desc[UR10][R82.64] ;  /* 0x0000000a52347981 */ /* 0x000ea8000c1e1500 */
[----:B------:R-:W2:Y:S01]  /*46e0*/  LDG.E.U16 R51, desc[UR10][R82.64+0x2] ;  /* 0x0000020a52337981 */ /* 0x000ea2000c1e1500 */
[----:B------:R-:W-:Y:S02]  /*46f0*/  PRMT R89, RZ, 0x7610, R89 ;  /* 0x00007610ff597816 */ /* 0x000fe40000000059 */
[----:B------:R-:W-:Y:S01]  /*4700*/  PRMT R88, R88, 0x5410, RZ ;  /* 0x0000541058587816 */ /* 0x000fe200000000ff */
[----:B------:R0:W-:Y:S01]  /*4710*/  STL [R1+0xe0], R45 ;  /* 0x0000e02d01007387 */ /* 0x0001e20000100800 */
[----:B------:R-:W-:Y:S02]  /*4720*/  PRMT R91, RZ, 0x7610, R91 ;  /* 0x00007610ff5b7816 */ /* 0x000fe4000000005b */
[----:B0-----:R-:W-:Y:S01]  /*4730*/  PRMT R45, R45, 0x5410, RZ ;  /* 0x000054102d2d7816 */ /* 0x001fe200000000ff */
[----:B------:R0:W-:Y:S04]  /*4740*/  STL [R1+0xec], R47 ;  /* 0x0000ec2f01007387 */ /* 0x0001e80000100800 */
[----:B------:R1:W-:Y:S01]  /*4750*/  STL [R1+0x6c], R42 ;  /* 0x00006c2a01007387 */ /* 0x0003e20000100800 */
[----:B0-----:R-:W-:-:S02]  /*4760*/  PRMT R47, RZ, 0x5410, RZ ;  /* 0x00005410ff2f7816 */ /* 0x001fc400000000ff */
[----:B----4-:R-:W-:Y:S02]  /*4770*/  @!P1 PRMT R45, R45, 0x5410, R59 ;  /* 0x000054102d2d9816 */ /* 0x010fe4000000003b */
[----:B------:R-:W-:Y:S02]  /*4780*/  @!P1 PRMT R89, R59, 0x7632, R89 ;  /* 0x000076323b599816 */ /* 0x000fe40000000059 */
[----:B-1----:R-:W-:Y:S02]  /*4790*/  PRMT R42, RZ, 0x7610, R42 ;  /* 0x00007610ff2a7816 */ /* 0x002fe4000000002a */
[----:B-----5:R-:W-:Y:S02]  /*47a0*/  @!P1 PRMT R88, R88, 0x5410, R60 ;  /* 0x0000541058589816 */ /* 0x020fe4000000003c */
[----:B------:R-:W-:Y:S02]  /*47b0*/  @!P1 PRMT R91, R60, 0x7632, R91 ;  /* 0x000076323c5b9816 */ /* 0x000fe4000000005b */
[----:B------:R-:W-:-:S02]  /*47c0*/  PRMT R88, RZ, 0x7610, R88 ;  /* 0x00007610ff587816 */ /* 0x000fc40000000058 */
[----:B------:R-:W-:Y:S01]  /*47d0*/  @!P2 PRMT R47, R47, 0x5410, R46 ;  /* 0x000054102f2fa816 */ /* 0x000fe2000000002e */
[----:B------:R0:W-:Y:S03]  /*47e0*/  STL [R1+0xfc], R46 ;  /* 0x0000fc2e01007387 */ /* 0x0001e60000100800 */
[----:B------:R-:W-:Y:S02]  /*47f0*/  @!P2 PRMT R47, R46, 0x7632, R47 ;  /* 0x000076322e2fa816 */ /* 0x000fe4000000002f */
[----:B------:R-:W-:Y:S02]  /*4800*/  PRMT R39, R39, 0x5410, RZ ;  /* 0x0000541027277816 */ /* 0x000fe400000000ff */
[----:B0-----:R-:W-:Y:S02]  /*4810*/  PRMT R46, RZ, 0x5410, RZ ;  /* 0x00005410ff2e7816 */ /* 0x001fe400000000ff */
[----:B---3--:R-:W-:-:S13]  /*4820*/  R2UR UR16, R2 ;  /* 0x00000000021072ca */ /* 0x008fda00000e0000 */
[----:B------:R-:W-:-:S05]  /*4830*/  MOV R2, UR16 ;  /* 0x0000001000027c02 */ /* 0x000fca0008000f00 */
[----:B------:R-:W-:-:S05]  /*4840*/  FFMA.FTZ R3, -R2, UR16, R3 ;  /* 0x0000001002037c23 */ /* 0x000fca0008010103 */
[----:B------:R-:W-:-:S13]  /*4850*/  FSETP.GTU.FTZ.AND P1, PT, R3, RZ, PT ;  /* 0x000000ff0300720b */ /* 0x000fda0003f3c000 */
[----:B------:R-:W-:-:S05]  /*4860*/  VOTEU.ANY UP0, P1 ;  /* 0x0000000000ff7886 */ /* 0x000fca0000800100 */
[----:B------:R-:W0:Y:S01]  /*4870*/  @UP0 LDCU UR5, c[0x0][0x3c0] ;  /* 0x00007800ff0507ac */ /* 0x000e220008000800 */
[----:B------:R-:W-:Y:S01]  /*4880*/  PLOP3.LUT P1, PT, PT, PT, UP0, 0x80, 0x8 ;  /* 0x000000000008781c */ /* 0x000fe20003f2f008 */
[----:B------:R1:W-:Y:S01]  /*4890*/  STL [R1+0x7c], R40 ;  /* 0x00007c2801007387 */ /* 0x0003e20000100800 */
[C---:B------:R-:W-:Y:S02]  /*48a0*/  @!P2 PRMT R42, R40.reuse, 0x7610, R42 ;  /* 0x00007610282aa816 */ /* 0x040fe4000000002a */
[----:B------:R-:W-:Y:S01]  /*48b0*/  @!P2 PRMT R88, R40, 0x7632, R88 ;  /* 0x000076322858a816 */ /* 0x000fe20000000058 */
[----:B--2---:R2:W-:Y:S01]  /*48c0*/  STL [R1+0x80], R44 ;  /* 0x0000802c01007387 */ /* 0x0045e20000100800 */
[----:B------:R-:W-:Y:S02]  /*48d0*/  @!P3 PRMT R46, R46, 0x7610, R44 ;  /* 0x000076102e2eb816 */ /* 0x000fe4000000002c */
[----:B-1----:R-:W-:-:S05]  /*48e0*/  PRMT R40, RZ, 0x7610, R40 ;  /* 0x00007610ff287816 */ /* 0x002fca0000000028 */
[----:B0-----:R-:W-:Y:S01]  /*48f0*/  @P1 FADD.FTZ R2, R3, UR5 ;  /* 0x0000000503021e21 */ /* 0x001fe20008010000 */
[----:B------:R-:W-:-:S05]  /*4900*/  @!P3 PRMT R40, R44, 0x7610, R40 ;  /* 0x000076102c28b816 */ /* 0x000fca0000000028 */
[----:B------:R-:W0:Y:S01]  /*4910*/  @P1 MUFU.RSQ R2, R2 ;  /* 0x0000000200021308 */ /* 0x000e220000001400 */
[----:B--2---:R-:W-:Y:S02]  /*4920*/  PRMT R44, RZ, 0x5410, RZ ;  /* 0x00005410ff2c7816 */ /* 0x004fe400000000ff */
[----:B------:R-:W-:Y:S01]  /*4930*/  PRMT R90, R90, 0x5410, RZ ;  /* 0x000054105a5a7816 */ /* 0x000fe200000000ff */
[----:B------:R-:W-:Y:S01]  /*4940*/  STL [R1+0x58], R81 ;  /* 0x0000585101007387 */ /* 0x000fe20000100800 */
[--C-:B------:R-:W-:Y:S02]  /*4950*/  @!P4 PRMT R44, R44, 0x5410, R43.reuse ;  /* 0x000054102c2cc816 */ /* 0x100fe4000000002b */
[----:B------:R-:W-:Y:S01]  /*4960*/  @!P4 PRMT R39, R39, 0x7610, R43 ;  /* 0x000076102727c816 */ /* 0x000fe2000000002b */
        /* <DEDUP_REMOVED lines=18> */
[----:B------:R1:W-:Y:S01]  /*4a90*/  STL [R1+0x84], R43 ;  /* 0x0000842b01007387 */ /* 0x0003e20000100800 */
[----:B------:R-:W-:Y:S01]  /*4aa0*/  PRMT R90, RZ, 0x7610, R90 ;  /* 0x00007610ff5a7816 */ /* 0x000fe2000000005a */
[----:B------:R-:W-:Y:S01]  /*4ab0*/  UISETP.NE.AND UP1, UPT, UR6, URZ, UPT ;  /* 0x000000ff0600728c */ /* 0x000fe2000bf25270 */
[----:B-1----:R-:W-:-:S04]  /*4ac0*/  PRMT R43, RZ, 0x5410, RZ ;  /* 0x00005410ff2b7816 */ /* 0x002fc800000000ff */
[----:B------:R-:W-:Y:S01]  /*4ad0*/  @!P5 PRMT R43, R43, 0x5410, R0 ;  /* 0x000054102b2bd816 */ /* 0x000fe20000000000 */
[----:B------:R1:W-:Y:S01]  /*4ae0*/  STL [R1+0x108], R41 ;  /* 0x0001082901007387 */ /* 0x0003e20000100800 */
[----:B------:R-:W-:Y:S02]  /*4af0*/  PRMT R42, R42, 0x5410, RZ ;  /* 0x000054102a2a7816 */ /* 0x000fe400000000ff */
[C---:B------:R-:W-:Y:S02]  /*4b00*/  @!P5 PRMT R43, R41.reuse, 0x7610, R43 ;  /* 0x00007610292bd816 */ /* 0x040fe4000000002b */
[----:B------:R-:W-:Y:S02]  /*4b10*/  @!P5 PRMT R90, R41, 0x7632, R90 ;  /* 0x00007632295ad816 */ /* 0x000fe4000000005a */
[----:B0-----:R-:W-:Y:S02]  /*4b20*/  @P1 R2UR UR5, R2 ;  /* 0x00000000020512ca */ /* 0x001fe400000e0000 */
[----:B-1----:R-:W-:Y:S01]  /*4b30*/  PRMT R41, RZ, 0x5410, RZ ;  /* 0x00005410ff297816 */ /* 0x002fe200000000ff */
[----:B------:R0:W-:Y:S01]  /*4b40*/  STL [R1+0x88], R0 ;  /* 0x0000880001007387 */ /* 0x0001e20000100800 */
[----:B------:R-:W-:-:S02]  /*4b50*/  @!P5 PRMT R42, R42, 0x7610, R0 ;  /* 0x000076102a2ad816 */ /* 0x000fc40000000000 */
[----:B------:R-:W-:Y:S02]  /*4b60*/  PRMT R89, R89, 0x5410, RZ ;  /* 0x0000541059597816 */ /* 0x000fe400000000ff */
[----:B------:R-:W-:Y:S02]  /*4b70*/  @!P6 PRMT R41, R50, 0x7632, R41 ;  /* 0x000076323229e816 */ /* 0x000fe40000000029 */
[----:B------:R-:W-:Y:S02]  /*4b80*/  PRMT R45, RZ, 0x7610, R45 ;  /* 0x00007610ff2d7816 */ /* 0x000fe4000000002d */
[----:B------:R-:W-:Y:S01]  /*4b90*/  PRMT R40, R40, 0x5410, RZ ;  /* 0x0000541028287816 */ /* 0x000fe200000000ff */
[----:B0-----:R-:W-:Y:S01]  /*4ba0*/  HFMA2 R0, -RZ, RZ, 0, 0 ;  /* 0x00000000ff007431 */ /* 0x001fe200000001ff */
[----:B------:R0:W-:Y:S01]  /*4bb0*/  STL [R1+0x10c], R49 ;  /* 0x00010c3101007387 */ /* 0x0001e20000100800 */
[----:B------:R-:W-:Y:S01]  /*4bc0*/  MOV R2, RZ ;  /* 0x000000ff00027202 */ /* 0x000fe20000000f00 */
[----:B------:R-:W-:Y:S01]  /*4bd0*/  @P0 HADD2.F32 R2, -RZ, R4.H0_H0 ;  /* 0x20000004ff020230 */ /* 0x000fe20000004100 */
[--C-:B------:R-:W-:Y:S01]  /*4be0*/  @!P6 PRMT R41, R41, 0x5410, R49.reuse ;  /* 0x000054102929e816 */ /* 0x100fe20000000031 */
[----:B------:R-:W-:Y:S01]  /*4bf0*/  @P0 HADD2.F32 R0, -RZ, R48.H0_H0 ;  /* 0x20000030ff000230 */ /* 0x000fe20000004100 */
[----:B------:R-:W-:Y:S01]  /*4c00*/  @!P6 PRMT R89, R89, 0x7610, R49 ;  /* 0x000076105959e816 */ /* 0x000fe20000000031 */
[----:B------:R-:W-:Y:S01]  /*4c10*/  HADD2.F32 R51, -RZ, R51.H0_H0 ;  /* 0x20000033ff337230 */ /* 0x000fe20000004100 */
[----:B------:R-:W-:-:S02]  /*4c20*/  @!P3 PRMT R46, R54, 0x7610, R46 ;  /* 0x00007610362eb816 */ /* 0x000fc4000000002e */
[C---:B------:R-:W-:Y:S01]  /*4c30*/  @!P4 PRMT R45, R53.reuse, 0x7610, R45 ;  /* 0x00007610352dc816 */ /* 0x040fe2000000002d */
[----:B0-----:R-:W-:Y:S01]  /*4c40*/  HADD2.F32 R49, -RZ, R52.H0_H0 ;  /* 0x20000034ff317230 */ /* 0x001fe20000004100 */
[----:B------:R-:W-:Y:S02]  /*4c50*/  @!P4 PRMT R44, R53, 0x7632, R44 ;  /* 0x00007632352cc816 */ /* 0x000fe4000000002c */
[----:B------:R-:W-:Y:S01]  /*4c60*/  @!P6 PRMT R40, R40, 0x5410, R50 ;  /* 0x000054102828e816 */ /* 0x000fe20000000032 */
        /* <DEDUP_REMOVED lines=580> */
.L_x_1142:
        /* <DEDUP_REMOVED lines=1152> */
.L_x_1143:
        /* <DEDUP_REMOVED lines=49> */
.L_x_1145:
[----:B------:R-:W-:Y:S05]  /*bbc0*/  BSYNC.RECONVERGENT B0 ;  /* 0x0000000000007941 */ /* 0x000fea0003800200 */
.L_x_1144:
        /* <DEDUP_REMOVED lines=43> */
.L_x_1147:
[----:B------:R-:W-:Y:S05]  /*be80*/  BSYNC.RECONVERGENT B0 ;  /* 0x0000000000007941 */ /* 0x000fea0003800200 */
.L_x_1146:
        /* <DEDUP_REMOVED lines=38> */
.L_x_1149:
[----:B------:R-:W-:Y:S05]  /*c0f0*/  BSYNC.RECONVERGENT B0 ;  /* 0x0000000000007941 */ /* 0x000fea0003800200 */
.L_x_1148:
        /* <DEDUP_REMOVED lines=28> */
.L_x_1151:
[----:B------:R-:W-:Y:S05]  /*c2c0*/  BSYNC.RECONVERGENT B0 ;  /* 0x0000000000007941 */ /* 0x000fea0003800200 */
.L_x_1150:
        /* <DEDUP_REMOVED lines=33> */
.L_x_1155:
[----:B------:R-:W2:Y:S04]  /*c4e0*/  LDG.E.STRONG.GPU R4, desc[UR10][R10.64] ;  /* 0x0000000a0a047981 */ /* 0x000ea8000c1ef900 */
[----:B--2---:R-:W-:Y:S04]  /*c4f0*/  CCTL.IVALL ;  /* 0x00000000ff00798f */ /* 0x004fe80002000000 */
[----:B------:R3:W-:Y:S01]  /*c500*/  STL [R1], R4 ;  /* 0x0000000401007387 */ /* 0x0007e20000100800 */
[----:B------:R-:W-:-:S13]  /*c510*/  ISETP.NE.AND P0, PT, R4, UR5, PT ;  /* 0x0000000504007c0c */ /* 0x000fda000bf05270 */
[----:B---3--:R-:W-:Y:S05]  /*c520*/  @P0 BRA `(.L_x_1155) ;  /* 0xfffffffc00ec0947 */ /* 0x008fea000383ffff */
.L_x_1154:
[----:B------:R-:W-:Y:S05]  /*c530*/  BSYNC.RECONVERGENT B0 ;  /* 0x0000000000007941 */ /* 0x000fea0003800200 */
.L_x_1153:
        /* <DEDUP_REMOVED lines=15> */
.L_x_1157:
        /* <DEDUP_REMOVED lines=83> */
.L_x_1156:
        /* <DEDUP_REMOVED lines=51> */
.L_x_1158:
        /* <DEDUP_REMOVED lines=24> */
.L_x_1159:
        /* <DEDUP_REMOVED lines=14> */
.L_x_1160:
[----:B------:R-:W-:Y:S05]  /*d0f0*/  BSYNC.RECONVERGENT B0 ;  /* 0x0000000000007941 */ /* 0x000fea0003800200 */
.L_x_1152:
        /* <DEDUP_REMOVED lines=18> */
.L_x_1166:
        /* <DEDUP_REMOVED lines=65> */
.L_x_1162:
[----:B------:R-:W-:Y:S05]  /*d630*/  BSYNC.RECONVERGENT B0 ;  /* 0x0000000000007941 */ /* 0x000fea0003800200 */
.L_x_1161:
        /* <DEDUP_REMOVED lines=23> */
.L_x_1163:
        /* <DEDUP_REMOVED lines=16> */
.L_x_1165:
[----:B------:R-:W-:Y:S05]  /*d8b0*/  BSYNC.RECONVERGENT B0 ;  /* 0x0000000000007941 */ /* 0x000fea0003800200 */
.L_x_1164:
        /* <DEDUP_REMOVED lines=10> */
.L_x_1141:
        /* <DEDUP_REMOVED lines=16> */
.L_x_1169:
[----:B------:R-:W-:Y:S05]  /*da60*/  BSYNC.RECONVERGENT B0 ;  /* 0x0000000000007941 */ /* 0x000fea0003800200 */
.L_x_1168:
        /* <DEDUP_REMOVED lines=11> */
.L_x_1171:
[----:B------:R-:W2:Y:S04]  /*db20*/  LDG.E.STRONG.GPU R5, desc[UR10][R2.64] ;  /* 0x0000000a02057981 */ /* 0x000ea8000c1ef900 */
[----:B--2---:R-:W-:Y:S01]  /*db30*/  CCTL.IVALL ;  /* 0x00000000ff00798f */ /* 0x004fe20002000000 */
[----:B------:R-:W-:Y:S05]  /*db40*/  YIELD ;  /* 0x0000000000007946 */ /* 0x000fea0003800000 */
[----:B------:R-:W-:-:S13]  /*db50*/  ISETP.NE.AND P0, PT, R5, R0, PT ;  /* 0x000000000500720c */ /* 0x000fda0003f05270 */
[----:B------:R-:W-:Y:S05]  /*db60*/  @P0 BRA `(.L_x_1171) ;  /* 0xfffffffc00ec0947 */ /* 0x000fea000383ffff */
.L_x_1170:
        /* <DEDUP_REMOVED lines=61> */
.L_x_1174:
        /* <DEDUP_REMOVED lines=31> */
.L_x_1173:
[----:B------:R-:W-:Y:S05]  /*e130*/  BSYNC.RECONVERGENT B0 ;  /* 0x0000000000007941 */ /* 0x000fea0003800200 */
.L_x_1172:
        /* <DEDUP_REMOVED lines=10> */
.L_x_1175:
        /* <DEDUP_REMOVED lines=87> */
.L_x_1176:
        /* <DEDUP_REMOVED lines=11> */
.L_x_4902:


//--------------------- .text._Z35group_norm_nhwc_bwd_one_pass_kernelI11Fp16IOFp16WLi512ELi128ELi512EEv26Group_norm_nhwc_bwd_params --------------------------
	.section	.text._Z35group_norm_nhwc_bwd_one_pass_kernelI11Fp16IOFp16WLi512ELi128ELi512EEv26Group_norm_nhwc_bwd_params,"ax",@progbits
	.align	128
        .global         _Z35group_norm_nhwc_bwd_one_pass_kernelI11Fp16IOFp16WLi512ELi128ELi512EEv26Group_norm_nhwc_bwd_params
        .type           _Z35group_norm_nhwc_bwd_one_pass_kernelI11Fp16IOFp16WLi512ELi128ELi512EEv26Group_norm_nhwc_bwd_params,@function
        .size           _Z35group_norm_nhwc_bwd_one_pass_kernelI11Fp16IOFp16WLi512ELi128ELi512EEv26Group_norm_nhwc_bwd_params,(.L_x_4903 - _Z35group_norm_nhwc_bwd_one_pass_kernelI11Fp16IOFp16WLi512ELi128ELi512EEv26Group_norm_nhwc_bwd_params)
        .other          _Z35group_norm_nhwc_bwd_one_pass_kernelI11Fp16IOFp16WLi512ELi128ELi512EEv26Group_norm_nhwc_bwd_params,@"STO_CUDA_ENTRY STV_DEFAULT"
_Z35group_norm_nhwc_bwd_one_pass_kernelI11Fp16IOFp16WLi512ELi128ELi512EEv26Group_norm_nhwc_bwd_params:
.text._Z35group_norm_nhwc_bwd_one_pass_kernelI11Fp16IOFp16WLi512ELi128ELi512EEv26Group_norm_nhwc_bwd_params:
        /* <DEDUP_REMOVED lines=11> */
.L_x_1203:
        /* <DEDUP_REMOVED lines=2816> */
[----:B------:R0:W-:Y:S01]  /*b0b0*/  STL [R1+0xd0], R56 ;  /* 0x0000d03801007387 */ /* 0x0001e20000100800 */
[----:B------:R-:W-:-:S03]  /*b0c0*/  LOP3.LUT R10, R10, 0x7e, RZ, 0xc0, !PT ;  /* 0x0000007e0a0a7812 */ /* 0x000fc600078ec0ff */
[----:B------:R-:W-:Y:S01]  /*b0d0*/  STL [R1+0x1d0], R57 ;  /* 0x0001d03901007387 */ /* 0x000fe20000100800 */
[----:B-1----:R-:W-:Y:S02]  /*b0e0*/  MOV R22, UR13 ;  /* 0x0000000d00167c02 */ /* 0x002fe40008000f00 */
[----:B------:R-:W-:Y:S01]  /*b0f0*/  PRMT R47, RZ, 0x7610, R47 ;  /* 0x00007610ff2f7816 */ /* 0x000fe2000000002f */
[----:B------:R1:W-:Y:S01]  /*b100*/  STL.S16 [R1+0x32a], R11 ;  /* 0x00032a0b01007387 */ /* 0x0003e20000100600 */
[----:B------:R-:W-:Y:S02]  /*b110*/  LEA R22, R22, R10, 0x7 ;  /* 0x0000000a16167211 */ /* 0x000fe400078e38ff */
[----:B0-----:R-:W-:Y:S02]  /*b120*/  PRMT R56, RZ, 0x7610, R56 ;  /* 0x00007610ff387816 */ /* 0x001fe40000000038 */
[----:B------:R-:W-:Y:S02]  /*b130*/  PRMT R14, RZ, 0x7610, R14 ;  /* 0x00007610ff0e7816 */ /* 0x000fe4000000000e */
[----:B------:R-:W-:-:S02]  /*b140*/  PRMT R25, RZ, 0x7610, R25 ;  /* 0x00007610ff197816 */ /* 0x000fc40000000019 */
[----:B------:R-:W-:Y:S01]  /*b150*/  PRMT R24, RZ, 0x7610, R24 ;  /* 0x00007610ff187816 */ /* 0x000fe20000000018 */
[----:B-1----:R-:W0:Y:S01]  /*b160*/  @P0 LDC.64 R10, c[0x0][0x3b0] ;  /* 0x0000ec00ff0a0b82 */ /* 0x002e220000000a00 */
[----:B------:R-:W-:Y:S02]  /*b170*/  PRMT R57, RZ, 0x7610, R57 ;  /* 0x00007610ff397816 */ /* 0x000fe40000000039 */
[----:B------:R-:W-:Y:S02]  /*b180*/  PRMT R17, RZ, 0x7610, R17 ;  /* 0x00007610ff117816 */ /* 0x000fe40000000011 */
[----:B------:R-:W-:Y:S02]  /*b190*/  PRMT R33, RZ, 0x7610, R33 ;  /* 0x00007610ff217816 */ /* 0x000fe40000000021 */
[----:B------:R-:W-:Y:S02]  /*b1a0*/  PRMT R32, RZ, 0x7610, R32 ;  /* 0x00007610ff207816 */ /* 0x000fe40000000020 */
[----:B------:R-:W-:-:S02]  /*b1b0*/  PRMT R29, RZ, 0x7610, R29 ;  /* 0x00007610ff1d7816 */ /* 0x000fc4000000001d */
[----:B------:R-:W-:Y:S01]  /*b1c0*/  PRMT R15, RZ, 0x7610, R15 ;  /* 0x00007610ff0f7816 */ /* 0x000fe2000000000f */
[----:B------:R1:W-:Y:S01]  /*b1d0*/  STL.S16 [R1+0x2fe], R12 ;  /* 0x0002fe0c01007387 */ /* 0x0003e20000100600 */
[C---:B---3--:R-:W-:Y:S02]  /*b1e0*/  @!P4 PRMT R57, R68.reuse, 0x7610, R57 ;  /* 0x000076104439c816 */ /* 0x048fe40000000039 */
[----:B------:R-:W-:Y:S01]  /*b1f0*/  @!P4 PRMT R56, R68, 0x7632, R56 ;  /* 0x000076324438c816 */ /* 0x000fe20000000038 */
[----:B------:R3:W-:Y:S01]  /*b200*/  STL.S16 [R1+0x306], R13 ;  /* 0x0003060d01007387 */ /* 0x0007e20000100600 */
[C---:B------:R-:W-:Y:S02]  /*b210*/  @!P4 PRMT R47, R69.reuse, 0x7610, R47 ;  /* 0x00007610452fc816 */ /* 0x040fe4000000002f */
[----:B------:R-:W-:Y:S01]  /*b220*/  @!P4 PRMT R14, R69, 0x7632, R14 ;  /* 0x00007632450ec816 */ /* 0x000fe2000000000e */
[----:B------:R-:W-:Y:S01]  /*b230*/  STL.S16 [R1+0x318], R16 ;  /* 0x0003181001007387 */ /* 0x000fe20000100600 */
[----:B------:R-:W-:-:S02]  /*b240*/  LOP3.LUT P4, RZ, R0, 0x8, RZ, 0xc0, !PT ;  /* 0x0000000800ff7812 */ /* 0x000fc4000788c0ff */
[C---:B------:R-:W-:Y:S01]  /*b250*/  @!P5 PRMT R25, R82.reuse, 0x7610, R25 ;  /* 0x000076105219d816 */ /* 0x040fe20000000019 */
[----:B------:R-:W-:Y:S01]  /*b260*/  STL.S16 [R1+0x31e], R19 ;  /* 0x00031e1301007387 */ /* 0x000fe20000100600 */
[----:B------:R-:W-:Y:S02]  /*b270*/  @!P5 PRMT R24, R82, 0x7632, R24 ;  /* 0x000076325218d816 */ /* 0x000fe40000000018 */
[----:B------:R-:W-:Y:S01]  /*b280*/  @!P5 PRMT R17, R83, 0x7632, R17 ;  /* 0x000076325311d816 */ /* 0x000fe20000000011 */
[----:B------:R-:W-:Y:S01]  /*b290*/  STL.S16 [R1+0x324], R18 ;  /* 0x0003241201007387 */ /* 0x000fe20000100600 */
[----:B------:R-:W-:-:S03]  /*b2a0*/  LOP3.LUT P5, RZ, R2, 0x8000000, RZ, 0xc0, !PT ;  /* 0x0800000002ff7812 */ /* 0x000fc600078ac0ff */
[----:B------:R-:W-:Y:S02]  /*b2b0*/  STL.S16 [R1+0x326], R21 ;  /* 0x0003261501007387 */ /* 0x000fe40000100600 */
[C---:B------:R-:W-:Y:S02]  /*b2c0*/  @!P4 PRMT R33, R78.reuse, 0x7610, R33 ;  /* 0x000076104e21c816 */ /* 0x040fe40000000021 */
[----:B------:R-:W-:Y:S01]  /*b2d0*/  @!P4 PRMT R32, R78, 0x7632, R32 ;  /* 0x000076324e20c816 */ /* 0x000fe20000000020 */
[----:B------:R-:W-:Y:S01]  /*b2e0*/  STL.S16 [R1+0x32e], R20 ;  /* 0x00032e1401007387 */ /* 0x000fe20000100600 */
[C---:B------:R-:W-:Y:S02]  /*b2f0*/  @!P4 PRMT R29, R79.reuse, 0x7610, R29 ;  /* 0x000076104f1dc816 */ /* 0x040fe4000000001d */
[----:B------:R-:W-:Y:S02]  /*b300*/  @!P4 PRMT R15, R79, 0x7632, R15 ;  /* 0x000076324f0fc816 */ /* 0x000fe4000000000f */
[----:B------:R-:W-:Y:S01]  /*b310*/  PRMT R7, RZ, 0x7610, R7 ;  /* 0x00007610ff077816 */ /* 0x000fe20000000007 */
[----:B------:R-:W-:Y:S01]  /*b320*/  STL [R1+0xd8], R68 ;  /* 0x0000d84401007387 */ /* 0x000fe20000100800 */
[----:B------:R-:W-:-:S02]  /*b330*/  LOP3.LUT P4, RZ, R2, 0x20000000, RZ, 0xc0, !PT ;  /* 0x2000000002ff7812 */ /* 0x000fc4000788c0ff */
[----:B------:R-:W-:Y:S01]  /*b340*/  MOV R2, RZ ;  /* 0x000000ff00027202 */ /* 0x000fe20000000f00 */
[----:B------:R3:W-:Y:S01]  /*b350*/  STL.S16 [R1+0x310], R15 ;  /* 0x0003100f01007387 */ /* 0x0007e20000100600 */
[----:B0-----:R-:W-:-:S04]  /*b360*/  @P0 IMAD.WIDE R10, R22, 0x2, R10 ;  /* 0x00000002160a0825 */ /* 0x001fc800078e020a */
[----:B-1----:R-:W-:Y:S01]  /*b370*/  HFMA2 R12, -RZ, RZ, 0, 0 ;  /* 0x00000000ff0c7431 */ /* 0x002fe200000001ff */
[----:B------:R0:W-:Y:S01]  /*b380*/  STL.S16 [R1+0x320], R17 ;  /* 0x0003201101007387 */ /* 0x0001e20000100600 */
[----:B---3--:R-:W-:-:S03]  /*b390*/  HFMA2 R13, -RZ, RZ, 0, 0 ;  /* 0x00000000ff0d7431 */ /* 0x008fc600000001ff */
[----:B------:R-:W3:Y:S01]  /*b3a0*/  @!P5 LDG.E R2, desc[UR10][R44.64] ;  /* 0x0000000a2c02d981 */ /* 0x000ee2000c1e1900 */
[----:B------:R-:W-:Y:S01]  /*b3b0*/  HFMA2 R15, -RZ, RZ, 0, 0 ;  /* 0x00000000ff0f7431 */ /* 0x000fe200000001ff */
[----:B------:R-:W-:Y:S02]  /*b3c0*/  MOV R0, RZ ;  /* 0x000000ff00007202 */ /* 0x000fe40000000f00 */
[----:B------:R1:W-:Y:S01]  /*b3d0*/  STL.S16 [R1+0x304], R14 ;  /* 0x0003040e01007387 */ /* 0x0003e20000100600 */
[----:B0-----:R-:W-:Y:S01]  /*b3e0*/  HFMA2 R17, -RZ, RZ, 0, 0 ;  /* 0x00000000ff117431 */ /* 0x001fe200000001ff */
[----:B------:R-:W-:Y:S02]  /*b3f0*/  MOV R16, RZ ;  /* 0x000000ff00107202 */ /* 0x000fe40000000f00 */
[----:B------:R-:W-:Y:S01]  /*b400*/  CS2R R18, SRZ ;  /* 0x0000000000127805 */ /* 0x000fe2000001ff00 */
[----:B------:R-:W3:Y:S04]  /*b410*/  @P0 LDG.E.U16 R20, desc[UR10][R10.64] ;  /* 0x0000000a0a140981 */ /* 0x000ee8000c1e1500 */
[----:B------:R0:W3:Y:S01]  /*b420*/  @P0 LDG.E.U16 R21, desc[UR10][R10.64+0x2] ;  /* 0x0000020a0a150981 */ /* 0x0000e2000c1e1500 */
[----:B-1----:R-:W-:-:S03]  /*b430*/  MOV R14, RZ ;  /* 0x000000ff000e7202 */ /* 0x002fc60000000f00 */
        /* <DEDUP_REMOVED lines=17> */
[----:B------:R-:W-:Y:S04]  /*b550*/  STL.S16 [R1+0x2fa], R43 ;  /* 0x0002fa2b01007387 */ /* 0x000fe80000100600 */
[----:B------:R1:W-:Y:S04]  /*b560*/  STL [R1+0x1d8], R69 ;  /* 0x0001d84501007387 */ /* 0x0003e80000100800 */
[----:B------:R0:W-:Y:S04]  /*b570*/  STL.S16 [R1+0x2fc], R42 ;  /* 0x0002fc2a01007387 */ /* 0x0001e80000100600 */
[----:B------:R-:W-:Y:S04]  /*b580*/  STL.S16 [R1+0x2f8], R41 ;  /* 0x0002f82901007387 */ /* 0x000fe80000100600 */
[----:B------:R-:W-:Y:S04]  /*b590*/  STL.S16 [R1+0x300], R40 ;  /* 0x0003002801007387 */ /* 0x000fe80000100600 */
[----:B------:R-:W-:Y:S04]  /*b5a0*/  STL.S16 [R1+0x302], R35 ;  /* 0x0003022301007387 */ /* 0x000fe80000100600 */
[----:B------:R-:W-:Y:S04]  /*b5b0*/  STL.S16 [R1+0x30e], R34 ;  /* 0x00030e2201007387 */ /* 0x000fe80000100600 */
[----:B--2---:R-:W2:Y:S04]  /*b5c0*/  @!P2 LDG.E R12, desc[UR10][R66.64] ;  /* 0x0000000a420ca981 */ /* 0x004ea8000c1e1900 */
[----:B------:R0:W-:Y:S04]  /*b5d0*/  STL.S16 [R1+0x232], R33 ;  /* 0x0002322101007387 */ /* 0x0001e80000100600 */
        /* <DEDUP_REMOVED lines=41> */
[----:B----4-:R1:W5:Y:S04]  /*b870*/  LDL.S16 R80, [R1+0x2b6] ;  /* 0x0002b60001507983 */ /* 0x0103680000100600 */
[----:B------:R1:W5:Y:S04]  /*b880*/  LDL.S16 R78, [R1+0x2dc] ;  /* 0x0002dc00014e7983 */ /* 0x0003680000100600 */
[----:B------:R1:W5:Y:S04]  /*b890*/  LDL.S16 R79, [R1+0x2e0] ;  /* 0x0002e000014f7983 */ /* 0x0003680000100600 */
[----:B------:R1:W5:Y:S04]  /*b8a0*/  LDL.S16 R81, [R1+0x2da] ;  /* 0x0002da0001517983 */ /* 0x0003680000100600 */
[----:B------:R1:W5:Y:S04]  /*b8b0*/  LDL.S16 R82, [R1+0x2d4] ;  /* 0x0002d40001527983 */ /* 0x0003680000100600 */
[----:B------:R1:W5:Y:S04]  /*b8c0*/  LDL.S16 R83, [R1+0x2d8] ;  /* 0x0002d80001537983 */ /* 0x0003680000100600 */
[----:B------:R1:W5:Y:S04]  /*b8d0*/  LDL.S16 R84, [R1+0x2ae] ;  /* 0x0002ae0001547983 */ /* 0x0003680000100600 */
[----:B------:R1:W5:Y:S01]  /*b8e0*/  LDL.LU R7, [R1+0x364] ;  /* 0x0003640001077983 */ /* 0x0003620000300800 */
[----:B------:R-:W-:-:S02]  /*b8f0*/  R2UR UR16, R8 ;  /* 0x00000000081072ca */ /* 0x000fc400000e0000 */
        /* <DEDUP_REMOVED lines=11> */
[----:B------:R-:W-:Y:S02]  /*b9b0*/  PLOP3.LUT P1, PT, PT, PT, UP0, 0x80, 0x8 ;  /* 0x000000000008781c */ /* 0x000fe40003f2f008 */
[----:B------:R-:W-:Y:S02]  /*b9c0*/  PRMT R39, RZ, 0x7610, R39 ;  /* 0x00007610ff277816 */ /* 0x000fe40000000027 */
[----:B------:R-:W-:Y:S01]  /*b9d0*/  PRMT R37, RZ, 0x7610, R37 ;  /* 0x00007610ff257816 */ /* 0x000fe20000000025 */
[----:B---3--:R0:W-:Y:S01]  /*b9e0*/  STL [R1+0x208], R2 ;  /* 0x0002080201007387 */ /* 0x0081e20000100800 */
[C---:B------:R-:W-:Y:S02]  /*b9f0*/  @!P5 PRMT R39, R2.reuse, 0x7610, R39 ;  /* 0x000076100227d816 */ /* 0x040fe40000000027 */
[----:B------:R-:W-:Y:S01]  /*ba00*/  @!P5 PRMT R37, R2, 0x7632, R37 ;  /* 0x000076320225d816 */ /* 0x000fe20000000025 */
[----:B------:R3:W-:Y:S01]  /*ba10*/  STL [R1+0xdc], R74 ;  /* 0x0000dc4a01007387 */ /* 0x0007e20000100800 */
[----:B------:R-:W-:-:S02]  /*ba20*/  PRMT R76, RZ, 0x7610, R76 ;  /* 0x00007610ff4c7816 */ /* 0x000fc4000000004c */
[----:B------:R-:W-:Y:S01]  /*ba30*/  PRMT R53, RZ, 0x7610, R53 ;  /* 0x00007610ff357816 */ /* 0x000fe20000000035 */
[----:B------:R4:W-:Y:S01]  /*ba40*/  STL [R1+0x1dc], R70 ;  /* 0x0001dc4601007387 */ /* 0x0009e20000100800 */
[----:B0-----:R-:W-:-:S03]  /*ba50*/  @P1 FADD.FTZ R2, R3, UR5 ;  /* 0x0000000503021e21 */ /* 0x001fc60008010000 */
[----:B------:R0:W-:Y:S01]  /*ba60*/  STL [R1+0xe0], R71 ;  /* 0x0000e04701007387 */ /* 0x0001e20000100800 */
[----:B---3--:R-:W-:Y:S02]  /*ba70*/  PRMT R74, RZ, 0x7610, R74 ;  /* 0x00007610ff4a7816 */ /* 0x008fe4000000004a */
[----:B------:R-:W-:Y:S01]  /*ba80*/  PRMT R52, RZ, 0x7610, R52 ;  /* 0x00007610ff347816 */ /* 0x000fe20000000034 */
[----:B------:R3:W-:Y:S01]  /*ba90*/  STL [R1+0x1e0], R75 ;  /* 0x0001e04b01007387 */ /* 0x0007e20000100800 */
[----:B----4-:R-:W-:Y:S02]  /*baa0*/  PRMT R70, RZ, 0x7610, R70 ;  /* 0x00007610ff467816 */ /* 0x010fe40000000046 */
[----:B------:R-:W-:Y:S01]  /*bab0*/  PRMT R48, RZ, 0x7610, R48 ;  /* 0x00007610ff307816 */ /* 0x000fe20000000030 */
[----:B------:R4:W-:Y:S01]  /*bac0*/  STL [R1+0x1f0], R54 ;  /* 0x0001f03601007387 */ /* 0x0009e20000100800 */
[----:B------:R-:W-:Y:S02]  /*bad0*/  PRMT R49, RZ, 0x7610, R49 ;  /* 0x00007610ff317816 */ /* 0x000fe40000000031 */
[----:B0-----:R-:W-:Y:S01]  /*bae0*/  PRMT R71, RZ, 0x7610, R71 ;  /* 0x00007610ff477816 */ /* 0x001fe20000000047 */
[----:B------:R0:W-:Y:S01]  /*baf0*/  STL [R1+0x1f4], R58 ;  /* 0x0001f43a01007387 */ /* 0x0001e20000100800 */
[----:B------:R-:W-:-:S02]  /*bb00*/  PRMT R45, RZ, 0x7610, R45 ;  /* 0x00007610ff2d7816 */ /* 0x000fc4000000002d */
[----:B---3--:R-:W-:Y:S02]  /*bb10*/  PRMT R75, RZ, 0x7610, R75 ;  /* 0x00007610ff4b7816 */ /* 0x008fe4000000004b */
[----:B------:R-:W-:Y:S02]  /*bb20*/  PRMT R44, RZ, 0x7610, R44 ;  /* 0x00007610ff2c7816 */ /* 0x000fe4000000002c */
[----:B----4-:R-:W-:Y:S02]  /*bb30*/  PRMT R54, RZ, 0x7610, R54 ;  /* 0x00007610ff367816 */ /* 0x010fe40000000036 */
[----:B------:R-:W-:Y:S02]  /*bb40*/  PRMT R38, RZ, 0x7610, R38 ;  /* 0x00007610ff267816 */ /* 0x000fe40000000026 */
[----:B0-----:R-:W-:Y:S02]  /*bb50*/  PRMT R58, RZ, 0x7610, R58 ;  /* 0x00007610ff3a7816 */ /* 0x001fe4000000003a */
[----:B------:R-:W-:-:S02]  /*bb60*/  PRMT R36, RZ, 0x7610, R36 ;  /* 0x00007610ff247816 */ /* 0x000fc40000000024 */
[----:B------:R-:W-:Y:S02]  /*bb70*/  PRMT R30, RZ, 0x7610, R30 ;  /* 0x00007610ff1e7816 */ /* 0x000fe4000000001e */
[----:B------:R-:W-:Y:S02]  /*bb80*/  PRMT R31, RZ, 0x7610, R31 ;  /* 0x00007610ff1f7816 */ /* 0x000fe4000000001f */
[----:B------:R-:W-:Y:S01]  /*bb90*/  PRMT R23, RZ, 0x7610, R23 ;  /* 0x00007610ff177816 */ /* 0x000fe20000000017 */
[----:B------:R-:W0:Y:S01]  /*bba0*/  @P1 MUFU.RSQ R2, R2 ;  /* 0x0000000200021308 */ /* 0x000e220000001400 */
[C---:B--2---:R-:W-:Y:S02]  /*bbb0*/  @!P2 PRMT R58, R12.reuse, 0x7610, R58 ;  /* 0x000076100c3aa816 */ /* 0x044fe4000000003a */
        /* <DEDUP_REMOVED lines=51> */
[----:B------:R-:W-:Y:S01]  /*bef0*/  MOV R2, RZ ;  /* 0x000000ff00027202 */ /* 0x000fe20000000f00 */
[----:B------:R-:W-:Y:S02]  /*bf00*/  @P0 HADD2.F32 R2, -RZ, R21.H0_H0 ;  /* 0x20000015ff020230 */ /* 0x000fe40000004100 */
[----:B------:R-:W-:Y:S02]  /*bf10*/  HADD2.F32 R3, -RZ, R22.H0_H0 ;  /* 0x20000016ff037230 */ /* 0x000fe40000004100 */
[----:B0-----:R-:W-:Y:S02]  /*bf20*/  HFMA2 R0, -RZ, RZ, 0, 0 ;  /* 0x00000000ff007431 */ /* 0x001fe400000001ff */
[----:B------:R-:W-:Y:S01]  /*bf30*/  HADD2.F32 R9, -RZ, R10.H0_H0 ;  /* 0x2000000aff097230 */ /* 0x000fe20000004100 */
[----:B------:R-:W-:Y:S01]  /*bf40*/  UMOV UR17, 0x3f800000 ;  /* 0x3f80000000117882 */ /* 0x000fe20000000000 */
[----:B------:R-:W-:Y:S01]  /*bf50*/  @P0 HADD2.F32 R0, -RZ, R20.H0_H0 ;  /* 0x20000014ff000230 */ /* 0x000fe20000004100 */
[----:B------:R-:W-:Y:S01]  /*bf60*/  @UP0 UMOV UR17, UR5 ;  /* 0x0000000500110c82 */ /* 0x000fe20008000000 */
[----:B-1----:R-:W-:Y:S05]  /*bf70*/  BRA.U UP1, `(.L_x_1178) ;  /* 0x0000004d01b07547 */ /* 0x002fea000b800000 */
        /* <DEDUP_REMOVED lines=1260> */
.L_x_1178:
        /* <DEDUP_REMOVED lines=2462> */
.L_x_1179:
        /* <DEDUP_REMOVED lines=48> */
.L_x_1181:
[----:B------:R-:W-:Y:S05]  /*1ab20*/  BSYNC.RECONVERGENT B0 ;  /* 0x0000000000007941 */ /* 0x000fea0003800200 */
.L_x_1180:
        /* <DEDUP_REMOVED lines=43> */
.L_x_1183:
[----:B------:R-:W-:Y:S05]  /*1ade0*/  BSYNC.RECONVERGENT B0 ;  /* 0x0000000000007941 */ /* 0x000fea0003800200 */
.L_x_1182:
        /* <DEDUP_REMOVED lines=38> */
.L_x_1185:
[----:B------:R-:W-:Y:S05]  /*1b050*/  BSYNC.RECONVERGENT B0 ;  /* 0x0000000000007941 */ /* 0x000fea0003800200 */
.L_x_1184:
        /* <DEDUP_REMOVED lines=28> */
.L_x_1187:
[----:B------:R-:W-:Y:S05]  /*1b220*/  BSYNC.RECONVERGENT B0 ;  /* 0x0000000000007941 */ /* 0x000fea0003800200 */
.L_x_1186:
        /* <DEDUP_REMOVED lines=33> */
.L_x_1191:
[----:B------:R-:W2:Y:S04]  /*1b440*/  LDG.E.STRONG.GPU R8, desc[UR10][R16.64] ;  /* 0x0000000a10087981 */ /* 0x000ea8000c1ef900 */
[----:B--2---:R-:W-:Y:S04]  /*1b450*/  CCTL.IVALL ;  /* 0x00000000ff00798f */ /* 0x004fe80002000000 */
[----:B------:R0:W-:Y:S01]  /*1b460*/  STL [R1], R8 ;  /* 0x0000000801007387 */ /* 0x0001e20000100800 */
[----:B------:R-:W-:-:S13]  /*1b470*/  ISETP.NE.AND P0, PT, R8, UR5, PT ;  /* 0x0000000508007c0c */ /* 0x000fda000bf05270 */
[----:B0-----:R-:W-:Y:S05]  /*1b480*/  @P0 BRA `(.L_x_1191) ;  /* 0xfffffffc00ec0947 */ /* 0x001fea000383ffff */
.L_x_1190:
[----:B------:R-:W-:Y:S05]  /*1b490*/  BSYNC.RECONVERGENT B0 ;  /* 0x0000000000007941 */ /* 0x000fea0003800200 */
.L_x_1189:
        /* <DEDUP_REMOVED lines=15> */
.L_x_1193:
        /* <DEDUP_REMOVED lines=83> */
.L_x_1192:
        /* <DEDUP_REMOVED lines=51> */
.L_x_1194:
        /* <DEDUP_REMOVED lines=24> */
.L_x_1195:
        /* <DEDUP_REMOVED lines=14> */
.L_x_1196:
[----:B------:R-:W-:Y:S05]  /*1c050*/  BSYNC.RECONVERGENT B0 ;  /* 0x0000000000007941 */ /* 0x000fea0003800200 */
.L_x_1188:
        /* <DEDUP_REMOVED lines=18> */
.L_x_1202:
        /* <DEDUP_REMOVED lines=65> */
.L_x_1198:
[----:B------:R-:W-:Y:S05]  /*1c590*/  BSYNC.RECONVERGENT B0 ;  /* 0x0000000000007941 */ /* 0x000fea0003800200 */
.L_x_1197:
        /* <DEDUP_REMOVED lines=23> */
.L_x_1199:
        /* <DEDUP_REMOVED lines=16> */
.L_x_1201:
[----:B------:R-:W-:Y:S05]  /*1c810*/  BSYNC.RECONVERGENT B0 ;  /* 0x0000000000007941 */ /* 0x000fea0003800200 */
.L_x_1200:
        /* <DEDUP_REMOVED lines=10> */
.L_x_1177:
        /* <DEDUP_REMOVED lines=16> */
.L_x_1205:
[----:B------:R-:W-:Y:S05]  /*1c9c0*/  BSYNC.RECONVERGENT B0 ;  /* 0x0000000000007941 */ /* 0x000fea0003800200 */
.L_x_1204:
        /* <DEDUP_REMOVED lines=11> */
.L_x_1207:
[----:B------:R-:W2:Y:S04]  /*1ca80*/  LDG.E.STRONG.GPU R5, desc[UR10][R2.64] ;  /* 0x0000000a02057981 */ /* 0x000ea8000c1ef900 */
[----:B--2---:R-:W-:Y:S01]  /*1ca90*/  CCTL.IVALL ;  /* 0x00000000ff00798f */ /* 0x004fe20002000000 */
[----:B------:R-:W-:Y:S05]  /*1caa0*/  YIELD ;  /* 0x0000000000007946 */ /* 0x000fea0003800000 */
[----:B------:R-:W-:-:S13]  /*1cab0*/  ISETP.NE.AND P0, PT, R5, R0, PT ;  /* 0x000000000500720c */ /* 0x000fda0003f05270 */
[----:B------:R-:W-:Y:S05]  /*1cac0*/  @P0 BRA `(.L_x_1207) ;  /* 0xfffffffc00ec0947 */ /* 0x000fea000383ffff */
.L_x_1206:
        /* <DEDUP_REMOVED lines=61> */
.L_x_1210:
        /* <DEDUP_REMOVED lines=31> */
.L_x_1209:
[----:B------:R-:W-:Y:S05]  /*1d090*/  BSYNC.RECONVERGENT B0 ;  /* 0x0000000000007941 */ /* 0x000fea0003800200 */
.L_x_1208:
        /* <DEDUP_REMOVED lines=10> */
.L_x_1211:
        /* <DEDUP_REMOVED lines=87> */
.L_x_1212:
        /* <DEDUP_REMOVED lines=13> */
.L_x_4903:


//--------------------- .text._Z35group_norm_nhwc_bwd_one_pass_kernelI11Fp32IOFp32WLi64ELi128ELi512EEv26Group_norm_nhwc_bwd_params --------------------------
	.section	.text._Z35group_norm_nhwc_bwd_one_pass_kernelI11Fp32IOFp32WLi64ELi128ELi512EEv26Group_norm_nhwc_bwd_params,"ax",@progbits
	.align	128
        .global         _Z35group_norm_nhwc_bwd_one_pass_kernelI11Fp32IOFp32WLi64ELi128ELi512EEv26Group_norm_nhwc_bwd_params
        .type           _Z35group_norm_nhwc_bwd_one_pass_kernelI11Fp32IOFp32WLi64ELi128ELi512EEv26Group_norm_nhwc_bwd_params,@function
        .size           _Z35group_norm_nhwc_bwd_one_pass_kernelI11Fp32IOFp32WLi64ELi128ELi512EEv26Group_norm_nhwc_bwd_params,(.L_x_4904 - _Z35group_norm_nhwc_bwd_one_pass_kernelI11Fp32IOFp32WLi64ELi128ELi512EEv26Group_norm_nhwc_bwd_params)
        .other          _Z35group_norm_nhwc_bwd_one_pass_kernelI11Fp32IOFp32WLi64ELi128ELi512EEv26Group_norm_nhwc_bwd_params,@"STO_CUDA_ENTRY STV_DEFAULT"
_Z35group_norm_nhwc_bwd_one_pass_kernelI11Fp32IOFp32WLi64ELi128ELi512EEv26Group_norm_nhwc_bwd_params:
.text._Z35group_norm_nhwc_bwd_one_pass_kernelI11Fp32IOFp32WLi64ELi128ELi512EEv26Group_norm_nhwc_bwd_params:
        /* <DEDUP_REMOVED lines=9> */
.L_x_1256:
[----:B0-----:R-:W0:Y:S01]  /*0090*/  LDC R8, c[0x0][0x410] ;  /* 0x00010400ff087b82 */ /* 0x001e220000000800 */
[----:B------:R-:W1:Y:S01]  /*00a0*/  S2R R24, SR_TID.X ;  /* 0x0000000000187919 */ /* 0x000e620000002100 */
[----:B------:R-:W2:Y:S01]  /*00b0*/  LDCU.128 UR12, c[0x0][0x400] ;  /* 0x00008000ff0c77ac */ /* 0x000ea20008000c00 */
[----:B------:R-:W-:Y:S01]  /*00c0*/  ISETP.LE.AND P1, PT, RZ, UR5, PT ;  /* 0x00000005ff007c0c */ /* 0x000fe2000bf23270 */
[----:B------:R-:W3:Y:S04]  /*00d0*/  LDCU.U8 UR9, c[0x0][0x414] ;  /* 0x00008280ff0977ac */ /* 0x000ee80008000000 */
[----:B------:R-:W4:Y:S08]  /*00e0*/  S2UR UR8, SR_CTAID.X ;  /* 0x00000000000879c3 */ /* 0x000f300000002500 */
[----:B------:R-:W4:Y:S01]  /*00f0*/  LDC R6, c[0x0][0x41c] ;  /* 0x00010700ff067b82 */ /* 0x000f220000000800 */
[----:B------:R-:W-:-:S02]  /*0100*/  CS2R R52, SRZ ;  /* 0x0000000000347805 */ /* 0x000fc4000001ff00 */
[----:B------:R-:W-:Y:S02]  /*0110*/  CS2R R50, SRZ ;  /* 0x0000000000327805 */ /* 0x000fe4000001ff00 */
[----:B------:R-:W-:Y:S02]  /*0120*/  CS2R R48, SRZ ;  /* 0x0000000000307805 */ /* 0x000fe4000001ff00 */
[----:B------:R-:W-:Y:S01]  /*0130*/  CS2R R46, SRZ ;  /* 0x00000000002e7805 */ /* 0x000fe2000001ff00 */
[----:B------:R-:W3:Y:S01]  /*0140*/  LDCU.64 UR6, c[0x0][0x3b8] ;  /* 0x00007700ff0677ac */ /* 0x000ee20008000a00 */
[----:B0-----:R-:W-:-:S04]  /*0150*/  IABS R5, R8 ;  /* 0x0000000800057213 */ /* 0x001fc80000000000 */
[----:B------:R-:W0:Y:S01]  /*0160*/  I2F.RP R0, R5 ;  /* 0x0000000500007306 */ /* 0x000e220000209400 */
[----:B-1----:R-:W-:Y:S02]  /*0170*/  SHF.R.U32.HI R9, RZ, 0x6, R24 ;  /* 0x00000006ff097819 */ /* 0x002fe40000011618 */
[----:B------:R-:W-:-:S04]  /*0180*/  SHF.L.U32 R22, R24, 0x1, RZ ;  /* 0x0000000118167819 */ /* 0x000fc800000006ff */
[----:B------:R-:W-:Y:S01]  /*0190*/  LOP3.LUT R22, R22, 0x7e, RZ, 0xc0, !PT ;  /* 0x0000007e16167812 */ /* 0x000fe200078ec0ff */
[----:B----4-:R-:W-:Y:S01]  /*01a0*/  IMAD R9, R6, UR8, R9 ;  /* 0x0000000806097c24 */ /* 0x010fe2000f8e0209 */
[----:B0-----:R-:W0:Y:S04]  /*01b0*/  MUFU.RCP R0, R0 ;  /* 0x0000000000007308 */ /* 0x001e280000001000 */
[C---:B--2---:R-:W-:Y:S02]  /*01c0*/  ISETP.GE.U32.AND P3, PT, R9.reuse, UR12, PT ;  /* 0x0000000c09007c0c */ /* 0x044fe4000bf66070 */
[----:B------:R-:W-:Y:S02]  /*01d0*/  SHF.R.S32.HI R13, RZ, 0x1f, R9 ;  /* 0x0000001fff0d7819 */ /* 0x000fe40000011409 */
[----:B------:R-:W-:-:S02]  /*01e0*/  IADD3 R15, PT, PT, R9, 0x8, RZ ;  /* 0x00000008090f7810 */ /* 0x000fc40007ffe0ff */
[----:B------:R-:W-:Y:S02]  /*01f0*/  ISETP.GE.AND.EX P3, PT, R13, UR13, PT, P3 ;  /* 0x0000000d0d007c0c */ /* 0x000fe4000bf66330 */
[----:B------:R-:W-:Y:S02]  /*0200*/  SHF.R.S32.HI R17, RZ, 0x1f, R15 ;  /* 0x0000001fff117819 */ /* 0x000fe4000001140f */
[----:B------:R-:W-:-:S04]  /*0210*/  IADD3 R26, PT, PT, R9, 0x18, RZ ;  /* 0x00000018091a7810 */ /* 0x000fc80007ffe0ff */
[----:B------:R-:W-:Y:S02]  /*0220*/  SHF.R.S32.HI R21, RZ, 0x1f, R26 ;  /* 0x0000001fff157819 */ /* 0x000fe4000001141a */
[----:B0-----:R-:W-:-:S03]  /*0230*/  IADD3 R2, PT, PT, R0, 0xffffffe, RZ ;  /* 0x0ffffffe00027810 */ /* 0x001fc60007ffe0ff */
[----:B------:R-:W0:Y:S01]  /*0240*/  @!P3 LDC.64 R10, c[0x0][0x3f8] ;  /* 0x0000fe00ff0abb82 */ /* 0x000e220000000a00 */
[----:B------:R1:W2:Y:S02]  /*0250*/  F2I.FTZ.U32.TRUNC.NTZ R3, R2 ;  /* 0x0000000200037305 */ /* 0x0002a4000021f000 */
[----:B-1----:R-:W-:Y:S01]  /*0260*/  HFMA2 R2, -RZ, RZ, 0, 0 ;  /* 0x00000000ff027431 */ /* 0x002fe200000001ff */
[----:B--2---:R-:W-:-:S05]  /*0270*/  IADD3 R4, PT, PT, RZ, -R3, RZ ;  /* 0x80000003ff047210 */ /* 0x004fca0007ffe0ff */
[----:B------:R-:W-:Y:S01]  /*0280*/  IMAD R7, R4, R5, RZ ;  /* 0x0000000504077224 */ /* 0x000fe200078e02ff */
[----:B------:R-:W-:-:S03]  /*0290*/  IABS R4, UR5 ;  /* 0x0000000500047c13 */ /* 0x000fc60008000000 */
[----:B------:R-:W-:Y:S01]  /*02a0*/  IMAD.HI.U32 R3, R3, R7, R2 ;  /* 0x0000000703037227 */ /* 0x000fe200078e0002 */
[----:B------:R-:W-:-:S04]  /*02b0*/  LOP3.LUT R2, R8, UR5, RZ, 0x3c, !PT ;  /* 0x0000000508027c12 */ /* 0x000fc8000f8e3cff */
[----:B------:R-:W-:Y:S01]  /*02c0*/  ISETP.GE.AND P2, PT, R2, RZ, PT ;  /* 0x000000ff0200720c */ /* 0x000fe20003f46270 */
[----:B------:R-:W-:Y:S01]  /*02d0*/  IMAD.HI.U32 R3, R3, R4, RZ ;  /* 0x0000000403037227 */ /* 0x000fe200078e00ff */
[----:B------:R-:W-:-:S04]  /*02e0*/  LOP3.LUT R2, RZ, R8, RZ, 0x33, !PT ;  /* 0x00000008ff027212 */ /* 0x000fc800078e33ff */
[----:B------:R-:W-:-:S05]  /*02f0*/  IADD3 R0, PT, PT, -R3, RZ, RZ ;  /* 0x000000ff03007210 */ /* 0x000fca0007ffe1ff */
[----:B------:R-:W-:Y:S02]  /*0300*/  IMAD R0, R5, R0, R4 ;  /* 0x0000000005007224 */ /* 0x000fe400078e0204 */
[----:B0-----:R-:W-:Y:S02]  /*0310*/  @!P3 IMAD R4, R13, R10, RZ ;  /* 0x0000000a0d04b224 */ /* 0x001fe400078e02ff */
[----:B------:R-:W0:Y:S01]  /*0320*/  @!P3 LDC.64 R12, c[0x0][0x3a0] ;  /* 0x0000e800ff0cbb82 */ /* 0x000e220000000a00 */
[----:B------:R-:W-:Y:S01]  /*0330*/  ISETP.GT.U32.AND P4, PT, R5, R0, PT ;  /* 0x000000000500720c */ /* 0x000fe20003f84070 */
[----:B------:R-:W-:-:S12]  /*0340*/  @!P3 IMAD R25, R9, R11, R4 ;  /* 0x0000000b0919b224 */ /* 0x000fd800078e0204 */
[-C--:B------:R-:W-:Y:S02]  /*0350*/  @!P4 IADD3 R0, PT, PT, R0, -R5.reuse, RZ ;  /* 0x800000050000c210 */ /* 0x080fe40007ffe0ff */
[----:B------:R-:W-:Y:S02]  /*0360*/  @!P4 IADD3 R3, PT, PT, R3, 0x1, RZ ;  /* 0x000000010303c810 */ /* 0x000fe40007ffe0ff */
[CC--:B------:R-:W-:Y:S02]  /*0370*/  ISETP.GE.U32.AND P0, PT, R0.reuse, R5.reuse, PT ;  /* 0x000000050000720c */ /* 0x0c0fe40003f06070 */
[----:B------:R-:W-:Y:S02]  /*0380*/  ISETP.GE.U32.AND P4, PT, R15, UR12, PT ;  /* 0x0000000c0f007c0c */ /* 0x000fe4000bf86070 */
[----:B------:R-:W-:Y:S02]  /*0390*/  ISETP.GT.U32.AND P5, PT, R5, R0, PT ;  /* 0x000000000500720c */ /* 0x000fe40003fa4070 */
[----:B------:R-:W-:-:S02]  /*03a0*/  IADD3 R5, PT, PT, R0, -R5, RZ ;  /* 0x8000000500057210 */ /* 0x000fc40007ffe0ff */
[----:B------:R-:W-:Y:S02]  /*03b0*/  ISETP.GE.AND.EX P4, PT, R17, UR13, PT, P4 ;  /* 0x0000000d11007c0c */ /* 0x000fe4000bf86340 */
[----:B------:R-:W-:Y:S02]  /*03c0*/  SEL R5, R5, R0, !P5 ;  /* 0x0000000005057207 */ /* 0x000fe40006800000 */
[----:B------:R-:W-:Y:S02]  /*03d0*/  IADD3 R0, PT, PT, R9, 0x10, RZ ;  /* 0x0000001009007810 */ /* 0x000fe40007ffe0ff */
[----:B------:R-:W-:Y:S02]  /*03e0*/  @P0 IADD3 R3, PT, PT, R3, 0x1, RZ ;  /* 0x0000000103030810 */ /* 0x000fe40007ffe0ff */
[----:B------:R-:W-:Y:S02]  /*03f0*/  ISETP.NE.AND P5, PT, R8, RZ, PT ;  /* 0x000000ff0800720c */ /* 0x000fe40003fa5270 */
[----:B------:R-:W-:-:S02]  /*0400*/  @!P2 IADD3 R3, PT, PT, -R3, RZ, RZ ;  /* 0x000000ff0303a210 */ /* 0x000fc40007ffe1ff */
[----:B------:R-:W-:Y:S01]  /*0410*/  @!P1 IADD3 R5, PT, PT, -R5, RZ, RZ ;  /* 0x000000ff05059210 */ /* 0x000fe20007ffe1ff */
[----:B------:R-:W1:Y:S01]  /*0420*/  @!P4 LDC.64 R6, c[0x0][0x3f8] ;  /* 0x0000fe00ff06cb82 */ /* 0x000e620000000a00 */
[----:B------:R-:W-:Y:S02]  /*0430*/  ISETP.GE.U32.AND P0, PT, R0, UR12, PT ;  /* 0x0000000c00007c0c */ /* 0x000fe4000bf06070 */
[----:B------:R-:W-:Y:S02]  /*0440*/  SHF.R.S32.HI R23, RZ, 0x1f, R0 ;  /* 0x0000001fff177819 */ /* 0x000fe40000011400 */
[C---:B------:R-:W-:Y:S02]  /*0450*/  SEL R3, R2.reuse, R3, !P5 ;  /* 0x0000000302037207 */ /* 0x040fe40006800000 */
[----:B------:R-:W-:Y:S01]  /*0460*/  SEL R27, R2, R5, !P5 ;  /* 0x00000005021b7207 */ /* 0x000fe20006800000 */
[----:B------:R-:W2:Y:S01]  /*0470*/  @!P4 LDC.64 R28, c[0x0][0x3a0] ;  /* 0x0000e800ff1ccb82 */ /* 0x000ea20000000a00 */
[----:B------:R-:W-:-:S02]  /*0480*/  ISETP.GE.AND.EX P0, PT, R23, UR13, PT, P0 ;  /* 0x0000000d17007c0c */ /* 0x000fc4000bf06300 */
[----:B------:R-:W-:Y:S02]  /*0490*/  SHF.R.S32.HI R2, RZ, 0x1f, R3 ;  /* 0x0000001fff027819 */ /* 0x000fe40000011403 */
[----:B------:R-:W-:Y:S02]  /*04a0*/  SHF.L.U32 R5, R27, 0x7, RZ ;  /* 0x000000071b057819 */ /* 0x000fe400000006ff */
[----:B---3--:R-:W-:Y:S01]  /*04b0*/  ISETP.NE.AND P2, PT, RZ, UR9, PT ;  /* 0x00000009ff007c0c */ /* 0x008fe2000bf45270 */
[----:B------:R-:W-:Y:S01]  /*04c0*/  IMAD R2, R2, UR14, RZ ;  /* 0x0000000e02027c24 */ /* 0x000fe2000f8e02ff */
[----:B------:R-:W-:Y:S01]  /*04d0*/  SHF.R.S32.HI R59, RZ, 0x1f, R5 ;  /* 0x0000001fff3b7819 */ /* 0x000fe20000011405 */
[----:B------:R-:W3:Y:S01]  /*04e0*/  @!P4 LDC.64 R18, c[0x0][0x398] ;  /* 0x0000e600ff12cb82 */ /* 0x000ee20000000a00 */
[----:B------:R-:W-:Y:S01]  /*04f0*/  LOP3.LUT R58, R5, R22, RZ, 0xfc, !PT ;  /* 0x00000016053a7212 */ /* 0x000fe200078efcff */
[----:B------:R-:W-:Y:S01]  /*0500*/  IMAD R61, R3, UR15, R2 ;  /* 0x0000000f033d7c24 */ /* 0x000fe2000f8e0202 */
[----:B------:R-:W-:-:S02]  /*0510*/  ISETP.GE.U32.AND P1, PT, R26, UR12, PT ;  /* 0x0000000c1a007c0c */ /* 0x000fc4000bf26070 */
[----:B------:R-:W-:Y:S01]  /*0520*/  LEA R22, R27, R22, 0x7 ;  /* 0x000000161b167211 */ /* 0x000fe200078e38ff */
[----:B------:R-:W-:Y:S01]  /*0530*/  IMAD.WIDE.U32 R58, R3, UR14, R58 ;  /* 0x0000000e033a7c25 */ /* 0x000fe2000f8e003a */
[----:B------:R-:W-:Y:S01]  /*0540*/  ISETP.GE.AND.EX P1, PT, R21, UR13, PT, P1 ;  /* 0x0000000d15007c0c */ /* 0x000fe2000bf26310 */
[----:B------:R-:W4:Y:S02]  /*0550*/  @!P0 LDC.64 R2, c[0x0][0x3f8] ;  /* 0x0000fe00ff028b82 */ /* 0x000f240000000a00 */
[----:B-1----:R-:W-:Y:S01]  /*0560*/  @!P4 IMAD R8, R17, R6, RZ ;  /* 0x000000061108c224 */ /* 0x002fe200078e02ff */
[----:B------:R-:W-:Y:S02]  /*0570*/  IADD3 R61, PT, PT, R59, R61, RZ ;  /* 0x0000003d3b3d7210 */ /* 0x000fe40007ffe0ff */
[-C--:B------:R-:W-:Y:S02]  /*0580*/  @!P3 MOV R60, R58.reuse ;  /* 0x0000003a003cb202 */ /* 0x080fe40000000f00 */
[----:B------:R-:W-:Y:S01]  /*0590*/  @!P4 MOV R30, R58 ;  /* 0x0000003a001ec202 */ /* 0x000fe20000000f00 */
[----:B------:R-:W1:Y:S01]  /*05a0*/  @!P3 LDC.64 R4, c[0x0][0x398] ;  /* 0x0000e600ff04bb82 */ /* 0x000e620000000a00 */
[----:B------:R-:W-:Y:S01]  /*05b0*/  @!P4 MOV R31, R61 ;  /* 0x0000003d001fc202 */ /* 0x000fe20000000f00 */
[----:B------:R-:W-:-:S04]  /*05c0*/  @!P3 IMAD.WIDE.U32 R10, R9, R10, R60 ;  /* 0x0000000a090ab225 */ /* 0x000fc800078e003c */
[----:B------:R-:W-:Y:S01]  /*05d0*/  @!P4 IMAD.WIDE.U32 R30, R15, R6, R30 ;  /* 0x000000060f1ec225 */ /* 0x000fe200078e001e */
[----:B------:R-:W-:Y:S01]  /*05e0*/  @!P3 IADD3 R11, PT, PT, R11, R25, RZ ;  /* 0x000000190b0bb210 */ /* 0x000fe20007ffe0ff */
[----:B------:R-:W3:Y:S01]  /*05f0*/  @!P1 LDC.64 R16, c[0x0][0x3f8] ;  /* 0x0000fe00ff109b82 */ /* 0x000ee20000000a00 */
[C---:B------:R-:W-:Y:S01]  /*0600*/  @!P3 SHF.L.U32 R33, R10.reuse, 0x2, RZ ;  /* 0x000000020a21b819 */ /* 0x040fe200000006ff */
[----:B------:R-:W-:Y:S01]  /*0610*/  @!P4 IMAD R25, R15, R7, R8 ;  /* 0x000000070f19c224 */ /* 0x000fe200078e0208 */
[----:B------:R-:W-:Y:S02]  /*0620*/  @!P3 SHF.L.U64.HI R20, R10, 0x2, R11 ;  /* 0x000000020a14b819 */ /* 0x000fe4000001020b */
[----:B0-----:R-:W-:Y:S02]  /*0630*/  @!P3 IADD3 R12, P6, PT, R33, R12, RZ ;  /* 0x0000000c210cb210 */ /* 0x001fe40007fde0ff */
[----:B------:R-:W-:Y:S01]  /*0640*/  @!P4 IADD3 R25, PT, PT, R31, R25, RZ ;  /* 0x000000191f19c210 */ /* 0x000fe20007ffe0ff */
[----:B------:R-:W0:Y:S01]  /*0650*/  @P2 LDC.64 R6, c[0x0][0x3b0] ;  /* 0x0000ec00ff062b82 */ /* 0x000e220000000a00 */
[----:B----4-:R-:W-:Y:S01]  /*0660*/  @!P0 IMAD R32, R23, R2, RZ ;  /* 0x0000000217208224 */ /* 0x010fe200078e02ff */
[----:B------:R-:W-:-:S02]  /*0670*/  @!P4 SHF.L.U32 R23, R30, 0x2, RZ ;  /* 0x000000021e17c819 */ /* 0x000fc400000006ff */
[----:B------:R-:W-:Y:S01]  /*0680*/  @!P4 SHF.L.U64.HI R8, R30, 0x2, R25 ;  /* 0x000000021e08c819 */ /* 0x000fe20000010219 */
[----:B------:R-:W-:Y:S01]  /*0690*/  @!P0 IMAD R25, R0, R3, R32 ;  /* 0x0000000300198224 */ /* 0x000fe200078e0220 */
[----:B------:R-:W-:Y:S02]  /*06a0*/  @!P0 MOV R30, R58 ;  /* 0x0000003a001e8202 */ /* 0x000fe40000000f00 */
[----:B------:R-:W-:Y:S01]  /*06b0*/  @!P0 MOV R31, R61 ;  /* 0x0000003d001f8202 */ /* 0x000fe20000000f00 */
[----:B------:R-:W4:Y:S01]  /*06c0*/  @!P0 LDC.64 R10, c[0x0][0x398] ;  /* 0x0000e600ff0a8b82 */ /* 0x000f220000000a00 */
[----:B-1----:R-:W-:Y:S02]  /*06d0*/  @!P3 IADD3 R4, P5, PT, R33, R4, RZ ;  /* 0x000000042104b210 */ /* 0x002fe40007fbe0ff */
[----:B------:R-:W-:Y:S01]  /*06e0*/  @!P3 IADD3.X R13, PT, PT, R20, R13, RZ, P6, !PT ;  /* 0x0000000d140db210 */ /* 0x000fe200037fe4ff */
[----:B------:R-:W-:Y:S01]  /*06f0*/  @!P0 IMAD.WIDE.U32 R2, R0, R2, R30 ;  /* 0x0000000200028225 */ /* 0x000fe200078e001e */
[----:B------:R-:W-:-:S02]  /*0700*/  @!P3 IADD3.X R5, PT, PT, R20, R5, RZ, P5, !PT ;  /* 0x000000051405b210 */ /* 0x000fc40002ffe4ff */
[----:B--2---:R-:W-:Y:S01]  /*0710*/  @!P4 IADD3 R28, P6, PT, R23, R28, RZ ;  /* 0x0000001c171cc210 */ /* 0x004fe20007fde0ff */
[----:B------:R1:W5:Y:S01]  /*0720*/  @!P3 LDG.E.64 R52, desc[UR10][R12.64] ;  /* 0x0000000a0c34b981 */ /* 0x000362000c1e1b00 */
[----:B------:R-:W-:Y:S01]  /*0730*/  @!P0 IADD3 R3, PT, PT, R3, R25, RZ ;  /* 0x0000001903038210 */ /* 0x000fe20007ffe0ff */
[----:B---3--:R-:W-:Y:S01]  /*0740*/  @!P1 IMAD R21, R21, R16, RZ ;  /* 0x0000001015159224 */ /* 0x008fe200078e02ff */
[----:B------:R-:W-:Y:S01]  /*0750*/  @!P4 IADD3 R18, P5, PT, R23, R18, RZ ;  /* 0x000000121712c210 */ /* 0x000fe20007fbe0ff */
[----:B------:R-:W5:Y:S01]  /*0760*/  @!P3 LDG.E.64 R50, desc[UR10][R4.64] ;  /* 0x0000000a0432b981 */ /* 0x000f62000c1e1b00 */
[----:B------:R-:W-:Y:S01]  /*0770*/  @!P0 SHF.L.U32 R23, R2, 0x2, RZ ;  /* 0x0000000202178819 */ /* 0x000fe200000006ff */
[----:B------:R-:W-:Y:S01]  /*0780*/  @!P1 IMAD R35, R26, R17, R21 ;  /* 0x000000111a239224 */ /* 0x000fe200078e0215 */
[----:B------:R-:W-:Y:S02]  /*0790*/  @!P0 SHF.L.U64.HI R30, R2, 0x2, R3 ;  /* 0x00000002021e8819 */ /* 0x000fe40000010203 */
[----:B------:R-:W-:Y:S01]  /*07a0*/  CS2R R2, SRZ ;  /* 0x0000000000027805 */ /* 0x000fe2000001ff00 */
[----:B0-----:R-:W-:Y:S01]  /*07b0*/  @P2 IMAD.WIDE R6, R22, 0x4, R6 ;  /* 0x0000000416062825 */ /* 0x001fe200078e0206 */
[C---:B------:R-:W-:Y:S01]  /*07c0*/  IADD3 R32, PT, PT, R9.reuse, 0x20, RZ ;  /* 0x0000002009207810 */ /* 0x040fe20007ffe0ff */
[----:B-1----:R-:W0:Y:S01]  /*07d0*/  @!P1 LDC.64 R12, c[0x0][0x3a0] ;  /* 0x0000e800ff0c9b82 */ /* 0x002e220000000a00 */
[----:B------:R-:W-:-:S02]  /*07e0*/  IADD3 R25, PT, PT, R9, 0x28, RZ ;  /* 0x0000002809197810 */ /* 0x000fc40007ffe0ff */
[----:B------:R1:W5:Y:S01]  /*07f0*/  @P2 LDG.E.64 R2, desc[UR10][R6.64] ;  /* 0x0000000a06022981 */ /* 0x000362000c1e1b00 */
[----:B------:R-:W-:Y:S02]  /*0800*/  ISETP.GE.U32.AND P2, PT, R32, UR12, PT ;  /* 0x0000000c20007c0c */ /* 0x000fe4000bf46070 */
[----:B------:R-:W-:Y:S02]  /*0810*/  SHF.R.S32.HI R33, RZ, 0x1f, R32 ;  /* 0x0000001fff217819 */ /* 0x000fe40000011420 */
[----:B------:R-:W-:Y:S01]  /*0820*/  @!P4 IADD3.X R29, PT, PT, R8, R29, RZ, P6, !PT ;  /* 0x0000001d081dc210 */ /* 0x000fe200037fe4ff */
[----:B------:R-:W2:Y:S01]  /*0830*/  @!P1 LDC.64 R20, c[0x0][0x398] ;  /* 0x0000e600ff149b82 */ /* 0x000ea20000000a00 */
[----:B------:R-:W-:Y:S02]  /*0840*/  ISETP.GE.AND.EX P2, PT, R33, UR13, PT, P2 ;  /* 0x0000000d21007c0c */ /* 0x000fe4000bf46320 */
[----:B------:R-:W-:Y:S01]  /*0850*/  ISETP.GE.U32.AND P3, PT, R25, UR12, PT ;  /* 0x0000000c19007c0c */ /* 0x000fe2000bf66070 */
[----:B------:R3:W5:Y:S01]  /*0860*/  @!P4 LDG.E.64 R48, desc[UR10][R28.64] ;  /* 0x0000000a1c30c981 */ /* 0x000762000c1e1b00 */
[----:B------:R-:W-:-:S02]  /*0870*/  SHF.R.S32.HI R31, RZ, 0x1f, R25 ;  /* 0x0000001fff1f7819 */ /* 0x000fc40000011419 */
[----:B------:R-:W-:Y:S01]  /*0880*/  @!P4 IADD3.X R19, PT, PT, R8, R19, RZ, P5, !PT ;  /* 0x000000130813c210 */ /* 0x000fe20002ffe4ff */
[----:B------:R-:W2:Y:S01]  /*0890*/  @!P0 LDC.64 R14, c[0x0][0x3a0] ;  /* 0x0000e800ff0e8b82 */ /* 0x000ea20000000a00 */
[----:B------:R-:W-:Y:S02]  /*08a0*/  ISETP.GE.AND.EX P3, PT, R31, UR13, PT, P3 ;  /* 0x0000000d1f007c0c */ /* 0x000fe4000bf66330 */
[----:B----4-:R-:W-:Y:S01]  /*08b0*/  @!P0 IADD3 R10, P5, PT, R23, R10, RZ ;  /* 0x0000000a170a8210 */ /* 0x010fe20007fbe0ff */
[----:B------:R4:W5:Y:S04]  /*08c0*/  @!P4 LDG.E.64 R46, desc[UR10][R18.64] ;  /* 0x0000000a122ec981 */ /* 0x000968000c1e1b00 */
[----:B-1----:R-:W1:Y:S01]  /*08d0*/  @!P2 LDC.64 R6, c[0x0][0x3f8] ;  /* 0x0000fe00ff06ab82 */ /* 0x002e620000000a00 */
[----:B---3--:R-:W-:-:S02]  /*08e0*/  @!P1 MOV R28, R58 ;  /* 0x0000003a001c9202 */ /* 0x008fc40000000f00 */
[----:B------:R-:W-:-:S05]  /*08f0*/  @!P1 MOV R29, R61 ;  /* 0x0000003d001d9202 */ /* 0x000fca0000000f00 */
[----:B------:R-:W3:Y:S01]  /*0900*/  @!P3 LDC.64 R4, c[0x0][0x3f8] ;  /* 0x0000fe00ff04bb82 */ /* 0x000ee20000000a00 */
[----:B------:R-:W-:-:S05]  /*0910*/  @!P1 IMAD.WIDE.U32 R28, R26, R16, R28 ;  /* 0x000000101a1c9225 */ /* 0x000fca00078e001c */
[----:B----4-:R-:W-:Y:S02]  /*0920*/  @!P1 IADD3 R19, PT, PT, R29, R35, RZ ;  /* 0x000000231d139210 */ /* 0x010fe40007ffe0ff */
[C---:B------:R-:W-:Y:S01]  /*0930*/  @!P1 SHF.L.U32 R35, R28.reuse, 0x2, RZ ;  /* 0x000000021c239819 */ /* 0x040fe200000006ff */
[----:B------:R-:W-:Y:S01]  /*0940*/  UIMAD.WIDE UR6, UR5, 0x8, UR6 ;  /* 0x00000008050678a5 */ /* 0x000fe2000f8e0206 */
[----:B------:R-:W-:Y:S01]  /*0950*/  @!P1 SHF.L.U64.HI R26, R28, 0x2, R19 ;  /* 0x000000021c1a9819 */ /* 0x000fe20000010213 */
[----:B------:R-:W4:Y:S01]  /*0960*/  @!P2 LDC.64 R16, c[0x0][0x3a0] ;  /* 0x0000e800ff10ab82 */ /* 0x000f220000000a00 */
[----:B------:R-:W-:Y:S02]  /*0970*/  @!P2 MOV R28, R58 ;  /* 0x0000003a001ca202 */ /* 0x000fe40000000f00 */
[----:B------:R-:W-:Y:S01]  /*0980*/  @!P2 MOV R29, R61 ;  /* 0x0000003d001da202 */ /* 0x000fe20000000f00 */
[----:B-1----:R-:W-:Y:S01]  /*0990*/  @!P2 IMAD R33, R33, R6, RZ ;  /* 0x000000062121a224 */ /* 0x002fe200078e02ff */
[----:B------:R-:W-:-:S02]  /*09a0*/  @!P0 IADD3.X R11, PT, PT, R30, R11, RZ, P5, !PT ;  /* 0x0000000b1e0b8210 */ /* 0x000fc40002ffe4ff */
[----:B0-----:R-:W-:Y:S01]  /*09b0*/  @!P1 IADD3 R12, P5, PT, R35, R12, RZ ;  /* 0x0000000c230c9210 */ /* 0x001fe20007fbe0ff */
[C---:B------:R-:W-:Y:S01]  /*09c0*/  @!P2 IMAD R41, R32.reuse, R7, R33 ;  /* 0x000000072029a224 */ /* 0x040fe200078e0221 */
[----:B------:R-:W-:Y:S01]  /*09d0*/  IADD3 R8, PT, PT, R9, 0x30, RZ ;  /* 0x0000003009087810 */ /* 0x000fe20007ffe0ff */
[----:B------:R-:W-:Y:S01]  /*09e0*/  @!P2 IMAD.WIDE.U32 R32, R32, R6, R28 ;  /* 0x000000062020a225 */ /* 0x000fe200078e001c */
[C---:B------:R-:W-:Y:S01]  /*09f0*/  @!P1 IADD3.X R13, PT, PT, R26.reuse, R13, RZ, P5, !PT ;  /* 0x0000000d1a0d9210 */ /* 0x040fe20002ffe4ff */
[----:B------:R-:W0:Y:S01]  /*0a00*/  @!P2 LDC.64 R18, c[0x0][0x398] ;  /* 0x0000e600ff12ab82 */ /* 0x000e220000000a00 */
[----:B--2---:R-:W-:Y:S01]  /*0a10*/  @!P1 IADD3 R20, P5, PT, R35, R20, RZ ;  /* 0x0000001423149210 */ /* 0x004fe20007fbe0ff */
[----:B---3--:R-:W-:Y:S01]  /*0a20*/  @!P3 IMAD R28, R31, R4, RZ ;  /* 0x000000041f1cb224 */ /* 0x008fe200078e02ff */
[----:B------:R-:W-:Y:S02]  /*0a30*/  @!P2 IADD3 R29, PT, PT, R33, R41, RZ ;  /* 0x00000029211da210 */ /* 0x000fe40007ffe0ff */
[----:B------:R-:W-:Y:S01]  /*0a40*/  @!P1 IADD3.X R21, PT, PT, R26, R21, RZ, P5, !PT ;  /* 0x000000151a159210 */ /* 0x000fe20002ffe4ff */
[----:B------:R-:W-:Y:S01]  /*0a50*/  @!P3 IMAD R35, R25, R5, R28 ;  /* 0x000000051923b224 */ /* 0x000fe200078e021c */
[----:B------:R-:W-:Y:S01]  /*0a60*/  @!P2 SHF.L.U64.HI R26, R32, 0x2, R29 ;  /* 0x00000002201aa819 */ /* 0x000fe2000001021d */
[----:B------:R-:W1:Y:S01]  /*0a70*/  @!P3 LDC.64 R36, c[0x0][0x3a0] ;  /* 0x0000e800ff24bb82 */ /* 0x000e620000000a00 */
[----:B------:R-:W-:-:S02]  /*0a80*/  MOV R28, UR6 ;  /* 0x00000006001c7c02 */ /* 0x000fc40008000f00 */
[----:B------:R-:W-:Y:S02]  /*0a90*/  MOV R29, UR7 ;  /* 0x00000007001d7c02 */ /* 0x000fe40008000f00 */
[----:B------:R-:W-:Y:S02]  /*0aa0*/  @!P0 IADD3 R14, P6, PT, R23, R14, RZ ;  /* 0x0000000e170e8210 */ /* 0x000fe40007fde0ff */
[----:B------:R-:W-:Y:S01]  /*0ab0*/  ISETP.GE.U32.AND P4, PT, R8, UR12, PT ;  /* 0x0000000c08007c0c */ /* 0x000fe2000bf86070 */
[----:B------:R-:W2:Y:S01]  /*0ac0*/  @!P3 LDC.64 R38, c[0x0][0x398] ;  /* 0x0000e600ff26bb82 */ /* 0x000ea20000000a00 */
[----:B------:R-:W3:Y:S01]  /*0ad0*/  LDG.E.64 R28, desc[UR10][R28.64] ;  /* 0x0000000a1c1c7981 */ /* 0x000ee2000c1e1b00 */
[----:B------:R-:W-:Y:S02]  /*0ae0*/  SHF.R.S32.HI R23, RZ, 0x1f, R8 ;  /* 0x0000001fff177819 */ /* 0x000fe40000011408 */
[----:B------:R-:W-:Y:S02]  /*0af0*/  IADD3 R0, PT, PT, R9, 0x38, RZ ;  /* 0x0000003809007810 */ /* 0x000fe40007ffe0ff */
[----:B------:R-:W-:-:S02]  /*0b00*/  ISETP.GE.AND.EX P4, PT, R23, UR13, PT, P4 ;  /* 0x0000000d17007c0c */ /* 0x000fc4000bf86340 */
[----:B------:R-:W-:Y:S02]  /*0b10*/  @!P0 IADD3.X R15, PT, PT, R30, R15, RZ, P6, !PT ;  /* 0x0000000f1e0f8210 */ /* 0x000fe400037fe4ff */
[----:B------:R-:W-:Y:S02]  /*0b20*/  ISETP.GE.U32.AND P6, PT, R0, UR12, PT ;  /* 0x0000000c00007c0c */ /* 0x000fe4000bfc6070 */
[----:B------:R-:W-:-:S04]  /*0b30*/  SHF.R.S32.HI R9, RZ, 0x1f, R0 ;  /* 0x0000001fff097819 */ /* 0x000fc80000011400 */
[----:B------:R-:W-:-:S03]  /*0b40*/  ISETP.GE.AND.EX P6, PT, R9, UR13, PT, P6 ;  /* 0x0000000d09007c0c */ /* 0x000fc6000bfc6360 */
[----:B------:R-:W1:Y:S01]  /*0b50*/  @!P4 LDC.64 R6, c[0x0][0x3f8] ;  /* 0x0000fe00ff06cb82 */ /* 0x000e620000000a00 */
[----:B------:R-:W-:Y:S02]  /*0b60*/  @!P3 MOV R30, R58 ;  /* 0x0000003a001eb202 */ /* 0x000fe40000000f00 */
[----:B------:R-:W-:Y:S02]  /*0b70*/  @!P3 MOV R31, R61 ;  /* 0x0000003d001fb202 */ /* 0x000fe40000000f00 */
[----:B------:R-:W-:Y:S01]  /*0b80*/  @!P2 SHF.L.U32 R33, R32, 0x2, RZ ;  /* 0x000000022021a819 */ /* 0x000fe200000006ff */
[----:B------:R-:W-:Y:S02]  /*0b90*/  @!P3 IMAD.WIDE.U32 R30, R25, R4, R30 ;  /* 0x00000004191eb225 */ /* 0x000fe400078e001e */
[----:B------:R-:W2:Y:S01]  /*0ba0*/  @!P4 LDC.64 R54, c[0x0][0x3a0] ;  /* 0x0000e800ff36cb82 */ /* 0x000ea20000000a00 */
[----:B----4-:R-:W-:-:S07]  /*0bb0*/  @!P2 IADD3 R16, P5, PT, R33, R16, RZ ;  /* 0x000000102110a210 */ /* 0x010fce0007fbe0ff */
[----:B------:R-:W4:Y:S01]  /*0bc0*/  @!P6 LDC.64 R4, c[0x0][0x3f8] ;  /* 0x0000fe00ff04eb82 */ /* 0x000f220000000a00 */
[----:B------:R-:W-:Y:S02]  /*0bd0*/  @!P2 IADD3.X R17, PT, PT, R26, R17, RZ, P5, !PT ;  /* 0x000000111a11a210 */ /* 0x000fe40002ffe4ff */
[----:B0-----:R-:W-:Y:S02]  /*0be0*/  @!P2 IADD3 R18, P5, PT, R33, R18, RZ ;  /* 0x000000122112a210 */ /* 0x001fe40007fbe0ff */
[----:B------:R-:W-:Y:S02]  /*0bf0*/  @!P3 IADD3 R31, PT, PT, R31, R35, RZ ;  /* 0x000000231f1fb210 */ /* 0x000fe40007ffe0ff */
[----:B------:R-:W-:Y:S01]  /*0c00*/  @!P3 SHF.L.U32 R25, R30, 0x2, RZ ;  /* 0x000000021e19b819 */ /* 0x000fe200000006ff */
[----:B-1----:R-:W-:Y:S01]  /*0c10*/  @!P4 IMAD R23, R23, R6, RZ ;  /* 0x000000061717c224 */ /* 0x002fe200078e02ff */
[----:B------:R-:W-:Y:S01]  /*0c20*/  @!P2 IADD3.X R19, PT, PT, R26, R19, RZ, P5, !PT ;  /* 0x000000131a13a210 */ /* 0x000fe20002ffe4ff */
[----:B------:R-:W0:Y:S01]  /*0c30*/  @!P6 LDC.64 R32, c[0x0][0x3a0] ;  /* 0x0000e800ff20eb82 */ /* 0x000e220000000a00 */
[----:B------:R-:W-:-:S02]  /*0c40*/  @!P4 MOV R40, R58 ;  /* 0x0000003a0028c202 */ /* 0x000fc40000000f00 */
[----:B------:R-:W-:Y:S02]  /*0c50*/  @!P4 MOV R41, R61 ;  /* 0x0000003d0029c202 */ /* 0x000fe40000000f00 */
[----:B------:R-:W-:-:S03]  /*0c60*/  @!P3 SHF.L.U64.HI R26, R30, 0x2, R31 ;  /* 0x000000021e1ab819 */ /* 0x000fc6000001021f */
[----:B------:R-:W1:Y:S01]  /*0c70*/  @!P4 LDC.64 R30, c[0x0][0x398] ;  /* 0x0000e600ff1ecb82 */ /* 0x000e620000000a00 */
[C---:B------:R-:W-:Y:S01]  /*0c80*/  @!P3 IADD3 R36, P5, PT, R25.reuse, R36, RZ ;  /* 0x000000241924b210 */ /* 0x040fe20007fbe0ff */
[C---:B------:R-:W-:Y:S02]  /*0c90*/  @!P4 IMAD R7, R8.reuse, R7, R23 ;  /* 0x000000070807c224 */ /* 0x040fe400078e0217 */
[----:B------:R-:W-:Y:S01]  /*0ca0*/  @!P4 IMAD.WIDE.U32 R40, R8, R6, R40 ;  /* 0x000000060828c225 */ /* 0x000fe200078e0028 */
[----:B------:R-:W-:Y:S02]  /*0cb0*/  @!P3 IADD3.X R37, PT, PT, R26, R37, RZ, P5, !PT ;  /* 0x000000251a25b210 */ /* 0x000fe40002ffe4ff */
[----:B--2---:R-:W-:Y:S01]  /*0cc0*/  @!P3 IADD3 R38, P5, PT, R25, R38, RZ ;  /* 0x000000261926b210 */ /* 0x004fe20007fbe0ff */
[----:B----4-:R-:W-:Y:S01]  /*0cd0*/  @!P6 IMAD R9, R9, R4, RZ ;  /* 0x000000040909e224 */ /* 0x010fe200078e02ff */
[----:B------:R-:W-:Y:S01]  /*0ce0*/  @!P4 IADD3 R25, PT, PT, R41, R7, RZ ;  /* 0x000000072919c210 */ /* 0x000fe20007ffe0ff */
[----:B------:R-:W2:Y:S01]  /*0cf0*/  @!P6 LDC.64 R34, c[0x0][0x398] ;  /* 0x0000e600ff22eb82 */ /* 0x000ea20000000a00 */
[----:B------:R-:W-:-:S02]  /*0d00*/  @!P4 SHF.L.U32 R23, R40, 0x2, RZ ;  /* 0x000000022817c819 */ /* 0x000fc400000006ff */
[----:B------:R-:W-:Y:S01]  /*0d10*/  @!P4 SHF.L.U64.HI R40, R40, 0x2, R25 ;  /* 0x000000022828c819 */ /* 0x000fe20000010219 */
[----:B------:R-:W-:Y:S01]  /*0d20*/  @!P6 IMAD R25, R0, R5, R9 ;  /* 0x000000050019e224 */ /* 0x000fe200078e0209 */
[----:B------:R-:W-:Y:S02]  /*0d30*/  @!P6 MOV R8, R58 ;  /* 0x0000003a0008e202 */ /* 0x000fe40000000f00 */
[----:B------:R-:W-:Y:S01]  /*0d40*/  @!P6 MOV R9, R61 ;  /* 0x0000003d0009e202 */ /* 0x000fe20000000f00 */
[----:B------:R-:W4:Y:S01]  /*0d50*/  LDC.64 R6, c[0x0][0x3a8] ;  /* 0x0000ea00ff067b82 */ /* 0x000f220000000a00 */
[----:B------:R-:W-:Y:S02]  /*0d60*/  @!P3 IADD3.X R39, PT, PT, R26, R39, RZ, P5, !PT ;  /* 0x000000271a27b210 */ /* 0x000fe40002ffe4ff */
[----:B------:R-:W-:Y:S01]  /*0d70*/  @!P4 IADD3 R54, P5, PT, R23, R54, RZ ;  /* 0x000000361736c210 */ /* 0x000fe20007fbe0ff */
[----:B------:R-:W-:-:S03]  /*0d80*/  @!P6 IMAD.WIDE.U32 R4, R0, R4, R8 ;  /* 0x000000040004e225 */ /* 0x000fc600078e0008 */
[----:B------:R-:W-:Y:S02]  /*0d90*/  @!P4 IADD3.X R55, PT, PT, R40, R55, RZ, P5, !PT ;  /* 0x000000372837c210 */ /* 0x000fe40002ffe4ff */
[----:B-1----:R-:W-:Y:S02]  /*0da0*/  @!P4 IADD3 R30, P5, PT, R23, R30, RZ ;  /* 0x0000001e171ec210 */ /* 0x002fe40007fbe0ff */
[----:B------:R-:W-:Y:S02]  /*0db0*/  @!P6 IADD3 R9, PT, PT, R5, R25, RZ ;  /* 0x000000190509e210 */ /* 0x000fe40007ffe0ff */
[----:B------:R-:W-:Y:S02]  /*0dc0*/  @!P6 SHF.L.U32 R5, R4, 0x2, RZ ;  /* 0x000000020405e819 */ /* 0x000fe400000006ff */
[----:B------:R-:W-:Y:S02]  /*0dd0*/  @!P4 IADD3.X R31, PT, PT, R40, R31, RZ, P5, !PT ;  /* 0x0000001f281fc210 */ /* 0x000fe40002ffe4ff */
[----:B------:R-:W-:-:S02]  /*0de0*/  @!P6 SHF.L.U64.HI R4, R4, 0x2, R9 ;  /* 0x000000020404e819 */ /* 0x000fc40000010209 */
[----:B0-----:R-:W-:-:S04]  /*0df0*/  @!P6 IADD3 R32, P5, PT, R5, R32, RZ ;  /* 0x000000200520e210 */ /* 0x001fc80007fbe0ff */
[----:B------:R-:W-:Y:S02]  /*0e00*/  @!P6 IADD3.X R33, PT, PT, R4, R33, RZ, P5, !PT ;  /* 0x000000210421e210 */ /* 0x000fe40002ffe4ff */
[----:B--2---:R-:W-:Y:S01]  /*0e10*/  @!P6 IADD3 R34, P5, PT, R5, R34, RZ ;  /* 0x000000220522e210 */ /* 0x004fe20007fbe0ff */
[----:B----4-:R-:W-:Y:S01]  /*0e20*/  IMAD.WIDE R22, R22, 0x4, R6 ;  /* 0x0000000416167825 */ /* 0x010fe200078e0206 */
[----:B------:R-:W-:Y:S02]  /*0e30*/  CS2R R44, SRZ ;  /* 0x00000000002c7805 */ /* 0x000fe4000001ff00 */
[----:B------:R-:W-:Y:S02]  /*0e40*/  CS2R R42, SRZ ;  /* 0x00000000002a7805 */ /* 0x000fe4000001ff00 */
[----:B------:R-:W-:Y:S02]  /*0e50*/  @!P6 IADD3.X R35, PT, PT, R4, R35, RZ, P5, !PT ;  /* 0x000000230423e210 */ /* 0x000fe40002ffe4ff */
[----:B------:R-:W-:-:S02]  /*0e60*/  CS2R R40, SRZ ;  /* 0x0000000000287805 */ /* 0x000fc4000001ff00 */
[----:B------:R-:W-:Y:S02]  /*0e70*/  CS2R R4, SRZ ;  /* 0x0000000000047805 */ /* 0x000fe4000001ff00 */
[----:B------:R-:W-:Y:S02]  /*0e80*/  CS2R R6, SRZ ;  /* 0x0000000000067805 */ /* 0x000fe4000001ff00 */
[----:B------:R-:W-:Y:S01]  /*0e90*/  CS2R R8, SRZ ;  /* 0x0000000000087805 */ /* 0x000fe2000001ff00 */
[----:B------:R0:W5:Y:S04]  /*0ea0*/  @!P0 LDG.E.64 R44, desc[UR10][R14.64] ;  /* 0x0000000a0e2c8981 */ /* 0x000168000c1e1b00 */
[----:B------:R1:W5:Y:S04]  /*0eb0*/  @!P0 LDG.E.64 R42, desc[UR10][R10.64] ;  /* 0x0000000a0a2a8981 */ /* 0x000368000c1e1b00 */
[----:B------:R2:W5:Y:S01]  /*0ec0*/  @!P1 LDG.E.64 R40, desc[UR10][R12.64] ;  /* 0x0000000a0c289981 */ /* 0x000562000c1e1b00 */
[----:B0-----:R-:W-:-:S03]  /*0ed0*/  CS2R R14, SRZ ;  /* 0x00000000000e7805 */ /* 0x001fc6000001ff00 */
[----:B------:R0:W5:Y:S01]  /*0ee0*/  @!P1 LDG.E.64 R4, desc[UR10][R20.64] ;  /* 0x0000000a14049981 */ /* 0x000162000c1e1b00 */
[----:B-1----:R-:W-:-:S03]  /*0ef0*/  CS2R R10, SRZ ;  /* 0x00000000000a7805 */ /* 0x002fc6000001ff00 */
[----:B------:R1:W5:Y:S01]  /*0f00*/  @!P2 LDG.E.64 R6, desc[UR10][R16.64] ;  /* 0x0000000a1006a981 */ /* 0x000362000c1e1b00 */
[----:B--2---:R-:W-:-:S03]  /*0f10*/  CS2R R12, SRZ ;  /* 0x00000000000c7805 */ /* 0x004fc6000001ff00 */
[----:B------:R2:W5:Y:S01]  /*0f20*/  @!P2 LDG.E.64 R8, desc[UR10][R18.64] ;  /* 0x0000000a1208a981 */ /* 0x000562000c1e1b00 */
[----:B0-----:R-:W-:-:S03]  /*0f30*/  CS2R R20, SRZ ;  /* 0x0000000000147805 */ /* 0x001fc6000001ff00 */
[----:B------:R0:W5:Y:S01]  /*0f40*/  @!P3 LDG.E.64 R10, desc[UR10][R36.64] ;  /* 0x0000000a240ab981 */ /* 0x000162000c1e1b00 */
[----:B-1----:R-:W-:-:S03]  /*0f50*/  CS2R R16, SRZ ;  /* 0x0000000000107805 */ /* 0x002fc6000001ff00 */
[----:B------:R0:W5:Y:S01]  /*0f60*/  @!P3 LDG.E.64 R12, desc[UR10][R38.64] ;  /* 0x0000000a260cb981 */ /* 0x000162000c1e1b00 */
[----:B--2---:R-:W-:-:S03]  /*0f70*/  CS2R R18, SRZ ;  /* 0x0000000000127805 */ /* 0x004fc6000001ff00 */
[----:B------:R0:W5:Y:S04]  /*0f80*/  @!P4 LDG.E.64 R14, desc[UR10][R54.64] ;  /* 0x0000000a360ec981 */ /* 0x000168000c1e1b00 */
[----:B------:R0:W5:Y:S04]  /*0f90*/  @!P4 LDG.E.64 R16, desc[UR10][R30.64] ;  /* 0x0000000a1e10c981 */ /* 0x000168000c1e1b00 */
[----:B------:R0:W5:Y:S04]  /*0fa0*/  @!P6 LDG.E.64 R18, desc[UR10][R32.64] ;  /* 0x0000000a2012e981 */ /* 0x000168000c1e1b00 */
[----:B------:R0:W5:Y:S04]  /*0fb0*/  @!P6 LDG.E.64 R20, desc[UR10][R34.64] ;  /* 0x0000000a2214e981 */ /* 0x000168000c1e1b00 */
[----:B------:R-:W5:Y:S01]  /*0fc0*/  LDG.E.64 R22, desc[UR10][R22.64] ;  /* 0x0000000a16167981 */ /* 0x000f62000c1e1b00 */
[----:B------:R-:W-:-:S03]  /*0fd0*/  UISETP.NE.AND UP1, UPT, UR9, URZ, UPT ;  /* 0x000000ff0900728c */ /* 0x000fc6000bf25270 */
        /* <DEDUP_REMOVED lines=13> */
[----:B-----5:R-:W-:Y:S01]  /*10b0*/  FADD.FTZ R25, R52, -UR12 ;  /* 0x8000000c34197e21 */ /* 0x020fe20008010000 */
[----:B------:R-:W-:Y:S01]  /*10c0*/  FMUL.FTZ R26, R50, R22 ;  /* 0x00000016321a7220 */ /* 0x000fe20000410000 */
[----:B------:R-:W-:Y:S01]  /*10d0*/  FADD.FTZ R0, R53, -UR12 ;  /* 0x8000000c35007e21 */ /* 0x000fe20008010000 */
[----:B------:R-:W-:Y:S01]  /*10e0*/  FMUL.FTZ R29, R51, R23 ;  /* 0x00000017331d7220 */ /* 0x000fe20000410000 */
[----:B------:R-:W-:Y:S01]  /*10f0*/  FMUL.FTZ R25, R25, UR9 ;  /* 0x0000000919197c20 */ /* 0x000fe20008410000 */
[----:B------:R-:W-:Y:S01]  /*1100*/  FADD.FTZ R30, R48, -UR12 ;  /* 0x8000000c301e7e21 */ /* 0x000fe20008010000 */
[----:B------:R-:W-:Y:S01]  /*1110*/  FMUL.FTZ R0, R0, UR9 ;  /* 0x0000000900007c20 */ /* 0x000fe20008410000 */
[----:B------:R-:W-:Y:S01]  /*1120*/  FADD.FTZ R28, RZ, R26 ;  /* 0x0000001aff1c7221 */ /* 0x000fe20000010000 */
[----:B------:R-:W-:Y:S01]  /*1130*/  FFMA.FTZ R31, R25, R26, RZ ;  /* 0x0000001a191f7223 */ /* 0x000fe200000100ff */
[----:B------:R-:W-:Y:S01]  /*1140*/  FFMA.FTZ R33, R50, R25, RZ ;  /* 0x0000001932217223 */ /* 0x000fe200000100ff */
[----:B------:R-:W-:Y:S01]  /*1150*/  FADD.FTZ R25, R49, -UR12 ;  /* 0x8000000c31197e21 */ /* 0x000fe20008010000 */
[----:B------:R-:W-:Y:S01]  /*1160*/  FMUL.FTZ R35, R46, R22 ;  /* 0x000000162e237220 */ /* 0x000fe20000410000 */
[----:B------:R-:W-:Y:S01]  /*1170*/  FMUL.FTZ R30, R30, UR9 ;  /* 0x000000091e1e7c20 */ /* 0x000fe20008410000 */
[----:B------:R-:W-:Y:S01]  /*1180*/  FADD.FTZ R28, R29, R28 ;  /* 0x0000001c1d1c7221 */ /* 0x000fe20000010000 */
[----:B------:R-:W-:Y:S01]  /*1190*/  FFMA.FTZ R31, R0, R29, R31 ;  /* 0x0000001d001f7223 */ /* 0x000fe2000001001f */
[----:B------:R-:W-:Y:S01]  /*11a0*/  FMUL.FTZ R26, R25, UR9 ;  /* 0x00000009191a7c20 */ /* 0x000fe20008410000 */
[----:B------:R-:W-:Y:S01]  /*11b0*/  FADD.FTZ R29, R44, -UR12 ;  /* 0x8000000c2c1d7e21 */ /* 0x000fe20008010000 */
[----:B------:R-:W-:Y:S01]  /*11c0*/  FADD.FTZ R28, R28, R35 ;  /* 0x000000231c1c7221 */ /* 0x000fe20000010000 */
[----:B------:R-:W-:Y:S01]  /*11d0*/  FFMA.FTZ R31, R30, R35, R31 ;  /* 0x000000231e1f7223 */ /* 0x000fe2000001001f */
[----:B------:R-:W-:Y:S01]  /*11e0*/  FMUL.FTZ R25, R47, R23 ;  /* 0x000000172f197220 */ /* 0x000fe20000410000 */
[----:B------:R-:W-:Y:S01]  /*11f0*/  FFMA.FTZ R33, R46, R30, R33 ;  /* 0x0000001e2e217223 */ /* 0x000fe20000010021 */
[----:B------:R-:W-:Y:S01]  /*1200*/  FFMA.FTZ R0, R51, R0, RZ ;  /* 0x0000000033007223 */ /* 0x000fe200000100ff */
[----:B------:R-:W-:Y:S01]  /*1210*/  FMUL.FTZ R35, R42, R22 ;  /* 0x000000162a237220 */ /* 0x000fe20000410000 */
[----:B------:R-:W-:Y:S01]  /*1220*/  FMUL.FTZ R30, R29, UR9 ;  /* 0x000000091d1e7c20 */ /* 0x000fe20008410000 */
[----:B------:R-:W-:Y:S01]  /*1230*/  FADD.FTZ R28, R25, R28 ;  /* 0x0000001c191c7221 */ /* 0x000fe20000010000 */
[----:B------:R-:W-:Y:S01]  /*1240*/  FFMA.FTZ R31, R26, R25, R31 ;  /* 0x000000191a1f7223 */ /* 0x000fe2000001001f */
[----:B------:R-:W-:Y:S01]  /*1250*/  FADD.FTZ R25, R45, -UR12 ;  /* 0x8000000c2d197e21 */ /* 0x000fe20008010000 */
[----:B------:R-:W-:Y:S01]  /*1260*/  FFMA.FTZ R0, R47, R26, R0 ;  /* 0x0000001a2f007223 */ /* 0x000fe20000010000 */
[----:B------:R-:W-:Y:S01]  /*1270*/  FFMA.FTZ R33, R42, R30, R33 ;  /* 0x0000001e2a217223 */ /* 0x000fe20000010021 */
[----:B------:R-:W-:Y:S01]  /*1280*/  FADD.FTZ R29, R28, R35 ;  /* 0x000000231c1d7221 */ /* 0x000fe20000010000 */
[----:B------:R-:W-:Y:S01]  /*1290*/  FMUL.FTZ R26, R43, R23 ;  /* 0x000000172b1a7220 */ /* 0x000fe20000410000 */
[----:B------:R-:W-:Y:S01]  /*12a0*/  FFMA.FTZ R30, R30, R35, R31 ;  /* 0x000000231e1e7223 */ /* 0x000fe2000001001f */
[----:B------:R-:W-:Y:S01]  /*12b0*/  FMUL.FTZ R25, R25, UR9 ;  /* 0x0000000919197c20 */ /* 0x000fe20008410000 */
[----:B------:R-:W-:Y:S01]  /*12c0*/  FADD.FTZ R28, R40, -UR12 ;  /* 0x8000000c281c7e21 */ /* 0x000fe20008010000 */
[----:B------:R-:W-:Y:S01]  /*12d0*/  FMUL.FTZ R32, R4, R22 ;  /* 0x0000001604207220 */ /* 0x000fe20000410000 */
[----:B------:R-:W-:Y:S01]  /*12e0*/  FADD.FTZ R29, R26, R29 ;  /* 0x0000001d1a1d7221 */ /* 0x000fe20000010000 */
[----:B------:R-:W-:Y:S01]  /*12f0*/  FFMA.FTZ R0, R43, R25, R0 ;  /* 0x000000192b007223 */ /* 0x000fe20000010000 */
[----:B------:R-:W-:Y:S01]  /*1300*/  FFMA.FTZ R30, R25, R26, R30 ;  /* 0x0000001a191e7223 */ /* 0x000fe2000001001e */
[----:B------:R-:W-:Y:S01]  /*1310*/  FMUL.FTZ R31, R28, UR9 ;  /* 0x000000091c1f7c20 */ /* 0x000fe20008410000 */
[----:B------:R-:W-:Y:S01]  /*1320*/  FADD.FTZ R25, R41, -UR12 ;  /* 0x8000000c29197e21 */ /* 0x000fe20008010000 */
        /* <DEDUP_REMOVED lines=9> */
[----:B------:R-:W-:Y:S01]  /*13c0*/  FFMA.FTZ R30, R25, R26, R30 ;  /* 0x0000001a191e7223 */ /* 0x000fe2000001001e */
[----:B------:R-:W-:Y:S01]  /*13d0*/  FMUL.FTZ R31, R28, UR9 ;  /* 0x000000091c1f7c20 */ /* 0x000fe20008410000 */
[----:B------:R-:W-:Y:S01]  /*13e0*/  FADD.FTZ R25, R7, -UR12 ;  /* 0x8000000c07197e21 */ /* 0x000fe20008010000 */
[----:B------:R-:W-:Y:S01]  /*13f0*/  FADD.FTZ R29, R29, R32 ;  /* 0x000000201d1d7221 */ /* 0x000fe20000010000 */
[----:B------:R-:W-:Y:S01]  /*1400*/  FMUL.FTZ R26, R9, R23 ;  /* 0x00000017091a7220 */ /* 0x000fe20000410000 */
[----:B------:R-:W-:Y:S01]  /*1410*/  FFMA.FTZ R30, R31, R32, R30 ;  /* 0x000000201f1e7223 */ /* 0x000fe2000001001e */
[----:B------:R-:W-:Y:S01]  /*1420*/  FADD.FTZ R28, R10, -UR12 ;  /* 0x8000000c0a1c7e21 */ /* 0x000fe20008010000 */
[----:B------:R-:W-:Y:S01]  /*1430*/  FMUL.FTZ R25, R25, UR9 ;  /* 0x0000000919197c20 */ /* 0x000fe20008410000 */
[----:B------:R-:W-:Y:S01]  /*1440*/  FMUL.FTZ R32, R12, R22 ;  /* 0x000000160c207220 */ /* 0x000fe20000410000 */
[----:B------:R-:W-:Y:S01]  /*1450*/  FADD.FTZ R29, R26, R29 ;  /* 0x0000001d1a1d7221 */ /* 0x000fe20000010000 */
[----:B------:R-:W-:Y:S01]  /*1460*/  FFMA.FTZ R33, R8, R31, R33 ;  /* 0x0000001f08217223 */ /* 0x000fe20000010021 */
[----:B------:R-:W-:Y:S01]  /*1470*/  FMUL.FTZ R31, R28, UR9 ;  /* 0x000000091c1f7c20 */ /* 0x000fe20008410000 */
[----:B------:R-:W-:Y:S01]  /*1480*/  FFMA.FTZ R30, R25, R26, R30 ;  /* 0x0000001a191e7223 */ /* 0x000fe2000001001e */
[----:B------:R-:W-:Y:S01]  /*1490*/  FFMA.FTZ R0, R9, R25, R0 ;  /* 0x0000001909007223 */ /* 0x000fe20000010000 */
[----:B------:R-:W-:Y:S01]  /*14a0*/  FADD.FTZ R29, R29, R32 ;  /* 0x000000201d1d7221 */ /* 0x000fe20000010000 */
[----:B------:R-:W-:Y:S01]  /*14b0*/  FMUL.FTZ R26, R13, R23 ;  /* 0x000000170d1a7220 */ /* 0x000fe20000410000 */
[----:B------:R-:W-:Y:S01]  /*14c0*/  FADD.FTZ R25, R11, -UR12 ;  /* 0x8000000c0b197e21 */ /* 0x000fe20008010000 */
[----:B------:R-:W-:Y:S01]  /*14d0*/  FFMA.FTZ R30, R31, R32, R30 ;  /* 0x000000201f1e7223 */ /* 0x000fe2000001001e */
[----:B------:R-:W-:Y:S01]  /*14e0*/  FMUL.FTZ R32, R16, R22 ;  /* 0x0000001610207220 */ /* 0x000fe20000410000 */
[----:B------:R-:W-:Y:S01]  /*14f0*/  FADD.FTZ R29, R26, R29 ;  /* 0x0000001d1a1d7221 */ /* 0x000fe20000010000 */
[----:B------:R-:W-:Y:S01]  /*1500*/  FADD.FTZ R28, R14, -UR12 ;  /* 0x8000000c0e1c7e21 */ /* 0x000fe20008010000 */
[----:B------:R-:W-:Y:S01]  /*1510*/  FMUL.FTZ R25, R25, UR9 ;  /* 0x0000000919197c20 */ /* 0x000fe20008410000 */
[----:B------:R-:W-:Y:S01]  /*1520*/  FFMA.FTZ R33, R12, R31, R33 ;  /* 0x0000001f0c217223 */ /* 0x000fe20000010021 */
[----:B------:R-:W-:Y:S01]  /*1530*/  FADD.FTZ R34, R29, R32 ;  /* 0x000000201d227221 */ /* 0x000fe20000010000 */
[----:B------:R-:W-:Y:S01]  /*1540*/  FMUL.FTZ R31, R28, UR9 ;  /* 0x000000091c1f7c20 */ /* 0x000fe20008410000 */
[----:B------:R-:W-:Y:S01]  /*1550*/  FFMA.FTZ R30, R25, R26, R30 ;  /* 0x0000001a191e7223 */ /* 0x000fe2000001001e */
[----:B------:R-:W-:Y:S01]  /*1560*/  FADD.FTZ R29, RZ, R50 ;  /* 0x00000032ff1d7221 */ /* 0x000fe20000010000 */
[----:B------:R-:W-:Y:S01]  /*1570*/  FADD.FTZ R26, RZ, R51 ;  /* 0x00000033ff1a7221 */ /* 0x000fe20000010000 */
[----:B------:R-:W-:Y:S01]  /*1580*/  FADD.FTZ R28, R15, -UR12 ;  /* 0x8000000c0f1c7e21 */ /* 0x000fe20008010000 */
[----:B------:R-:W-:Y:S01]  /*1590*/  FFMA.FTZ R0, R13, R25, R0 ;  /* 0x000000190d007223 */ /* 0x000fe20000010000 */
[----:B------:R-:W-:Y:S01]  /*15a0*/  FFMA.FTZ R25, R16, R31, R33 ;  /* 0x0000001f10197223 */ /* 0x000fe20000010021 */
[----:B------:R-:W-:Y:S01]  /*15b0*/  FADD.FTZ R29, R46, R29 ;  /* 0x0000001d2e1d7221 */ /* 0x000fe20000010000 */
[----:B------:R-:W-:Y:S01]  /*15c0*/  FFMA.FTZ R33, R31, R32, R30 ;  /* 0x000000201f217223 */ /* 0x000fe2000001001e */
[----:B------:R-:W-:Y:S01]  /*15d0*/  FADD.FTZ R26, R47, R26 ;  /* 0x0000001a2f1a7221 */ /* 0x000fe20000010000 */
[----:B------:R-:W-:Y:S01]  /*15e0*/  FMUL.FTZ R28, R28, UR9 ;  /* 0x000000091c1c7c20 */ /* 0x000fe20008410000 */
[----:B------:R-:W-:Y:S01]  /*15f0*/  FMUL.FTZ R31, R17, R23 ;  /* 0x00000017111f7220 */ /* 0x000fe20000410000 */
[----:B------:R-:W-:Y:S01]  /*1600*/  FADD.FTZ R29, R42, R29 ;  /* 0x0000001d2a1d7221 */ /* 0x000fe20000010000 */
[----:B------:R-:W-:Y:S01]  /*1610*/  FADD.FTZ R26, R43, R26 ;  /* 0x0000001a2b1a7221 */ /* 0x000fe20000010000 */
[----:B------:R-:W-:Y:S01]  /*1620*/  FFMA.FTZ R0, R17, R28, R0 ;  /* 0x0000001c11007223 */ /* 0x000fe20000010000 */
[----:B------:R-:W-:Y:S01]  /*1630*/  FFMA.FTZ R33, R28, R31, R33 ;  /* 0x0000001f1c217223 */ /* 0x000fe20000010021 */
[----:B------:R-:W-:Y:S01]  /*1640*/  FADD.FTZ R28, R18, -UR12 ;  /* 0x8000000c121c7e21 */ /* 0x000fe20008010000 */
[----:B------:R-:W-:Y:S01]  /*1650*/  FADD.FTZ R29, R4, R29 ;  /* 0x0000001d041d7221 */ /* 0x000fe20000010000 */
[----:B------:R-:W-:Y:S01]  /*1660*/  FADD.FTZ R26, R5, R26 ;  /* 0x0000001a051a7221 */ /* 0x000fe20000010000 */
[----:B------:R-:W-:Y:S01]  /*1670*/  FADD.FTZ R34, R31, R34 ;  /* 0x000000221f227221 */ /* 0x000fe20000010000 */
[----:B------:R-:W-:Y:S01]  /*1680*/  FMUL.FTZ R31, R20, R22 ;  /* 0x00000016141f7220 */ /* 0x000fe20000410000 */
[----:B------:R-:W-:Y:S01]  /*1690*/  FMUL.FTZ R28, R28, UR9 ;  /* 0x000000091c1c7c20 */ /* 0x000fe20008410000 */
[----:B------:R-:W-:Y:S01]  /*16a0*/  FADD.FTZ R30, R19, -UR12 ;  /* 0x8000000c131e7e21 */ /* 0x000fe20008010000 */
[----:B------:R-:W-:Y:S01]  /*16b0*/  FADD.FTZ R29, R8, R29 ;  /* 0x0000001d081d7221 */ /* 0x000fe20000010000 */
[----:B------:R-:W-:Y:S01]  /*16c0*/  FADD.FTZ R26, R9, R26 ;  /* 0x0000001a091a7221 */ /* 0x000fe20000010000 */
[----:B------:R-:W-:Y:S01]  /*16d0*/  FADD.FTZ R35, R34, R31 ;  /* 0x0000001f22237221 */ /* 0x000fe20000010000 */
[----:B------:R-:W-:Y:S01]  /*16e0*/  FFMA.FTZ R36, R28, R31, R33 ;  /* 0x0000001f1c247223 */ /* 0x000fe20000010021 */
[----:B------:R-:W-:Y:S01]  /*16f0*/  FMUL.FTZ R34, R21, R23 ;  /* 0x0000001715227220 */ /* 0x000fe20000410000 */
[----:B------:R-:W-:Y:S01]  /*1700*/  FMUL.FTZ R33, R30, UR9 ;  /* 0x000000091e217c20 */ /* 0x000fe20008410000 */
[----:B------:R-:W-:Y:S01]  /*1710*/  FADD.FTZ R29, R12, R29 ;  /* 0x0000001d0c1d7221 */ /* 0x000fe20000010000 */
[----:B------:R-:W-:Y:S01]  /*1720*/  FADD.FTZ R30, R13, R26 ;  /* 0x0000001a0d1e7221 */ /* 0x000fe20000010000 */
[----:B------:R-:W-:Y:S01]  /*1730*/  FADD.FTZ R32, R34, R35 ;  /* 0x0000002322207221 */ /* 0x000fe20000010000 */
[----:B------:R-:W-:Y:S01]  /*1740*/  FFMA.FTZ R26, R33, R34, R36 ;  /* 0x00000022211a7223 */ /* 0x000fe20000010024 */
[----:B------:R-:W-:Y:S01]  /*1750*/  FADD.FTZ R31, R16, R29 ;  /* 0x0000001d101f7221 */ /* 0x000fe20000010000 */
[----:B------:R-:W-:Y:S01]  /*1760*/  FADD.FTZ R34, R17, R30 ;  /* 0x0000001e11227221 */ /* 0x000fe20000010000 */
[C---:B------:R-:W-:Y:S01]  /*1770*/  FFMA.FTZ R28, R20.reuse, R28, R25 ;  /* 0x0000001c141c7223 */ /* 0x040fe20000010019 */
[C---:B------:R-:W-:Y:S01]  /*1780*/  FFMA.FTZ R29, R21.reuse, R33, R0 ;  /* 0x00000021151d7223 */ /* 0x040fe20000010000 */
[----:B------:R-:W-:Y:S01]  /*1790*/  FADD.FTZ R30, R20, R31 ;  /* 0x0000001f141e7221 */ /* 0x000fe20000010000 */
[----:B------:R-:W-:Y:S01]  /*17a0*/  FADD.FTZ R31, R21, R34 ;  /* 0x00000022151f7221 */ /* 0x000fe20000010000 */
[----:B------:R-:W-:Y:S06]  /*17b0*/  BRA `(.L_x_1215) ;  /* 0x0000001000007947 */ /* 0x000fec0003800000 */
.L_x_1214:
[----:B-----5:R-:W-:Y:S01]  /*17c0*/  FADD.FTZ R25, R52, -UR12 ;  /* 0x8000000c34197e21 */ /* 0x020fe20008010000 */
[----:B------:R-:W-:Y:S01]  /*17d0*/  FADD.FTZ R0, R53, -UR12 ;  /* 0x8000000c35007e21 */ /* 0x000fe20008010000 */
[----:B------:R-:W-:Y:S01]  /*17e0*/  FADD.FTZ R54, R48, -UR12 ;  /* 0x8000000c30367e21 */ /* 0x000fe20008010000 */
[----:B------:R-:W-:Y:S01]  /*17f0*/  FADD.FTZ R56, R49, -UR12 ;  /* 0x8000000c31387e21 */ /* 0x000fe20008010000 */
[----:B------:R-:W-:Y:S01]  /*1800*/  FMUL.FTZ R25, R25, UR9 ;  /* 0x0000000919197c20 */ /* 0x000fe20008410000 */
[----:B------:R-:W-:Y:S01]  /*1810*/  FMUL.FTZ R0, R0, UR9 ;  /* 0x0000000900007c20 */ /* 0x000fe20008410000 */
[----:B------:R-:W-:Y:S01]  /*1820*/  FMUL.FTZ R54, R54, UR9 ;  /* 0x0000000936367c20 */ /* 0x000fe20008410000 */
[----:B------:R-:W-:Y:S01]  /*1830*/  FMUL.FTZ R56, R56, UR9 ;  /* 0x0000000938387c20 */ /* 0x000fe20008410000 */
[C-C-:B------:R-:W-:Y:S01]  /*1840*/  FFMA.FTZ R28, R22.reuse, R25, R2.reuse ;  /* 0x00000019161c7223 */ /* 0x140fe20000010002 */
[----:B------:R-:W-:Y:S01]  /*1850*/  FFMA.FTZ R26, R23, R0, R3 ;  /* 0x00000000171a7223 */ /* 0x000fe20000010003 */
[----:B------:R-:W-:Y:S01]  /*1860*/  FFMA.FTZ R32, R22, R54, R2 ;  /* 0x0000003616207223 */ /* 0x000fe20000010002 */
[----:B------:R-:W-:Y:S01]  /*1870*/  FADD.FTZ R37, R44, -UR12 ;  /* 0x8000000c2c257e21 */ /* 0x000fe20008010000 */
[----:B------:R-:W-:Y:S01]  /*1880*/  FMUL.FTZ R29, R28, -1.4426950216293334961 ;  /* 0xbfb8aa3b1c1d7820 */ /* 0x000fe20000410000 */
[----:B------:R-:W-:Y:S01]  /*1890*/  FMUL.FTZ R30, R26, -1.4426950216293334961 ;  /* 0xbfb8aa3b1a1e7820 */ /* 0x000fe20000410000 */
[----:B------:R-:W-:Y:S01]  /*18a0*/  FMUL.FTZ R33, R32, -1.4426950216293334961 ;  /* 0xbfb8aa3b20217820 */ /* 0x000fe20000410000 */
[----:B------:R-:W-:Y:S01]  /*18b0*/  FMUL.FTZ R37, R37, UR9 ;  /* 0x0000000925257c20 */ /* 0x000fe20008410000 */
[----:B------:R-:W-:-:S02]  /*18c0*/  FADD.FTZ R36, R45, -UR12 ;  /* 0x8000000c2d247e21 */ /* 0x000fc40008010000 */
[----:B------:R-:W0:Y:S02]  /*18d0*/  MUFU.EX2 R29, R29 ;  /* 0x0000001d001d7308 */ /* 0x000e240000000800 */
[----:B------:R-:W-:-:S06]  /*18e0*/  FMUL.FTZ R36, R36, UR9 ;  /* 0x0000000924247c20 */ /* 0x000fcc0008410000 */
[----:B------:R-:W1:Y:S08]  /*18f0*/  MUFU.EX2 R30, R30 ;  /* 0x0000001e001e7308 */ /* 0x000e700000000800 */
[----:B------:R-:W2:Y:S01]  /*1900*/  MUFU.EX2 R33, R33 ;  /* 0x0000002100217308 */ /* 0x000ea20000000800 */
[----:B0-----:R-:W-:Y:S01]  /*1910*/  FADD.FTZ R31, R29, 1 ;  /* 0x3f8000001d1f7421 */ /* 0x001fe20000010000 */
[----:B------:R-:W-:-:S04]  /*1920*/  FFMA.FTZ R29, R23, R56, R3 ;  /* 0x00000038171d7223 */ /* 0x000fc80000010003 */
[----:B------:R-:W-:Y:S02]  /*1930*/  FMUL.FTZ R38, R29, -1.4426950216293334961 ;  /* 0xbfb8aa3b1d267820 */ /* 0x000fe40000410000 */
[----:B------:R-:W0:Y:S01]  /*1940*/  MUFU.RCP R31, R31 ;  /* 0x0000001f001f7308 */ /* 0x000e220000001000 */
[----:B-1----:R-:W-:Y:S01]  /*1950*/  FADD.FTZ R34, R30, 1 ;  /* 0x3f8000001e227421 */ /* 0x002fe20000010000 */
[----:B------:R-:W-:-:S06]  /*1960*/  FFMA.FTZ R30, R22, R37, R2 ;  /* 0x00000025161e7223 */ /* 0x000fcc0000010002 */
[----:B------:R-:W1:Y:S01]  /*1970*/  MUFU.RCP R34, R34 ;  /* 0x0000002200227308 */ /* 0x000e620000001000 */
[----:B--2---:R-:W-:-:S07]  /*1980*/  FADD.FTZ R33, R33, 1 ;  /* 0x3f80000021217421 */ /* 0x004fce0000010000 */
[----:B------:R-:W2:Y:S01]  /*1990*/  MUFU.EX2 R38, R38 ;  /* 0x0000002600267308 */ /* 0x000ea20000000800 */
[----:B0-----:R-:W-:-:S04]  /*19a0*/  FADD.FTZ R35, -R31, 1 ;  /* 0x3f8000001f237421 */ /* 0x001fc80000010100 */
[----:B------:R-:W-:Y:S01]  /*19b0*/  FFMA.FTZ R35, R28, R35, 1 ;  /* 0x3f8000001c237423 */ /* 0x000fe20000010023 */
[----:B------:R-:W-:Y:S01]  /*19c0*/  FMUL.FTZ R28, R50, R31 ;  /* 0x0000001f321c7220 */ /* 0x000fe20000410000 */
[----:B------:R-:W-:Y:S01]  /*19d0*/  FMUL.FTZ R31, R30, -1.4426950216293334961 ;  /* 0xbfb8aa3b1e1f7820 */ /* 0x000fe20000410000 */
[----:B------:R-:W0:Y:S01]  /*19e0*/  MUFU.RCP R33, R33 ;  /* 0x0000002100217308 */ /* 0x000e220000001000 */
[----:B-1----:R-:W-:Y:S01]  /*19f0*/  FADD.FTZ R39, -R34, 1 ;  /* 0x3f80000022277421 */ /* 0x002fe20000010100 */
[----:B------:R-:W-:Y:S01]  /*1a00*/  FMUL.FTZ R28, R28, R35 ;  /* 0x000000231c1c7220 */ /* 0x000fe20000410000 */
[----:B------:R-:W-:Y:S02]  /*1a10*/  FMUL.FTZ R34, R51, R34 ;  /* 0x0000002233227220 */ /* 0x000fe40000410000 */
[----:B------:R-:W-:Y:S01]  /*1a20*/  FFMA.FTZ R39, R26, R39, 1 ;  /* 0x3f8000001a277423 */ /* 0x000fe20000010027 */
[----:B------:R-:W-:Y:S02]  /*1a30*/  FFMA.FTZ R26, R23, R36, R3 ;  /* 0x00000024171a7223 */ /* 0x000fe40000010003 */
[----:B------:R-:W1:Y:S01]  /*1a40*/  MUFU.EX2 R31, R31 ;  /* 0x0000001f001f7308 */ /* 0x000e620000000800 */
[----:B--2---:R-:W-:Y:S01]  /*1a50*/  FADD.FTZ R38, R38, 1 ;  /* 0x3f80000026267421 */ /* 0x004fe20000010000 */
[----:B------:R-:W-:-:S06]  /*1a60*/  FMUL.FTZ R35, R26, -1.4426950216293334961 ;  /* 0xbfb8aa3b1a237820 */ /* 0x000fcc0000410000 */
[----:B------:R-:W2:Y:S01]  /*1a70*/  MUFU.EX2 R35, R35 ;  /* 0x0000002300237308 */ /* 0x000ea20000000800 */
[----:B0-----:R-:W-:Y:S01]  /*1a80*/  FADD.FTZ R55, -R33, 1 ;  /* 0x3f80000021377421 */ /* 0x001fe20000010100 */
[----:B------:R-:W-:-:S03]  /*1a90*/  FMUL.FTZ R33, R46, R33 ;  /* 0x000000212e217220 */ /* 0x000fc60000410000 */
[----:B------:R-:W-:-:S03]  /*1aa0*/  FFMA.FTZ R32, R32, R55, 1 ;  /* 0x3f80000020207423 */ /* 0x000fc60000010037 */
[----:B------:R-:W0:Y:S01]  /*1ab0*/  MUFU.RCP R38, R38 ;  /* 0x0000002600267308 */ /* 0x000e220000001000 */
[----:B-1----:R-:W-:Y:S01]  /*1ac0*/  FADD.FTZ R57, R31, 1 ;  /* 0x3f8000001f397421 */ /* 0x002fe20000010000 */
[----:B------:R-:W-:Y:S01]  /*1ad0*/  FMUL.FTZ R31, R34, R39 ;  /* 0x00000027221f7220 */ /* 0x000fe20000410000 */
[----:B------:R-:W-:-:S05]  /*1ae0*/  FMUL.FTZ R33, R33, R32 ;  /* 0x0000002021217220 */ /* 0x000fca0000410000 */
[----:B------:R1:W3:Y:S01]  /*1af0*/  MUFU.RCP R39, R57 ;  /* 0x0000003900277308 */ /* 0x0002e20000001000 */
[----:B--2---:R-:W-:Y:S01]  /*1b00*/  FADD.FTZ R55, R35, 1 ;  /* 0x3f80000023377421 */ /* 0x004fe20000010000 */
[----:B------:R-:W-:-:S06]  /*1b10*/  FMUL.FTZ R35, R23, R31 ;  /* 0x0000001f17237220 */ /* 0x000fcc0000410000 */
[----:B------:R-:W2:Y:S01]  /*1b20*/  MUFU.RCP R32, R55 ;  /* 0x0000003700207308 */ /* 0x000ea20000001000 */
[----:B0-----:R-:W-:Y:S01]  /*1b30*/  FADD.FTZ R34, -R38, 1 ;  /* 0x3f80000026227421 */ /* 0x001fe20000010100 */
[----:B-1----:R-:W-:-:S03]  /*1b40*/  FMUL.FTZ R57, R47, R38 ;  /* 0x000000262f397220 */ /* 0x002fc60000410000 */
[----:B------:R-:W-:Y:S01]  /*1b50*/  FFMA.FTZ R34, R29, R34, 1 ;  /* 0x3f8000001d227423 */ /* 0x000fe20000010022 */
[----:B---3--:R-:W-:Y:S01]  /*1b60*/  FADD.FTZ R29, -R39, 1 ;  /* 0x3f800000271d7421 */ /* 0x008fe20000010100 */
[----:B------:R-:W-:Y:S02]  /*1b70*/  FMUL.FTZ R39, R42, R39 ;  /* 0x000000272a277220 */ /* 0x000fe40000410000 */
[----:B------:R-:W-:Y:S01]  /*1b80*/  FMUL.FTZ R57, R57, R34 ;  /* 0x0000002239397220 */ /* 0x000fe20000410000 */
[----:B------:R-:W-:Y:S01]  /*1b90*/  FFMA.FTZ R30, R30, R29, 1 ;  /* 0x3f8000001e1e7423 */ /* 0x000fe2000001001d */
[----:B--2---:R-:W-:-:S03]  /*1ba0*/  FADD.FTZ R29, -R32, 1 ;  /* 0x3f800000201d7421 */ /* 0x004fc60000010100 */
[----:B------:R-:W-:Y:S01]  /*1bb0*/  FMUL.FTZ R39, R39, R30 ;  /* 0x0000001e27277220 */ /* 0x000fe20000410000 */
[----:B------:R-:W-:Y:S01]  /*1bc0*/  FMUL.FTZ R55, R43, R32 ;  /* 0x000000202b377220 */ /* 0x000fe20000410000 */
[----:B------:R-:W-:Y:S01]  /*1bd0*/  FADD.FTZ R32, RZ, R28 ;  /* 0x0000001cff207221 */ /* 0x000fe20000010000 */
[----:B------:R-:W-:Y:S01]  /*1be0*/  FFMA.FTZ R30, R26, R29, 1 ;  /* 0x3f8000001a1e7423 */ /* 0x000fe2000001001d */
[----:B------:R-:W-:Y:S01]  /*1bf0*/  FADD.FTZ R29, R40, -UR12 ;  /* 0x8000000c281d7e21 */ /* 0x000fe20008010000 */
[----:B------:R-:W-:Y:S01]  /*1c00*/  FMUL.FTZ R26, R22, R28 ;  /* 0x0000001c161a7220 */ /* 0x000fe20000410000 */
[----:B------:R-:W-:Y:S01]  /*1c10*/  FADD.FTZ R32, R32, R33 ;  /* 0x0000002120207221 */ /* 0x000fe20000010000 */
[----:B------:R-:W-:Y:S01]  /*1c20*/  FMUL.FTZ R55, R55, R30 ;  /* 0x0000001e37377220 */ /* 0x000fe20000410000 */
[----:B------:R-:W-:Y:S01]  /*1c30*/  FMUL.FTZ R29, R29, UR9 ;  /* 0x000000091d1d7c20 */ /* 0x000fe20008410000 */
[C---:B------:R-:W-:Y:S01]  /*1c40*/  FFMA.FTZ R30, R25.reuse, R26, RZ ;  /* 0x0000001a191e7223 */ /* 0x040fe200000100ff */
[----:B------:R-:W-:Y:S01]  /*1c50*/  FADD.FTZ R38, RZ, R26 ;  /* 0x0000001aff267221 */ /* 0x000fe20000010000 */
[----:B------:R-:W-:Y:S01]  /*1c60*/  FFMA.FTZ R25, R25, R28, RZ ;  /* 0x0000001c19197223 */ /* 0x000fe200000100ff */
[----:B------:R-:W-:Y:S01]  /*1c70*/  FFMA.FTZ R26, R22, R29, R2 ;  /* 0x0000001d161a7223 */ /* 0x000fe20000010002 */
[----:B------:R-:W-:Y:S01]  /*1c80*/  FFMA.FTZ R30, R0, R35, R30 ;  /* 0x00000023001e7223 */ /* 0x000fe2000001001e */
[----:B------:R-:W-:Y:S01]  /*1c90*/  FADD.FTZ R38, R35, R38 ;  /* 0x0000002623267221 */ /* 0x000fe20000010000 */
[-C--:B------:R-:W-:Y:S01]  /*1ca0*/  FFMA.FTZ R28, R54, R33.reuse, R25 ;  /* 0x00000021361c7223 */ /* 0x080fe20000010019 */
[----:B------:R-:W-:Y:S01]  /*1cb0*/  FMUL.FTZ R34, R26, -1.4426950216293334961 ;  /* 0xbfb8aa3b1a227820 */ /* 0x000fe20000410000 */
[----:B------:R-:W-:Y:S01]  /*1cc0*/  FMUL.FTZ R33, R22, R33 ;  /* 0x0000002116217220 */ /* 0x000fe20000410000 */
[----:B------:R-:W-:Y:S01]  /*1cd0*/  FADD.FTZ R32, R32, R39 ;  /* 0x0000002720207221 */ /* 0x000fe20000010000 */
[-C--:B------:R-:W-:Y:S01]  /*1ce0*/  FFMA.FTZ R28, R37, R39.reuse, R28 ;  /* 0x00000027251c7223 */ /* 0x080fe2000001001c */
[----:B------:R-:W-:Y:S01]  /*1cf0*/  FMUL.FTZ R39, R22, R39 ;  /* 0x0000002716277220 */ /* 0x000fe20000410000 */
[----:B------:R-:W-:Y:S01]  /*1d00*/  FFMA.FTZ R54, R54, R33, R30 ;  /* 0x0000002136367223 */ /* 0x000fe2000001001e */
[----:B------:R-:W0:Y:S01]  /*1d10*/  MUFU.EX2 R34, R34 ;  /* 0x0000002200227308 */ /* 0x000e220000000800 */
[----:B------:R-:W-:Y:S01]  /*1d20*/  FADD.FTZ R38, R38, R33 ;  /* 0x0000002126267221 */ /* 0x000fe20000010000 */
[----:B------:R-:W-:Y:S01]  /*1d30*/  FFMA.FTZ R33, R0, R31, RZ ;  /* 0x0000001f00217223 */ /* 0x000fe200000100ff */
[----:B------:R-:W-:-:S03]  /*1d40*/  FADD.FTZ R0, RZ, R31 ;  /* 0x0000001fff007221 */ /* 0x000fc60000010000 */
[----:B------:R-:W-:-:S04]  /*1d50*/  FFMA.FTZ R33, R56, R57, R33 ;  /* 0x0000003938217223 */ /* 0x000fc80000010021 */
[----:B------:R-:W-:Y:S01]  /*1d60*/  FFMA.FTZ R33, R36, R55, R33 ;  /* 0x0000003724217223 */ /* 0x000fe20000010021 */
[----:B0-----:R-:W-:-:S06]  /*1d70*/  FADD.FTZ R35, R34, 1 ;  /* 0x3f80000022237421 */ /* 0x001fcc0000010000 */
[----:B------:R-:W0:Y:S02]  /*1d80*/  MUFU.RCP R35, R35 ;  /* 0x0000002300237308 */ /* 0x000e240000001000 */
[----:B0-----:R-:W-:-:S04]  /*1d90*/  FADD.FTZ R25, -R35, 1 ;  /* 0x3f80000023197421 */ /* 0x001fc80000010100 */
[----:B------:R-:W-:Y:S01]  /*1da0*/  FFMA.FTZ R26, R26, R25, 1 ;  /* 0x3f8000001a1a7423 */ /* 0x000fe20000010019 */
[----:B------:R-:W-:Y:S01]  /*1db0*/  FMUL.FTZ R25, R4, R35 ;  /* 0x0000002304197220 */ /* 0x000fe20000410000 */
[----:B------:R-:W-:Y:S01]  /*1dc0*/  FADD.FTZ R35, R0, R57 ;  /* 0x0000003900237221 */ /* 0x000fe20000010000 */
[----:B------:R-:W-:Y:S02]  /*1dd0*/  FMUL.FTZ R57, R23, R57 ;  /* 0x0000003917397220 */ /* 0x000fe40000410000 */
[----:B------:R-:W-:Y:S01]  /*1de0*/  FMUL.FTZ R25, R25, R26 ;  /* 0x0000001a19197220 */ /* 0x000fe20000410000 */
[----:B------:R-:W-:Y:S01]  /*1df0*/  FADD.FTZ R26, R41, -UR12 ;  /* 0x8000000c291a7e21 */ /* 0x000fe20008010000 */
[----:B------:R-:W-:Y:S01]  /*1e00*/  FFMA.FTZ R56, R56, R57, R54 ;  /* 0x0000003938387223 */ /* 0x000fe20000010036 */
[----:B------:R-:W-:Y:S01]  /*1e10*/  FADD.FTZ R38, R57, R38 ;  /* 0x0000002639267221 */ /* 0x000fe20000010000 */
[----:B------:R-:W-:Y:S01]  /*1e20*/  FADD.FTZ R35, R35, R55 ;  /* 0x0000003723237221 */ /* 0x000fe20000010000 */
[----:B------:R-:W-:Y:S01]  /*1e30*/  FMUL.FTZ R26, R26, UR9 ;  /* 0x000000091a1a7c20 */ /* 0x000fe20008410000 */
[----:B------:R-:W-:Y:S01]  /*1e40*/  FFMA.FTZ R56, R37, R39, R56 ;  /* 0x0000002725387223 */ /* 0x000fe20000010038 */
[----:B------:R-:W-:Y:S01]  /*1e50*/  FADD.FTZ R38, R38, R39 ;  /* 0x0000002726267221 */ /* 0x000fe20000010000 */
[C---:B------:R-:W-:Y:S01]  /*1e60*/  FMUL.FTZ R55, R23.reuse, R55 ;  /* 0x0000003717377220 */ /* 0x040fe20000410000 */
[----:B------:R-:W-:Y:S01]  /*1e70*/  FFMA.FTZ R30, R23, R26, R3 ;  /* 0x0000001a171e7223 */ /* 0x000fe20000010003 */
[----:B------:R-:W-:-:S02]  /*1e80*/  FFMA.FTZ R28, R29, R25, R28 ;  /* 0x000000191d1c7223 */ /* 0x000fc4000001001c */
[----:B------:R-:W-:Y:S01]  /*1e90*/  FFMA.FTZ R36, R36, R55, R56 ;  /* 0x0000003724247223 */ /* 0x000fe20000010038 */
[----:B------:R-:W-:Y:S01]  /*1ea0*/  FMUL.FTZ R34, R30, -1.4426950216293334961 ;  /* 0xbfb8aa3b1e227820 */ /* 0x000fe20000410000 */
[----:B------:R-:W-:-:S05]  /*1eb0*/  FADD.FTZ R38, R55, R38 ;  /* 0x0000002637267221 */ /* 0x000fca0000010000 */
[----:B------:R-:W0:Y:S02]  /*1ec0*/  MUFU.EX2 R34, R34 ;  /* 0x0000002200227308 */ /* 0x000e240000000800 */
[----:B0-----:R-:W-:-:S06]  /*1ed0*/  FADD.FTZ R34, R34, 1 ;  /* 0x3f80000022227421 */ /* 0x001fcc0000010000 */
[----:B------:R-:W0:Y:S02]  /*1ee0*/  MUFU.RCP R34, R34 ;  /* 0x0000002200227308 */ /* 0x000e240000001000 */
[----:B0-----:R-:W-:Y:S01]  /*1ef0*/  FADD.FTZ R31, -R34, 1 ;  /* 0x3f800000221f7421 */ /* 0x001fe20000010100 */
[----:B------:R-:W-:-:S03]  /*1f00*/  FMUL.FTZ R0, R5, R34 ;  /* 0x0000002205007220 */ /* 0x000fc60000410000 */
[----:B------:R-:W-:-:S04]  /*1f10*/  FFMA.FTZ R31, R30, R31, 1 ;  /* 0x3f8000001e1f7423 */ /* 0x000fc8000001001f */
[----:B------:R-:W-:Y:S01]  /*1f20*/  FMUL.FTZ R0, R0, R31 ;  /* 0x0000001f00007220 */ /* 0x000fe20000410000 */
[----:B------:R-:W-:-:S03]  /*1f30*/  FADD.FTZ R31, R6, -UR12 ;  /* 0x8000000c061f7e21 */ /* 0x000fc60008010000 */
[----:B------:R-:W-:Y:S01]  /*1f40*/  FFMA.FTZ R33, R26, R0, R33 ;  /* 0x000000001a217223 */ /* 0x000fe20000010021 */
        /* <DEDUP_REMOVED lines=9> */
[----:B------:R-:W-:Y:S01]  /*1fe0*/  FMUL.FTZ R25, R22, R25 ;  /* 0x0000001916197220 */ /* 0x000fe20000410000 */
[----:B------:R-:W-:Y:S01]  /*1ff0*/  FFMA.FTZ R37, R30, R37, 1 ;  /* 0x3f8000001e257423 */ /* 0x000fe20000010025 */
[----:B------:R-:W-:Y:S02]  /*2000*/  FADD.FTZ R30, R7, -UR12 ;  /* 0x8000000c071e7e21 */ /* 0x000fe40008010000 */
[----:B------:R-:W-:Y:S01]  /*2010*/  FFMA.FTZ R29, R29, R25, R36 ;  /* 0x000000191d1d7223 */ /* 0x000fe20000010024 */
[----:B------:R-:W-:Y:S01]  /*2020*/  FMUL.FTZ R34, R34, R37 ;  /* 0x0000002522227220 */ /* 0x000fe20000410000 */
[----:B------:R-:W-:Y:S01]  /*2030*/  FMUL.FTZ R30, R30, UR9 ;  /* 0x000000091e1e7c20 */ /* 0x000fe20008410000 */
[----:B------:R-:W-:-:S02]  /*2040*/  FADD.FTZ R38, R38, R25 ;  /* 0x0000001926267221 */ /* 0x000fc40000010000 */
[----:B------:R-:W-:Y:S01]  /*2050*/  FFMA.FTZ R28, R31, R34, R28 ;  /* 0x000000221f1c7223 */ /* 0x000fe2000001001c */
[----:B------:R-:W-:Y:S01]  /*2060*/  FFMA.FTZ R37, R23, R30, R3 ;  /* 0x0000001e17257223 */ /* 0x000fe20000010003 */
[----:B------:R-:W-:-:S03]  /*2070*/  FADD.FTZ R57, R57, R34 ;  /* 0x0000002239397221 */ /* 0x000fc60000010000 */
[----:B------:R-:W-:-:S06]  /*2080*/  FMUL.FTZ R39, R37, -1.4426950216293334961 ;  /* 0xbfb8aa3b25277820 */ /* 0x000fcc0000410000 */
[----:B------:R-:W0:Y:S02]  /*2090*/  MUFU.EX2 R39, R39 ;  /* 0x0000002700277308 */ /* 0x000e240000000800 */
[----:B0-----:R-:W-:Y:S01]  /*20a0*/  FADD.FTZ R54, R39, 1 ;  /* 0x3f80000027367421 */ /* 0x001fe20000010000 */
[----:B------:R-:W-:-:S04]  /*20b0*/  FADD.FTZ R39, R10, -UR12 ;  /* 0x8000000c0a277e21 */ /* 0x000fc80008010000 */
[----:B------:R-:W-:Y:S01]  /*20c0*/  FMUL.FTZ R39, R39, UR9 ;  /* 0x0000000927277c20 */ /* 0x000fe20008410000 */
[----:B------:R-:W0:Y:S02]  /*20d0*/  MUFU.RCP R54, R54 ;  /* 0x0000003600367308 */ /* 0x000e240000001000 */
[----:B0-----:R-:W-:-:S04]  /*20e0*/  FADD.FTZ R56, -R54, 1 ;  /* 0x3f80000036387421 */ /* 0x001fc80000010100 */
[----:B------:R-:W-:Y:S01]  /*20f0*/  FFMA.FTZ R56, R37, R56, 1 ;  /* 0x3f80000025387423 */ /* 0x000fe20000010038 */
[----:B------:R-:W-:Y:S01]  /*2100*/  FMUL.FTZ R37, R9, R54 ;  /* 0x0000003609257220 */ /* 0x000fe20000410000 */
[----:B------:R-:W-:-:S03]  /*2110*/  FFMA.FTZ R54, R22, R39, R2 ;  /* 0x0000002716367223 */ /* 0x000fc60000010002 */
[----:B------:R-:W-:Y:S01]  /*2120*/  FMUL.FTZ R37, R37, R56 ;  /* 0x0000003825257220 */ /* 0x000fe20000410000 */
[----:B------:R-:W-:-:S03]  /*2130*/  FMUL.FTZ R56, R54, -1.4426950216293334961 ;  /* 0xbfb8aa3b36387820 */ /* 0x000fc60000410000 */
[----:B------:R-:W-:-:S03]  /*2140*/  FFMA.FTZ R33, R30, R37, R33 ;  /* 0x000000251e217223 */ /* 0x000fc60000010021 */
[----:B------:R-:W0:Y:S02]  /*2150*/  MUFU.EX2 R56, R56 ;  /* 0x0000003800387308 */ /* 0x000e240000000800 */
[----:B0-----:R-:W-:Y:S01]  /*2160*/  FADD.FTZ R55, R56, 1 ;  /* 0x3f80000038377421 */ /* 0x001fe20000010000 */
[----:B------:R-:W-:Y:S01]  /*2170*/  FADD.FTZ R56, R35, R0 ;  /* 0x0000000023387221 */ /* 0x000fe20000010000 */
[----:B------:R-:W-:-:S03]  /*2180*/  FMUL.FTZ R0, R23, R0 ;  /* 0x0000000017007220 */ /* 0x000fc60000410000 */
[----:B------:R-:W-:Y:S01]  /*2190*/  FADD.FTZ R56, R56, R37 ;  /* 0x0000002538387221 */ /* 0x000fe20000010000 */
[----:B------:R-:W0:Y:S01]  /*21a0*/  MUFU.RCP R55, R55 ;  /* 0x0000003700377308 */ /* 0x000e220000001000 */
[----:B------:R-:W-:Y:S01]  /*21b0*/  FFMA.FTZ R26, R26, R0, R29 ;  /* 0x000000001a1a7223 */ /* 0x000fe2000001001d */
[----:B------:R-:W-:Y:S01]  /*21c0*/  FADD.FTZ R38, R0, R38 ;  /* 0x0000002600267221 */ /* 0x000fe20000010000 */
[----:B------:R-:W-:Y:S01]  /*21d0*/  FMUL.FTZ R37, R23, R37 ;  /* 0x0000002517257220 */ /* 0x000fe20000410000 */
[----:B0-----:R-:W-:Y:S01]  /*21e0*/  FADD.FTZ R32, -R55, 1 ;  /* 0x3f80000037207421 */ /* 0x001fe20000010100 */
[----:B------:R-:W-:-:S03]  /*21f0*/  FMUL.FTZ R36, R12, R55 ;  /* 0x000000370c247220 */ /* 0x000fc60000410000 */
[----:B------:R-:W-:-:S04]  /*2200*/  FFMA.FTZ R32, R54, R32, 1 ;  /* 0x3f80000036207423 */ /* 0x000fc80000010020 */
[----:B------:R-:W-:Y:S01]  /*2210*/  FMUL.FTZ R36, R36, R32 ;  /* 0x0000002024247220 */ /* 0x000fe20000410000 */
[----:B------:R-:W-:-:S03]  /*2220*/  FADD.FTZ R32, R11, -UR12 ;  /* 0x8000000c0b207e21 */ /* 0x000fc60008010000 */
[----:B------:R-:W-:Y:S01]  /*2230*/  FFMA.FTZ R28, R39, R36, R28 ;  /* 0x00000024271c7223 */ /* 0x000fe2000001001c */
[----:B------:R-:W-:Y:S01]  /*2240*/  FMUL.FTZ R32, R32, UR9 ;  /* 0x0000000920207c20 */ /* 0x000fe20008410000 */
[----:B------:R-:W-:-:S03]  /*2250*/  FADD.FTZ R57, R57, R36 ;  /* 0x0000002439397221 */ /* 0x000fc60000010000 */
        /* <DEDUP_REMOVED lines=8> */
[----:B------:R-:W-:Y:S01]  /*22e0*/  FMUL.FTZ R55, R22, R36 ;  /* 0x0000002416377220 */ /* 0x000fe20000410000 */
[----:B------:R-:W-:Y:S02]  /*22f0*/  FFMA.FTZ R30, R30, R37, R31 ;  /* 0x000000251e1e7223 */ /* 0x000fe4000001001f */
[----:B------:R-:W-:Y:S02]  /*2300*/  FADD.FTZ R38, R37, R38 ;  /* 0x0000002625267221 */ /* 0x000fe40000010000 */
[----:B------:R-:W-:Y:S02]  /*2310*/  FFMA.FTZ R39, R39, R55, R30 ;  /* 0x0000003727277223 */ /* 0x000fe4000001001e */
[----:B------:R-:W-:Y:S01]  /*2320*/  FADD.FTZ R38, R38, R55 ;  /* 0x0000003726267221 */ /* 0x000fe20000010000 */
[----:B0-----:R-:W-:-:S04]  /*2330*/  FADD.FTZ R29, -R54, 1 ;  /* 0x3f800000361d7421 */ /* 0x001fc80000010100 */
[----:B------:R-:W-:Y:S01]  /*2340*/  FFMA.FTZ R29, R25, R29, 1 ;  /* 0x3f800000191d7423 */ /* 0x000fe2000001001d */
[----:B------:R-:W-:-:S04]  /*2350*/  FMUL.FTZ R25, R13, R54 ;  /* 0x000000360d197220 */ /* 0x000fc80000410000 */
[----:B------:R-:W-:Y:S01]  /*2360*/  FMUL.FTZ R25, R25, R29 ;  /* 0x0000001d19197220 */ /* 0x000fe20000410000 */
[----:B------:R-:W-:-:S03]  /*2370*/  FADD.FTZ R29, R14, -UR12 ;  /* 0x8000000c0e1d7e21 */ /* 0x000fc60008010000 */
        /* <DEDUP_REMOVED lines=8> */
[----:B0-----:R-:W-:-:S04]  /*2400*/  FADD.FTZ R26, -R35, 1 ;  /* 0x3f800000231a7421 */ /* 0x001fc80000010100 */
[----:B------:R-:W-:Y:S01]  /*2410*/  FFMA.FTZ R0, R0, R26, 1 ;  /* 0x3f80000000007423 */ /* 0x000fe2000001001a */
[----:B------:R-:W-:-:S04]  /*2420*/  FMUL.FTZ R26, R16, R35 ;  /* 0x00000023101a7220 */ /* 0x000fc80000410000 */
        /* <DEDUP_REMOVED lines=14> */
[----:B------:R-:W-:-:S04]  /*2510*/  FMUL.FTZ R31, R17, R54 ;  /* 0x00000036111f7220 */ /* 0x000fc80000410000 */
[----:B------:R-:W-:Y:S01]  /*2520*/  FMUL.FTZ R31, R31, R34 ;  /* 0x000000221f1f7220 */ /* 0x000fe20000410000 */
[----:B------:R-:W-:-:S03]  /*2530*/  FFMA.FTZ R34, R22, R35, R2 ;  /* 0x0000002316227223 */ /* 0x000fc60000010002 */
[----:B------:R-:W-:Y:S01]  /*2540*/  FFMA.FTZ R33, R0, R31, R33 ;  /* 0x0000001f00217223 */ /* 0x000fe20000010021 */
[----:B------:R-:W-:Y:S01]  /*2550*/  FMUL.FTZ R54, R34, -1.4426950216293334961 ;  /* 0xbfb8aa3b22367820 */ /* 0x000fe20000410000 */
[----:B------:R-:W-:-:S05]  /*2560*/  FADD.FTZ R56, R56, R31 ;  /* 0x0000001f38387221 */ /* 0x000fca0000010000 */
[----:B------:R-:W0:Y:S02]  /*2570*/  MUFU.EX2 R54, R54 ;  /* 0x0000003600367308 */ /* 0x000e240000000800 */
[----:B0-----:R-:W-:Y:S01]  /*2580*/  FADD.FTZ R37, R54, 1 ;  /* 0x3f80000036257421 */ /* 0x001fe20000010000 */
[----:B------:R-:W-:-:S04]  /*2590*/  FMUL.FTZ R54, R23, R25 ;  /* 0x0000001917367220 */ /* 0x000fc80000410000 */
[----:B------:R-:W-:Y:S01]  /*25a0*/  FFMA.FTZ R32, R32, R54, R39 ;  /* 0x0000003620207223 */ /* 0x000fe20000010027 */
[----:B------:R-:W0:Y:S01]  /*25b0*/  MUFU.RCP R37, R37 ;  /* 0x0000002500257308 */ /* 0x000e220000001000 */
[----:B------:R-:W-:Y:S01]  /*25c0*/  FADD.FTZ R38, R54, R38 ;  /* 0x0000002636267221 */ /* 0x000fe20000010000 */
[----:B0-----:R-:W-:-:S04]  /*25d0*/  FADD.FTZ R30, -R37, 1 ;  /* 0x3f800000251e7421 */ /* 0x001fc80000010100 */
[----:B------:R-:W-:Y:S01]  /*25e0*/  FFMA.FTZ R34, R34, R30, 1 ;  /* 0x3f80000022227423 */ /* 0x000fe2000001001e */
[----:B------:R-:W-:-:S04]  /*25f0*/  FMUL.FTZ R30, R20, R37 ;  /* 0x00000025141e7220 */ /* 0x000fc80000410000 */
        /* <DEDUP_REMOVED lines=13> */
[----:B------:R-:W-:-:S04]  /*26d0*/  FMUL.FTZ R37, R22, R26 ;  /* 0x0000001a16257220 */ /* 0x000fc80000410000 */
[----:B------:R-:W-:Y:S01]  /*26e0*/  FFMA.FTZ R39, R29, R37, R32 ;  /* 0x000000251d277223 */ /* 0x000fe20000010020 */
[----:B------:R-:W-:Y:S01]  /*26f0*/  FADD.FTZ R38, R38, R37 ;  /* 0x0000002526267221 */ /* 0x000fe20000010000 */
[----:B------:R-:W-:Y:S01]  /*2700*/  FMUL.FTZ R29, R23, R31 ;  /* 0x0000001f171d7220 */ /* 0x000fe20000410000 */
[----:B------:R-:W-:-:S03]  /*2710*/  FADD.FTZ R31, R56, R25 ;  /* 0x00000019381f7221 */ /* 0x000fc60000010000 */
[----:B------:R-:W-:Y:S01]  /*2720*/  FFMA.FTZ R32, R0, R29, R39 ;  /* 0x0000001d00207223 */ /* 0x000fe20000010027 */
[----:B------:R-:W-:Y:S01]  /*2730*/  FADD.FTZ R38, R29, R38 ;  /* 0x000000261d267221 */ /* 0x000fe20000010000 */
[----:B------:R-:W-:Y:S01]  /*2740*/  FMUL.FTZ R29, R22, R30 ;  /* 0x0000001e161d7220 */ /* 0x000fe20000410000 */
[----:B------:R-:W-:-:S03]  /*2750*/  FADD.FTZ R30, R57, R30 ;  /* 0x0000001e391e7221 */ /* 0x000fc60000010000 */
[----:B------:R-:W-:Y:S01]  /*2760*/  FFMA.FTZ R37, R35, R29, R32 ;  /* 0x0000001d23257223 */ /* 0x000fe20000010020 */
[----:B------:R-:W-:Y:S01]  /*2770*/  FADD.FTZ R38, R38, R29 ;  /* 0x0000001d26267221 */ /* 0x000fe20000010000 */
[----:B------:R-:W-:-:S04]  /*2780*/  FMUL.FTZ R29, R23, R25 ;  /* 0x00000019171d7220 */ /* 0x000fc80000410000 */
[C---:B------:R-:W-:Y:S01]  /*2790*/  FFMA.FTZ R26, R34.reuse, R29, R37 ;  /* 0x0000001d221a7223 */ /* 0x040fe20000010025 */
[----:B------:R-:W-:Y:S01]  /*27a0*/  FADD.FTZ R32, R29, R38 ;  /* 0x000000261d207221 */ /* 0x000fe20000010000 */
[----:B------:R-:W-:-:S07]  /*27b0*/  FFMA.FTZ R29, R34, R25, R33 ;  /* 0x00000019221d7223 */ /* 0x000fce0000010021 */
.L_x_1215:
[----:B------:R-:W0:Y:S01]  /*27c0*/  S2R R33, SR_LANEID ;  /* 0x0000000000217919 */ /* 0x000e220000000000 */
[----:B------:R-:W1:Y:S01]  /*27d0*/  S2UR UR7, SR_CgaCtaId ;  /* 0x00000000000779c3 */ /* 0x000e620000008800 */
[----:B------:R-:W-:Y:S01]  /*27e0*/  UMOV UR6, 0x400 ;  /* 0x0000040000067882 */ /* 0x000fe20000000000 */
[----:B------:R-:W-:Y:S01]  /*27f0*/  UMOV UR13, 0x400 ;  /* 0x00000400000d7882 */ /* 0x000fe20000000000 */
[----:B------:R-:W2:Y:S01]  /*2800*/  SHFL.DOWN PT, R0, R26, 0x1, 0x1f ;  /* 0x08201f001a007f89 */ /* 0x000ea200000e0000 */
[----:B------:R-:W-:Y:S01]  /*2810*/  UIADD3 UR6, UPT, UPT, UR6, 0xa0, URZ ;  /* 0x000000a006067890 */ /* 0x000fe2000fffe0ff */
[----:B------:R-:W-:Y:S01]  /*2820*/  BSSY.RECONVERGENT B0, `(.L_x_1216) ;  /* 0x0000028000007945 */ /* 0x000fe20003800200 */
[C---:B------:R-:W-:Y:S01]  /*2830*/  ISETP.NE.AND P1, PT, R24.reuse, RZ, PT ;  /* 0x000000ff1800720c */ /* 0x040fe20003f25270 */
[----:B------:R-:W3:Y:S01]  /*2840*/  SHFL.DOWN PT, R25, R32, 0x1, 0x1f ;  /* 0x08201f0020197f89 */ /* 0x000ee200000e0000 */
[----:B------:R-:W-:Y:S01]  /*2850*/  ISETP.GT.U32.AND P3, PT, R24, 0x3f, PT ;  /* 0x0000003f1800780c */ /* 0x000fe20003f64070 */
[----:B-1----:R-:W-:-:S06]  /*2860*/  ULEA UR6, UR7, UR6, 0x18 ;  /* 0x0000000607067291 */ /* 0x002fcc000f8ec0ff */
[----:B------:R-:W-:Y:S02]  /*2870*/  LEA R56, R24, UR6, 0x4 ;  /* 0x0000000618387c11 */ /* 0x000fe4000f8e20ff */
[C---:B0-----:R-:W-:Y:S02]  /*2880*/  ISETP.GT.AND P0, PT, R33.reuse, 0x1e, PT ;  /* 0x0000001e2100780c */ /* 0x041fe40003f04270 */
[----:B------:R-:W-:Y:S01]  /*2890*/  ISETP.GT.AND P2, PT, R33, 0xf, PT ;  /* 0x0000000f2100780c */ /* 0x000fe20003f44270 */
[----:B------:R-:W-:Y:S10]  /*28a0*/  STS.128 [R56], R28 ;  /* 0x0000001c38007388 */ /* 0x000ff40000000c00 */
        /* <DEDUP_REMOVED lines=16> */
[----:B------:R-:W-:Y:S01]  /*29b0*/  LEA R0, R27, R24, 0x6 ;  /* 0x000000181b007211 */ /* 0x000fe200078e30ff */
[----:B-1----:R-:W-:-:S03]  /*29c0*/  FADD.FTZ R25, R32, R25 ;  /* 0x0000001920197221 */ /* 0x002fc60000010000 */
        /* <DEDUP_REMOVED lines=13> */
.L_x_1217:
[----:B------:R-:W-:Y:S05]  /*2aa0*/  BSYNC.RECONVERGENT B0 ;  /* 0x0000000000007941 */ /* 0x000fea0003800200 */
.L_x_1216:
[----:B------:R-:W-:Y:S06]  /*2ab0*/  BAR.SYNC.DEFER_BLOCKING 0x0 ;  /* 0x0000000000007b1d */ /* 0x000fec0000010000 */
[----:B------:R-:W-:Y:S04]  /*2ac0*/  BSSY.RECONVERGENT B0, `(.L_x_1218) ;  /* 0x0000029000007945 */ /* 0x000fe80003800200 */
[----:B------:R-:W-:Y:S05]  /*2ad0*/  @P1 BRA `(.L_x_1219) ;  /* 0x00000000009c1947 */ /* 0x000fea0003800000 */
[----:B------:R-:W-:-:S09]  /*2ae0*/  ULEA UR6, UR7, UR13, 0x18 ;  /* 0x0000000d07067291 */ /* 0x000fd2000f8ec0ff */
[----:B--2---:R-:W2:Y:S04]  /*2af0*/  LDS.64 R32, [UR6+0x18] ;  /* 0x00001806ff207984 */ /* 0x004ea80008000a00 */
[----:B-1-3--:R-:W1:Y:S04]  /*2b00*/  LDS.128 R24, [UR6+0x20] ;  /* 0x00002006ff187984 */ /* 0x00ae680008000c00 */
[----:B------:R-:W3:Y:S01]  /*2b10*/  LDS.128 R36, [UR6+0x30] ;  /* 0x00003006ff247984 */ /* 0x000ee20008000c00 */
[----:B--2---:R-:W-:Y:S01]  /*2b20*/  FADD.FTZ R35, R54, R32 ;  /* 0x0000002036237221 */ /* 0x004fe20000010000 */
[----:B0-----:R-:W-:-:S03]  /*2b30*/  FADD.FTZ R54, R55, R33 ;  /* 0x0000002137367221 */ /* 0x001fc60000010000 */
[----:B-1----:R-:W-:Y:S01]  /*2b40*/  FADD.FTZ R55, R35, R24 ;  /* 0x0000001823377221 */ /* 0x002fe20000010000 */
[----:B------:R-:W-:Y:S01]  /*2b50*/  FADD.FTZ R54, R54, R25 ;  /* 0x0000001936367221 */ /* 0x000fe20000010000 */
[----:B------:R-:W0:Y:S02]  /*2b60*/  LDS.128 R32, [UR6+0x40] ;  /* 0x00004006ff207984 */ /* 0x000e240008000c00 */
[----:B------:R-:W-:Y:S01]  /*2b70*/  FADD.FTZ R55, R55, R26 ;  /* 0x0000001a37377221 */ /* 0x000fe20000010000 */
[----:B------:R-:W-:Y:S02]  /*2b80*/  FADD.FTZ R54, R54, R27 ;  /* 0x0000001b36367221 */ /* 0x000fe40000010000 */
[----:B------:R-:W1:Y:S01]  /*2b90*/  LDS.128 R24, [UR6+0x50] ;  /* 0x00005006ff187984 */ /* 0x000e620008000c00 */
[----:B---3--:R-:W-:Y:S01]  /*2ba0*/  FADD.FTZ R55, R55, R36 ;  /* 0x0000002437377221 */ /* 0x008fe20000010000 */
        /* <DEDUP_REMOVED lines=26> */
.L_x_1219:
[----:B------:R-:W-:Y:S05]  /*2d50*/  BSYNC.RECONVERGENT B0 ;  /* 0x0000000000007941 */ /* 0x000fea0003800200 */
.L_x_1218:
[----:B------:R-:W-:Y:S06]  /*2d60*/  BAR.SYNC.DEFER_BLOCKING 0x0 ;  /* 0x0000000000007b1d */ /* 0x000fec0000010000 */
[----:B------:R-:W-:Y:S04]  /*2d70*/  BSSY.RECONVERGENT B0, `(.L_x_1220) ;  /* 0x0000025000007945 */ /* 0x000fe80003800200 */
[----:B------:R-:W-:Y:S05]  /*2d80*/  @P3 BRA `(.L_x_1221) ;  /* 0x00000000008c3947 */ /* 0x000fea0003800000 */
[----:B--2---:R-:W2:Y:S04]  /*2d90*/  LDS.128 R32, [R56+0x400] ;  /* 0x0004000038207984 */ /* 0x004ea80000000c00 */
[----:B-1-3--:R-:W1:Y:S01]  /*2da0*/  LDS.128 R24, [R56+0x800] ;  /* 0x0008000038187984 */ /* 0x00ae620000000c00 */
[----:B--2---:R-:W-:Y:S01]  /*2db0*/  FADD.FTZ R39, R28, R32 ;  /* 0x000000201c277221 */ /* 0x004fe20000010000 */
        /* <DEDUP_REMOVED lines=18> */
[----:B------:R-:W-:Y:S01]  /*2ee0*/  LDS.128 R32, [R56+0x1c00] ;  /* 0x001c000038207984 */ /* 0x000fe20000000c00 */
[----:B---3--:R-:W-:Y:S01]  /*2ef0*/  FADD.FTZ R37, R37, R24 ;  /* 0x0000001825257221 */ /* 0x008fe20000010000 */
[----:B------:R-:W-:Y:S01]  /*2f00*/  FADD.FTZ R36, R36, R25 ;  /* 0x0000001924247221 */ /* 0x000fe20000010000 */
[----:B------:R-:W-:Y:S01]  /*2f10*/  FADD.FTZ R39, R39, R26 ;  /* 0x0000001a27277221 */ /* 0x000fe20000010000 */
[----:B------:R-:W1:Y:S01]  /*2f20*/  LDS.128 R28, [R56+0x1800] ;  /* 0x00180000381c7984 */ /* 0x000e620000000c00 */
        /* <DEDUP_REMOVED lines=8> */
[----:B------:R-:W-:-:S07]  /*2fb0*/  FADD.FTZ R31, R38, R35 ;  /* 0x00000023261f7221 */ /* 0x000fce0000010000 */
.L_x_1221:
[----:B------:R-:W-:Y:S05]  /*2fc0*/  BSYNC.RECONVERGENT B0 ;  /* 0x0000000000007941 */ /* 0x000fea0003800200 */
.L_x_1220:
[----:B------:R-:W-:Y:S04]  /*2fd0*/  BSSY.RECONVERGENT B0, `(.L_x_1222) ;  /* 0x000001c000007945 */ /* 0x000fe80003800200 */
[----:B------:R-:W-:Y:S05]  /*2fe0*/  @P3 BRA `(.L_x_1223) ;  /* 0x0000000000683947 */ /* 0x000fea0003800000 */
[----:B---3--:R-:W2:Y:S08]  /*2ff0*/  LDC.64 R24, c[0x0][0x3f8] ;  /* 0x0000fe00ff187b82 */ /* 0x008eb00000000a00 */
        /* <DEDUP_REMOVED lines=25> */
.L_x_1223:
[----:B------:R-:W-:Y:S05]  /*3190*/  BSYNC.RECONVERGENT B0 ;  /* 0x0000000000007941 */ /* 0x000fea0003800200 */
.L_x_1222:
[----:B------:R-:W5:Y:S02]  /*31a0*/  LDCU UR6, c[0x0][0x370] ;  /* 0x00006e00ff0677ac */ /* 0x000f640008000800 */
[----:B-----5:R-:W-:-:S09]  /*31b0*/  UISETP.GE.U32.AND UP0, UPT, UR6, 0x2, UPT ;  /* 0x000000020600788c */ /* 0x020fd2000bf06070 */
[----:B------:R-:W-:Y:S05]  /*31c0*/  BRA.U !UP0, `(.L_x_1224) ;  /* 0x0000000908e47547 */ /* 0x000fea000b800000 */
[----:B---34-:R-:W3:Y:S01]  /*31d0*/  LDC R24, c[0x0][0x374] ;  /* 0x0000dd00ff187b82 */ /* 0x018ee20000000800 */
[----:B------:R-:W-:-:S07]  /*31e0*/  ULOP3.LUT UR7, UR4, 0x1, URZ, 0xc0, !UPT ;  /* 0x0000000104077892 */ /* 0x000fce000f8ec0ff */
[----:B------:R-:W4:Y:S08]  /*31f0*/  LDC R25, c[0x0][0x370] ;  /* 0x0000dc00ff197b82 */ /* 0x000f300000000800 */
[----:B------:R-:W5:Y:S08]  /*3200*/  S2UR UR6, SR_CTAID.Y ;  /* 0x00000000000679c3 */ /* 0x000f700000002600 */
[----:B------:R-:W0:Y:S01]  /*3210*/  LDC.64 R38, c[0x0][0x3d0] ;  /* 0x0000f400ff267b82 */ /* 0x000e220000000a00 */
[----:B---3--:R-:W-:-:S04]  /*3220*/  IMAD R0, R24, UR7, RZ ;  /* 0x0000000718007c24 */ /* 0x008fc8000f8e02ff */
[----:B----4-:R-:W-:-:S05]  /*3230*/  IMAD R0, R0, R25, RZ ;  /* 0x0000001900007224 */ /* 0x010fca00078e02ff */
[----:B------:R-:W-:Y:S02]  /*3240*/  SHF.L.U32 R25, R0, 0x1, RZ ;  /* 0x0000000100197819 */ /* 0x000fe400000006ff */
[----:B-----5:R-:W-:-:S03]  /*3250*/  MOV R37, UR6 ;  /* 0x0000000600257c02 */ /* 0x020fc60008000f00 */
[----:B0-----:R-:W-:Y:S01]  /*3260*/  IMAD.WIDE R38, R25, 0x4, R38 ;  /* 0x0000000419267825 */ /* 0x001fe200078e0226 */
[----:B------:R-:W-:Y:S06]  /*3270*/  @P1 BRA `(.L_x_1225) ;  /* 0x00000000005c1947 */ /* 0x000fec0003800000 */
[----:B-1----:R-:W0:Y:S01]  /*3280*/  LDC.64 R26, c[0x0][0x3c8] ;  /* 0x0000f200ff1a7b82 */ /* 0x002e220000000a00 */
[----:B------:R-:W-:Y:S01]  /*3290*/  ULOP3.LUT UP0, UR6, UR4, 0x2, URZ, 0xc0, !UPT ;  /* 0x0000000204067892 */ /* 0x000fe2000f80c0ff */
[C-C-:B------:R-:W-:Y:S02]  /*32a0*/  IMAD R25, R24.reuse, UR7, R37.reuse ;  /* 0x0000000718197c24 */ /* 0x140fe4000f8e0225 */
[----:B------:R-:W-:Y:S01]  /*32b0*/  IMAD R29, R24, UR8, R37 ;  /* 0x00000008181d7c24 */ /* 0x000fe2000f8e0225 */
[----:B------:R-:W-:-:S03]  /*32c0*/  UIADD3 UR6, UPT, UPT, -UR6, 0x1, URZ ;  /* 0x0000000106067890 */ /* 0x000fc6000fffe1ff */
[----:B------:R-:W1:Y:S01]  /*32d0*/  LDC R0, c[0x0][0x370] ;  /* 0x0000dc00ff007b82 */ /* 0x000e620000000800 */
[----:B------:R-:W-:Y:S01]  /*32e0*/  PLOP3.LUT P0, PT, PT, PT, UP0, 0x80, 0x8 ;  /* 0x000000000008781c */ /* 0x000fe20003f0f008 */
[----:B------:R-:W-:Y:S01]  /*32f0*/  IMAD.WIDE.U32 R28, R29, 0x8, R38 ;  /* 0x000000081d1c7825 */ /* 0x000fe200078e0026 */
[----:B------:R-:W-:-:S04]  /*3300*/  MOV R31, UR6 ;  /* 0x00000006001f7c02 */ /* 0x000fc80008000f00 */
[----:B------:R3:W-:Y:S01]  /*3310*/  STG.E.64 desc[UR10][R28.64], R54 ;  /* 0x000000361c007986 */ /* 0x0007e2000c101b0a */
[----:B0-----:R-:W-:Y:S01]  /*3320*/  IMAD.WIDE.U32 R26, R25, 0x4, R26 ;  /* 0x00000004191a7825 */ /* 0x001fe200078e001a */
[----:B------:R-:W-:Y:S06]  /*3330*/  MEMBAR.ALL.GPU ;  /* 0x0000000000007992 */ /* 0x000fec000000a000 */
[----:B------:R-:W-:-:S00]  /*3340*/  ERRBAR ;  /* 0x00000000000079ab */ /* 0x000fc00000000000 */
[----:B------:R-:W-:Y:S06]  /*3350*/  CGAERRBAR ;  /* 0x00000000000075ab */ /* 0x000fec0000000000 */
[----:B------:R3:W-:Y:S01]  /*3360*/  REDG.E.ADD.S32.STRONG.GPU desc[UR10][R26.64], R31 ;  /* 0x0000001f1a00798e */ /* 0x0007e2000c12e30a */
[----:B-1----:R-:W-:-:S04]  /*3370*/  SEL R25, R0, RZ, !P0 ;  /* 0x000000ff00197207 */ /* 0x002fc80004000000 */
[----:B------:R-:W-:-:S13]  /*3380*/  ISETP.NE.AND P0, PT, R25, -0x1, PT ;  /* 0xffffffff1900780c */ /* 0x000fda0003f05270 */
[----:B---3--:R-:W-:Y:S05]  /*3390*/  @!P0 BRA `(.L_x_1225) ;  /* 0x0000000000148947 */ /* 0x008fea0003800000 */
.L_x_1226:
[----:B------:R-:W3:Y:S04]  /*33a0*/  LDG.E.STRONG.GPU R0, desc[UR10][R26.64] ;  /* 0x0000000a1a007981 */ /* 0x000ee8000c1ef900 */
[----:B---3--:R-:W-:Y:S01]  /*33b0*/  CCTL.IVALL ;  /* 0x00000000ff00798f */ /* 0x008fe20002000000 */
[----:B------:R-:W-:Y:S05]  /*33c0*/  YIELD ;  /* 0x0000000000007946 */ /* 0x000fea0003800000 */
[----:B------:R-:W-:-:S13]  /*33d0*/  ISETP.NE.AND P0, PT, R0, R25, PT ;  /* 0x000000190000720c */ /* 0x000fda0003f05270 */
[----:B------:R-:W-:Y:S05]  /*33e0*/  @P0 BRA `(.L_x_1226) ;  /* 0xfffffffc00ec0947 */ /* 0x000fea000383ffff */
.L_x_1225:
[----:B------:R-:W0:Y:S01]  /*33f0*/  LDC R0, c[0x0][0x370] ;  /* 0x0000dc00ff007b82 */ /* 0x000e220000000800 */
[----:B------:R-:W-:Y:S05]  /*3400*/  WARPSYNC.ALL ;  /* 0x0000000000007948 */ /* 0x000fea0003800000 */
[----:B0-----:R-:W-:Y:S02]  /*3410*/  ISETP.GE.U32.AND P0, PT, R0, 0x8, PT ;  /* 0x000000080000780c */ /* 0x001fe40003f06070 */
[----:B------:R-:W-:Y:S01]  /*3420*/  BAR.SYNC.DEFER_BLOCKING 0x0 ;  /* 0x0000000000007b1d */ /* 0x000fe20000010000 */
[----:B------:R-:W-:-:S10]  /*3430*/  HFMA2 R0, -RZ, RZ, 0, 0 ;  /* 0x00000000ff007431 */ /* 0x000fd400000001ff */
[----:B------:R-:W-:Y:S05]  /*3440*/  @!P0 BRA `(.L_x_1227) ;  /* 0x0000000400288947 */ /* 0x000fea0003800000 */
[----:B------:R-:W0:Y:S01]  /*3450*/  S2UR UR6, SR_CTAID.X ;  /* 0x00000000000679c3 */ /* 0x000e220000002500 */
[CC--:B------:R-:W-:Y:S01]  /*3460*/  LEA R36, R24.reuse, R37.reuse, 0x2 ;  /* 0x0000002518247211 */ /* 0x0c0fe200078e10ff */
[C-C-:B------:R-:W-:Y:S01]  /*3470*/  IMAD R29, R24.reuse, 0x3, R37.reuse ;  /* 0x00000003181d7824 */ /* 0x140fe200078e0225 */
[C---:B------:R-:W-:Y:S01]  /*3480*/  LEA R0, R24.reuse, R37, 0x1 ;  /* 0x0000002518007211 */ /* 0x040fe200078e08ff */
[C-C-:B-1----:R-:W-:Y:S01]  /*3490*/  IMAD R26, R24.reuse, 0x6, R37.reuse ;  /* 0x00000006181a7824 */ /* 0x142fe200078e0225 */
[----:B------:R-:W-:Y:S01]  /*34a0*/  MOV R27, RZ ;  /* 0x000000ff001b7202 */ /* 0x000fe20000000f00 */
[C-C-:B------:R-:W-:Y:S01]  /*34b0*/  IMAD R28, R24.reuse, 0x7, R37.reuse ;  /* 0x00000007181c7824 */ /* 0x140fe200078e0225 */
[----:B------:R-:W-:Y:S01]  /*34c0*/  UIADD3 UR7, UPT, UPT, -UR8, URZ, URZ ;  /* 0x000000ff08077290 */ /* 0x000fe2000fffe1ff */
[----:B------:R-:W-:Y:S01]  /*34d0*/  IMAD R25, R24, 0x5, R37 ;  /* 0x0000000518197824 */ /* 0x000fe200078e0225 */
[----:B------:R-:W-:-:S10]  /*34e0*/  IADD3 R24, PT, PT, R37, R24, RZ ;  /* 0x0000001825187210 */ /* 0x000fd40007ffe0ff */
.L_x_1228:
[----:B------:R-:W-:Y:S01]  /*34f0*/  ISETP.EQ.OR P2, PT, RZ, UR7, P1 ;  /* 0x00000007ff007c0c */ /* 0x000fe20008f42670 */
[----:B0-----:R-:W-:Y:S01]  /*3500*/  UMOV UR8, UR6 ;  /* 0x0000000600087c82 */ /* 0x001fe20008000000 */
[----:B--2---:R-:W-:-:S04]  /*3510*/  IADD3 R32, PT, PT, R27, 0x1, RZ ;  /* 0x000000011b207810 */ /* 0x004fc80007ffe0ff */
[----:B------:R-:W-:-:S07]  /*3520*/  ISETP.EQ.OR P3, PT, R32, UR8, P1 ;  /* 0x0000000820007c0c */ /* 0x000fce0008f62670 */
[----:B------:R-:W-:-:S06]  /*3530*/  @!P2 IMAD.WIDE.U32 R30, R37, 0x8, R38 ;  /* 0x00000008251ea825 */ /* 0x000fcc00078e0026 */
[----:B------:R-:W2:Y:S01]  /*3540*/  @!P2 LDG.E.64 R30, desc[UR10][R30.64] ;  /* 0x0000000a1e1ea981 */ /* 0x000ea2000c1e1b00 */
[----:B------:R-:W-:-:S06]  /*3550*/  @!P3 IMAD.WIDE.U32 R32, R24, 0x8, R38 ;  /* 0x000000081820b825 */ /* 0x000fcc00078e0026 */
[----:B------:R-:W3:Y:S01]  /*3560*/  @!P3 LDG.E.64 R32, desc[UR10][R32.64] ;  /* 0x0000000a2020b981 */ /* 0x000ee2000c1e1b00 */
[----:B------:R-:W-:-:S04]  /*3570*/  IADD3 R34, PT, PT, R27, 0x2, RZ ;  /* 0x000000021b227810 */ /* 0x000fc80007ffe0ff */
[----:B------:R-:W-:Y:S02]  /*3580*/  ISETP.EQ.OR P4, PT, R34, UR8, P1 ;  /* 0x0000000822007c0c */ /* 0x000fe40008f82670 */
[----:B------:R-:W-:-:S04]  /*3590*/  IADD3 R34, PT, PT, R27, 0x3, RZ ;  /* 0x000000031b227810 */ /* 0x000fc80007ffe0ff */
[----:B------:R-:W-:-:S07]  /*35a0*/  ISETP.EQ.OR P0, PT, R34, UR8, P1 ;  /* 0x0000000822007c0c */ /* 0x000fce0008f02670 */
[----:B------:R-:W-:-:S06]  /*35b0*/  @!P4 IMAD.WIDE.U32 R34, R0, 0x8, R38 ;  /* 0x000000080022c825 */ /* 0x000fcc00078e0026 */
        /* <DEDUP_REMOVED lines=8> */
[----:B------:R-:W-:-:S04]  /*3640*/  @!P3 FADD.FTZ R55, R55, R33 ;  /* 0x000000213737b221 */ /* 0x000fc80000010000 */
[----:B------:R-:W-:-:S06]  /*3650*/  @!P2 IMAD.WIDE.U32 R32, R36, 0x8, R38 ;  /* 0x000000082420a825 */ /* 0x000fcc00078e0026 */
[----:B------:R-:W3:Y:S01]  /*3660*/  @!P2 LDG.E.64 R32, desc[UR10][R32.64] ;  /* 0x0000000a2020a981 */ /* 0x000ee2000c1e1b00 */
[----:B----4-:R-:W-:Y:S01]  /*3670*/  @!P4 FADD.FTZ R54, R54, R34 ;  /* 0x000000223636c221 */ /* 0x010fe20000010000 */
[----:B------:R-:W-:-:S04]  /*3680*/  IADD3 R34, PT, PT, R27, 0x5, RZ ;  /* 0x000000051b227810 */ /* 0x000fc80007ffe0ff */
[----:B------:R-:W-:Y:S01]  /*3690*/  ISETP.EQ.OR P3, PT, R34, UR8, P1 ;  /* 0x0000000822007c0c */ /* 0x000fe20008f62670 */
[----:B------:R-:W-:-:S12]  /*36a0*/  @!P4 FADD.FTZ R55, R55, R35 ;  /* 0x000000233737c221 */ /* 0x000fd80000010000 */
[----:B------:R-:W-:-:S06]  /*36b0*/  @!P3 IMAD.WIDE.U32 R34, R25, 0x8, R38 ;  /* 0x000000081922b825 */ /* 0x000fcc00078e0026 */
[----:B------:R-:W4:Y:S01]  /*36c0*/  @!P3 LDG.E.64 R34, desc[UR10][R34.64] ;  /* 0x0000000a2222b981 */ /* 0x000f22000c1e1b00 */
[----:B--2---:R-:W-:Y:S01]  /*36d0*/  @!P0 FADD.FTZ R54, R54, R30 ;  /* 0x0000001e36368221 */ /* 0x004fe20000010000 */
[----:B------:R-:W-:-:S04]  /*36e0*/  IADD3 R30, PT, PT, R27, 0x6, RZ ;  /* 0x000000061b1e7810 */ /* 0x000fc80007ffe0ff */
[----:B------:R-:W-:Y:S02]  /*36f0*/  ISETP.EQ.OR P4, PT, R30, UR8, P1 ;  /* 0x000000081e007c0c */ /* 0x000fe40008f82670 */
[----:B------:R-:W-:Y:S01]  /*3700*/  IADD3 R30, PT, PT, R27, 0x7, RZ ;  /* 0x000000071b1e7810 */ /* 0x000fe20007ffe0ff */
[----:B------:R-:W-:-:S03]  /*3710*/  @!P0 FADD.FTZ R55, R55, R31 ;  /* 0x0000001f37378221 */ /* 0x000fc60000010000 */
[----:B------:R-:W-:-:S07]  /*3720*/  ISETP.EQ.OR P0, PT, R30, UR8, P1 ;  /* 0x000000081e007c0c */ /* 0x000fce0008f02670 */
[----:B------:R-:W-:-:S06]  /*3730*/  @!P4 IMAD.WIDE.U32 R30, R26, 0x8, R38 ;  /* 0x000000081a1ec825 */ /* 0x000fcc00078e0026 */
[----:B------:R-:W2:Y:S01]  /*3740*/  @!P4 LDG.E.64 R30, desc[UR10][R30.64] ;  /* 0x0000000a1e1ec981 */ /* 0x000ea2000c1e1b00 */
[----:B---3--:R-:W-:Y:S01]  /*3750*/  @!P2 FADD.FTZ R54, R54, R32 ;  /* 0x000000203636a221 */ /* 0x008fe20000010000 */
[----:B------:R-:W-:Y:S01]  /*3760*/  @!P2 FADD.FTZ R55, R55, R33 ;  /* 0x000000213737a221 */ /* 0x000fe20000010000 */
[----:B------:R-:W-:-:S06]  /*3770*/  @!P0 IMAD.WIDE.U32 R32, R28, 0x8, R38 ;  /* 0x000000081c208825 */ /* 0x000fcc00078e0026 */
[----:B------:R-:W3:Y:S01]  /*3780*/  @!P0 LDG.E.64 R32, desc[UR10][R32.64] ;  /* 0x0000000a20208981 */ /* 0x000ee2000c1e1b00 */
[----:B----4-:R-:W-:Y:S01]  /*3790*/  @!P3 FADD.FTZ R55, R55, R35 ;  /* 0x000000233737b221 */ /* 0x010fe20000010000 */
[----:B------:R-:W-:Y:S01]  /*37a0*/  @!P3 FADD.FTZ R54, R54, R34 ;  /* 0x000000223636b221 */ /* 0x000fe20000010000 */
[----:B------:R-:W0:Y:S08]  /*37b0*/  LDC R35, c[0x0][0x374] ;  /* 0x0000dd00ff237b82 */ /* 0x000e300000000800 */
[----:B------:R-:W1:Y:S01]  /*37c0*/  LDC R34, c[0x0][0x370] ;  /* 0x0000dc00ff227b82 */ /* 0x000e620000000800 */
[----:B------:R-:W-:Y:S01]  /*37d0*/  IADD3 R27, PT, PT, R27, 0x8, RZ ;  /* 0x000000081b1b7810 */ /* 0x000fe20007ffe0ff */
[----:B------:R-:W-:Y:S01]  /*37e0*/  UIADD3 UR7, UPT, UPT, UR7, 0x8, URZ ;  /* 0x0000000807077890 */ /* 0x000fe2000fffe0ff */
[----:B0-----:R-:W-:-:S02]  /*37f0*/  LEA R37, R35, R37, 0x3 ;  /* 0x0000002523257211 */ /* 0x001fc400078e18ff */
[C---:B------:R-:W-:Y:S02]  /*3800*/  LEA R28, R35.reuse, R28, 0x3 ;  /* 0x0000001c231c7211 */ /* 0x040fe400078e18ff */
[C---:B------:R-:W-:Y:S02]  /*3810*/  LEA R26, R35.reuse, R26, 0x3 ;  /* 0x0000001a231a7211 */ /* 0x040fe400078e18ff */
[C---:B------:R-:W-:Y:S02]  /*3820*/  LEA R25, R35.reuse, R25, 0x3 ;  /* 0x0000001923197211 */ /* 0x040fe400078e18ff */
[C---:B------:R-:W-:Y:S02]  /*3830*/  LEA R36, R35.reuse, R36, 0x3 ;  /* 0x0000002423247211 */ /* 0x040fe400078e18ff */
[C---:B------:R-:W-:Y:S02]  /*3840*/  LEA R29, R35.reuse, R29, 0x3 ;  /* 0x0000001d231d7211 */ /* 0x040fe400078e18ff */
[----:B------:R-:W-:-:S02]  /*3850*/  LEA R0, R35, R0, 0x3 ;  /* 0x0000000023007211 */ /* 0x000fc400078e18ff */
[----:B------:R-:W-:Y:S01]  /*3860*/  LEA R24, R35, R24, 0x3 ;  /* 0x0000001823187211 */ /* 0x000fe200078e18ff */
[----:B--2---:R-:W-:Y:S01]  /*3870*/  @!P4 FADD.FTZ R54, R54, R30 ;  /* 0x0000001e3636c221 */ /* 0x004fe20000010000 */
[----:B-1----:R-:W-:-:S04]  /*3880*/  LOP3.LUT R30, R34, 0x7ffffff8, RZ, 0xc0, !PT ;  /* 0x7ffffff8221e7812 */ /* 0x002fc800078ec0ff */
[----:B------:R-:W-:Y:S01]  /*3890*/  ISETP.NE.AND P2, PT, R27, R30, PT ;  /* 0x0000001e1b00720c */ /* 0x000fe20003f45270 */
[----:B------:R-:W-:Y:S01]  /*38a0*/  @!P4 FADD.FTZ R55, R55, R31 ;  /* 0x0000001f3737c221 */ /* 0x000fe20000010000 */
[----:B---3--:R-:W-:-:S03]  /*38b0*/  @!P0 FADD.FTZ R54, R54, R32 ;  /* 0x0000002036368221 */ /* 0x008fc60000010000 */
[----:B------:R-:W-:-:S08]  /*38c0*/  @!P0 FADD.FTZ R55, R55, R33 ;  /* 0x0000002137378221 */ /* 0x000fd00000010000 */
[----:B------:R-:W-:Y:S05]  /*38d0*/  @P2 BRA `(.L_x_1228) ;  /* 0xfffffffc00042947 */ /* 0x000fea000383ffff */
[----:B------:R-:W-:-:S07]  /*38e0*/  MOV R0, R30 ;  /* 0x0000001e00007202 */ /* 0x000fce0000000f00 */
.L_x_1227:
[----:B------:R-:W0:Y:S02]  /*38f0*/  LDCU UR6, c[0x0][0x370] ;  /* 0x00006e00ff0677ac */ /* 0x000e240008000800 */
[----:B0-----:R-:W-:-:S09]  /*3900*/  ULOP3.LUT UP0, URZ, UR6, 0x7, URZ, 0xc0, !UPT ;  /* 0x0000000706ff7892 */ /* 0x001fd2000f80c0ff */
[----:B------:R-:W-:Y:S05]  /*3910*/  BRA.U !UP0, `(.L_x_1224) ;  /* 0x0000000508107547 */ /* 0x000fea000b800000 */
[----:B------:R-:W0:Y:S01]  /*3920*/  LDC R25, c[0x0][0x374] ;  /* 0x0000dd00ff197b82 */ /* 0x000e220000000800 */
[----:B------:R-:W3:Y:S01]  /*3930*/  LDCU UR6, c[0x0][0x370] ;  /* 0x00006e00ff0677ac */ /* 0x000ee20008000800 */
[----:B------:R-:W4:Y:S01]  /*3940*/  S2R R24, SR_CTAID.Y ;  /* 0x0000000000187919 */ /* 0x000f220000002600 */
[----:B------:R-:W5:Y:S01]  /*3950*/  LDCU UR7, c[0x0][0x370] ;  /* 0x00006e00ff0777ac */ /* 0x000f620008000800 */
[----:B---3--:R-:W-:-:S04]  /*3960*/  ULOP3.LUT UR6, UR6, 0x7, URZ, 0xc0, !UPT ;  /* 0x0000000706067892 */ /* 0x008fc8000f8ec0ff */
[----:B------:R-:W-:Y:S02]  /*3970*/  UIADD3 UR6, UPT, UPT, UR6, -0x1, URZ ;  /* 0xffffffff06067890 */ /* 0x000fe4000fffe0ff */
[----:B-----5:R-:W-:Y:S02]  /*3980*/  ULOP3.LUT UP1, UR7, UR7, 0x3, URZ, 0xc0, !UPT ;  /* 0x0000000307077892 */ /* 0x020fe4000f82c0ff */
[----:B------:R-:W-:-:S09]  /*3990*/  UISETP.GE.U32.AND UP0, UPT, UR6, 0x3, UPT ;  /* 0x000000030600788c */ /* 0x000fd2000bf06070 */
[----:B----4-:R-:W-:Y:S05]  /*39a0*/  BRA.U !UP0, `(.L_x_1229) ;  /* 0x0000000108747547 */ /* 0x010fea000b800000 */
[C---:B-1----:R-:W-:Y:S02]  /*39b0*/  IADD3 R26, PT, PT, R0.reuse, 0x1, RZ ;  /* 0x00000001001a7810 */ /* 0x042fe40007ffe0ff */
[----:B------:R-:W-:Y:S02]  /*39c0*/  ISETP.EQ.OR P0, PT, R0, UR8, P1 ;  /* 0x0000000800007c0c */ /* 0x000fe40008f02670 */
[----:B------:R-:W-:Y:S02]  /*39d0*/  ISETP.EQ.OR P2, PT, R26, UR8, P1 ;  /* 0x000000081a007c0c */ /* 0x000fe40008f42670 */
[C---:B------:R-:W-:Y:S02]  /*39e0*/  IADD3 R28, PT, PT, R0.reuse, 0x2, RZ ;  /* 0x00000002001c7810 */ /* 0x040fe40007ffe0ff */
[----:B------:R-:W-:Y:S02]  /*39f0*/  IADD3 R30, PT, PT, R0, 0x3, RZ ;  /* 0x00000003001e7810 */ /* 0x000fe40007ffe0ff */
[----:B------:R-:W-:-:S02]  /*3a00*/  ISETP.EQ.OR P3, PT, R28, UR8, P1 ;  /* 0x000000081c007c0c */ /* 0x000fc40008f62670 */
[----:B------:R-:W-:-:S03]  /*3a10*/  ISETP.EQ.OR P4, PT, R30, UR8, P1 ;  /* 0x000000081e007c0c */ /* 0x000fc60008f82670 */
[CC--:B0-----:R-:W-:Y:S02]  /*3a20*/  @!P0 IMAD R27, R0.reuse, R25.reuse, R24 ;  /* 0x00000019001b8224 */ /* 0x0c1fe400078e0218 */
[----:B------:R-:W-:Y:S02]  /*3a30*/  @!P2 IMAD R29, R0, R25, R25 ;  /* 0x00000019001da224 */ /* 0x000fe400078e0219 */
[----:B------:R-:W-:-:S03]  /*3a40*/  @!P0 IMAD.WIDE.U32 R26, R27, 0x8, R38 ;  /* 0x000000081b1a8825 */ /* 0x000fc600078e0026 */
[----:B------:R-:W-:Y:S01]  /*3a50*/  @!P2 IADD3 R29, PT, PT, R29, R24, RZ ;  /* 0x000000181d1da210 */ /* 0x000fe20007ffe0ff */
[----:B------:R-:W-:Y:S02]  /*3a60*/  @!P3 IMAD R31, R28, R25, R24 ;  /* 0x000000191c1fb224 */ /* 0x000fe400078e0218 */
[----:B------:R-:W3:Y:S02]  /*3a70*/  @!P0 LDG.E.64 R26, desc[UR10][R26.64] ;  /* 0x0000000a1a1a8981 */ /* 0x000ee4000c1e1b00 */
[----:B------:R-:W-:-:S04]  /*3a80*/  @!P2 IMAD.WIDE.U32 R28, R29, 0x8, R38 ;  /* 0x000000081d1ca825 */ /* 0x000fc800078e0026 */
[----:B------:R-:W-:Y:S02]  /*3a90*/  @!P4 IMAD R33, R30, R25, R24 ;  /* 0x000000191e21c224 */ /* 0x000fe400078e0218 */
[--C-:B------:R-:W-:Y:S01]  /*3aa0*/  @!P3 IMAD.WIDE.U32 R30, R31, 0x8, R38.reuse ;  /* 0x000000081f1eb825 */ /* 0x100fe200078e0026 */
[----:B------:R-:W4:Y:S03]  /*3ab0*/  @!P2 LDG.E.64 R28, desc[UR10][R28.64] ;  /* 0x0000000a1c1ca981 */ /* 0x000f26000c1e1b00 */
[----:B--2---:R-:W-:Y:S02]  /*3ac0*/  @!P4 IMAD.WIDE.U32 R32, R33, 0x8, R38 ;  /* 0x000000082120c825 */ /* 0x004fe400078e0026 */
[----:B------:R-:W2:Y:S04]  /*3ad0*/  @!P3 LDG.E.64 R30, desc[UR10][R30.64] ;  /* 0x0000000a1e1eb981 */ /* 0x000ea8000c1e1b00 */
[----:B------:R-:W5:Y:S01]  /*3ae0*/  @!P4 LDG.E.64 R32, desc[UR10][R32.64] ;  /* 0x0000000a2020c981 */ /* 0x000f62000c1e1b00 */
[----:B------:R-:W-:Y:S01]  /*3af0*/  IADD3 R0, PT, PT, R0, 0x4, RZ ;  /* 0x0000000400007810 */ /* 0x000fe20007ffe0ff */
[----:B---3--:R-:W-:Y:S01]  /*3b00*/  @!P0 FADD.FTZ R54, R54, R26 ;  /* 0x0000001a36368221 */ /* 0x008fe20000010000 */
[----:B------:R-:W-:-:S03]  /*3b10*/  @!P0 FADD.FTZ R55, R55, R27 ;  /* 0x0000001b37378221 */ /* 0x000fc60000010000 */
[----:B----4-:R-:W-:Y:S01]  /*3b20*/  @!P2 FADD.FTZ R54, R54, R28 ;  /* 0x0000001c3636a221 */ /* 0x010fe20000010000 */
[----:B------:R-:W-:-:S03]  /*3b30*/  @!P2 FADD.FTZ R55, R55, R29 ;  /* 0x0000001d3737a221 */ /* 0x000fc60000010000 */
[----:B--2---:R-:W-:Y:S01]  /*3b40*/  @!P3 FADD.FTZ R54, R54, R30 ;  /* 0x0000001e3636b221 */ /* 0x004fe20000010000 */
[----:B------:R-:W-:-:S03]  /*3b50*/  @!P3 FADD.FTZ R55, R55, R31 ;  /* 0x0000001f3737b221 */ /* 0x000fc60000010000 */
[----:B-----5:R-:W-:Y:S01]  /*3b60*/  @!P4 FADD.FTZ R54, R54, R32 ;  /* 0x000000203636c221 */ /* 0x020fe20000010000 */
[----:B------:R-:W-:-:S07]  /*3b70*/  @!P4 FADD.FTZ R55, R55, R33 ;  /* 0x000000213737c221 */ /* 0x000fce0000010000 */
.L_x_1229:
[----:B------:R-:W-:Y:S05]  /*3b80*/  BRA.U !UP1, `(.L_x_1224) ;  /* 0x0000000109747547 */ /* 0x000fea000b800000 */
[----:B------:R-:W3:Y:S01]  /*3b90*/  LDC R30, c[0x0][0x370] ;  /* 0x0000dc00ff1e7b82 */ /* 0x000ee20000000800 */
[----:B------:R-:W-:Y:S01]  /*3ba0*/  UISETP.NE.AND UP0, UPT, UR7, 0x1, UPT ;  /* 0x000000010700788c */ /* 0x000fe2000bf05270 */
[----:B---3--:R-:W-:-:S08]  /*3bb0*/  LOP3.LUT R30, R30, 0x1, RZ, 0xc0, !PT ;  /* 0x000000011e1e7812 */ /* 0x008fd000078ec0ff */
[----:B------:R-:W-:Y:S05]  /*3bc0*/  BRA.U !UP0, `(.L_x_1230) ;  /* 0x00000001083c7547 */ /* 0x000fea000b800000 */
[C---:B-1----:R-:W-:Y:S02]  /*3bd0*/  IADD3 R26, PT, PT, R0.reuse, 0x1, RZ ;  /* 0x00000001001a7810 */ /* 0x042fe40007ffe0ff */
[----:B------:R-:W-:Y:S02]  /*3be0*/  ISETP.EQ.OR P0, PT, R0, UR8, P1 ;  /* 0x0000000800007c0c */ /* 0x000fe40008f02670 */
[----:B------:R-:W-:-:S11]  /*3bf0*/  ISETP.EQ.OR P2, PT, R26, UR8, P1 ;  /* 0x000000081a007c0c */ /* 0x000fd60008f42670 */
[CC--:B0-----:R-:W-:Y:S02]  /*3c00*/  @!P0 IMAD R27, R0.reuse, R25.reuse, R24 ;  /* 0x00000019001b8224 */ /* 0x0c1fe400078e0218 */
[----:B------:R-:W-:Y:S02]  /*3c10*/  @!P2 IMAD R29, R0, R25, R25 ;  /* 0x00000019001da224 */ /* 0x000fe400078e0219 */
[----:B------:R-:W-:-:S03]  /*3c20*/  @!P0 IMAD.WIDE.U32 R26, R27, 0x8, R38 ;  /* 0x000000081b1a8825 */ /* 0x000fc600078e0026 */
[----:B------:R-:W-:-:S03]  /*3c30*/  @!P2 IADD3 R29, PT, PT, R29, R24, RZ ;  /* 0x000000181d1da210 */ /* 0x000fc60007ffe0ff */
[----:B------:R-:W3:Y:S02]  /*3c40*/  @!P0 LDG.E.64 R26, desc[UR10][R26.64] ;  /* 0x0000000a1a1a8981 */ /* 0x000ee4000c1e1b00 */
[----:B------:R-:W-:-:S06]  /*3c50*/  @!P2 IMAD.WIDE.U32 R28, R29, 0x8, R38 ;  /* 0x000000081d1ca825 */ /* 0x000fcc00078e0026 */
[----:B------:R-:W4:Y:S01]  /*3c60*/  @!P2 LDG.E.64 R28, desc[UR10][R28.64] ;  /* 0x0000000a1c1ca981 */ /* 0x000f22000c1e1b00 */
[----:B------:R-:W-:Y:S01]  /*3c70*/  IADD3 R0, PT, PT, R0, 0x2, RZ ;  /* 0x0000000200007810 */ /* 0x000fe20007ffe0ff */
[----:B---3--:R-:W-:Y:S01]  /*3c80*/  @!P0 FADD.FTZ R54, R54, R26 ;  /* 0x0000001a36368221 */ /* 0x008fe20000010000 */
[----:B------:R-:W-:-:S03]  /*3c90*/  @!P0 FADD.FTZ R55, R55, R27 ;  /* 0x0000001b37378221 */ /* 0x000fc60000010000 */
[----:B----4-:R-:W-:Y:S01]  /*3ca0*/  @!P2 FADD.FTZ R54, R54, R28 ;  /* 0x0000001c3636a221 */ /* 0x010fe20000010000 */
[----:B------:R-:W-:-:S07]  /*3cb0*/  @!P2 FADD.FTZ R55, R55, R29 ;  /* 0x0000001d3737a221 */ /* 0x000fce0000010000 */
.L_x_1230:
[----:B------:R-:W-:Y:S01]  /*3cc0*/  ISETP.EQ.OR P0, PT, R0, UR8, P1 ;  /* 0x0000000800007c0c */ /* 0x000fe20008f02670 */
[----:B------:R-:W-:Y:S03]  /*3cd0*/  BSSY.RECONVERGENT B0, `(.L_x_1224) ;  /* 0x0000008000007945 */ /* 0x000fe60003800200 */
[----:B------:R-:W-:-:S13]  /*3ce0*/  ISETP.NE.U32.OR P0, PT, R30, 0x1, P0 ;  /* 0x000000011e00780c */ /* 0x000fda0000705470 */
[----:B------:R-:W-:Y:S05]  /*3cf0*/  @P0 BRA `(.L_x_1231) ;  /* 0x0000000000140947 */ /* 0x000fea0003800000 */
[----:B0-----:R-:W-:-:S04]  /*3d00*/  IMAD R25, R25, R0, R24 ;  /* 0x0000000019197224 */ /* 0x001fc800078e0218 */
[----:B------:R-:W-:-:S06]  /*3d10*/  IMAD.WIDE.U32 R38, R25, 0x8, R38 ;  /* 0x0000000819267825 */ /* 0x000fcc00078e0026 */
[----:B------:R-:W3:Y:S02]  /*3d20*/  LDG.E.64 R38, desc[UR10][R38.64] ;  /* 0x0000000a26267981 */ /* 0x000ee4000c1e1b00 */
[----:B---3--:R-:W-:Y:S01]  /*3d30*/  FADD.FTZ R54, R54, R38 ;  /* 0x0000002636367221 */ /* 0x008fe20000010000 */
[----:B------:R-:W-:-:S07]  /*3d40*/  FADD.FTZ R55, R55, R39 ;  /* 0x0000002737377221 */ /* 0x000fce0000010000 */
.L_x_1231:
[----:B------:R-:W-:Y:S05]  /*3d50*/  BSYNC.RECONVERGENT B0 ;  /* 0x0000000000007941 */ /* 0x000fea0003800200 */
.L_x_1224:
[----:B------:R-:W5:Y:S01]  /*3d60*/  S2UR UR7, SR_CgaCtaId ;  /* 0x00000000000779c3 */ /* 0x000f620000008800 */
[----:B------:R-:W-:Y:S01]  /*3d70*/  UMOV UR6, 0x400 ;  /* 0x0000040000067882 */ /* 0x000fe20000000000 */
[----:B----4-:R-:W4:Y:S01]  /*3d80*/  S2R R34, SR_TID.X ;  /* 0x0000000000227919 */ /* 0x010f220000002100 */
[----:B------:R-:W1:Y:S01]  /*3d90*/  LDCU.64 UR14, c[0x0][0x400] ;  /* 0x00008000ff0e77ac */ /* 0x000e620008000a00 */
[----:B------:R-:W-:Y:S01]  /*3da0*/  FADD.FTZ R52, R52, -UR12 ;  /* 0x8000000c34347e21 */ /* 0x000fe20008010000 */
[----:B------:R-:W-:-:S03]  /*3db0*/  FADD.FTZ R53, R53, -UR12 ;  /* 0x8000000c35357e21 */ /* 0x000fc60008010000 */
[----:B0-----:R-:W0:Y:S01]  /*3dc0*/  LDC R25, c[0x0][0x41c] ;  /* 0x00010700ff197b82 */ /* 0x001e220000000800 */
[----:B------:R-:W-:Y:S01]  /*3dd0*/  FMUL.FTZ R31, R52, UR9 ;  /* 0x00000009341f7c20 */ /* 0x000fe20008410000 */
[----:B-----5:R-:W-:Y:S01]  /*3de0*/  ULEA UR6, UR7, UR6, 0x18 ;  /* 0x0000000607067291 */ /* 0x020fe2000f8ec0ff */
[----:B------:R-:W5:Y:S08]  /*3df0*/  LDCU.U8 UR7, c[0x0][0x414] ;  /* 0x00008280ff0777ac */ /* 0x000f700008000000 */
[----:B------:R-:W-:Y:S01]  /*3e00*/  @!P1 STS.64 [UR6+0x98], R54 ;  /* 0x00009836ff009988 */ /* 0x000fe20008000a06 */
[----:B----4-:R-:W-:Y:S01]  /*3e10*/  SHF.R.U32.HI R34, RZ, 0x6, R34 ;  /* 0x00000006ff227819 */ /* 0x010fe20000011622 */
[----:B------:R-:W-:Y:S04]  /*3e20*/  BAR.SYNC.DEFER_BLOCKING 0x0 ;  /* 0x0000000000007b1d */ /* 0x000fe80000010000 */
[----:B0-----:R-:W-:Y:S01]  /*3e30*/  IMAD R34, R25, UR8, R34 ;  /* 0x0000000819227c24 */ /* 0x001fe2000f8e0222 */
[----:B-----5:R-:W-:-:S04]  /*3e40*/  UISETP.NE.AND UP0, UPT, UR7, URZ, UPT ;  /* 0x000000ff0700728c */ /* 0x020fc8000bf05270 */
[C---:B---3--:R-:W-:Y:S02]  /*3e50*/  IADD3 R24, PT, PT, R34.reuse, 0x8, RZ ;  /* 0x0000000822187810 */ /* 0x048fe40007ffe0ff */
[----:B-1----:R-:W-:Y:S02]  /*3e60*/  ISETP.GE.U32.AND P0, PT, R34, UR14, PT ;  /* 0x0000000e22007c0c */ /* 0x002fe4000bf06070 */
[----:B------:R-:W-:Y:S02]  /*3e70*/  SHF.R.S32.HI R27, RZ, 0x1f, R34 ;  /* 0x0000001fff1b7819 */ /* 0x000fe40000011422 */
[----:B------:R-:W-:Y:S02]  /*3e80*/  ISETP.GE.U32.AND P1, PT, R24, UR14, PT ;  /* 0x0000000e18007c0c */ /* 0x000fe4000bf26070 */
[----:B------:R-:W-:Y:S02]  /*3e90*/  SHF.R.S32.HI R26, RZ, 0x1f, R24 ;  /* 0x0000001fff1a7819 */ /* 0x000fe40000011418 */
[----:B------:R-:W-:-:S02]  /*3ea0*/  ISETP.GE.AND.EX P0, PT, R27, UR15, PT, P0 ;  /* 0x0000000f1b007c0c */ /* 0x000fc4000bf06300 */
[----:B------:R-:W-:Y:S01]  /*3eb0*/  ISETP.GE.AND.EX P1, PT, R26, UR15, PT, P1 ;  /* 0x0000000f1a007c0c */ /* 0x000fe2000bf26310 */
[----:B------:R-:W0:Y:S01]  /*3ec0*/  LDS.64 R28, [UR6+0x98] ;  /* 0x00009806ff1c7984 */ /* 0x000e220008000a00 */
[----:B------:R-:W0:Y:S02]  /*3ed0*/  LDCU UR6, c[0x0][0x42c] ;  /* 0x00008580ff0677ac */ /* 0x000e240008000800 */
[----:B0-----:R-:W-:Y:S01]  /*3ee0*/  FMUL.FTZ R25, R28, UR6 ;  /* 0x000000061c197c20 */ /* 0x001fe20008410000 */
[----:B------:R-:W-:Y:S01]  /*3ef0*/  FMUL.FTZ R0, R29, UR6 ;  /* 0x000000061d007c20 */ /* 0x000fe20008410000 */
[----:B------:R-:W-:-:S03]  /*3f00*/  FMUL.FTZ R28, R53, UR9 ;  /* 0x00000009351c7c20 */ /* 0x000fc60008410000 */
[----:B------:R-:W-:Y:S01]  /*3f10*/  FFMA.FTZ R29, R25, R31, R0 ;  /* 0x0000001f191d7223 */ /* 0x000fe20000010000 */
[----:B------:R-:W-:Y:S06]  /*3f20*/  BRA.U !UP0, `(.L_x_1232) ;  /* 0x0000000108487547 */ /* 0x000fec000b800000 */
[----:B------:R-:W-:Y:S01]  /*3f30*/  FFMA.FTZ R30, R22, R31, R2 ;  /* 0x0000001f161e7223 */ /* 0x000fe20000010002 */
[----:B------:R-:W-:-:S03]  /*3f40*/  FFMA.FTZ R31, R23, R28, R3 ;  /* 0x0000001c171f7223 */ /* 0x000fc60000010003 */
[----:B--2---:R-:W-:Y:S01]  /*3f50*/  FMUL.FTZ R32, R30, -1.4426950216293334961 ;  /* 0xbfb8aa3b1e207820 */ /* 0x004fe20000410000 */
        /* <DEDUP_REMOVED lines=15> */
.L_x_1232:
[----:B------:R-:W-:Y:S01]  /*4050*/  FADD.FTZ R48, R48, -UR12 ;  /* 0x8000000c30307e21 */ /* 0x000fe20008010000 */
[----:B------:R-:W-:Y:S01]  /*4060*/  FFMA.FTZ R28, R25, R28, R0 ;  /* 0x0000001c191c7223 */ /* 0x000fe20000010000 */
[----:B------:R-:W-:Y:S01]  /*4070*/  BSSY.RECONVERGENT B0, `(.L_x_1233) ;  /* 0x0000013000007945 */ /* 0x000fe20003800200 */
[----:B------:R-:W-:Y:S01]  /*4080*/  FFMA.FTZ R50, R22, R50, -R29 ;  /* 0x0000003216327223 */ /* 0x000fe2000001081d */
[----:B------:R-:W-:Y:S01]  /*4090*/  FADD.FTZ R49, R49, -UR12 ;  /* 0x8000000c31317e21 */ /* 0x000fe20008010000 */
[----:B------:R-:W-:Y:S01]  /*40a0*/  FMUL.FTZ R33, R48, UR9 ;  /* 0x0000000930217c20 */ /* 0x000fe20008410000 */
        /* <DEDUP_REMOVED lines=12> */
[----:B------:R-:W-:-:S04]  /*4170*/  IADD3 R27, PT, PT, R29, R27, RZ ;  /* 0x0000001b1d1b7210 */ /* 0x000fc80007ffe0ff */
[----:B------:R-:W-:-:S05]  /*4180*/  LEA.HI.X R31, R28, UR7, R27, 0x2, P0 ;  /* 0x000000071c1f7c11 */ /* 0x000fca00080f141b */
[----:B------:R0:W-:Y:S02]  /*4190*/  STG.E.64 desc[UR10][R30.64], R50 ;  /* 0x000000321e007986 */ /* 0x0001e4000c101b0a */
.L_x_1234:
[----:B------:R-:W-:Y:S05]  /*41a0*/  BSYNC.RECONVERGENT B0 ;  /* 0x0000000000007941 */ /* 0x000fea0003800200 */
.L_x_1233:
[----:B------:R-:W-:Y:S01]  /*41b0*/  FFMA.FTZ R37, R25, R33, R0 ;  /* 0x0000002119257223 */ /* 0x000fe20000010000 */
[----:B------:R-:W-:Y:S01]  /*41c0*/  FMUL.FTZ R48, R49, UR9 ;  /* 0x0000000931307c20 */ /* 0x000fe20008410000 */
[----:B------:R-:W-:Y:S06]  /*41d0*/  BRA.U !UP0, `(.L_x_1235) ;  /* 0x0000000108487547 */ /* 0x000fec000b800000 */
[----:B------:R-:W-:Y:S01]  /*41e0*/  FFMA.FTZ R27, R22, R33, R2 ;  /* 0x00000021161b7223 */ /* 0x000fe20000010002 */
[----:B------:R-:W-:-:S03]  /*41f0*/  FFMA.FTZ R28, R23, R48, R3 ;  /* 0x00000030171c7223 */ /* 0x000fc60000010003 */
[----:B------:R-:W-:Y:S01]  /*4200*/  FMUL.FTZ R29, R27, -1.4426950216293334961 ;  /* 0xbfb8aa3b1b1d7820 */ /* 0x000fe20000410000 */
[----:B--2---:R-:W-:-:S05]  /*4210*/  FMUL.FTZ R32, R28, -1.4426950216293334961 ;  /* 0xbfb8aa3b1c207820 */ /* 0x004fca0000410000 */
        /* <DEDUP_REMOVED lines=14> */
.L_x_1235:
[----:B------:R-:W-:Y:S01]  /*4300*/  FFMA.FTZ R28, R25, R48, R0 ;  /* 0x00000030191c7223 */ /* 0x000fe20000010000 */
[----:B------:R-:W-:Y:S01]  /*4310*/  BSSY.RECONVERGENT B0, `(.L_x_1236) ;  /* 0x0000013000007945 */ /* 0x000fe20003800200 */
[----:B------:R-:W-:Y:S01]  /*4320*/  FFMA.FTZ R37, R22, R46, -R37 ;  /* 0x0000002e16257223 */ /* 0x000fe20000010825 */
[----:B------:R-:W-:Y:S01]  /*4330*/  FADD.FTZ R55, R44, -UR12 ;  /* 0x8000000c2c377e21 */ /* 0x000fe20008010000 */
[----:B------:R-:W-:Y:S01]  /*4340*/  FADD.FTZ R45, R45, -UR12 ;  /* 0x8000000c2d2d7e21 */ /* 0x000fe20008010000 */
[----:B0-----:R-:W-:Y:S01]  /*4350*/  FFMA.FTZ R31, R23, R47, -R28 ;  /* 0x0000002f171f7223 */ /* 0x001fe2000001081c */
        /* <DEDUP_REMOVED lines=11> */
[----:B------:R-:W-:-:S04]  /*4410*/  IADD3 R33, PT, PT, R29, R33, RZ ;  /* 0x000000211d217210 */ /* 0x000fc80007ffe0ff */
[----:B------:R-:W-:-:S05]  /*4420*/  LEA.HI.X R27, R28, UR17, R33, 0x2, P0 ;  /* 0x000000111c1b7c11 */ /* 0x000fca00080f1421 */
[----:B------:R0:W-:Y:S02]  /*4430*/  STG.E.64 desc[UR10][R26.64], R30 ;  /* 0x0000001e1a007986 */ /* 0x0001e4000c101b0a */
.L_x_1237:
[----:B------:R-:W-:Y:S05]  /*4440*/  BSYNC.RECONVERGENT B0 ;  /* 0x0000000000007941 */ /* 0x000fea0003800200 */
.L_x_1236:
[----:B0-----:R-:W-:Y:S01]  /*4450*/  FADD.FTZ R31, R6, -UR12 ;  /* 0x8000000c061f7e21 */ /* 0x001fe20008010000 */
        /* <DEDUP_REMOVED lines=9> */
[----:B------:R-:W-:Y:S01]  /*44f0*/  IADD3 R11, PT, PT, R34, 0x10, RZ ;  /* 0x00000010220b7810 */ /* 0x000fe20007ffe0ff */
[----:B------:R-:W-:Y:S01]  /*4500*/  FMUL.FTZ R19, R18, UR9 ;  /* 0x0000000912137c20 */ /* 0x000fe20008410000 */
[C---:B------:R-:W-:Y:S01]  /*4510*/  IADD3 R49, PT, PT, R34.reuse, 0x18, RZ ;  /* 0x0000001822317810 */ /* 0x040fe20007ffe0ff */
[----:B------:R-:W-:Y:S01]  /*4520*/  FMUL.FTZ R55, R55, UR9 ;  /* 0x0000000937377c20 */ /* 0x000fe20008410000 */
[C---:B------:R-:W-:Y:S01]  /*4530*/  IADD3 R30, PT, PT, R34.reuse, 0x20, RZ ;  /* 0x00000020221e7810 */ /* 0x040fe20007ffe0ff */
[----:B------:R-:W-:Y:S01]  /*4540*/  FMUL.FTZ R15, R45, UR9 ;  /* 0x000000092d0f7c20 */ /* 0x000fe20008410000 */
[C---:B--2---:R-:W-:Y:S01]  /*4550*/  IADD3 R32, PT, PT, R34.reuse, 0x28, RZ ;  /* 0x0000002822207810 */ /* 0x044fe20007ffe0ff */
[----:B------:R-:W-:Y:S01]  /*4560*/  FMUL.FTZ R51, R51, UR9 ;  /* 0x0000000933337c20 */ /* 0x000fe20008410000 */
[----:B------:R-:W-:Y:S01]  /*4570*/  IADD3 R33, PT, PT, R34, 0x30, RZ ;  /* 0x0000003022217810 */ /* 0x000fe20007ffe0ff */
[----:B------:R-:W-:Y:S01]  /*4580*/  FMUL.FTZ R46, R46, UR9 ;  /* 0x000000092e2e7c20 */ /* 0x000fe20008410000 */
[----:B------:R-:W-:Y:S01]  /*4590*/  FMUL.FTZ R31, R31, UR9 ;  /* 0x000000091f1f7c20 */ /* 0x000fe20008410000 */
[----:B------:R-:W-:Y:S01]  /*45a0*/  FMUL.FTZ R28, R28, UR9 ;  /* 0x000000091c1c7c20 */ /* 0x000fe20008410000 */
[----:B------:R-:W-:Y:S01]  /*45b0*/  FMUL.FTZ R29, R29, UR9 ;  /* 0x000000091d1d7c20 */ /* 0x000fe20008410000 */
[----:B------:R-:W-:Y:S01]  /*45c0*/  FMUL.FTZ R26, R26, UR9 ;  /* 0x000000091a1a7c20 */ /* 0x000fe20008410000 */
[----:B------:R-:W-:Y:S01]  /*45d0*/  FMUL.FTZ R27, R27, UR9 ;  /* 0x000000091b1b7c20 */ /* 0x000fe20008410000 */
[----:B------:R-:W-:Y:S01]  /*45e0*/  FMUL.FTZ R24, R24, UR9 ;  /* 0x0000000918187c20 */ /* 0x000fe20008410000 */
[----:B------:R-:W-:Y:S01]  /*45f0*/  FMUL.FTZ R18, R6, UR9 ;  /* 0x0000000906127c20 */ /* 0x000fe20008410000 */
[----:B------:R-:W-:Y:S01]  /*4600*/  IADD3 R34, PT, PT, R34, 0x38, RZ ;  /* 0x0000003822227810 */ /* 0x000fe20007ffe0ff */
        /* <DEDUP_REMOVED lines=41> */
[----:B------:R-:W-:-:S04]  /*48a0*/  FFMA.FTZ R55, R14, R55, 1 ;  /* 0x3f8000000e377423 */ /* 0x000fc80000010037 */
[----:B------:R-:W-:Y:S01]  /*48b0*/  FMUL.FTZ R42, R42, R55 ;  /* 0x000000372a2a7220 */ /* 0x000fe20000410000 */
[----:B-1----:R-:W-:Y:S01]  /*48c0*/  FADD.FTZ R57, -R56, 1 ;  /* 0x3f80000038397421 */ /* 0x002fe20000010100 */
[----:B------:R-:W-:-:S03]  /*48d0*/  FMUL.FTZ R43, R43, R56 ;  /* 0x000000382b2b7220 */ /* 0x000fc60000410000 */
[----:B------:R-:W-:-:S04]  /*48e0*/  FFMA.FTZ R14, R15, R57, 1 ;  /* 0x3f8000000f0e7423 */ /* 0x000fc80000010039 */
[----:B------:R-:W-:-:S07]  /*48f0*/  FMUL.FTZ R43, R43, R14 ;  /* 0x0000000e2b2b7220 */ /* 0x000fce0000410000 */
.L_x_1238:
[----:B------:R-:W-:Y:S01]  /*4900*/  BSSY.RECONVERGENT B0, `(.L_x_1239) ;  /* 0x0000011000007945 */ /* 0x000fe20003800200 */
[----:B------:R-:W-:Y:S01]  /*4910*/  FFMA.FTZ R14, R22, R42, -R7 ;  /* 0x0000002a160e7223 */ /* 0x000fe20000010807 */
[----:B------:R-:W-:Y:S02]  /*4920*/  FFMA.FTZ R15, R23, R43, -R10 ;  /* 0x0000002b170f7223 */ /* 0x000fe4000001080a */
[----:B------:R-:W-:Y:S05]  /*4930*/  @P1 BRA `(.L_x_1240) ;  /* 0x0000000000341947 */ /* 0x000fea0003800000 */
        /* <DEDUP_REMOVED lines=10> */
[----:B------:R-:W-:-:S04]  /*49e0*/  IADD3 R11, PT, PT, R7, R11, RZ ;  /* 0x0000000b070b7210 */ /* 0x000fc80007ffe0ff */
[----:B------:R-:W-:-:S05]  /*49f0*/  LEA.HI.X R11, R6, UR17, R11, 0x2, P1 ;  /* 0x00000011060b7c11 */ /* 0x000fca00088f140b */
[----:B------:R0:W-:Y:S02]  /*4a00*/  STG.E.64 desc[UR10][R10.64], R14 ;  /* 0x0000000e0a007986 */ /* 0x0001e4000c101b0a */
.L_x_1240:
[----:B------:R-:W-:Y:S05]  /*4a10*/  BSYNC.RECONVERGENT B0 ;  /* 0x0000000000007941 */ /* 0x000fea0003800200 */
.L_x_1239:
[----:B------:R-:W-:Y:S05]  /*4a20*/  BRA.U !UP0, `(.L_x_1241) ;  /* 0x0000000108487547 */ /* 0x000fea000b800000 */
        /* <DEDUP_REMOVED lines=18> */
.L_x_1241:
[----:B------:R-:W-:Y:S01]  /*4b50*/  BSSY.RECONVERGENT B0, `(.L_x_1242) ;  /* 0x0000011000007945 */ /* 0x000fe20003800200 */
[----:B0-----:R-:W-:Y:S01]  /*4b60*/  FFMA.FTZ R10, R22, R4, -R53 ;  /* 0x00000004160a7223 */ /* 0x001fe20000010835 */
        /* <DEDUP_REMOVED lines=15> */
.L_x_1243:
[----:B------:R-:W-:Y:S05]  /*4c60*/  BSYNC.RECONVERGENT B0 ;  /* 0x0000000000007941 */ /* 0x000fea0003800200 */
.L_x_1242:
        /* <DEDUP_REMOVED lines=19> */
.L_x_1244:
[----:B------:R-:W-:Y:S01]  /*4da0*/  BSSY.RECONVERGENT B0, `(.L_x_1245) ;  /* 0x0000011000007945 */ /* 0x000fe20003800200 */
[----:B------:R-:W-:Y:S01]  /*4db0*/  FFMA.FTZ R39, R22, R8, -R39 ;  /* 0x0000000816277223 */ /* 0x000fe20000010827 */
[----:B------:R-:W-:Y:S02]  /*4dc0*/  FFMA.FTZ R9, R23, R9, -R38 ;  /* 0x0000000917097223 */ /* 0x000fe40000010826 */
[----:B------:R-:W-:Y:S05]  /*4dd0*/  @P4 BRA `(.L_x_1246) ;  /* 0x0000000000344947 */ /* 0x000fea0003800000 */
[----:B------:R-:W1:Y:S01]  /*4de0*/  LDCU.64 UR6, c[0x0][0x3f8] ;  /* 0x00007f00ff0677ac */ /* 0x000e620008000a00 */
[----:B------:R-:W-:Y:S01]  /*4df0*/  MOV R4, R58 ;  /* 0x0000003a00047202 */ /* 0x000fe20000000f00 */
[----:B------:R-:W-:Y:S01]  /*4e00*/  FMUL.FTZ R8, R39, UR9 ;  /* 0x0000000927087c20 */ /* 0x000fe20008410000 */
[----:B------:R-:W-:Y:S01]  /*4e10*/  MOV R5, R61 ;  /* 0x0000003d00057202 */ /* 0x000fe20000000f00 */
[----:B------:R-:W0:Y:S01]  /*4e20*/  LDCU.64 UR16, c[0x0][0x380] ;  /* 0x00007000ff1077ac */ /* 0x000e220008000a00 */
[----:B------:R-:W-:Y:S01]  /*4e30*/  FMUL.FTZ R9, R9, UR9 ;  /* 0x0000000909097c20 */ /* 0x000fe20008410000 */
[----:B-1----:R-:W-:Y:S02]  /*4e40*/  IMAD R35, R35, UR6, RZ ;  /* 0x0000000623237c24 */ /* 0x002fe4000f8e02ff */
[----:B------:R-:W-:-:S04]  /*4e50*/  IMAD.WIDE.U32 R4, R30, UR6, R4 ;  /* 0x000000061e047c25 */ /* 0x000fc8000f8e0004 */
[----:B------:R-:W-:Y:S01]  /*4e60*/  IMAD R35, R30, UR7, R35 ;  /* 0x000000071e237c24 */ /* 0x000fe2000f8e0223 */
[----:B0-----:R-:W-:-:S04]  /*4e70*/  LEA R6, P0, R4, UR16, 0x2 ;  /* 0x0000001004067c11 */ /* 0x001fc8000f8010ff */
[----:B------:R-:W-:-:S04]  /*4e80*/  IADD3 R35, PT, PT, R5, R35, RZ ;  /* 0x0000002305237210 */ /* 0x000fc80007ffe0ff */
[----:B------:R-:W-:-:S05]  /*4e90*/  LEA.HI.X R7, R4, UR17, R35, 0x2, P0 ;  /* 0x0000001104077c11 */ /* 0x000fca00080f1423 */
[----:B------:R1:W-:Y:S02]  /*4ea0*/  STG.E.64 desc[UR10][R6.64], R8 ;  /* 0x0000000806007986 */ /* 0x0003e4000c101b0a */
.L_x_1246:
[----:B------:R-:W-:Y:S05]  /*4eb0*/  BSYNC.RECONVERGENT B0 ;  /* 0x0000000000007941 */ /* 0x000fea0003800200 */
.L_x_1245:
[----:B------:R-:W-:Y:S05]  /*4ec0*/  BRA.U !UP0, `(.L_x_1247) ;  /* 0x0000000108487547 */ /* 0x000fea000b800000 */
        /* <DEDUP_REMOVED lines=18> */
.L_x_1247:
[----:B------:R-:W-:Y:S01]  /*4ff0*/  BSSY.RECONVERGENT B0, `(.L_x_1248) ;  /* 0x0000011000007945 */ /* 0x000fe20003800200 */
[----:B------:R-:W-:Y:S01]  /*5000*/  FFMA.FTZ R41, R22, R12, -R41 ;  /* 0x0000000c16297223 */ /* 0x000fe20000010829 */
[----:B-1----:R-:W-:Y:S02]  /*5010*/  FFMA.FTZ R9, R23, R13, -R40 ;  /* 0x0000000d17097223 */ /* 0x002fe40000010828 */
        /* <DEDUP_REMOVED lines=14> */
.L_x_1249:
[----:B------:R-:W-:Y:S05]  /*5100*/  BSYNC.RECONVERGENT B0 ;  /* 0x0000000000007941 */ /* 0x000fea0003800200 */
.L_x_1248:
[----:B------:R-:W-:Y:S05]  /*5110*/  BRA.U !UP0, `(.L_x_1250) ;  /* 0x0000000108487547 */ /* 0x000fea000b800000 */
[----:B------:R-:W-:Y:S01]  /*5120*/  FFMA.FTZ R27, R22, R27, R2 ;  /* 0x0000001b161b7223 */ /* 0x000fe20000010002 */
[----:B------:R-:W-:-:S03]  /*5130*/  FFMA.FTZ R24, R23, R24, R3 ;  /* 0x0000001817187223 */ /* 0x000fc60000010003 */
[----:B-1----:R-:W-:Y:S01]  /*5140*/  FMUL.FTZ R4, R27, -1.4426950216293334961 ;  /* 0xbfb8aa3b1b047820 */ /* 0x002fe20000410000 */
        /* <DEDUP_REMOVED lines=15> */
.L_x_1250:
[----:B------:R-:W-:Y:S01]  /*5240*/  BSSY.RECONVERGENT B0, `(.L_x_1251) ;  /* 0x0000012000007945 */ /* 0x000fe20003800200 */
[----:B------:R-:W-:Y:S01]  /*5250*/  FFMA.FTZ R45, R22, R16, -R45 ;  /* 0x00000010162d7223 */ /* 0x000fe2000001082d */
[----:B0-----:R-:W-:Y:S01]  /*5260*/  SHF.R.S32.HI R11, RZ, 0x1f, R34 ;  /* 0x0000001fff0b7819 */ /* 0x001fe20000011422 */
[----:B-1----:R-:W-:Y:S01]  /*5270*/  FFMA.FTZ R9, R23, R17, -R44 ;  /* 0x0000001117097223 */ /* 0x002fe2000001082c */
        /* <DEDUP_REMOVED lines=8> */
[----:B------:R-:W-:Y:S01]  /*5300*/  IMAD R33, R33, UR7, R8 ;  /* 0x0000000721217c24 */ /* 0x000fe2000f8e0208 */
[----:B-1----:R-:W-:Y:S01]  /*5310*/  LEA R4, P0, R6, UR16, 0x2 ;  /* 0x0000001006047c11 */ /* 0x002fe2000f8010ff */
[----:B------:R-:W-:-:S03]  /*5320*/  FMUL.FTZ R8, R45, UR9 ;  /* 0x000000092d087c20 */ /* 0x000fc60008410000 */
[----:B------:R-:W-:-:S04]  /*5330*/  IADD3 R33, PT, PT, R7, R33, RZ ;  /* 0x0000002107217210 */ /* 0x000fc80007ffe0ff */
[----:B------:R-:W-:-:S05]  /*5340*/  LEA.HI.X R5, R6, UR17, R33, 0x2, P0 ;  /* 0x0000001106057c11 */ /* 0x000fca00080f1421 */
[----:B------:R0:W-:Y:S02]  /*5350*/  STG.E.64 desc[UR10][R4.64], R8 ;  /* 0x0000000804007986 */ /* 0x0001e4000c101b0a */
.L_x_1252:
[----:B------:R-:W-:Y:S05]  /*5360*/  BSYNC.RECONVERGENT B0 ;  /* 0x0000000000007941 */ /* 0x000fea0003800200 */
.L_x_1251:
[----:B------:R-:W-:Y:S05]  /*5370*/  BRA.U !UP0, `(.L_x_1253) ;  /* 0x0000000108487547 */ /* 0x000fea000b800000 */
        /* <DEDUP_REMOVED lines=18> */
.L_x_1253:
        /* <DEDUP_REMOVED lines=8> */
[----:B------:R-:W-:Y:S01]  /*5520*/  MOV R59, R61 ;  /* 0x0000003d003b7202 */ /* 0x000fe20000000f00 */
[----:B------:R-:W1:Y:S01]  /*5530*/  LDCU.64 UR8, c[0x0][0x380] ;  /* 0x00007000ff0877ac */ /* 0x000e620008000a00 */
[----:B0-----:R-:W-:Y:S02]  /*5540*/  IMAD R11, R11, UR6, RZ ;  /* 0x000000060b0b7c24 */ /* 0x001fe4000f8e02ff */
[----:B------:R-:W-:-:S04]  /*5550*/  IMAD.WIDE.U32 R58, R34, UR6, R58 ;  /* 0x00000006223a7c25 */ /* 0x000fc8000f8e003a */
[----:B------:R-:W-:Y:S01]  /*5560*/  IMAD R11, R34, UR7, R11 ;  /* 0x00000007220b7c24 */ /* 0x000fe2000f8e020b */
[----:B-1----:R-:W-:-:S04]  /*5570*/  LEA R2, P0, R58, UR8, 0x2 ;  /* 0x000000083a027c11 */ /* 0x002fc8000f8010ff */
[----:B------:R-:W-:-:S04]  /*5580*/  IADD3 R11, PT, PT, R59, R11, RZ ;  /* 0x0000000b3b0b7210 */ /* 0x000fc80007ffe0ff */
[----:B------:R-:W-:-:S05]  /*5590*/  LEA.HI.X R3, R58, UR9, R11, 0x2, P0 ;  /* 0x000000093a037c11 */ /* 0x000fca00080f140b */
[----:B------:R0:W-:Y:S02]  /*55a0*/  STG.E.64 desc[UR10][R2.64], R4 ;  /* 0x0000000402007986 */ /* 0x0001e4000c101b0a */
.L_x_1255:
[----:B------:R-:W-:Y:S05]  /*55b0*/  BSYNC.RECONVERGENT B0 ;  /* 0x0000000000007941 */ /* 0x000fea0003800200 */
.L_x_1254:
[----:B------:R-:W1:Y:S01]  /*55c0*/  LDCU UR6, c[0x0][0x374] ;  /* 0x00006e80ff0677ac */ /* 0x000e620008000800 */
[----:B------:R-:W2:Y:S01]  /*55d0*/  LDCU UR7, c[0x0][0x410] ;  /* 0x00008200ff0777ac */ /* 0x000ea20008000800 */
[----:B------:R-:W2:Y:S01]  /*55e0*/  LDCU UR8, c[0x0][0x3e0] ;  /* 0x00007c00ff0877ac */ /* 0x000ea20008000800 */
[----:B------:R-:W-:Y:S02]  /*55f0*/  UIADD3 UR4, UPT, UPT, UR4, 0x1, URZ ;  /* 0x0000000104047890 */ /* 0x000fe4000fffe0ff */
[----:B-1----:R-:W-:Y:S02]  /*5600*/  UIADD3 UR5, UPT, UPT, UR6, UR5, URZ ;  /* 0x0000000506057290 */ /* 0x002fe4000fffe0ff */
[----:B--2---:R-:W-:-:S04]  /*5610*/  UIMAD UR7, UR7, UR8, URZ ;  /* 0x00000008070772a4 */ /* 0x004fc8000f8e02ff */
[----:B------:R-:W-:-:S09]  /*5620*/  UISETP.GE.AND UP0, UPT, UR5, UR7, UPT ;  /* 0x000000070500728c */ /* 0x000fd2000bf06270 */
[----:B------:R-:W-:Y:S05]  /*5630*/  BRA.U !UP0, `(.L_x_1256) ;  /* 0xffffffa908947547 */ /* 0x000fea000b83ffff */
.L_x_1213:
        /* <DEDUP_REMOVED lines=16> */
.L_x_1258:
[----:B------:R-:W-:Y:S05]  /*5740*/  BSYNC.RECONVERGENT B0 ;  /* 0x0000000000007941 */ /* 0x000fea0003800200 */
.L_x_1257:
        /* <DEDUP_REMOVED lines=11> */
.L_x_1260:
[----:B------:R-:W2:Y:S04]  /*5800*/  LDG.E.STRONG.GPU R5, desc[UR10][R2.64] ;  /* 0x0000000a02057981 */ /* 0x000ea8000c1ef900 */
[----:B--2---:R-:W-:Y:S01]  /*5810*/  CCTL.IVALL ;  /* 0x00000000ff00798f */ /* 0x004fe20002000000 */
[----:B------:R-:W-:Y:S05]  /*5820*/  YIELD ;  /* 0x0000000000007946 */ /* 0x000fea0003800000 */
[----:B------:R-:W-:-:S13]  /*5830*/  ISETP.NE.AND P0, PT, R5, R0, PT ;  /* 0x000000000500720c */ /* 0x000fda0003f05270 */
[----:B------:R-:W-:Y:S05]  /*5840*/  @P0 BRA `(.L_x_1260) ;  /* 0xfffffffc00ec0947 */ /* 0x000fea000383ffff */
.L_x_1259:
        /* <DEDUP_REMOVED lines=61> */
.L_x_1263:
        /* <DEDUP_REMOVED lines=29> */
.L_x_1262:
[----:B------:R-:W-:Y:S05]  /*5df0*/  BSYNC.RECONVERGENT B0 ;  /* 0x0000000000007941 */ /* 0x000fea0003800200 */
.L_x_1261:
        /* <DEDUP_REMOVED lines=10> */
.L_x_1264:
        /* <DEDUP_REMOVED lines=82> */
.L_x_1265:
        /* <DEDUP_REMOVED lines=12> */
.L_x_4904:


//--------------------- .text._Z35group_norm_nhwc_bwd_one_pass_kernelI11Fp32IOFp32WLi128ELi128ELi512EEv26Group_norm_nhwc_bwd_params --------------------------
	.section	.text._Z35group_norm_nhwc_bwd_one_pass_kernelI11Fp32IOFp32WLi128ELi128ELi512EEv26Group_norm_nhwc_bwd_params,"ax",@progbits
	.align	128
        .global         _Z35group_norm_nhwc_bwd_one_pass_kernelI11Fp32IOFp32WLi128ELi128ELi512EEv26Group_norm_nhwc_bwd_params
        .type           _Z35group_norm_nhwc_bwd_one_pass_kernelI11Fp32IOFp32WLi128ELi128ELi512EEv26Group_norm_nhwc_bwd_params,@function
        .size           _Z35group_norm_nhwc_bwd_one_pass_kernelI11Fp32IOFp32WLi128ELi128ELi512EEv26Group_norm_nhwc_bwd_params,(.L_x_4905 - _Z35group_norm_nhwc_bwd_one_pass_kernelI11Fp32IOFp32WLi128ELi128ELi512EEv26Group_norm_nhwc_bwd_params)
        .other          _Z35group_norm_nhwc_bwd_one_pass_kernelI11Fp32IOFp32WLi128ELi128ELi512EEv26Group_norm_nhwc_bwd_params,@"STO_CUDA_ENTRY STV_DEFAULT"
_Z35group_norm_nhwc_bwd_one_pass_kernelI11Fp32IOFp32WLi128ELi128ELi512EEv26Group_norm_nhwc_bwd_params:
.text._Z35group_norm_nhwc_bwd_one_pass_kernelI11Fp32IOFp32WLi128ELi128ELi512EEv26Group_norm_nhwc_bwd_params:
        /* <DEDUP_REMOVED lines=16> */
[----:B------:R-:W3:Y:S01]  /*0100*/  LDC R99, c[0x0][0x374] ;  /* 0x0000dd00ff637b82 */ /* 0x000ee20000000800 */
[----:B0-----:R-:W-:-:S05]  /*0110*/  IMAD R0, R3, UR7, R0 ;  /* 0x0000000703007c24 */ /* 0x001fca000f8e0200 */
[C---:B------:R-:W-:Y:S02]  /*0120*/  IADD3 R116, PT, PT, R0.reuse, 0x8, RZ ;  /* 0x0000000800747810 */ /* 0x040fe40007ffe0ff */
[C---:B------:R-:W-:Y:S02]  /*0130*/  IADD3 R115, PT, PT, R0.reuse, 0x10, RZ ;  /* 0x0000001000737810 */ /* 0x040fe40007ffe0ff */
[C---:B------:R-:W-:Y:S02]  /*0140*/  IADD3 R114, PT, PT, R0.reuse, 0x18, RZ ;  /* 0x0000001800727810 */ /* 0x040fe40007ffe0ff */
[C---:B------:R-:W-:Y:S02]  /*0150*/  IADD3 R113, PT, PT, R0.reuse, 0x20, RZ ;  /* 0x0000002000717810 */ /* 0x040fe40007ffe0ff */
[C---:B------:R-:W-:Y:S02]  /*0160*/  IADD3 R112, PT, PT, R0.reuse, 0x28, RZ ;  /* 0x0000002800707810 */ /* 0x040fe40007ffe0ff */
[----:B------:R-:W-:-:S02]  /*0170*/  IADD3 R111, PT, PT, R0, 0x38, RZ ;  /* 0x00000038006f7810 */ /* 0x000fc40007ffe0ff */
[C---:B------:R-:W-:Y:S02]  /*0180*/  IADD3 R110, PT, PT, R0.reuse, 0x40, RZ ;  /* 0x00000040006e7810 */ /* 0x040fe40007ffe0ff */
[C---:B------:R-:W-:Y:S02]  /*0190*/  IADD3 R109, PT, PT, R0.reuse, 0x50, RZ ;  /* 0x00000050006d7810 */ /* 0x040fe40007ffe0ff */
[C---:B------:R-:W-:Y:S02]  /*01a0*/  IADD3 R108, PT, PT, R0.reuse, 0x58, RZ ;  /* 0x00000058006c7810 */ /* 0x040fe40007ffe0ff */
[C---:B------:R-:W-:Y:S02]  /*01b0*/  IADD3 R107, PT, PT, R0.reuse, 0x60, RZ ;  /* 0x00000060006b7810 */ /* 0x040fe40007ffe0ff */
[C---:B------:R-:W-:Y:S02]  /*01c0*/  IADD3 R106, PT, PT, R0.reuse, 0x68, RZ ;  /* 0x00000068006a7810 */ /* 0x040fe40007ffe0ff */
[----:B------:R-:W-:-:S02]  /*01d0*/  IADD3 R105, PT, PT, R0, 0x70, RZ ;  /* 0x0000007000697810 */ /* 0x000fc40007ffe0ff */
[----:B------:R-:W-:Y:S02]  /*01e0*/  IADD3 R104, PT, PT, R0, 0x78, RZ ;  /* 0x0000007800687810 */ /* 0x000fe40007ffe0ff */
[----:B------:R-:W-:Y:S02]  /*01f0*/  SHF.R.S32.HI R97, RZ, 0x1f, R116 ;  /* 0x0000001fff617819 */ /* 0x000fe40000011474 */
[----:B------:R-:W-:Y:S02]  /*0200*/  SHF.R.S32.HI R96, RZ, 0x1f, R115 ;  /* 0x0000001fff607819 */ /* 0x000fe40000011473 */
[----:B------:R-:W-:Y:S02]  /*0210*/  SHF.R.S32.HI R95, RZ, 0x1f, R114 ;  /* 0x0000001fff5f7819 */ /* 0x000fe40000011472 */
[----:B------:R-:W-:Y:S02]  /*0220*/  SHF.R.S32.HI R94, RZ, 0x1f, R113 ;  /* 0x0000001fff5e7819 */ /* 0x000fe40000011471 */
[----:B------:R-:W-:-:S02]  /*0230*/  SHF.R.S32.HI R93, RZ, 0x1f, R112 ;  /* 0x0000001fff5d7819 */ /* 0x000fc40000011470 */
[----:B------:R-:W-:Y:S02]  /*0240*/  SHF.R.S32.HI R92, RZ, 0x1f, R111 ;  /* 0x0000001fff5c7819 */ /* 0x000fe4000001146f */
[----:B------:R-:W-:Y:S02]  /*0250*/  SHF.R.S32.HI R91, RZ, 0x1f, R110 ;  /* 0x0000001fff5b7819 */ /* 0x000fe4000001146e */
[----:B------:R-:W-:Y:S02]  /*0260*/  SHF.R.S32.HI R90, RZ, 0x1f, R109 ;  /* 0x0000001fff5a7819 */ /* 0x000fe4000001146d */
[----:B------:R-:W-:Y:S02]  /*0270*/  SHF.R.S32.HI R89, RZ, 0x1f, R108 ;  /* 0x0000001fff597819 */ /* 0x000fe4000001146c */
[----:B------:R-:W-:Y:S02]  /*0280*/  SHF.R.S32.HI R88, RZ, 0x1f, R107 ;  /* 0x0000001fff587819 */ /* 0x000fe4000001146b */
[----:B------:R-:W-:-:S02]  /*0290*/  SHF.R.S32.HI R87, RZ, 0x1f, R106 ;  /* 0x0000001fff577819 */ /* 0x000fc4000001146a */
[----:B------:R-:W-:Y:S02]  /*02a0*/  SHF.R.S32.HI R86, RZ, 0x1f, R105 ;  /* 0x0000001fff567819 */ /* 0x000fe40000011469 */
[----:B-123--:R-:W-:-:S07]  /*02b0*/  SHF.R.S32.HI R0, RZ, 0x1f, R104 ;  /* 0x0000001fff007819 */ /* 0x00efce0000011468 */
.L_x_1333:
[----:B0-----:R-:W0:Y:S01]  /*02c0*/  LDC R11, c[0x0][0x410] ;  /* 0x00010400ff0b7b82 */ /* 0x001e220000000800 */
[----:B-1----:R-:W1:Y:S01]  /*02d0*/  LDCU.128 UR12, c[0x0][0x400] ;  /* 0x00008000ff0c77ac */ /* 0x002e620008000c00 */
[----:B------:R-:W-:Y:S02]  /*02e0*/  ISETP.GE.AND P3, PT, R102, RZ, PT ;  /* 0x000000ff6600720c */ /* 0x000fe40003f66270 */
[----:B------:R-:W-:Y:S02]  /*02f0*/  CS2R R82, SRZ ;  /* 0x0000000000527805 */ /* 0x000fe4000001ff00 */
[----:B------:R-:W-:Y:S02]  /*0300*/  SHF.L.U32 R68, R101, 0x1, RZ ;  /* 0x0000000165447819 */ /* 0x000fe400000006ff */
[----:B------:R-:W-:Y:S02]  /*0310*/  CS2R R84, SRZ ;  /* 0x0000000000547805 */ /* 0x000fe4000001ff00 */
[----:B------:R-:W-:Y:S01]  /*0320*/  LOP3.LUT R68, R68, 0x7e, RZ, 0xc0, !PT ;  /* 0x0000007e44447812 */ /* 0x000fe200078ec0ff */
[----:B------:R-:W2:Y:S08]  /*0330*/  LDC.64 R56, c[0x0][0x3b8] ;  /* 0x0000ee00ff387b82 */ /* 0x000eb00000000a00 */
[----:B------:R-:W3:Y:S01]  /*0340*/  LDC.64 R118, c[0x0][0x3a8] ;  /* 0x0000ea00ff767b82 */ /* 0x000ee20000000a00 */
[----:B0-----:R-:W-:-:S04]  /*0350*/  IABS R5, R11 ;  /* 0x0000000b00057213 */ /* 0x001fc80000000000 */
[----:B------:R-:W0:Y:S08]  /*0360*/  I2F.RP R4, R5 ;  /* 0x0000000500047306 */ /* 0x000e300000209400 */
[----:B0-----:R-:W0:Y:S02]  /*0370*/  MUFU.RCP R4, R4 ;  /* 0x0000000400047308 */ /* 0x001e240000001000 */
[----:B0-----:R-:W-:-:S06]  /*0380*/  IADD3 R2, PT, PT, R4, 0xffffffe, RZ ;  /* 0x0ffffffe04027810 */ /* 0x001fcc0007ffe0ff */
[----:B------:R0:W4:Y:S02]  /*0390*/  F2I.FTZ.U32.TRUNC.NTZ R3, R2 ;  /* 0x0000000200037305 */ /* 0x000124000021f000 */
[----:B0-----:R-:W-:Y:S02]  /*03a0*/  MOV R2, RZ ;  /* 0x000000ff00027202 */ /* 0x001fe40000000f00 */
[----:B----4-:R-:W-:-:S05]  /*03b0*/  IADD3 R6, PT, PT, RZ, -R3, RZ ;  /* 0x80000003ff067210 */ /* 0x010fca0007ffe0ff */
[----:B------:R-:W-:Y:S01]  /*03c0*/  IMAD R7, R6, R5, RZ ;  /* 0x0000000506077224 */ /* 0x000fe200078e02ff */
[----:B------:R-:W-:-:S03]  /*03d0*/  IABS R6, R102 ;  /* 0x0000006600067213 */ /* 0x000fc60000000000 */
[----:B------:R-:W-:Y:S02]  /*03e0*/  IMAD.HI.U32 R3, R3, R7, R2 ;  /* 0x0000000703037227 */ /* 0x000fe400078e0002 */
[----:B------:R-:W0:Y:S04]  /*03f0*/  LDC R7, c[0x0][0x41c] ;  /* 0x00010700ff077b82 */ /* 0x000e280000000800 */
[----:B------:R-:W-:-:S05]  /*0400*/  IMAD.HI.U32 R3, R3, R6, RZ ;  /* 0x0000000603037227 */ /* 0x000fca00078e00ff */
[----:B------:R-:W-:-:S05]  /*0410*/  IADD3 R4, PT, PT, -R3, RZ, RZ ;  /* 0x000000ff03047210 */ /* 0x000fca0007ffe1ff */
[----:B------:R-:W-:Y:S01]  /*0420*/  IMAD R2, R5, R4, R6 ;  /* 0x0000000405027224 */ /* 0x000fe200078e0206 */
[----:B------:R-:W-:-:S04]  /*0430*/  SHF.R.U32.HI R4, RZ, 0x6, R101 ;  /* 0x00000006ff047819 */ /* 0x000fc80000011665 */
[----:B------:R-:W-:Y:S01]  /*0440*/  ISETP.GT.U32.AND P2, PT, R5, R2, PT ;  /* 0x000000020500720c */ /* 0x000fe20003f44070 */
[----:B0-----:R-:W-:Y:S01]  /*0450*/  IMAD R27, R7, UR7, R4 ;  /* 0x00000007071b7c24 */ /* 0x001fe2000f8e0204 */
[----:B------:R-:W-:-:S04]  /*0460*/  LOP3.LUT R4, R102, R11, RZ, 0x3c, !PT ;  /* 0x0000000b66047212 */ /* 0x000fc800078e3cff */
[----:B-1----:R-:W-:Y:S02]  /*0470*/  ISETP.GE.U32.AND P4, PT, R27, UR12, PT ;  /* 0x0000000c1b007c0c */ /* 0x002fe4000bf86070 */
[----:B------:R-:W-:-:S05]  /*0480*/  SHF.R.S32.HI R9, RZ, 0x1f, R27 ;  /* 0x0000001fff097819 */ /* 0x000fca000001141b */
[-C--:B------:R-:W-:Y:S02]  /*0490*/  @!P2 IADD3 R2, PT, PT, R2, -R5.reuse, RZ ;  /* 0x800000050202a210 */ /* 0x080fe40007ffe0ff */
[----:B------:R-:W-:Y:S02]  /*04a0*/  ISETP.GE.AND P1, PT, R4, RZ, PT ;  /* 0x000000ff0400720c */ /* 0x000fe40003f26270 */
[----:B------:R-:W-:Y:S02]  /*04b0*/  ISETP.GE.U32.AND P0, PT, R2, R5, PT ;  /* 0x000000050200720c */ /* 0x000fe40003f06070 */
[----:B------:R-:W-:Y:S02]  /*04c0*/  ISETP.GE.AND.EX P4, PT, R9, UR13, PT, P4 ;  /* 0x0000000d09007c0c */ /* 0x000fe4000bf86340 */
[----:B------:R-:W-:Y:S02]  /*04d0*/  @!P2 IADD3 R3, PT, PT, R3, 0x1, RZ ;  /* 0x000000010303a810 */ /* 0x000fe40007ffe0ff */
[----:B------:R-:W-:-:S02]  /*04e0*/  ISETP.GT.U32.AND P5, PT, R5, R2, PT ;  /* 0x000000020500720c */ /* 0x000fc40003fa4070 */
[----:B------:R-:W-:Y:S02]  /*04f0*/  IADD3 R5, PT, PT, R2, -R5, RZ ;  /* 0x8000000502057210 */ /* 0x000fe40007ffe0ff */
[C---:B------:R-:W-:Y:S02]  /*0500*/  IADD3 R21, PT, PT, R27.reuse, 0x30, RZ ;  /* 0x000000301b157810 */ /* 0x040fe40007ffe0ff */
[----:B------:R-:W-:Y:S02]  /*0510*/  IADD3 R25, PT, PT, R27, 0x48, RZ ;  /* 0x000000481b197810 */ /* 0x000fe40007ffe0ff */
[----:B------:R-:W-:Y:S01]  /*0520*/  @P0 IADD3 R3, PT, PT, R3, 0x1, RZ ;  /* 0x0000000103030810 */ /* 0x000fe20007ffe0ff */
[----:B------:R-:W0:Y:S01]  /*0530*/  @!P4 LDC.64 R22, c[0x0][0x3f8] ;  /* 0x0000fe00ff16cb82 */ /* 0x000e220000000a00 */
[----:B------:R-:W-:Y:S02]  /*0540*/  SEL R2, R5, R2, !P5 ;  /* 0x0000000205027207 */ /* 0x000fe40006800000 */
[----:B------:R-:W-:-:S02]  /*0550*/  ISETP.GE.U32.AND P0, PT, R21, UR12, PT ;  /* 0x0000000c15007c0c */ /* 0x000fc4000bf06070 */
[----:B------:R-:W-:Y:S02]  /*0560*/  SHF.R.S32.HI R13, RZ, 0x1f, R21 ;  /* 0x0000001fff0d7819 */ /* 0x000fe40000011415 */
[----:B------:R-:W-:Y:S02]  /*0570*/  @!P1 IADD3 R3, PT, PT, -R3, RZ, RZ ;  /* 0x000000ff03039210 */ /* 0x000fe40007ffe1ff */
[----:B------:R-:W-:Y:S02]  /*0580*/  ISETP.GE.U32.AND P1, PT, R25, UR12, PT ;  /* 0x0000000c19007c0c */ /* 0x000fe4000bf26070 */
[----:B------:R-:W-:Y:S02]  /*0590*/  SHF.R.S32.HI R19, RZ, 0x1f, R25 ;  /* 0x0000001fff137819 */ /* 0x000fe40000011419 */
[----:B------:R-:W-:Y:S02]  /*05a0*/  ISETP.NE.AND P2, PT, R11, RZ, PT ;  /* 0x000000ff0b00720c */ /* 0x000fe40003f45270 */
[----:B------:R-:W-:-:S02]  /*05b0*/  LOP3.LUT R5, RZ, R11, RZ, 0x33, !PT ;  /* 0x0000000bff057212 */ /* 0x000fc400078e33ff */
[----:B------:R-:W-:Y:S02]  /*05c0*/  @!P3 IADD3 R2, PT, PT, -R2, RZ, RZ ;  /* 0x000000ff0202b210 */ /* 0x000fe40007ffe1ff */
[----:B------:R-:W-:Y:S02]  /*05d0*/  ISETP.GE.AND.EX P0, PT, R13, UR13, PT, P0 ;  /* 0x0000000d0d007c0c */ /* 0x000fe4000bf06300 */
[----:B------:R-:W-:Y:S02]  /*05e0*/  ISETP.GE.AND.EX P1, PT, R19, UR13, PT, P1 ;  /* 0x0000000d13007c0c */ /* 0x000fe4000bf26310 */
[C---:B------:R-:W-:Y:S02]  /*05f0*/  SEL R117, R5.reuse, R2, !P2 ;  /* 0x0000000205757207 */ /* 0x040fe40005000000 */
[----:B------:R-:W-:Y:S02]  /*0600*/  SEL R7, R5, R3, !P2 ;  /* 0x0000000305077207 */ /* 0x000fe40005000000 */
[----:B------:R-:W-:Y:S01]  /*0610*/  SHF.L.U32 R3, R117, 0x7, RZ ;  /* 0x0000000775037819 */ /* 0x000fe200000006ff */
[----:B------:R-:W1:Y:S01]  /*0620*/  @!P4 LDC.64 R4, c[0x0][0x3a0] ;  /* 0x0000e800ff04cb82 */ /* 0x000e620000000a00 */
[----:B------:R-:W-:-:S02]  /*0630*/  SHF.R.S32.HI R6, RZ, 0x1f, R7 ;  /* 0x0000001fff067819 */ /* 0x000fc40000011407 */
[----:B------:R-:W-:Y:S02]  /*0640*/  SHF.R.S32.HI R121, RZ, 0x1f, R3 ;  /* 0x0000001fff797819 */ /* 0x000fe40000011403 */
[----:B------:R-:W-:Y:S01]  /*0650*/  LOP3.LUT R120, R3, R68, RZ, 0xfc, !PT ;  /* 0x0000004403787212 */ /* 0x000fe200078efcff */
[----:B------:R-:W-:Y:S01]  /*0660*/  IMAD R6, R6, UR14, RZ ;  /* 0x0000000e06067c24 */ /* 0x000fe2000f8e02ff */
[----:B------:R-:W-:Y:S01]  /*0670*/  ISETP.GE.U32.AND P2, PT, R116, UR12, PT ;  /* 0x0000000c74007c0c */ /* 0x000fe2000bf46070 */
[----:B------:R-:W4:Y:S01]  /*0680*/  @!P0 LDC.64 R14, c[0x0][0x3f8] ;  /* 0x0000fe00ff0e8b82 */ /* 0x000f220000000a00 */
[----:B------:R-:W-:Y:S01]  /*0690*/  ISETP.GE.U32.AND P3, PT, R115, UR12, PT ;  /* 0x0000000c73007c0c */ /* 0x000fe2000bf66070 */
[----:B------:R-:W-:Y:S01]  /*06a0*/  IMAD.WIDE.U32 R120, R7, UR14, R120 ;  /* 0x0000000e07787c25 */ /* 0x000fe2000f8e0078 */
[----:B------:R-:W-:Y:S02]  /*06b0*/  ISETP.GE.AND.EX P2, PT, R97, UR13, PT, P2 ;  /* 0x0000000d61007c0c */ /* 0x000fe4000bf46320 */
[----:B------:R-:W-:Y:S01]  /*06c0*/  ISETP.GE.AND.EX P3, PT, R96, UR13, PT, P3 ;  /* 0x0000000d60007c0c */ /* 0x000fe2000bf66330 */
[----:B------:R-:W-:Y:S01]  /*06d0*/  IMAD R7, R7, UR15, R6 ;  /* 0x0000000f07077c24 */ /* 0x000fe2000f8e0206 */
[----:B------:R-:W-:Y:S01]  /*06e0*/  @!P4 MOV R122, R120 ;  /* 0x00000078007ac202 */ /* 0x000fe20000000f00 */
[----:B------:R-:W2:Y:S01]  /*06f0*/  @!P1 LDC.64 R16, c[0x0][0x3f8] ;  /* 0x0000fe00ff109b82 */ /* 0x000ea20000000a00 */
[----:B0-----:R-:W-:Y:S01]  /*0700*/  @!P4 IMAD R6, R9, R22, RZ ;  /* 0x000000160906c224 */ /* 0x001fe200078e02ff */
[----:B------:R-:W-:-:S02]  /*0710*/  @!P0 MOV R18, R120 ;  /* 0x0000007800128202 */ /* 0x000fc40000000f00 */
[----:B------:R-:W-:Y:S01]  /*0720*/  IADD3 R123, PT, PT, R121, R7, RZ ;  /* 0x00000007797b7210 */ /* 0x000fe20007ffe0ff */
[----:B------:R-:W-:-:S03]  /*0730*/  @!P4 IMAD R23, R27, R23, R6 ;  /* 0x000000171b17c224 */ /* 0x000fc600078e0206 */
[----:B------:R-:W0:Y:S01]  /*0740*/  @!P4 LDC.64 R2, c[0x0][0x398] ;  /* 0x0000e600ff02cb82 */ /* 0x000e220000000a00 */
[----:B------:R-:W-:-:S05]  /*0750*/  @!P4 IMAD.WIDE.U32 R6, R27, R22, R122 ;  /* 0x000000161b06c225 */ /* 0x000fca00078e007a */
[----:B------:R-:W-:Y:S02]  /*0760*/  @!P4 IADD3 R23, PT, PT, R7, R23, RZ ;  /* 0x000000170717c210 */ /* 0x000fe40007ffe0ff */
[----:B------:R-:W3:Y:S01]  /*0770*/  @!P0 LDC.64 R10, c[0x0][0x3a0] ;  /* 0x0000e800ff0a8b82 */ /* 0x000ee20000000a00 */
[C---:B------:R-:W-:Y:S02]  /*0780*/  @!P4 SHF.L.U32 R7, R6.reuse, 0x2, RZ ;  /* 0x000000020607c819 */ /* 0x040fe400000006ff */
[----:B------:R-:W-:Y:S01]  /*0790*/  @!P4 SHF.L.U64.HI R20, R6, 0x2, R23 ;  /* 0x000000020614c819 */ /* 0x000fe20000010217 */
[----:B----4-:R-:W-:Y:S01]  /*07a0*/  @!P0 IMAD R6, R13, R14, RZ ;  /* 0x0000000e0d068224 */ /* 0x010fe200078e02ff */
[----:B-1----:R-:W-:-:S03]  /*07b0*/  @!P4 IADD3 R4, P5, PT, R7, R4, RZ ;  /* 0x000000040704c210 */ /* 0x002fc60007fbe0ff */
[----:B------:R-:W1:Y:S01]  /*07c0*/  @!P0 LDC.64 R8, c[0x0][0x398] ;  /* 0x0000e600ff088b82 */ /* 0x000e620000000a00 */
[----:B--2---:R-:W-:Y:S01]  /*07d0*/  @!P1 IMAD R24, R19, R16, RZ ;  /* 0x0000001013189224 */ /* 0x004fe200078e02ff */
[----:B------:R-:W-:Y:S01]  /*07e0*/  @!P0 MOV R19, R123 ;  /* 0x0000007b00138202 */ /* 0x000fe20000000f00 */
[C---:B------:R-:W-:Y:S01]  /*07f0*/  @!P0 IMAD R27, R21.reuse, R15, R6 ;  /* 0x0000000f151b8224 */ /* 0x040fe200078e0206 */
[----:B------:R-:W-:Y:S01]  /*0800*/  @!P4 IADD3.X R5, PT, PT, R20, R5, RZ, P5, !PT ;  /* 0x000000051405c210 */ /* 0x000fe20002ffe4ff */
[----:B------:R-:W-:-:S03]  /*0810*/  @!P0 IMAD.WIDE.U32 R14, R21, R14, R18 ;  /* 0x0000000e150e8225 */ /* 0x000fc600078e0012 */
[----:B------:R-:W2:Y:S01]  /*0820*/  @!P1 LDC.64 R12, c[0x0][0x3a0] ;  /* 0x0000e800ff0c9b82 */ /* 0x000ea20000000a00 */
[----:B0-----:R-:W-:Y:S01]  /*0830*/  @!P4 IADD3 R2, P6, PT, R7, R2, RZ ;  /* 0x000000020702c210 */ /* 0x001fe20007fde0ff */
[----:B------:R-:W5:Y:S01]  /*0840*/  @!P4 LDG.E.64 R84, desc[UR8][R4.64] ;  /* 0x000000080454c981 */ /* 0x000f62000c1e1b00 */
[----:B------:R-:W-:Y:S01]  /*0850*/  @!P1 MOV R18, R120 ;  /* 0x0000007800129202 */ /* 0x000fe20000000f00 */
[C---:B------:R-:W-:Y:S01]  /*0860*/  @!P1 IMAD R21, R25.reuse, R17, R24 ;  /* 0x0000001119159224 */ /* 0x040fe200078e0218 */
[----:B------:R-:W-:Y:S02]  /*0870*/  @!P1 MOV R19, R123 ;  /* 0x0000007b00139202 */ /* 0x000fe40000000f00 */
[----:B------:R-:W-:Y:S01]  /*0880*/  @!P4 IADD3.X R3, PT, PT, R20, R3, RZ, P6, !PT ;  /* 0x000000031403c210 */ /* 0x000fe200037fe4ff */
[----:B------:R-:W0:Y:S01]  /*0890*/  @!P1 LDC.64 R22, c[0x0][0x398] ;  /* 0x0000e600ff169b82 */ /* 0x000e220000000a00 */
[----:B------:R-:W-:Y:S01]  /*08a0*/  @!P1 IMAD.WIDE.U32 R16, R25, R16, R18 ;  /* 0x0000001019109225 */ /* 0x000fe200078e0012 */
[----:B------:R-:W-:-:S02]  /*08b0*/  @!P0 IADD3 R19, PT, PT, R15, R27, RZ ;  /* 0x0000001b0f138210 */ /* 0x000fc40007ffe0ff */
[----:B------:R4:W5:Y:S01]  /*08c0*/  @!P4 LDG.E.64 R82, desc[UR8][R2.64] ;  /* 0x000000080252c981 */ /* 0x000962000c1e1b00 */
[C---:B------:R-:W-:Y:S02]  /*08d0*/  @!P0 SHF.L.U32 R15, R14.reuse, 0x2, RZ ;  /* 0x000000020e0f8819 */ /* 0x040fe400000006ff */
[----:B------:R-:W-:Y:S01]  /*08e0*/  @!P0 SHF.L.U64.HI R14, R14, 0x2, R19 ;  /* 0x000000020e0e8819 */ /* 0x000fe20000010213 */
[----:B------:R-:W4:Y:S01]  /*08f0*/  @!P2 LDC.64 R6, c[0x0][0x3f8] ;  /* 0x0000fe00ff06ab82 */ /* 0x000f220000000a00 */
[C---:B---3--:R-:W-:Y:S02]  /*0900*/  @!P0 IADD3 R10, P5, PT, R15.reuse, R10, RZ ;  /* 0x0000000a0f0a8210 */ /* 0x048fe40007fbe0ff */
[----:B-1----:R-:W-:Y:S02]  /*0910*/  @!P0 IADD3 R8, P6, PT, R15, R8, RZ ;  /* 0x000000080f088210 */ /* 0x002fe40007fde0ff */
[----:B------:R-:W-:Y:S02]  /*0920*/  @!P1 IADD3 R17, PT, PT, R17, R21, RZ ;  /* 0x0000001511119210 */ /* 0x000fe40007ffe0ff */
[----:B------:R-:W-:Y:S01]  /*0930*/  @!P1 SHF.L.U32 R15, R16, 0x2, RZ ;  /* 0x00000002100f9819 */ /* 0x000fe200000006ff */
[----:B------:R-:W1:Y:S01]  /*0940*/  @!P2 LDC.64 R30, c[0x0][0x3a0] ;  /* 0x0000e800ff1eab82 */ /* 0x000e620000000a00 */
[----:B------:R-:W-:-:S02]  /*0950*/  @!P0 IADD3.X R11, PT, PT, R14, R11, RZ, P5, !PT ;  /* 0x0000000b0e0b8210 */ /* 0x000fc40002ffe4ff */
[----:B------:R-:W-:Y:S02]  /*0960*/  @!P0 IADD3.X R9, PT, PT, R14, R9, RZ, P6, !PT ;  /* 0x000000090e098210 */ /* 0x000fe400037fe4ff */
[----:B------:R-:W-:Y:S02]  /*0970*/  @!P1 SHF.L.U64.HI R14, R16, 0x2, R17 ;  /* 0x00000002100e9819 */ /* 0x000fe40000010211 */
[C---:B--2---:R-:W-:Y:S01]  /*0980*/  @!P1 IADD3 R12, P5, PT, R15.reuse, R12, RZ ;  /* 0x0000000c0f0c9210 */ /* 0x044fe20007fbe0ff */
[----:B------:R-:W2:Y:S01]  /*0990*/  @!P3 LDC.64 R16, c[0x0][0x3f8] ;  /* 0x0000fe00ff10bb82 */ /* 0x000ea20000000a00 */
[----:B0-----:R-:W-:Y:S02]  /*09a0*/  @!P1 IADD3 R22, P6, PT, R15, R22, RZ ;  /* 0x000000160f169210 */ /* 0x001fe40007fde0ff */
[----:B------:R-:W-:Y:S02]  /*09b0*/  @!P1 IADD3.X R13, PT, PT, R14, R13, RZ, P5, !PT ;  /* 0x0000000d0e0d9210 */ /* 0x000fe40002ffe4ff */
[----:B------:R-:W-:-:S02]  /*09c0*/  ISETP.GE.U32.AND P5, PT, R114, UR12, PT ;  /* 0x0000000c72007c0c */ /* 0x000fc4000bfa6070 */
[----:B------:R-:W-:Y:S01]  /*09d0*/  @!P1 IADD3.X R23, PT, PT, R14, R23, RZ, P6, !PT ;  /* 0x000000170e179210 */ /* 0x000fe200037fe4ff */
[----:B----4-:R-:W-:Y:S01]  /*09e0*/  @!P2 IMAD R15, R97, R6, RZ ;  /* 0x00000006610fa224 */ /* 0x010fe200078e02ff */
[----:B------:R-:W-:Y:S01]  /*09f0*/  ISETP.GE.AND.EX P5, PT, R95, UR13, PT, P5 ;  /* 0x0000000d5f007c0c */ /* 0x000fe2000bfa6350 */
[----:B------:R-:W0:Y:S01]  /*0a00*/  @!P2 LDC.64 R24, c[0x0][0x398] ;  /* 0x0000e600ff18ab82 */ /* 0x000e220000000a00 */
[----:B------:R-:W-:Y:S01]  /*0a10*/  @!P2 MOV R14, R120 ;  /* 0x00000078000ea202 */ /* 0x000fe20000000f00 */
[----:B------:R-:W-:Y:S01]  /*0a20*/  @!P2 IMAD R7, R116, R7, R15 ;  /* 0x000000077407a224 */ /* 0x000fe200078e020f */
[----:B------:R-:W-:-:S03]  /*0a30*/  @!P2 MOV R15, R123 ;  /* 0x0000007b000fa202 */ /* 0x000fc60000000f00 */
[----:B------:R-:W-:Y:S02]  /*0a40*/  @!P2 IMAD.WIDE.U32 R14, R116, R6, R14 ;  /* 0x00000006740ea225 */ /* 0x000fe400078e000e */
[----:B------:R-:W3:Y:S03]  /*0a50*/  @!P3 LDC.64 R20, c[0x0][0x3a0] ;  /* 0x0000e800ff14bb82 */ /* 0x000ee60000000a00 */
[----:B------:R-:W-:-:S05]  /*0a60*/  @!P2 IADD3 R15, PT, PT, R15, R7, RZ ;  /* 0x000000070f0fa210 */ /* 0x000fca0007ffe0ff */
[----:B------:R-:W4:Y:S01]  /*0a70*/  @!P3 LDC.64 R18, c[0x0][0x398] ;  /* 0x0000e600ff12bb82 */ /* 0x000f220000000a00 */
[----:B------:R-:W-:Y:S01]  /*0a80*/  @!P3 MOV R2, R120 ;  /* 0x000000780002b202 */ /* 0x000fe20000000f00 */
[----:B--2---:R-:W-:Y:S01]  /*0a90*/  @!P3 IMAD R28, R96, R16, RZ ;  /* 0x00000010601cb224 */ /* 0x004fe200078e02ff */
[----:B------:R-:W-:-:S05]  /*0aa0*/  @!P3 MOV R3, R123 ;  /* 0x0000007b0003b202 */ /* 0x000fca0000000f00 */
[----:B------:R-:W2:Y:S01]  /*0ab0*/  @!P5 LDC.64 R6, c[0x0][0x3f8] ;  /* 0x0000fe00ff06db82 */ /* 0x000ea20000000a00 */
[C---:B------:R-:W-:Y:S02]  /*0ac0*/  @!P2 SHF.L.U32 R27, R14.reuse, 0x2, RZ ;  /* 0x000000020e1ba819 */ /* 0x040fe400000006ff */
[----:B------:R-:W-:Y:S01]  /*0ad0*/  ISETP.GE.U32.AND P4, PT, R113, UR12, PT ;  /* 0x0000000c71007c0c */ /* 0x000fe2000bf86070 */
[C---:B------:R-:W-:Y:S01]  /*0ae0*/  @!P3 IMAD R17, R115.reuse, R17, R28 ;  /* 0x000000117311b224 */ /* 0x040fe200078e021c */
[----:B------:R-:W-:Y:S01]  /*0af0*/  @!P2 SHF.L.U64.HI R26, R14, 0x2, R15 ;  /* 0x000000020e1aa819 */ /* 0x000fe2000001020f */
[----:B------:R-:W-:Y:S01]  /*0b00*/  @!P3 IMAD.WIDE.U32 R2, R115, R16, R2 ;  /* 0x000000107302b225 */ /* 0x000fe200078e0002 */
[----:B-1----:R-:W-:Y:S01]  /*0b10*/  @!P2 IADD3 R14, P6, PT, R27, R30, RZ ;  /* 0x0000001e1b0ea210 */ /* 0x002fe20007fde0ff */
[----:B------:R-:W1:Y:S01]  /*0b20*/  @!P5 LDC.64 R34, c[0x0][0x3a0] ;  /* 0x0000e800ff22db82 */ /* 0x000e620000000a00 */
[----:B------:R-:W-:Y:S02]  /*0b30*/  ISETP.GE.AND.EX P4, PT, R94, UR13, PT, P4 ;  /* 0x0000000d5e007c0c */ /* 0x000fe4000bf86340 */
[----:B------:R-:W-:-:S02]  /*0b40*/  @!P2 IADD3.X R15, PT, PT, R26, R31, RZ, P6, !PT ;  /* 0x0000001f1a0fa210 */ /* 0x000fc400037fe4ff */
[----:B0-----:R-:W-:Y:S02]  /*0b50*/  @!P2 IADD3 R16, P6, PT, R27, R24, RZ ;  /* 0x000000181b10a210 */ /* 0x001fe40007fde0ff */
[----:B------:R-:W-:Y:S01]  /*0b60*/  @!P3 IADD3 R5, PT, PT, R3, R17, RZ ;  /* 0x000000110305b210 */ /* 0x000fe20007ffe0ff */
[----:B------:R-:W0:Y:S01]  /*0b70*/  @!P5 LDC.64 R46, c[0x0][0x398] ;  /* 0x0000e600ff2edb82 */ /* 0x000e220000000a00 */
[----:B------:R-:W-:Y:S02]  /*0b80*/  @!P3 SHF.L.U32 R3, R2, 0x2, RZ ;  /* 0x000000020203b819 */ /* 0x000fe400000006ff */
[----:B------:R-:W-:Y:S02]  /*0b90*/  @!P2 IADD3.X R17, PT, PT, R26, R25, RZ, P6, !PT ;  /* 0x000000191a11a210 */ /* 0x000fe400037fe4ff */
[----:B------:R-:W-:Y:S02]  /*0ba0*/  @!P3 SHF.L.U64.HI R2, R2, 0x2, R5 ;  /* 0x000000020202b819 */ /* 0x000fe40000010205 */
[----:B---3--:R-:W-:Y:S01]  /*0bb0*/  @!P3 IADD3 R20, P6, PT, R3, R20, RZ ;  /* 0x000000140314b210 */ /* 0x008fe20007fde0ff */
[----:B------:R-:W3:Y:S03]  /*0bc0*/  @!P4 LDC.64 R26, c[0x0][0x3f8] ;  /* 0x0000fe00ff1acb82 */ /* 0x000ee60000000a00 */
[----:B------:R-:W-:-:S02]  /*0bd0*/  @!P3 IADD3.X R21, PT, PT, R2, R21, RZ, P6, !PT ;  /* 0x000000150215b210 */ /* 0x000fc400037fe4ff */
[----:B----4-:R-:W-:Y:S01]  /*0be0*/  @!P3 IADD3 R18, P6, PT, R3, R18, RZ ;  /* 0x000000120312b210 */ /* 0x010fe20007fde0ff */
[----:B--2---:R-:W-:Y:S01]  /*0bf0*/  @!P5 IMAD R3, R95, R6, RZ ;  /* 0x000000065f03d224 */ /* 0x004fe200078e02ff */
[----:B------:R-:W-:Y:S01]  /*0c00*/  CS2R R4, SRZ ;  /* 0x0000000000047805 */ /* 0x000fe2000001ff00 */
[----:B------:R-:W2:Y:S01]  /*0c10*/  @!P4 LDC.64 R42, c[0x0][0x3a0] ;  /* 0x0000e800ff2acb82 */ /* 0x000ea20000000a00 */
[----:B------:R-:W-:Y:S01]  /*0c20*/  @!P3 IADD3.X R19, PT, PT, R2, R19, RZ, P6, !PT ;  /* 0x000000130213b210 */ /* 0x000fe200037fe4ff */
[----:B------:R-:W-:Y:S01]  /*0c30*/  @!P5 IMAD R29, R114, R7, R3 ;  /* 0x00000007721dd224 */ /* 0x000fe200078e0203 */
[----:B------:R-:W-:Y:S02]  /*0c40*/  MOV R3, RZ ;  /* 0x000000ff00037202 */ /* 0x000fe40000000f00 */
[----:B------:R-:W-:Y:S01]  /*0c50*/  MOV R2, RZ ;  /* 0x000000ff00027202 */ /* 0x000fe20000000f00 */
[----:B------:R4:W5:Y:S02]  /*0c60*/  @!P0 LDG.E.64 R4, desc[UR8][R8.64] ;  /* 0x0000000808048981 */ /* 0x000964000c1e1b00 */
[----:B------:R-:W2:Y:S03]  /*0c70*/  @!P4 LDC.64 R44, c[0x0][0x398] ;  /* 0x0000e600ff2ccb82 */ /* 0x000ea60000000a00 */
[----:B------:R1:W5:Y:S01]  /*0c80*/  @!P0 LDG.E.64 R2, desc[UR8][R10.64] ;  /* 0x000000080a028981 */ /* 0x000362000c1e1b00 */
[----:B------:R-:W-:-:S02]  /*0c90*/  ISETP.GE.U32.AND P0, PT, R112, UR12, PT ;  /* 0x0000000c70007c0c */ /* 0x000fc4000bf06070 */
[----:B------:R-:W-:Y:S02]  /*0ca0*/  @!P5 MOV R24, R120 ;  /* 0x000000780018d202 */ /* 0x000fe40000000f00 */
[----:B------:R-:W-:Y:S02]  /*0cb0*/  ISETP.GE.AND.EX P0, PT, R93, UR13, PT, P0 ;  /* 0x0000000d5d007c0c */ /* 0x000fe4000bf06300 */
[----:B------:R-:W-:-:S03]  /*0cc0*/  @!P5 MOV R25, R123 ;  /* 0x0000007b0019d202 */ /* 0x000fc60000000f00 */
[----:B------:R-:W-:-:S04]  /*0cd0*/  @!P5 IMAD.WIDE.U32 R6, R114, R6, R24 ;  /* 0x000000067206d225 */ /* 0x000fc800078e0018 */
[----:B---3--:R-:W-:Y:S01]  /*0ce0*/  @!P4 IMAD R24, R94, R26, RZ ;  /* 0x0000001a5e18c224 */ /* 0x008fe200078e02ff */
[----:B------:R-:W-:Y:S02]  /*0cf0*/  @!P5 IADD3 R7, PT, PT, R7, R29, RZ ;  /* 0x0000001d0707d210 */ /* 0x000fe40007ffe0ff */
[----:B----4-:R-:W-:Y:S02]  /*0d00*/  CS2R R8, SRZ ;  /* 0x0000000000087805 */ /* 0x010fe4000001ff00 */
[----:B-1----:R-:W-:Y:S01]  /*0d10*/  @!P4 MOV R10, R120 ;  /* 0x00000078000ac202 */ /* 0x002fe20000000f00 */
[----:B------:R-:W-:Y:S01]  /*0d20*/  @!P4 IMAD R31, R113, R27, R24 ;  /* 0x0000001b711fc224 */ /* 0x000fe200078e0218 */
[----:B------:R-:W-:Y:S01]  /*0d30*/  @!P4 MOV R11, R123 ;  /* 0x0000007b000bc202 */ /* 0x000fe20000000f00 */
[----:B------:R-:W1:Y:S01]  /*0d40*/  @!P0 LDC.64 R24, c[0x0][0x3f8] ;  /* 0x0000fe00ff188b82 */ /* 0x000e620000000a00 */
[C---:B------:R-:W-:Y:S01]  /*0d50*/  @!P5 SHF.L.U32 R29, R6.reuse, 0x2, RZ ;  /* 0x00000002061dd819 */ /* 0x040fe200000006ff */
[----:B------:R-:W5:Y:S01]  /*0d60*/  @!P1 LDG.E.64 R8, desc[UR8][R22.64] ;  /* 0x0000000816089981 */ /* 0x000f62000c1e1b00 */
[----:B------:R-:W-:-:S02]  /*0d70*/  @!P5 SHF.L.U64.HI R28, R6, 0x2, R7 ;  /* 0x00000002061cd819 */ /* 0x000fc40000010207 */
[----:B------:R-:W-:Y:S02]  /*0d80*/  CS2R R6, SRZ ;  /* 0x0000000000067805 */ /* 0x000fe4000001ff00 */
[----:B------:R-:W-:Y:S01]  /*0d90*/  @!P5 IADD3 R34, P6, PT, R29, R34, RZ ;  /* 0x000000221d22d210 */ /* 0x000fe20007fde0ff */
[----:B------:R-:W3:Y:S03]  /*0da0*/  @!P0 LDC.64 R32, c[0x0][0x3a0] ;  /* 0x0000e800ff208b82 */ /* 0x000ee60000000a00 */
[----:B------:R4:W5:Y:S01]  /*0db0*/  @!P1 LDG.E.64 R6, desc[UR8][R12.64] ;  /* 0x000000080c069981 */ /* 0x000962000c1e1b00 */
[----:B------:R-:W-:Y:S01]  /*0dc0*/  ISETP.GE.U32.AND P1, PT, R111, UR12, PT ;  /* 0x0000000c6f007c0c */ /* 0x000fe2000bf26070 */
[----:B------:R-:W-:Y:S01]  /*0dd0*/  @!P4 IMAD.WIDE.U32 R26, R113, R26, R10 ;  /* 0x0000001a711ac225 */ /* 0x000fe200078e000a */
[----:B------:R-:W-:Y:S02]  /*0de0*/  CS2R R10, SRZ ;  /* 0x00000000000a7805 */ /* 0x000fe4000001ff00 */
[----:B------:R-:W-:-:S02]  /*0df0*/  ISETP.GE.AND.EX P1, PT, R92, UR13, PT, P1 ;  /* 0x0000000d5c007c0c */ /* 0x000fc4000bf26310 */
[C---:B------:R-:W-:Y:S02]  /*0e00*/  @!P5 IADD3.X R35, PT, PT, R28.reuse, R35, RZ, P6, !PT ;  /* 0x000000231c23d210 */ /* 0x040fe400037fe4ff */
[----:B0-----:R-:W-:Y:S02]  /*0e10*/  @!P5 IADD3 R46, P6, PT, R29, R46, RZ ;  /* 0x0000002e1d2ed210 */ /* 0x001fe40007fde0ff */
[----:B----4-:R-:W-:Y:S01]  /*0e20*/  CS2R R12, SRZ ;  /* 0x00000000000c7805 */ /* 0x010fe2000001ff00 */
[----:B------:R0:W5:Y:S01]  /*0e30*/  @!P2 LDG.E.64 R10, desc[UR8][R14.64] ;  /* 0x000000080e0aa981 */ /* 0x000162000c1e1b00 */
[----:B------:R-:W-:Y:S01]  /*0e40*/  @!P5 IADD3.X R47, PT, PT, R28, R47, RZ, P6, !PT ;  /* 0x0000002f1c2fd210 */ /* 0x000fe200037fe4ff */
[----:B-1----:R-:W-:-:S03]  /*0e50*/  @!P0 IMAD R28, R93, R24, RZ ;  /* 0x000000185d1c8224 */ /* 0x002fc600078e02ff */
[----:B------:R1:W5:Y:S01]  /*0e60*/  @!P2 LDG.E.64 R12, desc[UR8][R16.64] ;  /* 0x00000008100ca981 */ /* 0x000362000c1e1b00 */
[----:B------:R-:W4:Y:S01]  /*0e70*/  @!P1 LDC.64 R22, c[0x0][0x3f8] ;  /* 0x0000fe00ff169b82 */ /* 0x000f220000000a00 */
[----:B0-----:R-:W-:Y:S02]  /*0e80*/  @!P0 MOV R14, R120 ;  /* 0x00000078000e8202 */ /* 0x001fe40000000f00 */
[----:B------:R-:W-:Y:S01]  /*0e90*/  @!P0 MOV R15, R123 ;  /* 0x0000007b000f8202 */ /* 0x000fe20000000f00 */
[----:B-1----:R-:W-:-:S04]  /*0ea0*/  @!P0 IMAD R17, R112, R25, R28 ;  /* 0x0000001970118224 */ /* 0x002fc800078e021c */
[----:B------:R-:W0:Y:S01]  /*0eb0*/  @!P1 LDC.64 R40, c[0x0][0x3a0] ;  /* 0x0000e800ff289b82 */ /* 0x000e220000000a00 */
[----:B------:R-:W-:Y:S01]  /*0ec0*/  @!P0 IMAD.WIDE.U32 R24, R112, R24, R14 ;  /* 0x0000001870188225 */ /* 0x000fe200078e000e */
[----:B------:R-:W-:-:S04]  /*0ed0*/  ISETP.GE.U32.AND P2, PT, R110, UR12, PT ;  /* 0x0000000c6e007c0c */ /* 0x000fc8000bf46070 */
[----:B------:R-:W-:Y:S02]  /*0ee0*/  @!P0 IADD3 R15, PT, PT, R25, R17, RZ ;  /* 0x00000011190f8210 */ /* 0x000fe40007ffe0ff */
[----:B------:R-:W-:Y:S01]  /*0ef0*/  ISETP.GE.AND.EX P2, PT, R91, UR13, PT, P2 ;  /* 0x0000000d5b007c0c */ /* 0x000fe2000bf46320 */
[----:B------:R-:W1:Y:S01]  /*0f00*/  @!P1 LDC.64 R36, c[0x0][0x398] ;  /* 0x0000e600ff249b82 */ /* 0x000e620000000a00 */
[----:B------:R-:W-:Y:S02]  /*0f10*/  @!P4 IADD3 R29, PT, PT, R27, R31, RZ ;  /* 0x0000001f1b1dc210 */ /* 0x000fe40007ffe0ff */
[----:B------:R-:W-:Y:S02]  /*0f20*/  @!P0 SHF.L.U32 R25, R24, 0x2, RZ ;  /* 0x0000000218198819 */ /* 0x000fe400000006ff */
[----:B------:R-:W-:Y:S02]  /*0f30*/  CS2R R16, SRZ ;  /* 0x0000000000107805 */ /* 0x000fe4000001ff00 */
[----:B------:R-:W-:-:S02]  /*0f40*/  @!P4 SHF.L.U32 R27, R26, 0x2, RZ ;  /* 0x000000021a1bc819 */ /* 0x000fc400000006ff */
[----:B------:R-:W-:Y:S02]  /*0f50*/  @!P0 SHF.L.U64.HI R24, R24, 0x2, R15 ;  /* 0x0000000218188819 */ /* 0x000fe4000001020f */
[----:B------:R-:W-:Y:S02]  /*0f60*/  CS2R R14, SRZ ;  /* 0x00000000000e7805 */ /* 0x000fe4000001ff00 */
[----:B------:R-:W-:Y:S01]  /*0f70*/  @!P4 SHF.L.U64.HI R26, R26, 0x2, R29 ;  /* 0x000000021a1ac819 */ /* 0x000fe2000001021d */
[----:B------:R3:W5:Y:S01]  /*0f80*/  @!P3 LDG.E.64 R16, desc[UR8][R18.64] ;  /* 0x000000081210b981 */ /* 0x000762000c1e1b00 */
[----:B--2---:R-:W-:Y:S01]  /*0f90*/  @!P4 IADD3 R42, P6, PT, R27, R42, RZ ;  /* 0x0000002a1b2ac210 */ /* 0x004fe20007fde0ff */
[----:B------:R-:W2:Y:S02]  /*0fa0*/  @!P0 LDC.64 R30, c[0x0][0x398] ;  /* 0x0000e600ff1e8b82 */ /* 0x000ea40000000a00 */
[----:B------:R3:W5:Y:S01]  /*0fb0*/  @!P3 LDG.E.64 R14, desc[UR8][R20.64] ;  /* 0x00000008140eb981 */ /* 0x000762000c1e1b00 */
[----:B------:R-:W-:-:S02]  /*0fc0*/  @!P4 IADD3.X R43, PT, PT, R26, R43, RZ, P6, !PT ;  /* 0x0000002b1a2bc210 */ /* 0x000fc400037fe4ff */
[----:B------:R-:W-:Y:S02]  /*0fd0*/  ISETP.GE.U32.AND P3, PT, R109, UR12, PT ;  /* 0x0000000c6d007c0c */ /* 0x000fe4000bf66070 */
[----:B------:R-:W-:Y:S01]  /*0fe0*/  @!P4 IADD3 R44, P6, PT, R27, R44, RZ ;  /* 0x0000002c1b2cc210 */ /* 0x000fe20007fde0ff */
[----:B------:R-:W0:Y:S01]  /*0ff0*/  @!P2 LDC.64 R28, c[0x0][0x3f8] ;  /* 0x0000fe00ff1cab82 */ /* 0x000e220000000a00 */
[----:B------:R-:W-:Y:S02]  /*1000*/  ISETP.GE.AND.EX P3, PT, R90, UR13, PT, P3 ;  /* 0x0000000d5a007c0c */ /* 0x000fe4000bf66330 */
[----:B------:R-:W-:Y:S01]  /*1010*/  @!P4 IADD3.X R45, PT, PT, R26, R45, RZ, P6, !PT ;  /* 0x0000002d1a2dc210 */ /* 0x000fe200037fe4ff */
[----:B----4-:R-:W-:Y:S01]  /*1020*/  @!P1 IMAD R26, R92, R22, RZ ;  /* 0x000000165c1a9224 */ /* 0x010fe200078e02ff */
[----:B---3--:R-:W-:Y:S02]  /*1030*/  @!P1 MOV R18, R120 ;  /* 0x0000007800129202 */ /* 0x008fe40000000f00 */
[----:B------:R-:W-:Y:S01]  /*1040*/  @!P1 MOV R19, R123 ;  /* 0x0000007b00139202 */ /* 0x000fe20000000f00 */
[C---:B------:R-:W-:Y:S01]  /*1050*/  @!P1 IMAD R27, R111.reuse, R23, R26 ;  /* 0x000000176f1b9224 */ /* 0x040fe200078e021a */
[----:B------:R-:W-:Y:S01]  /*1060*/  CS2R R20, SRZ ;  /* 0x0000000000147805 */ /* 0x000fe2000001ff00 */
[----:B------:R-:W3:Y:S01]  /*1070*/  @!P2 LDC.64 R58, c[0x0][0x3a0] ;  /* 0x0000e800ff3aab82 */ /* 0x000ee20000000a00 */
[----:B------:R-:W-:Y:S01]  /*1080*/  @!P1 IMAD.WIDE.U32 R22, R111, R22, R18 ;  /* 0x000000166f169225 */ /* 0x000fe200078e0012 */
[----:B------:R-:W-:-:S02]  /*1090*/  CS2R R18, SRZ ;  /* 0x0000000000127805 */ /* 0x000fc4000001ff00 */
[----:B------:R-:W-:Y:S01]  /*10a0*/  @!P0 IADD3 R32, P6, PT, R25, R32, RZ ;  /* 0x0000002019208210 */ /* 0x000fe20007fde0ff */
[----:B------:R-:W5:Y:S01]  /*10b0*/  @!P5 LDG.E.64 R20, desc[UR8][R46.64] ;  /* 0x000000082e14d981 */ /* 0x000f62000c1e1b00 */
[----:B------:R-:W-:Y:S02]  /*10c0*/  @!P1 IADD3 R23, PT, PT, R23, R27, RZ ;  /* 0x0000001b17179210 */ /* 0x000fe40007ffe0ff */
[----:B------:R-:W4:Y:S01]  /*10d0*/  @!P2 LDC.64 R38, c[0x0][0x398] ;  /* 0x0000e600ff26ab82 */ /* 0x000f220000000a00 */
[----:B------:R1:W5:Y:S01]  /*10e0*/  @!P5 LDG.E.64 R18, desc[UR8][R34.64] ;  /* 0x000000082212d981 */ /* 0x000362000c1e1b00 */
[----:B------:R-:W-:-:S06]  /*10f0*/  ISETP.GE.U32.AND P5, PT, R108, UR12, PT ;  /* 0x0000000c6c007c0c */ /* 0x000fcc000bfa6070 */
[----:B------:R-:W3:Y:S01]  /*1100*/  @!P3 LDC.64 R26, c[0x0][0x3f8] ;  /* 0x0000fe00ff1abb82 */ /* 0x000ee20000000a00 */
[----:B------:R-:W-:Y:S02]  /*1110*/  @!P0 IADD3.X R33, PT, PT, R24, R33, RZ, P6, !PT ;  /* 0x0000002118218210 */ /* 0x000fe400037fe4ff */
[----:B--2---:R-:W-:Y:S01]  /*1120*/  @!P0 IADD3 R30, P6, PT, R25, R30, RZ ;  /* 0x0000001e191e8210 */ /* 0x004fe20007fde0ff */
[----:B0-----:R-:W-:Y:S01]  /*1130*/  @!P2 IMAD R25, R91, R28, RZ ;  /* 0x0000001c5b19a224 */ /* 0x001fe200078e02ff */
[----:B------:R-:W-:Y:S02]  /*1140*/  ISETP.GE.AND.EX P5, PT, R89, UR13, PT, P5 ;  /* 0x0000000d59007c0c */ /* 0x000fe4000bfa6350 */
[----:B-1----:R-:W-:Y:S01]  /*1150*/  @!P2 MOV R34, R120 ;  /* 0x000000780022a202 */ /* 0x002fe20000000f00 */
[----:B------:R-:W0:Y:S01]  /*1160*/  @!P3 LDC.64 R50, c[0x0][0x3a0] ;  /* 0x0000e800ff32bb82 */ /* 0x000e220000000a00 */
[----:B------:R-:W-:Y:S01]  /*1170*/  @!P2 MOV R35, R123 ;  /* 0x0000007b0023a202 */ /* 0x000fe20000000f00 */
[----:B------:R-:W-:Y:S01]  /*1180*/  @!P2 IMAD R55, R110, R29, R25 ;  /* 0x0000001d6e37a224 */ /* 0x000fe200078e0219 */
[----:B------:R-:W-:Y:S01]  /*1190*/  @!P0 IADD3.X R31, PT, PT, R24, R31, RZ, P6, !PT ;  /* 0x0000001f181f8210 */ /* 0x000fe200037fe4ff */
[----:B------:R-:W-:Y:S01]  /*11a0*/  @!P2 IMAD.WIDE.U32 R28, R110, R28, R34 ;  /* 0x0000001c6e1ca225 */ /* 0x000fe200078e0022 */
[----:B------:R-:W-:-:S02]  /*11b0*/  @!P1 SHF.L.U32 R49, R22, 0x2, RZ ;  /* 0x0000000216319819 */ /* 0x000fc400000006ff */
[----:B------:R-:W-:Y:S02]  /*11c0*/  CS2R R24, SRZ ;  /* 0x0000000000187805 */ /* 0x000fe4000001ff00 */
[----:B------:R-:W-:Y:S02]  /*11d0*/  @!P1 SHF.L.U64.HI R48, R22, 0x2, R23 ;  /* 0x0000000216309819 */ /* 0x000fe40000010217 */
[----:B------:R-:W-:Y:S02]  /*11e0*/  CS2R R22, SRZ ;  /* 0x0000000000167805 */ /* 0x000fe4000001ff00 */
[----:B------:R-:W-:Y:S01]  /*11f0*/  @!P2 IADD3 R29, PT, PT, R29, R55, RZ ;  /* 0x000000371d1da210 */ /* 0x000fe20007ffe0ff */
[----:B------:R-:W1:Y:S01]  /*1200*/  @!P3 LDC.64 R52, c[0x0][0x398] ;  /* 0x0000e600ff34bb82 */ /* 0x000e620000000a00 */
[C---:B------:R-:W-:Y:S01]  /*1210*/  @!P2 SHF.L.U32 R47, R28.reuse, 0x2, RZ ;  /* 0x000000021c2fa819 */ /* 0x040fe200000006ff */
[----:B------:R-:W5:Y:S01]  /*1220*/  @!P4 LDG.E.64 R24, desc[UR8][R44.64] ;  /* 0x000000082c18c981 */ /* 0x000f62000c1e1b00 */
[----:B------:R-:W-:Y:S01]  /*1230*/  @!P2 SHF.L.U64.HI R46, R28, 0x2, R29 ;  /* 0x000000021c2ea819 */ /* 0x000fe2000001021d */
[----:B---3--:R-:W-:Y:S01]  /*1240*/  @!P3 IMAD R54, R90, R26, RZ ;  /* 0x0000001a5a36b224 */ /* 0x008fe200078e02ff */
[----:B------:R-:W-:Y:S01]  /*1250*/  @!P3 MOV R28, R120 ;  /* 0x00000078001cb202 */ /* 0x000fe20000000f00 */
[----:B------:R2:W5:Y:S02]  /*1260*/  @!P4 LDG.E.64 R22, desc[UR8][R42.64] ;  /* 0x000000082a16c981 */ /* 0x000564000c1e1b00 */
[----:B------:R-:W3:Y:S01]  /*1270*/  @!P5 LDC.64 R34, c[0x0][0x3f8] ;  /* 0x0000fe00ff22db82 */ /* 0x000ee20000000a00 */
[----:B------:R-:W-:-:S02]  /*1280*/  @!P3 MOV R29, R123 ;  /* 0x0000007b001db202 */ /* 0x000fc40000000f00 */
[C---:B------:R-:W-:Y:S02]  /*1290*/  @!P1 IADD3 R40, P4, PT, R49.reuse, R40, RZ ;  /* 0x0000002831289210 */ /* 0x040fe40007f9e0ff */
[----:B------:R-:W-:Y:S02]  /*12a0*/  @!P1 IADD3 R36, P6, PT, R49, R36, RZ ;  /* 0x0000002431249210 */ /* 0x000fe40007fde0ff */
[C---:B------:R-:W-:Y:S01]  /*12b0*/  @!P1 IADD3.X R41, PT, PT, R48.reuse, R41, RZ, P4, !PT ;  /* 0x0000002930299210 */ /* 0x040fe200027fe4ff */
[----:B--2---:R-:W-:Y:S01]  /*12c0*/  @!P3 IMAD R43, R109, R27, R54 ;  /* 0x0000001b6d2bb224 */ /* 0x004fe200078e0236 */
[----:B------:R-:W-:Y:S01]  /*12d0*/  @!P2 IADD3 R58, P4, PT, R47, R58, RZ ;  /* 0x0000003a2f3aa210 */ /* 0x000fe20007f9e0ff */
[----:B------:R-:W-:Y:S01]  /*12e0*/  @!P3 IMAD.WIDE.U32 R26, R109, R26, R28 ;  /* 0x0000001a6d1ab225 */ /* 0x000fe200078e001c */
[----:B------:R-:W-:Y:S02]  /*12f0*/  @!P1 IADD3.X R37, PT, PT, R48, R37, RZ, P6, !PT ;  /* 0x0000002530259210 */ /* 0x000fe400037fe4ff */
[----:B----4-:R-:W-:-:S02]  /*1300*/  @!P2 IADD3 R38, P6, PT, R47, R38, RZ ;  /* 0x000000262f26a210 */ /* 0x010fc40007fde0ff */
[----:B------:R-:W-:Y:S02]  /*1310*/  @!P2 IADD3.X R59, PT, PT, R46, R59, RZ, P4, !PT ;  /* 0x0000003b2e3ba210 */ /* 0x000fe400027fe4ff */
[----:B------:R-:W-:Y:S02]  /*1320*/  @!P3 IADD3 R29, PT, PT, R27, R43, RZ ;  /* 0x0000002b1b1db210 */ /* 0x000fe40007ffe0ff */
[----:B------:R-:W-:Y:S02]  /*1330*/  ISETP.GE.U32.AND P4, PT, R107, UR12, PT ;  /* 0x0000000c6b007c0c */ /* 0x000fe4000bf86070 */
[----:B------:R-:W-:Y:S02]  /*1340*/  @!P3 SHF.L.U32 R27, R26, 0x2, RZ ;  /* 0x000000021a1bb819 */ /* 0x000fe400000006ff */
[----:B------:R-:W-:Y:S02]  /*1350*/  @!P2 IADD3.X R39, PT, PT, R46, R39, RZ, P6, !PT ;  /* 0x000000272e27a210 */ /* 0x000fe400037fe4ff */
[----:B------:R-:W-:-:S02]  /*1360*/  @!P3 SHF.L.U64.HI R26, R26, 0x2, R29 ;  /* 0x000000021a1ab819 */ /* 0x000fc4000001021d */
[----:B------:R-:W-:Y:S02]  /*1370*/  ISETP.GE.AND.EX P4, PT, R88, UR13, PT, P4 ;  /* 0x0000000d58007c0c */ /* 0x000fe4000bf86340 */
[----:B0-----:R-:W-:-:S04]  /*1380*/  @!P3 IADD3 R50, P6, PT, R27, R50, RZ ;  /* 0x000000321b32b210 */ /* 0x001fc80007fde0ff */
[C---:B------:R-:W-:Y:S02]  /*1390*/  @!P3 IADD3.X R51, PT, PT, R26.reuse, R51, RZ, P6, !PT ;  /* 0x000000331a33b210 */ /* 0x040fe400037fe4ff */
[----:B-1----:R-:W-:Y:S01]  /*13a0*/  @!P3 IADD3 R52, P6, PT, R27, R52, RZ ;  /* 0x000000341b34b210 */ /* 0x002fe20007fde0ff */
[----:B---3--:R-:W-:Y:S01]  /*13b0*/  @!P5 IMAD R27, R89, R34, RZ ;  /* 0x00000022591bd224 */ /* 0x008fe200078e02ff */
[----:B------:R-:W-:Y:S02]  /*13c0*/  CS2R R28, SRZ ;  /* 0x00000000001c7805 */ /* 0x000fe4000001ff00 */
[----:B------:R-:W-:Y:S01]  /*13d0*/  @!P3 IADD3.X R53, PT, PT, R26, R53, RZ, P6, !PT ;  /* 0x000000351a35b210 */ /* 0x000fe200037fe4ff */
[----:B------:R-:W-:Y:S01]  /*13e0*/  @!P5 IMAD R45, R108, R35, R27 ;  /* 0x000000236c2dd224 */ /* 0x000fe200078e021b */
[----:B------:R-:W-:Y:S01]  /*13f0*/  CS2R R26, SRZ ;  /* 0x00000000001a7805 */ /* 0x000fe2000001ff00 */
[----:B------:R-:W0:Y:S01]  /*1400*/  @!P4 LDC.64 R48, c[0x0][0x3f8] ;  /* 0x0000fe00ff30cb82 */ /* 0x000e220000000a00 */
[----:B------:R1:W5:Y:S04]  /*1410*/  @!P0 LDG.E.64 R28, desc[UR8][R30.64] ;  /* 0x000000081e1c8981 */ /* 0x000368000c1e1b00 */
[----:B------:R2:W5:Y:S01]  /*1420*/  @!P0 LDG.E.64 R26, desc[UR8][R32.64] ;  /* 0x00000008201a8981 */ /* 0x000562000c1e1b00 */
[----:B------:R-:W-:-:S02]  /*1430*/  ISETP.GE.U32.AND P0, PT, R106, UR12, PT ;  /* 0x0000000c6a007c0c */ /* 0x000fc4000bf06070 */
[----:B------:R-:W-:Y:S01]  /*1440*/  @!P5 MOV R42, R120 ;  /* 0x00000078002ad202 */ /* 0x000fe20000000f00 */
[----:B------:R-:W-:Y:S01]  /*1450*/  IMAD.WIDE R56, R102, 0x8, R56 ;  /* 0x0000000866387825 */ /* 0x000fe200078e0238 */
[----:B------:R-:W-:Y:S02]  /*1460*/  @!P5 MOV R43, R123 ;  /* 0x0000007b002bd202 */ /* 0x000fe40000000f00 */
[----:B-1----:R-:W-:Y:S02]  /*1470*/  CS2R R30, SRZ ;  /* 0x00000000001e7805 */ /* 0x002fe4000001ff00 */
[----:B------:R-:W-:Y:S01]  /*1480*/  ISETP.GE.AND.EX P0, PT, R87, UR13, PT, P0 ;  /* 0x0000000d57007c0c */ /* 0x000fe2000bf06300 */
[----:B------:R-:W1:Y:S01]  /*1490*/  @!P4 LDC.64 R54, c[0x0][0x3a0] ;  /* 0x0000e800ff36cb82 */ /* 0x000e620000000a00 */
[----:B--2---:R-:W-:Y:S01]  /*14a0*/  CS2R R32, SRZ ;  /* 0x0000000000207805 */ /* 0x004fe2000001ff00 */
[----:B------:R-:W2:Y:S04]  /*14b0*/  LDG.E.64 R56, desc[UR8][R56.64] ;  /* 0x0000000838387981 */ /* 0x000ea8000c1e1b00 */
[----:B------:R3:W5:Y:S01]  /*14c0*/  @!P1 LDG.E.64 R30, desc[UR8][R40.64] ;  /* 0x00000008281e9981 */ /* 0x000762000c1e1b00 */
[----:B------:R-:W-:-:S03]  /*14d0*/  @!P5 IMAD.WIDE.U32 R34, R108, R34, R42 ;  /* 0x000000226c22d225 */ /* 0x000fc600078e002a */
[----:B------:R4:W5:Y:S01]  /*14e0*/  @!P1 LDG.E.64 R32, desc[UR8][R36.64] ;  /* 0x0000000824209981 */ /* 0x000962000c1e1b00 */
[----:B------:R-:W-:Y:S01]  /*14f0*/  ISETP.GE.U32.AND P1, PT, R105, UR12, PT ;  /* 0x0000000c69007c0c */ /* 0x000fe2000bf26070 */
[----:B------:R-:W1:Y:S08]  /*1500*/  @!P0 LDC.64 R42, c[0x0][0x3f8] ;  /* 0x0000fe00ff2a8b82 */ /* 0x000e700000000a00 */
[----:B---3--:R-:W3:Y:S01]  /*1510*/  @!P5 LDC.64 R40, c[0x0][0x3a0] ;  /* 0x0000e800ff28db82 */ /* 0x008ee20000000a00 */
[----:B------:R-:W-:-:S02]  /*1520*/  ISETP.GE.AND.EX P1, PT, R86, UR13, PT, P1 ;  /* 0x0000000d56007c0c */ /* 0x000fc4000bf26310 */
[----:B------:R-:W-:Y:S01]  /*1530*/  @!P5 IADD3 R35, PT, PT, R35, R45, RZ ;  /* 0x0000002d2323d210 */ /* 0x000fe20007ffe0ff */
[----:B0-----:R-:W-:-:S04]  /*1540*/  @!P4 IMAD R46, R88, R48, RZ ;  /* 0x00000030582ec224 */ /* 0x001fc800078e02ff */
[----:B------:R-:W0:Y:S01]  /*1550*/  @!P5 LDC.64 R44, c[0x0][0x398] ;  /* 0x0000e600ff2cdb82 */ /* 0x000e220000000a00 */
[----:B----4-:R-:W-:Y:S02]  /*1560*/  CS2R R36, SRZ ;  /* 0x0000000000247805 */ /* 0x010fe4000001ff00 */
[C---:B------:R-:W-:Y:S02]  /*1570*/  @!P5 SHF.L.U32 R65, R34.reuse, 0x2, RZ ;  /* 0x000000022241d819 */ /* 0x040fe400000006ff */
[----:B------:R-:W-:Y:S02]  /*1580*/  @!P5 SHF.L.U64.HI R62, R34, 0x2, R35 ;  /* 0x00000002223ed819 */ /* 0x000fe40000010223 */
[----:B------:R-:W-:Y:S01]  /*1590*/  CS2R R34, SRZ ;  /* 0x0000000000227805 */ /* 0x000fe2000001ff00 */
[----:B------:R-:W-:Y:S01]  /*15a0*/  @!P4 IMAD R63, R107, R49, R46 ;  /* 0x000000316b3fc224 */ /* 0x000fe200078e022e */
[----:B------:R4:W5:Y:S01]  /*15b0*/  @!P2 LDG.E.64 R36, desc[UR8][R38.64] ;  /* 0x000000082624a981 */ /* 0x000962000c1e1b00 */
[----:B------:R-:W1:Y:S01]  /*15c0*/  @!P4 LDC.64 R46, c[0x0][0x398] ;  /* 0x0000e600ff2ecb82 */ /* 0x000e620000000a00 */
[----:B------:R-:W-:-:S02]  /*15d0*/  @!P4 MOV R60, R120 ;  /* 0x00000078003cc202 */ /* 0x000fc40000000f00 */
[----:B------:R-:W-:Y:S01]  /*15e0*/  @!P4 MOV R61, R123 ;  /* 0x0000007b003dc202 */ /* 0x000fe20000000f00 */
[----:B------:R3:W5:Y:S01]  /*15f0*/  @!P2 LDG.E.64 R34, desc[UR8][R58.64] ;  /* 0x000000083a22a981 */ /* 0x000762000c1e1b00 */
[----:B------:R-:W-:-:S03]  /*1600*/  ISETP.GE.U32.AND P2, PT, R104, UR12, PT ;  /* 0x0000000c68007c0c */ /* 0x000fc6000bf46070 */
[----:B----4-:R-:W4:Y:S01]  /*1610*/  @!P1 LDC.64 R38, c[0x0][0x3f8] ;  /* 0x0000fe00ff269b82 */ /* 0x010f220000000a00 */
[----:B------:R-:W-:Y:S01]  /*1620*/  @!P4 IMAD.WIDE.U32 R48, R107, R48, R60 ;  /* 0x000000306b30c225 */ /* 0x000fe200078e003c */
[----:B---3--:R-:W-:Y:S02]  /*1630*/  @!P5 IADD3 R58, P6, PT, R65, R40, RZ ;  /* 0x00000028413ad210 */ /* 0x008fe40007fde0ff */
[----:B------:R-:W-:Y:S02]  /*1640*/  ISETP.GE.AND.EX P2, PT, R0, UR13, PT, P2 ;  /* 0x0000000d00007c0c */ /* 0x000fe4000bf46320 */
[----:B------:R-:W-:Y:S02]  /*1650*/  @!P5 IADD3.X R59, PT, PT, R62, R41, RZ, P6, !PT ;  /* 0x000000293e3bd210 */ /* 0x000fe400037fe4ff */
[----:B------:R-:W3:Y:S01]  /*1660*/  @!P0 LDC.64 R40, c[0x0][0x3a0] ;  /* 0x0000e800ff288b82 */ /* 0x000ee20000000a00 */
[----:B------:R-:W-:Y:S02]  /*1670*/  @!P4 IADD3 R49, PT, PT, R49, R63, RZ ;  /* 0x0000003f3131c210 */ /* 0x000fe40007ffe0ff */
[----:B0-----:R-:W-:-:S02]  /*1680*/  @!P5 IADD3 R64, P6, PT, R65, R44, RZ ;  /* 0x0000002c4140d210 */ /* 0x001fc40007fde0ff */
[C---:B------:R-:W-:Y:S02]  /*1690*/  @!P4 SHF.L.U32 R63, R48.reuse, 0x2, RZ ;  /* 0x00000002303fc819 */ /* 0x040fe400000006ff */
[----:B------:R-:W-:Y:S01]  /*16a0*/  @!P4 SHF.L.U64.HI R60, R48, 0x2, R49 ;  /* 0x00000002303cc819 */ /* 0x000fe20000010231 */
[----:B-1----:R-:W-:Y:S01]  /*16b0*/  @!P0 IMAD R44, R87, R42, RZ ;  /* 0x0000002a572c8224 */ /* 0x002fe200078e02ff */
[----:B------:R-:W-:Y:S02]  /*16c0*/  @!P0 MOV R48, R120 ;  /* 0x0000007800308202 */ /* 0x000fe40000000f00 */
[----:B------:R-:W-:Y:S02]  /*16d0*/  @!P0 MOV R49, R123 ;  /* 0x0000007b00318202 */ /* 0x000fe40000000f00 */
[----:B------:R-:W-:Y:S01]  /*16e0*/  @!P5 IADD3.X R65, PT, PT, R62, R45, RZ, P6, !PT ;  /* 0x0000002d3e41d210 */ /* 0x000fe200037fe4ff */
[C---:B------:R-:W-:Y:S01]  /*16f0*/  @!P0 IMAD R61, R106.reuse, R43, R44 ;  /* 0x0000002b6a3d8224 */ /* 0x040fe200078e022c */
[----:B------:R-:W-:Y:S01]  /*1700*/  @!P4 IADD3 R54, P6, PT, R63, R54, RZ ;  /* 0x000000363f36c210 */ /* 0x000fe20007fde0ff */
[----:B------:R-:W-:Y:S01]  /*1710*/  @!P0 IMAD.WIDE.U32 R48, R106, R42, R48 ;  /* 0x0000002a6a308225 */ /* 0x000fe200078e0030 */
[----:B------:R-:W0:Y:S02]  /*1720*/  @!P2 LDC.64 R44, c[0x0][0x3f8] ;  /* 0x0000fe00ff2cab82 */ /* 0x000e240000000a00 */
[----:B------:R-:W-:-:S02]  /*1730*/  @!P4 IADD3.X R55, PT, PT, R60, R55, RZ, P6, !PT ;  /* 0x000000373c37c210 */ /* 0x000fc400037fe4ff */
[----:B------:R-:W-:-:S04]  /*1740*/  @!P4 IADD3 R62, P6, PT, R63, R46, RZ ;  /* 0x0000002e3f3ec210 */ /* 0x000fc80007fde0ff */
[----:B------:R-:W1:Y:S01]  /*1750*/  @!P0 LDC.64 R42, c[0x0][0x398] ;  /* 0x0000e600ff2a8b82 */ /* 0x000e620000000a00 */
[----:B----4-:R-:W-:Y:S01]  /*1760*/  @!P1 IMAD R46, R86, R38, RZ ;  /* 0x00000026562e9224 */ /* 0x010fe200078e02ff */
[----:B------:R-:W-:Y:S02]  /*1770*/  @!P0 IADD3 R49, PT, PT, R49, R61, RZ ;  /* 0x0000003d31318210 */ /* 0x000fe40007ffe0ff */
[----:B------:R-:W-:Y:S02]  /*1780*/  @!P1 MOV R66, R120 ;  /* 0x0000007800429202 */ /* 0x000fe40000000f00 */
[----:B------:R-:W-:Y:S01]  /*1790*/  @!P1 MOV R67, R123 ;  /* 0x0000007b00439202 */ /* 0x000fe20000000f00 */
[----:B------:R-:W-:Y:S01]  /*17a0*/  @!P1 IMAD R69, R105, R39, R46 ;  /* 0x0000002769459224 */ /* 0x000fe200078e022e */
[----:B------:R-:W-:Y:S02]  /*17b0*/  @!P0 SHF.L.U32 R61, R48, 0x2, RZ ;  /* 0x00000002303d8819 */ /* 0x000fe400000006ff */
[----:B------:R-:W-:-:S02]  /*17c0*/  @!P4 IADD3.X R63, PT, PT, R60, R47, RZ, P6, !PT ;  /* 0x0000002f3c3fc210 */ /* 0x000fc400037fe4ff */
[----:B------:R-:W4:Y:S01]  /*17d0*/  @!P1 LDC.64 R46, c[0x0][0x3a0] ;  /* 0x0000e800ff2e9b82 */ /* 0x000f220000000a00 */
[----:B------:R-:W-:Y:S01]  /*17e0*/  @!P0 SHF.L.U64.HI R70, R48, 0x2, R49 ;  /* 0x0000000230468819 */ /* 0x000fe20000010231 */
[----:B------:R-:W-:Y:S01]  /*17f0*/  @!P1 IMAD.WIDE.U32 R66, R105, R38, R66 ;  /* 0x0000002669429225 */ /* 0x000fe200078e0042 */
[----:B---3--:R-:W-:Y:S02]  /*1800*/  @!P0 IADD3 R72, P6, PT, R61, R40, RZ ;  /* 0x000000283d488210 */ /* 0x008fe40007fde0ff */
[----:B------:R-:W-:Y:S02]  /*1810*/  CS2R R38, SRZ ;  /* 0x0000000000267805 */ /* 0x000fe4000001ff00 */
[----:B------:R-:W-:Y:S01]  /*1820*/  @!P0 IADD3.X R73, PT, PT, R70, R41, RZ, P6, !PT ;  /* 0x0000002946498210 */ /* 0x000fe200037fe4ff */
[----:B------:R-:W3:Y:S01]  /*1830*/  @!P1 LDC.64 R48, c[0x0][0x398] ;  /* 0x0000e600ff309b82 */ /* 0x000ee20000000a00 */
[----:B------:R-:W-:Y:S02]  /*1840*/  CS2R R40, SRZ ;  /* 0x0000000000287805 */ /* 0x000fe4000001ff00 */
[----:B------:R1:W5:Y:S01]  /*1850*/  @!P3 LDG.E.64 R38, desc[UR8][R50.64] ;  /* 0x000000083226b981 */ /* 0x000362000c1e1b00 */
[----:B------:R-:W-:-:S02]  /*1860*/  @!P1 IADD3 R67, PT, PT, R67, R69, RZ ;  /* 0x0000004543439210 */ /* 0x000fc40007ffe0ff */
[----:B-1----:R-:W-:Y:S01]  /*1870*/  @!P0 IADD3 R60, P6, PT, R61, R42, RZ ;  /* 0x0000002a3d3c8210 */ /* 0x002fe20007fde0ff */
[----:B------:R1:W5:Y:S01]  /*1880*/  @!P3 LDG.E.64 R40, desc[UR8][R52.64] ;  /* 0x000000083428b981 */ /* 0x000362000c1e1b00 */
[----:B------:R-:W-:Y:S01]  /*1890*/  ISETP.NE.AND P3, PT, RZ, UR10, PT ;  /* 0x0000000aff007c0c */ /* 0x000fe2000bf65270 */
[----:B------:R-:W3:Y:S01]  /*18a0*/  @!P2 LDC.64 R50, c[0x0][0x3a0] ;  /* 0x0000e800ff32ab82 */ /* 0x000ee20000000a00 */
[----:B0-----:R-:W-:Y:S01]  /*18b0*/  @!P2 IMAD R42, R0, R44, RZ ;  /* 0x0000002c002aa224 */ /* 0x001fe200078e02ff */
[C---:B------:R-:W-:Y:S02]  /*18c0*/  @!P1 SHF.L.U32 R75, R66.reuse, 0x2, RZ ;  /* 0x00000002424b9819 */ /* 0x040fe400000006ff */
[----:B------:R-:W-:Y:S01]  /*18d0*/  @!P1 SHF.L.U64.HI R66, R66, 0x2, R67 ;  /* 0x0000000242429819 */ /* 0x000fe20000010243 */
[----:B------:R-:W-:Y:S01]  /*18e0*/  @!P2 IMAD R67, R104, R45, R42 ;  /* 0x0000002d6843a224 */ /* 0x000fe200078e022a */
[----:B------:R-:W-:Y:S02]  /*18f0*/  @!P0 IADD3.X R61, PT, PT, R70, R43, RZ, P6, !PT ;  /* 0x0000002b463d8210 */ /* 0x000fe400037fe4ff */
[----:B------:R-:W-:Y:S01]  /*1900*/  @!P2 MOV R42, R120 ;  /* 0x00000078002aa202 */ /* 0x000fe20000000f00 */
[----:B-1----:R-:W0:Y:S01]  /*1910*/  @!P2 LDC.64 R52, c[0x0][0x398] ;  /* 0x0000e600ff34ab82 */ /* 0x002e220000000a00 */
[----:B------:R-:W-:-:S02]  /*1920*/  @!P2 MOV R43, R123 ;  /* 0x0000007b002ba202 */ /* 0x000fc40000000f00 */
[----:B----4-:R-:W-:Y:S01]  /*1930*/  @!P1 IADD3 R70, P6, PT, R75, R46, RZ ;  /* 0x0000002e4b469210 */ /* 0x010fe20007fde0ff */
[----:B------:R-:W-:-:S03]  /*1940*/  @!P2 IMAD.WIDE.U32 R44, R104, R44, R42 ;  /* 0x0000002c682ca225 */ /* 0x000fc600078e002a */
[----:B------:R-:W-:Y:S01]  /*1950*/  @!P1 IADD3.X R71, PT, PT, R66, R47, RZ, P6, !PT ;  /* 0x0000002f42479210 */ /* 0x000fe200037fe4ff */
[----:B------:R-:W1:Y:S01]  /*1960*/  @P3 LDC.64 R76, c[0x0][0x3b0] ;  /* 0x0000ec00ff4c3b82 */ /* 0x000e620000000a00 */
[----:B---3--:R-:W-:Y:S02]  /*1970*/  @!P1 IADD3 R74, P6, PT, R75, R48, RZ ;  /* 0x000000304b4a9210 */ /* 0x008fe40007fde0ff */
[----:B------:R-:W-:Y:S02]  /*1980*/  @!P2 IADD3 R43, PT, PT, R45, R67, RZ ;  /* 0x000000432d2ba210 */ /* 0x000fe40007ffe0ff */
[----:B------:R-:W-:Y:S02]  /*1990*/  @!P2 SHF.L.U32 R81, R44, 0x2, RZ ;  /* 0x000000022c51a819 */ /* 0x000fe400000006ff */
[----:B------:R-:W-:Y:S02]  /*19a0*/  @!P1 IADD3.X R75, PT, PT, R66, R49, RZ, P6, !PT ;  /* 0x00000031424b9210 */ /* 0x000fe400037fe4ff */
[----:B------:R-:W-:-:S02]  /*19b0*/  @!P2 SHF.L.U64.HI R44, R44, 0x2, R43 ;  /* 0x000000022c2ca819 */ /* 0x000fc4000001022b */
[----:B------:R-:W-:-:S04]  /*19c0*/  @!P2 IADD3 R66, P6, PT, R81, R50, RZ ;  /* 0x000000325142a210 */ /* 0x000fc80007fde0ff */
[----:B------:R-:W-:Y:S02]  /*19d0*/  @!P2 IADD3.X R67, PT, PT, R44, R51, RZ, P6, !PT ;  /* 0x000000332c43a210 */ /* 0x000fe400037fe4ff */
[----:B------:R-:W-:Y:S02]  /*19e0*/  CS2R R50, SRZ ;  /* 0x0000000000327805 */ /* 0x000fe4000001ff00 */
[----:B------:R-:W-:Y:S02]  /*19f0*/  LEA R69, R117, R68, 0x7 ;  /* 0x0000004475457211 */ /* 0x000fe400078e38ff */
[----:B------:R-:W-:Y:S02]  /*1a00*/  CS2R R46, SRZ ;  /* 0x00000000002e7805 */ /* 0x000fe4000001ff00 */
[----:B0-----:R-:W-:Y:S01]  /*1a10*/  @!P2 IADD3 R80, P6, PT, R81, R52, RZ ;  /* 0x000000345150a210 */ /* 0x001fe20007fde0ff */
[----:B------:R0:W5:Y:S01]  /*1a20*/  @!P0 LDG.E.64 R50, desc[UR8][R72.64] ;  /* 0x0000000848328981 */ /* 0x000162000c1e1b00 */
[----:B------:R-:W-:-:S02]  /*1a30*/  IMAD.WIDE R118, R69, 0x4, R118 ;  /* 0x0000000445767825 */ /* 0x000fc400078e0276 */
[----:B------:R-:W-:Y:S02]  /*1a40*/  @!P2 IADD3.X R81, PT, PT, R44, R53, RZ, P6, !PT ;  /* 0x000000352c51a210 */ /* 0x000fe400037fe4ff */
[----:B------:R-:W-:Y:S01]  /*1a50*/  CS2R R42, SRZ ;  /* 0x00000000002a7805 */ /* 0x000fe2000001ff00 */
[----:B------:R3:W5:Y:S01]  /*1a60*/  @!P4 LDG.E.64 R46, desc[UR8][R54.64] ;  /* 0x00000008362ec981 */ /* 0x000762000c1e1b00 */
[----:B-1----:R-:W-:Y:S01]  /*1a70*/  @P3 IMAD.WIDE R68, R69, 0x4, R76 ;  /* 0x0000000445443825 */ /* 0x002fe200078e024c */
[----:B0-----:R-:W-:Y:S02]  /*1a80*/  CS2R R72, SRZ ;  /* 0x0000000000487805 */ /* 0x001fe4000001ff00 */
[----:B------:R-:W-:Y:S02]  /*1a90*/  CS2R R76, SRZ ;  /* 0x00000000004c7805 */ /* 0x000fe4000001ff00 */
[----:B------:R-:W-:Y:S02]  /*1aa0*/  CS2R R44, SRZ ;  /* 0x00000000002c7805 */ /* 0x000fe4000001ff00 */
[----:B------:R-:W-:-:S02]  /*1ab0*/  CS2R R48, SRZ ;  /* 0x0000000000307805 */ /* 0x000fc4000001ff00 */
[----:B---3--:R-:W-:Y:S02]  /*1ac0*/  CS2R R54, SRZ ;  /* 0x0000000000367805 */ /* 0x008fe4000001ff00 */
[----:B------:R-:W-:Y:S01]  /*1ad0*/  CS2R R78, SRZ ;  /* 0x00000000004e7805 */ /* 0x000fe2000001ff00 */
[----:B------:R0:W5:Y:S04]  /*1ae0*/  @!P1 LDG.E.64 R72, desc[UR8][R74.64] ;  /* 0x000000084a489981 */ /* 0x000168000c1e1b00 */
[----:B------:R1:W5:Y:S04]  /*1af0*/  @!P2 LDG.E.64 R76, desc[UR8][R80.64] ;  /* 0x00000008504ca981 */ /* 0x000368000c1e1b00 */
[----:B------:R1:W5:Y:S01]  /*1b00*/  @!P5 LDG.E.64 R42, desc[UR8][R58.64] ;  /* 0x000000083a2ad981 */ /* 0x000362000c1e1b00 */
[----:B0-----:R-:W-:-:S03]  /*1b10*/  CS2R R74, SRZ ;  /* 0x00000000004a7805 */ /* 0x001fc6000001ff00 */
[----:B------:R1:W5:Y:S04]  /*1b20*/  @!P5 LDG.E.64 R44, desc[UR8][R64.64] ;  /* 0x00000008402cd981 */ /* 0x000368000c1e1b00 */
[----:B------:R1:W5:Y:S04]  /*1b30*/  @!P4 LDG.E.64 R48, desc[UR8][R62.64] ;  /* 0x000000083e30c981 */ /* 0x000368000c1e1b00 */
[----:B------:R1:W5:Y:S04]  /*1b40*/  @!P1 LDG.E.64 R54, desc[UR8][R70.64] ;  /* 0x0000000846369981 */ /* 0x000368000c1e1b00 */
[----:B------:R1:W5:Y:S04]  /*1b50*/  @!P2 LDG.E.64 R74, desc[UR8][R66.64] ;  /* 0x00000008424aa981 */ /* 0x000368000c1e1b00 */
[----:B------:R1:W5:Y:S04]  /*1b60*/  @P3 LDG.E.64 R78, desc[UR8][R68.64] ;  /* 0x00000008444e3981 */ /* 0x000368000c1e1b00 */
[----:B------:R1:W5:Y:S01]  /*1b70*/  LDG.E.64 R80, desc[UR8][R118.64] ;  /* 0x0000000876507981 */ /* 0x000362000c1e1b00 */
[----:B------:R-:W-:-:S06]  /*1b80*/  CS2R R52, SRZ ;  /* 0x0000000000347805 */ /* 0x000fcc000001ff00 */
[----:B------:R1:W5:Y:S01]  /*1b90*/  @!P0 LDG.E.64 R52, desc[UR8][R60.64] ;  /* 0x000000083c348981 */ /* 0x000362000c1e1b00 */
[----:B------:R-:W-:Y:S01]  /*1ba0*/  UISETP.NE.AND UP1, UPT, UR10, URZ, UPT ;  /* 0x000000ff0a00728c */ /* 0x000fe2000bf25270 */
[----:B--2---:R-:W-:-:S13]  /*1bb0*/  R2UR UR11, R56 ;  /* 0x00000000380b72ca */ /* 0x004fda00000e0000 */
        /* <DEDUP_REMOVED lines=8> */
[----:B------:R-:W-:Y:S01]  /*1c40*/  UMOV UR12, 0x3f800000 ;  /* 0x3f800000000c7882 */ /* 0x000fe20000000000 */
[----:B0-----:R-:W-:-:S13]  /*1c50*/  @P0 R2UR UR5, R56 ;  /* 0x00000000380502ca */ /* 0x001fda00000e0000 */
[----:B------:R-:W-:Y:S01]  /*1c60*/  @UP0 UMOV UR12, UR5 ;  /* 0x00000005000c0c82 */ /* 0x000fe20008000000 */
[----:B-1----:R-:W-:Y:S05]  /*1c70*/  BRA.U UP1, `(.L_x_1267) ;  /* 0x0000000d01847547 */ /* 0x002fea000b800000 */
[----:B-----5:R-:W-:Y:S01]  /*1c80*/  FADD.FTZ R57, R84, -UR11 ;  /* 0x8000000b54397e21 */ /* 0x020fe20008010000 */
[-C--:B------:R-:W-:Y:S01]  /*1c90*/  FMUL.FTZ R58, R82, R80.reuse ;  /* 0x00000050523a7220 */ /* 0x080fe20000410000 */
[----:B------:R-:W-:Y:S01]  /*1ca0*/  FADD.FTZ R56, R85, -UR11 ;  /* 0x8000000b55387e21 */ /* 0x000fe20008010000 */
[----:B------:R-:W-:Y:S01]  /*1cb0*/  FMUL.FTZ R59, R83, R81 ;  /* 0x00000051533b7220 */ /* 0x000fe20000410000 */
[----:B------:R-:W-:Y:S01]  /*1cc0*/  FMUL.FTZ R57, R57, UR12 ;  /* 0x0000000c39397c20 */ /* 0x000fe20008410000 */
[----:B------:R-:W-:Y:S01]  /*1cd0*/  FADD.FTZ R60, RZ, R58 ;  /* 0x0000003aff3c7221 */ /* 0x000fe20000010000 */
[----:B------:R-:W-:Y:S01]  /*1ce0*/  FMUL.FTZ R56, R56, UR12 ;  /* 0x0000000c38387c20 */ /* 0x000fe20008410000 */
[----:B------:R-:W-:Y:S01]  /*1cf0*/  FMUL.FTZ R63, R12, R80 ;  /* 0x000000500c3f7220 */ /* 0x000fe20000410000 */
[----:B------:R-:W-:Y:S01]  /*1d00*/  FFMA.FTZ R61, R57, R58, RZ ;  /* 0x0000003a393d7223 */ /* 0x000fe200000100ff */
[----:B------:R-:W-:Y:S01]  /*1d10*/  FADD.FTZ R58, R10, -UR11 ;  /* 0x8000000b0a3a7e21 */ /* 0x000fe20008010000 */
[----:B------:R-:W-:Y:S01]  /*1d20*/  FADD.FTZ R60, R59, R60 ;  /* 0x0000003c3b3c7221 */ /* 0x000fe20000010000 */
[----:B------:R-:W-:Y:S01]  /*1d30*/  FFMA.FTZ R57, R82, R57, RZ ;  /* 0x0000003952397223 */ /* 0x000fe200000100ff */
[----:B------:R-:W-:Y:S01]  /*1d40*/  FFMA.FTZ R61, R56, R59, R61 ;  /* 0x0000003b383d7223 */ /* 0x000fe2000001003d */
[----:B------:R-:W-:Y:S01]  /*1d50*/  FMUL.FTZ R58, R58, UR12 ;  /* 0x0000000c3a3a7c20 */ /* 0x000fe20008410000 */
[----:B------:R-:W-:Y:S01]  /*1d60*/  FADD.FTZ R59, R11, -UR11 ;  /* 0x8000000b0b3b7e21 */ /* 0x000fe20008010000 */
[----:B------:R-:W-:Y:S01]  /*1d70*/  FMUL.FTZ R65, R13, R81 ;  /* 0x000000510d417220 */ /* 0x000fe20000410000 */
[----:B------:R-:W-:Y:S01]  /*1d80*/  FADD.FTZ R60, R60, R63 ;  /* 0x0000003f3c3c7221 */ /* 0x000fe20000010000 */
[----:B------:R-:W-:Y:S01]  /*1d90*/  FFMA.FTZ R57, R12, R58, R57 ;  /* 0x0000003a0c397223 */ /* 0x000fe20000010039 */
[----:B------:R-:W-:Y:S01]  /*1da0*/  FFMA.FTZ R61, R58, R63, R61 ;  /* 0x0000003f3a3d7223 */ /* 0x000fe2000001003d */
[----:B------:R-:W-:Y:S01]  /*1db0*/  FADD.FTZ R58, R14, -UR11 ;  /* 0x8000000b0e3a7e21 */ /* 0x000fe20008010000 */
[----:B------:R-:W-:Y:S01]  /*1dc0*/  FMUL.FTZ R62, R59, UR12 ;  /* 0x0000000c3b3e7c20 */ /* 0x000fe20008410000 */
[----:B------:R-:W-:Y:S01]  /*1dd0*/  FADD.FTZ R60, R65, R60 ;  /* 0x0000003c413c7221 */ /* 0x000fe20000010000 */
[----:B------:R-:W-:Y:S01]  /*1de0*/  FMUL.FTZ R63, R16, R80 ;  /* 0x00000050103f7220 */ /* 0x000fe20000410000 */
[----:B------:R-:W-:Y:S01]  /*1df0*/  FFMA.FTZ R56, R83, R56, RZ ;  /* 0x0000003853387223 */ /* 0x000fe200000100ff */
[----:B------:R-:W-:Y:S01]  /*1e00*/  FMUL.FTZ R58, R58, UR12 ;  /* 0x0000000c3a3a7c20 */ /* 0x000fe20008410000 */
[----:B------:R-:W-:Y:S01]  /*1e10*/  FFMA.FTZ R61, R62, R65, R61 ;  /* 0x000000413e3d7223 */ /* 0x000fe2000001003d */
[----:B------:R-:W-:Y:S01]  /*1e20*/  FADD.FTZ R59, R15, -UR11 ;  /* 0x8000000b0f3b7e21 */ /* 0x000fe20008010000 */
[----:B------:R-:W-:Y:S01]  /*1e30*/  FADD.FTZ R65, R60, R63 ;  /* 0x0000003f3c417221 */ /* 0x000fe20000010000 */
[----:B------:R-:W-:Y:S01]  /*1e40*/  FFMA.FTZ R56, R13, R62, R56 ;  /* 0x0000003e0d387223 */ /* 0x000fe20000010038 */
[----:B------:R-:W-:Y:S01]  /*1e50*/  FFMA.FTZ R57, R16, R58, R57 ;  /* 0x0000003a10397223 */ /* 0x000fe20000010039 */
[----:B------:R-:W-:Y:S01]  /*1e60*/  FADD.FTZ R60, R18, -UR11 ;  /* 0x8000000b123c7e21 */ /* 0x000fe20008010000 */
[----:B------:R-:W-:Y:S01]  /*1e70*/  FMUL.FTZ R62, R17, R81 ;  /* 0x00000051113e7220 */ /* 0x000fe20000410000 */
[----:B------:R-:W-:Y:S01]  /*1e80*/  FMUL.FTZ R59, R59, UR12 ;  /* 0x0000000c3b3b7c20 */ /* 0x000fe20008410000 */
[----:B------:R-:W-:Y:S01]  /*1e90*/  FFMA.FTZ R58, R58, R63, R61 ;  /* 0x0000003f3a3a7223 */ /* 0x000fe2000001003d */
[----:B------:R-:W-:Y:S01]  /*1ea0*/  FMUL.FTZ R61, R60, UR12 ;  /* 0x0000000c3c3d7c20 */ /* 0x000fe20008410000 */
[----:B------:R-:W-:Y:S01]  /*1eb0*/  FADD.FTZ R65, R62, R65 ;  /* 0x000000413e417221 */ /* 0x000fe20000010000 */
[----:B------:R-:W-:Y:S01]  /*1ec0*/  FMUL.FTZ R60, R20, R80 ;  /* 0x00000050143c7220 */ /* 0x000fe20000410000 */
[----:B------:R-:W-:Y:S01]  /*1ed0*/  FFMA.FTZ R58, R59, R62, R58 ;  /* 0x0000003e3b3a7223 */ /* 0x000fe2000001003a */
[----:B------:R-:W-:Y:S01]  /*1ee0*/  FFMA.FTZ R56, R17, R59, R56 ;  /* 0x0000003b11387223 */ /* 0x000fe20000010038 */
[----:B------:R-:W-:Y:S01]  /*1ef0*/  FADD.FTZ R59, R19, -UR11 ;  /* 0x8000000b133b7e21 */ /* 0x000fe20008010000 */
[----:B------:R-:W-:Y:S01]  /*1f00*/  FADD.FTZ R65, R65, R60 ;  /* 0x0000003c41417221 */ /* 0x000fe20000010000 */
[----:B------:R-:W-:Y:S01]  /*1f10*/  FFMA.FTZ R58, R61, R60, R58 ;  /* 0x0000003c3d3a7223 */ /* 0x000fe2000001003a */
[----:B------:R-:W-:Y:S01]  /*1f20*/  FADD.FTZ R60, R22, -UR11 ;  /* 0x8000000b163c7e21 */ /* 0x000fe20008010000 */
[----:B------:R-:W-:Y:S01]  /*1f30*/  FMUL.FTZ R62, R21, R81 ;  /* 0x00000051153e7220 */ /* 0x000fe20000410000 */
[----:B------:R-:W-:Y:S01]  /*1f40*/  FMUL.FTZ R59, R59, UR12 ;  /* 0x0000000c3b3b7c20 */ /* 0x000fe20008410000 */
[----:B------:R-:W-:Y:S01]  /*1f50*/  FFMA.FTZ R57, R20, R61, R57 ;  /* 0x0000003d14397223 */ /* 0x000fe20000010039 */
[----:B------:R-:W-:Y:S01]  /*1f60*/  FMUL.FTZ R61, R60, UR12 ;  /* 0x0000000c3c3d7c20 */ /* 0x000fe20008410000 */
[----:B------:R-:W-:Y:S01]  /*1f70*/  FADD.FTZ R65, R62, R65 ;  /* 0x000000413e417221 */ /* 0x000fe20000010000 */
[----:B------:R-:W-:Y:S01]  /*1f80*/  FFMA.FTZ R58, R59, R62, R58 ;  /* 0x0000003e3b3a7223 */ /* 0x000fe2000001003a */
[----:B------:R-:W-:Y:S01]  /*1f90*/  FMUL.FTZ R60, R24, R80 ;  /* 0x00000050183c7220 */ /* 0x000fe20000410000 */
[----:B------:R-:W-:Y:S01]  /*1fa0*/  FFMA.FTZ R56, R21, R59, R56 ;  /* 0x0000003b15387223 */ /* 0x000fe20000010038 */
[----:B------:R-:W-:Y:S01]  /*1fb0*/  FADD.FTZ R59, R23, -UR11 ;  /* 0x8000000b173b7e21 */ /* 0x000fe20008010000 */
[----:B------:R-:W-:Y:S01]  /*1fc0*/  FMUL.FTZ R62, R25, R81 ;  /* 0x00000051193e7220 */ /* 0x000fe20000410000 */
[----:B------:R-:W-:Y:S01]  /*1fd0*/  FADD.FTZ R65, R65, R60 ;  /* 0x0000003c41417221 */ /* 0x000fe20000010000 */
[----:B------:R-:W-:Y:S01]  /*1fe0*/  FFMA.FTZ R58, R61, R60, R58 ;  /* 0x0000003c3d3a7223 */ /* 0x000fe2000001003a */
[----:B------:R-:W-:Y:S01]  /*1ff0*/  FADD.FTZ R60, R26, -UR11 ;  /* 0x8000000b1a3c7e21 */ /* 0x000fe20008010000 */
[----:B------:R-:W-:Y:S01]  /*2000*/  FMUL.FTZ R59, R59, UR12 ;  /* 0x0000000c3b3b7c20 */ /* 0x000fe20008410000 */
[----:B------:R-:W-:Y:S01]  /*2010*/  FFMA.FTZ R57, R24, R61, R57 ;  /* 0x0000003d18397223 */ /* 0x000fe20000010039 */
[----:B------:R-:W-:Y:S01]  /*2020*/  FADD.FTZ R65, R62, R65 ;  /* 0x000000413e417221 */ /* 0x000fe20000010000 */
[----:B------:R-:W-:Y:S01]  /*2030*/  FMUL.FTZ R61, R60, UR12 ;  /* 0x0000000c3c3d7c20 */ /* 0x000fe20008410000 */
        /* <DEDUP_REMOVED lines=61> */
[----:B------:R-:W-:Y:S01]  /*2410*/  FFMA.FTZ R58, R59, R62, R58 ;  /* 0x0000003e3b3a7223 */ /* 0x000fe2000001003a */
[C---:B------:R-:W-:Y:S01]  /*2420*/  FMUL.FTZ R60, R40.reuse, R80 ;  /* 0x00000050283c7220 */ /* 0x040fe20000410000 */
[----:B------:R-:W-:Y:S01]  /*2430*/  FADD.FTZ R59, R39, -UR11 ;  /* 0x8000000b273b7e21 */ /* 0x000fe20008010000 */
[----:B------:R-:W-:Y:S01]  /*2440*/  FMUL.FTZ R62, R41, R81 ;  /* 0x00000051293e7220 */ /* 0x000fe20000410000 */
[----:B------:R-:W-:Y:S01]  /*2450*/  FFMA.FTZ R57, R40, R61, R57 ;  /* 0x0000003d28397223 */ /* 0x000fe20000010039 */
[----:B------:R-:W-:Y:S01]  /*2460*/  FADD.FTZ R65, R65, R60 ;  /* 0x0000003c41417221 */ /* 0x000fe20000010000 */
[----:B------:R-:W-:Y:S01]  /*2470*/  FFMA.FTZ R58, R61, R60, R58 ;  /* 0x0000003c3d3a7223 */ /* 0x000fe2000001003a */
[----:B------:R-:W-:Y:S01]  /*2480*/  FMUL.FTZ R59, R59, UR12 ;  /* 0x0000000c3b3b7c20 */ /* 0x000fe20008410000 */
[----:B------:R-:W-:Y:S01]  /*2490*/  FADD.FTZ R60, R42, -UR11 ;  /* 0x8000000b2a3c7e21 */ /* 0x000fe20008010000 */
[----:B------:R-:W-:Y:S01]  /*24a0*/  FADD.FTZ R65, R62, R65 ;  /* 0x000000413e417221 */ /* 0x000fe20000010000 */
[----:B------:R-:W-:Y:S01]  /*24b0*/  FMUL.FTZ R64, R52, R80 ;  /* 0x0000005034407220 */ /* 0x000fe20000410000 */
[----:B------:R-:W-:Y:S01]  /*24c0*/  FFMA.FTZ R56, R41, R59, R56 ;  /* 0x0000003b29387223 */ /* 0x000fe20000010038 */
[----:B------:R-:W-:Y:S01]  /*24d0*/  FFMA.FTZ R58, R59, R62, R58 ;  /* 0x0000003e3b3a7223 */ /* 0x000fe2000001003a */
[----:B------:R-:W-:Y:S01]  /*24e0*/  FMUL.FTZ R61, R60, UR12 ;  /* 0x0000000c3c3d7c20 */ /* 0x000fe20008410000 */
[----:B------:R-:W-:Y:S01]  /*24f0*/  FADD.FTZ R59, R43, -UR11 ;  /* 0x8000000b2b3b7e21 */ /* 0x000fe20008010000 */
[C---:B------:R-:W-:Y:S01]  /*2500*/  FMUL.FTZ R60, R44.reuse, R80 ;  /* 0x000000502c3c7220 */ /* 0x040fe20000410000 */
[----:B------:R-:W-:Y:S01]  /*2510*/  FMUL.FTZ R62, R45, R81 ;  /* 0x000000512d3e7220 */ /* 0x000fe20000410000 */
[----:B------:R-:W-:Y:S01]  /*2520*/  FFMA.FTZ R57, R44, R61, R57 ;  /* 0x0000003d2c397223 */ /* 0x000fe20000010039 */
[----:B------:R-:W-:Y:S01]  /*2530*/  FMUL.FTZ R59, R59, UR12 ;  /* 0x0000000c3b3b7c20 */ /* 0x000fe20008410000 */
[----:B------:R-:W-:Y:S01]  /*2540*/  FADD.FTZ R65, R65, R60 ;  /* 0x0000003c41417221 */ /* 0x000fe20000010000 */
[----:B------:R-:W-:Y:S01]  /*2550*/  FFMA.FTZ R58, R61, R60, R58 ;  /* 0x0000003c3d3a7223 */ /* 0x000fe2000001003a */
[----:B------:R-:W-:Y:S01]  /*2560*/  FADD.FTZ R60, R46, -UR11 ;  /* 0x8000000b2e3c7e21 */ /* 0x000fe20008010000 */
[----:B------:R-:W-:Y:S01]  /*2570*/  FFMA.FTZ R56, R45, R59, R56 ;  /* 0x0000003b2d387223 */ /* 0x000fe20000010038 */
[----:B------:R-:W-:Y:S01]  /*2580*/  FADD.FTZ R65, R62, R65 ;  /* 0x000000413e417221 */ /* 0x000fe20000010000 */
[----:B------:R-:W-:Y:S01]  /*2590*/  FFMA.FTZ R58, R59, R62, R58 ;  /* 0x0000003e3b3a7223 */ /* 0x000fe2000001003a */
[----:B------:R-:W-:Y:S01]  /*25a0*/  FMUL.FTZ R62, R48, R80 ;  /* 0x00000050303e7220 */ /* 0x000fe20000410000 */
[----:B------:R-:W-:Y:S01]  /*25b0*/  FADD.FTZ R59, R47, -UR11 ;  /* 0x8000000b2f3b7e21 */ /* 0x000fe20008010000 */
[----:B------:R-:W-:Y:S01]  /*25c0*/  FMUL.FTZ R61, R60, UR12 ;  /* 0x0000000c3c3d7c20 */ /* 0x000fe20008410000 */
[----:B------:R-:W-:Y:S01]  /*25d0*/  FMUL.FTZ R60, R49, R81 ;  /* 0x00000051313c7220 */ /* 0x000fe20000410000 */
[----:B------:R-:W-:Y:S01]  /*25e0*/  FADD.FTZ R65, R65, R62 ;  /* 0x0000003e41417221 */ /* 0x000fe20000010000 */
[----:B------:R-:W-:Y:S01]  /*25f0*/  FMUL.FTZ R59, R59, UR12 ;  /* 0x0000000c3b3b7c20 */ /* 0x000fe20008410000 */
[----:B------:R-:W-:Y:S01]  /*2600*/  FFMA.FTZ R58, R61, R62, R58 ;  /* 0x0000003e3d3a7223 */ /* 0x000fe2000001003a */
[----:B------:R-:W-:Y:S01]  /*2610*/  FFMA.FTZ R61, R48, R61, R57 ;  /* 0x0000003d303d7223 */ /* 0x000fe20000010039 */
[----:B------:R-:W-:Y:S01]  /*2620*/  FADD.FTZ R65, R60, R65 ;  /* 0x000000413c417221 */ /* 0x000fe20000010000 */
[----:B------:R-:W-:Y:S01]  /*2630*/  FADD.FTZ R57, RZ, R82 ;  /* 0x00000052ff397221 */ /* 0x000fe20000010000 */
[----:B------:R-:W-:Y:S01]  /*2640*/  FFMA.FTZ R60, R59, R60, R58 ;  /* 0x0000003c3b3c7223 */ /* 0x000fe2000001003a */
[----:B------:R-:W-:Y:S01]  /*2650*/  FADD.FTZ R58, RZ, R83 ;  /* 0x00000053ff3a7221 */ /* 0x000fe20000010000 */
[----:B------:R-:W-:Y:S01]  /*2660*/  FFMA.FTZ R56, R49, R59, R56 ;  /* 0x0000003b31387223 */ /* 0x000fe20000010038 */
[----:B------:R-:W-:Y:S01]  /*2670*/  FADD.FTZ R59, R50, -UR11 ;  /* 0x8000000b323b7e21 */ /* 0x000fe20008010000 */
[----:B------:R-:W-:Y:S01]  /*2680*/  FADD.FTZ R57, R12, R57 ;  /* 0x000000390c397221 */ /* 0x000fe20000010000 */
[----:B------:R-:W-:Y:S01]  /*2690*/  FADD.FTZ R58, R13, R58 ;  /* 0x0000003a0d3a7221 */ /* 0x000fe20000010000 */
[----:B------:R-:W-:Y:S01]  /*26a0*/  FADD.FTZ R62, R51, -UR11 ;  /* 0x8000000b333e7e21 */ /* 0x000fe20008010000 */
[----:B------:R-:W-:Y:S01]  /*26b0*/  FMUL.FTZ R63, R59, UR12 ;  /* 0x0000000c3b3f7c20 */ /* 0x000fe20008410000 */
[----:B------:R-:W-:Y:S01]  /*26c0*/  FADD.FTZ R59, R16, R57 ;  /* 0x00000039103b7221 */ /* 0x000fe20000010000 */
[----:B------:R-:W-:Y:S01]  /*26d0*/  FADD.FTZ R58, R17, R58 ;  /* 0x0000003a113a7221 */ /* 0x000fe20000010000 */
[----:B------:R-:W-:Y:S01]  /*26e0*/  FADD.FTZ R66, R65, R64 ;  /* 0x0000004041427221 */ /* 0x000fe20000010000 */
[----:B------:R-:W-:Y:S01]  /*26f0*/  FFMA.FTZ R57, R52, R63, R61 ;  /* 0x0000003f34397223 */ /* 0x000fe2000001003d */
[----:B------:R-:W-:Y:S01]  /*2700*/  FADD.FTZ R59, R20, R59 ;  /* 0x0000003b143b7221 */ /* 0x000fe20000010000 */
[----:B------:R-:W-:Y:S01]  /*2710*/  FADD.FTZ R58, R21, R58 ;  /* 0x0000003a153a7221 */ /* 0x000fe20000010000 */
[----:B------:R-:W-:Y:S01]  /*2720*/  FFMA.FTZ R63, R63, R64, R60 ;  /* 0x000000403f3f7223 */ /* 0x000fe2000001003c */
[----:B------:R-:W-:Y:S01]  /*2730*/  FMUL.FTZ R62, R62, UR12 ;  /* 0x0000000c3e3e7c20 */ /* 0x000fe20008410000 */
[----:B------:R-:W-:Y:S01]  /*2740*/  FADD.FTZ R59, R24, R59 ;  /* 0x0000003b183b7221 */ /* 0x000fe20000010000 */
[----:B------:R-:W-:Y:S01]  /*2750*/  FADD.FTZ R58, R25, R58 ;  /* 0x0000003a193a7221 */ /* 0x000fe20000010000 */
[----:B------:R-:W-:Y:S01]  /*2760*/  FMUL.FTZ R61, R53, R81 ;  /* 0x00000051353d7220 */ /* 0x000fe20000410000 */
[----:B------:R-:W-:Y:S01]  /*2770*/  FADD.FTZ R60, R54, -UR11 ;  /* 0x8000000b363c7e21 */ /* 0x000fe20008010000 */
[----:B------:R-:W-:Y:S01]  /*2780*/  FADD.FTZ R59, R28, R59 ;  /* 0x0000003b1c3b7221 */ /* 0x000fe20000010000 */
[----:B------:R-:W-:Y:S01]  /*2790*/  FADD.FTZ R58, R29, R58 ;  /* 0x0000003a1d3a7221 */ /* 0x000fe20000010000 */
[----:B------:R-:W-:Y:S01]  /*27a0*/  FFMA.FTZ R56, R53, R62, R56 ;  /* 0x0000003e35387223 */ /* 0x000fe20000010038 */
[----:B------:R-:W-:Y:S01]  /*27b0*/  FADD.FTZ R66, R61, R66 ;  /* 0x000000423d427221 */ /* 0x000fe20000010000 */
[----:B------:R-:W-:Y:S01]  /*27c0*/  FADD.FTZ R59, R4, R59 ;  /* 0x0000003b043b7221 */ /* 0x000fe20000010000 */
[----:B------:R-:W-:Y:S01]  /*27d0*/  FADD.FTZ R58, R5, R58 ;  /* 0x0000003a053a7221 */ /* 0x000fe20000010000 */
[----:B------:R-:W-:Y:S01]  /*27e0*/  FFMA.FTZ R63, R62, R61, R63 ;  /* 0x0000003d3e3f7223 */ /* 0x000fe2000001003f */
[----:B------:R-:W-:Y:S01]  /*27f0*/  FMUL.FTZ R61, R72, R80 ;  /* 0x00000050483d7220 */ /* 0x000fe20000410000 */
[----:B------:R-:W-:Y:S01]  /*2800*/  FMUL.FTZ R62, R60, UR12 ;  /* 0x0000000c3c3e7c20 */ /* 0x000fe20008410000 */
[----:B------:R-:W-:Y:S01]  /*2810*/  FADD.FTZ R58, R33, R58 ;  /* 0x0000003a213a7221 */ /* 0x000fe20000010000 */
[----:B------:R-:W-:Y:S01]  /*2820*/  FADD.FTZ R60, R55, -UR11 ;  /* 0x8000000b373c7e21 */ /* 0x000fe20008010000 */
[----:B------:R-:W-:Y:S01]  /*2830*/  FADD.FTZ R59, R32, R59 ;  /* 0x0000003b203b7221 */ /* 0x000fe20000010000 */
[----:B------:R-:W-:Y:S01]  /*2840*/  FADD.FTZ R65, R66, R61 ;  /* 0x0000003d42417221 */ /* 0x000fe20000010000 */
        /* <DEDUP_REMOVED lines=9> */
[----:B------:R-:W-:Y:S01]  /*28e0*/  FADD.FTZ R65, R62, R65 ;  /* 0x000000413e417221 */ /* 0x000fe20000010000 */
[----:B------:R-:W-:Y:S01]  /*28f0*/  FFMA.FTZ R61, R61, R62, R64 ;  /* 0x0000003e3d3d7223 */ /* 0x000fe20000010040 */
[----:B------:R-:W-:Y:S01]  /*2900*/  FADD.FTZ R62, R74, -UR11 ;  /* 0x8000000b4a3e7e21 */ /* 0x000fe20008010000 */
[----:B------:R-:W-:Y:S01]  /*2910*/  FADD.FTZ R59, R40, R59 ;  /* 0x0000003b283b7221 */ /* 0x000fe20000010000 */
[----:B------:R-:W-:Y:S01]  /*2920*/  FADD.FTZ R56, R41, R60 ;  /* 0x0000003c29387221 */ /* 0x000fe20000010000 */
[----:B------:R-:W-:Y:S01]  /*2930*/  FMUL.FTZ R64, R76, R80 ;  /* 0x000000504c407220 */ /* 0x000fe20000410000 */
[----:B------:R-:W-:Y:S01]  /*2940*/  FMUL.FTZ R60, R62, UR12 ;  /* 0x0000000c3e3c7c20 */ /* 0x000fe20008410000 */
[----:B------:R-:W-:Y:S01]  /*2950*/  FADD.FTZ R59, R44, R59 ;  /* 0x0000003b2c3b7221 */ /* 0x000fe20000010000 */
[----:B------:R-:W-:Y:S01]  /*2960*/  FADD.FTZ R56, R45, R56 ;  /* 0x000000382d387221 */ /* 0x000fe20000010000 */
        /* <DEDUP_REMOVED lines=18> */
.L_x_1267:
        /* <DEDUP_REMOVED lines=10> */
[----:B------:R-:W-:-:S02]  /*2b30*/  FFMA.FTZ R61, R80, R69, R78 ;  /* 0x00000045503d7223 */ /* 0x000fc4000001004e */
[----:B------:R-:W-:Y:S01]  /*2b40*/  FMUL.FTZ R59, R60, -1.4426950216293334961 ;  /* 0xbfb8aa3b3c3b7820 */ /* 0x000fe20000410000 */
[----:B------:R-:W-:Y:S01]  /*2b50*/  FMUL.FTZ R63, R58, -1.4426950216293334961 ;  /* 0xbfb8aa3b3a3f7820 */ /* 0x000fe20000410000 */
[----:B------:R-:W-:-:S04]  /*2b60*/  FMUL.FTZ R66, R61, -1.4426950216293334961 ;  /* 0xbfb8aa3b3d427820 */ /* 0x000fc80000410000 */
[----:B------:R-:W0:Y:S08]  /*2b70*/  MUFU.EX2 R59, R59 ;  /* 0x0000003b003b7308 */ /* 0x000e300000000800 */
[----:B------:R-:W1:Y:S08]  /*2b80*/  MUFU.EX2 R63, R63 ;  /* 0x0000003f003f7308 */ /* 0x000e700000000800 */
[----:B------:R-:W2:Y:S01]  /*2b90*/  MUFU.EX2 R66, R66 ;  /* 0x0000004200427308 */ /* 0x000ea20000000800 */
[----:B0-----:R-:W-:Y:S01]  /*2ba0*/  FADD.FTZ R65, R59, 1 ;  /* 0x3f8000003b417421 */ /* 0x001fe20000010000 */
[----:B------:R-:W-:-:S04]  /*2bb0*/  FFMA.FTZ R59, R81, R62, R79 ;  /* 0x0000003e513b7223 */ /* 0x000fc8000001004f */
[----:B------:R-:W-:Y:S02]  /*2bc0*/  FMUL.FTZ R68, R59, -1.4426950216293334961 ;  /* 0xbfb8aa3b3b447820 */ /* 0x000fe40000410000 */
[----:B------:R-:W0:Y:S01]  /*2bd0*/  MUFU.RCP R65, R65 ;  /* 0x0000004100417308 */ /* 0x000e220000001000 */
[----:B-1----:R-:W-:-:S07]  /*2be0*/  FADD.FTZ R64, R63, 1 ;  /* 0x3f8000003f407421 */ /* 0x002fce0000010000 */
[----:B------:R-:W1:Y:S01]  /*2bf0*/  MUFU.EX2 R68, R68 ;  /* 0x0000004400447308 */ /* 0x000e620000000800 */
[----:B--2---:R-:W-:-:S07]  /*2c00*/  FADD.FTZ R63, R66, 1 ;  /* 0x3f800000423f7421 */ /* 0x004fce0000010000 */
[----:B------:R-:W2:Y:S01]  /*2c10*/  MUFU.RCP R64, R64 ;  /* 0x0000004000407308 */ /* 0x000ea20000001000 */
[----:B0-----:R-:W-:Y:S01]  /*2c20*/  FADD.FTZ R67, -R65, 1 ;  /* 0x3f80000041437421 */ /* 0x001fe20000010100 */
[----:B------:R-:W-:-:S03]  /*2c30*/  FMUL.FTZ R66, R82, R65 ;  /* 0x0000004152427220 */ /* 0x000fc60000410000 */
[----:B------:R-:W-:-:S03]  /*2c40*/  FFMA.FTZ R67, R60, R67, 1 ;  /* 0x3f8000003c437423 */ /* 0x000fc60000010043 */
[----:B------:R-:W0:Y:S01]  /*2c50*/  MUFU.RCP R63, R63 ;  /* 0x0000003f003f7308 */ /* 0x000e220000001000 */
[----:B-1----:R-:W-:Y:S01]  /*2c60*/  FADD.FTZ R60, R68, 1 ;  /* 0x3f800000443c7421 */ /* 0x002fe20000010000 */
[----:B------:R-:W-:-:S06]  /*2c70*/  FMUL.FTZ R66, R66, R67 ;  /* 0x0000004342427220 */ /* 0x000fcc0000410000 */
[----:B------:R-:W1:Y:S01]  /*2c80*/  MUFU.RCP R60, R60 ;  /* 0x0000003c003c7308 */ /* 0x000e620000001000 */
[----:B--2---:R-:W-:Y:S01]  /*2c90*/  FADD.FTZ R65, -R64, 1 ;  /* 0x3f80000040417421 */ /* 0x004fe20000010100 */
[----:B------:R-:W-:-:S03]  /*2ca0*/  FMUL.FTZ R68, R83, R64 ;  /* 0x0000004053447220 */ /* 0x000fc60000410000 */
[----:B------:R-:W-:Y:S01]  /*2cb0*/  FFMA.FTZ R65, R58, R65, 1 ;  /* 0x3f8000003a417423 */ /* 0x000fe20000010041 */
[----:B0-----:R-:W-:Y:S01]  /*2cc0*/  FADD.FTZ R58, -R63, 1 ;  /* 0x3f8000003f3a7421 */ /* 0x001fe20000010100 */
[----:B------:R-:W-:Y:S01]  /*2cd0*/  FMUL.FTZ R64, R12, R63 ;  /* 0x0000003f0c407220 */ /* 0x000fe20000410000 */
[----:B------:R-:W-:Y:S01]  /*2ce0*/  FADD.FTZ R63, R14, -UR11 ;  /* 0x8000000b0e3f7e21 */ /* 0x000fe20008010000 */
[----:B------:R-:W-:Y:S01]  /*2cf0*/  FMUL.FTZ R68, R68, R65 ;  /* 0x0000004144447220 */ /* 0x000fe20000410000 */
[----:B------:R-:W-:Y:S02]  /*2d00*/  FFMA.FTZ R61, R61, R58, 1 ;  /* 0x3f8000003d3d7423 */ /* 0x000fe4000001003a */
[----:B------:R-:W-:Y:S01]  /*2d10*/  FMUL.FTZ R63, R63, UR12 ;  /* 0x0000000c3f3f7c20 */ /* 0x000fe20008410000 */
[----:B-1----:R-:W-:Y:S01]  /*2d20*/  FADD.FTZ R58, -R60, 1 ;  /* 0x3f8000003c3a7421 */ /* 0x002fe20000010100 */
[----:B------:R-:W-:Y:S02]  /*2d30*/  FMUL.FTZ R64, R64, R61 ;  /* 0x0000003d40407220 */ /* 0x000fe40000410000 */
[--C-:B------:R-:W-:Y:S01]  /*2d40*/  FFMA.FTZ R119, R80, R63, R78.reuse ;  /* 0x0000003f50777223 */ /* 0x100fe2000001004e */
[----:B------:R-:W-:Y:S01]  /*2d50*/  FADD.FTZ R61, R18, -UR11 ;  /* 0x8000000b123d7e21 */ /* 0x000fe20008010000 */
[----:B------:R-:W-:Y:S01]  /*2d60*/  FFMA.FTZ R65, R59, R58, 1 ;  /* 0x3f8000003b417423 */ /* 0x000fe2000001003a */
[----:B------:R-:W-:Y:S01]  /*2d70*/  FADD.FTZ R58, R15, -UR11 ;  /* 0x8000000b0f3a7e21 */ /* 0x000fe20008010000 */
[----:B------:R-:W-:Y:S01]  /*2d80*/  FMUL.FTZ R124, R119, -1.4426950216293334961 ;  /* 0xbfb8aa3b777c7820 */ /* 0x000fe20000410000 */
[----:B------:R-:W-:Y:S01]  /*2d90*/  FMUL.FTZ R61, R61, UR12 ;  /* 0x0000000c3d3d7c20 */ /* 0x000fe20008410000 */
[----:B------:R-:W-:Y:S01]  /*2da0*/  FMUL.FTZ R60, R13, R60 ;  /* 0x0000003c0d3c7220 */ /* 0x000fe20000410000 */
[----:B------:R-:W-:Y:S01]  /*2db0*/  FMUL.FTZ R58, R58, UR12 ;  /* 0x0000000c3a3a7c20 */ /* 0x000fe20008410000 */
[----:B------:R-:W0:Y:S01]  /*2dc0*/  MUFU.EX2 R59, R124 ;  /* 0x0000007c003b7308 */ /* 0x000e220000000800 */
[----:B------:R-:W-:Y:S01]  /*2dd0*/  FFMA.FTZ R67, R80, R61, R78 ;  /* 0x0000003d50437223 */ /* 0x000fe2000001004e */
[----:B------:R-:W-:Y:S01]  /*2de0*/  FMUL.FTZ R65, R60, R65 ;  /* 0x000000413c417220 */ /* 0x000fe20000410000 */
[----:B------:R-:W-:-:S02]  /*2df0*/  FFMA.FTZ R71, R81, R58, R79 ;  /* 0x0000003a51477223 */ /* 0x000fc4000001004f */
[----:B------:R-:W-:Y:S02]  /*2e00*/  FMUL.FTZ R118, R67, -1.4426950216293334961 ;  /* 0xbfb8aa3b43767820 */ /* 0x000fe40000410000 */
[----:B------:R-:W-:-:S04]  /*2e10*/  FMUL.FTZ R125, R71, -1.4426950216293334961 ;  /* 0xbfb8aa3b477d7820 */ /* 0x000fc80000410000 */
[----:B------:R-:W1:Y:S01]  /*2e20*/  MUFU.EX2 R70, R125 ;  /* 0x0000007d00467308 */ /* 0x000e620000000800 */
[----:B0-----:R-:W-:-:S07]  /*2e30*/  FADD.FTZ R59, R59, 1 ;  /* 0x3f8000003b3b7421 */ /* 0x001fce0000010000 */
[----:B------:R-:W-:Y:S08]  /*2e40*/  MUFU.EX2 R118, R118 ;  /* 0x0000007600767308 */ /* 0x000ff00000000800 */
[----:B------:R-:W0:Y:S01]  /*2e50*/  MUFU.RCP R59, R59 ;  /* 0x0000003b003b7308 */ /* 0x000e220000001000 */
[----:B-1----:R-:W-:-:S07]  /*2e60*/  FADD.FTZ R70, R70, 1 ;  /* 0x3f80000046467421 */ /* 0x002fce0000010000 */
[----:B------:R-:W1:Y:S01]  /*2e70*/  MUFU.RCP R70, R70 ;  /* 0x0000004600467308 */ /* 0x000e620000001000 */
[----:B0-----:R-:W-:Y:S01]  /*2e80*/  FADD.FTZ R60, -R59, 1 ;  /* 0x3f8000003b3c7421 */ /* 0x001fe20000010100 */
[----:B------:R-:W-:-:S03]  /*2e90*/  FMUL.FTZ R59, R16, R59 ;  /* 0x0000003b103b7220 */ /* 0x000fc60000410000 */
[----:B------:R-:W-:Y:S01]  /*2ea0*/  FFMA.FTZ R60, R119, R60, 1 ;  /* 0x3f800000773c7423 */ /* 0x000fe2000001003c */
[----:B------:R-:W-:Y:S01]  /*2eb0*/  FADD.FTZ R119, R118, 1 ;  /* 0x3f80000076777421 */ /* 0x000fe20000010000 */
[----:B-1----:R-:W-:Y:S02]  /*2ec0*/  FADD.FTZ R118, -R70, 1 ;  /* 0x3f80000046767421 */ /* 0x002fe40000010100 */
[----:B------:R-:W-:-:S03]  /*2ed0*/  FMUL.FTZ R60, R59, R60 ;  /* 0x0000003c3b3c7220 */ /* 0x000fc60000410000 */
[----:B------:R-:W0:Y:S01]  /*2ee0*/  MUFU.RCP R119, R119 ;  /* 0x0000007700777308 */ /* 0x000e220000001000 */
[----:B------:R-:W-:Y:S01]  /*2ef0*/  FFMA.FTZ R71, R71, R118, 1 ;  /* 0x3f80000047477423 */ /* 0x000fe20000010076 */
[----:B------:R-:W-:Y:S01]  /*2f00*/  FMUL.FTZ R118, R17, R70 ;  /* 0x0000004611767220 */ /* 0x000fe20000410000 */
[----:B------:R-:W-:-:S03]  /*2f10*/  FMUL.FTZ R70, R80, R66 ;  /* 0x0000004250467220 */ /* 0x000fc60000410000 */
[----:B------:R-:W-:Y:S01]  /*2f20*/  FMUL.FTZ R59, R118, R71 ;  /* 0x00000047763b7220 */ /* 0x000fe20000410000 */
[----:B------:R-:W-:Y:S01]  /*2f30*/  FFMA.FTZ R125, R57, R70, RZ ;  /* 0x00000046397d7223 */ /* 0x000fe200000100ff */
[----:B------:R-:W-:Y:S01]  /*2f40*/  FMUL.FTZ R71, R81, R68 ;  /* 0x0000004451477220 */ /* 0x000fe20000410000 */
[----:B------:R-:W-:-:S03]  /*2f50*/  FADD.FTZ R118, RZ, R70 ;  /* 0x00000046ff767221 */ /* 0x000fc60000010000 */
[----:B------:R-:W-:Y:S01]  /*2f60*/  FFMA.FTZ R70, R56, R71, R125 ;  /* 0x0000004738467223 */ /* 0x000fe2000001007d */
[----:B------:R-:W-:Y:S01]  /*2f70*/  FADD.FTZ R71, R71, R118 ;  /* 0x0000007647477221 */ /* 0x000fe20000010000 */
[----:B------:R-:W-:Y:S01]  /*2f80*/  FMUL.FTZ R125, R80, R64 ;  /* 0x00000040507d7220 */ /* 0x000fe20000410000 */
[----:B0-----:R-:W-:Y:S01]  /*2f90*/  FADD.FTZ R118, -R119, 1 ;  /* 0x3f80000077767421 */ /* 0x001fe20000010100 */
[----:B------:R-:W-:Y:S02]  /*2fa0*/  FMUL.FTZ R119, R20, R119 ;  /* 0x0000007714777220 */ /* 0x000fe40000410000 */
[----:B------:R-:W-:Y:S01]  /*2fb0*/  FADD.FTZ R71, R71, R125 ;  /* 0x0000007d47477221 */ /* 0x000fe20000010000 */
[----:B------:R-:W-:Y:S01]  /*2fc0*/  FFMA.FTZ R124, R67, R118, 1 ;  /* 0x3f800000437c7423 */ /* 0x000fe20000010076 */
[----:B------:R-:W-:Y:S01]  /*2fd0*/  FFMA.FTZ R118, R57, R66, RZ ;  /* 0x0000004239767223 */ /* 0x000fe200000100ff */
[----:B------:R-:W-:Y:S02]  /*2fe0*/  FADD.FTZ R67, RZ, R66 ;  /* 0x00000042ff437221 */ /* 0x000fe40000010000 */
[----:B------:R-:W-:Y:S01]  /*2ff0*/  FMUL.FTZ R57, R119, R124 ;  /* 0x0000007c77397220 */ /* 0x000fe20000410000 */
[----:B------:R-:W-:Y:S01]  /*3000*/  FADD.FTZ R119, R19, -UR11 ;  /* 0x8000000b13777e21 */ /* 0x000fe20008010000 */
[----:B------:R-:W-:Y:S01]  /*3010*/  FADD.FTZ R67, R67, R64 ;  /* 0x0000004043437221 */ /* 0x000fe20000010000 */
[----:B------:R-:W-:-:S02]  /*3020*/  FFMA.FTZ R66, R69, R64, R118 ;  /* 0x0000004045427223 */ /* 0x000fc40000010076 */
[----:B------:R-:W-:Y:S01]  /*3030*/  FMUL.FTZ R64, R119, UR12 ;  /* 0x0000000c77407c20 */ /* 0x000fe20008410000 */
[----:B------:R-:W-:Y:S01]  /*3040*/  FFMA.FTZ R119, R69, R125, R70 ;  /* 0x0000007d45777223 */ /* 0x000fe20000010046 */
[----:B------:R-:W-:Y:S02]  /*3050*/  FFMA.FTZ R66, R63, R60, R66 ;  /* 0x0000003c3f427223 */ /* 0x000fe40000010042 */
[----:B------:R-:W-:-:S04]  /*3060*/  FFMA.FTZ R69, R81, R64, R79 ;  /* 0x0000004051457223 */ /* 0x000fc8000001004f */
[----:B------:R-:W-:-:S06]  /*3070*/  FMUL.FTZ R118, R69, -1.4426950216293334961 ;  /* 0xbfb8aa3b45767820 */ /* 0x000fcc0000410000 */
[----:B------:R-:W0:Y:S02]  /*3080*/  MUFU.EX2 R118, R118 ;  /* 0x0000007600767308 */ /* 0x000e240000000800 */
[----:B0-----:R-:W-:-:S06]  /*3090*/  FADD.FTZ R124, R118, 1 ;  /* 0x3f800000767c7421 */ /* 0x001fcc0000010000 */
[----:B------:R-:W0:Y:S02]  /*30a0*/  MUFU.RCP R70, R124 ;  /* 0x0000007c00467308 */ /* 0x000e240000001000 */
[----:B0-----:R-:W-:-:S04]  /*30b0*/  FADD.FTZ R125, -R70, 1 ;  /* 0x3f800000467d7421 */ /* 0x001fc80000010100 */
[----:B------:R-:W-:Y:S01]  /*30c0*/  FFMA.FTZ R118, R69, R125, 1 ;  /* 0x3f80000045767423 */ /* 0x000fe2000001007d */
[----:B------:R-:W-:Y:S01]  /*30d0*/  FMUL.FTZ R125, R21, R70 ;  /* 0x00000046157d7220 */ /* 0x000fe20000410000 */
[----:B------:R-:W-:Y:S01]  /*30e0*/  FFMA.FTZ R69, R56, R68, RZ ;  /* 0x0000004438457223 */ /* 0x000fe200000100ff */
[----:B------:R-:W-:Y:S01]  /*30f0*/  FADD.FTZ R70, RZ, R68 ;  /* 0x00000044ff467221 */ /* 0x000fe20000010000 */
[-C--:B------:R-:W-:Y:S01]  /*3100*/  FMUL.FTZ R68, R81, R65.reuse ;  /* 0x0000004151447220 */ /* 0x080fe20000410000 */
[----:B------:R-:W-:Y:S01]  /*3110*/  FMUL.FTZ R56, R125, R118 ;  /* 0x000000767d387220 */ /* 0x000fe20000410000 */
[----:B------:R-:W-:Y:S01]  /*3120*/  FADD.FTZ R118, R22, -UR11 ;  /* 0x8000000b16767e21 */ /* 0x000fe20008010000 */
[----:B------:R-:W-:Y:S01]  /*3130*/  FADD.FTZ R70, R70, R65 ;  /* 0x0000004146467221 */ /* 0x000fe20000010000 */
[----:B------:R-:W-:Y:S01]  /*3140*/  FFMA.FTZ R69, R62, R65, R69 ;  /* 0x000000413e457223 */ /* 0x000fe20000010045 */
[----:B------:R-:W-:Y:S01]  /*3150*/  FADD.FTZ R71, R68, R71 ;  /* 0x0000004744477221 */ /* 0x000fe20000010000 */
[----:B------:R-:W-:Y:S01]  /*3160*/  FMUL.FTZ R65, R118, UR12 ;  /* 0x0000000c76417c20 */ /* 0x000fe20008410000 */
[----:B------:R-:W-:Y:S01]  /*3170*/  FFMA.FTZ R118, R62, R68, R119 ;  /* 0x000000443e767223 */ /* 0x000fe20000010077 */
[----:B------:R-:W-:Y:S01]  /*3180*/  FADD.FTZ R68, R67, R60 ;  /* 0x0000003c43447221 */ /* 0x000fe20000010000 */
[C---:B------:R-:W-:Y:S01]  /*3190*/  FMUL.FTZ R67, R80.reuse, R60 ;  /* 0x0000003c50437220 */ /* 0x040fe20000410000 */
[----:B------:R-:W-:Y:S01]  /*31a0*/  FFMA.FTZ R62, R80, R65, R78 ;  /* 0x00000041503e7223 */ /* 0x000fe2000001004e */
[----:B------:R-:W-:-:S02]  /*31b0*/  FFMA.FTZ R69, R58, R59, R69 ;  /* 0x0000003b3a457223 */ /* 0x000fc40000010045 */
[----:B------:R-:W-:Y:S01]  /*31c0*/  FADD.FTZ R71, R71, R67 ;  /* 0x0000004347477221 */ /* 0x000fe20000010000 */
[----:B------:R-:W-:-:S06]  /*31d0*/  FMUL.FTZ R124, R62, -1.4426950216293334961 ;  /* 0xbfb8aa3b3e7c7820 */ /* 0x000fcc0000410000 */
[----:B------:R-:W0:Y:S02]  /*31e0*/  MUFU.EX2 R124, R124 ;  /* 0x0000007c007c7308 */ /* 0x000e240000000800 */
[----:B0-----:R-:W-:-:S06]  /*31f0*/  FADD.FTZ R119, R124, 1 ;  /* 0x3f8000007c777421 */ /* 0x001fcc0000010000 */
[----:B------:R-:W0:Y:S02]  /*3200*/  MUFU.RCP R119, R119 ;  /* 0x0000007700777308 */ /* 0x000e240000001000 */
[----:B0-----:R-:W-:-:S04]  /*3210*/  FADD.FTZ R125, -R119, 1 ;  /* 0x3f800000777d7421 */ /* 0x001fc80000010100 */
[----:B------:R-:W-:Y:S01]  /*3220*/  FFMA.FTZ R125, R62, R125, 1 ;  /* 0x3f8000003e7d7423 */ /* 0x000fe2000001007d */
[----:B------:R-:W-:Y:S01]  /*3230*/  FMUL.FTZ R62, R24, R119 ;  /* 0x00000077183e7220 */ /* 0x000fe20000410000 */
[----:B------:R-:W-:-:S03]  /*3240*/  FFMA.FTZ R119, R63, R67, R118 ;  /* 0x000000433f777223 */ /* 0x000fc60000010076 */
[----:B------:R-:W-:Y:S01]  /*3250*/  FMUL.FTZ R62, R62, R125 ;  /* 0x0000007d3e3e7220 */ /* 0x000fe20000410000 */
        /* <DEDUP_REMOVED lines=12> */
[----:B------:R-:W-:Y:S01]  /*3320*/  FADD.FTZ R67, R70, R59 ;  /* 0x0000003b46437221 */ /* 0x000fe20000010000 */
[----:B------:R-:W-:Y:S01]  /*3330*/  FMUL.FTZ R70, R81, R59 ;  /* 0x0000003b51467220 */ /* 0x000fe20000410000 */
[----:B------:R-:W-:-:S03]  /*3340*/  FMUL.FTZ R59, R125, UR12 ;  /* 0x0000000c7d3b7c20 */ /* 0x000fc60008410000 */
[----:B------:R-:W-:Y:S01]  /*3350*/  FFMA.FTZ R118, R58, R70, R119 ;  /* 0x000000463a767223 */ /* 0x000fe20000010077 */
[----:B------:R-:W-:Y:S01]  /*3360*/  FFMA.FTZ R58, R80, R59, R78 ;  /* 0x0000003b503a7223 */ /* 0x000fe2000001004e */
[----:B------:R-:W-:Y:S01]  /*3370*/  FADD.FTZ R119, R70, R71 ;  /* 0x0000004746777221 */ /* 0x000fe20000010000 */
[----:B------:R-:W-:Y:S02]  /*3380*/  FFMA.FTZ R70, R61, R57, R66 ;  /* 0x000000393d467223 */ /* 0x000fe40000010042 */
[----:B------:R-:W-:Y:S02]  /*3390*/  FMUL.FTZ R124, R58, -1.4426950216293334961 ;  /* 0xbfb8aa3b3a7c7820 */ /* 0x000fe40000410000 */
[----:B------:R-:W-:-:S04]  /*33a0*/  FFMA.FTZ R70, R65, R62, R70 ;  /* 0x0000003e41467223 */ /* 0x000fc80000010046 */
        /* <DEDUP_REMOVED lines=8> */
[----:B------:R-:W-:Y:S01]  /*3430*/  FADD.FTZ R68, R27, -UR11 ;  /* 0x8000000b1b447e21 */ /* 0x000fe20008010000 */
[----:B------:R-:W-:Y:S01]  /*3440*/  FMUL.FTZ R57, R80, R57 ;  /* 0x0000003950397220 */ /* 0x000fe20000410000 */
[----:B------:R-:W-:Y:S01]  /*3450*/  FFMA.FTZ R70, R59, R58, R70 ;  /* 0x0000003a3b467223 */ /* 0x000fe20000010046 */
[----:B------:R-:W-:Y:S01]  /*3460*/  FADD.FTZ R71, R71, R62 ;  /* 0x0000003e47477221 */ /* 0x000fe20000010000 */
[----:B------:R-:W-:Y:S01]  /*3470*/  FMUL.FTZ R68, R68, UR12 ;  /* 0x0000000c44447c20 */ /* 0x000fe20008410000 */
[----:B------:R-:W-:Y:S01]  /*3480*/  FFMA.FTZ R125, R61, R57, R118 ;  /* 0x000000393d7d7223 */ /* 0x000fe20000010076 */
[----:B------:R-:W-:Y:S01]  /*3490*/  FADD.FTZ R119, R119, R57 ;  /* 0x0000003977777221 */ /* 0x000fe20000010000 */
[----:B------:R-:W-:Y:S01]  /*34a0*/  FADD.FTZ R71, R71, R58 ;  /* 0x0000003a47477221 */ /* 0x000fe20000010000 */
        /* <DEDUP_REMOVED lines=11> */
[----:B------:R-:W-:Y:S01]  /*3560*/  FADD.FTZ R118, R67, R56 ;  /* 0x0000003843767221 */ /* 0x000fe20000010000 */
[-C--:B------:R-:W-:Y:S01]  /*3570*/  FFMA.FTZ R67, R64, R56.reuse, R69 ;  /* 0x0000003840437223 */ /* 0x080fe20000010045 */
[----:B------:R-:W-:Y:S01]  /*3580*/  FMUL.FTZ R56, R81, R56 ;  /* 0x0000003851387220 */ /* 0x000fe20000410000 */
[----:B------:R-:W-:Y:S01]  /*3590*/  FFMA.FTZ R66, R80, R61, R78 ;  /* 0x0000003d50427223 */ /* 0x000fe2000001004e */
[----:B------:R-:W-:Y:S02]  /*35a0*/  FADD.FTZ R118, R118, R63 ;  /* 0x0000003f76767221 */ /* 0x000fe40000010000 */
[----:B------:R-:W-:Y:S01]  /*35b0*/  FFMA.FTZ R64, R64, R56, R125 ;  /* 0x0000003840407223 */ /* 0x000fe2000001007d */
[----:B------:R-:W-:Y:S01]  /*35c0*/  FMUL.FTZ R124, R66, -1.4426950216293334961 ;  /* 0xbfb8aa3b427c7820 */ /* 0x000fe20000410000 */
[----:B------:R-:W-:-:S05]  /*35d0*/  FADD.FTZ R119, R56, R119 ;  /* 0x0000007738777221 */ /* 0x000fca0000010000 */
[----:B------:R-:W0:Y:S02]  /*35e0*/  MUFU.EX2 R124, R124 ;  /* 0x0000007c007c7308 */ /* 0x000e240000000800 */
[----:B0-----:R-:W-:-:S06]  /*35f0*/  FADD.FTZ R125, R124, 1 ;  /* 0x3f8000007c7d7421 */ /* 0x001fcc0000010000 */
[----:B------:R-:W0:Y:S02]  /*3600*/  MUFU.RCP R69, R125 ;  /* 0x0000007d00457308 */ /* 0x000e240000001000 */
[----:B0-----:R-:W-:-:S04]  /*3610*/  FADD.FTZ R56, -R69, 1 ;  /* 0x3f80000045387421 */ /* 0x001fc80000010100 */
[----:B------:R-:W-:Y:S01]  /*3620*/  FFMA.FTZ R66, R66, R56, 1 ;  /* 0x3f80000042427423 */ /* 0x000fe20000010038 */
[----:B------:R-:W-:Y:S01]  /*3630*/  FMUL.FTZ R56, R4, R69 ;  /* 0x0000004504387220 */ /* 0x000fe20000410000 */
[----:B------:R-:W-:-:S03]  /*3640*/  FMUL.FTZ R69, R80, R62 ;  /* 0x0000003e50457220 */ /* 0x000fc60000410000 */
[----:B------:R-:W-:Y:S01]  /*3650*/  FMUL.FTZ R56, R56, R66 ;  /* 0x0000004238387220 */ /* 0x000fe20000410000 */
[----:B------:R-:W-:Y:S01]  /*3660*/  FADD.FTZ R66, R3, -UR11 ;  /* 0x8000000b03427e21 */ /* 0x000fe20008010000 */
[----:B------:R-:W-:Y:S01]  /*3670*/  FFMA.FTZ R125, R65, R69, R64 ;  /* 0x00000045417d7223 */ /* 0x000fe20000010040 */
[----:B------:R-:W-:Y:S01]  /*3680*/  FADD.FTZ R119, R119, R69 ;  /* 0x0000004577777221 */ /* 0x000fe20000010000 */
[----:B------:R-:W-:Y:S01]  /*3690*/  FADD.FTZ R69, R30, -UR11 ;  /* 0x8000000b1e457e21 */ /* 0x000fe20008010000 */
[----:B------:R-:W-:Y:S01]  /*36a0*/  FMUL.FTZ R62, R66, UR12 ;  /* 0x0000000c423e7c20 */ /* 0x000fe20008410000 */
[----:B------:R-:W-:Y:S02]  /*36b0*/  FADD.FTZ R71, R71, R56 ;  /* 0x0000003847477221 */ /* 0x000fe40000010000 */
[----:B------:R-:W-:Y:S01]  /*36c0*/  FMUL.FTZ R69, R69, UR12 ;  /* 0x0000000c45457c20 */ /* 0x000fe20008410000 */
        /* <DEDUP_REMOVED lines=10> */
[C---:B------:R-:W-:Y:S01]  /*3770*/  FFMA.FTZ R65, R60.reuse, R63, R67 ;  /* 0x0000003f3c417223 */ /* 0x040fe20000010043 */
        /* <DEDUP_REMOVED lines=16> */
[----:B------:R-:W-:Y:S02]  /*3880*/  FADD.FTZ R119, R119, R63 ;  /* 0x0000003f77777221 */ /* 0x000fe40000010000 */
        /* <DEDUP_REMOVED lines=11> */
[----:B------:R-:W-:Y:S01]  /*3940*/  FADD.FTZ R63, R118, R57 ;  /* 0x00000039763f7221 */ /* 0x000fe20000010000 */
[----:B------:R-:W-:Y:S01]  /*3950*/  FADD.FTZ R118, R34, -UR11 ;  /* 0x8000000b22767e21 */ /* 0x000fe20008010000 */
[----:B------:R-:W-:Y:S01]  /*3960*/  FADD.FTZ R119, R124, R119 ;  /* 0x000000777c777221 */ /* 0x000fe20000010000 */
[----:B------:R-:W-:Y:S01]  /*3970*/  FFMA.FTZ R65, R60, R58, R65 ;  /* 0x0000003a3c417223 */ /* 0x000fe20000010041 */
[----:B------:R-:W-:Y:S01]  /*3980*/  FADD.FTZ R63, R63, R64 ;  /* 0x000000403f3f7221 */ /* 0x000fe20000010000 */
[----:B------:R-:W-:Y:S01]  /*3990*/  FMUL.FTZ R59, R118, UR12 ;  /* 0x0000000c763b7c20 */ /* 0x000fe20008410000 */
[----:B------:R-:W-:Y:S01]  /*39a0*/  FFMA.FTZ R118, R68, R124, R67 ;  /* 0x0000007c44767223 */ /* 0x000fe20000010043 */
[----:B------:R-:W-:Y:S01]  /*39b0*/  FADD.FTZ R124, R35, -UR11 ;  /* 0x8000000b237c7e21 */ /* 0x000fe20008010000 */
[----:B------:R-:W-:Y:S01]  /*39c0*/  FMUL.FTZ R64, R81, R64 ;  /* 0x0000004051407220 */ /* 0x000fe20000410000 */
        /* <DEDUP_REMOVED lines=11> */
[----:B------:R-:W-:Y:S01]  /*3a80*/  FMUL.FTZ R56, R124, UR12 ;  /* 0x0000000c7c387c20 */ /* 0x000fe20008410000 */
[----:B------:R-:W-:Y:S01]  /*3a90*/  FFMA.FTZ R125, R61, R67, R118 ;  /* 0x000000433d7d7223 */ /* 0x000fe20000010076 */
[----:B------:R-:W-:Y:S01]  /*3aa0*/  FADD.FTZ R119, R119, R67 ;  /* 0x0000004377777221 */ /* 0x000fe20000010000 */
[----:B------:R-:W-:Y:S01]  /*3ab0*/  FADD.FTZ R67, R6, -UR11 ;  /* 0x8000000b06437e21 */ /* 0x000fe20008010000 */
[----:B------:R-:W-:Y:S01]  /*3ac0*/  FFMA.FTZ R61, R81, R56, R79 ;  /* 0x00000038513d7223 */ /* 0x000fe2000001004f */
[----:B------:R-:W-:Y:S01]  /*3ad0*/  FFMA.FTZ R68, R69, R66, R68 ;  /* 0x0000004245447223 */ /* 0x000fe20000010044 */
[----:B------:R-:W-:Y:S01]  /*3ae0*/  FADD.FTZ R119, R64, R119 ;  /* 0x0000007740777221 */ /* 0x000fe20000010000 */
[----:B------:R-:W-:Y:S01]  /*3af0*/  FMUL.FTZ R67, R67, UR12 ;  /* 0x0000000c43437c20 */ /* 0x000fe20008410000 */
[----:B------:R-:W-:Y:S01]  /*3b00*/  FMUL.FTZ R118, R61, -1.4426950216293334961 ;  /* 0xbfb8aa3b3d767820 */ /* 0x000fe20000410000 */
[----:B------:R-:W-:-:S05]  /*3b10*/  FFMA.FTZ R68, R59, R57, R68 ;  /* 0x000000393b447223 */ /* 0x000fca0000010044 */
[----:B------:R-:W0:Y:S02]  /*3b20*/  MUFU.EX2 R118, R118 ;  /* 0x0000007600767308 */ /* 0x000e240000000800 */
[----:B0-----:R-:W-:-:S06]  /*3b30*/  FADD.FTZ R70, R118, 1 ;  /* 0x3f80000076467421 */ /* 0x001fcc0000010000 */
[----:B------:R-:W0:Y:S02]  /*3b40*/  MUFU.RCP R70, R70 ;  /* 0x0000004600467308 */ /* 0x000e240000001000 */
[----:B0-----:R-:W-:-:S04]  /*3b50*/  FADD.FTZ R124, -R70, 1 ;  /* 0x3f800000467c7421 */ /* 0x001fc80000010100 */
[----:B------:R-:W-:Y:S01]  /*3b60*/  FFMA.FTZ R124, R61, R124, 1 ;  /* 0x3f8000003d7c7423 */ /* 0x000fe2000001007c */
[----:B------:R-:W-:Y:S01]  /*3b70*/  FMUL.FTZ R61, R37, R70 ;  /* 0x00000046253d7220 */ /* 0x000fe20000410000 */
[----:B------:R-:W-:Y:S01]  /*3b80*/  FFMA.FTZ R70, R62, R64, R125 ;  /* 0x000000403e467223 */ /* 0x000fe2000001007d */
[----:B------:R-:W-:Y:S02]  /*3b90*/  FFMA.FTZ R62, R80, R67, R78 ;  /* 0x00000043503e7223 */ /* 0x000fe4000001004e */
[----:B------:R-:W-:Y:S02]  /*3ba0*/  FMUL.FTZ R61, R61, R124 ;  /* 0x0000007c3d3d7220 */ /* 0x000fe40000410000 */
        /* <DEDUP_REMOVED lines=24> */
[----:B------:R-:W-:Y:S01]  /*3d30*/  FADD.FTZ R70, R63, R58 ;  /* 0x0000003a3f467221 */ /* 0x000fe20000010000 */
[----:B------:R-:W-:Y:S01]  /*3d40*/  FADD.FTZ R63, R38, -UR11 ;  /* 0x8000000b263f7e21 */ /* 0x000fe20008010000 */
[----:B------:R-:W-:Y:S01]  /*3d50*/  FMUL.FTZ R58, R81, R58 ;  /* 0x0000003a513a7220 */ /* 0x000fe20000410000 */
[----:B------:R-:W-:Y:S01]  /*3d60*/  FMUL.FTZ R69, R69, R125 ;  /* 0x0000007d45457220 */ /* 0x000fe20000410000 */
[----:B------:R-:W-:Y:S01]  /*3d70*/  FADD.FTZ R70, R70, R61 ;  /* 0x0000003d46467221 */ /* 0x000fe20000010000 */
[----:B------:R-:W-:Y:S01]  /*3d80*/  FMUL.FTZ R63, R63, UR12 ;  /* 0x0000000c3f3f7c20 */ /* 0x000fe20008410000 */
[----:B------:R-:W-:Y:S01]  /*3d90*/  FFMA.FTZ R118, R60, R58, R71 ;  /* 0x0000003a3c767223 */ /* 0x000fe20000010047 */
[----:B------:R-:W-:Y:S01]  /*3da0*/  FADD.FTZ R119, R58, R119 ;  /* 0x000000773a777221 */ /* 0x000fe20000010000 */
[----:B------:R-:W-:Y:S01]  /*3db0*/  FADD.FTZ R70, R70, R69 ;  /* 0x0000004546467221 */ /* 0x000fe20000010000 */
[----:B------:R-:W-:Y:S01]  /*3dc0*/  FFMA.FTZ R60, R80, R63, R78 ;  /* 0x0000003f503c7223 */ /* 0x000fe2000001004e */
[----:B------:R-:W-:-:S03]  /*3dd0*/  FFMA.FTZ R65, R66, R69, R65 ;  /* 0x0000004542417223 */ /* 0x000fc60000010041 */
        /* <DEDUP_REMOVED lines=15> */
[----:B------:R-:W-:-:S02]  /*3ed0*/  FFMA.FTZ R68, R63, R58, R68 ;  /* 0x0000003a3f447223 */ /* 0x000fc40000010044 */
[----:B------:R-:W-:Y:S01]  /*3ee0*/  FADD.FTZ R71, R71, R58 ;  /* 0x0000003a47477221 */ /* 0x000fe20000010000 */
        /* <DEDUP_REMOVED lines=11> */
[----:B------:R-:W-:-:S03]  /*3fa0*/  FADD.FTZ R59, R42, -UR11 ;  /* 0x8000000b2a3b7e21 */ /* 0x000fc60008010000 */
[----:B------:R-:W-:Y:S01]  /*3fb0*/  FMUL.FTZ R57, R57, R124 ;  /* 0x0000007c39397220 */ /* 0x000fe20000410000 */
[----:B------:R-:W-:-:S03]  /*3fc0*/  FMUL.FTZ R59, R59, UR12 ;  /* 0x0000000c3b3b7c20 */ /* 0x000fc60008410000 */
[----:B------:R-:W-:Y:S01]  /*3fd0*/  FADD.FTZ R70, R70, R57 ;  /* 0x0000003946467221 */ /* 0x000fe20000010000 */
[----:B------:R-:W-:Y:S01]  /*3fe0*/  FFMA.FTZ R56, R80, R59, R78 ;  /* 0x0000003b50387223 */ /* 0x000fe2000001004e */
[----:B------:R-:W-:-:S03]  /*3ff0*/  FFMA.FTZ R65, R60, R57, R65 ;  /* 0x000000393c417223 */ /* 0x000fc60000010041 */
[----:B------:R-:W-:-:S06]  /*4000*/  FMUL.FTZ R124, R56, -1.4426950216293334961 ;  /* 0xbfb8aa3b387c7820 */ /* 0x000fcc0000410000 */
[----:B------:R-:W0:Y:S02]  /*4010*/  MUFU.EX2 R124, R124 ;  /* 0x0000007c007c7308 */ /* 0x000e240000000800 */
[----:B0-----:R-:W-:Y:S01]  /*4020*/  FADD.FTZ R125, R124, 1 ;  /* 0x3f8000007c7d7421 */ /* 0x001fe20000010000 */
[----:B------:R-:W-:-:S05]  /*4030*/  FADD.FTZ R124, R46, -UR11 ;  /* 0x8000000b2e7c7e21 */ /* 0x000fca0008010000 */
        /* <DEDUP_REMOVED lines=9> */
[----:B------:R-:W-:Y:S01]  /*40d0*/  FADD.FTZ R71, R71, R56 ;  /* 0x0000003847477221 */ /* 0x000fe20000010000 */
[----:B------:R-:W-:Y:S01]  /*40e0*/  FMUL.FTZ R62, R118, UR12 ;  /* 0x0000000c763e7c20 */ /* 0x000fe20008410000 */
[----:B------:R-:W-:-:S03]  /*40f0*/  FFMA.FTZ R68, R59, R56, R68 ;  /* 0x000000383b447223 */ /* 0x000fc60000010044 */
[----:B------:R-:W-:-:S04]  /*4100*/  FFMA.FTZ R64, R81, R62, R79 ;  /* 0x0000003e51407223 */ /* 0x000fc8000001004f */
[----:B------:R-:W-:-:S06]  /*4110*/  FMUL.FTZ R67, R64, -1.4426950216293334961 ;  /* 0xbfb8aa3b40437820 */ /* 0x000fcc0000410000 */
[----:B------:R-:W0:Y:S02]  /*4120*/  MUFU.EX2 R67, R67 ;  /* 0x0000004300437308 */ /* 0x000e240000000800 */
[----:B0-----:R-:W-:Y:S01]  /*4130*/  FADD.FTZ R118, R67, 1 ;  /* 0x3f80000043767421 */ /* 0x001fe20000010000 */
[----:B------:R-:W-:-:S05]  /*4140*/  FMUL.FTZ R67, R124, UR12 ;  /* 0x0000000c7c437c20 */ /* 0x000fca0008410000 */
[----:B------:R-:W0:Y:S02]  /*4150*/  MUFU.RCP R118, R118 ;  /* 0x0000007600767308 */ /* 0x000e240000001000 */
[----:B0-----:R-:W-:-:S04]  /*4160*/  FADD.FTZ R61, -R118, 1 ;  /* 0x3f800000763d7421 */ /* 0x001fc80000010100 */
[----:B------:R-:W-:Y:S01]  /*4170*/  FFMA.FTZ R64, R64, R61, 1 ;  /* 0x3f80000040407423 */ /* 0x000fe2000001003d */
[----:B------:R-:W-:-:S04]  /*4180*/  FMUL.FTZ R61, R45, R118 ;  /* 0x000000762d3d7220 */ /* 0x000fc80000410000 */
[----:B------:R-:W-:Y:S01]  /*4190*/  FMUL.FTZ R61, R61, R64 ;  /* 0x000000403d3d7220 */ /* 0x000fe20000410000 */
[----:B------:R-:W-:Y:S01]  /*41a0*/  FMUL.FTZ R64, R81, R69 ;  /* 0x0000004551407220 */ /* 0x000fe20000410000 */
[----:B------:R-:W-:Y:S02]  /*41b0*/  FFMA.FTZ R69, R80, R67, R78 ;  /* 0x0000004350457223 */ /* 0x000fe4000001004e */
        /* <DEDUP_REMOVED lines=14> */
[----:B------:R-:W-:Y:S02]  /*42a0*/  FADD.FTZ R119, R119, R125 ;  /* 0x0000007d77777221 */ /* 0x000fe40000010000 */
[----:B------:R-:W-:Y:S01]  /*42b0*/  FADD.FTZ R71, R71, R64 ;  /* 0x0000004047477221 */ /* 0x000fe20000010000 */
[----:B------:R-:W-:Y:S01]  /*42c0*/  FMUL.FTZ R58, R69, UR12 ;  /* 0x0000000c453a7c20 */ /* 0x000fe20008410000 */
[----:B------:R-:W-:Y:S01]  /*42d0*/  FFMA.FTZ R69, R63, R125, R66 ;  /* 0x0000007d3f457223 */ /* 0x000fe20000010042 */
[----:B------:R-:W-:Y:S02]  /*42e0*/  FFMA.FTZ R68, R67, R64, R68 ;  /* 0x0000004043447223 */ /* 0x000fe40000010044 */
[----:B------:R-:W-:-:S04]  /*42f0*/  FFMA.FTZ R63, R81, R58, R79 ;  /* 0x0000003a513f7223 */ /* 0x000fc8000001004f */
[----:B------:R-:W-:-:S06]  /*4300*/  FMUL.FTZ R118, R63, -1.4426950216293334961 ;  /* 0xbfb8aa3b3f767820 */ /* 0x000fcc0000410000 */
[----:B------:R-:W0:Y:S02]  /*4310*/  MUFU.EX2 R118, R118 ;  /* 0x0000007600767308 */ /* 0x000e240000000800 */
[----:B0-----:R-:W-:Y:S01]  /*4320*/  FADD.FTZ R66, R118, 1 ;  /* 0x3f80000076427421 */ /* 0x001fe20000010000 */
[----:B------:R-:W-:-:S04]  /*4330*/  FMUL.FTZ R118, R81, R57 ;  /* 0x0000003951767220 */ /* 0x000fc80000410000 */
[----:B------:R-:W-:Y:S01]  /*4340*/  FADD.FTZ R119, R118, R119 ;  /* 0x0000007776777221 */ /* 0x000fe20000010000 */
[----:B------:R-:W0:Y:S02]  /*4350*/  MUFU.RCP R66, R66 ;  /* 0x0000004200427308 */ /* 0x000e240000001000 */
[----:B0-----:R-:W-:-:S04]  /*4360*/  FADD.FTZ R124, -R66, 1 ;  /* 0x3f800000427c7421 */ /* 0x001fc80000010100 */
[----:B------:R-:W-:Y:S01]  /*4370*/  FFMA.FTZ R124, R63, R124, 1 ;  /* 0x3f8000003f7c7423 */ /* 0x000fe2000001007c */
[----:B------:R-:W-:Y:S01]  /*4380*/  FMUL.FTZ R63, R49, R66 ;  /* 0x00000042313f7220 */ /* 0x000fe20000410000 */
[----:B------:R-:W-:Y:S01]  /*4390*/  FFMA.FTZ R66, R60, R118, R69 ;  /* 0x000000763c427223 */ /* 0x000fe20000010045 */
[----:B------:R-:W-:Y:S02]  /*43a0*/  FADD.FTZ R118, R51, -UR11 ;  /* 0x8000000b33767e21 */ /* 0x000fe40008010000 */
        /* <DEDUP_REMOVED lines=14> */
[----:B------:R-:W-:Y:S01]  /*4490*/  FMUL.FTZ R125, R80, R56 ;  /* 0x00000038507d7220 */ /* 0x000fe20000410000 */
[----:B------:R-:W-:Y:S02]  /*44a0*/  FMUL.FTZ R56, R118, UR12 ;  /* 0x0000000c76387c20 */ /* 0x000fe40008410000 */
[----:B------:R-:W-:Y:S01]  /*44b0*/  FADD.FTZ R71, R71, R60 ;  /* 0x0000003c47477221 */ /* 0x000fe20000010000 */
[----:B------:R-:W-:Y:S01]  /*44c0*/  FFMA.FTZ R69, R59, R125, R66 ;  /* 0x0000007d3b457223 */ /* 0x000fe20000010042 */
[----:B------:R-:W-:Y:S01]  /*44d0*/  FFMA.FTZ R59, R81, R56, R79 ;  /* 0x00000038513b7223 */ /* 0x000fe2000001004f */
[----:B------:R-:W-:-:S03]  /*44e0*/  FADD.FTZ R119, R119, R125 ;  /* 0x0000007d77777221 */ /* 0x000fc60000010000 */
        /* <DEDUP_REMOVED lines=9> */
[----:B------:R-:W-:-:S03]  /*4580*/  FFMA.FTZ R66, R62, R118, R69 ;  /* 0x000000763e427223 */ /* 0x000fc60000010045 */
        /* <DEDUP_REMOVED lines=32> */
[----:B------:R-:W-:Y:S01]  /*4790*/  FFMA.FTZ R118, R57, R60, R68 ;  /* 0x0000003c39767223 */ /* 0x000fe20000010044 */
[----:B------:R-:W-:Y:S01]  /*47a0*/  FMUL.FTZ R63, R69, UR12 ;  /* 0x0000000c453f7c20 */ /* 0x000fe20008410000 */
[----:B------:R-:W-:Y:S02]  /*47b0*/  FFMA.FTZ R65, R64, R66, R65 ;  /* 0x0000004240417223 */ /* 0x000fe40000010041 */
[----:B------:R-:W-:Y:S01]  /*47c0*/  FFMA.FTZ R118, R61, R62, R118 ;  /* 0x0000003e3d767223 */ /* 0x000fe20000010076 */
        /* <DEDUP_REMOVED lines=22> */
[----:B------:R-:W-:Y:S01]  /*4930*/  FFMA.FTZ R57, R57, R69, 1 ;  /* 0x3f80000039397423 */ /* 0x000fe20000010045 */
[----:B------:R-:W-:Y:S01]  /*4940*/  FADD.FTZ R69, R70, R59 ;  /* 0x0000003b46457221 */ /* 0x000fe20000010000 */
[----:B------:R-:W-:Y:S01]  /*4950*/  FFMA.FTZ R56, R56, R60, R67 ;  /* 0x0000003c38387223 */ /* 0x000fe20000010043 */
[----:B------:R-:W-:Y:S01]  /*4960*/  FADD.FTZ R119, R60, R119 ;  /* 0x000000773c777221 */ /* 0x000fe20000010000 */
[----:B------:R-:W-:Y:S01]  /*4970*/  FMUL.FTZ R59, R80, R62 ;  /* 0x0000003e503b7220 */ /* 0x000fe20000410000 */
[----:B------:R-:W-:Y:S01]  /*4980*/  FMUL.FTZ R57, R124, R57 ;  /* 0x000000397c397220 */ /* 0x000fe20000410000 */
[----:B------:R-:W-:Y:S01]  /*4990*/  FADD.FTZ R70, R69, R66 ;  /* 0x0000004245467221 */ /* 0x000fe20000010000 */
[----:B------:R-:W-:Y:S01]  /*49a0*/  FADD.FTZ R62, R71, R58 ;  /* 0x0000003a473e7221 */ /* 0x000fe20000010000 */
[----:B------:R-:W-:Y:S01]  /*49b0*/  FFMA.FTZ R56, R61, R59, R56 ;  /* 0x0000003b3d387223 */ /* 0x000fe20000010038 */
[----:B------:R-:W-:Y:S01]  /*49c0*/  FADD.FTZ R60, R119, R59 ;  /* 0x0000003b773c7221 */ /* 0x000fe20000010000 */
[C---:B------:R-:W-:Y:S01]  /*49d0*/  FMUL.FTZ R59, R81.reuse, R66 ;  /* 0x00000042513b7220 */ /* 0x040fe20000410000 */
[----:B------:R-:W-:-:S03]  /*49e0*/  FMUL.FTZ R61, R81, R57 ;  /* 0x00000039513d7220 */ /* 0x000fc60000410000 */
[----:B------:R-:W-:Y:S01]  /*49f0*/  FFMA.FTZ R56, R64, R59, R56 ;  /* 0x0000003b40387223 */ /* 0x000fe20000010038 */
[----:B------:R-:W-:Y:S01]  /*4a00*/  FADD.FTZ R60, R59, R60 ;  /* 0x0000003c3b3c7221 */ /* 0x000fe20000010000 */
[----:B------:R-:W-:-:S04]  /*4a10*/  FMUL.FTZ R59, R80, R58 ;  /* 0x0000003a503b7220 */ /* 0x000fc80000410000 */
[----:B------:R-:W-:Y:S01]  /*4a20*/  FADD.FTZ R60, R60, R59 ;  /* 0x0000003b3c3c7221 */ /* 0x000fe20000010000 */
[----:B------:R-:W-:-:S03]  /*4a30*/  FFMA.FTZ R67, R63, R59, R56 ;  /* 0x0000003b3f437223 */ /* 0x000fc60000010038 */
[----:B------:R-:W-:Y:S01]  /*4a40*/  FADD.FTZ R56, R61, R60 ;  /* 0x0000003c3d387221 */ /* 0x000fe20000010000 */
[C---:B------:R-:W-:Y:S01]  /*4a50*/  FFMA.FTZ R59, R68.reuse, R61, R67 ;  /* 0x0000003d443b7223 */ /* 0x040fe20000010043 */
[----:B------:R-:W-:Y:S01]  /*4a60*/  FFMA.FTZ R60, R63, R58, R118 ;  /* 0x0000003a3f3c7223 */ /* 0x000fe20000010076 */
[----:B------:R-:W-:Y:S01]  /*4a70*/  FFMA.FTZ R61, R68, R57, R65 ;  /* 0x00000039443d7223 */ /* 0x000fe20000010041 */
[----:B------:R-:W-:-:S07]  /*4a80*/  FADD.FTZ R63, R70, R57 ;  /* 0x00000039463f7221 */ /* 0x000fce0000010000 */
.L_x_1268:
[----:B------:R-:W-:Y:S01]  /*4a90*/  MOV R58, R56 ;  /* 0x00000038003a7202 */ /* 0x000fe20000000f00 */
[----:B------:R-:W0:Y:S01]  /*4aa0*/  S2UR UR13, SR_CgaCtaId ;  /* 0x00000000000d79c3 */ /* 0x000e220000008800 */
[----:B------:R-:W1:Y:S01]  /*4ab0*/  SHFL.DOWN PT, R56, R59, 0x1, 0x1f ;  /* 0x08201f003b387f89 */ /* 0x000e6200000e0000 */
[C---:B------:R-:W-:Y:S01]  /*4ac0*/  ISETP.GT.AND P0, PT, R98.reuse, 0x1e, PT ;  /* 0x0000001e6200780c */ /* 0x040fe20003f04270 */
[----:B------:R-:W-:Y:S01]  /*4ad0*/  UMOV UR6, 0x400 ;  /* 0x0000040000067882 */ /* 0x000fe20000000000 */
[----:B------:R-:W-:Y:S01]  /*4ae0*/  ISETP.GT.AND P2, PT, R98, 0xf, PT ;  /* 0x0000000f6200780c */ /* 0x000fe20003f44270 */
[----:B------:R-:W2:Y:S01]  /*4af0*/  SHFL.DOWN PT, R57, R58, 0x1, 0x1f ;  /* 0x08201f003a397f89 */ /* 0x000ea200000e0000 */
[----:B------:R-:W-:Y:S01]  /*4b00*/  UIADD3 UR5, UPT, UPT, UR6, 0xa0, URZ ;  /* 0x000000a006057890 */ /* 0x000fe2000fffe0ff */
[----:B------:R-:W-:Y:S01]  /*4b10*/  BSSY.RECONVERGENT B0, `(.L_x_1269) ;  /* 0x0000024000007945 */ /* 0x000fe20003800200 */
[C---:B------:R-:W-:Y:S02]  /*4b20*/  ISETP.NE.AND P1, PT, R101.reuse, RZ, PT ;  /* 0x000000ff6500720c */ /* 0x040fe40003f25270 */
[----:B------:R-:W-:Y:S01]  /*4b30*/  ISETP.GT.U32.AND P4, PT, R101, 0x3f, PT ;  /* 0x0000003f6500780c */ /* 0x000fe20003f84070 */
[----:B0-----:R-:W-:-:S04]  /*4b40*/  ULEA UR5, UR13, UR5, 0x18 ;  /* 0x000000050d057291 */ /* 0x001fc8000f8ec0ff */
[----:B-1----:R-:W-:Y:S01]  /*4b50*/  @!P0 FADD.FTZ R59, R56, R59 ;  /* 0x0000003b383b8221 */ /* 0x002fe20000010000 */
[----:B--2---:R-:W-:-:S04]  /*4b60*/  @!P0 FADD.FTZ R58, R57, R58 ;  /* 0x0000003a393a8221 */ /* 0x004fc80000010000 */
        /* <DEDUP_REMOVED lines=30> */
.L_x_1270:
[----:B------:R-:W-:Y:S05]  /*4d50*/  BSYNC.RECONVERGENT B0 ;  /* 0x0000000000007941 */ /* 0x000fea0003800200 */
.L_x_1269:
[----:B------:R-:W-:Y:S01]  /*4d60*/  BAR.SYNC.DEFER_BLOCKING 0x0 ;  /* 0x0000000000007b1d */ /* 0x000fe20000010000 */
[----:B------:R-:W-:-:S05]  /*4d70*/  LEA R117, R117, R101, 0x6 ;  /* 0x0000006575757211 */ /* 0x000fca00078e30ff */
[----:B------:R-:W-:Y:S04]  /*4d80*/  BSSY.RECONVERGENT B0, `(.L_x_1271) ;  /* 0x0000029000007945 */ /* 0x000fe80003800200 */
[----:B------:R-:W-:Y:S05]  /*4d90*/  @P1 BRA `(.L_x_1272) ;  /* 0x00000000009c1947 */ /* 0x000fea0003800000 */
[----:B------:R-:W-:-:S09]  /*4da0*/  ULEA UR5, UR13, UR6, 0x18 ;  /* 0x000000060d057291 */ /* 0x000fd2000f8ec0ff */
[----:B---3--:R-:W1:Y:S04]  /*4db0*/  LDS.64 R56, [UR5+0x18] ;  /* 0x00001805ff387984 */ /* 0x008e680008000a00 */
[----:B------:R-:W3:Y:S01]  /*4dc0*/  LDS.128 R64, [UR5+0x20] ;  /* 0x00002005ff407984 */ /* 0x000ee20008000c00 */
[----:B-1----:R-:W-:Y:S01]  /*4dd0*/  FADD.FTZ R59, R70, R56 ;  /* 0x00000038463b7221 */ /* 0x002fe20000010000 */
[----:B------:R-:W-:Y:S02]  /*4de0*/  FADD.FTZ R124, R71, R57 ;  /* 0x00000039477c7221 */ /* 0x000fe40000010000 */
[----:B0-----:R-:W0:Y:S01]  /*4df0*/  LDS.128 R68, [UR5+0x30] ;  /* 0x00003005ff447984 */ /* 0x001e220008000c00 */
[----:B---3--:R-:W-:Y:S01]  /*4e00*/  FADD.FTZ R119, R59, R64 ;  /* 0x000000403b777221 */ /* 0x008fe20000010000 */
[----:B------:R-:W-:-:S02]  /*4e10*/  FADD.FTZ R124, R124, R65 ;  /* 0x000000417c7c7221 */ /* 0x000fc40000010000 */
[----:B--2---:R-:W1:Y:S01]  /*4e20*/  LDS.128 R56, [UR5+0x40] ;  /* 0x00004005ff387984 */ /* 0x004e620008000c00 */
[----:B------:R-:W-:Y:S01]  /*4e30*/  FADD.FTZ R119, R119, R66 ;  /* 0x0000004277777221 */ /* 0x000fe20000010000 */
[----:B------:R-:W-:Y:S02]  /*4e40*/  FADD.FTZ R124, R124, R67 ;  /* 0x000000437c7c7221 */ /* 0x000fe40000010000 */
[----:B------:R-:W-:Y:S01]  /*4e50*/  LDS.128 R64, [UR5+0x60] ;  /* 0x00006005ff407984 */ /* 0x000fe20008000c00 */
        /* <DEDUP_REMOVED lines=27> */
.L_x_1272:
[----:B------:R-:W-:Y:S05]  /*5010*/  BSYNC.RECONVERGENT B0 ;  /* 0x0000000000007941 */ /* 0x000fea0003800200 */
.L_x_1271:
[----:B------:R-:W-:Y:S06]  /*5020*/  BAR.SYNC.DEFER_BLOCKING 0x0 ;  /* 0x0000000000007b1d */ /* 0x000fec0000010000 */
[----:B------:R-:W-:Y:S04]  /*5030*/  BSSY.RECONVERGENT B0, `(.L_x_1273) ;  /* 0x0000025000007945 */ /* 0x000fe80003800200 */
[----:B------:R-:W-:Y:S05]  /*5040*/  @P4 BRA `(.L_x_1274) ;  /* 0x00000000008c4947 */ /* 0x000fea0003800000 */
[----:B------:R-:W4:Y:S04]  /*5050*/  LDS.128 R64, [R118+0x400] ;  /* 0x0004000076407984 */ /* 0x000f280000000c00 */
[----:B-123--:R-:W1:Y:S01]  /*5060*/  LDS.128 R56, [R118+0x800] ;  /* 0x0008000076387984 */ /* 0x00ee620000000c00 */
        /* <DEDUP_REMOVED lines=16> */
[----:B------:R-:W-:Y:S01]  /*5170*/  LDS.128 R60, [R118+0x1800] ;  /* 0x00180000763c7984 */ /* 0x000fe20000000c00 */
[----:B------:R-:W-:Y:S01]  /*5180*/  FADD.FTZ R68, R68, R65 ;  /* 0x0000004144447221 */ /* 0x000fe20000010000 */
[----:B------:R-:W-:-:S02]  /*5190*/  FADD.FTZ R124, R124, R67 ;  /* 0x000000437c7c7221 */ /* 0x000fc40000010000 */
[----:B------:R-:W1:Y:S04]  /*51a0*/  LDS.128 R56, [R118+0x1400] ;  /* 0x0014000076387984 */ /* 0x000e680000000c00 */
[----:B------:R-:W2:Y:S01]  /*51b0*/  LDS.128 R64, [R118+0x1c00] ;  /* 0x001c000076407984 */ /* 0x000ea20000000c00 */
        /* <DEDUP_REMOVED lines=8> */
[----:B--2---:R-:W-:Y:S01]  /*5240*/  FADD.FTZ R60, R69, R64 ;  /* 0x00000040453c7221 */ /* 0x004fe20000010000 */
[----:B------:R-:W-:Y:S01]  /*5250*/  FADD.FTZ R61, R68, R65 ;  /* 0x00000041443d7221 */ /* 0x000fe20000010000 */
[----:B------:R-:W-:Y:S01]  /*5260*/  FADD.FTZ R62, R119, R66 ;  /* 0x00000042773e7221 */ /* 0x000fe20000010000 */
[----:B------:R-:W-:-:S07]  /*5270*/  FADD.FTZ R63, R124, R67 ;  /* 0x000000437c3f7221 */ /* 0x000fce0000010000 */
.L_x_1274:
[----:B------:R-:W-:Y:S05]  /*5280*/  BSYNC.RECONVERGENT B0 ;  /* 0x0000000000007941 */ /* 0x000fea0003800200 */
.L_x_1273:
[----:B------:R-:W-:Y:S04]  /*5290*/  BSSY.RECONVERGENT B0, `(.L_x_1275) ;  /* 0x000001c000007945 */ /* 0x000fe80003800200 */
[----:B------:R-:W-:Y:S05]  /*52a0*/  @P4 BRA `(.L_x_1276) ;  /* 0x0000000000684947 */ /* 0x000fea0003800000 */
[----:B---3--:R-:W3:Y:S08]  /*52b0*/  LDC.64 R56, c[0x0][0x3f8] ;  /* 0x0000fe00ff387b82 */ /* 0x008ef00000000a00 */
[----:B-12---:R-:W1:Y:S01]  /*52c0*/  LDC.64 R58, c[0x0][0x3d8] ;  /* 0x0000f600ff3a7b82 */ /* 0x006e620000000a00 */
[----:B---3--:R-:W-:Y:S01]  /*52d0*/  IMAD.WIDE.U32 R64, R56, 0x3, RZ ;  /* 0x0000000338407825 */ /* 0x008fe200078e00ff */
[----:B------:R-:W-:-:S04]  /*52e0*/  LEA R69, R57, R57, 0x1 ;  /* 0x0000003939457211 */ /* 0x000fc800078e08ff */
[----:B------:R-:W-:Y:S01]  /*52f0*/  IADD3 R69, PT, PT, R65, R69, RZ ;  /* 0x0000004541457210 */ /* 0x000fe20007ffe0ff */
[----:B-1----:R-:W-:-:S03]  /*5300*/  IMAD.WIDE R58, R117, 0x4, R58 ;  /* 0x00000004753a7825 */ /* 0x002fc600078e023a */
[----:B------:R-:W-:-:S04]  /*5310*/  LEA.HI R64, P0, R69, R64, RZ, 0x1 ;  /* 0x0000004045407211 */ /* 0x000fc800078108ff */
[----:B------:R-:W-:Y:S01]  /*5320*/  IADD3.X R69, PT, PT, RZ, R69, RZ, P0, !PT ;  /* 0x00000045ff457210 */ /* 0x000fe200007fe4ff */
[----:B------:R4:W-:Y:S01]  /*5330*/  REDG.E.ADD.F32.FTZ.RN.STRONG.GPU desc[UR8][R58.64], R60 ;  /* 0x0000003c3a0079a6 */ /* 0x0009e2000c12f308 */
[----:B------:R-:W-:Y:S02]  /*5340*/  LEA.HI R117, P0, R57, R56, RZ, 0x1 ;  /* 0x0000003839757211 */ /* 0x000fe400078108ff */
[C---:B------:R-:W-:Y:S02]  /*5350*/  SHF.L.U64.HI R69, R64.reuse, 0x1, R69 ;  /* 0x0000000140457819 */ /* 0x040fe40000010245 */
[----:B------:R-:W-:Y:S02]  /*5360*/  SHF.L.U32 R67, R64, 0x1, RZ ;  /* 0x0000000140437819 */ /* 0x000fe400000006ff */
[----:B------:R-:W-:Y:S02]  /*5370*/  IADD3.X R64, PT, PT, RZ, R57, RZ, P0, !PT ;  /* 0x00000039ff407210 */ /* 0x000fe400007fe4ff */
[----:B------:R-:W-:-:S02]  /*5380*/  SHF.L.U32 R65, R117, 0x1, RZ ;  /* 0x0000000175417819 */ /* 0x000fc400000006ff */
[----:B------:R-:W-:Y:S02]  /*5390*/  SHF.L.U64.HI R117, R117, 0x1, R64 ;  /* 0x0000000175757819 */ /* 0x000fe40000010240 */
[----:B------:R-:W-:Y:S02]  /*53a0*/  LOP3.LUT R65, R65, 0xfffffffc, RZ, 0xc0, !PT ;  /* 0xfffffffc41417812 */ /* 0x000fe400078ec0ff */
[----:B------:R-:W-:Y:S02]  /*53b0*/  LEA R64, P2, R56, R58, 0x2 ;  /* 0x0000003a38407211 */ /* 0x000fe400078410ff */
[----:B------:R-:W-:Y:S02]  /*53c0*/  LOP3.LUT R67, R67, 0xfffffffc, RZ, 0xc0, !PT ;  /* 0xfffffffc43437812 */ /* 0x000fe400078ec0ff */
[----:B------:R-:W-:Y:S02]  /*53d0*/  IADD3 R66, P0, PT, R58, R65, RZ ;  /* 0x000000413a427210 */ /* 0x000fe40007f1e0ff */
[----:B------:R-:W-:-:S02]  /*53e0*/  LEA.HI.X R65, R56, R59, R57, 0x2, P2 ;  /* 0x0000003b38417211 */ /* 0x000fc400010f1439 */
[----:B------:R-:W-:Y:S02]  /*53f0*/  IADD3 R56, P2, PT, R58, R67, RZ ;  /* 0x000000433a387210 */ /* 0x000fe40007f5e0ff */
[C---:B------:R-:W-:Y:S02]  /*5400*/  IADD3.X R67, PT, PT, R59.reuse, R117, RZ, P0, !PT ;  /* 0x000000753b437210 */ /* 0x040fe400007fe4ff */
[----:B------:R-:W-:-:S03]  /*5410*/  IADD3.X R57, PT, PT, R59, R69, RZ, P2, !PT ;  /* 0x000000453b397210 */ /* 0x000fc600017fe4ff */
[----:B------:R4:W-:Y:S04]  /*5420*/  REDG.E.ADD.F32.FTZ.RN.STRONG.GPU desc[UR8][R66.64], R61 ;  /* 0x0000003d420079a6 */ /* 0x0009e8000c12f308 */
[----:B------:R4:W-:Y:S04]  /*5430*/  REDG.E.ADD.F32.FTZ.RN.STRONG.GPU desc[UR8][R64.64], R62 ;  /* 0x0000003e400079a6 */ /* 0x0009e8000c12f308 */
[----:B------:R4:W-:Y:S02]  /*5440*/  REDG.E.ADD.F32.FTZ.RN.STRONG.GPU desc[UR8][R56.64], R63 ;  /* 0x0000003f380079a6 */ /* 0x0009e4000c12f308 */
.L_x_1276:
[----:B------:R-:W-:Y:S05]  /*5450*/  BSYNC.RECONVERGENT B0 ;  /* 0x0000000000007941 */ /* 0x000fea0003800200 */
.L_x_1275:
[----:B------:R-:W5:Y:S02]  /*5460*/  LDCU UR5, c[0x0][0x370] ;  /* 0x00006e00ff0577ac */ /* 0x000f640008000800 */
[----:B-----5:R-:W-:-:S09]  /*5470*/  UISETP.GE.U32.AND UP0, UPT, UR5, 0x2, UPT ;  /* 0x000000020500788c */ /* 0x020fd2000bf06070 */
[----:B------:R-:W-:Y:S05]  /*5480*/  BRA.U !UP0, `(.L_x_1277) ;  /* 0x0000000908b87547 */ /* 0x000fea000b800000 */
[----:B----4-:R-:W4:Y:S01]  /*5490*/  LDC R57, c[0x0][0x370] ;  /* 0x0000dc00ff397b82 */ /* 0x010f220000000800 */
[----:B---3--:R-:W-:-:S05]  /*54a0*/  LOP3.LUT R56, R103, 0x1, RZ, 0xc0, !PT ;  /* 0x0000000167387812 */ /* 0x008fca00078ec0ff */
[----:B-1----:R-:W-:Y:S02]  /*54b0*/  IMAD R59, R56, R99, RZ ;  /* 0x00000063383b7224 */ /* 0x002fe400078e02ff */
[----:B------:R-:W1:Y:S02]  /*54c0*/  LDC.64 R118, c[0x0][0x3d0] ;  /* 0x0000f400ff767b82 */ /* 0x000e640000000a00 */
[----:B----4-:R-:W-:-:S05]  /*54d0*/  IMAD R56, R59, R57, RZ ;  /* 0x000000393b387224 */ /* 0x010fca00078e02ff */
[----:B------:R-:W-:-:S05]  /*54e0*/  SHF.L.U32 R57, R56, 0x1, RZ ;  /* 0x0000000138397819 */ /* 0x000fca00000006ff */
[----:B-1----:R-:W-:Y:S01]  /*54f0*/  IMAD.WIDE R118, R57, 0x4, R118 ;  /* 0x0000000439767825 */ /* 0x002fe200078e0276 */
[----:B------:R-:W-:Y:S06]  /*5500*/  @P1 BRA `(.L_x_1278) ;  /* 0x0000000000541947 */ /* 0x000fec0003800000 */
[----:B------:R-:W1:Y:S01]  /*5510*/  LDC.64 R56, c[0x0][0x3c8] ;  /* 0x0000f200ff387b82 */ /* 0x000e620000000a00 */
[----:B------:R-:W-:Y:S01]  /*5520*/  IADD3 R59, PT, PT, R59, R100, RZ ;  /* 0x000000643b3b7210 */ /* 0x000fe20007ffe0ff */
[----:B------:R-:W-:Y:S01]  /*5530*/  IMAD R61, R99, UR7, R100 ;  /* 0x00000007633d7c24 */ /* 0x000fe2000f8e0264 */
[----:B------:R-:W-:-:S03]  /*5540*/  LOP3.LUT P0, R60, R103, 0x2, RZ, 0xc0, !PT ;  /* 0x00000002673c7812 */ /* 0x000fc6000780c0ff */
[----:B-1----:R-:W-:-:S04]  /*5550*/  IMAD.WIDE.U32 R56, R59, 0x4, R56 ;  /* 0x000000043b387825 */ /* 0x002fc800078e0038 */
[----:B--2---:R-:W-:Y:S01]  /*5560*/  IMAD.WIDE.U32 R58, R61, 0x8, R118 ;  /* 0x000000083d3a7825 */ /* 0x004fe200078e0076 */
        /* <DEDUP_REMOVED lines=9> */
[----:B---3--:R-:W-:Y:S05]  /*5600*/  @!P0 BRA `(.L_x_1278) ;  /* 0x0000000000148947 */ /* 0x008fea0003800000 */
.L_x_1279:
[----:B------:R-:W2:Y:S04]  /*5610*/  LDG.E.STRONG.GPU R58, desc[UR8][R56.64] ;  /* 0x00000008383a7981 */ /* 0x000ea8000c1ef900 */
[----:B--2---:R-:W-:Y:S01]  /*5620*/  CCTL.IVALL ;  /* 0x00000000ff00798f */ /* 0x004fe20002000000 */
[----:B------:R-:W-:Y:S05]  /*5630*/  YIELD ;  /* 0x0000000000007946 */ /* 0x000fea0003800000 */
[----:B------:R-:W-:-:S13]  /*5640*/  ISETP.NE.AND P0, PT, R58, R63, PT ;  /* 0x0000003f3a00720c */ /* 0x000fda0003f05270 */
[----:B------:R-:W-:Y:S05]  /*5650*/  @P0 BRA `(.L_x_1279) ;  /* 0xfffffffc00ec0947 */ /* 0x000fea000383ffff */
.L_x_1278:
[----:B------:R-:W1:Y:S01]  /*5660*/  LDC R56, c[0x0][0x370] ;  /* 0x0000dc00ff387b82 */ /* 0x000e620000000800 */
[----:B------:R-:W-:Y:S05]  /*5670*/  WARPSYNC.ALL ;  /* 0x0000000000007948 */ /* 0x000fea0003800000 */
[----:B-1----:R-:W-:Y:S02]  /*5680*/  ISETP.GE.U32.AND P0, PT, R56, 0x8, PT ;  /* 0x000000083800780c */ /* 0x002fe40003f06070 */
        /* <DEDUP_REMOVED lines=12> */
[----:B------:R-:W-:-:S11]  /*5750*/  MOV R64, R100 ;  /* 0x0000006400407202 */ /* 0x000fd60000000f00 */
.L_x_1281:
[----:B------:R-:W-:Y:S02]  /*5760*/  ISETP.EQ.OR P4, PT, RZ, UR5, P1 ;  /* 0x00000005ff007c0c */ /* 0x000fe40008f82670 */
[----:B------:R-:W-:-:S04]  /*5770*/  IADD3 R56, PT, PT, R63, 0x1, RZ ;  /* 0x000000013f387810 */ /* 0x000fc80007ffe0ff */
[----:B------:R-:W-:-:S07]  /*5780*/  ISETP.EQ.OR P5, PT, R56, UR7, P1 ;  /* 0x0000000738007c0c */ /* 0x000fce0008fa2670 */
[----:B------:R-:W-:-:S06]  /*5790*/  @!P4 IMAD.WIDE.U32 R56, R64, 0x8, R118 ;  /* 0x000000084038c825 */ /* 0x000fcc00078e0076 */
[----:B------:R-:W0:Y:S01]  /*57a0*/  @!P4 LDG.E.64 R56, desc[UR8][R56.64] ;  /* 0x000000083838c981 */ /* 0x000e22000c1e1b00 */
[----:B------:R-:W-:-:S06]  /*57b0*/  @!P5 IMAD.WIDE.U32 R60, R62, 0x8, R118 ;  /* 0x000000083e3cd825 */ /* 0x000fcc00078e0076 */
[----:B------:R-:W3:Y:S01]  /*57c0*/  @!P5 LDG.E.64 R60, desc[UR8][R60.64] ;  /* 0x000000083c3cd981 */ /* 0x000ee2000c1e1b00 */
[----:B--2---:R-:W-:-:S04]  /*57d0*/  IADD3 R58, PT, PT, R63, 0x2, RZ ;  /* 0x000000023f3a7810 */ /* 0x004fc80007ffe0ff */
[----:B------:R-:W-:Y:S02]  /*57e0*/  ISETP.EQ.OR P0, PT, R58, UR7, P1 ;  /* 0x000000073a007c0c */ /* 0x000fe40008f02670 */
[----:B------:R-:W-:-:S04]  /*57f0*/  IADD3 R58, PT, PT, R63, 0x3, RZ ;  /* 0x000000033f3a7810 */ /* 0x000fc80007ffe0ff */
[----:B------:R-:W-:-:S07]  /*5800*/  ISETP.EQ.OR P2, PT, R58, UR7, P1 ;  /* 0x000000073a007c0c */ /* 0x000fce0008f42670 */
[----:B------:R-:W-:-:S06]  /*5810*/  @!P0 IMAD.WIDE.U32 R58, R69, 0x8, R118 ;  /* 0x00000008453a8825 */ /* 0x000fcc00078e0076 */
[----:B------:R-:W2:Y:S01]  /*5820*/  @!P0 LDG.E.64 R58, desc[UR8][R58.64] ;  /* 0x000000083a3a8981 */ /* 0x000ea2000c1e1b00 */
[----:B0-----:R-:W-:Y:S01]  /*5830*/  @!P4 FADD.FTZ R70, R70, R56 ;  /* 0x000000384646c221 */ /* 0x001fe20000010000 */
[----:B------:R-:W-:Y:S01]  /*5840*/  @!P4 FADD.FTZ R71, R71, R57 ;  /* 0x000000394747c221 */ /* 0x000fe20000010000 */
[----:B------:R-:W-:-:S06]  /*5850*/  @!P2 IMAD.WIDE.U32 R56, R117, 0x8, R118 ;  /* 0x000000087538a825 */ /* 0x000fcc00078e0076 */
[----:B------:R-:W4:Y:S01]  /*5860*/  @!P2 LDG.E.64 R56, desc[UR8][R56.64] ;  /* 0x000000083838a981 */ /* 0x000f22000c1e1b00 */
[----:B---3--:R-:W-:Y:S01]  /*5870*/  @!P5 FADD.FTZ R70, R70, R60 ;  /* 0x0000003c4646d221 */ /* 0x008fe20000010000 */
[----:B------:R-:W-:-:S04]  /*5880*/  IADD3 R60, PT, PT, R63, 0x4, RZ ;  /* 0x000000043f3c7810 */ /* 0x000fc80007ffe0ff */
[----:B------:R-:W-:Y:S01]  /*5890*/  ISETP.EQ.OR P4, PT, R60, UR7, P1 ;  /* 0x000000073c007c0c */ /* 0x000fe20008f82670 */
[----:B------:R-:W-:-:S12]  /*58a0*/  @!P5 FADD.FTZ R71, R71, R61 ;  /* 0x0000003d4747d221 */ /* 0x000fd80000010000 */
[----:B------:R-:W-:-:S06]  /*58b0*/  @!P4 IMAD.WIDE.U32 R60, R65, 0x8, R118 ;  /* 0x00000008413cc825 */ /* 0x000fcc00078e0076 */
[----:B------:R-:W3:Y:S01]  /*58c0*/  @!P4 LDG.E.64 R60, desc[UR8][R60.64] ;  /* 0x000000083c3cc981 */ /* 0x000ee2000c1e1b00 */
[----:B--2---:R-:W-:Y:S01]  /*58d0*/  @!P0 FADD.FTZ R70, R70, R58 ;  /* 0x0000003a46468221 */ /* 0x004fe20000010000 */
[----:B------:R-:W-:-:S04]  /*58e0*/  IADD3 R58, PT, PT, R63, 0x5, RZ ;  /* 0x000000053f3a7810 */ /* 0x000fc80007ffe0ff */
[----:B------:R-:W-:Y:S01]  /*58f0*/  ISETP.EQ.OR P5, PT, R58, UR7, P1 ;  /* 0x000000073a007c0c */ /* 0x000fe20008fa2670 */
[----:B------:R-:W-:-:S12]  /*5900*/  @!P0 FADD.FTZ R71, R71, R59 ;  /* 0x0000003b47478221 */ /* 0x000fd80000010000 */
[----:B------:R-:W-:-:S06]  /*5910*/  @!P5 IMAD.WIDE.U32 R58, R66, 0x8, R118 ;  /* 0x00000008423ad825 */ /* 0x000fcc00078e0076 */
[----:B------:R-:W2:Y:S01]  /*5920*/  @!P5 LDG.E.64 R58, desc[UR8][R58.64] ;  /* 0x000000083a3ad981 */ /* 0x000ea2000c1e1b00 */
[----:B----4-:R-:W-:Y:S01]  /*5930*/  @!P2 FADD.FTZ R70, R70, R56 ;  /* 0x000000384646a221 */ /* 0x010fe20000010000 */
[----:B------:R-:W-:-:S04]  /*5940*/  IADD3 R56, PT, PT, R63, 0x6, RZ ;  /* 0x000000063f387810 */ /* 0x000fc80007ffe0ff */
[----:B------:R-:W-:Y:S02]  /*5950*/  ISETP.EQ.OR P0, PT, R56, UR7, P1 ;  /* 0x0000000738007c0c */ /* 0x000fe40008f02670 */
[----:B------:R-:W-:Y:S01]  /*5960*/  IADD3 R56, PT, PT, R63, 0x7, RZ ;  /* 0x000000073f387810 */ /* 0x000fe20007ffe0ff */
[----:B------:R-:W-:-:S03]  /*5970*/  @!P2 FADD.FTZ R71, R71, R57 ;  /* 0x000000394747a221 */ /* 0x000fc60000010000 */
[----:B------:R-:W-:-:S07]  /*5980*/  ISETP.EQ.OR P6, PT, R56, UR7, P1 ;  /* 0x0000000738007c0c */ /* 0x000fce0008fc2670 */
[----:B------:R-:W-:-:S06]  /*5990*/  @!P0 IMAD.WIDE.U32 R56, R67, 0x8, R118 ;  /* 0x0000000843388825 */ /* 0x000fcc00078e0076 */
[----:B------:R-:W4:Y:S01]  /*59a0*/  @!P0 LDG.E.64 R56, desc[UR8][R56.64] ;  /* 0x0000000838388981 */ /* 0x000f22000c1e1b00 */
[----:B---3--:R-:W-:Y:S01]  /*59b0*/  @!P4 FADD.FTZ R70, R70, R60 ;  /* 0x0000003c4646c221 */ /* 0x008fe20000010000 */
[----:B------:R-:W-:Y:S01]  /*59c0*/  @!P4 FADD.FTZ R71, R71, R61 ;  /* 0x0000003d4747c221 */ /* 0x000fe20000010000 */
[----:B------:R-:W-:-:S06]  /*59d0*/  @!P6 IMAD.WIDE.U32 R60, R68, 0x8, R118 ;  /* 0x00000008443ce825 */ /* 0x000fcc00078e0076 */
[----:B------:R-:W3:Y:S01]  /*59e0*/  @!P6 LDG.E.64 R60, desc[UR8][R60.64] ;  /* 0x000000083c3ce981 */ /* 0x000ee2000c1e1b00 */
[----:B--2---:R-:W-:Y:S02]  /*59f0*/  @!P5 FADD.FTZ R70, R70, R58 ;  /* 0x0000003a4646d221 */ /* 0x004fe40000010000 */
[----:B------:R-:W0:Y:S01]  /*5a00*/  LDC R58, c[0x0][0x370] ;  /* 0x0000dc00ff3a7b82 */ /* 0x000e220000000800 */
[----:B------:R-:W-:Y:S01]  /*5a10*/  @!P5 FADD.FTZ R71, R71, R59 ;  /* 0x0000003b4747d221 */ /* 0x000fe20000010000 */
[----:B------:R-:W-:Y:S01]  /*5a20*/  IADD3 R63, PT, PT, R63, 0x8, RZ ;  /* 0x000000083f3f7810 */ /* 0x000fe20007ffe0ff */
        /* <DEDUP_REMOVED lines=9> */
[----:B----4-:R-:W-:Y:S01]  /*5ac0*/  @!P0 FADD.FTZ R70, R70, R56 ;  /* 0x0000003846468221 */ /* 0x010fe20000010000 */
[----:B0-----:R-:W-:Y:S01]  /*5ad0*/  LOP3.LUT R56, R58, 0x7ffffff8, RZ, 0xc0, !PT ;  /* 0x7ffffff83a387812 */ /* 0x001fe200078ec0ff */
[----:B------:R-:W-:-:S03]  /*5ae0*/  @!P0 FADD.FTZ R71, R71, R57 ;  /* 0x0000003947478221 */ /* 0x000fc60000010000 */
[----:B------:R-:W-:Y:S01]  /*5af0*/  ISETP.NE.AND P0, PT, R63, R56, PT ;  /* 0x000000383f00720c */ /* 0x000fe20003f05270 */
[----:B---3--:R-:W-:Y:S01]  /*5b00*/  @!P6 FADD.FTZ R70, R70, R60 ;  /* 0x0000003c4646e221 */ /* 0x008fe20000010000 */
[----:B------:R-:W-:-:S11]  /*5b10*/  @!P6 FADD.FTZ R71, R71, R61 ;  /* 0x0000003d4747e221 */ /* 0x000fd60000010000 */
[----:B------:R-:W-:Y:S05]  /*5b20*/  @P0 BRA `(.L_x_1281) ;  /* 0xfffffffc000c0947 */ /* 0x000fea000383ffff */
[----:B------:R-:W-:-:S07]  /*5b30*/  MOV R64, R56 ;  /* 0x0000003800407202 */ /* 0x000fce0000000f00 */
.L_x_1280:
[----:B------:R-:W1:Y:S02]  /*5b40*/  LDCU UR5, c[0x0][0x370] ;  /* 0x00006e00ff0577ac */ /* 0x000e640008000800 */
[----:B-1----:R-:W-:-:S09]  /*5b50*/  ULOP3.LUT UP0, URZ, UR5, 0x7, URZ, 0xc0, !UPT ;  /* 0x0000000705ff7892 */ /* 0x002fd2000f80c0ff */
[----:B------:R-:W-:Y:S05]  /*5b60*/  BRA.U !UP0, `(.L_x_1277) ;  /* 0x0000000508007547 */ /* 0x000fea000b800000 */
[----:B------:R-:W1:Y:S01]  /*5b70*/  LDCU UR5, c[0x0][0x370] ;  /* 0x00006e00ff0577ac */ /* 0x000e620008000800 */
[----:B------:R-:W3:Y:S01]  /*5b80*/  LDCU UR6, c[0x0][0x370] ;  /* 0x00006e00ff0677ac */ /* 0x000ee20008000800 */
[----:B-1----:R-:W-:-:S04]  /*5b90*/  ULOP3.LUT UR5, UR5, 0x7, URZ, 0xc0, !UPT ;  /* 0x0000000705057892 */ /* 0x002fc8000f8ec0ff */
[----:B------:R-:W-:Y:S02]  /*5ba0*/  UIADD3 UR5, UPT, UPT, UR5, -0x1, URZ ;  /* 0xffffffff05057890 */ /* 0x000fe4000fffe0ff */
[----:B---3--:R-:W-:Y:S02]  /*5bb0*/  ULOP3.LUT UP1, UR6, UR6, 0x3, URZ, 0xc0, !UPT ;  /* 0x0000000306067892 */ /* 0x008fe4000f82c0ff */
[----:B------:R-:W-:-:S09]  /*5bc0*/  UISETP.GE.U32.AND UP0, UPT, UR5, 0x3, UPT ;  /* 0x000000030500788c */ /* 0x000fd2000bf06070 */
[----:B------:R-:W-:Y:S05]  /*5bd0*/  BRA.U !UP0, `(.L_x_1282) ;  /* 0x0000000108707547 */ /* 0x000fea000b800000 */
[C---:B------:R-:W-:Y:S02]  /*5be0*/  IADD3 R59, PT, PT, R64.reuse, 0x1, RZ ;  /* 0x00000001403b7810 */ /* 0x040fe40007ffe0ff */
[C---:B------:R-:W-:Y:S02]  /*5bf0*/  ISETP.EQ.OR P0, PT, R64.reuse, UR7, P1 ;  /* 0x0000000740007c0c */ /* 0x040fe40008f02670 */
[C---:B------:R-:W-:Y:S02]  /*5c00*/  IADD3 R61, PT, PT, R64.reuse, 0x2, RZ ;  /* 0x00000002403d7810 */ /* 0x040fe40007ffe0ff */
[----:B------:R-:W-:Y:S02]  /*5c10*/  ISETP.EQ.OR P2, PT, R59, UR7, P1 ;  /* 0x000000073b007c0c */ /* 0x000fe40008f42670 */
[----:B------:R-:W-:Y:S02]  /*5c20*/  ISETP.EQ.OR P4, PT, R61, UR7, P1 ;  /* 0x000000073d007c0c */ /* 0x000fe40008f82670 */
[----:B------:R-:W-:-:S04]  /*5c30*/  IADD3 R63, PT, PT, R64, 0x3, RZ ;  /* 0x00000003403f7810 */ /* 0x000fc80007ffe0ff */
[----:B------:R-:W-:Y:S01]  /*5c40*/  ISETP.EQ.OR P5, PT, R63, UR7, P1 ;  /* 0x000000073f007c0c */ /* 0x000fe20008fa2670 */
[----:B------:R-:W-:-:S04]  /*5c50*/  @!P0 IMAD R57, R64, R99, R100 ;  /* 0x0000006340398224 */ /* 0x000fc800078e0264 */
[----:B------:R-:W-:Y:S02]  /*5c60*/  @!P2 IMAD R59, R59, R99, R100 ;  /* 0x000000633b3ba224 */ /* 0x000fe400078e0264 */
[----:B------:R-:W-:-:S04]  /*5c70*/  @!P0 IMAD.WIDE.U32 R56, R57, 0x8, R118 ;  /* 0x0000000839388825 */ /* 0x000fc800078e0076 */
[-C--:B------:R-:W-:Y:S02]  /*5c80*/  @!P4 IMAD R61, R61, R99.reuse, R100 ;  /* 0x000000633d3dc224 */ /* 0x080fe400078e0264 */
[--C-:B--2---:R-:W-:Y:S01]  /*5c90*/  @!P2 IMAD.WIDE.U32 R58, R59, 0x8, R118.reuse ;  /* 0x000000083b3aa825 */ /* 0x104fe200078e0076 */
[----:B------:R-:W0:Y:S03]  /*5ca0*/  @!P0 LDG.E.64 R56, desc[UR8][R56.64] ;  /* 0x0000000838388981 */ /* 0x000e26000c1e1b00 */
[----:B------:R-:W-:Y:S02]  /*5cb0*/  @!P4 IMAD.WIDE.U32 R60, R61, 0x8, R118 ;  /* 0x000000083d3cc825 */ /* 0x000fe400078e0076 */
[----:B------:R-:W2:Y:S02]  /*5cc0*/  @!P2 LDG.E.64 R58, desc[UR8][R58.64] ;  /* 0x000000083a3aa981 */ /* 0x000ea4000c1e1b00 */
[----:B------:R-:W-:-:S02]  /*5cd0*/  @!P5 IMAD R63, R63, R99, R100 ;  /* 0x000000633f3fd224 */ /* 0x000fc400078e0264 */
[----:B------:R-:W3:Y:S02]  /*5ce0*/  @!P4 LDG.E.64 R60, desc[UR8][R60.64] ;  /* 0x000000083c3cc981 */ /* 0x000ee4000c1e1b00 */
[----:B------:R-:W-:-:S06]  /*5cf0*/  @!P5 IMAD.WIDE.U32 R62, R63, 0x8, R118 ;  /* 0x000000083f3ed825 */ /* 0x000fcc00078e0076 */
[----:B------:R-:W4:Y:S01]  /*5d00*/  @!P5 LDG.E.64 R62, desc[UR8][R62.64] ;  /* 0x000000083e3ed981 */ /* 0x000f22000c1e1b00 */
[----:B------:R-:W-:Y:S01]  /*5d10*/  IADD3 R64, PT, PT, R64, 0x4, RZ ;  /* 0x0000000440407810 */ /* 0x000fe20007ffe0ff */
        /* <DEDUP_REMOVED lines=8> */
.L_x_1282:
[----:B------:R-:W-:Y:S05]  /*5da0*/  BRA.U !UP1, `(.L_x_1277) ;  /* 0x0000000109707547 */ /* 0x000fea000b800000 */
[----:B------:R-:W1:Y:S01]  /*5db0*/  LDC R60, c[0x0][0x370] ;  /* 0x0000dc00ff3c7b82 */ /* 0x000e620000000800 */
[----:B------:R-:W-:Y:S01]  /*5dc0*/  UISETP.NE.AND UP0, UPT, UR6, 0x1, UPT ;  /* 0x000000010600788c */ /* 0x000fe2000bf05270 */
[----:B-1----:R-:W-:-:S08]  /*5dd0*/  LOP3.LUT R60, R60, 0x1, RZ, 0xc0, !PT ;  /* 0x000000013c3c7812 */ /* 0x002fd000078ec0ff */
[----:B------:R-:W-:Y:S05]  /*5de0*/  BRA.U !UP0, `(.L_x_1283) ;  /* 0x0000000108387547 */ /* 0x000fea000b800000 */
[C---:B------:R-:W-:Y:S02]  /*5df0*/  IADD3 R59, PT, PT, R64.reuse, 0x1, RZ ;  /* 0x00000001403b7810 */ /* 0x040fe40007ffe0ff */
[----:B------:R-:W-:Y:S02]  /*5e00*/  ISETP.EQ.OR P2, PT, R64, UR7, P1 ;  /* 0x0000000740007c0c */ /* 0x000fe40008f42670 */
[----:B------:R-:W-:-:S11]  /*5e10*/  ISETP.EQ.OR P0, PT, R59, UR7, P1 ;  /* 0x000000073b007c0c */ /* 0x000fd60008f02670 */
[-CC-:B------:R-:W-:Y:S02]  /*5e20*/  @!P2 IMAD R57, R64, R99.reuse, R100.reuse ;  /* 0x000000634039a224 */ /* 0x180fe400078e0264 */
[----:B------:R-:W-:Y:S02]  /*5e30*/  @!P0 IMAD R59, R59, R99, R100 ;  /* 0x000000633b3b8224 */ /* 0x000fe400078e0264 */
[----:B------:R-:W-:-:S04]  /*5e40*/  @!P2 IMAD.WIDE.U32 R56, R57, 0x8, R118 ;  /* 0x000000083938a825 */ /* 0x000fc800078e0076 */
[----:B--2---:R-:W-:Y:S02]  /*5e50*/  @!P0 IMAD.WIDE.U32 R58, R59, 0x8, R118 ;  /* 0x000000083b3a8825 */ /* 0x004fe400078e0076 */
[----:B------:R-:W0:Y:S04]  /*5e60*/  @!P2 LDG.E.64 R56, desc[UR8][R56.64] ;  /* 0x000000083838a981 */ /* 0x000e28000c1e1b00 */
[----:B------:R-:W2:Y:S01]  /*5e70*/  @!P0 LDG.E.64 R58, desc[UR8][R58.64] ;  /* 0x000000083a3a8981 */ /* 0x000ea2000c1e1b00 */
[----:B------:R-:W-:Y:S01]  /*5e80*/  IADD3 R64, PT, PT, R64, 0x2, RZ ;  /* 0x0000000240407810 */ /* 0x000fe20007ffe0ff */
[----:B0-----:R-:W-:Y:S01]  /*5e90*/  @!P2 FADD.FTZ R70, R70, R56 ;  /* 0x000000384646a221 */ /* 0x001fe20000010000 */
[----:B------:R-:W-:-:S03]  /*5ea0*/  @!P2 FADD.FTZ R71, R71, R57 ;  /* 0x000000394747a221 */ /* 0x000fc60000010000 */
[----:B--2---:R-:W-:Y:S01]  /*5eb0*/  @!P0 FADD.FTZ R70, R70, R58 ;  /* 0x0000003a46468221 */ /* 0x004fe20000010000 */
[----:B------:R-:W-:-:S07]  /*5ec0*/  @!P0 FADD.FTZ R71, R71, R59 ;  /* 0x0000003b47478221 */ /* 0x000fce0000010000 */
.L_x_1283:
        /* <DEDUP_REMOVED lines=9> */
.L_x_1284:
[----:B------:R-:W-:Y:S05]  /*5f60*/  BSYNC.RECONVERGENT B0 ;  /* 0x0000000000007941 */ /* 0x000fea0003800200 */
.L_x_1277:
[----:B------:R-:W5:Y:S01]  /*5f70*/  S2UR UR6, SR_CgaCtaId ;  /* 0x00000000000679c3 */ /* 0x000f620000008800 */
[----:B------:R-:W-:Y:S01]  /*5f80*/  UMOV UR5, 0x400 ;  /* 0x0000040000057882 */ /* 0x000fe20000000000 */
[----:B------:R-:W0:Y:S01]  /*5f90*/  LDCU.64 UR14, c[0x0][0x400] ;  /* 0x00008000ff0e77ac */ /* 0x000e220008000a00 */
[----:B----4-:R-:W-:Y:S01]  /*5fa0*/  SHF.R.U32.HI R60, RZ, 0x6, R101 ;  /* 0x00000006ff3c7819 */ /* 0x010fe20000011665 */
[----:B------:R-:W-:Y:S01]  /*5fb0*/  FADD.FTZ R84, R84, -UR11 ;  /* 0x8000000b54547e21 */ /* 0x000fe20008010000 */
[----:B------:R-:W-:-:S03]  /*5fc0*/  FADD.FTZ R85, R85, -UR11 ;  /* 0x8000000b55557e21 */ /* 0x000fc60008010000 */
[----:B-1----:R-:W1:Y:S01]  /*5fd0*/  LDC R59, c[0x0][0x41c] ;  /* 0x00010700ff3b7b82 */ /* 0x002e620000000800 */
[----:B------:R-:W-:Y:S01]  /*5fe0*/  FMUL.FTZ R84, R84, UR12 ;  /* 0x0000000c54547c20 */ /* 0x000fe20008410000 */
[----:B0-----:R-:W-:Y:S01]  /*5ff0*/  ISETP.GE.U32.AND P2, PT, R115, UR14, PT ;  /* 0x0000000e73007c0c */ /* 0x001fe2000bf46070 */
[----:B-----5:R-:W-:-:S03]  /*6000*/  ULEA UR5, UR6, UR5, 0x18 ;  /* 0x0000000506057291 */ /* 0x020fc6000f8ec0ff */
[----:B------:R-:W-:Y:S01]  /*6010*/  ISETP.GE.AND.EX P2, PT, R96, UR15, PT, P2 ;  /* 0x0000000f60007c0c */ /* 0x000fe2000bf46320 */
[----:B------:R-:W0:Y:S01]  /*6020*/  LDCU UR6, c[0x0][0x42c] ;  /* 0x00008580ff0677ac */ /* 0x000e220008000800 */
[----:B-1----:R-:W-:-:S04]  /*6030*/  IMAD R60, R59, UR7, R60 ;  /* 0x000000073b3c7c24 */ /* 0x002fc8000f8e023c */
[----:B------:R3:W-:Y:S01]  /*6040*/  @!P1 STS.64 [UR5+0x98], R70 ;  /* 0x00009846ff009988 */ /* 0x0007e20008000a05 */
[----:B------:R-:W-:Y:S01]  /*6050*/  BAR.SYNC.DEFER_BLOCKING 0x0 ;  /* 0x0000000000007b1d */ /* 0x000fe20000010000 */
[----:B------:R-:W-:Y:S02]  /*6060*/  ISETP.GE.U32.AND P1, PT, R116, UR14, PT ;  /* 0x0000000e74007c0c */ /* 0x000fe4000bf26070 */
[----:B------:R-:W-:Y:S02]  /*6070*/  ISETP.GE.U32.AND P0, PT, R60, UR14, PT ;  /* 0x0000000e3c007c0c */ /* 0x000fe4000bf06070 */
[----:B------:R-:W-:Y:S01]  /*6080*/  ISETP.GE.AND.EX P1, PT, R97, UR15, PT, P1 ;  /* 0x0000000f61007c0c */ /* 0x000fe2000bf26310 */
[----:B---3--:R-:W-:Y:S01]  /*6090*/  FMUL.FTZ R70, R85, UR12 ;  /* 0x0000000c55467c20 */ /* 0x008fe20008410000 */
[----:B------:R-:W0:Y:S02]  /*60a0*/  LDS.64 R56, [UR5+0x98] ;  /* 0x00009805ff387984 */ /* 0x000e240008000a00 */
[----:B0-----:R-:W-:Y:S01]  /*60b0*/  FMUL.FTZ R56, R56, UR6 ;  /* 0x0000000638387c20 */ /* 0x001fe20008410000 */
[----:B------:R-:W-:-:S04]  /*60c0*/  FMUL.FTZ R61, R57, UR6 ;  /* 0x00000006393d7c20 */ /* 0x000fc80008410000 */
[----:B------:R-:W-:Y:S02]  /*60d0*/  R2UR UR5, R56 ;  /* 0x00000000380572ca */ /* 0x000fe400000e0000 */
[----:B------:R-:W-:-:S04]  /*60e0*/  SHF.R.S32.HI R56, RZ, 0x1f, R60 ;  /* 0x0000001fff387819 */ /* 0x000fc8000001143c */
[----:B------:R-:W-:-:S07]  /*60f0*/  ISETP.GE.AND.EX P0, PT, R56, UR15, PT, P0 ;  /* 0x0000000f38007c0c */ /* 0x000fce000bf06300 */
[----:B------:R-:W-:Y:S01]  /*6100*/  FFMA.FTZ R57, R84, UR5, R61 ;  /* 0x0000000554397c23 */ /* 0x000fe2000801003d */
[----:B------:R-:W-:Y:S06]  /*6110*/  @!P3 BRA `(.L_x_1285) ;  /* 0x000000000048b947 */ /* 0x000fec0003800000 */
[----:B--2---:R-:W-:Y:S01]  /*6120*/  FFMA.FTZ R58, R80, R84, R78 ;  /* 0x00000054503a7223 */ /* 0x004fe2000001004e */
        /* <DEDUP_REMOVED lines=17> */
.L_x_1285:
[----:B------:R-:W-:Y:S01]  /*6240*/  FADD.FTZ R59, R10, -UR11 ;  /* 0x8000000b0a3b7e21 */ /* 0x000fe20008010000 */
[----:B--2---:R-:W-:Y:S01]  /*6250*/  FFMA.FTZ R58, R70, UR5, R61 ;  /* 0x00000005463a7c23 */ /* 0x004fe2000801003d */
[----:B------:R-:W-:Y:S01]  /*6260*/  BSSY.RECONVERGENT B0, `(.L_x_1286) ;  /* 0x0000013000007945 */ /* 0x000fe20003800200 */
[----:B------:R-:W-:Y:S01]  /*6270*/  FADD.FTZ R62, R11, -UR11 ;  /* 0x8000000b0b3e7e21 */ /* 0x000fe20008010000 */
[----:B------:R-:W-:Y:S01]  /*6280*/  FFMA.FTZ R10, R80, R82, -R57 ;  /* 0x00000052500a7223 */ /* 0x000fe20000010839 */
[----:B------:R-:W-:Y:S01]  /*6290*/  FMUL.FTZ R64, R59, UR12 ;  /* 0x0000000c3b407c20 */ /* 0x000fe20008410000 */
        /* <DEDUP_REMOVED lines=15> */
.L_x_1287:
[----:B------:R-:W-:Y:S05]  /*6390*/  BSYNC.RECONVERGENT B0 ;  /* 0x0000000000007941 */ /* 0x000fea0003800200 */
.L_x_1286:
[----:B------:R-:W-:Y:S01]  /*63a0*/  FFMA.FTZ R65, R64, UR5, R61 ;  /* 0x0000000540417c23 */ /* 0x000fe2000801003d */
[----:B------:R-:W-:Y:S01]  /*63b0*/  FMUL.FTZ R66, R62, UR12 ;  /* 0x0000000c3e427c20 */ /* 0x000fe20008410000 */
[----:B------:R-:W-:Y:S06]  /*63c0*/  @!P3 BRA `(.L_x_1288) ;  /* 0x000000000048b947 */ /* 0x000fec0003800000 */
        /* <DEDUP_REMOVED lines=18> */
.L_x_1288:
[----:B0-----:R-:W-:Y:S01]  /*64f0*/  FADD.FTZ R11, R14, -UR11 ;  /* 0x8000000b0e0b7e21 */ /* 0x001fe20008010000 */
[----:B------:R-:W-:Y:S01]  /*6500*/  FFMA.FTZ R14, R66, UR5, R61 ;  /* 0x00000005420e7c23 */ /* 0x000fe2000801003d */
[----:B------:R-:W-:Y:S01]  /*6510*/  BSSY.RECONVERGENT B0, `(.L_x_1289) ;  /* 0x0000013000007945 */ /* 0x000fe20003800200 */
[----:B------:R-:W-:Y:S01]  /*6520*/  FFMA.FTZ R10, R80, R12, -R65 ;  /* 0x0000000c500a7223 */ /* 0x000fe20000010841 */
[----:B------:R-:W-:Y:S01]  /*6530*/  FMUL.FTZ R58, R11, UR12 ;  /* 0x0000000c0b3a7c20 */ /* 0x000fe20008410000 */
        /* <DEDUP_REMOVED lines=16> */
.L_x_1290:
[----:B------:R-:W-:Y:S05]  /*6640*/  BSYNC.RECONVERGENT B0 ;  /* 0x0000000000007941 */ /* 0x000fea0003800200 */
.L_x_1289:
        /* <DEDUP_REMOVED lines=21> */
.L_x_1291:
[----:B------:R-:W-:Y:S01]  /*67a0*/  FFMA.FTZ R12, R62, UR5, R61 ;  /* 0x000000053e0c7c23 */ /* 0x000fe2000801003d */
[----:B------:R-:W-:Y:S01]  /*67b0*/  BSSY.RECONVERGENT B0, `(.L_x_1292) ;  /* 0x0000013000007945 */ /* 0x000fe20003800200 */
[----:B0-----:R-:W-:Y:S01]  /*67c0*/  FFMA.FTZ R10, R80, R16, -R59 ;  /* 0x00000010500a7223 */ /* 0x001fe2000001083b */
[----:B------:R-:W-:Y:S01]  /*67d0*/  FADD.FTZ R18, R18, -UR11 ;  /* 0x8000000b12127e21 */ /* 0x000fe20008010000 */
        /* <DEDUP_REMOVED lines=16> */
.L_x_1293:
[----:B------:R-:W-:Y:S05]  /*68e0*/  BSYNC.RECONVERGENT B0 ;  /* 0x0000000000007941 */ /* 0x000fea0003800200 */
.L_x_1292:
[----:B------:R-:W-:Y:S01]  /*68f0*/  IADD3 R16, PT, PT, R60, 0x30, RZ ;  /* 0x000000303c107810 */ /* 0x000fe20007ffe0ff */
[----:B------:R-:W-:Y:S01]  /*6900*/  FMUL.FTZ R18, R18, UR12 ;  /* 0x0000000c12127c20 */ /* 0x000fe20008410000 */
[----:B------:R-:W-:Y:S01]  /*6910*/  ISETP.GE.U32.AND P2, PT, R114, UR14, PT ;  /* 0x0000000e72007c0c */ /* 0x000fe2000bf46070 */
[----:B0-----:R-:W-:Y:S01]  /*6920*/  FMUL.FTZ R14, R19, UR12 ;  /* 0x0000000c130e7c20 */ /* 0x001fe20008410000 */
[----:B------:R-:W-:Y:S01]  /*6930*/  ISETP.GE.U32.AND P1, PT, R113, UR14, PT ;  /* 0x0000000e71007c0c */ /* 0x000fe2000bf26070 */
[--C-:B------:R-:W-:Y:S01]  /*6940*/  FFMA.FTZ R57, R18, UR5, R61.reuse ;  /* 0x0000000512397c23 */ /* 0x100fe2000801003d */
[----:B------:R-:W-:Y:S01]  /*6950*/  ISETP.GE.U32.AND P0, PT, R112, UR14, PT ;  /* 0x0000000e70007c0c */ /* 0x000fe2000bf06070 */
[----:B------:R-:W-:Y:S01]  /*6960*/  FFMA.FTZ R58, R14, UR5, R61 ;  /* 0x000000050e3a7c23 */ /* 0x000fe2000801003d */
[----:B------:R-:W-:Y:S02]  /*6970*/  ISETP.GE.U32.AND P6, PT, R111, UR14, PT ;  /* 0x0000000e6f007c0c */ /* 0x000fe4000bfc6070 */
[----:B------:R-:W-:-:S02]  /*6980*/  ISETP.GE.U32.AND P4, PT, R110, UR14, PT ;  /* 0x0000000e6e007c0c */ /* 0x000fc4000bf86070 */
[----:B------:R-:W-:Y:S02]  /*6990*/  ISETP.GE.U32.AND P5, PT, R16, UR14, PT ;  /* 0x0000000e10007c0c */ /* 0x000fe4000bfa6070 */
[----:B------:R-:W-:Y:S02]  /*69a0*/  SHF.R.S32.HI R17, RZ, 0x1f, R16 ;  /* 0x0000001fff117819 */ /* 0x000fe40000011410 */
[----:B------:R-:W-:Y:S02]  /*69b0*/  ISETP.GE.AND.EX P2, PT, R95, UR15, PT, P2 ;  /* 0x0000000f5f007c0c */ /* 0x000fe4000bf46320 */
[----:B------:R-:W-:Y:S02]  /*69c0*/  ISETP.GE.AND.EX P1, PT, R94, UR15, PT, P1 ;  /* 0x0000000f5e007c0c */ /* 0x000fe4000bf26310 */
[----:B------:R-:W-:Y:S02]  /*69d0*/  ISETP.GE.AND.EX P0, PT, R93, UR15, PT, P0 ;  /* 0x0000000f5d007c0c */ /* 0x000fe4000bf06300 */
[----:B------:R-:W-:-:S02]  /*69e0*/  ISETP.GE.AND.EX P6, PT, R92, UR15, PT, P6 ;  /* 0x0000000f5c007c0c */ /* 0x000fc4000bfc6360 */
[----:B------:R-:W-:Y:S02]  /*69f0*/  ISETP.GE.AND.EX P4, PT, R91, UR15, PT, P4 ;  /* 0x0000000f5b007c0c */ /* 0x000fe4000bf86340 */
[----:B------:R-:W-:Y:S01]  /*6a00*/  ISETP.GE.AND.EX P5, PT, R17, UR15, PT, P5 ;  /* 0x0000000f11007c0c */ /* 0x000fe2000bfa6350 */
[----:B------:R-:W-:-:S12]  /*6a10*/  @!P3 BRA `(.L_x_1294) ;  /* 0x000000000048b947 */ /* 0x000fd80003800000 */
        /* <DEDUP_REMOVED lines=18> */
.L_x_1294:
        /* <DEDUP_REMOVED lines=17> */
.L_x_1296:
[----:B------:R-:W-:Y:S05]  /*6c50*/  BSYNC.RECONVERGENT B0 ;  /* 0x0000000000007941 */ /* 0x000fea0003800200 */
.L_x_1295:
[----:B------:R-:W-:Y:S01]  /*6c60*/  FADD.FTZ R22, R22, -UR11 ;  /* 0x8000000b16167e21 */ /* 0x000fe20008010000 */
[----:B------:R-:W-:Y:S01]  /*6c70*/  FADD.FTZ R23, R23, -UR11 ;  /* 0x8000000b17177e21 */ /* 0x000fe20008010000 */
[----:B------:R-:W-:Y:S01]  /*6c80*/  FADD.FTZ R21, R26, -UR11 ;  /* 0x8000000b1a157e21 */ /* 0x000fe20008010000 */
[----:B------:R-:W-:Y:S01]  /*6c90*/  FADD.FTZ R27, R27, -UR11 ;  /* 0x8000000b1b1b7e21 */ /* 0x000fe20008010000 */
[----:B------:R-:W-:Y:S01]  /*6ca0*/  FMUL.FTZ R22, R22, UR12 ;  /* 0x0000000c16167c20 */ /* 0x000fe20008410000 */
        /* <DEDUP_REMOVED lines=20> */
.L_x_1297:
[--C-:B0-----:R-:W-:Y:S01]  /*6df0*/  FFMA.FTZ R11, R22, UR5, R61.reuse ;  /* 0x00000005160b7c23 */ /* 0x101fe2000801003d */
[----:B------:R-:W-:Y:S01]  /*6e00*/  FMUL.FTZ R18, R21, UR12 ;  /* 0x0000000c15127c20 */ /* 0x000fe20008410000 */
[----:B------:R-:W-:Y:S01]  /*6e10*/  FMUL.FTZ R20, R27, UR12 ;  /* 0x0000000c1b147c20 */ /* 0x000fe20008410000 */
[----:B------:R-:W-:Y:S01]  /*6e20*/  FFMA.FTZ R10, R26, UR5, R61 ;  /* 0x000000051a0a7c23 */ /* 0x000fe2000801003d */
[----:B------:R-:W-:Y:S01]  /*6e30*/  BSSY.RECONVERGENT B0, `(.L_x_1298) ;  /* 0x0000013000007945 */ /* 0x000fe20003800200 */
[----:B------:R-:W-:Y:S01]  /*6e40*/  FFMA.FTZ R14, R80, R24, -R11 ;  /* 0x00000018500e7223 */ /* 0x000fe2000001080b */
[--C-:B------:R-:W-:Y:S01]  /*6e50*/  FFMA.FTZ R21, R18, UR5, R61.reuse ;  /* 0x0000000512157c23 */ /* 0x100fe2000801003d */
[----:B------:R-:W-:Y:S01]  /*6e60*/  FFMA.FTZ R22, R20, UR5, R61 ;  /* 0x0000000514167c23 */ /* 0x000fe2000801003d */
        /* <DEDUP_REMOVED lines=15> */
.L_x_1299:
[----:B------:R-:W-:Y:S05]  /*6f60*/  BSYNC.RECONVERGENT B0 ;  /* 0x0000000000007941 */ /* 0x000fea0003800200 */
.L_x_1298:
[----:B------:R-:W-:Y:S05]  /*6f70*/  @!P3 BRA `(.L_x_1300) ;  /* 0x000000000048b947 */ /* 0x000fea0003800000 */
        /* <DEDUP_REMOVED lines=18> */
.L_x_1300:
        /* <DEDUP_REMOVED lines=17> */
.L_x_1302:
[----:B------:R-:W-:Y:S05]  /*71b0*/  BSYNC.RECONVERGENT B0 ;  /* 0x0000000000007941 */ /* 0x000fea0003800200 */
.L_x_1301:
[----:B------:R-:W-:Y:S01]  /*71c0*/  FADD.FTZ R2, R2, -UR11 ;  /* 0x8000000b02027e21 */ /* 0x000fe20008010000 */
[----:B------:R-:W-:Y:S01]  /*71d0*/  FADD.FTZ R3, R3, -UR11 ;  /* 0x8000000b03037e21 */ /* 0x000fe20008010000 */
[----:B------:R-:W-:Y:S01]  /*71e0*/  FADD.FTZ R30, R30, -UR11 ;  /* 0x8000000b1e1e7e21 */ /* 0x000fe20008010000 */
[----:B------:R-:W-:Y:S01]  /*71f0*/  FADD.FTZ R31, R31, -UR11 ;  /* 0x8000000b1f1f7e21 */ /* 0x000fe20008010000 */
[----:B------:R-:W-:Y:S01]  /*7200*/  FMUL.FTZ R20, R2, UR12 ;  /* 0x0000000c02147c20 */ /* 0x000fe20008410000 */
[----:B------:R-:W-:Y:S01]  /*7210*/  FMUL.FTZ R22, R3, UR12 ;  /* 0x0000000c03167c20 */ /* 0x000fe20008410000 */
[----:B------:R-:W-:Y:S06]  /*7220*/  @!P3 BRA `(.L_x_1303) ;  /* 0x000000000048b947 */ /* 0x000fec0003800000 */
        /* <DEDUP_REMOVED lines=18> */
.L_x_1303:
[--C-:B------:R-:W-:Y:S01]  /*7350*/  FFMA.FTZ R3, R20, UR5, R61.reuse ;  /* 0x0000000514037c23 */ /* 0x100fe2000801003d */
[----:B------:R-:W-:Y:S01]  /*7360*/  FMUL.FTZ R30, R30, UR12 ;  /* 0x0000000c1e1e7c20 */ /* 0x000fe20008410000 */
[----:B0-----:R-:W-:Y:S01]  /*7370*/  FMUL.FTZ R12, R31, UR12 ;  /* 0x0000000c1f0c7c20 */ /* 0x001fe20008410000 */
        /* <DEDUP_REMOVED lines=20> */
.L_x_1305:
[----:B------:R-:W-:Y:S05]  /*74c0*/  BSYNC.RECONVERGENT B0 ;  /* 0x0000000000007941 */ /* 0x000fea0003800200 */
.L_x_1304:
        /* <DEDUP_REMOVED lines=19> */
.L_x_1306:
[----:B------:R-:W-:Y:S01]  /*7600*/  BSSY.RECONVERGENT B0, `(.L_x_1307) ;  /* 0x0000012000007945 */ /* 0x000fe20003800200 */
[----:B------:R-:W-:Y:S01]  /*7610*/  FFMA.FTZ R15, R80, R32, -R15 ;  /* 0x00000020500f7223 */ /* 0x000fe2000001080f */
[----:B------:R-:W-:Y:S01]  /*7620*/  FADD.FTZ R34, R34, -UR11 ;  /* 0x8000000b22227e21 */ /* 0x000fe20008010000 */
[----:B0-----:R-:W-:Y:S01]  /*7630*/  FFMA.FTZ R11, R81, R33, -R18 ;  /* 0x00000021510b7223 */ /* 0x001fe20000010812 */
        /* <DEDUP_REMOVED lines=14> */
.L_x_1308:
[----:B------:R-:W-:Y:S05]  /*7720*/  BSYNC.RECONVERGENT B0 ;  /* 0x0000000000007941 */ /* 0x000fea0003800200 */
.L_x_1307:
[----:B------:R-:W-:Y:S01]  /*7730*/  UISETP.NE.AND UP0, UPT, UR10, URZ, UPT ;  /* 0x000000ff0a00728c */ /* 0x000fe2000bf05270 */
[----:B------:R-:W-:Y:S01]  /*7740*/  FADD.FTZ R35, R35, -UR11 ;  /* 0x8000000b23237e21 */ /* 0x000fe20008010000 */
[----:B------:R-:W-:-:S03]  /*7750*/  FMUL.FTZ R34, R34, UR12 ;  /* 0x0000000c22227c20 */ /* 0x000fc60008410000 */
[----:B------:R-:W-:Y:S01]  /*7760*/  FMUL.FTZ R16, R35, UR12 ;  /* 0x0000000c23107c20 */ /* 0x000fe20008410000 */
[----:B------:R-:W-:-:S03]  /*7770*/  FFMA.FTZ R15, R34, UR5, R61 ;  /* 0x00000005220f7c23 */ /* 0x000fc6000801003d */
        /* <DEDUP_REMOVED lines=19> */
.L_x_1309:
[----:B------:R-:W-:Y:S01]  /*78b0*/  FFMA.FTZ R2, R16, UR5, R61 ;  /* 0x0000000510027c23 */ /* 0x000fe2000801003d */
[----:B------:R-:W-:Y:S01]  /*78c0*/  BSSY.RECONVERGENT B0, `(.L_x_1310) ;  /* 0x0000013000007945 */ /* 0x000fe20003800200 */
[----:B------:R-:W-:Y:S01]  /*78d0*/  FADD.FTZ R12, R7, -UR11 ;  /* 0x8000000b070c7e21 */ /* 0x000fe20008010000 */
[----:B------:R-:W-:Y:S01]  /*78e0*/  FFMA.FTZ R15, R80, R36, -R15 ;  /* 0x00000024500f7223 */ /* 0x000fe2000001080f */
[----:B0-----:R-:W-:Y:S01]  /*78f0*/  FADD.FTZ R10, R6, -UR11 ;  /* 0x8000000b060a7e21 */ /* 0x001fe20008010000 */
        /* <DEDUP_REMOVED lines=15> */
.L_x_1311:
[----:B------:R-:W-:Y:S05]  /*79f0*/  BSYNC.RECONVERGENT B0 ;  /* 0x0000000000007941 */ /* 0x000fea0003800200 */
.L_x_1310:
[----:B------:R-:W-:Y:S01]  /*7a00*/  IADD3 R15, PT, PT, R60, 0x48, RZ ;  /* 0x000000483c0f7810 */ /* 0x000fe20007ffe0ff */
[----:B------:R-:W-:Y:S01]  /*7a10*/  FMUL.FTZ R10, R10, UR12 ;  /* 0x0000000c0a0a7c20 */ /* 0x000fe20008410000 */
[----:B------:R-:W-:Y:S01]  /*7a20*/  ISETP.GE.U32.AND P2, PT, R109, UR14, PT ;  /* 0x0000000e6d007c0c */ /* 0x000fe2000bf46070 */
[----:B------:R-:W-:Y:S01]  /*7a30*/  FMUL.FTZ R12, R12, UR12 ;  /* 0x0000000c0c0c7c20 */ /* 0x000fe20008410000 */
        /* <DEDUP_REMOVED lines=8> */
[----:B------:R-:W-:Y:S02]  /*7ac0*/  ISETP.GE.U32.AND P3, PT, R104, UR14, PT ;  /* 0x0000000e68007c0c */ /* 0x000fe4000bf66070 */
[----:B------:R-:W-:Y:S02]  /*7ad0*/  ISETP.GE.AND.EX P2, PT, R90, UR15, PT, P2 ;  /* 0x0000000f5a007c0c */ /* 0x000fe4000bf46320 */
[----:B------:R-:W-:Y:S02]  /*7ae0*/  ISETP.GE.AND.EX P1, PT, R89, UR15, PT, P1 ;  /* 0x0000000f59007c0c */ /* 0x000fe4000bf26310 */
[----:B------:R-:W-:-:S02]  /*7af0*/  ISETP.GE.AND.EX P0, PT, R88, UR15, PT, P0 ;  /* 0x0000000f58007c0c */ /* 0x000fc4000bf06300 */
[----:B------:R-:W-:Y:S02]  /*7b00*/  ISETP.GE.AND.EX P6, PT, R87, UR15, PT, P6 ;  /* 0x0000000f57007c0c */ /* 0x000fe4000bfc6360 */
[----:B------:R-:W-:Y:S02]  /*7b10*/  ISETP.GE.AND.EX P4, PT, R86, UR15, PT, P4 ;  /* 0x0000000f56007c0c */ /* 0x000fe4000bf86340 */
[----:B------:R-:W-:Y:S01]  /*7b20*/  ISETP.GE.AND.EX P5, PT, R16, UR15, PT, P5 ;  /* 0x0000000f10007c0c */ /* 0x000fe2000bfa6350 */
[----:B------:R-:W-:-:S12]  /*7b30*/  BRA.U !UP0, `(.L_x_1312) ;  /* 0x0000000108487547 */ /* 0x000fd8000b800000 */
        /* <DEDUP_REMOVED lines=18> */
.L_x_1312:
[----:B------:R-:W-:Y:S01]  /*7c60*/  BSSY.RECONVERGENT B0, `(.L_x_1313) ;  /* 0x0000011000007945 */ /* 0x000fe20003800200 */
[----:B------:R-:W-:Y:S01]  /*7c70*/  FFMA.FTZ R13, R80, R8, -R13 ;  /* 0x00000008500d7223 */ /* 0x000fe2000001080d */
[----:B0-----:R-:W-:Y:S02]  /*7c80*/  FFMA.FTZ R7, R81, R9, -R14 ;  /* 0x0000000951077223 */ /* 0x001fe4000001080e */
        /* <DEDUP_REMOVED lines=14> */
.L_x_1314:
[----:B------:R-:W-:Y:S05]  /*7d70*/  BSYNC.RECONVERGENT B0 ;  /* 0x0000000000007941 */ /* 0x000fea0003800200 */
.L_x_1313:
[----:B------:R-:W-:Y:S01]  /*7d80*/  FADD.FTZ R38, R38, -UR11 ;  /* 0x8000000b26267e21 */ /* 0x000fe20008010000 */
[----:B------:R-:W-:Y:S01]  /*7d90*/  FADD.FTZ R39, R39, -UR11 ;  /* 0x8000000b27277e21 */ /* 0x000fe20008010000 */
[----:B------:R-:W-:Y:S01]  /*7da0*/  FADD.FTZ R42, R42, -UR11 ;  /* 0x8000000b2a2a7e21 */ /* 0x000fe20008010000 */
[----:B------:R-:W-:Y:S01]  /*7db0*/  FADD.FTZ R43, R43, -UR11 ;  /* 0x8000000b2b2b7e21 */ /* 0x000fe20008010000 */
[----:B------:R-:W-:Y:S01]  /*7dc0*/  FMUL.FTZ R38, R38, UR12 ;  /* 0x0000000c26267c20 */ /* 0x000fe20008410000 */
        /* <DEDUP_REMOVED lines=20> */
.L_x_1315:
        /* <DEDUP_REMOVED lines=23> */
.L_x_1317:
[----:B------:R-:W-:Y:S05]  /*8080*/  BSYNC.RECONVERGENT B0 ;  /* 0x0000000000007941 */ /* 0x000fea0003800200 */
.L_x_1316:
[----:B------:R-:W-:Y:S05]  /*8090*/  BRA.U !UP0, `(.L_x_1318) ;  /* 0x0000000108487547 */ /* 0x000fea000b800000 */
        /* <DEDUP_REMOVED lines=18> */
.L_x_1318:
[----:B------:R-:W-:Y:S01]  /*81c0*/  BSSY.RECONVERGENT B0, `(.L_x_1319) ;  /* 0x0000011000007945 */ /* 0x000fe20003800200 */
[----:B------:R-:W-:Y:S01]  /*81d0*/  FFMA.FTZ R11, R80, R44, -R11 ;  /* 0x0000002c500b7223 */ /* 0x000fe2000001080b */
[----:B------:R-:W-:Y:S02]  /*81e0*/  FFMA.FTZ R7, R81, R45, -R12 ;  /* 0x0000002d51077223 */ /* 0x000fe4000001080c */
[----:B------:R-:W-:Y:S05]  /*81f0*/  @P1 BRA `(.L_x_1320) ;  /* 0x0000000000341947 */ /* 0x000fea0003800000 */
[----:B------:R-:W1:Y:S01]  /*8200*/  LDCU.64 UR16, c[0x0][0x3f8] ;  /* 0x00007f00ff1077ac */ /* 0x000e620008000a00 */
[----:B0-----:R-:W-:Y:S01]  /*8210*/  MOV R2, R120 ;  /* 0x0000007800027202 */ /* 0x001fe20000000f00 */
        /* <DEDUP_REMOVED lines=11> */
.L_x_1320:
[----:B------:R-:W-:Y:S05]  /*82d0*/  BSYNC.RECONVERGENT B0 ;  /* 0x0000000000007941 */ /* 0x000fea0003800200 */
.L_x_1319:
[----:B------:R-:W-:Y:S01]  /*82e0*/  FADD.FTZ R46, R46, -UR11 ;  /* 0x8000000b2e2e7e21 */ /* 0x000fe20008010000 */
[----:B------:R-:W-:Y:S01]  /*82f0*/  FADD.FTZ R47, R47, -UR11 ;  /* 0x8000000b2f2f7e21 */ /* 0x000fe20008010000 */
[----:B------:R-:W-:Y:S01]  /*8300*/  FADD.FTZ R50, R50, -UR11 ;  /* 0x8000000b32327e21 */ /* 0x000fe20008010000 */
[----:B------:R-:W-:Y:S01]  /*8310*/  FADD.FTZ R51, R51, -UR11 ;  /* 0x8000000b33337e21 */ /* 0x000fe20008010000 */
[----:B------:R-:W-:Y:S01]  /*8320*/  FMUL.FTZ R46, R46, UR12 ;  /* 0x0000000c2e2e7c20 */ /* 0x000fe20008410000 */
[----:B------:R-:W-:Y:S01]  /*8330*/  FMUL.FTZ R12, R47, UR12 ;  /* 0x0000000c2f0c7c20 */ /* 0x000fe20008410000 */
[----:B------:R-:W-:Y:S06]  /*8340*/  BRA.U !UP0, `(.L_x_1321) ;  /* 0x0000000108487547 */ /* 0x000fec000b800000 */
[----:B01----:R-:W-:Y:S01]  /*8350*/  FFMA.FTZ R2, R80, R46, R78 ;  /* 0x0000002e50027223 */ /* 0x003fe2000001004e */
        /* <DEDUP_REMOVED lines=17> */
.L_x_1321:
[--C-:B01----:R-:W-:Y:S01]  /*8470*/  FFMA.FTZ R3, R46, UR5, R61.reuse ;  /* 0x000000052e037c23 */ /* 0x103fe2000801003d */
        /* <DEDUP_REMOVED lines=22> */
.L_x_1323:
[----:B------:R-:W-:Y:S05]  /*85e0*/  BSYNC.RECONVERGENT B0 ;  /* 0x0000000000007941 */ /* 0x000fea0003800200 */
.L_x_1322:
        /* <DEDUP_REMOVED lines=19> */
.L_x_1324:
        /* <DEDUP_REMOVED lines=17> */
.L_x_1326:
[----:B------:R-:W-:Y:S05]  /*8830*/  BSYNC.RECONVERGENT B0 ;  /* 0x0000000000007941 */ /* 0x000fea0003800200 */
.L_x_1325:
        /* <DEDUP_REMOVED lines=25> */
.L_x_1327:
        /* <DEDUP_REMOVED lines=23> */
.L_x_1329:
[----:B------:R-:W-:Y:S05]  /*8b40*/  BSYNC.RECONVERGENT B0 ;  /* 0x0000000000007941 */ /* 0x000fea0003800200 */
.L_x_1328:
        /* <DEDUP_REMOVED lines=19> */
.L_x_1330:
        /* <DEDUP_REMOVED lines=17> */
.L_x_1332:
[----:B------:R-:W-:Y:S05]  /*8d90*/  BSYNC.RECONVERGENT B0 ;  /* 0x0000000000007941 */ /* 0x000fea0003800200 */
.L_x_1331:
[----:B------:R-:W-:Y:S02]  /*8da0*/  IADD3 R102, PT, PT, R99, R102, RZ ;  /* 0x0000006663667210 */ /* 0x000fe40007ffe0ff */
[----:B------:R-:W-:Y:S02]  /*8db0*/  IADD3 R103, PT, PT, R103, 0x1, RZ ;  /* 0x0000000167677810 */ /* 0x000fe40007ffe0ff */
[----:B------:R-:W-:-:S13]  /*8dc0*/  ISETP.GE.AND P0, PT, R102, UR4, PT ;  /* 0x0000000466007c0c */ /* 0x000fda000bf06270 */
[----:B------:R-:W-:Y:S05]  /*8dd0*/  @!P0 BRA `(.L_x_1333) ;  /* 0xffffff7400388947 */ /* 0x000fea000383ffff */
.L_x_1266:
[----:B-1----:R-:W1:Y:S01]  /*8de0*/  LDC R4, c[0x0][0x370] ;  /* 0x0000dc00ff047b82 */ /* 0x002e620000000800 */
[----:B------:R-:W-:Y:S01]  /*8df0*/  ISETP.NE.AND P2, PT, R101, RZ, PT ;  /* 0x000000ff6500720c */ /* 0x000fe20003f45270 */
[----:B------:R-:W-:Y:S06]  /*8e00*/  BSSY.RECONVERGENT B0, `(.L_x_1334) ;  /* 0x0000011000007945 */ /* 0x000fec0003800200 */
[----:B------:R-:W2:Y:S08]  /*8e10*/  LDC R7, c[0x0][0x374] ;  /* 0x0000dd00ff077b82 */ /* 0x000eb00000000800 */
[----:B0-----:R-:W0:Y:S01]  /*8e20*/  LDC.64 R2, c[0x0][0x3c8] ;  /* 0x0000f200ff027b82 */ /* 0x001e220000000a00 */
[----:B-1----:R-:W-:-:S02]  /*8e30*/  ISETP.NE.AND P1, PT, R4, 0x1, PT ;  /* 0x000000010400780c */ /* 0x002fc40003f25270 */
[----:B------:R-:W-:Y:S02]  /*8e40*/  IADD3 R6, PT, PT, R4, -0x1, RZ ;  /* 0xffffffff04067810 */ /* 0x000fe40007ffe0ff */
[C---:B--2---:R-:W-:Y:S02]  /*8e50*/  IADD3 R5, PT, PT, R7.reuse, -0x1, RZ ;  /* 0xffffffff07057810 */ /* 0x044fe40007ffe0ff */
[----:B------:R-:W-:Y:S02]  /*8e60*/  SHF.L.U32 R0, R7, 0x1, RZ ;  /* 0x0000000107007819 */ /* 0x000fe400000006ff */
[----:B------:R-:W-:Y:S02]  /*8e70*/  ISETP.NE.AND P0, PT, R100, R5, PT ;  /* 0x000000056400720c */ /* 0x000fe40003f05270 */
[----:B------:R-:W-:Y:S02]  /*8e80*/  SEL R5, R0, RZ, P1 ;  /* 0x000000ff00057207 */ /* 0x000fe40000800000 */
[----:B------:R-:W-:-:S03]  /*8e90*/  ISETP.NE.OR P0, PT, R6, UR7, P0 ;  /* 0x0000000706007c0c */ /* 0x000fc60008705670 */
[----:B0-----:R-:W-:Y:S01]  /*8ea0*/  IMAD.WIDE.U32 R2, R5, 0x4, R2 ;  /* 0x0000000405027825 */ /* 0x001fe200078e0002 */
[----:B------:R-:W-:Y:S09]  /*8eb0*/  @P2 BRA `(.L_x_1335) ;  /* 0x0000000000142947 */ /* 0x000ff20003800000 */
[----:B------:R-:W-:Y:S01]  /*8ec0*/  HFMA2 R5, -RZ, RZ, 0, 5.9604644775390625e-08 ;  /* 0x00000001ff057431 */ /* 0x000fe200000001ff */
[----:B------:R-:W-:Y:S06]  /*8ed0*/  MEMBAR.ALL.GPU ;  /* 0x0000000000007992 */ /* 0x000fec000000a000 */
[----:B------:R-:W-:-:S00]  /*8ee0*/  ERRBAR ;  /* 0x00000000000079ab */ /* 0x000fc00000000000 */
[----:B------:R-:W-:Y:S06]  /*8ef0*/  CGAERRBAR ;  /* 0x00000000000075ab */ /* 0x000fec0000000000 */
[----:B------:R0:W-:Y:S02]  /*8f00*/  REDG.E.ADD.S32.STRONG.GPU desc[UR8][R2.64], R5 ;  /* 0x000000050200798e */ /* 0x0001e4000c12e308 */
.L_x_1335:
[----:B------:R-:W-:Y:S05]  /*8f10*/  BSYNC.RECONVERGENT B0 ;  /* 0x0000000000007941 */ /* 0x000fea0003800200 */
.L_x_1334:
[----:B------:R-:W-:Y:S05]  /*8f20*/  @P0 EXIT ;  /* 0x000000000000094d */ /* 0x000fea0003800000 */
[----:B------:R-:W-:Y:S05]  /*8f30*/  @P2 BRA `(.L_x_1336) ;  /* 0x0000000000202947 */ /* 0x000fea0003800000 */
[----:B------:R-:W-:-:S05]  /*8f40*/  IMAD R0, R4, R7, RZ ;  /* 0x0000000704007224 */ /* 0x000fca00078e02ff */
[----:B------:R-:W-:-:S13]  /*8f50*/  ISETP.NE.AND P0, PT, R0, -0x1, PT ;  /* 0xffffffff0000780c */ /* 0x000fda0003f05270 */
[----:B------:R-:W-:Y:S05]  /*8f60*/  @!P0 BRA `(.L_x_1336) ;  /* 0x0000000000148947 */ /* 0x000fea0003800000 */
.L_x_1337:
[----:B0-----:R-:W2:Y:S04]  /*8f70*/  LDG.E.STRONG.GPU R5, desc[UR8][R2.64] ;  /* 0x0000000802057981 */ /* 0x001ea8000c1ef900 */
[----:B--2---:R-:W-:Y:S01]  /*8f80*/  CCTL.IVALL ;  /* 0x00000000ff00798f */ /* 0x004fe20002000000 */
[----:B------:R-:W-:Y:S05]  /*8f90*/  YIELD ;  /* 0x0000000000007946 */ /* 0x000fea0003800000 */
[----:B------:R-:W-:-:S13]  /*8fa0*/  ISETP.NE.AND P0, PT, R5, R0, PT ;  /* 0x000000000500720c */ /* 0x000fda0003f05270 */
[----:B------:R-:W-:Y:S05]  /*8fb0*/  @P0 BRA `(.L_x_1337) ;  /* 0xfffffffc00ec0947 */ /* 0x000fea000383ffff */
.L_x_1336:
        /* <DEDUP_REMOVED lines=48> */
[----:B-1----:R-:W-:Y:S02]  /*92c0*/  IADD3 R21, P2, PT, R19, UR6, RZ ;  /* 0x0000000613157c10 */ /* 0x002fe4000ff5e0ff */
[----:B------:R-:W-:-:S02]  /*92d0*/  LEA.HI.X R24, R101, UR5, R28, 0x2, P1 ;  /* 0x0000000565187c11 */ /* 0x000fc400088f141c */
[----:B------:R-:W-:Y:S02]  /*92e0*/  IADD3.X R22, PT, PT, R20, UR7, RZ, P2, !PT ;  /* 0x0000000714167c10 */ /* 0x000fe400097fe4ff */
        /* <DEDUP_REMOVED lines=9> */
.L_x_1340:
        /* <DEDUP_REMOVED lines=29> */
.L_x_1339:
[----:B------:R-:W-:Y:S05]  /*9550*/  BSYNC.RECONVERGENT B0 ;  /* 0x0000000000007941 */ /* 0x000fea0003800200 */
.L_x_1338:
        /* <DEDUP_REMOVED lines=10> */
.L_x_1341:
        /* <DEDUP_REMOVED lines=18> */
[----:B--2---:R-:W-:Y:S02]  /*9720*/  IADD3 R12, P0, PT, R14, UR6, RZ ;  /* 0x000000060e0c7c10 */ /* 0x004fe4000ff1e0ff */
[----:B0-----:R-:W-:Y:S02]  /*9730*/  LOP3.LUT R4, R28, 0x3, RZ, 0xc0, !PT ;  /* 0x000000031c047812 */ /* 0x001fe400078ec0ff */
[----:B---3--:R-:W-:Y:S02]  /*9740*/  IADD3 R14, P1, PT, R14, UR10, RZ ;  /* 0x0000000a0e0e7c10 */ /* 0x008fe4000ff3e0ff */
[----:B------:R-:W-:Y:S02]  /*9750*/  LOP3.LUT R2, R2, 0x3, RZ, 0xc0, !PT ;  /* 0x0000000302027812 */ /* 0x000fe400078ec0ff */
[----:B------:R-:W-:Y:S02]  /*9760*/  IADD3 R16, P2, PT, R16, UR4, RZ ;  /* 0x0000000410107c10 */ /* 0x000fe4000ff5e0ff */
[----:B------:R-:W-:-:S02]  /*9770*/  IADD3.X R13, PT, PT, R4, UR7, RZ, P0, !PT ;  /* 0x00000007040d7c10 */ /* 0x000fc400087fe4ff */
[----:B------:R-:W-:Y:S02]  /*9780*/  IADD3.X R15, PT, PT, R4, UR11, RZ, P1, !PT ;  /* 0x0000000b040f7c10 */ /* 0x000fe40008ffe4ff */
[----:B------:R-:W-:Y:S02]  /*9790*/  IADD3.X R17, PT, PT, R2, UR5, RZ, P2, !PT ;  /* 0x0000000502117c10 */ /* 0x000fe400097fe4ff */
[C---:B------:R-:W-:Y:S02]  /*97a0*/  IADD3 R4, P0, PT, R16.reuse, R35, RZ ;  /* 0x0000002310047210 */ /* 0x040fe40007f1e0ff */
        /* <DEDUP_REMOVED lines=55> */
.L_x_1342:
        /* <DEDUP_REMOVED lines=14> */
.L_x_4905:


//--------------------- .text._Z35group_norm_nhwc_bwd_one_pass_kernelI11Fp32IOFp32WLi256ELi128ELi512EEv26Group_norm_nhwc_bwd_params --------------------------
	.section	.text._Z35group_norm_nhwc_bwd_one_pass_kernelI11Fp32IOFp32WLi256ELi128ELi512EEv26Group_norm_nhwc_bwd_params,"ax",@progbits
	.align	128
        .global         _Z35group_norm_nhwc_bwd_one_pass_kernelI11Fp32IOFp32WLi256ELi128ELi512EEv26Group_norm_nhwc_bwd_params
        .type           _Z35group_norm_nhwc_bwd_one_pass_kernelI11Fp32IOFp32WLi256ELi128ELi512EEv26Group_norm_nhwc_bwd_params,@function
        .size           _Z35group_norm_nhwc_bwd_one_pass_kernelI11Fp32IOFp32WLi256ELi128ELi512EEv26Group_norm_nhwc_bwd_params,(.L_x_4906 - _Z35group_norm_nhwc_bwd_one_pass_kernelI11Fp32IOFp32WLi256ELi128ELi512EEv26Group_norm_nhwc_bwd_params)
        .other          _Z35group_norm_nhwc_bwd_one_pass_kernelI11Fp32IOFp32WLi256ELi128ELi512EEv26Group_norm_nhwc_bwd_params,@"STO_CUDA_ENTRY STV_DEFAULT"
_Z35group_norm_nhwc_bwd_one_pass_kernelI11Fp32IOFp32WLi256ELi128ELi512EEv26Group_norm_nhwc_bwd_params:
.text._Z35group_norm_nhwc_bwd_one_pass_kernelI11Fp32IOFp32WLi256ELi128ELi512EEv26Group_norm_nhwc_bwd_params:
        /* <DEDUP_REMOVED lines=11> */
.L_x_1369:
[----:B0-----:R-:W0:Y:S01]  /*00b0*/  LDCU UR14, c[0x0][0x410] ;  /* 0x00008200ff0e77ac */ /* 0x001e220008000800 */
[----:B-1----:R-:W1:Y:S01]  /*00c0*/  S2R R4, SR_TID.X ;  /* 0x0000000000047919 */ /* 0x002e620000002100 */
[----:B------:R-:W-:Y:S01]  /*00d0*/  IABS R3, UR8 ;  /* 0x0000000800037c13 */ /* 0x000fe20008000000 */
[----:B------:R-:W2:Y:S01]  /*00e0*/  S2UR UR20, SR_CTAID.X ;  /* 0x00000000001479c3 */ /* 0x000ea20000002500 */
[----:B------:R-:W-:Y:S01]  /*00f0*/  UMOV UR6, URZ ;  /* 0x000000ff00067c82 */ /* 0x000fe20008000000 */
[----:B------:R-:W3:Y:S01]  /*0100*/  LDCU UR12, c[0x0][0x41c] ;  /* 0x00008380ff0c77ac */ /* 0x000ee20008000800 */
[----:B------:R-:W-:Y:S02]  /*0110*/  R2UR UR9, R3 ;  /* 0x00000000030972ca */ /* 0x000fe400000e0000 */
        /* <DEDUP_REMOVED lines=10> */
[----:B------:R-:W-:Y:S01]  /*01c0*/  UISETP.GE.AND UP5, UPT, UR12, URZ, UPT ;  /* 0x000000ff0c00728c */ /* 0x000fe2000bfa6270 */
[----:B-1----:R-:W-:-:S05]  /*01d0*/  SHF.R.U32.HI R118, RZ, 0x6, R4 ;  /* 0x00000006ff767819 */ /* 0x002fca0000011604 */
[----:B--2---:R-:W-:-:S04]  /*01e0*/  IMAD R118, R3, UR20, R118 ;  /* 0x0000001403767c24 */ /* 0x004fc8000f8e0276 */
[----:B------:R-:W0:Y:S01]  /*01f0*/  I2F.RP R0, UR13 ;  /* 0x0000000d00007d06 */ /* 0x000e220008209400 */
[C---:B------:R-:W-:Y:S02]  /*0200*/  ISETP.GE.U32.AND P0, PT, R118.reuse, UR16, PT ;  /* 0x0000001076007c0c */ /* 0x040fe4000bf06070 */
[----:B------:R-:W-:Y:S02]  /*0210*/  SHF.R.S32.HI R3, RZ, 0x1f, R118 ;  /* 0x0000001fff037819 */ /* 0x000fe40000011476 */
[C---:B------:R-:W-:Y:S02]  /*0220*/  IADD3 R7, PT, PT, R118.reuse, 0x8, RZ ;  /* 0x0000000876077810 */ /* 0x040fe40007ffe0ff */
[----:B------:R-:W-:Y:S02]  /*0230*/  ISETP.GE.AND.EX P3, PT, R3, UR17, PT, P0 ;  /* 0x0000001103007c0c */ /* 0x000fe4000bf66300 */
[----:B------:R-:W-:Y:S02]  /*0240*/  ISETP.GE.U32.AND P0, PT, R7, UR16, PT ;  /* 0x0000001007007c0c */ /* 0x000fe4000bf06070 */
[----:B------:R-:W-:Y:S01]  /*0250*/  SHF.R.S32.HI R11, RZ, 0x1f, R7 ;  /* 0x0000001fff0b7819 */ /* 0x000fe20000011407 */
[----:B0-----:R-:W0:Y:S01]  /*0260*/  MUFU.RCP R0, R0 ;  /* 0x0000000000007308 */ /* 0x001e220000001000 */
[----:B------:R-:W-:-:S02]  /*0270*/  IADD3 R9, PT, PT, R118, 0x10, RZ ;  /* 0x0000001076097810 */ /* 0x000fc40007ffe0ff */
[----:B------:R-:W-:Y:S02]  /*0280*/  ISETP.GE.AND.EX P4, PT, R11, UR17, PT, P0 ;  /* 0x000000110b007c0c */ /* 0x000fe4000bf86300 */
[----:B------:R-:W-:Y:S02]  /*0290*/  ISETP.GE.U32.AND P0, PT, R9, UR16, PT ;  /* 0x0000001009007c0c */ /* 0x000fe4000bf06070 */
[----:B------:R-:W-:Y:S01]  /*02a0*/  SHF.R.S32.HI R17, RZ, 0x1f, R9 ;  /* 0x0000001fff117819 */ /* 0x000fe20000011409 */
[----:B------:R-:W1:Y:S01]  /*02b0*/  @!P3 LDC.64 R18, c[0x0][0x398] ;  /* 0x0000e600ff12bb82 */ /* 0x000e620000000a00 */
[----:B------:R-:W-:Y:S02]  /*02c0*/  @P3 LOP3.LUT R119, R119, 0x40000, RZ, 0xfc, !PT ;  /* 0x0004000077773812 */ /* 0x000fe400078efcff */
[----:B------:R-:W-:Y:S02]  /*02d0*/  ISETP.GE.AND.EX P6, PT, R17, UR17, PT, P0 ;  /* 0x0000001111007c0c */ /* 0x000fe4000bfc6300 */
[----:B------:R-:W-:-:S03]  /*02e0*/  LOP3.LUT R119, R119, 0xfffdffff, RZ, 0xc0, !PT ;  /* 0xfffdffff77777812 */ /* 0x000fc600078ec0ff */
[----:B------:R-:W2:Y:S01]  /*02f0*/  @!P3 LDC.64 R14, c[0x0][0x3a0] ;  /* 0x0000e800ff0ebb82 */ /* 0x000ea20000000a00 */
[----:B0-----:R-:W-:Y:S02]  /*0300*/  IADD3 R2, PT, PT, R0, 0xffffffe, RZ ;  /* 0x0ffffffe00027810 */ /* 0x001fe40007ffe0ff */
[----:B------:R-:W-:Y:S02]  /*0310*/  SHF.L.U32 R0, R4, 0x1, RZ ;  /* 0x0000000104007819 */ /* 0x000fe400000006ff */
[----:B------:R-:W-:Y:S02]  /*0320*/  @P4 LOP3.LUT R119, R119, 0x20000, RZ, 0xfc, !PT ;  /* 0x0002000077774812 */ /* 0x000fe400078efcff */
[----:B------:R-:W0:Y:S01]  /*0330*/  F2I.FTZ.U32.TRUNC.NTZ R2, R2 ;  /* 0x0000000200027305 */ /* 0x000e22000021f000 */
[----:B------:R-:W3:Y:S01]  /*0340*/  @!P3 LDC.64 R4, c[0x0][0x3f8] ;  /* 0x0000fe00ff04bb82 */ /* 0x000ee20000000a00 */
[----:B------:R-:W-:Y:S02]  /*0350*/  LOP3.LUT R0, R0, 0x7e, RZ, 0xc0, !PT ;  /* 0x0000007e00007812 */ /* 0x000fe400078ec0ff */
[----:B------:R-:W-:-:S04]  /*0360*/  LOP3.LUT R119, R119, 0xfffeffff, RZ, 0xc0, !PT ;  /* 0xfffeffff77777812 */ /* 0x000fc800078ec0ff */
[----:B------:R-:W-:Y:S01]  /*0370*/  @P6 LOP3.LUT R119, R119, 0x10000, RZ, 0xfc, !PT ;  /* 0x0001000077776812 */ /* 0x000fe200078efcff */
[----:B------:R-:W4:Y:S01]  /*0380*/  @!P4 LDC.64 R22, c[0x0][0x3f8] ;  /* 0x0000fe00ff16cb82 */ /* 0x000f220000000a00 */
[----:B0-----:R-:W-:-:S07]  /*0390*/  R2UR UR7, R2 ;  /* 0x00000000020772ca */ /* 0x001fce00000e0000 */
[----:B------:R-:W0:Y:S01]  /*03a0*/  @!P6 LDC.64 R24, c[0x0][0x3f8] ;  /* 0x0000fe00ff18eb82 */ /* 0x000e220000000a00 */
[----:B---3--:R-:W-:-:S07]  /*03b0*/  @!P3 IMAD R3, R3, R4, RZ ;  /* 0x000000040303b224 */ /* 0x008fce00078e02ff */
[----:B------:R-:W3:Y:S01]  /*03c0*/  @!P4 LDC.64 R26, c[0x0][0x3a0] ;  /* 0x0000e800ff1acb82 */ /* 0x000ee20000000a00 */
[----:B------:R-:W-:Y:S01]  /*03d0*/  UIADD3 UR5, UPT, UPT, URZ, -UR7, URZ ;  /* 0x80000007ff057290 */ /* 0x000fe2000fffe0ff */
[----:B------:R-:W-:-:S03]  /*03e0*/  @!P3 IMAD R5, R118, R5, R3 ;  /* 0x000000057605b224 */ /* 0x000fc600078e0203 */
[----:B------:R-:W-:-:S03]  /*03f0*/  UIMAD UR5, UR5, UR13, URZ ;  /* 0x0000000d050572a4 */ /* 0x000fc6000f8e02ff */
[----:B------:R-:W3:Y:S01]  /*0400*/  @!P6 LDC.64 R30, c[0x0][0x3a0] ;  /* 0x0000e800ff1eeb82 */ /* 0x000ee20000000a00 */
[----:B------:R-:W-:-:S04]  /*0410*/  UIMAD.WIDE.U32 UR6, UR7, UR5, UR6 ;  /* 0x00000005070672a5 */ /* 0x000fc8000f8e0006 */
[----:B------:R-:W-:Y:S01]  /*0420*/  UIMAD.WIDE.U32 UR6, UR7, UR9, URZ ;  /* 0x00000009070672a5 */ /* 0x000fe2000f8e00ff */
[----:B0-----:R-:W-:Y:S02]  /*0430*/  @!P6 IMAD R6, R17, R24, RZ ;  /* 0x000000181106e224 */ /* 0x001fe400078e02ff */
[----:B------:R-:W0:Y:S01]  /*0440*/  @!P6 LDC.64 R32, c[0x0][0x398] ;  /* 0x0000e600ff20eb82 */ /* 0x000e220000000a00 */
[----:B------:R-:W-:Y:S01]  /*0450*/  UIADD3 UR5, UPT, UPT, -UR7, URZ, URZ ;  /* 0x000000ff07057290 */ /* 0x000fe2000fffe1ff */
[----:B------:R-:W-:-:S03]  /*0460*/  @!P6 IMAD R25, R9, R25, R6 ;  /* 0x000000190919e224 */ /* 0x000fc600078e0206 */
[----:B------:R-:W-:Y:S02]  /*0470*/  UIMAD UR5, UR13, UR5, UR9 ;  /* 0x000000050d0572a4 */ /* 0x000fe4000f8e0209 */
[----:B------:R-:W-:Y:S02]  /*0480*/  ULOP3.LUT UR9, URZ, UR14, URZ, 0x33, !UPT ;  /* 0x0000000eff097292 */ /* 0x000fe4000f8e33ff */
[----:B------:R-:W-:-:S11]  /*0490*/  UISETP.GT.U32.AND UP2, UPT, UR13, UR5, UPT ;  /* 0x000000050d00728c */ /* 0x000fd6000bf44070 */
[----:B------:R-:W-:Y:S02]  /*04a0*/  @!UP2 UIADD3 UR5, UPT, UPT, UR5, -UR13, URZ ;  /* 0x8000000d0505a290 */ /* 0x000fe4000fffe0ff */
[----:B------:R-:W-:Y:S02]  /*04b0*/  @!UP2 UIADD3 UR7, UPT, UPT, UR7, 0x1, URZ ;  /* 0x000000010707a890 */ /* 0x000fe4000fffe0ff */
[----:B------:R-:W-:Y:S02]  /*04c0*/  UIADD3 UR6, UPT, UPT, UR5, -UR13, URZ ;  /* 0x8000000d05067290 */ /* 0x000fe4000fffe0ff */
[----:B------:R-:W-:Y:S02]  /*04d0*/  UISETP.GT.U32.AND UP3, UPT, UR13, UR5, UPT ;  /* 0x000000050d00728c */ /* 0x000fe4000bf64070 */
[----:B------:R-:W-:Y:S02]  /*04e0*/  UISETP.GE.U32.AND UP1, UPT, UR5, UR13, UPT ;  /* 0x0000000d0500728c */ /* 0x000fe4000bf26070 */
[----:B------:R-:W-:-:S04]  /*04f0*/  USEL UR5, UR6, UR5, !UP3 ;  /* 0x0000000506057287 */ /* 0x000fc8000d800000 */
[----:B------:R-:W-:-:S04]  /*0500*/  @!UP4 UIADD3 UR5, UPT, UPT, -UR5, URZ, URZ ;  /* 0x000000ff0505c290 */ /* 0x000fc8000fffe1ff */
[----:B------:R-:W-:Y:S02]  /*0510*/  USEL UR13, UR9, UR5, !UP0 ;  /* 0x00000005090d7287 */ /* 0x000fe4000c000000 */
[----:B------:R-:W-:Y:S02]  /*0520*/  @UP1 UIADD3 UR7, UPT, UPT, UR7, 0x1, URZ ;  /* 0x0000000107071890 */ /* 0x000fe4000fffe0ff */
[----:B------:R-:W-:Y:S02]  /*0530*/  USHF.L.U32 UR5, UR13, 0x7, URZ ;  /* 0x000000070d057899 */ /* 0x000fe400080006ff */
[----:B------:R-:W-:Y:S02]  /*0540*/  @!UP5 UIADD3 UR7, UPT, UPT, -UR7, URZ, URZ ;  /* 0x000000ff0707d290 */ /* 0x000fe4000fffe1ff */
[----:B------:R-:W-:Y:S02]  /*0550*/  USHF.R.S32.HI UR6, URZ, 0x1f, UR5 ;  /* 0x0000001fff067899 */ /* 0x000fe40008011405 */
[----:B------:R-:W-:Y:S01]  /*0560*/  USEL UR7, UR9, UR7, !UP0 ;  /* 0x0000000709077287 */ /* 0x000fe2000c000000 */
[----:B-----5:R-:W-:Y:S01]  /*0570*/  LOP3.LUT R40, R0, UR5, RZ, 0xfc, !PT ;  /* 0x0000000500287c12 */ /* 0x020fe2000f8efcff */
[----:B----4-:R-:W-:-:S02]  /*0580*/  @!P4 IMAD R0, R11, R22, RZ ;  /* 0x000000160b00c224 */ /* 0x010fc400078e02ff */
[----:B------:R-:W-:Y:S01]  /*0590*/  USHF.R.S32.HI UR5, URZ, 0x1f, UR7 ;  /* 0x0000001fff057899 */ /* 0x000fe20008011407 */
[----:B------:R-:W-:-:S03]  /*05a0*/  MOV R41, UR6 ;  /* 0x0000000600297c02 */ /* 0x000fc60008000f00 */
[----:B------:R-:W-:Y:S01]  /*05b0*/  UIMAD UR5, UR5, UR18, URZ ;  /* 0x00000012050572a4 */ /* 0x000fe2000f8e02ff */
[----:B------:R-:W-:Y:S01]  /*05c0*/  IMAD.WIDE.U32 R40, R13, UR7, R40 ;  /* 0x000000070d287c25 */ /* 0x000fe2000f8e0028 */
[----:B------:R-:W-:Y:S02]  /*05d0*/  IADD3 R13, PT, PT, R118, 0x18, RZ ;  /* 0x00000018760d7810 */ /* 0x000fe40007ffe0ff */
[----:B------:R-:W-:Y:S01]  /*05e0*/  UIMAD UR5, UR7, UR19, UR5 ;  /* 0x00000013070572a4 */ /* 0x000fe2000f8e0205 */
[----:B------:R-:W-:Y:S02]  /*05f0*/  CS2R R116, SRZ ;  /* 0x0000000000747805 */ /* 0x000fe4000001ff00 */
[----:B------:R-:W-:Y:S02]  /*0600*/  CS2R R122, SRZ ;  /* 0x00000000007a7805 */ /* 0x000fe4000001ff00 */
[----:B------:R-:W-:Y:S02]  /*0610*/  @!P3 MOV R38, R40 ;  /* 0x000000280026b202 */ /* 0x000fe40000000f00 */
[----:B------:R-:W-:-:S02]  /*0620*/  CS2R R124, SRZ ;  /* 0x00000000007c7805 */ /* 0x000fc4000001ff00 */
[----:B------:R-:W-:Y:S02]  /*0630*/  ISETP.GE.U32.AND P0, PT, R13, UR16, PT ;  /* 0x000000100d007c0c */ /* 0x000fe4000bf06070 */
[----:B------:R-:W-:Y:S02]  /*0640*/  CS2R R120, SRZ ;  /* 0x0000000000787805 */ /* 0x000fe4000001ff00 */
[----:B------:R-:W-:Y:S01]  /*0650*/  IADD3 R39, PT, PT, R41, UR5, RZ ;  /* 0x0000000529277c10 */ /* 0x000fe2000fffe0ff */
[----:B------:R-:W4:Y:S01]  /*0660*/  LDCU.64 UR6, c[0x0][0x3b8] ;  /* 0x00007700ff0677ac */ /* 0x000f220008000a00 */
[----:B------:R-:W-:Y:S01]  /*0670*/  SHF.R.S32.HI R21, RZ, 0x1f, R13 ;  /* 0x0000001fff157819 */ /* 0x000fe2000001140d */
[----:B------:R-:W-:-:S03]  /*0680*/  @!P3 IMAD.WIDE.U32 R2, R118, R4, R38 ;  /* 0x000000047602b225 */ /* 0x000fc600078e0026 */
[----:B------:R-:W-:Y:S02]  /*0690*/  ISETP.GE.AND.EX P5, PT, R21, UR17, PT, P0 ;  /* 0x0000001115007c0c */ /* 0x000fe4000bfa6300 */
[----:B------:R-:W-:Y:S02]  /*06a0*/  @!P3 IADD3 R3, PT, PT, R3, R5, RZ ;  /* 0x000000050303b210 */ /* 0x000fe40007ffe0ff */
[C---:B------:R-:W-:Y:S02]  /*06b0*/  @!P3 SHF.L.U32 R115, R2.reuse, 0x2, RZ ;  /* 0x000000020273b819 */ /* 0x040fe400000006ff */
[----:B------:R-:W-:Y:S02]  /*06c0*/  @!P3 SHF.L.U64.HI R2, R2, 0x2, R3 ;  /* 0x000000020202b819 */ /* 0x000fe40000010203 */
[C---:B-1----:R-:W-:Y:S02]  /*06d0*/  @!P3 IADD3 R114, P2, PT, R115.reuse, R18, RZ ;  /* 0x000000127372b210 */ /* 0x042fe40007f5e0ff */
[----:B--2---:R-:W-:-:S03]  /*06e0*/  @!P3 IADD3 R4, P1, PT, R115, R14, RZ ;  /* 0x0000000e7304b210 */ /* 0x004fc60007f3e0ff */
[----:B------:R-:W1:Y:S01]  /*06f0*/  @!P5 LDC.64 R34, c[0x0][0x3f8] ;  /* 0x0000fe00ff22db82 */ /* 0x000e620000000a00 */
[C---:B------:R-:W-:Y:S02]  /*0700*/  @!P3 IADD3.X R115, PT, PT, R2.reuse, R19, RZ, P2, !PT ;  /* 0x000000130273b210 */ /* 0x040fe400017fe4ff */
[----:B------:R-:W-:Y:S02]  /*0710*/  LOP3.LUT P2, RZ, R119, 0x20000, RZ, 0xc0, !PT ;  /* 0x0002000077ff7812 */ /* 0x000fe4000784c0ff */
[----:B------:R-:W-:Y:S02]  /*0720*/  @!P3 IADD3.X R5, PT, PT, R2, R15, RZ, P1, !PT ;  /* 0x0000000f0205b210 */ /* 0x000fe40000ffe4ff */
[C---:B------:R-:W-:Y:S02]  /*0730*/  IADD3 R15, PT, PT, R118.reuse, 0x20, RZ ;  /* 0x00000020760f7810 */ /* 0x040fe40007ffe0ff */
[----:B------:R-:W-:Y:S02]  /*0740*/  IADD3 R19, PT, PT, R118, 0x28, RZ ;  /* 0x0000002876137810 */ /* 0x000fe40007ffe0ff */
[----:B------:R-:W-:-:S02]  /*0750*/  ISETP.GE.U32.AND P0, PT, R15, UR16, PT ;  /* 0x000000100f007c0c */ /* 0x000fc4000bf06070 */
[----:B------:R-:W-:Y:S02]  /*0760*/  ISETP.GE.U32.AND P1, PT, R19, UR16, PT ;  /* 0x0000001013007c0c */ /* 0x000fe4000bf26070 */
[----:B------:R-:W-:Y:S01]  /*0770*/  SHF.R.S32.HI R17, RZ, 0x1f, R19 ;  /* 0x0000001fff117819 */ /* 0x000fe20000011413 */
[----:B------:R-:W2:Y:S01]  /*0780*/  @!P2 LDC.64 R28, c[0x0][0x398] ;  /* 0x0000e600ff1cab82 */ /* 0x000ea20000000a00 */
[----:B------:R-:W-:Y:S01]  /*0790*/  @!P2 MOV R2, R40 ;  /* 0x000000280002a202 */ /* 0x000fe20000000f00 */
[----:B------:R-:W-:Y:S01]  /*07a0*/  @!P2 IMAD R11, R7, R23, R0 ;  /* 0x00000017070ba224 */ /* 0x000fe200078e0200 */
[----:B------:R-:W-:Y:S02]  /*07b0*/  @!P2 MOV R3, R39 ;  /* 0x000000270003a202 */ /* 0x000fe40000000f00 */
[----:B------:R-:W-:Y:S02]  /*07c0*/  SHF.R.S32.HI R23, RZ, 0x1f, R15 ;  /* 0x0000001fff177819 */ /* 0x000fe4000001140f */
[----:B------:R-:W-:Y:S01]  /*07d0*/  ISETP.GE.AND.EX P3, PT, R17, UR17, PT, P1 ;  /* 0x0000001111007c0c */ /* 0x000fe2000bf66310 */
[----:B------:R-:W-:Y:S01]  /*07e0*/  @!P2 IMAD.WIDE.U32 R2, R7, R22, R2 ;  /* 0x000000160702a225 */ /* 0x000fe200078e0002 */
[----:B------:R-:W-:-:S02]  /*07f0*/  ISETP.GE.AND.EX P4, PT, R23, UR17, PT, P0 ;  /* 0x0000001117007c0c */ /* 0x000fc4000bf86300 */
[----:B------:R-:W-:Y:S02]  /*0800*/  LOP3.LUT R119, R119, 0xffff7fff, RZ, 0xc0, !PT ;  /* 0xffff7fff77777812 */ /* 0x000fe400078ec0ff */
[----:B------:R-:W-:Y:S02]  /*0810*/  @!P2 IADD3 R3, PT, PT, R3, R11, RZ ;  /* 0x0000000b0303a210 */ /* 0x000fe40007ffe0ff */
[C---:B------:R-:W-:Y:S02]  /*0820*/  @!P2 SHF.L.U32 R11, R2.reuse, 0x2, RZ ;  /* 0x00000002020ba819 */ /* 0x040fe400000006ff */
[----:B------:R-:W-:Y:S02]  /*0830*/  @!P2 SHF.L.U64.HI R0, R2, 0x2, R3 ;  /* 0x000000020200a819 */ /* 0x000fe40000010203 */
[----:B------:R-:W-:Y:S01]  /*0840*/  @!P6 MOV R2, R40 ;  /* 0x000000280002e202 */ /* 0x000fe20000000f00 */
[----:B------:R-:W4:Y:S01]  /*0850*/  @!P3 LDC.64 R42, c[0x0][0x3f8] ;  /* 0x0000fe00ff2abb82 */ /* 0x000f220000000a00 */
[----:B------:R-:W-:-:S02]  /*0860*/  @!P6 MOV R3, R39 ;  /* 0x000000270003e202 */ /* 0x000fc40000000f00 */
[----:B---3--:R-:W-:Y:S02]  /*0870*/  @!P2 IADD3 R6, P0, PT, R11, R26, RZ ;  /* 0x0000001a0b06a210 */ /* 0x008fe40007f1e0ff */
[----:B------:R-:W-:Y:S01]  /*0880*/  @P5 LOP3.LUT R119, R119, 0x8000, RZ, 0xfc, !PT ;  /* 0x0000800077775812 */ /* 0x000fe200078efcff */
[----:B------:R-:W-:Y:S01]  /*0890*/  @!P6 IMAD.WIDE.U32 R2, R9, R24, R2 ;  /* 0x000000180902e225 */ /* 0x000fe200078e0002 */
[----:B------:R-:W-:Y:S01]  /*08a0*/  @!P2 IADD3.X R7, PT, PT, R0, R27, RZ, P0, !PT ;  /* 0x0000001b0007a210 */ /* 0x000fe200007fe4ff */
[----:B------:R-:W3:Y:S01]  /*08b0*/  @!P4 LDC.64 R36, c[0x0][0x3f8] ;  /* 0x0000fe00ff24cb82 */ /* 0x000ee20000000a00 */
[----:B--2---:R-:W-:Y:S02]  /*08c0*/  @!P2 IADD3 R8, P0, PT, R11, R28, RZ ;  /* 0x0000001c0b08a210 */ /* 0x004fe40007f1e0ff */
[----:B------:R-:W-:Y:S02]  /*08d0*/  @!P6 IADD3 R11, PT, PT, R3, R25, RZ ;  /* 0x00000019030be210 */ /* 0x000fe40007ffe0ff */
[----:B------:R-:W-:-:S02]  /*08e0*/  @!P6 SHF.L.U32 R3, R2, 0x2, RZ ;  /* 0x000000020203e819 */ /* 0x000fc400000006ff */
[----:B------:R-:W-:Y:S01]  /*08f0*/  @!P2 IADD3.X R9, PT, PT, R0, R29, RZ, P0, !PT ;  /* 0x0000001d0009a210 */ /* 0x000fe200007fe4ff */
[----:B------:R-:W2:Y:S01]  /*0900*/  @!P5 LDC.64 R24, c[0x0][0x3a0] ;  /* 0x0000e800ff18db82 */ /* 0x000ea20000000a00 */
[----:B------:R-:W-:Y:S01]  /*0910*/  @!P6 SHF.L.U64.HI R0, R2, 0x2, R11 ;  /* 0x000000020200e819 */ /* 0x000fe2000001020b */
[----:B-1----:R-:W-:Y:S01]  /*0920*/  @!P5 IMAD R2, R21, R34, RZ ;  /* 0x000000221502d224 */ /* 0x002fe200078e02ff */
[----:B------:R-:W-:Y:S02]  /*0930*/  @!P6 IADD3 R10, P0, PT, R3, R30, RZ ;  /* 0x0000001e030ae210 */ /* 0x000fe40007f1e0ff */
[----:B------:R-:W-:Y:S01]  /*0940*/  LOP3.LUT R119, R119, 0xffffbfff, RZ, 0xc0, !PT ;  /* 0xffffbfff77777812 */ /* 0x000fe200078ec0ff */
[----:B------:R-:W-:Y:S01]  /*0950*/  @!P5 IMAD R21, R13, R35, R2 ;  /* 0x000000230d15d224 */ /* 0x000fe200078e0202 */
[----:B------:R-:W-:Y:S01]  /*0960*/  @!P6 IADD3.X R11, PT, PT, R0, R31, RZ, P0, !PT ;  /* 0x0000001f000be210 */ /* 0x000fe200007fe4ff */
[----:B------:R-:W1:Y:S01]  /*0970*/  @!P5 LDC.64 R26, c[0x0][0x398] ;  /* 0x0000e600ff1adb82 */ /* 0x000e620000000a00 */
[----:B0-----:R-:W-:Y:S01]  /*0980*/  @!P6 IADD3 R12, P0, PT, R3, R32, RZ ;  /* 0x00000020030ce210 */ /* 0x001fe20007f1e0ff */
[----:B----4-:R-:W-:Y:S01]  /*0990*/  @!P3 IMAD R18, R17, R42, RZ ;  /* 0x0000002a1112b224 */ /* 0x010fe200078e02ff */
[----:B------:R-:W-:-:S02]  /*09a0*/  @!P5 MOV R2, R40 ;  /* 0x000000280002d202 */ /* 0x000fc40000000f00 */
[----:B------:R-:W-:Y:S02]  /*09b0*/  @!P5 MOV R3, R39 ;  /* 0x000000270003d202 */ /* 0x000fe40000000f00 */
[----:B------:R-:W-:Y:S01]  /*09c0*/  @P4 LOP3.LUT R119, R119, 0x4000, RZ, 0xfc, !PT ;  /* 0x0000400077774812 */ /* 0x000fe200078efcff */
[----:B------:R-:W0:Y:S01]  /*09d0*/  @!P4 LDC.64 R28, c[0x0][0x3a0] ;  /* 0x0000e800ff1ccb82 */ /* 0x000e220000000a00 */
[----:B---3--:R-:W-:Y:S02]  /*09e0*/  @!P4 IMAD R14, R23, R36, RZ ;  /* 0x00000024170ec224 */ /* 0x008fe400078e02ff */
[----:B------:R-:W-:Y:S01]  /*09f0*/  @!P5 IMAD.WIDE.U32 R2, R13, R34, R2 ;  /* 0x000000220d02d225 */ /* 0x000fe200078e0002 */
[----:B------:R-:W-:Y:S02]  /*0a00*/  @!P6 IADD3.X R13, PT, PT, R0, R33, RZ, P0, !PT ;  /* 0x00000021000de210 */ /* 0x000fe400007fe4ff */
[----:B------:R-:W-:Y:S01]  /*0a10*/  LOP3.LUT R119, R119, 0xffffdfff, RZ, 0xc0, !PT ;  /* 0xffffdfff77777812 */ /* 0x000fe200078ec0ff */
[----:B------:R-:W-:Y:S01]  /*0a20*/  @!P4 IMAD R23, R15, R37, R14 ;  /* 0x000000250f17c224 */ /* 0x000fe200078e020e */
[----:B------:R-:W-:Y:S01]  /*0a30*/  @!P5 IADD3 R3, PT, PT, R3, R21, RZ ;  /* 0x000000150303d210 */ /* 0x000fe20007ffe0ff */
[----:B------:R-:W3:Y:S01]  /*0a40*/  @!P4 LDC.64 R30, c[0x0][0x398] ;  /* 0x0000e600ff1ecb82 */ /* 0x000ee20000000a00 */
[----:B------:R-:W-:-:S02]  /*0a50*/  @!P5 SHF.L.U32 R21, R2, 0x2, RZ ;  /* 0x000000020215d819 */ /* 0x000fc400000006ff */
[----:B------:R-:W-:Y:S02]  /*0a60*/  @!P5 SHF.L.U64.HI R0, R2, 0x2, R3 ;  /* 0x000000020200d819 */ /* 0x000fe40000010203 */
[----:B------:R-:W-:Y:S02]  /*0a70*/  @!P4 MOV R2, R40 ;  /* 0x000000280002c202 */ /* 0x000fe40000000f00 */
[----:B------:R-:W-:Y:S01]  /*0a80*/  @!P4 MOV R3, R39 ;  /* 0x000000270003c202 */ /* 0x000fe20000000f00 */
[----:B------:R-:W4:Y:S01]  /*0a90*/  @!P3 LDC.64 R32, c[0x0][0x3a0] ;  /* 0x0000e800ff20bb82 */ /* 0x000f220000000a00 */
[----:B--2---:R-:W-:Y:S02]  /*0aa0*/  @!P5 IADD3 R14, P0, PT, R21, R24, RZ ;  /* 0x00000018150ed210 */ /* 0x004fe40007f1e0ff */
[----:B------:R-:W-:Y:S01]  /*0ab0*/  @P3 LOP3.LUT R119, R119, 0x2000, RZ, 0xfc, !PT ;  /* 0x0000200077773812 */ /* 0x000fe200078efcff */
[----:B------:R-:W-:Y:S01]  /*0ac0*/  @!P4 IMAD.WIDE.U32 R2, R15, R36, R2 ;  /* 0x000000240f02c225 */ /* 0x000fe200078e0002 */
[----:B------:R-:W-:-:S02]  /*0ad0*/  @!P5 IADD3.X R15, PT, PT, R0, R25, RZ, P0, !PT ;  /* 0x00000019000fd210 */ /* 0x000fc400007fe4ff */
[----:B-1----:R-:W-:Y:S01]  /*0ae0*/  @!P5 IADD3 R16, P0, PT, R21, R26, RZ ;  /* 0x0000001a1510d210 */ /* 0x002fe20007f1e0ff */
[----:B------:R-:W1:Y:S01]  /*0af0*/  @!P3 LDC.64 R34, c[0x0][0x398] ;  /* 0x0000e600ff22bb82 */ /* 0x000e620000000a00 */
[----:B------:R-:W-:Y:S01]  /*0b00*/  @!P4 IADD3 R3, PT, PT, R3, R23, RZ ;  /* 0x000000170303c210 */ /* 0x000fe20007ffe0ff */
[----:B------:R-:W-:Y:S01]  /*0b10*/  @!P3 IMAD R23, R19, R43, R18 ;  /* 0x0000002b1317b224 */ /* 0x000fe200078e0212 */
[----:B------:R-:W-:Y:S02]  /*0b20*/  @!P5 IADD3.X R17, PT, PT, R0, R27, RZ, P0, !PT ;  /* 0x0000001b0011d210 */ /* 0x000fe400007fe4ff */
[C---:B------:R-:W-:Y:S02]  /*0b30*/  @!P4 SHF.L.U32 R21, R2.reuse, 0x2, RZ ;  /* 0x000000020215c819 */ /* 0x040fe400000006ff */
[----:B------:R-:W-:Y:S02]  /*0b40*/  @!P4 SHF.L.U64.HI R0, R2, 0x2, R3 ;  /* 0x000000020200c819 */ /* 0x000fe40000010203 */
[----:B------:R-:W-:-:S02]  /*0b50*/  @!P3 MOV R2, R40 ;  /* 0x000000280002b202 */ /* 0x000fc40000000f00 */
[----:B------:R-:W-:Y:S02]  /*0b60*/  @!P3 MOV R3, R39 ;  /* 0x000000270003b202 */ /* 0x000fe40000000f00 */
[----:B0-----:R-:W-:Y:S02]  /*0b70*/  @!P4 IADD3 R18, P0, PT, R21, R28, RZ ;  /* 0x0000001c1512c210 */ /* 0x001fe40007f1e0ff */
[----:B------:R-:W-:Y:S01]  /*0b80*/  IADD3 R25, PT, PT, R118, 0x30, RZ ;  /* 0x0000003076197810 */ /* 0x000fe20007ffe0ff */
[----:B------:R-:W-:Y:S01]  /*0b90*/  @!P3 IMAD.WIDE.U32 R2, R19, R42, R2 ;  /* 0x0000002a1302b225 */ /* 0x000fe200078e0002 */
[----:B------:R-:W-:Y:S02]  /*0ba0*/  @!P4 IADD3.X R19, PT, PT, R0, R29, RZ, P0, !PT ;  /* 0x0000001d0013c210 */ /* 0x000fe400007fe4ff */
[----:B---3--:R-:W-:Y:S02]  /*0bb0*/  @!P4 IADD3 R20, P0, PT, R21, R30, RZ ;  /* 0x0000001e1514c210 */ /* 0x008fe40007f1e0ff */
[----:B------:R-:W-:-:S02]  /*0bc0*/  @!P3 IADD3 R3, PT, PT, R3, R23, RZ ;  /* 0x000000170303b210 */ /* 0x000fc40007ffe0ff */
[----:B------:R-:W-:Y:S02]  /*0bd0*/  @!P3 SHF.L.U32 R113, R2, 0x2, RZ ;  /* 0x000000020271b819 */ /* 0x000fe400000006ff */
[----:B------:R-:W-:Y:S02]  /*0be0*/  @!P4 IADD3.X R21, PT, PT, R0, R31, RZ, P0, !PT ;  /* 0x0000001f0015c210 */ /* 0x000fe400007fe4ff */
[----:B------:R-:W-:Y:S02]  /*0bf0*/  @!P3 SHF.L.U64.HI R2, R2, 0x2, R3 ;  /* 0x000000020202b819 */ /* 0x000fe40000010203 */
[----:B----4-:R-:W-:Y:S02]  /*0c00*/  @!P3 IADD3 R22, P0, PT, R113, R32, RZ ;  /* 0x000000207116b210 */ /* 0x010fe40007f1e0ff */
[----:B------:R-:W-:Y:S02]  /*0c10*/  SHF.R.S32.HI R3, RZ, 0x1f, R25 ;  /* 0x0000001fff037819 */ /* 0x000fe40000011419 */
[----:B------:R-:W-:-:S02]  /*0c20*/  @!P3 IADD3.X R23, PT, PT, R2, R33, RZ, P0, !PT ;  /* 0x000000210217b210 */ /* 0x000fc400007fe4ff */
[----:B-1----:R-:W-:Y:S02]  /*0c30*/  @!P3 IADD3 R112, P0, PT, R113, R34, RZ ;  /* 0x000000227170b210 */ /* 0x002fe40007f1e0ff */
[----:B------:R-:W-:Y:S02]  /*0c40*/  LOP3.LUT R119, R119, 0xffffefff, RZ, 0xc0, !PT ;  /* 0xffffefff77777812 */ /* 0x000fe400078ec0ff */
        /* <DEDUP_REMOVED lines=340> */
[----:B------:R-:W0:Y:S01]  /*2190*/  @!P3 LDC.64 R36, c[0x0][0x3f8] ;  /* 0x0000fe00ff24bb82 */ /* 0x000e220000000a00 */
[----:B------:R-:W-:-:S07]  /*21a0*/  @!P3 MOV R2, R40 ;  /* 0x000000280002b202 */ /* 0x000fce0000000f00 */
        /* <DEDUP_REMOVED lines=64> */
[----:B------:R-:W-:Y:S02]  /*25b0*/  CS2R R36, SRZ ;  /* 0x0000000000247805 */ /* 0x000fe4000001ff00 */
[----:B------:R-:W-:-:S02]  /*25c0*/  @!P6 SHF.L.U32 R107, R2, 0x2, RZ ;  /* 0x00000002026be819 */ /* 0x000fc400000006ff */
[----:B------:R-:W-:Y:S02]  /*25d0*/  @!P6 SHF.L.U64.HI R2, R2, 0x2, R3 ;  /* 0x000000020202e819 */ /* 0x000fe40000010203 */
[C---:B-1----:R-:W-:Y:S01]  /*25e0*/  @!P6 IADD3 R104, P1, PT, R107.reuse, R104, RZ ;  /* 0x000000686b68e210 */ /* 0x042fe20007f3e0ff */
[----:B------:R1:W2:Y:S03]  /*25f0*/  @!P0 LDG.E.64 R36, desc[UR10][R4.64] ;  /* 0x0000000a04248981 */ /* 0x0002a6000c1e1b00 */
[----:B------:R-:W-:Y:S02]  /*2600*/  @!P6 IADD3.X R105, PT, PT, R2, R105, RZ, P1, !PT ;  /* 0x000000690269e210 */ /* 0x000fe40000ffe4ff */
[----:B0-----:R-:W-:-:S04]  /*2610*/  @!P6 IADD3 R106, P1, PT, R107, R34, RZ ;  /* 0x000000226b6ae210 */ /* 0x001fc80007f3e0ff */
[----:B------:R-:W-:Y:S02]  /*2620*/  @!P6 IADD3.X R107, PT, PT, R2, R35, RZ, P1, !PT ;  /* 0x00000023026be210 */ /* 0x000fe40000ffe4ff */
[----:B------:R-:W-:Y:S02]  /*2630*/  CS2R R34, SRZ ;  /* 0x0000000000227805 */ /* 0x000fe4000001ff00 */
[----:B------:R-:W-:Y:S02]  /*2640*/  CS2R R2, SRZ ;  /* 0x0000000000027805 */ /* 0x000fe4000001ff00 */
[----:B-1----:R-:W-:Y:S02]  /*2650*/  CS2R R4, SRZ ;  /* 0x0000000000047805 */ /* 0x002fe4000001ff00 */
[----:B------:R-:W-:Y:S01]  /*2660*/  LOP3.LUT P1, RZ, R119, 0x10000, RZ, 0xc0, !PT ;  /* 0x0001000077ff7812 */ /* 0x000fe2000782c0ff */
[----:B------:R-:W3:Y:S04]  /*2670*/  @!P0 LDG.E.64 R34, desc[UR10][R114.64] ;  /* 0x0000000a72228981 */ /* 0x000ee8000c1e1b00 */
[----:B------:R0:W4:Y:S04]  /*2680*/  @!P2 LDG.E.64 R2, desc[UR10][R6.64] ;  /* 0x0000000a0602a981 */ /* 0x000128000c1e1b00 */
[----:B------:R1:W4:Y:S01]  /*2690*/  @!P2 LDG.E.64 R4, desc[UR10][R8.64] ;  /* 0x0000000a0804a981 */ /* 0x000322000c1e1b00 */
[----:B0-----:R-:W-:-:S02]  /*26a0*/  CS2R R6, SRZ ;  /* 0x0000000000067805 */ /* 0x001fc4000001ff00 */
[----:B-1----:R-:W-:-:S04]  /*26b0*/  CS2R R8, SRZ ;  /* 0x0000000000087805 */ /* 0x002fc8000001ff00 */
[----:B------:R0:W4:Y:S04]  /*26c0*/  @!P1 LDG.E.64 R6, desc[UR10][R10.64] ;  /* 0x0000000a0a069981 */ /* 0x000128000c1e1b00 */
[----:B------:R1:W4:Y:S01]  /*26d0*/  @!P1 LDG.E.64 R8, desc[UR10][R12.64] ;  /* 0x0000000a0c089981 */ /* 0x000322000c1e1b00 */
[----:B0-----:R-:W-:Y:S02]  /*26e0*/  CS2R R10, SRZ ;  /* 0x00000000000a7805 */ /* 0x001fe4000001ff00 */
[----:B-1----:R-:W-:Y:S02]  /*26f0*/  CS2R R12, SRZ ;  /* 0x00000000000c7805 */ /* 0x002fe4000001ff00 */
[----:B--2---:R-:W-:Y:S02]  /*2700*/  @!P0 MOV R117, R36 ;  /* 0x0000002400758202 */ /* 0x004fe40000000f00 */
[----:B------:R-:W-:-:S02]  /*2710*/  @!P0 MOV R116, R37 ;  /* 0x0000002500748202 */ /* 0x000fc40000000f00 */
[----:B---3--:R-:W-:Y:S02]  /*2720*/  @!P0 MOV R123, R34 ;  /* 0x00000022007b8202 */ /* 0x008fe40000000f00 */
[----:B------:R-:W-:Y:S02]  /*2730*/  @!P0 MOV R122, R35 ;  /* 0x00000023007a8202 */ /* 0x000fe40000000f00 */
[----:B------:R-:W-:-:S13]  /*2740*/  LOP3.LUT P0, RZ, R119, 0x8000, RZ, 0xc0, !PT ;  /* 0x0000800077ff7812 */ /* 0x000fda000780c0ff */
[----:B------:R0:W2:Y:S04]  /*2750*/  @!P0 LDG.E.64 R10, desc[UR10][R14.64] ;  /* 0x0000000a0e0a8981 */ /* 0x0000a8000c1e1b00 */
[----:B------:R-:W3:Y:S04]  /*2760*/  @!P0 LDG.E.64 R12, desc[UR10][R16.64] ;  /* 0x0000000a100c8981 */ /* 0x000ee8000c1e1b00 */
[----:B------:R1:W-:Y:S01]  /*2770*/  STL [R1+0x294], R116 ;  /* 0x0002947401007387 */ /* 0x0003e20000100800 */
[----:B------:R-:W-:Y:S02]  /*2780*/  CS2R R114, SRZ ;  /* 0x0000000000727805 */ /* 0x000fe4000001ff00 */
[----:B------:R-:W-:-:S02]  /*2790*/  MOV R0, RZ ;  /* 0x000000ff00007202 */ /* 0x000fc40000000f00 */
[----:B----4-:R-:W-:Y:S01]  /*27a0*/  @!P2 MOV R115, R3 ;  /* 0x000000030073a202 */ /* 0x010fe20000000f00 */
[----:B-1----:R-:W-:Y:S01]  /*27b0*/  HFMA2 R116, -RZ, RZ, 0, 0 ;  /* 0x00000000ff747431 */ /* 0x002fe200000001ff */
[----:B------:R-:W-:Y:S02]  /*27c0*/  @!P2 MOV R114, R4 ;  /* 0x000000040072a202 */ /* 0x000fe40000000f00 */
[----:B------:R-:W-:Y:S02]  /*27d0*/  @!P2 MOV R0, R5 ;  /* 0x000000050000a202 */ /* 0x000fe40000000f00 */
[----:B------:R-:W-:Y:S02]  /*27e0*/  @!P2 MOV R116, R2 ;  /* 0x000000020074a202 */ /* 0x000fe40000000f00 */
[----:B------:R-:W-:Y:S01]  /*27f0*/  LOP3.LUT P2, RZ, R119, 0x4000, RZ, 0xc0, !PT ;  /* 0x0000400077ff7812 */ /* 0x000fe2000784c0ff */
[----:B------:R1:W-:Y:S01]  /*2800*/  STL [R1+0x218], R0 ;  /* 0x0002180001007387 */ /* 0x0003e20000100800 */
[----:B0-----:R-:W-:-:S03]  /*2810*/  CS2R R14, SRZ ;  /* 0x00000000000e7805 */ /* 0x001fc6000001ff00 */
[----:B------:R-:W-:Y:S01]  /*2820*/  STL [R1+0x290], R117 ;  /* 0x0002907501007387 */ /* 0x000fe20000100800 */
[----:B-1----:R-:W-:-:S03]  /*2830*/  HFMA2 R0, -RZ, RZ, 0, 0 ;  /* 0x00000000ff007431 */ /* 0x002fc600000001ff */
[----:B------:R0:W-:Y:S04]  /*2840*/  STL [R1+0x29c], R116 ;  /* 0x00029c7401007387 */ /* 0x0001e80000100800 */
[----:B------:R-:W-:Y:S01]  /*2850*/  STL [R1+0x2a4], R115 ;  /* 0x0002a47301007387 */ /* 0x000fe20000100800 */
[----:B------:R-:W-:-:S03]  /*2860*/  @!P1 MOV R0, R9 ;  /* 0x0000000900009202 */ /* 0x000fc60000000f00 */
[----:B------:R1:W-:Y:S01]  /*2870*/  STL [R1+0x21c], R114 ;  /* 0x00021c7201007387 */ /* 0x0003e20000100800 */
[----:B0-----:R-:W-:Y:S02]  /*2880*/  CS2R R116, SRZ ;  /* 0x0000000000747805 */ /* 0x001fe4000001ff00 */
[----:B------:R-:W-:Y:S01]  /*2890*/  @!P1 MOV R116, R6 ;  /* 0x0000000600749202 */ /* 0x000fe20000000f00 */
[----:B------:R0:W4:Y:S01]  /*28a0*/  @!P2 LDG.E.64 R14, desc[UR10][R18.64] ;  /* 0x0000000a120ea981 */ /* 0x000122000c1e1b00 */
[----:B-1----:R-:W-:Y:S02]  /*28b0*/  CS2R R114, SRZ ;  /* 0x0000000000727805 */ /* 0x002fe4000001ff00 */
[----:B------:R-:W-:Y:S02]  /*28c0*/  @!P1 MOV R115, R7 ;  /* 0x0000000700739202 */ /* 0x000fe40000000f00 */
[----:B------:R-:W-:Y:S02]  /*28d0*/  @!P1 MOV R114, R8 ;  /* 0x0000000800729202 */ /* 0x000fe40000000f00 */
[----:B------:R-:W-:-:S03]  /*28e0*/  LOP3.LUT P1, RZ, R119, 0x2000, RZ, 0xc0, !PT ;  /* 0x0000200077ff7812 */ /* 0x000fc6000782c0ff */
[----:B------:R1:W-:Y:S01]  /*28f0*/  STL [R1+0x214], R114 ;  /* 0x0002147201007387 */ /* 0x0003e20000100800 */
[----:B0-----:R-:W-:-:S03]  /*2900*/  CS2R R18, SRZ ;  /* 0x0000000000127805 */ /* 0x001fc6000001ff00 */
[----:B------:R0:W-:Y:S01]  /*2910*/  STL [R1+0x210], R0 ;  /* 0x0002100001007387 */ /* 0x0001e20000100800 */
[----:B-1----:R-:W-:-:S05]  /*2920*/  HFMA2 R114, -RZ, RZ, 0, 0 ;  /* 0x00000000ff727431 */ /* 0x002fca00000001ff */
[----:B------:R1:W4:Y:S01]  /*2930*/  @!P1 LDG.E.64 R18, desc[UR10][R22.64] ;  /* 0x0000000a16129981 */ /* 0x000322000c1e1b00 */
[----:B0-----:R-:W-:Y:S02]  /*2940*/  MOV R0, RZ ;  /* 0x000000ff00007202 */ /* 0x001fe40000000f00 */
[----:B------:R-:W-:Y:S02]  /*2950*/  CS2R R16, SRZ ;  /* 0x0000000000107805 */ /* 0x000fe4000001ff00 */
[----:B-1----:R-:W-:-:S04]  /*2960*/  CS2R R22, SRZ ;  /* 0x0000000000167805 */ /* 0x002fc8000001ff00 */
[----:B------:R-:W4:Y:S01]  /*2970*/  @!P2 LDG.E.64 R16, desc[UR10][R20.64] ;  /* 0x0000000a1410a981 */ /* 0x000f22000c1e1b00 */
[----:B--2---:R-:W-:Y:S02]  /*2980*/  @!P0 MOV R114, R10 ;  /* 0x0000000a00728202 */ /* 0x004fe40000000f00 */
[----:B------:R-:W-:Y:S02]  /*2990*/  @!P0 MOV R0, R11 ;  /* 0x0000000b00008202 */ /* 0x000fe40000000f00 */
[----:B---3--:R-:W-:Y:S02]  /*29a0*/  @!P0 MOV R125, R12 ;  /* 0x0000000c007d8202 */ /* 0x008fe40000000f00 */
[----:B------:R-:W-:Y:S02]  /*29b0*/  @!P0 MOV R124, R13 ;  /* 0x0000000d007c8202 */ /* 0x000fe40000000f00 */
[----:B------:R-:W-:-:S13]  /*29c0*/  LOP3.LUT P0, RZ, R119, 0x1000, RZ, 0xc0, !PT ;  /* 0x0000100077ff7812 */ /* 0x000fda000780c0ff */
[----:B------:R0:W2:Y:S02]  /*29d0*/  @!P0 LDG.E.64 R22, desc[UR10][R24.64] ;  /* 0x0000000a18168981 */ /* 0x0000a4000c1e1b00 */
[----:B0-----:R-:W-:-:S06]  /*29e0*/  CS2R R24, SRZ ;  /* 0x0000000000187805 */ /* 0x001fcc000001ff00 */
[----:B------:R0:W3:Y:S04]  /*29f0*/  @!P0 LDG.E.64 R24, desc[UR10][R26.64] ;  /* 0x0000000a1a188981 */ /* 0x0000e8000c1e1b00 */
[----:B------:R1:W-:Y:S02]  /*2a00*/  STL [R1+0x2c4], R0 ;  /* 0x0002c40001007387 */ /* 0x0003e40000100800 */
[----:B-1----:R-:W-:Y:S02]  /*2a10*/  MOV R0, RZ ;  /* 0x000000ff00007202 */ /* 0x002fe40000000f00 */
[----:B----4-:R-:W-:-:S05]  /*2a20*/  @!P2 MOV R0, R15 ;  /* 0x0000000f0000a202 */ /* 0x010fca0000000f00 */
[----:B------:R1:W-:Y:S02]  /*2a30*/  STL [R1+0x2cc], R0 ;  /* 0x0002cc0001007387 */ /* 0x0003e40000100800 */
[----:B-1----:R-:W-:Y:S02]  /*2a40*/  HFMA2 R0, -RZ, RZ, 0, 0 ;  /* 0x00000000ff007431 */ /* 0x002fe400000001ff */
[----:B------:R1:W-:Y:S01]  /*2a50*/  STL [R1+0x2bc], R114 ;  /* 0x0002bc7201007387 */ /* 0x0003e20000100800 */
[----:B------:R-:W-:Y:S01]  /*2a60*/  @!P1 MOV R0, R19 ;  /* 0x0000001300009202 */ /* 0x000fe20000000f00 */
[----:B-1----:R-:W-:-:S04]  /*2a70*/  HFMA2 R114, -RZ, RZ, 0, 0 ;  /* 0x00000000ff727431 */ /* 0x002fc800000001ff */
[----:B------:R1:W-:Y:S01]  /*2a80*/  STL [R1+0x2d0], R0 ;  /* 0x0002d00001007387 */ /* 0x0003e20000100800 */
[----:B------:R-:W-:Y:S02]  /*2a90*/  @!P2 MOV R114, R14 ;  /* 0x0000000e0072a202 */ /* 0x000fe40000000f00 */
[----:B------:R-:W-:Y:S01]  /*2aa0*/  @!P2 MOV R121, R16 ;  /* 0x000000100079a202 */ /* 0x000fe20000000f00 */
[----:B-1----:R-:W-:Y:S01]  /*2ab0*/  HFMA2 R0, -RZ, RZ, 0, 0 ;  /* 0x00000000ff007431 */ /* 0x002fe200000001ff */
[----:B------:R-:W-:Y:S02]  /*2ac0*/  @!P2 MOV R120, R17 ;  /* 0x000000110078a202 */ /* 0x000fe40000000f00 */
[----:B------:R-:W-:Y:S01]  /*2ad0*/  LOP3.LUT P2, RZ, R119, 0x800, RZ, 0xc0, !PT ;  /* 0x0000080077ff7812 */ /* 0x000fe2000784c0ff */
[----:B------:R-:W-:Y:S04]  /*2ae0*/  STL [R1+0x2b4], R115 ;  /* 0x0002b47301007387 */ /* 0x000fe80000100800 */
[----:B------:R1:W-:Y:S01]  /*2af0*/  STL [R1+0x2c8], R114 ;  /* 0x0002c87201007387 */ /* 0x0003e20000100800 */
[----:B0-----:R-:W-:-:S02]  /*2b00*/  CS2R R26, SRZ ;  /* 0x00000000001a7805 */ /* 0x001fc4000001ff00 */
[----:B------:R-:W-:-:S05]  /*2b10*/  CS2R R20, SRZ ;  /* 0x0000000000147805 */ /* 0x000fca000001ff00 */
[----:B------:R0:W4:Y:S01]  /*2b20*/  @!P2 LDG.E.64 R26, desc[UR10][R28.64] ;  /* 0x0000000a1c1aa981 */ /* 0x000122000c1e1b00 */
[----:B-1----:R-:W-:Y:S02]  /*2b30*/  CS2R R114, SRZ ;  /* 0x0000000000727805 */ /* 0x002fe4000001ff00 */
[----:B------:R-:W-:Y:S01]  /*2b40*/  @!P1 MOV R114, R18 ;  /* 0x0000001200729202 */ /* 0x000fe20000000f00 */
[----:B------:R1:W4:Y:S04]  /*2b50*/  @!P1 LDG.E.64 R20, desc[UR10][R112.64] ;  /* 0x0000000a70149981 */ /* 0x000328000c1e1b00 */
[----:B------:R1:W-:Y:S01]  /*2b60*/  STL [R1+0x2b0], R114 ;  /* 0x0002b07201007387 */ /* 0x0003e20000100800 */
[----:B0-----:R-:W-:-:S03]  /*2b70*/  CS2R R28, SRZ ;  /* 0x00000000001c7805 */ /* 0x001fc6000001ff00 */
[----:B------:R0:W-:Y:S04]  /*2b80*/  STL.64 [R1+0x110], R34 ;  /* 0x0001102201007387 */ /* 0x0001e80000100a00 */
[----:B------:R3:W4:Y:S01]  /*2b90*/  @!P2 LDG.E.64 R28, desc[UR10][R30.64] ;  /* 0x0000000a1e1ca981 */ /* 0x000722000c1e1b00 */
[----:B-1----:R-:W-:Y:S02]  /*2ba0*/  MOV R114, RZ ;  /* 0x000000ff00727202 */ /* 0x002fe40000000f00 */
[----:B0-----:R-:W-:Y:S02]  /*2bb0*/  CS2R R34, SRZ ;  /* 0x0000000000227805 */ /* 0x001fe4000001ff00 */
[----:B--2---:R-:W-:-:S05]  /*2bc0*/  @!P0 MOV R0, R22 ;  /* 0x0000001600008202 */ /* 0x004fca0000000f00 */
[----:B------:R0:W-:Y:S02]  /*2bd0*/  STL [R1+0x2a8], R0 ;  /* 0x0002a80001007387 */ /* 0x0001e40000100800 */
[----:B0-----:R-:W-:Y:S01]  /*2be0*/  HFMA2 R0, -RZ, RZ, 0, 0 ;  /* 0x00000000ff007431 */ /* 0x001fe200000001ff */
[----:B---3--:R-:W-:Y:S02]  /*2bf0*/  @!P0 MOV R115, R24 ;  /* 0x0000001800738202 */ /* 0x008fe40000000f00 */
[----:B------:R-:W-:Y:S02]  /*2c00*/  @!P0 MOV R114, R25 ;  /* 0x0000001900728202 */ /* 0x000fe40000000f00 */
[----:B------:R-:W-:Y:S02]  /*2c10*/  @!P0 MOV R0, R23 ;  /* 0x0000001700008202 */ /* 0x000fe40000000f00 */
[----:B------:R-:W-:-:S13]  /*2c20*/  LOP3.LUT P0, RZ, R119, 0x200, RZ, 0xc0, !PT ;  /* 0x0000020077ff7812 */ /* 0x000fda000780c0ff */
[----:B------:R-:W2:Y:S04]  /*2c30*/  @!P0 LDG.E.64 R34, desc[UR10][R108.64] ;  /* 0x0000000a6c228981 */ /* 0x000ea8000c1e1b00 */
[----:B------:R0:W-:Y:S02]  /*2c40*/  STL [R1+0x2c0], R0 ;  /* 0x0002c00001007387 */ /* 0x0001e40000100800 */
[----:B0-----:R-:W-:Y:S02]  /*2c50*/  HFMA2 R0, -RZ, RZ, 0, 0 ;  /* 0x00000000ff007431 */ /* 0x001fe400000001ff */
[----:B------:R0:W-:Y:S01]  /*2c60*/  STL [R1+0x2ac], R116 ;  /* 0x0002ac7401007387 */ /* 0x0001e20000100800 */
[----:B------:R-:W-:-:S03]  /*2c70*/  CS2R R112, SRZ ;  /* 0x0000000000707805 */ /* 0x000fc6000001ff00 */
[----:B------:R1:W-:Y:S01]  /*2c80*/  STL.64 [R1+0x18], R2 ;  /* 0x0000180201007387 */ /* 0x0003e20000100a00 */
[----:B0-----:R-:W-:Y:S02]  /*2c90*/  MOV R116, RZ ;  /* 0x000000ff00747202 */ /* 0x001fe40000000f00 */
[----:B------:R-:W-:Y:S01]  /*2ca0*/  CS2R R30, SRZ ;  /* 0x00000000001e7805 */ /* 0x000fe2000001ff00 */
[----:B-1----:R-:W-:Y:S01]  /*2cb0*/  HFMA2 R2, -RZ, RZ, 0, 0 ;  /* 0x00000000ff027431 */ /* 0x002fe200000001ff */
[----:B----4-:R-:W-:Y:S02]  /*2cc0*/  @!P2 MOV R0, R26 ;  /* 0x0000001a0000a202 */ /* 0x010fe40000000f00 */
[----:B------:R-:W-:Y:S02]  /*2cd0*/  @!P1 MOV R117, R20 ;  /* 0x0000001400759202 */ /* 0x000fe40000000f00 */
[----:B------:R-:W-:Y:S01]  /*2ce0*/  @!P1 MOV R116, R21 ;  /* 0x0000001500749202 */ /* 0x000fe20000000f00 */
[----:B------:R0:W-:Y:S01]  /*2cf0*/  STL [R1+0x2a0], R0 ;  /* 0x0002a00001007387 */ /* 0x0001e20000100800 */
[----:B------:R-:W-:Y:S01]  /*2d00*/  LOP3.LUT P1, RZ, R119, 0x400, RZ, 0xc0, !PT ;  /* 0x0000040077ff7812 */ /* 0x000fe2000782c0ff */
[----:B0-----:R-:W-:Y:S01]  /*2d10*/  HFMA2 R0, -RZ, RZ, 0, 0 ;  /* 0x00000000ff007431 */ /* 0x001fe200000001ff */
[----:B------:R-:W-:-:S02]  /*2d20*/  @!P2 MOV R113, R28 ;  /* 0x0000001c0071a202 */ /* 0x000fc40000000f00 */
[----:B------:R-:W-:-:S09]  /*2d30*/  @!P2 MOV R112, R29 ;  /* 0x0000001d0070a202 */ /* 0x000fd20000000f00 */
[----:B------:R0:W3:Y:S01]  /*2d40*/  @!P1 LDG.E.64 R30, desc[UR10][R32.64] ;  /* 0x0000000a201e9981 */ /* 0x0000e2000c1e1b00 */
[----:B------:R-:W-:Y:S02]  /*2d50*/  @!P2 MOV R0, R27 ;  /* 0x0000001b0000a202 */ /* 0x000fe40000000f00 */
[----:B------:R-:W-:Y:S02]  /*2d60*/  LOP3.LUT P2, RZ, R119, 0x100, RZ, 0xc0, !PT ;  /* 0x0000010077ff7812 */ /* 0x000fe4000784c0ff */
[----:B0-----:R-:W-:-:S06]  /*2d70*/  CS2R R32, SRZ ;  /* 0x0000000000207805 */ /* 0x001fcc000001ff00 */
[----:B------:R0:W4:Y:S01]  /*2d80*/  @!P1 LDG.E.64 R32, desc[UR10][R110.64] ;  /* 0x0000000a6e209981 */ /* 0x000122000c1e1b00 */
[----:B--2---:R-:W-:-:S05]  /*2d90*/  @!P0 MOV R2, R35 ;  /* 0x0000002300028202 */ /* 0x004fca0000000f00 */
[----:B------:R1:W-:Y:S02]  /*2da0*/  STL [R1+0x288], R2 ;  /* 0x0002880201007387 */ /* 0x0003e40000100800 */
[----:B-1----:R-:W-:-:S06]  /*2db0*/  CS2R R2, SRZ ;  /* 0x0000000000027805 */ /* 0x002fcc000001ff00 */
[----:B------:R-:W2:Y:S04]  /*2dc0*/  @!P2 LDG.E.64 R2, desc[UR10][R44.64] ;  /* 0x0000000a2c02a981 */ /* 0x000ea8000c1e1b00 */
[----:B------:R1:W-:Y:S04]  /*2dd0*/  STL [R1+0x2b8], R0 ;  /* 0x0002b80001007387 */ /* 0x0003e80000100800 */
[----:B------:R0:W-:Y:S01]  /*2de0*/  STL.64 [R1+0x10], R36 ;  /* 0x0000102401007387 */ /* 0x0001e20000100a00 */
[----:B-1----:R-:W-:-:S03]  /*2df0*/  HFMA2 R0, -RZ, RZ, 0, 0 ;  /* 0x00000000ff007431 */ /* 0x002fc600000001ff */
[----:B------:R1:W-:Y:S01]  /*2e00*/  STL.64 [R1+0x20], R6 ;  /* 0x0000200601007387 */ /* 0x0003e20000100a00 */
[----:B0-----:R-:W-:Y:S01]  /*2e10*/  CS2R R110, SRZ ;  /* 0x00000000006e7805 */ /* 0x001fe2000001ff00 */
[----:B------:R-:W-:Y:S02]  /*2e20*/  HFMA2 R36, -RZ, RZ, 0, 0 ;  /* 0x00000000ff247431 */ /* 0x000fe400000001ff */
[----:B-1----:R-:W-:Y:S01]  /*2e30*/  HFMA2 R6, -RZ, RZ, 0, 0 ;  /* 0x00000000ff067431 */ /* 0x002fe200000001ff */
[----:B---3--:R-:W-:Y:S02]  /*2e40*/  @!P1 MOV R0, R30 ;  /* 0x0000001e00009202 */ /* 0x008fe40000000f00 */
[----:B------:R-:W-:-:S03]  /*2e50*/  @!P1 MOV R36, R31 ;  /* 0x0000001f00249202 */ /* 0x000fc60000000f00 */
[----:B------:R0:W-:Y:S04]  /*2e60*/  STL [R1+0x28c], R0 ;  /* 0x00028c0001007387 */ /* 0x0001e80000100800 */
[----:B------:R1:W-:Y:S01]  /*2e70*/  STL [R1+0x298], R36 ;  /* 0x0002982401007387 */ /* 0x0003e20000100800 */
[----:B0-----:R-:W-:Y:S02]  /*2e80*/  MOV R0, RZ ;  /* 0x000000ff00007202 */ /* 0x001fe40000000f00 */
[----:B----4-:R-:W-:Y:S02]  /*2e90*/  @!P1 MOV R0, R32 ;  /* 0x0000002000009202 */ /* 0x010fe40000000f00 */
[----:B------:R-:W-:Y:S02]  /*2ea0*/  @!P1 MOV R110, R33 ;  /* 0x00000021006e9202 */ /* 0x000fe40000000f00 */
[----:B------:R-:W-:-:S02]  /*2eb0*/  LOP3.LUT P1, RZ, R119, 0x80, RZ, 0xc0, !PT ;  /* 0x0000008077ff7812 */ /* 0x000fc4000782c0ff */
[----:B-1----:R-:W-:-:S06]  /*2ec0*/  CS2R R36, SRZ ;  /* 0x0000000000247805 */ /* 0x002fcc000001ff00 */
[----:B------:R0:W3:Y:S01]  /*2ed0*/  @!P0 LDG.E.64 R36, desc[UR10][R42.64] ;  /* 0x0000000a2a248981 */ /* 0x0000e2000c1e1b00 */
[----:B--2---:R-:W-:-:S05]  /*2ee0*/  @!P2 MOV R6, R3 ;  /* 0x000000030006a202 */ /* 0x004fca0000000f00 */
[----:B------:R1:W-:Y:S02]  /*2ef0*/  STL [R1+0x280], R6 ;  /* 0x0002800601007387 */ /* 0x0003e40000100800 */
[----:B-1----:R-:W-:-:S06]  /*2f00*/  CS2R R6, SRZ ;  /* 0x0000000000067805 */ /* 0x002fcc000001ff00 */
[----:B------:R-:W2:Y:S01]  /*2f10*/  @!P1 LDG.E.64 R6, desc[UR10][R48.64] ;  /* 0x0000000a30069981 */ /* 0x000ea2000c1e1b00 */
[----:B0-----:R-:W-:-:S03]  /*2f20*/  CS2R R42, SRZ ;  /* 0x00000000002a7805 */ /* 0x001fc6000001ff00 */
[----:B------:R0:W-:Y:S01]  /*2f30*/  STL.64 [R1+0x28], R10 ;  /* 0x0000280a01007387 */ /* 0x0001e20000100a00 */
[----:B------:R-:W-:Y:S01]  /*2f40*/  @!P0 MOV R111, R34 ;  /* 0x00000022006f8202 */ /* 0x000fe20000000f00 */
[----:B0-----:R-:W-:Y:S02]  /*2f50*/  HFMA2 R10, -RZ, RZ, 0, 0 ;  /* 0x00000000ff0a7431 */ /* 0x001fe400000001ff */
[----:B------:R0:W-:Y:S02]  /*2f60*/  STL.64 [R1+0x118], R4 ;  /* 0x0001180401007387 */ /* 0x0001e40000100a00 */
[----:B0-----:R-:W-:-:S06]  /*2f70*/  CS2R R4, SRZ ;  /* 0x0000000000047805 */ /* 0x001fcc000001ff00 */
[----:B------:R-:W4:Y:S01]  /*2f80*/  @!P2 LDG.E.64 R4, desc[UR10][R46.64] ;  /* 0x0000000a2e04a981 */ /* 0x000f22000c1e1b00 */
[----:B---3--:R-:W-:Y:S02]  /*2f90*/  @!P0 MOV R42, R36 ;  /* 0x00000024002a8202 */ /* 0x008fe40000000f00 */
[----:B------:R-:W-:Y:S02]  /*2fa0*/  @!P0 MOV R43, R37 ;  /* 0x00000025002b8202 */ /* 0x000fe40000000f00 */
[----:B------:R-:W-:Y:S02]  /*2fb0*/  LOP3.LUT P0, RZ, R119, 0x40, RZ, 0xc0, !PT ;  /* 0x0000004077ff7812 */ /* 0x000fe4000780c0ff */
[----:B--2---:R-:W-:-:S05]  /*2fc0*/  @!P1 MOV R10, R7 ;  /* 0x00000007000a9202 */ /* 0x004fca0000000f00 */
[----:B------:R0:W-:Y:S02]  /*2fd0*/  STL [R1+0x278], R10 ;  /* 0x0002780a01007387 */ /* 0x0001e40000100800 */
[----:B0-----:R-:W-:-:S06]  /*2fe0*/  CS2R R10, SRZ ;  /* 0x00000000000a7805 */ /* 0x001fcc000001ff00 */
[----:B------:R-:W2:Y:S01]  /*2ff0*/  @!P0 LDG.E.64 R10, desc[UR10][R52.64] ;  /* 0x0000000a340a8981 */ /* 0x000ea2000c1e1b00 */
[----:B------:R-:W-:-:S03]  /*3000*/  HFMA2 R108, -RZ, RZ, 0, 0 ;  /* 0x00000000ff6c7431 */ /* 0x000fc600000001ff */
[----:B------:R0:W-:Y:S01]  /*3010*/  STL.64 [R1+0x30], R14 ;  /* 0x0000300e01007387 */ /* 0x0001e20000100a00 */
[----:B------:R-:W-:Y:S02]  /*3020*/  CS2R R44, SRZ ;  /* 0x00000000002c7805 */ /* 0x000fe4000001ff00 */
[----:B------:R-:W-:Y:S01]  /*3030*/  @!P2 MOV R108, R2 ;  /* 0x00000002006ca202 */ /* 0x000fe20000000f00 */
[----:B0-----:R-:W-:Y:S01]  /*3040*/  HFMA2 R14, -RZ, RZ, 0, 0 ;  /* 0x00000000ff0e7431 */ /* 0x001fe200000001ff */
[----:B----4-:R-:W-:Y:S02]  /*3050*/  @!P2 MOV R45, R4 ;  /* 0x00000004002da202 */ /* 0x010fe40000000f00 */
[----:B------:R-:W-:Y:S02]  /*3060*/  @!P2 MOV R44, R5 ;  /* 0x00000005002ca202 */ /* 0x000fe40000000f00 */
[----:B------:R-:W-:Y:S01]  /*3070*/  LOP3.LUT P2, RZ, R119, 0x20, RZ, 0xc0, !PT ;  /* 0x0000002077ff7812 */ /* 0x000fe2000784c0ff */
[----:B------:R0:W-:Y:S02]  /*3080*/  STL.64 [R1+0x120], R8 ;  /* 0x0001200801007387 */ /* 0x0001e40000100a00 */
[----:B0-----:R-:W-:-:S06]  /*3090*/  CS2R R8, SRZ ;  /* 0x0000000000087805 */ /* 0x001fcc000001ff00 */
[----:B------:R-:W3:Y:S01]  /*30a0*/  @!P1 LDG.E.64 R8, desc[UR10][R50.64] ;  /* 0x0000000a32089981 */ /* 0x000ee2000c1e1b00 */
[----:B--2---:R-:W-:-:S05]  /*30b0*/  @!P0 MOV R14, R11 ;  /* 0x0000000b000e8202 */ /* 0x004fca0000000f00 */
[----:B------:R0:W-:Y:S02]  /*30c0*/  STL [R1+0x270], R14 ;  /* 0x0002700e01007387 */ /* 0x0001e40000100800 */
[----:B0-----:R-:W-:-:S06]  /*30d0*/  CS2R R14, SRZ ;  /* 0x00000000000e7805 */ /* 0x001fcc000001ff00 */
[----:B------:R-:W2:Y:S01]  /*30e0*/  @!P2 LDG.E.64 R14, desc[UR10][R56.64] ;  /* 0x0000000a380ea981 */ /* 0x000ea2000c1e1b00 */
[----:B------:R-:W-:Y:S02]  /*30f0*/  CS2R R46, SRZ ;  /* 0x00000000002e7805 */ /* 0x000fe4000001ff00 */
[----:B------:R-:W-:Y:S01]  /*3100*/  @!P1 MOV R46, R6 ;  /* 0x00000006002e9202 */ /* 0x000fe20000000f00 */
[----:B------:R0:W-:Y:S04]  /*3110*/  STL.64 [R1+0x38], R18 ;  /* 0x0000381201007387 */ /* 0x0001e80000100a00 */
[----:B------:R1:W-:Y:S01]  /*3120*/  STL [R1+0x274], R46 ;  /* 0x0002742e01007387 */ /* 0x0003e20000100800 */
[----:B0-----:R-:W-:Y:S01]  /*3130*/  HFMA2 R18, -RZ, RZ, 0, 0 ;  /* 0x00000000ff127431 */ /* 0x001fe200000001ff */
[----:B-1----:R-:W-:-:S02]  /*3140*/  MOV R46, RZ ;  /* 0x000000ff002e7202 */ /* 0x002fc40000000f00 */
[----:B---3--:R-:W-:Y:S02]  /*3150*/  @!P1 MOV R47, R8 ;  /* 0x00000008002f9202 */ /* 0x008fe40000000f00 */
        /* <DEDUP_REMOVED lines=25> */
[----:B------:R-:W-:-:S03]  /*32f0*/  HFMA2 R50, -RZ, RZ, 0, 0 ;  /* 0x00000000ff327431 */ /* 0x000fc600000001ff */
[----:B------:R0:W-:Y:S01]  /*3300*/  STL.64 [R1+0x48], R26 ;  /* 0x0000481a01007387 */ /* 0x0001e20000100a00 */
[----:B------:R-:W-:-:S05]  /*3310*/  @!P2 MOV R50, R14 ;  /* 0x0000000e0032a202 */ /* 0x000fca0000000f00 */
[----:B------:R1:W-:Y:S01]  /*3320*/  STL [R1+0x264], R50 ;  /* 0x0002643201007387 */ /* 0x0003e20000100800 */
[----:B0-----:R-:W-:Y:S01]  /*3330*/  HFMA2 R26, -RZ, RZ, 0, 0 ;  /* 0x00000000ff1a7431 */ /* 0x001fe200000001ff */
[----:B-1----:R-:W-:Y:S02]  /*3340*/  CS2R R50, SRZ ;  /* 0x0000000000327805 */ /* 0x002fe4000001ff00 */
        /* <DEDUP_REMOVED lines=35> */
[----:B------:R0:W-:Y:S04]  /*3580*/  STL.64 [R1+0x158], R36 ;  /* 0x0001582401007387 */ /* 0x0001e80000100a00 */
[----:B------:R1:W-:Y:S01]  /*3590*/  STL.64 [R1+0x150], R32 ;  /* 0x0001502001007387 */ /* 0x0003e20000100a00 */
[----:B0-----:R-:W-:-:S02]  /*35a0*/  CS2R R36, SRZ ;  /* 0x0000000000247805 */ /* 0x001fc4000001ff00 */
[----:B-1----:R-:W-:-:S05]  /*35b0*/  CS2R R32, SRZ ;  /* 0x0000000000207805 */ /* 0x002fca000001ff00 */
[----:B------:R-:W3:Y:S04]  /*35c0*/  @!P0 LDG.E.64 R36, desc[UR10][R78.64] ;  /* 0x0000000a4e248981 */ /* 0x000ee8000c1e1b00 */
[----:B------:R-:W4:Y:S04]  /*35d0*/  @!P1 LDG.E.64 R32, desc[UR10][R74.64] ;  /* 0x0000000a4a209981 */ /* 0x000f28000c1e1b00 */
[----:B------:R0:W-:Y:S02]  /*35e0*/  STL.64 [R1+0x148], R28 ;  /* 0x0001481c01007387 */ /* 0x0001e40000100a00 */
[----:B0-----:R-:W-:-:S06]  /*35f0*/  CS2R R28, SRZ ;  /* 0x00000000001c7805 */ /* 0x001fcc000001ff00 */
[----:B------:R0:W4:Y:S01]  /*3600*/  @!P2 LDG.E.64 R28, desc[UR10][R70.64] ;  /* 0x0000000a461ca981 */ /* 0x000122000c1e1b00 */
[----:B--2---:R-:W-:-:S05]  /*3610*/  @!P1 MOV R34, R31 ;  /* 0x0000001f00229202 */ /* 0x004fca0000000f00 */
[----:B------:R1:W-:Y:S02]  /*3620*/  STL [R1+0x248], R34 ;  /* 0x0002482201007387 */ /* 0x0003e40000100800 */
[----:B-1----:R-:W-:-:S06]  /*3630*/  CS2R R34, SRZ ;  /* 0x0000000000227805 */ /* 0x002fcc000001ff00 */
[----:B------:R1:W2:Y:S01]  /*3640*/  @!P0 LDG.E.64 R34, desc[UR10][R76.64] ;  /* 0x0000000a4c228981 */ /* 0x0002a2000c1e1b00 */
[----:B------:R-:W-:Y:S01]  /*3650*/  HFMA2 R56, -RZ, RZ, 0, 0 ;  /* 0x00000000ff387431 */ /* 0x000fe200000001ff */
[----:B------:R-:W-:-:S05]  /*3660*/  @!P2 MOV R56, R26 ;  /* 0x0000001a0038a202 */ /* 0x000fca0000000f00 */
[----:B------:R0:W-:Y:S02]  /*3670*/  STL [R1+0x24c], R56 ;  /* 0x00024c3801007387 */ /* 0x0001e40000100800 */
[----:B0-----:R-:W-:Y:S02]  /*3680*/  HFMA2 R56, -RZ, RZ, 0, 0 ;  /* 0x00000000ff387431 */ /* 0x001fe400000001ff */
[----:B------:R0:W-:Y:S01]  /*3690*/  STL.64 [R1+0x60], R2 ;  /* 0x0000600201007387 */ /* 0x0001e20000100a00 */
[----:B------:R-:W-:-:S03]  /*36a0*/  @!P1 MOV R56, R30 ;  /* 0x0000001e00389202 */ /* 0x000fc60000000f00 */
[----:B------:R1:W-:Y:S04]  /*36b0*/  STL [R1+0x27c], R108 ;  /* 0x00027c6c01007387 */ /* 0x0003e80000100800 */
[----:B------:R3:W-:Y:S01]  /*36c0*/  STL [R1+0x244], R56 ;  /* 0x0002443801007387 */ /* 0x0007e20000100800 */
[----:B0-----:R-:W-:Y:S01]  /*36d0*/  HFMA2 R2, -RZ, RZ, 0, 0 ;  /* 0x00000000ff027431 */ /* 0x001fe200000001ff */
[----:B-1----:R-:W-:Y:S01]  /*36e0*/  CS2R R108, SRZ ;  /* 0x00000000006c7805 */ /* 0x002fe2000001ff00 */
[----:B---3--:R-:W-:Y:S01]  /*36f0*/  HFMA2 R56, -RZ, RZ, 0, 0 ;  /* 0x00000000ff387431 */ /* 0x008fe200000001ff */
[----:B------:R-:W-:Y:S02]  /*3700*/  @!P0 MOV R108, R36 ;  /* 0x00000024006c8202 */ /* 0x000fe40000000f00 */
[----:B------:R-:W-:-:S02]  /*3710*/  @!P0 MOV R109, R37 ;  /* 0x00000025006d8202 */ /* 0x000fc40000000f00 */
[----:B------:R-:W-:Y:S02]  /*3720*/  CS2R R70, SRZ ;  /* 0x0000000000467805 */ /* 0x000fe4000001ff00 */
[----:B----4-:R-:W-:Y:S02]  /*3730*/  @!P1 MOV R70, R32 ;  /* 0x0000002000469202 */ /* 0x010fe40000000f00 */
[----:B------:R-:W-:Y:S01]  /*3740*/  @!P1 MOV R71, R33 ;  /* 0x0000002100479202 */ /* 0x000fe20000000f00 */
[----:B------:R0:W-:Y:S01]  /*3750*/  STL.64 [R1+0x160], R4 ;  /* 0x0001600401007387 */ /* 0x0001e20000100a00 */
[----:B------:R-:W-:Y:S02]  /*3760*/  LOP3.LUT P1, RZ, R119, 0x200000, RZ, 0xc0, !PT ;  /* 0x0020000077ff7812 */ /* 0x000fe4000782c0ff */
[----:B------:R-:W-:Y:S02]  /*3770*/  CS2R R58, SRZ ;  /* 0x00000000003a7805 */ /* 0x000fe4000001ff00 */
[----:B------:R-:W-:-:S02]  /*3780*/  CS2R R60, SRZ ;  /* 0x00000000003c7805 */ /* 0x000fc4000001ff00 */
[----:B0-----:R-:W-:Y:S02]  /*3790*/  CS2R R4, SRZ ;  /* 0x0000000000047805 */ /* 0x001fe4000001ff00 */
[----:B------:R-:W-:-:S05]  /*37a0*/  @!P2 MOV R61, R28 ;  /* 0x0000001c003da202 */ /* 0x000fca0000000f00 */
[----:B------:R-:W3:Y:S01]  /*37b0*/  @!P1 LDG.E.64 R58, desc[UR10][R86.64] ;  /* 0x0000000a563a9981 */ /* 0x000ee2000c1e1b00 */
[----:B------:R-:W-:Y:S02]  /*37c0*/  @!P2 MOV R60, R29 ;  /* 0x0000001d003ca202 */ /* 0x000fe40000000f00 */
[----:B------:R-:W-:Y:S02]  /*37d0*/  LOP3.LUT P2, RZ, R119, 0x400000, RZ, 0xc0, !PT ;  /* 0x0040000077ff7812 */ /* 0x000fe4000784c0ff */
[----:B------:R-:W-:Y:S02]  /*37e0*/  CS2R R62, SRZ ;  /* 0x00000000003e7805 */ /* 0x000fe4000001ff00 */
[----:B------:R-:W-:Y:S02]  /*37f0*/  CS2R R64, SRZ ;  /* 0x0000000000407805 */ /* 0x000fe4000001ff00 */
[----:B------:R-:W-:Y:S02]  /*3800*/  CS2R R66, SRZ ;  /* 0x0000000000427805 */ /* 0x000fe4000001ff00 */
[----:B------:R-:W-:-:S02]  /*3810*/  CS2R R68, SRZ ;  /* 0x0000000000447805 */ /* 0x000fc4000001ff00 */
[----:B------:R-:W-:Y:S02]  /*3820*/  CS2R R72, SRZ ;  /* 0x0000000000487805 */ /* 0x000fe4000001ff00 */
[----:B------:R-:W-:Y:S02]  /*3830*/  CS2R R74, SRZ ;  /* 0x00000000004a7805 */ /* 0x000fe4000001ff00 */
[----:B------:R-:W-:Y:S02]  /*3840*/  CS2R R76, SRZ ;  /* 0x00000000004c7805 */ /* 0x000fe4000001ff00 */
[----:B------:R-:W-:Y:S01]  /*3850*/  CS2R R78, SRZ ;  /* 0x00000000004e7805 */ /* 0x000fe2000001ff00 */
[----:B------:R-:W4:Y:S04]  /*3860*/  @!P3 LDG.E.64 R66, desc[UR10][R92.64] ;  /* 0x0000000a5c42b981 */ /* 0x000f28000c1e1b00 */
[----:B------:R-:W4:Y:S04]  /*3870*/  @!P2 LDG.E.64 R62, desc[UR10][R88.64] ;  /* 0x0000000a583ea981 */ /* 0x000f28000c1e1b00 */
[----:B------:R-:W4:Y:S04]  /*3880*/  @!P2 LDG.E.64 R64, desc[UR10][R90.64] ;  /* 0x0000000a5a40a981 */ /* 0x000f28000c1e1b00 */
[----:B------:R-:W4:Y:S04]  /*3890*/  @!P3 LDG.E.64 R68, desc[UR10][R94.64] ;  /* 0x0000000a5e44b981 */ /* 0x000f28000c1e1b00 */
[----:B------:R-:W4:Y:S04]  /*38a0*/  @!P4 LDG.E.64 R72, desc[UR10][R96.64] ;  /* 0x0000000a6048c981 */ /* 0x000f28000c1e1b00 */
[----:B------:R-:W4:Y:S04]  /*38b0*/  @!P4 LDG.E.64 R74, desc[UR10][R98.64] ;  /* 0x0000000a624ac981 */ /* 0x000f28000c1e1b00 */
[----:B------:R-:W4:Y:S04]  /*38c0*/  @!P5 LDG.E.64 R76, desc[UR10][R100.64] ;  /* 0x0000000a644cd981 */ /* 0x000f28000c1e1b00 */
[----:B------:R-:W4:Y:S04]  /*38d0*/  @!P5 LDG.E.64 R78, desc[UR10][R102.64] ;  /* 0x0000000a664ed981 */ /* 0x000f28000c1e1b00 */
[----:B------:R0:W-:Y:S04]  /*38e0*/  STL.64 [R1+0x68], R6 ;  /* 0x0000680601007387 */ /* 0x0001e80000100a00 */
[----:B------:R1:W-:Y:S04]  /*38f0*/  STL.64 [R1+0x168], R8 ;  /* 0x0001680801007387 */ /* 0x0003e80000100a00 */
[----:B------:R1:W-:Y:S01]  /*3900*/  STL [R1+0x284], R111 ;  /* 0x0002846f01007387 */ /* 0x0003e20000100800 */
[----:B--2---:R-:W-:-:S02]  /*3910*/  @!P0 MOV R56, R34 ;  /* 0x0000002200388202 */ /* 0x004fc40000000f00 */
[----:B------:R-:W-:Y:S02]  /*3920*/  @!P0 MOV R2, R35 ;  /* 0x0000002300028202 */ /* 0x000fe40000000f00 */
[----:B0-----:R-:W-:Y:S02]  /*3930*/  CS2R R6, SRZ ;  /* 0x0000000000067805 */ /* 0x001fe4000001ff00 */
[----:B------:R-:W-:Y:S02]  /*3940*/  LOP3.LUT P0, RZ, R119, 0x100000, RZ, 0xc0, !PT ;  /* 0x0010000077ff7812 */ /* 0x000fe4000780c0ff */
[----:B-1----:R-:W-:Y:S01]  /*3950*/  CS2R R8, SRZ ;  /* 0x0000000000087805 */ /* 0x002fe2000001ff00 */
[----:B------:R-:W-:Y:S01]  /*3960*/  HFMA2 R111, -RZ, RZ, 0, 0 ;  /* 0x00000000ff6f7431 */ /* 0x000fe200000001ff */
[----:B------:R0:W-:Y:S04]  /*3970*/  STL [R1+0x2d4], R2 ;  /* 0x0002d40201007387 */ /* 0x0001e80000100800 */
[----:B------:R1:W-:Y:S04]  /*3980*/  STL [R1+0x240], R56 ;  /* 0x0002403801007387 */ /* 0x0003e80000100800 */
[----:B------:R-:W2:Y:S01]  /*3990*/  @!P6 LDG.E.64 R6, desc[UR10][R104.64] ;  /* 0x0000000a6806e981 */ /* 0x000ea2000c1e1b00 */
[----:B0-----:R-:W-:-:S03]  /*39a0*/  CS2R R2, SRZ ;  /* 0x0000000000027805 */ /* 0x001fc6000001ff00 */
[----:B------:R0:W2:Y:S01]  /*39b0*/  @!P0 LDG.E.64 R4, desc[UR10][R82.64] ;  /* 0x0000000a52048981 */ /* 0x0000a2000c1e1b00 */
[----:B-1----:R-:W-:-:S03]  /*39c0*/  CS2R R56, SRZ ;  /* 0x0000000000387805 */ /* 0x002fc6000001ff00 */
[----:B------:R1:W2:Y:S04]  /*39d0*/  @!P0 LDG.E.64 R2, desc[UR10][R80.64] ;  /* 0x0000000a50028981 */ /* 0x0002a8000c1e1b00 */
[----:B------:R-:W2:Y:S04]  /*39e0*/  @!P1 LDG.E.64 R56, desc[UR10][R84.64] ;  /* 0x0000000a54389981 */ /* 0x000ea8000c1e1b00 */
[----:B------:R-:W2:Y:S01]  /*39f0*/  @!P6 LDG.E.64 R8, desc[UR10][R106.64] ;  /* 0x0000000a6a08e981 */ /* 0x000ea2000c1e1b00 */
[----:B------:R-:W-:-:S03]  /*3a00*/  MOV R119, RZ ;  /* 0x000000ff00777202 */ /* 0x000fc60000000f00 */
[----:B------:R0:W-:Y:S04]  /*3a10*/  STL.64 [R1+0x178], R16 ;  /* 0x0001781001007387 */ /* 0x0001e80000100a00 */
[----:B------:R1:W-:Y:S04]  /*3a20*/  STL.64 [R1+0x70], R10 ;  /* 0x0000700a01007387 */ /* 0x0003e80000100a00 */
[----:B------:R3:W-:Y:S01]  /*3a30*/  STL.64 [R1+0x78], R14 ;  /* 0x0000780e01007387 */ /* 0x0007e20000100a00 */
[----:B0-----:R-:W-:-:S03]  /*3a40*/  IADD3 R16, PT, PT, R118, 0xd0, RZ ;  /* 0x000000d076107810 */ /* 0x001fc60007ffe0ff */
[----:B------:R0:W-:Y:S01]  /*3a50*/  STL.64 [R1+0x88], R22 ;  /* 0x0000881601007387 */ /* 0x0001e20000100a00 */
[----:B-1----:R-:W-:Y:S02]  /*3a60*/  CS2R R10, SRZ ;  /* 0x00000000000a7805 */ /* 0x002fe4000001ff00 */
[----:B------:R-:W-:Y:S01]  /*3a70*/  SHF.R.S32.HI R82, RZ, 0x1f, R16 ;  /* 0x0000001fff527819 */ /* 0x000fe20000011410 */
[----:B------:R1:W-:Y:S01]  /*3a80*/  STL.64 [R1+0x80], R18 ;  /* 0x0000801201007387 */ /* 0x0003e20000100a00 */
[----:B------:R-:W-:Y:S02]  /*3a90*/  IADD3 R17, PT, PT, R118, 0xd8, RZ ;  /* 0x000000d876117810 */ /* 0x000fe40007ffe0ff */
[----:B---3--:R-:W-:Y:S02]  /*3aa0*/  CS2R R14, SRZ ;  /* 0x00000000000e7805 */ /* 0x008fe4000001ff00 */
[----:B------:R-:W-:Y:S01]  /*3ab0*/  CS2R R80, SRZ ;  /* 0x0000000000507805 */ /* 0x000fe2000001ff00 */
[----:B------:R-:W-:Y:S01]  /*3ac0*/  STL.64 [R1+0x170], R12 ;  /* 0x0001700c01007387 */ /* 0x000fe20000100a00 */
[----:B0-----:R-:W-:-:S03]  /*3ad0*/  CS2R R22, SRZ ;  /* 0x0000000000167805 */ /* 0x001fc6000001ff00 */
[----:B------:R0:W-:Y:S01]  /*3ae0*/  STL.64 [R1+0x90], R26 ;  /* 0x0000901a01007387 */ /* 0x0001e20000100a00 */
[----:B-1----:R-:W-:-:S03]  /*3af0*/  SHF.R.S32.HI R19, RZ, 0x1f, R17 ;  /* 0x0000001fff137819 */ /* 0x002fc60000011411 */
[----:B------:R-:W-:Y:S01]  /*3b00*/  STL.64 [R1+0x180], R20 ;  /* 0x0001801401007387 */ /* 0x000fe20000100a00 */
[----:B------:R-:W-:Y:S02]  /*3b10*/  @!P1 MOV R22, R58 ;  /* 0x0000003a00169202 */ /* 0x000fe40000000f00 */
[----:B------:R-:W-:Y:S01]  /*3b20*/  @!P1 MOV R23, R59 ;  /* 0x0000003b00179202 */ /* 0x000fe20000000f00 */
[----:B------:R1:W-:Y:S01]  /*3b30*/  STL.64 [R1+0x188], R24 ;  /* 0x0001881801007387 */ /* 0x0003e20000100a00 */
[----:B------:R-:W-:-:S03]  /*3b40*/  IADD3 R18, PT, PT, R118, 0xe0, RZ ;  /* 0x000000e076127810 */ /* 0x000fc60007ffe0ff */
[----:B------:R3:W-:Y:S01]  /*3b50*/  STL.64 [R1+0x98], R30 ;  /* 0x0000981e01007387 */ /* 0x0007e20000100a00 */
[----:B0-----:R-:W-:-:S03]  /*3b60*/  SHF.R.S32.HI R27, RZ, 0x1f, R18 ;  /* 0x0000001fff1b7819 */ /* 0x001fc60000011412 */
[----:B------:R0:W-:Y:S04]  /*3b70*/  STL.64 [R1+0x198], R32 ;  /* 0x0001982001007387 */ /* 0x0001e80000100a00 */
[----:B------:R-:W-:Y:S01]  /*3b80*/  STL.64 [R1+0x190], R28 ;  /* 0x0001901c01007387 */ /* 0x000fe20000100a00 */
[----:B----4-:R-:W-:-:S03]  /*3b90*/  @!P2 MOV R80, R64 ;  /* 0x000000400050a202 */ /* 0x010fc60000000f00 */
[----:B------:R4:W-:Y:S01]  /*3ba0*/  STL.64 [R1+0x1b0], R58 ;  /* 0x0001b03a01007387 */ /* 0x0009e20000100a00 */
[----:B------:R-:W-:Y:S01]  /*3bb0*/  @!P2 MOV R81, R65 ;  /* 0x000000410051a202 */ /* 0x000fe20000000f00 */
[----:B-1----:R-:W-:Y:S01]  /*3bc0*/  HFMA2 R25, -RZ, RZ, 0, 0 ;  /* 0x00000000ff197431 */ /* 0x002fe200000001ff */
[----:B------:R-:W-:Y:S02]  /*3bd0*/  IADD3 R24, PT, PT, R118, 0xe8, RZ ;  /* 0x000000e876187810 */ /* 0x000fe40007ffe0ff */
[----:B---3--:R-:W-:Y:S02]  /*3be0*/  CS2R R30, SRZ ;  /* 0x00000000001e7805 */ /* 0x008fe4000001ff00 */
[----:B------:R-:W-:Y:S01]  /*3bf0*/  MOV R21, RZ ;  /* 0x000000ff00157202 */ /* 0x000fe20000000f00 */
[----:B------:R1:W-:Y:S01]  /*3c00*/  STL.64 [R1+0xa0], R34 ;  /* 0x0000a02201007387 */ /* 0x0003e20000100a00 */
[----:B------:R-:W-:Y:S02]  /*3c10*/  @!P3 MOV R21, R67 ;  /* 0x000000430015b202 */ /* 0x000fe40000000f00 */
[----:B------:R-:W-:Y:S01]  /*3c20*/  @!P3 MOV R25, R66 ;  /* 0x000000420019b202 */ /* 0x000fe20000000f00 */
[----:B------:R3:W-:Y:S01]  /*3c30*/  STL.64 [R1+0x1a0], R36 ;  /* 0x0001a02401007387 */ /* 0x0007e20000100a00 */
[----:B------:R-:W-:-:S02]  /*3c40*/  @!P3 MOV R30, R68 ;  /* 0x00000044001eb202 */ /* 0x000fc40000000f00 */
[----:B------:R-:W-:Y:S01]  /*3c50*/  @!P3 MOV R31, R69 ;  /* 0x00000045001fb202 */ /* 0x000fe20000000f00 */
[----:B------:R-:W-:Y:S01]  /*3c60*/  STL.64 [R1+0xb8], R62 ;  /* 0x0000b83e01007387 */ /* 0x000fe20000100a00 */
[----:B------:R-:W-:Y:S02]  /*3c70*/  ISETP.GE.U32.AND P3, PT, R24, UR16, PT ;  /* 0x0000001018007c0c */ /* 0x000fe4000bf66070 */
[----:B0-----:R-:W-:Y:S01]  /*3c80*/  SHF.R.S32.HI R32, RZ, 0x1f, R24 ;  /* 0x0000001fff207819 */ /* 0x001fe20000011418 */
[----:B------:R-:W-:Y:S03]  /*3c90*/  STL.64 [R1+0xc0], R66 ;  /* 0x0000c04201007387 */ /* 0x000fe60000100a00 */
[----:B------:R-:W-:Y:S01]  /*3ca0*/  ISETP.GE.AND.EX P3, PT, R32, UR17, PT, P3 ;  /* 0x0000001120007c0c */ /* 0x000fe2000bf66330 */
[----:B------:R-:W-:Y:S01]  /*3cb0*/  STL [R1+0x224], R25 ;  /* 0x0002241901007387 */ /* 0x000fe20000100800 */
[----:B------:R-:W-:-:S03]  /*3cc0*/  HFMA2 R33, -RZ, RZ, 0, 0 ;  /* 0x00000000ff217431 */ /* 0x000fc600000001ff */
[----:B------:R-:W-:Y:S01]  /*3cd0*/  STL [R1+0x228], R21 ;  /* 0x0002281501007387 */ /* 0x000fe20000100800 */
[----:B----4-:R-:W-:Y:S02]  /*3ce0*/  CS2R R58, SRZ ;  /* 0x00000000003a7805 */ /* 0x010fe4000001ff00 */
[----:B------:R-:W-:Y:S01]  /*3cf0*/  @!P4 MOV R33, R73 ;  /* 0x000000490021c202 */ /* 0x000fe20000000f00 */
[----:B------:R-:W-:Y:S01]  /*3d00*/  STL.64 [R1+0x1c8], R74 ;  /* 0x0001c84a01007387 */ /* 0x000fe20000100a00 */
[----:B------:R-:W-:Y:S02]  /*3d10*/  @!P4 MOV R59, R74 ;  /* 0x0000004a003bc202 */ /* 0x000fe40000000f00 */
[----:B------:R-:W-:Y:S01]  /*3d20*/  @!P4 MOV R58, R75 ;  /* 0x0000004b003ac202 */ /* 0x000fe20000000f00 */
[----:B------:R-:W-:Y:S01]  /*3d30*/  UIMAD.WIDE UR6, UR8, 0x8, UR6 ;  /* 0x00000008080678a5 */ /* 0x000fe2000f8e0206 */
[----:B-1----:R-:W-:Y:S02]  /*3d40*/  IADD3 R34, PT, PT, R118, 0xf0, RZ ;  /* 0x000000f076227810 */ /* 0x002fe40007ffe0ff */
[----:B---3--:R-:W-:-:S02]  /*3d50*/  CS2R R36, SRZ ;  /* 0x0000000000247805 */ /* 0x008fc4000001ff00 */
[----:B------:R-:W-:Y:S01]  /*3d60*/  IADD3 R118, PT, PT, R118, 0xf8, RZ ;  /* 0x000000f876767810 */ /* 0x000fe20007ffe0ff */
[----:B------:R-:W-:Y:S01]  /*3d70*/  STL.64 [R1+0x1b8], R64 ;  /* 0x0001b84001007387 */ /* 0x000fe20000100a00 */
[----:B------:R-:W-:Y:S02]  /*3d80*/  @!P5 MOV R36, R76 ;  /* 0x0000004c0024d202 */ /* 0x000fe40000000f00 */
[----:B------:R-:W-:Y:S01]  /*3d90*/  @!P5 MOV R37, R77 ;  /* 0x0000004d0025d202 */ /* 0x000fe20000000f00 */
[----:B------:R-:W-:Y:S04]  /*3da0*/  STL [R1+0x220], R33 ;  /* 0x0002202101007387 */ /* 0x000fe80000100800 */
[----:B------:R-:W-:Y:S04]  /*3db0*/  STL.64 [R1+0x1c0], R68 ;  /* 0x0001c04401007387 */ /* 0x000fe80000100a00 */
[----:B------:R-:W-:Y:S01]  /*3dc0*/  STL.64 [R1+0xc8], R72 ;  /* 0x0000c84801007387 */ /* 0x000fe20000100a00 */
[----:B------:R-:W0:Y:S03]  /*3dd0*/  S2R R83, SR_TID.X ;  /* 0x0000000000537919 */ /* 0x000e260000002100 */
[----:B------:R-:W5:Y:S04]  /*3de0*/  LDL R90, [R1+0x2b0] ;  /* 0x0002b000015a7983 */ /* 0x000f680000100800 */
        /* <DEDUP_REMOVED lines=22> */
[----:B------:R-:W5:Y:S01]  /*3f50*/  LDL R107, [R1+0x244] ;  /* 0x00024400016b7983 */ /* 0x000f620000100800 */
[----:B--2---:R-:W-:-:S02]  /*3f60*/  @!P0 MOV R10, R4 ;  /* 0x00000004000a8202 */ /* 0x004fc40000000f00 */
[----:B------:R-:W-:Y:S02]  /*3f70*/  @!P0 MOV R11, R5 ;  /* 0x00000005000b8202 */ /* 0x000fe40000000f00 */
[----:B------:R-:W-:Y:S02]  /*3f80*/  @!P0 MOV R111, R2 ;  /* 0x00000002006f8202 */ /* 0x000fe40000000f00 */
[----:B------:R-:W-:Y:S02]  /*3f90*/  @!P0 MOV R119, R3 ;  /* 0x0000000300778202 */ /* 0x000fe40000000f00 */
[----:B------:R-:W-:Y:S02]  /*3fa0*/  ISETP.GE.U32.AND P0, PT, R16, UR16, PT ;  /* 0x0000001010007c0c */ /* 0x000fe4000bf06070 */
[----:B------:R-:W-:Y:S02]  /*3fb0*/  @!P1 MOV R15, R56 ;  /* 0x00000038000f9202 */ /* 0x000fe40000000f00 */
[----:B------:R-:W-:-:S02]  /*3fc0*/  ISETP.GE.AND.EX P0, PT, R82, UR17, PT, P0 ;  /* 0x0000001152007c0c */ /* 0x000fc4000bf06300 */
[----:B------:R-:W-:Y:S02]  /*3fd0*/  @!P1 MOV R14, R57 ;  /* 0x00000039000e9202 */ /* 0x000fe40000000f00 */
[----:B------:R-:W-:-:S04]  /*3fe0*/  ISETP.GE.U32.AND P1, PT, R17, UR16, PT ;  /* 0x0000001011007c0c */ /* 0x000fc8000bf26070 */
[----:B------:R-:W-:Y:S01]  /*3ff0*/  ISETP.GE.AND.EX P1, PT, R19, UR17, PT, P1 ;  /* 0x0000001113007c0c */ /* 0x000fe2000bf26310 */
[----:B------:R-:W-:Y:S04]  /*4000*/  STL [R1+0x22c], R15 ;  /* 0x00022c0f01007387 */ /* 0x000fe80000100800 */
[----:B------:R1:W-:Y:S01]  /*4010*/  STL [R1+0x230], R14 ;  /* 0x0002300e01007387 */ /* 0x0003e20000100800 */
[----:B------:R-:W2:Y:S01]  /*4020*/  @!P0 LDC.64 R12, c[0x0][0x3f8] ;  /* 0x0000fe00ff0c8b82 */ /* 0x000ea20000000a00 */
[----:B-1----:R-:W-:Y:S02]  /*4030*/  CS2R R14, SRZ ;  /* 0x00000000000e7805 */ /* 0x002fe4000001ff00 */
[----:B------:R-:W-:Y:S02]  /*4040*/  @!P2 MOV R15, R62 ;  /* 0x0000003e000fa202 */ /* 0x000fe40000000f00 */
[----:B------:R-:W-:-:S02]  /*4050*/  @!P2 MOV R14, R63 ;  /* 0x0000003f000ea202 */ /* 0x000fc40000000f00 */
[----:B------:R-:W-:Y:S01]  /*4060*/  ISETP.GE.U32.AND P2, PT, R18, UR16, PT ;  /* 0x0000001012007c0c */ /* 0x000fe2000bf46070 */
[----:B------:R-:W-:Y:S04]  /*4070*/  STL [R1+0x234], R15 ;  /* 0x0002340f01007387 */ /* 0x000fe80000100800 */
[----:B------:R1:W-:Y:S01]  /*4080*/  STL [R1+0x238], R14 ;  /* 0x0002380e01007387 */ /* 0x0003e20000100800 */
[----:B------:R-:W-:Y:S01]  /*4090*/  ISETP.GE.AND.EX P2, PT, R27, UR17, PT, P2 ;  /* 0x000000111b007c0c */ /* 0x000fe2000bf46320 */
[----:B-1----:R-:W1:Y:S02]  /*40a0*/  @!P1 LDC.64 R14, c[0x0][0x3f8] ;  /* 0x0000fe00ff0e9b82 */ /* 0x002e640000000a00 */
[----:B------:R3:W-:Y:S01]  /*40b0*/  STL.64 [R1+0xa8], R2 ;  /* 0x0000a80201007387 */ /* 0x0007e20000100a00 */
[----:B--2---:R-:W-:-:S03]  /*40c0*/  @!P0 IMAD R20, R82, R12, RZ ;  /* 0x0000000c52148224 */ /* 0x004fc600078e02ff */
[----:B------:R2:W-:Y:S06]  /*40d0*/  STL.64 [R1+0x1a8], R4 ;  /* 0x0001a80401007387 */ /* 0x0005ec0000100a00 */
[----:B---3--:R-:W3:Y:S01]  /*40e0*/  @!P2 LDC.64 R2, c[0x0][0x3f8] ;  /* 0x0000fe00ff02ab82 */ /* 0x008ee20000000a00 */
[----:B------:R4:W-:Y:S01]  /*40f0*/  STL [R1+0x23c], R119 ;  /* 0x00023c7701007387 */ /* 0x0009e20000100800 */
[----:B--2---:R-:W-:-:S03]  /*4100*/  @!P0 MOV R4, R40 ;  /* 0x0000002800048202 */ /* 0x004fc60000000f00 */
[----:B------:R2:W-:Y:S01]  /*4110*/  STL.64 [R1+0xb0], R56 ;  /* 0x0000b03801007387 */ /* 0x0005e20000100a00 */
[----:B------:R-:W-:Y:S01]  /*4120*/  @!P0 MOV R5, R39 ;  /* 0x0000002700058202 */ /* 0x000fe20000000f00 */
[C---:B------:R-:W-:Y:S01]  /*4130*/  @!P0 IMAD R20, R16.reuse, R13, R20 ;  /* 0x0000000d10148224 */ /* 0x040fe200078e0214 */
[----:B------:R-:W-:Y:S02]  /*4140*/  @!P1 MOV R13, R39 ;  /* 0x00000027000d9202 */ /* 0x000fe40000000f00 */
[----:B------:R-:W-:Y:S02]  /*4150*/  CS2R R68, SRZ ;  /* 0x0000000000447805 */ /* 0x000fe4000001ff00 */
[----:B------:R-:W-:Y:S01]  /*4160*/  SHF.R.S32.HI R62, RZ, 0x1f, R118 ;  /* 0x0000001fff3e7819 */ /* 0x000fe20000011476 */
[----:B------:R-:W-:Y:S01]  /*4170*/  @!P0 IMAD.WIDE.U32 R4, R16, R12, R4 ;  /* 0x0000000c10048225 */ /* 0x000fe200078e0004 */
[----:B------:R-:W-:Y:S01]  /*4180*/  @!P1 MOV R12, R40 ;  /* 0x00000028000c9202 */ /* 0x000fe20000000f00 */
[----:B------:R-:W5:Y:S02]  /*4190*/  LDL R82, [R1+0x2cc] ;  /* 0x0002cc0001527983 */ /* 0x000f640000100800 */
[----:B-1----:R-:W-:-:S04]  /*41a0*/  @!P1 IMAD R19, R19, R14, RZ ;  /* 0x0000000e13139224 */ /* 0x002fc800078e02ff */
[C---:B------:R-:W-:Y:S02]  /*41b0*/  @!P1 IMAD R19, R17.reuse, R15, R19 ;  /* 0x0000000f11139224 */ /* 0x040fe400078e0213 */
[----:B------:R-:W-:Y:S02]  /*41c0*/  @!P1 IMAD.WIDE.U32 R14, R17, R14, R12 ;  /* 0x0000000e110e9225 */ /* 0x000fe400078e000c */
[----:B------:R-:W1:Y:S03]  /*41d0*/  @!P0 LDC.64 R16, c[0x0][0x3a0] ;  /* 0x0000e800ff108b82 */ /* 0x000e660000000a00 */
[----:B------:R-:W-:Y:S01]  /*41e0*/  @!P1 IADD3 R19, PT, PT, R15, R19, RZ ;  /* 0x000000130f139210 */ /* 0x000fe20007ffe0ff */
[----:B---3--:R-:W-:Y:S01]  /*41f0*/  @!P2 IMAD R27, R27, R2, RZ ;  /* 0x000000021b1ba224 */ /* 0x008fe200078e02ff */
[C---:B------:R-:W-:Y:S02]  /*4200*/  @!P1 SHF.L.U32 R25, R14.reuse, 0x2, RZ ;  /* 0x000000020e199819 */ /* 0x040fe400000006ff */
[----:B------:R-:W-:-:S02]  /*4210*/  @!P1 SHF.L.U64.HI R26, R14, 0x2, R19 ;  /* 0x000000020e1a9819 */ /* 0x000fc40000010213 */
[----:B------:R-:W-:Y:S01]  /*4220*/  @!P2 MOV R12, R40 ;  /* 0x00000028000ca202 */ /* 0x000fe20000000f00 */
[----:B------:R-:W3:Y:S01]  /*4230*/  @!P0 LDC.64 R14, c[0x0][0x398] ;  /* 0x0000e600ff0e8b82 */ /* 0x000ee20000000a00 */
[----:B------:R-:W-:Y:S02]  /*4240*/  @!P2 MOV R13, R39 ;  /* 0x00000027000da202 */ /* 0x000fe40000000f00 */
[----:B------:R-:W-:Y:S01]  /*4250*/  @!P0 IADD3 R20, PT, PT, R5, R20, RZ ;  /* 0x0000001405148210 */ /* 0x000fe20007ffe0ff */
[----:B------:R-:W-:Y:S01]  /*4260*/  @!P2 IMAD R27, R18, R3, R27 ;  /* 0x00000003121ba224 */ /* 0x000fe200078e021b */
[----:B------:R-:W-:Y:S01]  /*4270*/  @!P0 SHF.L.U32 R29, R4, 0x2, RZ ;  /* 0x00000002041d8819 */ /* 0x000fe200000006ff */
[----:B------:R-:W-:Y:S01]  /*4280*/  @!P2 IMAD.WIDE.U32 R2, R18, R2, R12 ;  /* 0x000000021202a225 */ /* 0x000fe200078e000c */
[----:B------:R-:W-:Y:S01]  /*4290*/  @!P0 SHF.L.U64.HI R28, R4, 0x2, R20 ;  /* 0x00000002041c8819 */ /* 0x000fe20000010214 */
[----:B------:R-:W0:Y:S02]  /*42a0*/  @!P1 LDC.64 R18, c[0x0][0x3a0] ;  /* 0x0000e800ff129b82 */ /* 0x000e240000000a00 */
[----:B----4-:R-:W-:-:S06]  /*42b0*/  HFMA2 R119, -RZ, RZ, 0, 0 ;  /* 0x00000000ff777431 */ /* 0x010fcc00000001ff */
[----:B------:R-:W4:Y:S08]  /*42c0*/  @!P3 LDC.64 R4, c[0x0][0x3f8] ;  /* 0x0000fe00ff04bb82 */ /* 0x000f300000000a00 */
[----:B------:R-:W2:Y:S01]  /*42d0*/  @!P1 LDC.64 R20, c[0x0][0x398] ;  /* 0x0000e600ff149b82 */ /* 0x000ea20000000a00 */
[----:B------:R-:W-:Y:S02]  /*42e0*/  @!P4 MOV R119, R72 ;  /* 0x000000480077c202 */ /* 0x000fe40000000f00 */
[----:B-1----:R-:W-:-:S04]  /*42f0*/  @!P0 IADD3 R16, P4, PT, R29, R16, RZ ;  /* 0x000000101d108210 */ /* 0x002fc80007f9e0ff */
[C---:B------:R-:W-:Y:S02]  /*4300*/  @!P0 IADD3.X R17, PT, PT, R28.reuse, R17, RZ, P4, !PT ;  /* 0x000000111c118210 */ /* 0x040fe400027fe4ff */
[----:B---3--:R-:W-:Y:S02]  /*4310*/  @!P0 IADD3 R14, P4, PT, R29, R14, RZ ;  /* 0x0000000e1d0e8210 */ /* 0x008fe40007f9e0ff */
[----:B------:R-:W-:Y:S02]  /*4320*/  @!P3 MOV R12, R40 ;  /* 0x00000028000cb202 */ /* 0x000fe40000000f00 */
[----:B------:R-:W-:Y:S02]  /*4330*/  @!P0 IADD3.X R15, PT, PT, R28, R15, RZ, P4, !PT ;  /* 0x0000000f1c0f8210 */ /* 0x000fe400027fe4ff */
[----:B------:R-:W-:Y:S01]  /*4340*/  @!P3 MOV R13, R39 ;  /* 0x00000027000db202 */ /* 0x000fe20000000f00 */
[----:B----4-:R-:W-:Y:S01]  /*4350*/  @!P3 IMAD R32, R32, R4, RZ ;  /* 0x000000042020b224 */ /* 0x010fe200078e02ff */
[C---:B0-----:R-:W-:Y:S01]  /*4360*/  @!P1 IADD3 R18, P4, PT, R25.reuse, R18, RZ ;  /* 0x0000001219129210 */ /* 0x041fe20007f9e0ff */
[----:B------:R-:W0:Y:S02]  /*4370*/  @!P3 LDC.64 R28, c[0x0][0x3a0] ;  /* 0x0000e800ff1cbb82 */ /* 0x000e240000000a00 */
[----:B------:R-:W-:Y:S01]  /*4380*/  @!P3 IMAD R32, R24, R5, R32 ;  /* 0x000000051820b224 */ /* 0x000fe200078e0220 */
[----:B------:R-:W-:Y:S01]  /*4390*/  @!P1 IADD3.X R19, PT, PT, R26, R19, RZ, P4, !PT ;  /* 0x000000131a139210 */ /* 0x000fe200027fe4ff */
[----:B------:R-:W-:Y:S01]  /*43a0*/  @!P3 IMAD.WIDE.U32 R4, R24, R4, R12 ;  /* 0x000000041804b225 */ /* 0x000fe200078e000c */
[----:B--2---:R-:W-:-:S03]  /*43b0*/  @!P1 IADD3 R20, P4, PT, R25, R20, RZ ;  /* 0x0000001419149210 */ /* 0x004fc60007f9e0ff */
[----:B------:R-:W1:Y:S01]  /*43c0*/  @!P2 LDC.64 R24, c[0x0][0x3a0] ;  /* 0x0000e800ff18ab82 */ /* 0x000e620000000a00 */
[----:B------:R-:W-:Y:S02]  /*43d0*/  @!P2 IADD3 R12, PT, PT, R3, R27, RZ ;  /* 0x0000001b030ca210 */ /* 0x000fe40007ffe0ff */
[----:B------:R-:W-:-:S05]  /*43e0*/  @!P1 IADD3.X R21, PT, PT, R26, R21, RZ, P4, !PT ;  /* 0x000000151a159210 */ /* 0x000fca00027fe4ff */
[----:B------:R-:W2:Y:S01]  /*43f0*/  @!P2 LDC.64 R26, c[0x0][0x398] ;  /* 0x0000e600ff1aab82 */ /* 0x000ea20000000a00 */
[C---:B------:R-:W-:Y:S02]  /*4400*/  @!P2 SHF.L.U64.HI R12, R2.reuse, 0x2, R12 ;  /* 0x00000002020ca819 */ /* 0x040fe4000001020c */
[----:B------:R-:W-:-:S05]  /*4410*/  @!P2 SHF.L.U32 R13, R2, 0x2, RZ ;  /* 0x00000002020da819 */ /* 0x000fca00000006ff */
[----:B------:R-:W3:Y:S01]  /*4420*/  @!P3 LDC.64 R2, c[0x0][0x398] ;  /* 0x0000e600ff02bb82 */ /* 0x000ee20000000a00 */
[----:B------:R-:W-:Y:S02]  /*4430*/  @!P3 IADD3 R32, PT, PT, R5, R32, RZ ;  /* 0x000000200520b210 */ /* 0x000fe40007ffe0ff */
[C---:B-1----:R-:W-:Y:S02]  /*4440*/  @!P2 IADD3 R24, P4, PT, R13.reuse, R24, RZ ;  /* 0x000000180d18a210 */ /* 0x042fe40007f9e0ff */
[----:B------:R-:W-:Y:S02]  /*4450*/  @!P3 SHF.L.U32 R5, R4, 0x2, RZ ;  /* 0x000000020405b819 */ /* 0x000fe400000006ff */
[----:B------:R-:W-:Y:S02]  /*4460*/  @!P2 IADD3.X R25, PT, PT, R12, R25, RZ, P4, !PT ;  /* 0x000000190c19a210 */ /* 0x000fe400027fe4ff */
[----:B--2---:R-:W-:Y:S02]  /*4470*/  @!P2 IADD3 R26, P4, PT, R13, R26, RZ ;  /* 0x0000001a0d1aa210 */ /* 0x004fe40007f9e0ff */
[----:B------:R-:W-:-:S02]  /*4480*/  @!P3 SHF.L.U64.HI R4, R4, 0x2, R32 ;  /* 0x000000020404b819 */ /* 0x000fc40000010220 */
[----:B------:R-:W-:Y:S02]  /*4490*/  @!P2 IADD3.X R27, PT, PT, R12, R27, RZ, P4, !PT ;  /* 0x0000001b0c1ba210 */ /* 0x000fe400027fe4ff */
[----:B0-----:R-:W-:-:S04]  /*44a0*/  @!P3 IADD3 R28, P4, PT, R5, R28, RZ ;  /* 0x0000001c051cb210 */ /* 0x001fc80007f9e0ff */
[C---:B------:R-:W-:Y:S02]  /*44b0*/  @!P3 IADD3.X R29, PT, PT, R4.reuse, R29, RZ, P4, !PT ;  /* 0x0000001d041db210 */ /* 0x040fe400027fe4ff */
[----:B---3--:R-:W-:Y:S02]  /*44c0*/  @!P3 IADD3 R2, P4, PT, R5, R2, RZ ;  /* 0x000000020502b210 */ /* 0x008fe40007f9e0ff */
[----:B------:R-:W-:Y:S02]  /*44d0*/  SHF.R.S32.HI R32, RZ, 0x1f, R34 ;  /* 0x0000001fff207819 */ /* 0x000fe40000011422 */
[----:B------:R-:W-:Y:S02]  /*44e0*/  @!P3 IADD3.X R3, PT, PT, R4, R3, RZ, P4, !PT ;  /* 0x000000030403b210 */ /* 0x000fe400027fe4ff */
[----:B------:R-:W-:Y:S02]  /*44f0*/  ISETP.GE.U32.AND P4, PT, R34, UR16, PT ;  /* 0x0000001022007c0c */ /* 0x000fe4000bf86070 */
[----:B------:R-:W-:-:S02]  /*4500*/  CS2R R56, SRZ ;  /* 0x0000000000387805 */ /* 0x000fc4000001ff00 */
[----:B------:R-:W-:Y:S02]  /*4510*/  ISETP.GE.AND.EX P4, PT, R32, UR17, PT, P4 ;  /* 0x0000001120007c0c */ /* 0x000fe4000bf86340 */
[----:B------:R-:W-:Y:S02]  /*4520*/  @!P5 MOV R56, R78 ;  /* 0x0000004e0038d202 */ /* 0x000fe40000000f00 */
[----:B------:R-:W-:Y:S02]  /*4530*/  @!P5 MOV R57, R79 ;  /* 0x0000004f0039d202 */ /* 0x000fe40000000f00 */
[----:B------:R-:W-:-:S04]  /*4540*/  ISETP.GE.U32.AND P5, PT, R118, UR16, PT ;  /* 0x0000001076007c0c */ /* 0x000fc8000bfa6070 */
[----:B------:R-:W-:-:S03]  /*4550*/  ISETP.GE.AND.EX P5, PT, R62, UR17, PT, P5 ;  /* 0x000000113e007c0c */ /* 0x000fc6000bfa6350 */
[----:B------:R-:W0:Y:S10]  /*4560*/  @!P4 LDC.64 R4, c[0x0][0x3f8] ;  /* 0x0000fe00ff04cb82 */ /* 0x000e340000000a00 */
[----:B------:R-:W1:Y:S01]  /*4570*/  @!P5 LDC.64 R12, c[0x0][0x3f8] ;  /* 0x0000fe00ff0cdb82 */ /* 0x000e620000000a00 */
[----:B------:R-:W-:-:S02]  /*4580*/  @!P4 MOV R33, R39 ;  /* 0x000000270021c202 */ /* 0x000fc40000000f00 */
[----:B------:R-:W-:-:S05]  /*4590*/  MOV R63, UR7 ;  /* 0x00000007003f7c02 */ /* 0x000fca0008000f00 */
[----:B------:R-:W2:Y:S01]  /*45a0*/  @!P5 LDC.64 R64, c[0x0][0x398] ;  /* 0x0000e600ff40db82 */ /* 0x000ea20000000a00 */
[----:B0-----:R-:W-:Y:S01]  /*45b0*/  @!P4 IMAD R35, R32, R4, RZ ;  /* 0x000000042023c224 */ /* 0x001fe200078e02ff */
[----:B------:R-:W-:-:S03]  /*45c0*/  @!P4 MOV R32, R40 ;  /* 0x000000280020c202 */ /* 0x000fc60000000f00 */
[C---:B------:R-:W-:Y:S02]  /*45d0*/  @!P4 IMAD R35, R34.reuse, R5, R35 ;  /* 0x000000052223c224 */ /* 0x040fe400078e0223 */
[----:B------:R-:W-:-:S04]  /*45e0*/  @!P4 IMAD.WIDE.U32 R4, R34, R4, R32 ;  /* 0x000000042204c225 */ /* 0x000fc800078e0020 */
[----:B-1----:R-:W-:Y:S01]  /*45f0*/  @!P5 IMAD R32, R62, R12, RZ ;  /* 0x0000000c3e20d224 */ /* 0x002fe200078e02ff */
[----:B------:R-:W-:-:S03]  /*4600*/  @!P5 MOV R33, R39 ;  /* 0x000000270021d202 */ /* 0x000fc60000000f00 */
[----:B------:R-:W-:Y:S01]  /*4610*/  @!P5 IMAD R13, R118, R13, R32 ;  /* 0x0000000d760dd224 */ /* 0x000fe200078e0220 */
[----:B------:R-:W-:-:S05]  /*4620*/  @!P5 MOV R32, R40 ;  /* 0x000000280020d202 */ /* 0x000fca0000000f00 */
[----:B------:R-:W-:Y:S01]  /*4630*/  @!P5 IMAD.WIDE.U32 R32, R118, R12, R32 ;  /* 0x0000000c7620d225 */ /* 0x000fe200078e0020 */
[----:B------:R-:W-:Y:S02]  /*4640*/  @!P4 IADD3 R35, PT, PT, R5, R35, RZ ;  /* 0x000000230523c210 */ /* 0x000fe40007ffe0ff */
[----:B------:R-:W-:Y:S02]  /*4650*/  CS2R R72, SRZ ;  /* 0x0000000000487805 */ /* 0x000fe4000001ff00 */
[----:B------:R-:W-:Y:S01]  /*4660*/  @!P4 SHF.L.U32 R74, R4, 0x2, RZ ;  /* 0x00000002044ac819 */ /* 0x000fe200000006ff */
[----:B------:R-:W5:Y:S01]  /*4670*/  LDL R118, [R1+0x238] ;  /* 0x0002380001767983 */ /* 0x000f620000100800 */
[----:B------:R-:W-:-:S04]  /*4680*/  @!P5 IADD3 R13, PT, PT, R33, R13, RZ ;  /* 0x0000000d210dd210 */ /* 0x000fc80007ffe0ff */
[----:B------:R-:W-:Y:S02]  /*4690*/  @!P5 SHF.L.U64.HI R66, R32, 0x2, R13 ;  /* 0x000000022042d819 */ /* 0x000fe4000001020d */
[----:B------:R-:W-:-:S06]  /*46a0*/  CS2R R12, SRZ ;  /* 0x00000000000c7805 */ /* 0x000fcc000001ff00 */
[----:B------:R0:W3:Y:S02]  /*46b0*/  @!P0 LDG.E.64 R12, desc[UR10][R14.64] ;  /* 0x0000000a0e0c8981 */ /* 0x0000e4000c1e1b00 */
[----:B0-----:R-:W-:-:S06]  /*46c0*/  CS2R R14, SRZ ;  /* 0x00000000000e7805 */ /* 0x001fcc000001ff00 */
[----:B------:R0:W4:Y:S02]  /*46d0*/  @!P1 LDG.E.64 R14, desc[UR10][R18.64] ;  /* 0x0000000a120e9981 */ /* 0x000124000c1e1b00 */
[----:B0-----:R-:W-:-:S06]  /*46e0*/  CS2R R18, SRZ ;  /* 0x0000000000127805 */ /* 0x001fcc000001ff00 */
[----:B------:R0:W4:Y:S02]  /*46f0*/  @!P2 LDG.E.64 R18, desc[UR10][R24.64] ;  /* 0x0000000a1812a981 */ /* 0x000124000c1e1b00 */
[----:B0-----:R-:W-:Y:S01]  /*4700*/  HFMA2 R24, -RZ, RZ, 0, 0 ;  /* 0x00000000ff187431 */ /* 0x001fe200000001ff */
[----:B------:R-:W-:Y:S02]  /*4710*/  MOV R25, RZ ;  /* 0x000000ff00197202 */ /* 0x000fe40000000f00 */
[----:B------:R-:W-:Y:S02]  /*4720*/  @!P5 SHF.L.U32 R67, R32, 0x2, RZ ;  /* 0x000000022043d819 */ /* 0x000fe400000006ff */
[----:B------:R-:W0:Y:S02]  /*4730*/  @!P4 LDC.64 R32, c[0x0][0x398] ;  /* 0x0000e600ff20cb82 */ /* 0x000e240000000a00 */
[----:B------:R1:W4:Y:S01]  /*4740*/  @!P3 LDG.E.64 R24, desc[UR10][R28.64] ;  /* 0x0000000a1c18b981 */ /* 0x000322000c1e1b00 */
[----:B------:R-:W-:-:S02]  /*4750*/  @!P4 SHF.L.U64.HI R75, R4, 0x2, R35 ;  /* 0x00000002044bc819 */ /* 0x000fc40000010223 */
[----:B------:R-:W-:-:S03]  /*4760*/  CS2R R4, SRZ ;  /* 0x0000000000047805 */ /* 0x000fc6000001ff00 */
[----:B------:R-:W2:Y:S01]  /*4770*/  @!P5 LDC.64 R34, c[0x0][0x3a0] ;  /* 0x0000e800ff22db82 */ /* 0x000ea20000000a00 */
[----:B------:R-:W-:Y:S01]  /*4780*/  MOV R62, UR6 ;  /* 0x00000006003e7c02 */ /* 0x000fe20008000f00 */
[----:B------:R-:W2:Y:S01]  /*4790*/  LDCU.U8 UR6, c[0x0][0x414] ;  /* 0x00008280ff0677ac */ /* 0x000ea20008000000 */
[----:B------:R1:W4:Y:S05]  /*47a0*/  @!P0 LDG.E.64 R4, desc[UR10][R16.64] ;  /* 0x0000000a10048981 */ /* 0x00032a000c1e1b00 */
[----:B-1----:R-:W1:Y:S01]  /*47b0*/  @!P4 LDC.64 R28, c[0x0][0x3a0] ;  /* 0x0000e800ff1ccb82 */ /* 0x002e620000000a00 */
[----:B------:R-:W4:Y:S01]  /*47c0*/  LDG.E.64 R62, desc[UR10][R62.64] ;  /* 0x0000000a3e3e7981 */ /* 0x000f22000c1e1b00 */
[----:B------:R-:W-:-:S02]  /*47d0*/  CS2R R16, SRZ ;  /* 0x0000000000107805 */ /* 0x000fc4000001ff00 */
[----:B------:R-:W-:Y:S02]  /*47e0*/  @!P6 MOV R73, R6 ;  /* 0x000000060049e202 */ /* 0x000fe40000000f00 */
[----:B------:R-:W-:Y:S02]  /*47f0*/  @!P6 MOV R72, R7 ;  /* 0x000000070048e202 */ /* 0x000fe40000000f00 */
[----:B------:R0:W4:Y:S01]  /*4800*/  @!P1 LDG.E.64 R16, desc[UR10][R20.64] ;  /* 0x0000000a14109981 */ /* 0x000122000c1e1b00 */
[----:B------:R-:W-:Y:S02]  /*4810*/  @!P6 MOV R69, R8 ;  /* 0x000000080045e202 */ /* 0x000fe40000000f00 */
[----:B------:R-:W-:Y:S01]  /*4820*/  @!P6 MOV R68, R9 ;  /* 0x000000090044e202 */ /* 0x000fe20000000f00 */
[----:B0-----:R-:W-:Y:S01]  /*4830*/  HFMA2 R20, -RZ, RZ, 0, 0 ;  /* 0x00000000ff147431 */ /* 0x001fe200000001ff */
[----:B-1----:R-:W-:Y:S02]  /*4840*/  @!P4 IADD3 R28, P6, PT, R74, R28, RZ ;  /* 0x0000001c4a1cc210 */ /* 0x002fe40007fde0ff */
[----:B------:R-:W-:-:S02]  /*4850*/  MOV R21, RZ ;  /* 0x000000ff00157202 */ /* 0x000fc40000000f00 */
[C---:B------:R-:W-:Y:S02]  /*4860*/  @!P4 IADD3.X R29, PT, PT, R75.reuse, R29, RZ, P6, !PT ;  /* 0x0000001d4b1dc210 */ /* 0x040fe400037fe4ff */
[----:B------:R-:W-:Y:S02]  /*4870*/  @!P4 IADD3 R32, P6, PT, R74, R32, RZ ;  /* 0x000000204a20c210 */ /* 0x000fe40007fde0ff */
[----:B------:R0:W4:Y:S02]  /*4880*/  @!P2 LDG.E.64 R20, desc[UR10][R26.64] ;  /* 0x0000000a1a14a981 */ /* 0x000124000c1e1b00 */
[----:B------:R-:W-:Y:S02]  /*4890*/  @!P4 IADD3.X R33, PT, PT, R75, R33, RZ, P6, !PT ;  /* 0x000000214b21c210 */ /* 0x000fe400037fe4ff */
[----:B--2---:R-:W-:Y:S02]  /*48a0*/  @!P5 IADD3 R34, P6, PT, R67, R34, RZ ;  /* 0x000000224322d210 */ /* 0x004fe40007fde0ff */
[----:B0-----:R-:W-:-:S02]  /*48b0*/  CS2R R26, SRZ ;  /* 0x00000000001a7805 */ /* 0x001fc4000001ff00 */
[C---:B------:R-:W-:Y:S02]  /*48c0*/  @!P5 IADD3.X R35, PT, PT, R66.reuse, R35, RZ, P6, !PT ;  /* 0x000000234223d210 */ /* 0x040fe400037fe4ff */
[----:B------:R-:W-:Y:S02]  /*48d0*/  @!P5 IADD3 R64, P6, PT, R67, R64, RZ ;  /* 0x000000404340d210 */ /* 0x000fe40007fde0ff */
[----:B------:R0:W2:Y:S02]  /*48e0*/  @!P3 LDG.E.64 R26, desc[UR10][R2.64] ;  /* 0x0000000a021ab981 */ /* 0x0000a4000c1e1b00 */
[----:B------:R-:W-:Y:S02]  /*48f0*/  @!P5 IADD3.X R65, PT, PT, R66, R65, RZ, P6, !PT ;  /* 0x000000414241d210 */ /* 0x000fe400037fe4ff */
[----:B------:R-:W-:Y:S02]  /*4900*/  ISETP.NE.AND P6, PT, RZ, UR6, PT ;  /* 0x00000006ff007c0c */ /* 0x000fe4000bfc5270 */
[----:B0-----:R-:W-:-:S06]  /*4910*/  CS2R R2, SRZ ;  /* 0x0000000000027805 */ /* 0x001fcc000001ff00 */
[----:B------:R0:W2:Y:S05]  /*4920*/  @!P4 LDG.E.64 R2, desc[UR10][R28.64] ;  /* 0x0000000a1c02c981 */ /* 0x0000aa000c1e1b00 */
[----:B------:R-:W1:Y:S01]  /*4930*/  @P6 LDC.64 R66, c[0x0][0x3b0] ;  /* 0x0000ec00ff426b82 */ /* 0x000e620000000a00 */
[----:B0-----:R-:W-:-:S06]  /*4940*/  CS2R R28, SRZ ;  /* 0x00000000001c7805 */ /* 0x001fcc000001ff00 */
[----:B------:R0:W2:Y:S02]  /*4950*/  @!P4 LDG.E.64 R28, desc[UR10][R32.64] ;  /* 0x0000000a201cc981 */ /* 0x0000a4000c1e1b00 */
[----:B0-----:R-:W-:Y:S01]  /*4960*/  HFMA2 R32, -RZ, RZ, 0, 0 ;  /* 0x00000000ff207431 */ /* 0x001fe200000001ff */
[----:B------:R-:W-:Y:S02]  /*4970*/  MOV R33, RZ ;  /* 0x000000ff00217202 */ /* 0x000fe40000000f00 */
[----:B------:R-:W-:-:S04]  /*4980*/  MOV R74, UR13 ;  /* 0x0000000d004a7c02 */ /* 0x000fc80008000f00 */
[----:B------:R0:W2:Y:S02]  /*4990*/  @!P5 LDG.E.64 R32, desc[UR10][R34.64] ;  /* 0x0000000a2220d981 */ /* 0x0000a4000c1e1b00 */
[----:B0-----:R-:W-:Y:S02]  /*49a0*/  SHF.L.U32 R34, R83, 0x1, RZ ;  /* 0x0000000153227819 */ /* 0x001fe400000006ff */
[----:B------:R-:W5:Y:S02]  /*49b0*/  LDL R83, [R1+0x2a0] ;  /* 0x0002a00001537983 */ /* 0x000f640000100800 */
[----:B------:R-:W-:-:S04]  /*49c0*/  LOP3.LUT R34, R34, 0x7e, RZ, 0xc0, !PT ;  /* 0x0000007e22227812 */ /* 0x000fc800078ec0ff */
[----:B------:R-:W-:Y:S02]  /*49d0*/  LEA R74, R74, R34, 0x7 ;  /* 0x000000224a4a7211 */ /* 0x000fe400078e38ff */
[----:B------:R-:W-:-:S03]  /*49e0*/  CS2R R34, SRZ ;  /* 0x0000000000227805 */ /* 0x000fc6000001ff00 */
[----:B-1----:R-:W-:-:S03]  /*49f0*/  @P6 IMAD.WIDE R66, R74, 0x4, R66 ;  /* 0x000000044a426825 */ /* 0x002fc600078e0242 */
[----:B------:R0:W2:Y:S02]  /*4a00*/  @!P5 LDG.E.64 R34, desc[UR10][R64.64] ;  /* 0x0000000a4022d981 */ /* 0x0000a4000c1e1b00 */
[----:B0-----:R-:W-:-:S06]  /*4a10*/  CS2R R64, SRZ ;  /* 0x0000000000407805 */ /* 0x001fcc000001ff00 */
[----:B------:R0:W5:Y:S02]  /*4a20*/  @P6 LDG.E.64 R64, desc[UR10][R66.64] ;  /* 0x0000000a42406981 */ /* 0x000164000c1e1b00 */
[----:B0-----:R-:W0:Y:S02]  /*4a30*/  LDC.64 R66, c[0x0][0x3a8] ;  /* 0x0000ea00ff427b82 */ /* 0x001e240000000a00 */
[----:B0-----:R-:W-:-:S06]  /*4a40*/  IMAD.WIDE R66, R74, 0x4, R66 ;  /* 0x000000044a427825 */ /* 0x001fcc00078e0242 */
[----:B------:R-:W5:Y:S04]  /*4a50*/  LDG.E.64 R66, desc[UR10][R66.64] ;  /* 0x0000000a42427981 */ /* 0x000f68000c1e1b00 */
[----:B------:R0:W-:Y:S02]  /*4a60*/  STL.64 [R1+0xd8], R6 ;  /* 0x0000d80601007387 */ /* 0x0001e40000100a00 */
[----:B0-----:R-:W-:Y:S02]  /*4a70*/  CS2R R6, SRZ ;  /* 0x0000000000067805 */ /* 0x001fe4000001ff00 */
[----:B------:R0:W-:Y:S02]  /*4a80*/  STL.64 [R1+0x1d8], R8 ;  /* 0x0001d80801007387 */ /* 0x0001e40000100a00 */
[----:B0-----:R-:W-:-:S02]  /*4a90*/  CS2R R8, SRZ ;  /* 0x0000000000087805 */ /* 0x001fc4000001ff00 */
[----:B---3--:R-:W-:Y:S01]  /*4aa0*/  STL.64 [R1+0x1e0], R12 ;  /* 0x0001e00c01007387 */ /* 0x008fe20000100a00 */
[----:B------:R-:W-:Y:S02]  /*4ab0*/  @!P0 MOV R7, R13 ;  /* 0x0000000d00078202 */ /* 0x000fe40000000f00 */
[----:B----4-:R-:W-:Y:S01]  /*4ac0*/  @!P1 MOV R8, R14 ;  /* 0x0000000e00089202 */ /* 0x010fe20000000f00 */
[----:B------:R-:W-:Y:S01]  /*4ad0*/  STL.64 [R1+0xe8], R14 ;  /* 0x0000e80e01007387 */ /* 0x000fe20000100a00 */
[----:B------:R-:W-:Y:S02]  /*4ae0*/  @!P1 MOV R9, R15 ;  /* 0x0000000f00099202 */ /* 0x000fe40000000f00 */
[----:B------:R-:W-:Y:S01]  /*4af0*/  @!P0 MOV R6, R4 ;  /* 0x0000000400068202 */ /* 0x000fe20000000f00 */
[----:B------:R0:W-:Y:S01]  /*4b00*/  STL.64 [R1+0xe0], R4 ;  /* 0x0000e00401007387 */ /* 0x0001e20000100a00 */
[----:B------:R-:W-:Y:S01]  /*4b10*/  R2UR UR16, R62 ;  /* 0x000000003e1072ca */ /* 0x000fe200000e0000 */
[----:B0-----:R-:W-:Y:S01]  /*4b20*/  HFMA2 R4, -RZ, RZ, 0, 0 ;  /* 0x00000000ff047431 */ /* 0x001fe200000001ff */
[----:B------:R-:W-:Y:S01]  /*4b30*/  @!P0 MOV R4, R5 ;  /* 0x0000000500048202 */ /* 0x000fe20000000f00 */
[----:B------:R-:W-:Y:S01]  /*4b40*/  HFMA2 R5, -RZ, RZ, 0, 0 ;  /* 0x00000000ff057431 */ /* 0x000fe200000001ff */
[----:B------:R0:W-:Y:S01]  /*4b50*/  STL.64 [R1+0x1e8], R16 ;  /* 0x0001e81001007387 */ /* 0x0001e20000100a00 */
[----:B------:R-:W-:-:S02]  /*4b60*/  @!P0 MOV R5, R12 ;  /* 0x0000000c00058202 */ /* 0x000fc40000000f00 */
[----:B------:R-:W-:Y:S02]  /*4b70*/  CS2R R12, SRZ ;  /* 0x00000000000c7805 */ /* 0x000fe4000001ff00 */
[----:B------:R-:W-:-:S04]  /*4b80*/  @!P1 MOV R13, R17 ;  /* 0x00000011000d9202 */ /* 0x000fc80000000f00 */
[----:B0-----:R-:W-:-:S05]  /*4b90*/  MOV R17, UR16 ;  /* 0x0000001000117c02 */ /* 0x001fca0008000f00 */
[----:B------:R-:W-:-:S05]  /*4ba0*/  FFMA.FTZ R63, -R17, UR16, R63 ;  /* 0x00000010113f7c23 */ /* 0x000fca000801013f */
[----:B------:R-:W-:Y:S02]  /*4bb0*/  FSETP.GTU.FTZ.AND P0, PT, R63, RZ, PT ;  /* 0x000000ff3f00720b */ /* 0x000fe40003f1c000 */
[----:B------:R-:W-:Y:S01]  /*4bc0*/  CS2R R14, SRZ ;  /* 0x00000000000e7805 */ /* 0x000fe2000001ff00 */
[----:B------:R0:W-:Y:S01]  /*4bd0*/  STL.64 [R1+0xf0], R18 ;  /* 0x0000f01201007387 */ /* 0x0001e20000100a00 */
[----:B------:R-:W-:Y:S02]  /*4be0*/  @!P2 MOV R14, R18 ;  /* 0x00000012000ea202 */ /* 0x000fe40000000f00 */
[----:B------:R-:W-:Y:S01]  /*4bf0*/  @!P2 MOV R15, R19 ;  /* 0x00000013000fa202 */ /* 0x000fe20000000f00 */
[----:B------:R1:W-:Y:S06]  /*4c00*/  STL.64 [R1+0xf8], R24 ;  /* 0x0000f81801007387 */ /* 0x0003ec0000100a00 */
[----:B------:R-:W-:Y:S01]  /*4c10*/  VOTEU.ANY UP0, P0 ;  /* 0x0000000000ff7886 */ /* 0x000fe20000000100 */
[----:B0-----:R-:W-:-:S02]  /*4c20*/  CS2R R18, SRZ ;  /* 0x0000000000127805 */ /* 0x001fc4000001ff00 */
[----:B------:R-:W-:Y:S02]  /*4c30*/  @!P3 MOV R18, R24 ;  /* 0x000000180012b202 */ /* 0x000fe40000000f00 */
[----:B------:R-:W0:Y:S01]  /*4c40*/  @UP0 LDCU UR5, c[0x0][0x3c0] ;  /* 0x00007800ff0507ac */ /* 0x000e220008000800 */
[----:B-1----:R-:W-:Y:S01]  /*4c50*/  HFMA2 R24, -RZ, RZ, 0, 0 ;  /* 0x00000000ff187431 */ /* 0x002fe200000001ff */
[----:B------:R-:W-:Y:S02]  /*4c60*/  PLOP3.LUT P0, PT, PT, PT, UP0, 0x80, 0x8 ;  /* 0x000000000008781c */ /* 0x000fe40003f0f008 */
[----:B--2---:R-:W-:Y:S01]  /*4c70*/  @!P4 MOV R24, R2 ;  /* 0x000000020018c202 */ /* 0x004fe20000000f00 */
[----:B------:R1:W-:Y:S02]  /*4c80*/  STL.64 [R1+0x100], R2 ;  /* 0x0001000201007387 */ /* 0x0003e40000100a00 */
[----:B-1----:R-:W-:-:S08]  /*4c90*/  HFMA2 R2, -RZ, RZ, 0, 0 ;  /* 0x00000000ff027431 */ /* 0x002fd000000001ff */
[----:B0-----:R-:W-:Y:S01]  /*4ca0*/  @P0 FADD.FTZ R63, R63, UR5 ;  /* 0x000000053f3f0e21 */ /* 0x001fe20008010000 */
[----:B------:R-:W-:Y:S01]  /*4cb0*/  @!P4 MOV R2, R3 ;  /* 0x000000030002c202 */ /* 0x000fe20000000f00 */
[----:B------:R-:W-:Y:S01]  /*4cc0*/  HFMA2 R3, -RZ, RZ, 0, 0 ;  /* 0x00000000ff037431 */ /* 0x000fe200000001ff */
[----:B------:R0:W-:Y:S01]  /*4cd0*/  STL.64 [R1+0x200], R28 ;  /* 0x0002001c01007387 */ /* 0x0001e20000100a00 */
[----:B------:R-:W-:Y:S02]  /*4ce0*/  @!P4 MOV R3, R28 ;  /* 0x0000001c0003c202 */ /* 0x000fe40000000f00 */
[----:B0-----:R-:W0:Y:S01]  /*4cf0*/  @P0 MUFU.RSQ R28, R63 ;  /* 0x0000003f001c0308 */ /* 0x001e220000001400 */
[----:B------:R-:W-:Y:S01]  /*4d00*/  STL.64 [R1+0xd0], R76 ;  /* 0x0000d04c01007387 */ /* 0x000fe20000100a00 */
[----:B------:R-:W-:-:S03]  /*4d10*/  @!P1 MOV R12, R16 ;  /* 0x00000010000c9202 */ /* 0x000fc60000000f00 */
[----:B------:R-:W-:Y:S04]  /*4d20*/  STL.64 [R1+0x1d0], R78 ;  /* 0x0001d04e01007387 */ /* 0x000fe80000100a00 */
[----:B------:R-:W-:Y:S01]  /*4d30*/  STL.64 [R1+0x108], R32 ;  /* 0x0001082001007387 */ /* 0x000fe20000100a00 */
[----:B------:R-:W-:Y:S02]  /*4d40*/  HFMA2 R16, -RZ, RZ, 0, 0 ;  /* 0x00000000ff107431 */ /* 0x000fe400000001ff */
[----:B------:R-:W-:Y:S01]  /*4d50*/  HFMA2 R17, -RZ, RZ, 0, 0 ;  /* 0x00000000ff117431 */ /* 0x000fe200000001ff */
[----:B------:R-:W-:Y:S01]  /*4d60*/  UISETP.NE.AND UP1, UPT, UR6, URZ, UPT ;  /* 0x000000ff0600728c */ /* 0x000fe2000bf25270 */
[----:B------:R1:W-:Y:S01]  /*4d70*/  STL.64 [R1+0x1f0], R20 ;  /* 0x0001f01401007387 */ /* 0x0003e20000100a00 */
[----:B------:R-:W-:Y:S01]  /*4d80*/  @!P3 MOV R19, R25 ;  /* 0x000000190013b202 */ /* 0x000fe20000000f00 */
[----:B------:R-:W-:Y:S01]  /*4d90*/  HFMA2 R25, -RZ, RZ, 0, 0 ;  /* 0x00000000ff197431 */ /* 0x000fe200000001ff */
[----:B------:R-:W-:Y:S01]  /*4da0*/  @!P2 MOV R16, R20 ;  /* 0x000000140010a202 */ /* 0x000fe20000000f00 */
[----:B------:R-:W-:Y:S01]  /*4db0*/  STL.64 [R1+0x208], R34 ;  /* 0x0002082201007387 */ /* 0x000fe20000100a00 */
[----:B------:R-:W-:Y:S01]  /*4dc0*/  @!P2 MOV R17, R21 ;  /* 0x000000150011a202 */ /* 0x000fe20000000f00 */
[----:B-1----:R-:W-:Y:S01]  /*4dd0*/  HFMA2 R20, -RZ, RZ, 0, 0 ;  /* 0x00000000ff147431 */ /* 0x002fe200000001ff */
[----:B0-----:R-:W-:Y:S01]  /*4de0*/  @P0 R2UR UR5, R28 ;  /* 0x000000001c0502ca */ /* 0x001fe200000e0000 */
[----:B------:R-:W-:Y:S01]  /*4df0*/  HFMA2 R21, -RZ, RZ, 0, 0 ;  /* 0x00000000ff157431 */ /* 0x000fe200000001ff */
[----:B------:R0:W-:Y:S01]  /*4e00*/  STL.64 [R1+0x1f8], R26 ;  /* 0x0001f81a01007387 */ /* 0x0001e20000100a00 */
[----:B------:R-:W-:-:S02]  /*4e10*/  @!P4 MOV R25, R29 ;  /* 0x0000001d0019c202 */ /* 0x000fc40000000f00 */
[----:B------:R-:W-:Y:S02]  /*4e20*/  CS2R R28, SRZ ;  /* 0x00000000001c7805 */ /* 0x000fe4000001ff00 */
[----:B------:R-:W-:Y:S02]  /*4e30*/  @!P3 MOV R20, R26 ;  /* 0x0000001a0014b202 */ /* 0x000fe40000000f00 */
[----:B------:R-:W-:Y:S02]  /*4e40*/  @!P3 MOV R21, R27 ;  /* 0x0000001b0015b202 */ /* 0x000fe40000000f00 */
[----:B------:R-:W-:Y:S02]  /*4e50*/  @!P5 MOV R28, R34 ;  /* 0x00000022001cd202 */ /* 0x000fe40000000f00 */
[----:B------:R-:W-:Y:S02]  /*4e60*/  @!P5 MOV R29, R35 ;  /* 0x00000023001dd202 */ /* 0x000fe40000000f00 */
[----:B0-----:R-:W-:-:S02]  /*4e70*/  CS2R R26, SRZ ;  /* 0x00000000001a7805 */ /* 0x001fc4000001ff00 */
[----:B------:R-:W-:Y:S02]  /*4e80*/  @!P5 MOV R26, R32 ;  /* 0x00000020001ad202 */ /* 0x000fe40000000f00 */
[----:B------:R-:W-:Y:S01]  /*4e90*/  @!P5 MOV R27, R33 ;  /* 0x00000021001bd202 */ /* 0x000fe20000000f00 */
        /* <DEDUP_REMOVED lines=9> */
[----:B-----5:R-:W-:Y:S01]  /*4f30*/  FMUL.FTZ R62, R66, R123 ;  /* 0x0000007b423e7220 */ /* 0x020fe20000410000 */
[----:B------:R-:W-:-:S03]  /*4f40*/  FMUL.FTZ R34, R67, R122 ;  /* 0x0000007a43227220 */ /* 0x000fc60000410000 */
[----:B------:R-:W-:-:S04]  /*4f50*/  FADD.FTZ R35, RZ, R62 ;  /* 0x0000003eff237221 */ /* 0x000fc80000010000 */
[----:B------:R-:W-:Y:S01]  /*4f60*/  FADD.FTZ R35, R34, R35 ;  /* 0x0000002322237221 */ /* 0x000fe20000010000 */
[----:B--2---:R-:W-:Y:S02]  /*4f70*/  FADD.FTZ R33, R78, -UR16 ;  /* 0x800000104e217e21 */ /* 0x004fe40008010000 */
[----:B------:R-:W2:Y:S01]  /*4f80*/  LDL.LU R78, [R1+0x2b4] ;  /* 0x0002b400014e7983 */ /* 0x000ea20000300800 */
[----:B---3--:R-:W-:Y:S01]  /*4f90*/  FADD.FTZ R32, R79, -UR16 ;  /* 0x800000104f207e21 */ /* 0x008fe20008010000 */
[----:B------:R-:W-:Y:S02]  /*4fa0*/  FMUL.FTZ R33, R33, UR17 ;  /* 0x0000001121217c20 */ /* 0x000fe40008410000 */
[----:B------:R-:W3:Y:S01]  /*4fb0*/  LDL.LU R79, [R1+0x210] ;  /* 0x00021000014f7983 */ /* 0x000ee20000300800 */
[----:B------:R-:W-:Y:S01]  /*4fc0*/  FMUL.FTZ R32, R32, UR17 ;  /* 0x0000001120207c20 */ /* 0x000fe20008410000 */
[----:B------:R-:W-:-:S04]  /*4fd0*/  FFMA.FTZ R62, R33, R62, RZ ;  /* 0x0000003e213e7223 */ /* 0x000fc800000100ff */
[----:B------:R-:W-:Y:S01]  /*4fe0*/  FFMA.FTZ R62, R32, R34, R62 ;  /* 0x00000022203e7223 */ /* 0x000fe2000001003e */
[----:B----4-:R-:W-:Y:S01]  /*4ff0*/  FADD.FTZ R34, R75, -UR16 ;  /* 0x800000104b227e21 */ /* 0x010fe20008010000 */
[----:B------:R-:W-:Y:S01]  /*5000*/  FFMA.FTZ R33, R33, R123, RZ ;  /* 0x0000007b21217223 */ /* 0x000fe200000100ff */
[----:B------:R-:W-:Y:S01]  /*5010*/  FMUL.FTZ R63, R66, R76 ;  /* 0x0000004c423f7220 */ /* 0x000fe20000410000 */
[----:B------:R-:W-:Y:S01]  /*5020*/  FFMA.FTZ R32, R32, R122, RZ ;  /* 0x0000007a20207223 */ /* 0x000fe200000100ff */
[----:B------:R-:W-:Y:S01]  /*5030*/  FMUL.FTZ R34, R34, UR17 ;  /* 0x0000001122227c20 */ /* 0x000fe20008410000 */
[----:B------:R-:W4:Y:S03]  /*5040*/  LDL.LU R75, [R1+0x2bc] ;  /* 0x0002bc00014b7983 */ /* 0x000f260000300800 */
[C---:B------:R-:W-:Y:S01]  /*5050*/  FFMA.FTZ R33, R34.reuse, R76, R33 ;  /* 0x0000004c22217223 */ /* 0x040fe20000010021 */
[----:B------:R-:W-:Y:S01]  /*5060*/  FFMA.FTZ R62, R34, R63, R62 ;  /* 0x0000003f223e7223 */ /* 0x000fe2000001003e */
[----:B------:R-:W-:Y:S01]  /*5070*/  FADD.FTZ R34, R74, -UR16 ;  /* 0x800000104a227e21 */ /* 0x000fe20008010000 */
[----:B------:R-:W-:-:S03]  /*5080*/  FMUL.FTZ R74, R67, R77 ;  /* 0x0000004d434a7220 */ /* 0x000fc60000410000 */
[----:B------:R-:W-:-:S04]  /*5090*/  FMUL.FTZ R34, R34, UR17 ;  /* 0x0000001122227c20 */ /* 0x000fc80008410000 */
[C---:B------:R-:W-:Y:S01]  /*50a0*/  FFMA.FTZ R32, R34.reuse, R77, R32 ;  /* 0x0000004d22207223 */ /* 0x040fe20000010020 */
[----:B------:R-:W-:Y:S02]  /*50b0*/  FFMA.FTZ R62, R34, R74, R62 ;  /* 0x0000004a223e7223 */ /* 0x000fe4000001003e */
[----:B------:R-:W4:Y:S01]  /*50c0*/  LDL.LU R34, [R1+0x2ac] ;  /* 0x0002ac0001227983 */ /* 0x000f220000300800 */
[----:B------:R-:W-:-:S03]  /*50d0*/  FADD.FTZ R35, R35, R63 ;  /* 0x0000003f23237221 */ /* 0x000fc60000010000 */
[----:B------:R-:W4:Y:S01]  /*50e0*/  LDL.LU R63, [R1+0x214] ;  /* 0x00021400013f7983 */ /* 0x000f220000300800 */
[----:B------:R-:W-:-:S04]  /*50f0*/  FADD.FTZ R123, RZ, R123 ;  /* 0x0000007bff7b7221 */ /* 0x000fc80000010000 */
[----:B------:R-:W-:Y:S02]  /*5100*/  FADD.FTZ R123, R123, R76 ;  /* 0x0000004c7b7b7221 */ /* 0x000fe40000010000 */
[----:B------:R-:W4:Y:S01]  /*5110*/  LDL.LU R76, [R1+0x2c4] ;  /* 0x0002c400014c7983 */ /* 0x000f220000300800 */
[----:B------:R-:W-:-:S04]  /*5120*/  FADD.FTZ R122, RZ, R122 ;  /* 0x0000007aff7a7221 */ /* 0x000fc80000010000 */
[----:B------:R-:W-:Y:S02]  /*5130*/  FADD.FTZ R122, R122, R77 ;  /* 0x0000004d7a7a7221 */ /* 0x000fe40000010000 */
[----:B------:R-:W4:Y:S01]  /*5140*/  LDL.LU R77, [R1+0x2c8] ;  /* 0x0002c800014d7983 */ /* 0x000f220000300800 */
[----:B------:R-:W-:Y:S01]  /*5150*/  FADD.FTZ R35, R74, R35 ;  /* 0x000000234a237221 */ /* 0x000fe20000010000 */
[----:B--2---:R-:W-:-:S04]  /*5160*/  FADD.FTZ R74, R78, -UR16 ;  /* 0x800000104e4a7e21 */ /* 0x004fc80008010000 */
[----:B------:R-:W-:Y:S01]  /*5170*/  FMUL.FTZ R74, R74, UR17 ;  /* 0x000000114a4a7c20 */ /* 0x000fe20008410000 */
[----:B---3--:R-:W-:-:S03]  /*5180*/  FADD.FTZ R122, R122, R79 ;  /* 0x0000004f7a7a7221 */ /* 0x008fc60000010000 */
[----:B------:R-:W-:Y:S01]  /*5190*/  FFMA.FTZ R32, R74, R79, R32 ;  /* 0x0000004f4a207223 */ /* 0x000fe20000010020 */
[----:B----4-:R-:W-:-:S04]  /*51a0*/  FADD.FTZ R34, R34, -UR16 ;  /* 0x8000001022227e21 */ /* 0x010fc80008010000 */
[----:B------:R-:W-:Y:S01]  /*51b0*/  FMUL.FTZ R34, R34, UR17 ;  /* 0x0000001122227c20 */ /* 0x000fe20008410000 */
[----:B------:R-:W-:-:S03]  /*51c0*/  FADD.FTZ R123, R123, R63 ;  /* 0x0000003f7b7b7221 */ /* 0x000fc60000010000 */
[-C--:B------:R-:W-:Y:S01]  /*51d0*/  FFMA.FTZ R33, R34, R63.reuse, R33 ;  /* 0x0000003f22217223 */ /* 0x080fe20000010021 */
[----:B------:R-:W-:-:S04]  /*51e0*/  FMUL.FTZ R63, R66, R63 ;  /* 0x0000003f423f7220 */ /* 0x000fc80000410000 */
[----:B------:R-:W-:Y:S01]  /*51f0*/  FFMA.FTZ R62, R34, R63, R62 ;  /* 0x0000003f223e7223 */ /* 0x000fe2000001003e */
[----:B------:R-:W-:Y:S01]  /*5200*/  FMUL.FTZ R34, R67, R79 ;  /* 0x0000004f43227220 */ /* 0x000fe20000410000 */
[----:B------:R-:W-:Y:S01]  /*5210*/  FADD.FTZ R35, R35, R63 ;  /* 0x0000003f23237221 */ /* 0x000fe20000010000 */
[----:B------:R-:W-:Y:S02]  /*5220*/  FADD.FTZ R63, R75, -UR16 ;  /* 0x800000104b3f7e21 */ /* 0x000fe40008010000 */
[----:B------:R-:W-:Y:S01]  /*5230*/  FFMA.FTZ R62, R74, R34, R62 ;  /* 0x000000224a3e7223 */ /* 0x000fe2000001003e */
[----:B------:R-:W-:Y:S01]  /*5240*/  FADD.FTZ R35, R34, R35 ;  /* 0x0000002322237221 */ /* 0x000fe20000010000 */
[----:B------:R-:W-:Y:S01]  /*5250*/  FADD.FTZ R34, R76, -UR16 ;  /* 0x800000104c227e21 */ /* 0x000fe20008010000 */
[----:B------:R-:W-:Y:S01]  /*5260*/  FMUL.FTZ R63, R63, UR17 ;  /* 0x000000113f3f7c20 */ /* 0x000fe20008410000 */
[----:B------:R-:W-:Y:S02]  /*5270*/  FADD.FTZ R123, R123, R125 ;  /* 0x0000007d7b7b7221 */ /* 0x000fe40000010000 */
[----:B------:R-:W-:Y:S01]  /*5280*/  FMUL.FTZ R34, R34, UR17 ;  /* 0x0000001122227c20 */ /* 0x000fe20008410000 */
[-C--:B------:R-:W-:Y:S01]  /*5290*/  FFMA.FTZ R33, R63, R125.reuse, R33 ;  /* 0x0000007d3f217223 */ /* 0x080fe20000010021 */
[----:B------:R-:W-:Y:S01]  /*52a0*/  FMUL.FTZ R125, R66, R125 ;  /* 0x0000007d427d7220 */ /* 0x000fe20000410000 */
[----:B------:R-:W-:Y:S01]  /*52b0*/  FADD.FTZ R122, R122, R124 ;  /* 0x0000007c7a7a7221 */ /* 0x000fe20000010000 */
[-C--:B------:R-:W-:Y:S01]  /*52c0*/  FFMA.FTZ R32, R34, R124.reuse, R32 ;  /* 0x0000007c22207223 */ /* 0x080fe20000010020 */
[----:B------:R-:W-:Y:S01]  /*52d0*/  FADD.FTZ R74, R82, -UR16 ;  /* 0x80000010524a7e21 */ /* 0x000fe20008010000 */
[----:B------:R-:W-:Y:S01]  /*52e0*/  FMUL.FTZ R124, R67, R124 ;  /* 0x0000007c437c7220 */ /* 0x000fe20000410000 */
[----:B------:R-:W2:Y:S01]  /*52f0*/  LDL.LU R82, [R1+0x248] ;  /* 0x0002480001527983 */ /* 0x000ea20000300800 */
[----:B------:R-:W-:Y:S01]  /*5300*/  FFMA.FTZ R62, R63, R125, R62 ;  /* 0x0000007d3f3e7223 */ /* 0x000fe2000001003e */
[----:B------:R-:W-:-:S02]  /*5310*/  FADD.FTZ R35, R35, R125 ;  /* 0x0000007d23237221 */ /* 0x000fc40000010000 */
[----:B------:R-:W3:Y:S01]  /*5320*/  LDL.LU R125, [R1+0x2d4] ;  /* 0x0002d400017d7983 */ /* 0x000ee20000300800 */
[----:B------:R-:W-:Y:S01]  /*5330*/  FFMA.FTZ R62, R34, R124, R62 ;  /* 0x0000007c223e7223 */ /* 0x000fe2000001003e */
[----:B------:R-:W-:Y:S02]  /*5340*/  FADD.FTZ R35, R124, R35 ;  /* 0x000000237c237221 */ /* 0x000fe40000010000 */
[----:B------:R-:W4:Y:S01]  /*5350*/  LDL.LU R124, [R1+0x240] ;  /* 0x00024000017c7983 */ /* 0x000f220000300800 */
[----:B------:R-:W-:Y:S01]  /*5360*/  FADD.FTZ R34, R77, -UR16 ;  /* 0x800000104d227e21 */ /* 0x000fe20008010000 */
[----:B------:R-:W-:-:S03]  /*5370*/  FMUL.FTZ R63, R66, R121 ;  /* 0x00000079423f7220 */ /* 0x000fc60000410000 */
[----:B------:R-:W-:Y:S01]  /*5380*/  FMUL.FTZ R34, R34, UR17 ;  /* 0x0000001122227c20 */ /* 0x000fe20008410000 */
[----:B------:R-:W-:Y:S01]  /*5390*/  FADD.FTZ R35, R35, R63 ;  /* 0x0000003f23237221 */ /* 0x000fe20000010000 */
[----:B------:R-:W-:Y:S02]  /*53a0*/  FMUL.FTZ R74, R74, UR17 ;  /* 0x000000114a4a7c20 */ /* 0x000fe40008410000 */
[----:B------:R-:W-:Y:S01]  /*53b0*/  FFMA.FTZ R62, R34, R63, R62 ;  /* 0x0000003f223e7223 */ /* 0x000fe2000001003e */
[-C--:B------:R-:W-:Y:S01]  /*53c0*/  FMUL.FTZ R63, R67, R120.reuse ;  /* 0x00000078433f7220 */ /* 0x080fe20000410000 */
[----:B------:R-:W-:Y:S01]  /*53d0*/  FADD.FTZ R75, R90, -UR16 ;  /* 0x800000105a4b7e21 */ /* 0x000fe20008010000 */
[----:B------:R-:W-:Y:S02]  /*53e0*/  FFMA.FTZ R34, R34, R121, R33 ;  /* 0x0000007922227223 */ /* 0x000fe40000010021 */
[----:B------:R-:W-:Y:S01]  /*53f0*/  FADD.FTZ R35, R63, R35 ;  /* 0x000000233f237221 */ /* 0x000fe20000010000 */
[----:B------:R-:W-:Y:S01]  /*5400*/  FFMA.FTZ R62, R74, R63, R62 ;  /* 0x0000003f4a3e7223 */ /* 0x000fe2000001003e */
[----:B------:R-:W-:Y:S01]  /*5410*/  FMUL.FTZ R63, R66, R117 ;  /* 0x00000075423f7220 */ /* 0x000fe20000410000 */
[----:B------:R-:W-:Y:S01]  /*5420*/  FMUL.FTZ R75, R75, UR17 ;  /* 0x000000114b4b7c20 */ /* 0x000fe20008410000 */
[----:B------:R-:W-:Y:S01]  /*5430*/  FADD.FTZ R33, R88, -UR16 ;  /* 0x8000001058217e21 */ /* 0x000fe20008010000 */
[----:B------:R-:W-:Y:S01]  /*5440*/  FFMA.FTZ R32, R74, R120, R32 ;  /* 0x000000784a207223 */ /* 0x000fe20000010020 */
[----:B------:R-:W-:Y:S01]  /*5450*/  FADD.FTZ R35, R35, R63 ;  /* 0x0000003f23237221 */ /* 0x000fe20000010000 */
[----:B------:R-:W-:Y:S01]  /*5460*/  FFMA.FTZ R62, R75, R63, R62 ;  /* 0x0000003f4b3e7223 */ /* 0x000fe2000001003e */
[----:B------:R-:W-:Y:S01]  /*5470*/  FMUL.FTZ R63, R67, R116 ;  /* 0x00000074433f7220 */ /* 0x000fe20000410000 */
[----:B------:R-:W-:Y:S01]  /*5480*/  FMUL.FTZ R33, R33, UR17 ;  /* 0x0000001121217c20 */ /* 0x000fe20008410000 */
[----:B------:R-:W-:Y:S01]  /*5490*/  FADD.FTZ R74, R86, -UR16 ;  /* 0x80000010564a7e21 */ /* 0x000fe20008010000 */
[----:B------:R-:W-:Y:S01]  /*54a0*/  FADD.FTZ R78, R84, -UR16 ;  /* 0x80000010544e7e21 */ /* 0x000fe20008010000 */
[----:B------:R-:W-:Y:S01]  /*54b0*/  FADD.FTZ R35, R63, R35 ;  /* 0x000000233f237221 */ /* 0x000fe20000010000 */
[----:B------:R-:W-:Y:S01]  /*54c0*/  FFMA.FTZ R62, R33, R63, R62 ;  /* 0x0000003f213e7223 */ /* 0x000fe2000001003e */
[----:B------:R-:W-:Y:S01]  /*54d0*/  FMUL.FTZ R63, R66, R115 ;  /* 0x00000073423f7220 */ /* 0x000fe20000410000 */
[----:B------:R-:W-:Y:S01]  /*54e0*/  FMUL.FTZ R79, R74, UR17 ;  /* 0x000000114a4f7c20 */ /* 0x000fe20008410000 */
[----:B------:R-:W-:Y:S01]  /*54f0*/  FFMA.FTZ R34, R75, R117, R34 ;  /* 0x000000754b227223 */ /* 0x000fe20000010022 */
[----:B------:R-:W-:Y:S01]  /*5500*/  FMUL.FTZ R76, R67, R114 ;  /* 0x00000072434c7220 */ /* 0x000fe20000410000 */
[----:B------:R-:W-:Y:S01]  /*5510*/  FADD.FTZ R75, R35, R63 ;  /* 0x0000003f234b7221 */ /* 0x000fe20000010000 */
[----:B------:R-:W-:Y:S01]  /*5520*/  FFMA.FTZ R62, R79, R63, R62 ;  /* 0x0000003f4f3e7223 */ /* 0x000fe2000001003e */
[----:B------:R-:W-:Y:S01]  /*5530*/  FMUL.FTZ R35, R78, UR17 ;  /* 0x000000114e237c20 */ /* 0x000fe20008410000 */
[----:B------:R-:W-:Y:S01]  /*5540*/  FADD.FTZ R63, R83, -UR16 ;  /* 0x80000010533f7e21 */ /* 0x000fe20008010000 */
[----:B------:R-:W-:Y:S01]  /*5550*/  FFMA.FTZ R32, R33, R116, R32 ;  /* 0x0000007421207223 */ /* 0x000fe20000010020 */
[----:B------:R-:W-:Y:S01]  /*5560*/  FADD.FTZ R75, R76, R75 ;  /* 0x0000004b4c4b7221 */ /* 0x000fe20000010000 */
[----:B------:R-:W-:Y:S01]  /*5570*/  FFMA.FTZ R33, R35, R76, R62 ;  /* 0x0000004c23217223 */ /* 0x000fe2000001003e */
[----:B------:R-:W-:Y:S01]  /*5580*/  FMUL.FTZ R76, R66, R113 ;  /* 0x00000071424c7220 */ /* 0x000fe20000410000 */
[----:B------:R-:W-:Y:S01]  /*5590*/  FMUL.FTZ R62, R63, UR17 ;  /* 0x000000113f3e7c20 */ /* 0x000fe20008410000 */
[----:B------:R-:W-:Y:S01]  /*55a0*/  FFMA.FTZ R79, R79, R115, R34 ;  /* 0x000000734f4f7223 */ /* 0x000fe20000010022 */
[----:B------:R-:W-:Y:S01]  /*55b0*/  FADD.FTZ R34, R85, -UR16 ;  /* 0x8000001055227e21 */ /* 0x000fe20008010000 */
[----:B------:R-:W-:Y:S01]  /*55c0*/  FADD.FTZ R123, R123, R121 ;  /* 0x000000797b7b7221 */ /* 0x000fe20000010000 */
[----:B------:R-:W-:Y:S01]  /*55d0*/  FADD.FTZ R75, R75, R76 ;  /* 0x0000004c4b4b7221 */ /* 0x000fe20000010000 */
[----:B------:R-:W-:Y:S01]  /*55e0*/  FFMA.FTZ R78, R62, R76, R33 ;  /* 0x0000004c3e4e7223 */ /* 0x000fe20000010021 */
[----:B------:R-:W-:Y:S01]  /*55f0*/  FMUL.FTZ R76, R67, R112 ;  /* 0x00000070434c7220 */ /* 0x000fe20000410000 */
[----:B------:R-:W-:Y:S01]  /*5600*/  FMUL.FTZ R33, R34, UR17 ;  /* 0x0000001122217c20 */ /* 0x000fe20008410000 */
[----:B------:R-:W-:Y:S01]  /*5610*/  FADD.FTZ R74, R123, R117 ;  /* 0x000000757b4a7221 */ /* 0x000fe20000010000 */
[----:B------:R-:W-:Y:S01]  /*5620*/  FFMA.FTZ R32, R35, R114, R32 ;  /* 0x0000007223207223 */ /* 0x000fe20000010020 */
[----:B------:R-:W-:Y:S01]  /*5630*/  FADD.FTZ R35, R87, -UR16 ;  /* 0x8000001057237e21 */ /* 0x000fe20008010000 */
[----:B------:R-:W-:Y:S01]  /*5640*/  FADD.FTZ R75, R76, R75 ;  /* 0x0000004b4c4b7221 */ /* 0x000fe20000010000 */
[----:B------:R-:W-:Y:S01]  /*5650*/  FFMA.FTZ R78, R33, R76, R78 ;  /* 0x0000004c214e7223 */ /* 0x000fe2000001004e */
[----:B------:R-:W-:Y:S01]  /*5660*/  FADD.FTZ R74, R74, R115 ;  /* 0x000000734a4a7221 */ /* 0x000fe20000010000 */
[----:B------:R-:W-:Y:S01]  /*5670*/  FMUL.FTZ R76, R66, R0 ;  /* 0x00000000424c7220 */ /* 0x000fe20000410000 */
[----:B------:R-:W-:Y:S01]  /*5680*/  FADD.FTZ R77, R122, R120 ;  /* 0x000000787a4d7221 */ /* 0x000fe20000010000 */
[----:B------:R-:W-:Y:S01]  /*5690*/  FMUL.FTZ R35, R35, UR17 ;  /* 0x0000001123237c20 */ /* 0x000fe20008410000 */
[----:B------:R-:W-:Y:S01]  /*56a0*/  FADD.FTZ R34, R89, -UR16 ;  /* 0x8000001059227e21 */ /* 0x000fe20008010000 */
[----:B------:R-:W-:Y:S01]  /*56b0*/  FFMA.FTZ R62, R62, R113, R79 ;  /* 0x000000713e3e7223 */ /* 0x000fe2000001004f */
[----:B------:R-:W-:Y:S01]  /*56c0*/  FADD.FTZ R63, R74, R113 ;  /* 0x000000714a3f7221 */ /* 0x000fe20000010000 */
[----:B------:R-:W-:Y:S01]  /*56d0*/  FADD.FTZ R79, R75, R76 ;  /* 0x0000004c4b4f7221 */ /* 0x000fe20000010000 */
[----:B------:R-:W-:Y:S01]  /*56e0*/  FFMA.FTZ R32, R33, R112, R32 ;  /* 0x0000007021207223 */ /* 0x000fe20000010020 */
        /* <DEDUP_REMOVED lines=14> */
[----:B------:R-:W-:Y:S01]  /*57d0*/  FADD.FTZ R79, R79, R34 ;  /* 0x000000224f4f7221 */ /* 0x000fe20000010000 */
[----:B------:R-:W-:Y:S01]  /*57e0*/  FFMA.FTZ R78, R33, R34, R78 ;  /* 0x00000022214e7223 */ /* 0x000fe2000001004e */
[----:B------:R-:W-:Y:S01]  /*57f0*/  FMUL.FTZ R34, R67, R43 ;  /* 0x0000002b43227220 */ /* 0x000fe20000410000 */
[----:B------:R-:W-:Y:S01]  /*5800*/  FMUL.FTZ R35, R0, UR17 ;  /* 0x0000001100237c20 */ /* 0x000fe20008410000 */
[----:B------:R-:W-:Y:S01]  /*5810*/  FADD.FTZ R74, R93, -UR16 ;  /* 0x800000105d4a7e21 */ /* 0x000fe20008010000 */
[----:B------:R-:W-:Y:S01]  /*5820*/  FFMA.FTZ R62, R33, R42, R62 ;  /* 0x0000002a213e7223 */ /* 0x000fe2000001003e */
        /* <DEDUP_REMOVED lines=8> */
[----:B------:R-:W-:Y:S01]  /*58b0*/  FMUL.FTZ R42, R33, UR17 ;  /* 0x00000011212a7c20 */ /* 0x000fe20008410000 */
[----:B------:R-:W-:Y:S01]  /*58c0*/  FADD.FTZ R33, R0, R43 ;  /* 0x0000002b00217221 */ /* 0x000fe20000010000 */
[----:B------:R-:W-:Y:S01]  /*58d0*/  FADD.FTZ R74, R79, R76 ;  /* 0x0000004c4f4a7221 */ /* 0x000fe20000010000 */
[----:B------:R-:W-:Y:S01]  /*58e0*/  FFMA.FTZ R77, R75, R76, R78 ;  /* 0x0000004c4b4d7223 */ /* 0x000fe2000001004e */
[-C--:B------:R-:W-:Y:S01]  /*58f0*/  FMUL.FTZ R63, R67, R44.reuse ;  /* 0x0000002c433f7220 */ /* 0x080fe20000410000 */
[----:B------:R-:W-:Y:S01]  /*5900*/  FADD.FTZ R0, R95, -UR16 ;  /* 0x800000105f007e21 */ /* 0x000fe20008010000 */
[----:B------:R-:W-:Y:S01]  /*5910*/  FFMA.FTZ R35, R35, R43, R32 ;  /* 0x0000002b23237223 */ /* 0x000fe20000010020 */
[----:B------:R-:W-:Y:S01]  /*5920*/  FMUL.FTZ R43, R66, R47 ;  /* 0x0000002f422b7220 */ /* 0x000fe20000410000 */
[----:B------:R-:W-:Y:S01]  /*5930*/  FADD.FTZ R74, R63, R74 ;  /* 0x0000004a3f4a7221 */ /* 0x000fe20000010000 */
[----:B------:R-:W-:Y:S01]  /*5940*/  FFMA.FTZ R77, R42, R63, R77 ;  /* 0x0000003f2a4d7223 */ /* 0x000fe2000001004d */
[----:B------:R-:W-:Y:S01]  /*5950*/  FMUL.FTZ R32, R0, UR17 ;  /* 0x0000001100207c20 */ /* 0x000fe20008410000 */
[----:B------:R-:W-:Y:S01]  /*5960*/  FADD.FTZ R0, R96, -UR16 ;  /* 0x8000001060007e21 */ /* 0x000fe20008010000 */
[----:B------:R-:W-:Y:S01]  /*5970*/  FADD.FTZ R74, R74, R43 ;  /* 0x0000002b4a4a7221 */ /* 0x000fe20000010000 */
[----:B------:R-:W-:Y:S01]  /*5980*/  FFMA.FTZ R35, R42, R44, R35 ;  /* 0x0000002c2a237223 */ /* 0x000fe20000010023 */
[----:B------:R-:W-:Y:S01]  /*5990*/  FFMA.FTZ R77, R32, R43, R77 ;  /* 0x0000002b204d7223 */ /* 0x000fe2000001004d */
[-C--:B------:R-:W-:Y:S01]  /*59a0*/  FMUL.FTZ R43, R67, R46.reuse ;  /* 0x0000002e432b7220 */ /* 0x080fe20000410000 */
[----:B------:R-:W-:Y:S01]  /*59b0*/  FMUL.FTZ R0, R0, UR17 ;  /* 0x0000001100007c20 */ /* 0x000fe20008410000 */
[----:B------:R-:W-:Y:S01]  /*59c0*/  FFMA.FTZ R62, R75, R45, R62 ;  /* 0x0000002d4b3e7223 */ /* 0x000fe2000001003e */
[----:B------:R-:W-:Y:S01]  /*59d0*/  FADD.FTZ R42, R97, -UR16 ;  /* 0x80000010612a7e21 */ /* 0x000fe20008010000 */
        /* <DEDUP_REMOVED lines=9> */
[----:B------:R-:W-:Y:S01]  /*5a70*/  FFMA.FTZ R35, R0, R46, R35 ;  /* 0x0000002e00237223 */ /* 0x000fe20000010023 */
        /* <DEDUP_REMOVED lines=13> */
[----:B------:R-:W-:Y:S01]  /*5b50*/  FADD.FTZ R47, R74, R45 ;  /* 0x0000002d4a2f7221 */ /* 0x000fe20000010000 */
        /* <DEDUP_REMOVED lines=19> */
[----:B------:R-:W-:Y:S01]  /*5c90*/  FMUL.FTZ R46, R66, R54 ;  /* 0x00000036422e7220 */ /* 0x000fe20000410000 */
[----:B------:R-:W-:Y:S01]  /*5ca0*/  FFMA.FTZ R42, R33, R34, R42 ;  /* 0x00000022212a7223 */ /* 0x000fe2000001002a */
[----:B------:R-:W-:Y:S01]  /*5cb0*/  FMUL.FTZ R45, R44, UR17 ;  /* 0x000000112c2d7c20 */ /* 0x000fe20008410000 */
[----:B------:R-:W-:Y:S01]  /*5cc0*/  FADD.FTZ R34, R104, -UR16 ;  /* 0x8000001068227e21 */ /* 0x000fe20008010000 */
[----:B------:R-:W-:Y:S01]  /*5cd0*/  FADD.FTZ R47, R47, R46 ;  /* 0x0000002e2f2f7221 */ /* 0x000fe20000010000 */
[----:B------:R-:W-:Y:S01]  /*5ce0*/  FADD.FTZ R43, R43, R50 ;  /* 0x000000322b2b7221 */ /* 0x000fe20000010000 */
[----:B------:R-:W-:Y:S01]  /*5cf0*/  FFMA.FTZ R49, R35, R52, R49 ;  /* 0x0000003423317223 */ /* 0x000fe20000010031 */
[----:B------:R-:W-:Y:S01]  /*5d00*/  FFMA.FTZ R46, R45, R46, R42 ;  /* 0x0000002e2d2e7223 */ /* 0x000fe2000001002a */
[----:B------:R-:W-:Y:S01]  /*5d10*/  FMUL.FTZ R42, R67, R55 ;  /* 0x00000037432a7220 */ /* 0x000fe20000410000 */
[----:B------:R-:W-:Y:S01]  /*5d20*/  FMUL.FTZ R35, R34, UR17 ;  /* 0x0000001122237c20 */ /* 0x000fe20008410000 */
[----:B------:R-:W-:Y:S01]  /*5d30*/  FFMA.FTZ R32, R33, R53, R32 ;  /* 0x0000003521207223 */ /* 0x000fe20000010020 */
        /* <DEDUP_REMOVED lines=19> */
[----:B------:R-:W-:Y:S01]  /*5e70*/  FMUL.FTZ R47, R66, R70 ;  /* 0x00000046422f7220 */ /* 0x000fe20000410000 */
[----:B------:R-:W-:Y:S01]  /*5e80*/  FFMA.FTZ R45, R42, R43, R45 ;  /* 0x0000002b2a2d7223 */ /* 0x000fe2000001002d */
[----:B------:R-:W-:Y:S01]  /*5e90*/  FMUL.FTZ R32, R0, UR17 ;  /* 0x0000001100207c20 */ /* 0x000fe20008410000 */
[----:B------:R-:W3:Y:S01]  /*5ea0*/  LDL.LU R90, [R1+0x230] ;  /* 0x00023000015a7983 */ /* 0x000ee20000300800 */
[----:B------:R-:W-:-:S02]  /*5eb0*/  FADD.FTZ R49, R44, R47 ;  /* 0x0000002f2c317221 */ /* 0x000fc40000010000 */
[----:B------:R-:W-:Y:S01]  /*5ec0*/  FFMA.FTZ R44, R32, R47, R45 ;  /* 0x0000002f202c7223 */ /* 0x000fe2000001002d */
[----:B------:R-:W-:-:S04]  /*5ed0*/  FFMA.FTZ R51, R51, R61, R54 ;  /* 0x0000003d33337223 */ /* 0x000fc80000010036 */
[----:B------:R-:W-:Y:S01]  /*5ee0*/  FFMA.FTZ R51, R32, R70, R51 ;  /* 0x0000004620337223 */ /* 0x000fe20000010033 */
[----:B--2---:R-:W-:Y:S02]  /*5ef0*/  FADD.FTZ R0, R82, -UR16 ;  /* 0x8000001052007e21 */ /* 0x004fe40008010000 */
[----:B------:R-:W2:Y:S02]  /*5f00*/  LDL.LU R82, [R1+0x23c] ;  /* 0x00023c0001527983 */ /* 0x000ea40000300800 */
[----:B------:R-:W-:Y:S01]  /*5f10*/  FMUL.FTZ R45, R0, UR17 ;  /* 0x00000011002d7c20 */ /* 0x000fe20008410000 */
[----:B------:R-:W-:Y:S01]  /*5f20*/  FADD.FTZ R0, R33, R60 ;  /* 0x0000003c21007221 */ /* 0x000fe20000010000 */
[----:B----4-:R-:W-:Y:S02]  /*5f30*/  FADD.FTZ R33, R124, -UR16 ;  /* 0x800000107c217e21 */ /* 0x010fe40008010000 */
[----:B------:R-:W4:Y:S01]  /*5f40*/  LDL.LU R124, [R1+0x22c] ;  /* 0x00022c00017c7983 */ /* 0x000f220000300800 */
[----:B---3--:R-:W-:-:S03]  /*5f50*/  FADD.FTZ R32, R125, -UR16 ;  /* 0x800000107d207e21 */ /* 0x008fc60008010000 */
[----:B------:R-:W3:Y:S01]  /*5f60*/  LDL.LU R125, [R1+0x234] ;  /* 0x00023400017d7983 */ /* 0x000ee20000300800 */
[----:B------:R-:W-:Y:S01]  /*5f70*/  FADD.FTZ R43, R34, R61 ;  /* 0x0000003d222b7221 */ /* 0x000fe20000010000 */
[----:B------:R-:W-:Y:S01]  /*5f80*/  FMUL.FTZ R34, R67, R71 ;  /* 0x0000004743227220 */ /* 0x000fe20000410000 */
[----:B------:R-:W-:Y:S01]  /*5f90*/  FFMA.FTZ R42, R42, R60, R35 ;  /* 0x0000003c2a2a7223 */ /* 0x000fe20000010023 */
[----:B------:R-:W-:Y:S02]  /*5fa0*/  FMUL.FTZ R33, R33, UR17 ;  /* 0x0000001121217c20 */ /* 0x000fe40008410000 */
[----:B------:R-:W-:Y:S01]  /*5fb0*/  FADD.FTZ R49, R34, R49 ;  /* 0x0000003122317221 */ /* 0x000fe20000010000 */
[----:B------:R-:W-:Y:S01]  /*5fc0*/  FFMA.FTZ R44, R45, R34, R44 ;  /* 0x000000222d2c7223 */ /* 0x000fe2000001002c */
[----:B------:R-:W-:Y:S01]  /*5fd0*/  FMUL.FTZ R34, R66, R108 ;  /* 0x0000006c42227220 */ /* 0x000fe20000410000 */
[----:B------:R-:W-:Y:S01]  /*5fe0*/  FMUL.FTZ R35, R32, UR17 ;  /* 0x0000001120237c20 */ /* 0x000fe20008410000 */
[----:B------:R-:W-:Y:S01]  /*5ff0*/  FADD.FTZ R43, R43, R70 ;  /* 0x000000462b2b7221 */ /* 0x000fe20000010000 */
[----:B------:R-:W-:Y:S01]  /*6000*/  FADD.FTZ R111, R111, -UR16 ;  /* 0x800000106f6f7e21 */ /* 0x000fe20008010000 */
        /* <DEDUP_REMOVED lines=8> */
[-C--:B------:R-:W-:Y:S01]  /*6090*/  FMUL.FTZ R34, R66, R10.reuse ;  /* 0x0000000a42227220 */ /* 0x080fe20000410000 */
[----:B------:R-:W-:Y:S01]  /*60a0*/  FADD.FTZ R43, R43, R10 ;  /* 0x0000000a2b2b7221 */ /* 0x000fe20000010000 */
[----:B------:R-:W-:Y:S01]  /*60b0*/  FFMA.FTZ R51, R111, R10, R51 ;  /* 0x0000000a6f337223 */ /* 0x000fe20000010033 */
[----:B------:R-:W-:Y:S01]  /*60c0*/  FFMA.FTZ R42, R45, R71, R42 ;  /* 0x000000472d2a7223 */ /* 0x000fe2000001002a */
[----:B------:R-:W-:-:S04]  /*60d0*/  FADD.FTZ R10, R90, -UR16 ;  /* 0x800000105a0a7e21 */ /* 0x000fc80008010000 */
[----:B------:R-:W-:Y:S01]  /*60e0*/  FMUL.FTZ R45, R10, UR17 ;  /* 0x000000110a2d7c20 */ /* 0x000fe20008410000 */
[----:B--2---:R-:W-:Y:S02]  /*60f0*/  FADD.FTZ R32, R82, -UR16 ;  /* 0x8000001052207e21 */ /* 0x004fe40008010000 */
[----:B------:R-:W2:Y:S02]  /*6100*/  LDL.LU R82, [R1+0x224] ;  /* 0x0002240001527983 */ /* 0x000ea40000300800 */
[----:B------:R-:W-:Y:S01]  /*6110*/  FMUL.FTZ R33, R32, UR17 ;  /* 0x0000001120217c20 */ /* 0x000fe20008410000 */
[----:B----4-:R-:W-:Y:S02]  /*6120*/  FADD.FTZ R32, R124, -UR16 ;  /* 0x800000107c207e21 */ /* 0x010fe40008010000 */
[----:B------:R-:W4:Y:S01]  /*6130*/  LDL.LU R124, [R1+0x228] ;  /* 0x00022800017c7983 */ /* 0x000f220000300800 */
[----:B---3--:R-:W-:-:S03]  /*6140*/  FADD.FTZ R10, R125, -UR16 ;  /* 0x800000107d0a7e21 */ /* 0x008fc60008010000 */
[----:B------:R-:W3:Y:S01]  /*6150*/  LDL.LU R125, [R1+0x220] ;  /* 0x00022000017d7983 */ /* 0x000ee20000300800 */
[----:B------:R-:W-:Y:S01]  /*6160*/  FADD.FTZ R49, R49, R34 ;  /* 0x0000002231317221 */ /* 0x000fe20000010000 */
[----:B------:R-:W-:Y:S01]  /*6170*/  FFMA.FTZ R44, R111, R34, R44 ;  /* 0x000000226f2c7223 */ /* 0x000fe2000001002c */
[----:B------:R-:W-:Y:S01]  /*6180*/  FMUL.FTZ R34, R67, R11 ;  /* 0x0000000b43227220 */ /* 0x000fe20000410000 */
[----:B------:R-:W-:Y:S01]  /*6190*/  FADD.FTZ R0, R0, R71 ;  /* 0x0000004700007221 */ /* 0x000fe20000010000 */
[----:B------:R-:W-:Y:S01]  /*61a0*/  FFMA.FTZ R42, R35, R109, R42 ;  /* 0x0000006d232a7223 */ /* 0x000fe2000001002a */
[----:B------:R-:W-:Y:S01]  /*61b0*/  FMUL.FTZ R35, R32, UR17 ;  /* 0x0000001120237c20 */ /* 0x000fe20008410000 */
[----:B------:R-:W-:Y:S01]  /*61c0*/  FADD.FTZ R49, R34, R49 ;  /* 0x0000003122317221 */ /* 0x000fe20000010000 */
[----:B------:R-:W-:Y:S01]  /*61d0*/  FFMA.FTZ R44, R33, R34, R44 ;  /* 0x00000022212c7223 */ /* 0x000fe2000001002c */
[----:B------:R-:W-:Y:S01]  /*61e0*/  FMUL.FTZ R34, R66, R22 ;  /* 0x0000001642227220 */ /* 0x000fe20000410000 */
[----:B------:R-:W-:Y:S01]  /*61f0*/  FADD.FTZ R0, R0, R109 ;  /* 0x0000006d00007221 */ /* 0x000fe20000010000 */
[----:B------:R-:W-:-:S02]  /*6200*/  FMUL.FTZ R32, R67, R23 ;  /* 0x0000001743207220 */ /* 0x000fc40000410000 */
[----:B------:R-:W-:Y:S01]  /*6210*/  FADD.FTZ R49, R49, R34 ;  /* 0x0000002231317221 */ /* 0x000fe20000010000 */
[----:B------:R-:W-:Y:S01]  /*6220*/  FFMA.FTZ R44, R35, R34, R44 ;  /* 0x00000022232c7223 */ /* 0x000fe2000001002c */
[----:B------:R-:W-:Y:S01]  /*6230*/  FADD.FTZ R0, R0, R11 ;  /* 0x0000000b00007221 */ /* 0x000fe20000010000 */
[----:B------:R-:W-:Y:S01]  /*6240*/  FFMA.FTZ R42, R33, R11, R42 ;  /* 0x0000000b212a7223 */ /* 0x000fe2000001002a */
        /* <DEDUP_REMOVED lines=15> */
[----:B------:R-:W-:Y:S01]  /*6340*/  FMUL.FTZ R22, R66, R30 ;  /* 0x0000001e42167220 */ /* 0x000fe20000410000 */
[----:B------:R-:W-:Y:S01]  /*6350*/  FFMA.FTZ R51, R11, R80, R51 ;  /* 0x000000500b337223 */ /* 0x000fe20000010033 */
[----:B------:R-:W-:-:S02]  /*6360*/  FADD.FTZ R119, R119, -UR16 ;  /* 0x8000001077777e21 */ /* 0x000fc40008010000 */
[----:B------:R-:W-:Y:S01]  /*6370*/  FADD.FTZ R49, R49, R22 ;  /* 0x0000001631317221 */ /* 0x000fe20000010000 */
[----:B------:R-:W-:Y:S01]  /*6380*/  FMUL.FTZ R32, R66, R59 ;  /* 0x0000003b42207220 */ /* 0x000fe20000410000 */
[----:B------:R-:W-:Y:S01]  /*6390*/  FMUL.FTZ R119, R119, UR17 ;  /* 0x0000001177777c20 */ /* 0x000fe20008410000 */
[----:B------:R-:W-:Y:S01]  /*63a0*/  FADD.FTZ R43, R43, R80 ;  /* 0x000000502b2b7221 */ /* 0x000fe20000010000 */
[----:B------:R-:W-:Y:S01]  /*63b0*/  FFMA.FTZ R42, R33, R81, R42 ;  /* 0x00000051212a7223 */ /* 0x000fe2000001002a */
[----:B------:R-:W-:Y:S01]  /*63c0*/  FMUL.FTZ R33, R67, R58 ;  /* 0x0000003a43217220 */ /* 0x000fe20000410000 */
[----:B------:R-:W-:Y:S01]  /*63d0*/  FADD.FTZ R36, R36, -UR16 ;  /* 0x8000001024247e21 */ /* 0x000fe20008010000 */
[----:B------:R-:W-:Y:S01]  /*63e0*/  FADD.FTZ R0, R0, R81 ;  /* 0x0000005100007221 */ /* 0x000fe20000010000 */
[----:B------:R-:W-:Y:S02]  /*63f0*/  FADD.FTZ R37, R37, -UR16 ;  /* 0x8000001025257e21 */ /* 0x000fe40008010000 */
[----:B------:R-:W-:Y:S01]  /*6400*/  FMUL.FTZ R36, R36, UR17 ;  /* 0x0000001124247c20 */ /* 0x000fe20008410000 */
[----:B------:R-:W-:Y:S01]  /*6410*/  FADD.FTZ R73, R73, -UR16 ;  /* 0x8000001049497e21 */ /* 0x000fe20008010000 */
[----:B------:R-:W-:Y:S01]  /*6420*/  FMUL.FTZ R37, R37, UR17 ;  /* 0x0000001125257c20 */ /* 0x000fe20008410000 */
[----:B------:R-:W-:-:S02]  /*6430*/  FADD.FTZ R72, R72, -UR16 ;  /* 0x8000001048487e21 */ /* 0x000fc40008010000 */
[----:B------:R-:W-:Y:S01]  /*6440*/  FMUL.FTZ R73, R73, UR17 ;  /* 0x0000001149497c20 */ /* 0x000fe20008410000 */
[----:B------:R-:W-:Y:S01]  /*6450*/  FADD.FTZ R6, R6, -UR16 ;  /* 0x8000001006067e21 */ /* 0x000fe20008010000 */
[----:B------:R-:W-:Y:S01]  /*6460*/  FMUL.FTZ R72, R72, UR17 ;  /* 0x0000001148487c20 */ /* 0x000fe20008410000 */
[----:B------:R-:W-:Y:S02]  /*6470*/  FADD.FTZ R4, R4, -UR16 ;  /* 0x8000001004047e21 */ /* 0x000fe40008010000 */
[----:B------:R-:W-:Y:S01]  /*6480*/  FMUL.FTZ R6, R6, UR17 ;  /* 0x0000001106067c20 */ /* 0x000fe20008410000 */
[----:B------:R-:W-:Y:S01]  /*6490*/  FADD.FTZ R8, R8, -UR16 ;  /* 0x8000001008087e21 */ /* 0x000fe20008010000 */
[----:B------:R-:W-:Y:S01]  /*64a0*/  FADD.FTZ R9, R9, -UR16 ;  /* 0x8000001009097e21 */ /* 0x000fe20008010000 */
[----:B------:R-:W-:-:S03]  /*64b0*/  FADD.FTZ R14, R14, -UR16 ;  /* 0x800000100e0e7e21 */ /* 0x000fc60008010000 */
[----:B------:R-:W-:Y:S01]  /*64c0*/  FMUL.FTZ R9, R9, UR17 ;  /* 0x0000001109097c20 */ /* 0x000fe20008410000 */
[----:B------:R-:W-:Y:S01]  /*64d0*/  FADD.FTZ R15, R15, -UR16 ;  /* 0x800000100f0f7e21 */ /* 0x000fe20008010000 */
[----:B------:R-:W-:-:S03]  /*64e0*/  FADD.FTZ R18, R18, -UR16 ;  /* 0x8000001012127e21 */ /* 0x000fc60008010000 */
[----:B------:R-:W-:Y:S01]  /*64f0*/  FMUL.FTZ R15, R15, UR17 ;  /* 0x000000110f0f7c20 */ /* 0x000fe20008410000 */
[----:B------:R-:W-:Y:S01]  /*6500*/  FADD.FTZ R19, R19, -UR16 ;  /* 0x8000001013137e21 */ /* 0x000fe20008010000 */
[----:B------:R-:W-:-:S03]  /*6510*/  FADD.FTZ R24, R24, -UR16 ;  /* 0x8000001018187e21 */ /* 0x000fc60008010000 */
[----:B------:R-:W-:Y:S01]  /*6520*/  FMUL.FTZ R19, R19, UR17 ;  /* 0x0000001113137c20 */ /* 0x000fe20008410000 */
[----:B------:R-:W-:Y:S01]  /*6530*/  FADD.FTZ R2, R2, -UR16 ;  /* 0x8000001002027e21 */ /* 0x000fe20008010000 */
[----:B------:R-:W-:Y:S01]  /*6540*/  FADD.FTZ R26, R26, -UR16 ;  /* 0x800000101a1a7e21 */ /* 0x000fe20008010000 */
[----:B------:R-:W-:-:S04]  /*6550*/  FADD.FTZ R27, R27, -UR16 ;  /* 0x800000101b1b7e21 */ /* 0x000fc80008010000 */
[----:B------:R-:W-:Y:S01]  /*6560*/  FMUL.FTZ R27, R27, UR17 ;  /* 0x000000111b1b7c20 */ /* 0x000fe20008410000 */
[----:B--2---:R-:W-:-:S04]  /*6570*/  FADD.FTZ R10, R82, -UR16 ;  /* 0x80000010520a7e21 */ /* 0x004fc80008010000 */
[----:B------:R-:W-:Y:S01]  /*6580*/  FMUL.FTZ R23, R10, UR17 ;  /* 0x000000110a177c20 */ /* 0x000fe20008410000 */
[----:B----4-:R-:W-:-:S03]  /*6590*/  FADD.FTZ R10, R124, -UR16 ;  /* 0x800000107c0a7e21 */ /* 0x010fc60008010000 */
[----:B------:R-:W-:Y:S01]  /*65a0*/  FFMA.FTZ R44, R23, R22, R44 ;  /* 0x00000016172c7223 */ /* 0x000fe2000001002c */
[----:B------:R-:W-:Y:S01]  /*65b0*/  FMUL.FTZ R22, R67, R31 ;  /* 0x0000001f43167220 */ /* 0x000fe20000410000 */
[----:B------:R-:W-:-:S03]  /*65c0*/  FMUL.FTZ R11, R10, UR17 ;  /* 0x000000110a0b7c20 */ /* 0x000fc60008410000 */
[----:B------:R-:W-:Y:S01]  /*65d0*/  FADD.FTZ R49, R22, R49 ;  /* 0x0000003116317221 */ /* 0x000fe20000010000 */
[----:B------:R-:W-:Y:S01]  /*65e0*/  FFMA.FTZ R44, R11, R22, R44 ;  /* 0x000000160b2c7223 */ /* 0x000fe2000001002c */
[----:B---3--:R-:W-:Y:S02]  /*65f0*/  FADD.FTZ R22, R125, -UR16 ;  /* 0x800000107d167e21 */ /* 0x008fe40008010000 */
[----:B------:R-:W-:Y:S01]  /*6600*/  FADD.FTZ R34, R49, R32 ;  /* 0x0000002031227221 */ /* 0x000fe20000010000 */
[----:B------:R-:W-:Y:S01]  /*6610*/  FFMA.FTZ R35, R119, R32, R44 ;  /* 0x0000002077237223 */ /* 0x000fe2000001002c */
[----:B------:R-:W-:Y:S01]  /*6620*/  FMUL.FTZ R22, R22, UR17 ;  /* 0x0000001116167c20 */ /* 0x000fe20008410000 */
        /* <DEDUP_REMOVED lines=11> */
[----:B------:R-:W-:Y:S01]  /*66e0*/  FMUL.FTZ R10, R67, R57 ;  /* 0x00000039430a7220 */ /* 0x000fe20000410000 */
[----:B------:R-:W-:-:S03]  /*66f0*/  FMUL.FTZ R32, R66, R69 ;  /* 0x0000004542207220 */ /* 0x000fc60000410000 */
[----:B------:R-:W-:Y:S01]  /*6700*/  FADD.FTZ R43, R10, R43 ;  /* 0x0000002b0a2b7221 */ /* 0x000fe20000010000 */
[----:B------:R-:W-:Y:S01]  /*6710*/  FFMA.FTZ R30, R37, R10, R30 ;  /* 0x0000000a251e7223 */ /* 0x000fe2000001001e */
[----:B------:R-:W-:Y:S01]  /*6720*/  FADD.FTZ R0, R23, R58 ;  /* 0x0000003a17007221 */ /* 0x000fe20000010000 */
[----:B------:R-:W-:Y:S01]  /*6730*/  FADD.FTZ R10, R31, R56 ;  /* 0x000000381f0a7221 */ /* 0x000fe20000010000 */
[----:B------:R-:W-:Y:S01]  /*6740*/  FADD.FTZ R34, R43, R32 ;  /* 0x000000202b227221 */ /* 0x000fe20000010000 */
[----:B------:R-:W-:Y:S01]  /*6750*/  FFMA.FTZ R31, R73, R32, R30 ;  /* 0x00000020491f7223 */ /* 0x000fe2000001001e */
[----:B------:R-:W-:Y:S01]  /*6760*/  FMUL.FTZ R23, R67, R68 ;  /* 0x0000004443177220 */ /* 0x000fe20000410000 */
[----:B------:R-:W-:-:S03]  /*6770*/  FFMA.FTZ R22, R22, R58, R11 ;  /* 0x0000003a16167223 */ /* 0x000fc6000001000b */
[----:B------:R-:W-:Y:S01]  /*6780*/  FADD.FTZ R34, R23, R34 ;  /* 0x0000002217227221 */ /* 0x000fe20000010000 */
[----:B------:R-:W-:Y:S01]  /*6790*/  FFMA.FTZ R31, R72, R23, R31 ;  /* 0x00000017481f7223 */ /* 0x000fe2000001001f */
[----:B------:R-:W-:Y:S01]  /*67a0*/  FMUL.FTZ R23, R66, R5 ;  /* 0x0000000542177220 */ /* 0x000fe20000410000 */
[----:B------:R-:W-:Y:S01]  /*67b0*/  FFMA.FTZ R37, R37, R57, R22 ;  /* 0x0000003925257223 */ /* 0x000fe20000010016 */
[----:B------:R-:W-:Y:S02]  /*67c0*/  FMUL.FTZ R22, R67, R7 ;  /* 0x0000000743167220 */ /* 0x000fe40000410000 */
[----:B------:R-:W-:Y:S01]  /*67d0*/  FADD.FTZ R33, R34, R23 ;  /* 0x0000001722217221 */ /* 0x000fe20000010000 */
[----:B------:R-:W-:Y:S01]  /*67e0*/  FFMA.FTZ R30, R6, R23, R31 ;  /* 0x00000017061e7223 */ /* 0x000fe2000001001f */
[----:B------:R-:W-:Y:S01]  /*67f0*/  FMUL.FTZ R23, R4, UR17 ;  /* 0x0000001104177c20 */ /* 0x000fe20008410000 */
[----:B------:R-:W-:Y:S01]  /*6800*/  FADD.FTZ R11, R0, R57 ;  /* 0x00000039000b7221 */ /* 0x000fe20000010000 */
[----:B------:R-:W-:Y:S01]  /*6810*/  FADD.FTZ R33, R22, R33 ;  /* 0x0000002116217221 */ /* 0x000fe20000010000 */
[----:B------:R-:W-:Y:S01]  /*6820*/  FMUL.FTZ R4, R66, R12 ;  /* 0x0000000c42047220 */ /* 0x000fe20000410000 */
[----:B------:R-:W-:Y:S01]  /*6830*/  FFMA.FTZ R30, R23, R22, R30 ;  /* 0x00000016171e7223 */ /* 0x000fe2000001001e */
[----:B------:R-:W-:Y:S01]  /*6840*/  FMUL.FTZ R31, R8, UR17 ;  /* 0x00000011081f7c20 */ /* 0x000fe20008410000 */
[----:B------:R-:W-:Y:S01]  /*6850*/  FADD.FTZ R0, R11, R68 ;  /* 0x000000440b007221 */ /* 0x000fe20000010000 */
[----:B------:R-:W-:Y:S01]  /*6860*/  FADD.FTZ R33, R33, R4 ;  /* 0x0000000421217221 */ /* 0x000fe20000010000 */
[----:B------:R-:W-:Y:S01]  /*6870*/  FFMA.FTZ R68, R72, R68, R37 ;  /* 0x0000004448447223 */ /* 0x000fe20000010025 */
        /* <DEDUP_REMOVED lines=8> */
[----:B------:R-:W-:Y:S01]  /*6900*/  FFMA.FTZ R36, R36, R56, R59 ;  /* 0x0000003824247223 */ /* 0x000fe2000001003b */
[----:B------:R-:W-:-:S02]  /*6910*/  FADD.FTZ R10, R10, R69 ;  /* 0x000000450a0a7221 */ /* 0x000fc40000010000 */
        /* <DEDUP_REMOVED lines=21> */
[----:B------:R-:W-:Y:S01]  /*6a70*/  FMUL.FTZ R7, R24, UR17 ;  /* 0x0000001118077c20 */ /* 0x000fe20008410000 */
[----:B------:R-:W-:Y:S01]  /*6a80*/  FADD.FTZ R0, R0, R13 ;  /* 0x0000000d00007221 */ /* 0x000fe20000010000 */
        /* <DEDUP_REMOVED lines=28> */
.L_x_1344:
[----:B------:R-:W2:Y:S04]  /*6c50*/  LDL.LU R32, [R1+0x290] ;  /* 0x0002900001207983 */ /* 0x000ea80000300800 */
[----:B------:R-:W3:Y:S04]  /*6c60*/  LDL.LU R35, [R1+0x294] ;  /* 0x0002940001237983 */ /* 0x000ee80000300800 */
[----:B------:R-:W4:Y:S04]  /*6c70*/  LDL.LU R74, [R1+0x29c] ;  /* 0x00029c00014a7983 */ /* 0x000f280000300800 */
[----:B------:R-:W4:Y:S04]  /*6c80*/  LDL.LU R77, [R1+0x21c] ;  /* 0x00021c00014d7983 */ /* 0x000f280000300800 */
[----:B------:R-:W4:Y:S04]  /*6c90*/  LDL.LU R78, [R1+0x2a4] ;  /* 0x0002a400014e7983 */ /* 0x000f280000300800 */
[----:B------:R0:W-:Y:S04]  /*6ca0*/  STL [R1+0x2fc], R41 ;  /* 0x0002fc2901007387 */ /* 0x0001e80000100800 */
[----:B------:R-:W4:Y:S04]  /*6cb0*/  LDL.LU R79, [R1+0x2ac] ;  /* 0x0002ac00014f7983 */ /* 0x000f280000300800 */
[----:B------:R1:W-:Y:S04]  /*6cc0*/  STL [R1+0x2f4], R39 ;  /* 0x0002f42701007387 */ /* 0x0003e80000100800 */
[----:B0-----:R-:W4:Y:S04]  /*6cd0*/  LDL.LU R41, [R1+0x218] ;  /* 0x0002180001297983 */ /* 0x001f280000300800 */
[----:B------:R0:W-:Y:S04]  /*6ce0*/  STL [R1+0x2f8], R40 ;  /* 0x0002f82801007387 */ /* 0x0001e80000100800 */
[----:B-1----:R-:W4:Y:S04]  /*6cf0*/  LDL.LU R39, [R1+0x214] ;  /* 0x0002140001277983 */ /* 0x002f280000300800 */
[----:B------:R-:W-:Y:S04]  /*6d00*/  STL [R1+0x2f0], R38 ;  /* 0x0002f02601007387 */ /* 0x000fe80000100800 */
[----:B0-----:R-:W4:Y:S01]  /*6d10*/  LDL.LU R40, [R1+0x210] ;  /* 0x0002100001287983 */ /* 0x001f220000300800 */
[----:B--2---:R-:W-:-:S04]  /*6d20*/  FADD.FTZ R32, R32, -UR16 ;  /* 0x8000001020207e21 */ /* 0x004fc80008010000 */
[----:B------:R-:W-:-:S04]  /*6d30*/  FMUL.FTZ R32, R32, UR17 ;  /* 0x0000001120207c20 */ /* 0x000fc80008410000 */
[----:B-----5:R-:W-:-:S04]  /*6d40*/  FFMA.FTZ R33, R66, R32, R64 ;  /* 0x0000002042217223 */ /* 0x020fc80000010040 */
[----:B------:R-:W-:-:S06]  /*6d50*/  FMUL.FTZ R34, R33, -1.4426950216293334961 ;  /* 0xbfb8aa3b21227820 */ /* 0x000fcc0000410000 */
[----:B------:R-:W0:Y:S02]  /*6d60*/  MUFU.EX2 R34, R34 ;  /* 0x0000002200227308 */ /* 0x000e240000000800 */
[----:B0-----:R-:W-:-:S06]  /*6d70*/  FADD.FTZ R34, R34, 1 ;  /* 0x3f80000022227421 */ /* 0x001fcc0000010000 */
[----:B------:R-:W0:Y:S01]  /*6d80*/  MUFU.RCP R34, R34 ;  /* 0x0000002200227308 */ /* 0x000e220000001000 */
[----:B---3--:R-:W-:Y:S01]  /*6d90*/  FADD.FTZ R35, R35, -UR16 ;  /* 0x8000001023237e21 */ /* 0x008fe20008010000 */
[C---:B0-----:R-:W-:Y:S01]  /*6da0*/  FMUL.FTZ R123, R34.reuse, R123 ;  /* 0x0000007b227b7220 */ /* 0x041fe20000410000 */
        /* <DEDUP_REMOVED lines=8> */
[----:B------:R-:W-:Y:S01]  /*6e30*/  FMUL.FTZ R34, R123, R34 ;  /* 0x000000227b227220 */ /* 0x000fe20000410000 */
[----:B----4-:R-:W-:Y:S01]  /*6e40*/  FADD.FTZ R74, R74, -UR16 ;  /* 0x800000104a4a7e21 */ /* 0x010fe20008010000 */
[----:B------:R-:W-:Y:S01]  /*6e50*/  FADD.FTZ R83, R83, -UR16 ;  /* 0x8000001053537e21 */ /* 0x000fe20008010000 */
[----:B------:R-:W-:Y:S01]  /*6e60*/  FADD.FTZ R85, R85, -UR16 ;  /* 0x8000001055557e21 */ /* 0x000fe20008010000 */
[----:B------:R-:W-:Y:S01]  /*6e70*/  FMUL.FTZ R63, R66, R34 ;  /* 0x00000022423f7220 */ /* 0x000fe20000410000 */
[C---:B0-----:R-:W-:Y:S01]  /*6e80*/  FMUL.FTZ R122, R62.reuse, R122 ;  /* 0x0000007a3e7a7220 */ /* 0x041fe20000410000 */
[----:B------:R-:W-:Y:S01]  /*6e90*/  FADD.FTZ R62, -R62, 1 ;  /* 0x3f8000003e3e7421 */ /* 0x000fe20000010100 */
[----:B------:R-:W-:Y:S01]  /*6ea0*/  FADD.FTZ R87, R87, -UR16 ;  /* 0x8000001057577e21 */ /* 0x000fe20008010000 */
[----:B------:R-:W-:Y:S01]  /*6eb0*/  FADD.FTZ R89, R89, -UR16 ;  /* 0x8000001059597e21 */ /* 0x000fe20008010000 */
[----:B------:R-:W-:Y:S01]  /*6ec0*/  FADD.FTZ R92, R92, -UR16 ;  /* 0x800000105c5c7e21 */ /* 0x000fe20008010000 */
[----:B------:R-:W-:Y:S01]  /*6ed0*/  FFMA.FTZ R35, R35, R62, 1 ;  /* 0x3f80000023237423 */ /* 0x000fe2000001003e */
[----:B------:R-:W-:Y:S01]  /*6ee0*/  FFMA.FTZ R62, R32, R63, RZ ;  /* 0x0000003f203e7223 */ /* 0x000fe200000100ff */
[----:B------:R-:W-:Y:S01]  /*6ef0*/  FADD.FTZ R93, R93, -UR16 ;  /* 0x800000105d5d7e21 */ /* 0x000fe20008010000 */
[----:B------:R-:W-:Y:S01]  /*6f00*/  FADD.FTZ R94, R94, -UR16 ;  /* 0x800000105e5e7e21 */ /* 0x000fe20008010000 */
[----:B------:R-:W-:Y:S01]  /*6f10*/  FMUL.FTZ R35, R122, R35 ;  /* 0x000000237a237220 */ /* 0x000fe20000410000 */
[----:B------:R-:W-:Y:S01]  /*6f20*/  FADD.FTZ R63, RZ, R63 ;  /* 0x0000003fff3f7221 */ /* 0x000fe20000010000 */
[----:B------:R-:W-:Y:S01]  /*6f30*/  FMUL.FTZ R74, R74, UR17 ;  /* 0x000000114a4a7c20 */ /* 0x000fe20008410000 */
[----:B------:R-:W-:Y:S01]  /*6f40*/  FFMA.FTZ R32, R32, R34, RZ ;  /* 0x0000002220207223 */ /* 0x000fe200000100ff */
[----:B------:R-:W-:Y:S01]  /*6f50*/  FMUL.FTZ R75, R67, R35 ;  /* 0x00000023434b7220 */ /* 0x000fe20000410000 */
[----:B------:R-:W-:Y:S01]  /*6f60*/  FADD.FTZ R95, R95, -UR16 ;  /* 0x800000105f5f7e21 */ /* 0x000fe20008010000 */
[----:B------:R-:W-:Y:S01]  /*6f70*/  FADD.FTZ R96, R96, -UR16 ;  /* 0x8000001060607e21 */ /* 0x000fe20008010000 */
[----:B------:R-:W-:Y:S01]  /*6f80*/  FADD.FTZ R97, R97, -UR16 ;  /* 0x8000001061617e21 */ /* 0x000fe20008010000 */
[----:B------:R-:W-:Y:S01]  /*6f90*/  FFMA.FTZ R62, R33, R75, R62 ;  /* 0x0000004b213e7223 */ /* 0x000fe2000001003e */
[----:B------:R-:W-:Y:S01]  /*6fa0*/  FADD.FTZ R63, R75, R63 ;  /* 0x0000003f4b3f7221 */ /* 0x000fe20000010000 */
[----:B------:R-:W-:Y:S01]  /*6fb0*/  FFMA.FTZ R75, R66, R74, R64 ;  /* 0x0000004a424b7223 */ /* 0x000fe20000010040 */
[----:B------:R-:W2:Y:S03]  /*6fc0*/  LDL.LU R122, [R1+0x240] ;  /* 0x00024000017a7983 */ /* 0x000ea60000300800 */
[----:B------:R-:W-:Y:S01]  /*6fd0*/  FMUL.FTZ R76, R75, -1.4426950216293334961 ;  /* 0xbfb8aa3b4b4c7820 */ /* 0x000fe20000410000 */
[----:B------:R-:W-:Y:S01]  /*6fe0*/  FADD.FTZ R98, R98, -UR16 ;  /* 0x8000001062627e21 */ /* 0x000fe20008010000 */
[----:B------:R-:W-:Y:S01]  /*6ff0*/  FADD.FTZ R99, R99, -UR16 ;  /* 0x8000001063637e21 */ /* 0x000fe20008010000 */
[----:B------:R-:W3:Y:S03]  /*7000*/  LDL.LU R123, [R1+0x2d4] ;  /* 0x0002d400017b7983 */ /* 0x000ee60000300800 */
[----:B------:R-:W0:Y:S02]  /*7010*/  MUFU.EX2 R76, R76 ;  /* 0x0000004c004c7308 */ /* 0x000e240000000800 */
[----:B0-----:R-:W-:-:S06]  /*7020*/  FADD.FTZ R76, R76, 1 ;  /* 0x3f8000004c4c7421 */ /* 0x001fcc0000010000 */
[----:B------:R-:W0:Y:S02]  /*7030*/  MUFU.RCP R76, R76 ;  /* 0x0000004c004c7308 */ /* 0x000e240000001000 */
[C---:B0-----:R-:W-:Y:S01]  /*7040*/  FMUL.FTZ R77, R76.reuse, R77 ;  /* 0x0000004d4c4d7220 */ /* 0x041fe20000410000 */
[----:B------:R-:W-:-:S04]  /*7050*/  FADD.FTZ R76, -R76, 1 ;  /* 0x3f8000004c4c7421 */ /* 0x000fc80000010100 */
[----:B------:R-:W-:Y:S01]  /*7060*/  FFMA.FTZ R76, R75, R76, 1 ;  /* 0x3f8000004b4c7423 */ /* 0x000fe2000001004c */
[----:B------:R-:W-:Y:S02]  /*7070*/  FADD.FTZ R75, R78, -UR16 ;  /* 0x800000104e4b7e21 */ /* 0x000fe40008010000 */
[----:B------:R-:W4:Y:S01]  /*7080*/  LDL.LU R78, [R1+0x2b4] ;  /* 0x0002b400014e7983 */ /* 0x000f220000300800 */
[----:B------:R-:W-:Y:S01]  /*7090*/  FMUL.FTZ R76, R77, R76 ;  /* 0x0000004c4d4c7220 */ /* 0x000fe20000410000 */
[----:B------:R-:W-:Y:S01]  /*70a0*/  FADD.FTZ R34, RZ, R34 ;  /* 0x00000022ff227221 */ /* 0x000fe20000010000 */
[----:B------:R-:W-:Y:S02]  /*70b0*/  FMUL.FTZ R75, R75, UR17 ;  /* 0x000000114b4b7c20 */ /* 0x000fe40008410000 */
[----:B------:R-:W-:Y:S01]  /*70c0*/  FFMA.FTZ R32, R74, R76, R32 ;  /* 0x0000004c4a207223 */ /* 0x000fe20000010020 */
[----:B------:R-:W-:-:S04]  /*70d0*/  FADD.FTZ R34, R34, R76 ;  /* 0x0000004c22227221 */ /* 0x000fc80000010000 */
[----:B------:R0:W-:Y:S04]  /*70e0*/  STL [R1+0x2e8], R32 ;  /* 0x0002e82001007387 */ /* 0x0001e80000100800 */
[----:B------:R1:W-:Y:S01]  /*70f0*/  STL [R1+0x2ec], R34 ;  /* 0x0002ec2201007387 */ /* 0x0003e20000100800 */
[----:B0-----:R-:W-:-:S04]  /*7100*/  FFMA.FTZ R32, R67, R75, R65 ;  /* 0x0000004b43207223 */ /* 0x001fc80000010041 */
[----:B-1----:R-:W-:-:S06]  /*7110*/  FMUL.FTZ R34, R32, -1.4426950216293334961 ;  /* 0xbfb8aa3b20227820 */ /* 0x002fcc0000410000 */
[----:B------:R-:W0:Y:S02]  /*7120*/  MUFU.EX2 R34, R34 ;  /* 0x0000002200227308 */ /* 0x000e240000000800 */
[----:B0-----:R-:W-:-:S06]  /*7130*/  FADD.FTZ R34, R34, 1 ;  /* 0x3f80000022227421 */ /* 0x001fcc0000010000 */
[----:B------:R-:W0:Y:S01]  /*7140*/  MUFU.RCP R34, R34 ;  /* 0x0000002200227308 */ /* 0x000e220000001000 */
[----:B------:R-:W-:-:S04]  /*7150*/  FMUL.FTZ R76, R66, R76 ;  /* 0x0000004c424c7220 */ /* 0x000fc80000410000 */
[----:B------:R-:W-:Y:S01]  /*7160*/  FFMA.FTZ R62, R74, R76, R62 ;  /* 0x0000004c4a3e7223 */ /* 0x000fe2000001003e */
[C---:B0-----:R-:W-:Y:S02]  /*7170*/  FMUL.FTZ R74, R34.reuse, R41 ;  /* 0x00000029224a7220 */ /* 0x041fe40000410000 */
[----:B------:R-:W2:Y:S01]  /*7180*/  LDL.LU R41, [R1+0x2bc] ;  /* 0x0002bc0001297983 */ /* 0x000ea20000300800 */
[----:B------:R-:W-:-:S04]  /*7190*/  FADD.FTZ R34, -R34, 1 ;  /* 0x3f80000022227421 */ /* 0x000fc80000010100 */
[----:B------:R-:W-:Y:S01]  /*71a0*/  FFMA.FTZ R34, R32, R34, 1 ;  /* 0x3f80000020227423 */ /* 0x000fe20000010022 */
[----:B------:R-:W-:Y:S01]  /*71b0*/  FADD.FTZ R32, R63, R76 ;  /* 0x0000004c3f207221 */ /* 0x000fe20000010000 */
[----:B------:R-:W-:Y:S02]  /*71c0*/  FADD.FTZ R63, R79, -UR16 ;  /* 0x800000104f3f7e21 */ /* 0x000fe40008010000 */
[----:B------:R-:W3:Y:S01]  /*71d0*/  LDL.LU R79, [R1+0x2c4] ;  /* 0x0002c400014f7983 */ /* 0x000ee20000300800 */
[----:B------:R-:W-:Y:S01]  /*71e0*/  FMUL.FTZ R34, R74, R34 ;  /* 0x000000224a227220 */ /* 0x000fe20000410000 */
[----:B------:R-:W-:Y:S01]  /*71f0*/  FFMA.FTZ R33, R33, R35, RZ ;  /* 0x0000002321217223 */ /* 0x000fe200000100ff */
[----:B------:R-:W-:Y:S01]  /*7200*/  FADD.FTZ R35, RZ, R35 ;  /* 0x00000023ff237221 */ /* 0x000fe20000010000 */
[----:B------:R0:W-:Y:S02]  /*7210*/  STL [R1+0x2e4], R32 ;  /* 0x0002e42001007387 */ /* 0x0001e40000100800 */
[-C--:B------:R-:W-:Y:S01]  /*7220*/  FFMA.FTZ R33, R75, R34.reuse, R33 ;  /* 0x000000224b217223 */ /* 0x080fe20000010021 */
[----:B------:R-:W-:Y:S01]  /*7230*/  FADD.FTZ R35, R35, R34 ;  /* 0x0000002223237221 */ /* 0x000fe20000010000 */
[----:B0-----:R-:W-:-:S04]  /*7240*/  FMUL.FTZ R32, R67, R34 ;  /* 0x0000002243207220 */ /* 0x001fc80000410000 */
[----:B------:R-:W-:Y:S01]  /*7250*/  FFMA.FTZ R34, R75, R32, R62 ;  /* 0x000000204b227223 */ /* 0x000fe2000001003e */
[----:B------:R0:W-:Y:S04]  /*7260*/  STL [R1+0x2e0], R35 ;  /* 0x0002e02301007387 */ /* 0x0001e80000100800 */
[----:B------:R1:W-:Y:S01]  /*7270*/  STL [R1+0x2dc], R33 ;  /* 0x0002dc2101007387 */ /* 0x0003e20000100800 */
[----:B0-----:R-:W-:-:S03]  /*7280*/  FMUL.FTZ R35, R63, UR17 ;  /* 0x000000113f237c20 */ /* 0x001fc60008410000 */
[----:B------:R0:W-:Y:S01]  /*7290*/  STL [R1+0x2d8], R34 ;  /* 0x0002d82201007387 */ /* 0x0001e20000100800 */
[----:B-1----:R-:W-:-:S04]  /*72a0*/  FFMA.FTZ R33, R66, R35, R64 ;  /* 0x0000002342217223 */ /* 0x002fc80000010040 */
[----:B0-----:R-:W-:-:S06]  /*72b0*/  FMUL.FTZ R34, R33, -1.4426950216293334961 ;  /* 0xbfb8aa3b21227820 */ /* 0x001fcc0000410000 */
[----:B------:R-:W0:Y:S02]  /*72c0*/  MUFU.EX2 R34, R34 ;  /* 0x0000002200227308 */ /* 0x000e240000000800 */
[----:B0-----:R-:W-:-:S06]  /*72d0*/  FADD.FTZ R34, R34, 1 ;  /* 0x3f80000022227421 */ /* 0x001fcc0000010000 */
[----:B------:R-:W0:Y:S01]  /*72e0*/  MUFU.RCP R34, R34 ;  /* 0x0000002200227308 */ /* 0x000e220000001000 */
[----:B------:R0:W-:Y:S01]  /*72f0*/  STL [R1+0x2ac], R35 ;  /* 0x0002ac2301007387 */ /* 0x0001e20000100800 */
[----:B----4-:R-:W-:-:S03]  /*7300*/  FADD.FTZ R62, R78, -UR16 ;  /* 0x800000104e3e7e21 */ /* 0x010fc60008010000 */
[----:B------:R-:W4:Y:S01]  /*7310*/  LDL.LU R78, [R1+0x2c8] ;  /* 0x0002c800014e7983 */ /* 0x000f220000300800 */
[C---:B0-----:R-:W-:Y:S01]  /*7320*/  FMUL.FTZ R35, R34.reuse, R39 ;  /* 0x0000002722237220 */ /* 0x041fe20000410000 */
        /* <DEDUP_REMOVED lines=10> */
[C---:B0-----:R-:W-:Y:S01]  /*73d0*/  FMUL.FTZ R62, R35.reuse, R40 ;  /* 0x00000028233e7220 */ /* 0x041fe20000410000 */
[----:B------:R-:W-:-:S04]  /*73e0*/  FADD.FTZ R35, -R35, 1 ;  /* 0x3f80000023237421 */ /* 0x000fc80000010100 */
[----:B------:R-:W-:Y:S01]  /*73f0*/  FFMA.FTZ R34, R34, R35, 1 ;  /* 0x3f80000022227423 */ /* 0x000fe20000010023 */
[----:B--2---:R-:W-:-:S04]  /*7400*/  FADD.FTZ R63, R41, -UR16 ;  /* 0x80000010293f7e21 */ /* 0x004fc80008010000 */
[----:B-1----:R-:W-:Y:S01]  /*7410*/  FMUL.FTZ R38, R63, UR17 ;  /* 0x000000113f267c20 */ /* 0x002fe20008410000 */
[----:B------:R-:W-:-:S03]  /*7420*/  FMUL.FTZ R34, R62, R34 ;  /* 0x000000223e227220 */ /* 0x000fc60000410000 */
[----:B------:R-:W-:-:S04]  /*7430*/  FFMA.FTZ R35, R66, R38, R64 ;  /* 0x0000002642237223 */ /* 0x000fc80000010040 */
[----:B------:R-:W-:-:S06]  /*7440*/  FMUL.FTZ R62, R35, -1.4426950216293334961 ;  /* 0xbfb8aa3b233e7820 */ /* 0x000fcc0000410000 */
[----:B------:R-:W0:Y:S02]  /*7450*/  MUFU.EX2 R62, R62 ;  /* 0x0000003e003e7308 */ /* 0x000e240000000800 */
[----:B0-----:R-:W-:-:S06]  /*7460*/  FADD.FTZ R62, R62, 1 ;  /* 0x3f8000003e3e7421 */ /* 0x001fcc0000010000 */
[----:B------:R-:W0:Y:S01]  /*7470*/  MUFU.RCP R62, R62 ;  /* 0x0000003e003e7308 */ /* 0x000e220000001000 */
[----:B---3--:R-:W-:Y:S01]  /*7480*/  FADD.FTZ R63, R79, -UR16 ;  /* 0x800000104f3f7e21 */ /* 0x008fe20008010000 */
[----:B------:R1:W-:Y:S03]  /*7490*/  STL [R1+0x308], R34 ;  /* 0x0003082201007387 */ /* 0x0003e60000100800 */
[----:B-1----:R-:W-:Y:S01]  /*74a0*/  FMUL.FTZ R34, R63, UR17 ;  /* 0x000000113f227c20 */ /* 0x002fe20008410000 */
[C---:B0-----:R-:W-:Y:S01]  /*74b0*/  FMUL.FTZ R125, R62.reuse, R125 ;  /* 0x0000007d3e7d7220 */ /* 0x041fe20000410000 */
[----:B------:R-:W-:-:S04]  /*74c0*/  FADD.FTZ R62, -R62, 1 ;  /* 0x3f8000003e3e7421 */ /* 0x000fc80000010100 */
[----:B------:R-:W-:Y:S01]  /*74d0*/  FFMA.FTZ R35, R35, R62, 1 ;  /* 0x3f80000023237423 */ /* 0x000fe2000001003e */
[----:B------:R-:W-:-:S04]  /*74e0*/  FFMA.FTZ R62, R67, R34, R65 ;  /* 0x00000022433e7223 */ /* 0x000fc80000010041 */
        /* <DEDUP_REMOVED lines=8> */
[----:B------:R-:W-:-:S04]  /*7570*/  FADD.FTZ R75, R82, -UR16 ;  /* 0x80000010524b7e21 */ /* 0x000fc80008010000 */
[----:B------:R-:W-:Y:S01]  /*7580*/  FMUL.FTZ R41, R75, UR17 ;  /* 0x000000114b297c20 */ /* 0x000fe20008410000 */
[----:B----4-:R-:W-:-:S04]  /*7590*/  FADD.FTZ R74, R78, -UR16 ;  /* 0x800000104e4a7e21 */ /* 0x010fc80008010000 */
[----:B-1----:R-:W-:-:S04]  /*75a0*/  FMUL.FTZ R34, R74, UR17 ;  /* 0x000000114a227c20 */ /* 0x002fc80008410000 */
[----:B------:R-:W-:-:S04]  /*75b0*/  FFMA.FTZ R63, R66, R34, R64 ;  /* 0x00000022423f7223 */ /* 0x000fc80000010040 */
[----:B------:R-:W-:-:S06]  /*75c0*/  FMUL.FTZ R74, R63, -1.4426950216293334961 ;  /* 0xbfb8aa3b3f4a7820 */ /* 0x000fcc0000410000 */
[----:B------:R-:W0:Y:S02]  /*75d0*/  MUFU.EX2 R74, R74 ;  /* 0x0000004a004a7308 */ /* 0x000e240000000800 */
[----:B0-----:R-:W-:-:S06]  /*75e0*/  FADD.FTZ R74, R74, 1 ;  /* 0x3f8000004a4a7421 */ /* 0x001fcc0000010000 */
[----:B------:R-:W0:Y:S02]  /*75f0*/  MUFU.RCP R74, R74 ;  /* 0x0000004a004a7308 */ /* 0x000e240000001000 */
        /* <DEDUP_REMOVED lines=209> */
[----:B------:R-:W-:Y:S01]  /*8310*/  FMUL.FTZ R85, R112, R85 ;  /* 0x0000005570557220 */ /* 0x000fe20000410000 */
[----:B------:R-:W-:Y:S01]  /*8320*/  FADD.FTZ R112, R122, -UR16 ;  /* 0x800000107a707e21 */ /* 0x000fe20008010000 */
[----:B------:R1:W-:Y:S04]  /*8330*/  STL [R1+0x290], R34 ;  /* 0x0002902201007387 */ /* 0x0003e80000100800 */
[----:B------:R-:W2:Y:S01]  /*8340*/  LDL.LU R122, [R1+0x23c] ;  /* 0x00023c00017a7983 */ /* 0x000ea20000300800 */
[----:B------:R-:W-:-:S03]  /*8350*/  FADD.FTZ R103, R103, -UR16 ;  /* 0x8000001067677e21 */ /* 0x000fc60008010000 */
[----:B-1----:R-:W3:Y:S01]  /*8360*/  LDL.LU R34, [R1+0x248] ;  /* 0x0002480001227983 */ /* 0x002ee20000300800 */
        /* <DEDUP_REMOVED lines=18> */
[----:B------:R-:W0:Y:S01]  /*8490*/  MUFU.EX2 R104, R104 ;  /* 0x0000006800687308 */ /* 0x000e220000000800 */
[----:B------:R-:W-:Y:S01]  /*84a0*/  FMUL.FTZ R83, R113, R83 ;  /* 0x0000005371537220 */ /* 0x000fe20000410000 */
[----:B------:R-:W-:Y:S02]  /*84b0*/  FADD.FTZ R113, R123, -UR16 ;  /* 0x800000107b717e21 */ /* 0x000fe40008010000 */
[----:B------:R-:W4:Y:S01]  /*84c0*/  LDL.LU R123, [R1+0x230] ;  /* 0x00023000017b7983 */ /* 0x000f220000300800 */
        /* <DEDUP_REMOVED lines=36> */
[----:B------:R-:W-:Y:S01]  /*8710*/  FMUL.FTZ R88, R110, R88 ;  /* 0x000000586e587220 */ /* 0x000fe20000410000 */
[----:B--2---:R-:W-:Y:S02]  /*8720*/  FADD.FTZ R114, R122, -UR16 ;  /* 0x800000107a727e21 */ /* 0x004fe40008010000 */
[----:B------:R-:W2:Y:S01]  /*8730*/  LDL.LU R122, [R1+0x234] ;  /* 0x00023400017a7983 */ /* 0x000ea20000300800 */
[----:B---3--:R-:W-:-:S03]  /*8740*/  FADD.FTZ R110, R34, -UR16 ;  /* 0x80000010226e7e21 */ /* 0x008fc60008010000 */
[----:B------:R-:W3:Y:S01]  /*8750*/  LDL.LU R34, [R1+0x22c] ;  /* 0x00022c0001227983 */ /* 0x000ee20000300800 */
        /* <DEDUP_REMOVED lines=19> */
[----:B0-----:R-:W-:-:S06]  /*8890*/  FADD.FTZ R112, R112, 1 ;  /* 0x3f80000070707421 */ /* 0x001fcc0000010000 */
[----:B------:R-:W0:Y:S01]  /*88a0*/  MUFU.RCP R112, R112 ;  /* 0x0000007000707308 */ /* 0x000e220000001000 */
[----:B----4-:R-:W-:Y:S02]  /*88b0*/  FADD.FTZ R116, R123, -UR16 ;  /* 0x800000107b747e21 */ /* 0x010fe40008010000 */
[----:B------:R-:W4:Y:S01]  /*88c0*/  LDL.LU R123, [R1+0x224] ;  /* 0x00022400017b7983 */ /* 0x000f220000300800 */
        /* <DEDUP_REMOVED lines=35> */
[C---:B0-----:R-:W-:Y:S01]  /*8b00*/  FMUL.FTZ R11, R114.reuse, R11 ;  /* 0x0000000b720b7220 */ /* 0x041fe20000410000 */
[----:B------:R-:W-:Y:S01]  /*8b10*/  FADD.FTZ R114, -R114, 1 ;  /* 0x3f80000072727421 */ /* 0x000fe20000010100 */
[----:B---3--:R-:W-:Y:S01]  /*8b20*/  FADD.FTZ R115, R34, -UR16 ;  /* 0x8000001022737e21 */ /* 0x008fe20008010000 */
[----:B------:R-:W-:Y:S01]  /*8b30*/  FMUL.FTZ R74, R120, R74 ;  /* 0x0000004a784a7220 */ /* 0x000fe20000410000 */
[----:B------:R-:W-:Y:S01]  /*8b40*/  FADD.FTZ R118, R118, -UR16 ;  /* 0x8000001076767e21 */ /* 0x000fe20008010000 */
[----:B------:R-:W-:Y:S01]  /*8b50*/  FFMA.FTZ R114, R113, R114, 1 ;  /* 0x3f80000071727423 */ /* 0x000fe20000010072 */
[----:B------:R-:W-:Y:S01]  /*8b60*/  FMUL.FTZ R113, R115, UR17 ;  /* 0x0000001173717c20 */ /* 0x000fe20008410000 */
[----:B------:R-:W-:Y:S01]  /*8b70*/  FMUL.FTZ R63, R121, R63 ;  /* 0x0000003f793f7220 */ /* 0x000fe20000410000 */
[----:B------:R-:W-:Y:S01]  /*8b80*/  FADD.FTZ R119, R119, -UR16 ;  /* 0x8000001077777e21 */ /* 0x000fe20008010000 */
[----:B------:R-:W-:Y:S01]  /*8b90*/  FMUL.FTZ R11, R11, R114 ;  /* 0x000000720b0b7220 */ /* 0x000fe20000410000 */
[----:B------:R-:W-:Y:S01]  /*8ba0*/  FFMA.FTZ R114, R66, R113, R64 ;  /* 0x0000007142727223 */ /* 0x000fe20000010040 */
[----:B------:R-:W-:Y:S01]  /*8bb0*/  FADD.FTZ R73, R73, -UR16 ;  /* 0x8000001049497e21 */ /* 0x000fe20008010000 */
[----:B------:R-:W-:Y:S01]  /*8bc0*/  FADD.FTZ R72, R72, -UR16 ;  /* 0x8000001048487e21 */ /* 0x000fe20008010000 */
[----:B------:R-:W-:Y:S01]  /*8bd0*/  FADD.FTZ R8, R8, -UR16 ;  /* 0x8000001008087e21 */ /* 0x000fe20008010000 */
[----:B------:R-:W-:Y:S01]  /*8be0*/  FMUL.FTZ R115, R114, -1.4426950216293334961 ;  /* 0xbfb8aa3b72737820 */ /* 0x000fe20000410000 */
[----:B------:R-:W-:Y:S01]  /*8bf0*/  FADD.FTZ R14, R14, -UR16 ;  /* 0x800000100e0e7e21 */ /* 0x000fe20008010000 */
[----:B------:R-:W-:Y:S01]  /*8c00*/  FADD.FTZ R18, R18, -UR16 ;  /* 0x8000001012127e21 */ /* 0x000fe20008010000 */
[----:B------:R-:W-:Y:S01]  /*8c10*/  FADD.FTZ R24, R24, -UR16 ;  /* 0x8000001018187e21 */ /* 0x000fe20008010000 */
[----:B------:R-:W-:Y:S01]  /*8c20*/  FADD.FTZ R26, R26, -UR16 ;  /* 0x800000101a1a7e21 */ /* 0x000fe20008010000 */
[----:B------:R-:W-:Y:S01]  /*8c30*/  FMUL.FTZ R62, R124, R62 ;  /* 0x0000003e7c3e7220 */ /* 0x000fe20000410000 */
[----:B------:R-:W0:Y:S01]  /*8c40*/  MUFU.EX2 R115, R115 ;  /* 0x0000007300737308 */ /* 0x000e220000000800 */
[----:B------:R-:W-:Y:S01]  /*8c50*/  FMUL.FTZ R35, R125, R35 ;  /* 0x000000237d237220 */ /* 0x000fe20000410000 */
[----:B------:R-:W3:Y:S01]  /*8c60*/  LDL.LU R34, [R1+0x2d8] ;  /* 0x0002d80001227983 */ /* 0x000ee20000300800 */
[----:B----4-:R-:W-:Y:S01]  /*8c70*/  FADD.FTZ R120, R123, -UR16 ;  /* 0x800000107b787e21 */ /* 0x010fe20008010000 */
[----:B0-----:R-:W-:-:S02]  /*8c80*/  FADD.FTZ R115, R115, 1 ;  /* 0x3f80000073737421 */ /* 0x001fc40000010000 */
[----:B------:R-:W4:Y:S01]  /*8c90*/  LDL.LU R123, [R1+0x220] ;  /* 0x00022000017b7983 */ /* 0x000f220000300800 */
[----:B------:R-:W-:Y:S01]  /*8ca0*/  FMUL.FTZ R119, R119, UR17 ;  /* 0x0000001177777c20 */ /* 0x000fe20008410000 */
[----:B--2---:R-:W-:Y:S02]  /*8cb0*/  FADD.FTZ R121, R122, -UR16 ;  /* 0x800000107a797e21 */ /* 0x004fe40008010000 */
[----:B------:R-:W0:Y:S01]  /*8cc0*/  MUFU.RCP R115, R115 ;  /* 0x0000007300737308 */ /* 0x000e220000001000 */
[----:B------:R-:W-:Y:S01]  /*8cd0*/  FMUL.FTZ R73, R73, UR17 ;  /* 0x0000001149497c20 */ /* 0x000fe20008410000 */
[----:B------:R-:W-:Y:S01]  /*8ce0*/  FMUL.FTZ R72, R72, UR17 ;  /* 0x0000001148487c20 */ /* 0x000fe20008410000 */
[----:B------:R-:W-:Y:S01]  /*8cf0*/  FMUL.FTZ R8, R8, UR17 ;  /* 0x0000001108087c20 */ /* 0x000fe20008410000 */
[----:B------:R-:W-:Y:S01]  /*8d00*/  FMUL.FTZ R14, R14, UR17 ;  /* 0x000000110e0e7c20 */ /* 0x000fe20008410000 */
[----:B------:R-:W-:Y:S01]  /*8d10*/  FMUL.FTZ R18, R18, UR17 ;  /* 0x0000001112127c20 */ /* 0x000fe20008410000 */
[----:B------:R-:W-:Y:S01]  /*8d20*/  FMUL.FTZ R24, R24, UR17 ;  /* 0x0000001118187c20 */ /* 0x000fe20008410000 */
[----:B------:R-:W-:Y:S01]  /*8d30*/  FMUL.FTZ R26, R26, UR17 ;  /* 0x000000111a1a7c20 */ /* 0x000fe20008410000 */
[----:B------:R-:W2:Y:S04]  /*8d40*/  LDL.LU R124, [R1+0x2ac] ;  /* 0x0002ac00017c7983 */ /* 0x000ea80000300800 */
        /* <DEDUP_REMOVED lines=60> */
[----:B----4-:R-:W-:Y:S01]  /*9110*/  FADD.FTZ R122, R123, -UR16 ;  /* 0x800000107b7a7e21 */ /* 0x010fe20008010000 */
        /* <DEDUP_REMOVED lines=11> */
[----:B------:R-:W-:Y:S01]  /*91d0*/  FADD.FTZ R58, R36, -UR16 ;  /* 0x80000010243a7e21 */ /* 0x000fe20008010000 */
[----:B------:R-:W-:-:S03]  /*91e0*/  FADD.FTZ R122, -R122, 1 ;  /* 0x3f8000007a7a7421 */ /* 0x000fc60000010100 */
[----:B------:R-:W-:Y:S01]  /*91f0*/  FMUL.FTZ R58, R58, UR17 ;  /* 0x000000113a3a7c20 */ /* 0x000fe20008410000 */
[----:B------:R-:W-:-:S03]  /*9200*/  FFMA.FTZ R36, R121, R122, 1 ;  /* 0x3f80000079247423 */ /* 0x000fc6000001007a */
[----:B------:R-:W-:-:S04]  /*9210*/  FFMA.FTZ R121, R66, R58, R64 ;  /* 0x0000003a42797223 */ /* 0x000fc80000010040 */
[----:B------:R-:W-:-:S06]  /*9220*/  FMUL.FTZ R122, R121, -1.4426950216293334961 ;  /* 0xbfb8aa3b797a7820 */ /* 0x000fcc0000410000 */
[----:B------:R-:W0:Y:S02]  /*9230*/  MUFU.EX2 R122, R122 ;  /* 0x0000007a007a7308 */ /* 0x000e240000000800 */
[----:B0-----:R-:W-:-:S06]  /*9240*/  FADD.FTZ R122, R122, 1 ;  /* 0x3f8000007a7a7421 */ /* 0x001fcc0000010000 */
[----:B------:R-:W0:Y:S01]  /*9250*/  MUFU.RCP R122, R122 ;  /* 0x0000007a007a7308 */ /* 0x000e220000001000 */
[----:B------:R-:W-:Y:S01]  /*9260*/  FMUL.FTZ R36, R123, R36 ;  /* 0x000000247b247220 */ /* 0x000fe20000410000 */
[C---:B0-----:R-:W-:Y:S01]  /*9270*/  FMUL.FTZ R123, R122.reuse, R56 ;  /* 0x000000387a7b7220 */ /* 0x041fe20000410000 */
        /* <DEDUP_REMOVED lines=27> */
[----:B------:R-:W-:Y:S01]  /*9430*/  FMUL.FTZ R37, R123, R37 ;  /* 0x000000257b257220 */ /* 0x000fe20000410000 */
        /* <DEDUP_REMOVED lines=123> */
[----:B------:R-:W-:Y:S02]  /*9bf0*/  FFMA.FTZ R122, R121, R122, 1 ;  /* 0x3f800000797a7423 */ /* 0x000fe4000001007a */
[----:B------:R-:W2:Y:S02]  /*9c00*/  LDL.LU R121, [R1+0x2e8] ;  /* 0x0002e80001797983 */ /* 0x000ea40000300800 */
[----:B------:R-:W-:Y:S02]  /*9c10*/  FMUL.FTZ R29, R29, R122 ;  /* 0x0000007a1d1d7220 */ /* 0x000fe40000410000 */
[----:B------:R-:W4:Y:S01]  /*9c20*/  LDL.LU R122, [R1+0x2ec] ;  /* 0x0002ec00017a7983 */ /* 0x000f220000300800 */
[----:B------:R-:W-:Y:S01]  /*9c30*/  FMUL.FTZ R27, R123, R27 ;  /* 0x0000001b7b1b7220 */ /* 0x000fe20000410000 */
[----:B---3--:R-:W-:Y:S02]  /*9c40*/  FADD.FTZ R125, R32, R125 ;  /* 0x0000007d207d7221 */ /* 0x008fe40000010000 */
[----:B------:R0:W-:Y:S04]  /*9c50*/  STL [R1+0x304], R35 ;  /* 0x0003042301007387 */ /* 0x0001e80000100800 */
[----:B------:R-:W3:Y:S04]  /*9c60*/  LDL.LU R123, [R1+0x2dc] ;  /* 0x0002dc00017b7983 */ /* 0x000ee80000300800 */
[----:B------:R-:W3:Y:S04]  /*9c70*/  LDL.LU R32, [R1+0x2e0] ;  /* 0x0002e00001207983 */ /* 0x000ee80000300800 */
[----:B0-----:R-:W3:Y:S01]  /*9c80*/  LDL.LU R35, [R1+0x2a4] ;  /* 0x0002a40001237983 */ /* 0x001ee20000300800 */
[-C--:B--2---:R-:W-:Y:S01]  /*9c90*/  FFMA.FTZ R121, R124, R33.reuse, R121 ;  /* 0x000000217c797223 */ /* 0x084fe20000010079 */
[----:B----4-:R-:W-:Y:S01]  /*9ca0*/  FADD.FTZ R122, R122, R33 ;  /* 0x000000217a7a7221 */ /* 0x010fe20000010000 */
[----:B------:R-:W-:-:S04]  /*9cb0*/  FMUL.FTZ R33, R66, R33 ;  /* 0x0000002142217220 */ /* 0x000fc80000410000 */
[----:B------:R-:W-:Y:S02]  /*9cc0*/  FFMA.FTZ R124, R124, R33, R34 ;  /* 0x000000217c7c7223 */ /* 0x000fe40000010022 */
[----:B------:R-:W3:Y:S04]  /*9cd0*/  LDL.LU R34, [R1+0x308] ;  /* 0x0003080001227983 */ /* 0x000ee80000300800 */
[----:B------:R0:W-:Y:S04]  /*9ce0*/  STL [R1+0x300], R62 ;  /* 0x0003003e01007387 */ /* 0x0001e80000100800 */
[----:B0-----:R-:W2:Y:S01]  /*9cf0*/  LDL.LU R62, [R1+0x29c] ;  /* 0x00029c00013e7983 */ /* 0x001ea20000300800 */
[----:B---3--:R-:W-:Y:S01]  /*9d00*/  FADD.FTZ R32, R32, R34 ;  /* 0x0000002220207221 */ /* 0x008fe20000010000 */
[-C--:B------:R-:W-:Y:S01]  /*9d10*/  FFMA.FTZ R123, R35, R34.reuse, R123 ;  /* 0x00000022237b7223 */ /* 0x080fe2000001007b */
[----:B------:R-:W-:-:S04]  /*9d20*/  FMUL.FTZ R34, R67, R34 ;  /* 0x0000002243227220 */ /* 0x000fc80000410000 */
[----:B------:R-:W-:Y:S02]  /*9d30*/  FFMA.FTZ R124, R35, R34, R124 ;  /* 0x00000022237c7223 */ /* 0x000fe4000001007c */
[----:B------:R-:W3:Y:S01]  /*9d40*/  LDL.LU R35, [R1+0x304] ;  /* 0x0003040001237983 */ /* 0x000ee20000300800 */
[----:B------:R-:W-:-:S03]  /*9d50*/  FADD.FTZ R125, R125, R33 ;  /* 0x000000217d7d7221 */ /* 0x000fc60000010000 */
[----:B------:R-:W4:Y:S01]  /*9d60*/  LDL.LU R33, [R1+0x294] ;  /* 0x0002940001217983 */ /* 0x000f220000300800 */
[----:B------:R-:W-:-:S03]  /*9d70*/  FADD.FTZ R125, R34, R125 ;  /* 0x0000007d227d7221 */ /* 0x000fc60000010000 */
[----:B------:R-:W4:Y:S01]  /*9d80*/  LDL.LU R34, [R1+0x290] ;  /* 0x0002900001227983 */ /* 0x000f220000300800 */
[----:B---3--:R-:W-:Y:S01]  /*9d90*/  FADD.FTZ R122, R122, R35 ;  /* 0x000000237a7a7221 */ /* 0x008fe20000010000 */
[-C--:B--2---:R-:W-:Y:S01]  /*9da0*/  FFMA.FTZ R121, R62, R35.reuse, R121 ;  /* 0x000000233e797223 */ /* 0x084fe20000010079 */
[----:B------:R-:W-:-:S04]  /*9db0*/  FMUL.FTZ R35, R66, R35 ;  /* 0x0000002342237220 */ /* 0x000fc80000410000 */
[----:B------:R-:W-:Y:S02]  /*9dc0*/  FFMA.FTZ R124, R62, R35, R124 ;  /* 0x000000233e7c7223 */ /* 0x000fe4000001007c */
[----:B------:R-:W2:Y:S01]  /*9dd0*/  LDL.LU R62, [R1+0x300] ;  /* 0x00030000013e7983 */ /* 0x000ea20000300800 */
[----:B------:R-:W-:Y:S01]  /*9de0*/  FADD.FTZ R125, R125, R35 ;  /* 0x000000237d7d7221 */ /* 0x000fe20000010000 */
[----:B----4-:R-:W-:Y:S01]  /*9df0*/  FFMA.FTZ R121, R34, R63, R121 ;  /* 0x0000003f22797223 */ /* 0x010fe20000010079 */
[----:B------:R-:W-:-:S04]  /*9e00*/  FADD.FTZ R122, R122, R63 ;  /* 0x0000003f7a7a7221 */ /* 0x000fc80000010000 */
[----:B------:R-:W-:-:S04]  /*9e10*/  FADD.FTZ R122, R122, R75 ;  /* 0x0000004b7a7a7221 */ /* 0x000fc80000010000 */
[----:B------:R-:W-:Y:S01]  /*9e20*/  FADD.FTZ R122, R122, R77 ;  /* 0x0000004d7a7a7221 */ /* 0x000fe20000010000 */
[----:B--2---:R-:W-:Y:S01]  /*9e30*/  FADD.FTZ R32, R32, R62 ;  /* 0x0000003e20207221 */ /* 0x004fe20000010000 */
[-C--:B------:R-:W-:Y:S01]  /*9e40*/  FFMA.FTZ R123, R33, R62.reuse, R123 ;  /* 0x0000003e217b7223 */ /* 0x080fe2000001007b */
[----:B------:R-:W-:-:S04]  /*9e50*/  FMUL.FTZ R62, R67, R62 ;  /* 0x0000003e433e7220 */ /* 0x000fc80000410000 */
[----:B------:R-:W-:Y:S01]  /*9e60*/  FFMA.FTZ R124, R33, R62, R124 ;  /* 0x0000003e217c7223 */ /* 0x000fe2000001007c */
[----:B------:R-:W-:Y:S01]  /*9e70*/  FMUL.FTZ R33, R66, R63 ;  /* 0x0000003f42217220 */ /* 0x000fe20000410000 */
[----:B------:R-:W-:-:S03]  /*9e80*/  FADD.FTZ R125, R62, R125 ;  /* 0x0000007d3e7d7221 */ /* 0x000fc60000010000 */
[----:B------:R-:W-:Y:S01]  /*9e90*/  FFMA.FTZ R124, R34, R33, R124 ;  /* 0x00000021227c7223 */ /* 0x000fe2000001007c */
[----:B------:R-:W-:Y:S01]  /*9ea0*/  FMUL.FTZ R34, R67, R74 ;  /* 0x0000004a43227220 */ /* 0x000fe20000410000 */
[----:B------:R-:W-:Y:S01]  /*9eb0*/  FADD.FTZ R125, R125, R33 ;  /* 0x000000217d7d7221 */ /* 0x000fe20000010000 */
[----:B------:R-:W-:Y:S02]  /*9ec0*/  FMUL.FTZ R33, R66, R75 ;  /* 0x0000004b42217220 */ /* 0x000fe40000410000 */
[----:B------:R-:W-:Y:S01]  /*9ed0*/  FFMA.FTZ R124, R41, R34, R124 ;  /* 0x00000022297c7223 */ /* 0x000fe2000001007c */
[----:B------:R-:W-:Y:S01]  /*9ee0*/  FADD.FTZ R34, R34, R125 ;  /* 0x0000007d22227221 */ /* 0x000fe20000010000 */
[----:B------:R-:W-:Y:S01]  /*9ef0*/  FMUL.FTZ R62, R67, R76 ;  /* 0x0000004c433e7220 */ /* 0x000fe20000410000 */
[----:B------:R-:W-:Y:S01]  /*9f00*/  FADD.FTZ R35, R32, R74 ;  /* 0x0000004a20237221 */ /* 0x000fe20000010000 */
[C---:B------:R-:W-:Y:S01]  /*9f10*/  FFMA.FTZ R63, R40.reuse, R33, R124 ;  /* 0x00000021283f7223 */ /* 0x040fe2000001007c */
[----:B------:R-:W-:Y:S01]  /*9f20*/  FFMA.FTZ R123, R41, R74, R123 ;  /* 0x0000004a297b7223 */ /* 0x000fe2000001007b */
[----:B------:R-:W-:Y:S01]  /*9f30*/  FFMA.FTZ R32, R40, R75, R121 ;  /* 0x0000004b28207223 */ /* 0x000fe20000010079 */
[----:B------:R-:W-:Y:S01]  /*9f40*/  FADD.FTZ R75, R34, R33 ;  /* 0x00000021224b7221 */ /* 0x000fe20000010000 */
[C---:B------:R-:W-:Y:S01]  /*9f50*/  FFMA.FTZ R34, R39.reuse, R62, R63 ;  /* 0x0000003e27227223 */ /* 0x040fe2000001003f */
[-C--:B------:R-:W-:Y:S01]  /*9f60*/  FMUL.FTZ R33, R66, R77.reuse ;  /* 0x0000004d42217220 */ /* 0x080fe20000410000 */
        /* <DEDUP_REMOVED lines=9> */
[----:B------:R-:W-:Y:S01]  /*a000*/  FMUL.FTZ R63, R67, R79 ;  /* 0x0000004f433f7220 */ /* 0x000fe20000410000 */
[----:B------:R-:W-:-:S02]  /*a010*/  FMUL.FTZ R32, R66, R83 ;  /* 0x0000005342207220 */ /* 0x000fc40000410000 */
[----:B------:R-:W-:Y:S01]  /*a020*/  FADD.FTZ R62, R62, R33 ;  /* 0x000000213e3e7221 */ /* 0x000fe20000010000 */
[----:B------:R-:W-:Y:S01]  /*a030*/  FFMA.FTZ R33, R78, R63, R34 ;  /* 0x0000003f4e217223 */ /* 0x000fe20000010022 */
[C---:B------:R-:W-:Y:S02]  /*a040*/  FFMA.FTZ R35, R82.reuse, R83, R35 ;  /* 0x0000005352237223 */ /* 0x040fe40000010023 */
        /* <DEDUP_REMOVED lines=18> */
[----:B------:R-:W-:-:S02]  /*a170*/  FMUL.FTZ R63, R66, R42 ;  /* 0x0000002a423f7220 */ /* 0x000fc40000410000 */
[----:B------:R-:W-:Y:S01]  /*a180*/  FADD.FTZ R35, R76, R35 ;  /* 0x000000234c237221 */ /* 0x000fe20000010000 */
[----:B------:R-:W-:Y:S01]  /*a190*/  FMUL.FTZ R75, R67, R43 ;  /* 0x0000002b434b7220 */ /* 0x000fe20000410000 */
[----:B------:R-:W-:Y:S01]  /*a1a0*/  FFMA.FTZ R0, R89, R63, R0 ;  /* 0x0000003f59007223 */ /* 0x000fe20000010000 */
[----:B------:R-:W-:Y:S01]  /*a1b0*/  FFMA.FTZ R33, R87, R88, R32 ;  /* 0x0000005857217223 */ /* 0x000fe20000010020 */
[----:B------:R-:W-:Y:S01]  /*a1c0*/  FADD.FTZ R32, R35, R63 ;  /* 0x0000003f23207221 */ /* 0x000fe20000010000 */
[----:B------:R-:W-:Y:S01]  /*a1d0*/  FMUL.FTZ R35, R66, R45 ;  /* 0x0000002d42237220 */ /* 0x000fe20000410000 */
[----:B------:R-:W-:Y:S02]  /*a1e0*/  FFMA.FTZ R0, R90, R75, R0 ;  /* 0x0000004b5a007223 */ /* 0x000fe40000010000 */
        /* <DEDUP_REMOVED lines=161> */
[-C--:B------:R-:W-:Y:S01]  /*ac00*/  FMUL.FTZ R22, R67, R7.reuse ;  /* 0x0000000743167220 */ /* 0x080fe20000410000 */
[----:B------:R-:W-:Y:S01]  /*ac10*/  FADD.FTZ R33, R32, R10 ;  /* 0x0000000a20217221 */ /* 0x000fe20000010000 */
[----:B------:R-:W-:Y:S01]  /*ac20*/  FADD.FTZ R57, R36, R57 ;  /* 0x0000003924397221 */ /* 0x000fe20000010000 */
[----:B------:R-:W-:Y:S01]  /*ac30*/  FFMA.FTZ R11, R68, R4, R11 ;  /* 0x00000004440b7223 */ /* 0x000fe2000001000b */
[----:B------:R-:W-:Y:S01]  /*ac40*/  FFMA.FTZ R23, R5, R7, R0 ;  /* 0x0000000705177223 */ /* 0x000fe20000010000 */
[----:B------:R-:W-:Y:S01]  /*ac50*/  FADD.FTZ R30, R61, R30 ;  /* 0x0000001e3d1e7221 */ /* 0x000fe20000010000 */
[----:B------:R-:W-:Y:S01]  /*ac60*/  FFMA.FTZ R31, R5, R22, R31 ;  /* 0x00000016051f7223 */ /* 0x000fe2000001001f */
[-C--:B------:R-:W-:Y:S01]  /*ac70*/  FMUL.FTZ R0, R66, R9.reuse ;  /* 0x0000000942007220 */ /* 0x080fe20000410000 */
[----:B------:R-:W-:Y:S01]  /*ac80*/  FADD.FTZ R33, R22, R33 ;  /* 0x0000002116217221 */ /* 0x000fe20000010000 */
        /* <DEDUP_REMOVED lines=45> */
[----:B------:R-:W-:Y:S01]  /*af60*/  FFMA.FTZ R11, R24, R2, R11 ;  /* 0x00000002180b7223 */ /* 0x000fe2000001000b */
[----:B------:R-:W-:Y:S01]  /*af70*/  FADD.FTZ R8, R19, R2 ;  /* 0x0000000213087221 */ /* 0x000fe20000010000 */
[----:B------:R-:W-:Y:S01]  /*af80*/  FADD.FTZ R12, R9, R12 ;  /* 0x0000000c090c7221 */ /* 0x000fe20000010000 */
[----:B------:R-:W-:Y:S01]  /*af90*/  FADD.FTZ R0, R6, R25 ;  /* 0x0000001906007221 */ /* 0x000fe20000010000 */
[----:B------:R-:W-:Y:S01]  /*afa0*/  FFMA.FTZ R2, R28, R33, R5 ;  /* 0x000000211c027223 */ /* 0x000fe20000010005 */
[----:B------:R-:W-:Y:S01]  /*afb0*/  FFMA.FTZ R4, R26, R27, R11 ;  /* 0x0000001b1a047223 */ /* 0x000fe2000001000b */
[----:B------:R-:W-:Y:S01]  /*afc0*/  FADD.FTZ R33, R33, R12 ;  /* 0x0000000c21217221 */ /* 0x000fe20000010000 */
[----:B------:R-:W-:Y:S01]  /*afd0*/  FADD.FTZ R6, R8, R27 ;  /* 0x0000001b08067221 */ /* 0x000fe20000010000 */
[----:B------:R-:W-:Y:S01]  /*afe0*/  FFMA.FTZ R5, R28, R29, R3 ;  /* 0x0000001d1c057223 */ /* 0x000fe20000010003 */
[----:B0-----:R-:W-:-:S07]  /*aff0*/  FADD.FTZ R7, R0, R29 ;  /* 0x0000001d00077221 */ /* 0x001fce0000010000 */
.L_x_1345:
        /* <DEDUP_REMOVED lines=49> */
.L_x_1347:
[----:B------:R-:W-:Y:S05]  /*b310*/  BSYNC.RECONVERGENT B0 ;  /* 0x0000000000007941 */ /* 0x000fea0003800200 */
.L_x_1346:
[----:B------:R-:W-:Y:S01]  /*b320*/  BAR.SYNC.DEFER_BLOCKING 0x0 ;  /* 0x0000000000007b1d */ /* 0x000fe20000010000 */
[----:B---3--:R-:W-:-:S05]  /*b330*/  LEA R0, R13, R2, 0x6 ;  /* 0x000000020d007211 */ /* 0x008fca00078e30ff */
[----:B------:R-:W-:Y:S04]  /*b340*/  BSSY.RECONVERGENT B0, `(.L_x_1348) ;  /* 0x0000029000007945 */ /* 0x000fe80003800200 */
[----:B------:R-:W-:Y:S05]  /*b350*/  @P0 BRA `(.L_x_1349) ;  /* 0x00000000009c0947 */ /* 0x000fea0003800000 */
[----:B------:R-:W-:-:S09]  /*b360*/  ULEA UR5, UR7, UR6, 0x18 ;  /* 0x0000000607057291 */ /* 0x000fd2000f8ec0ff */
[----:B------:R-:W3:Y:S04]  /*b370*/  LDS.64 R16, [UR5+0x18] ;  /* 0x00001805ff107984 */ /* 0x000ee80008000a00 */
[----:B------:R-:W4:Y:S04]  /*b380*/  LDS.128 R24, [UR5+0x20] ;  /* 0x00002005ff187984 */ /* 0x000f280008000c00 */
[----:B------:R-:W0:Y:S04]  /*b390*/  LDS.128 R28, [UR5+0x30] ;  /* 0x00003005ff1c7984 */ /* 0x000e280008000c00 */
[----:B------:R-:W0:Y:S04]  /*b3a0*/  LDS.128 R32, [UR5+0x40] ;  /* 0x00004005ff207984 */ /* 0x000e280008000c00 */
[----:B------:R-:W0:Y:S04]  /*b3b0*/  LDS.128 R12, [UR5+0x50] ;  /* 0x00005005ff0c7984 */ /* 0x000e280008000c00 */
[----:B-12---:R-:W1:Y:S01]  /*b3c0*/  LDS.128 R8, [UR5+0x60] ;  /* 0x00006005ff087984 */ /* 0x006e620008000c00 */
[----:B---3--:R-:W-:Y:S01]  /*b3d0*/  FADD.FTZ R19, R22, R16 ;  /* 0x0000001016137221 */ /* 0x008fe20000010000 */
        /* <DEDUP_REMOVED lines=31> */
.L_x_1349:
[----:B------:R-:W-:Y:S05]  /*b5d0*/  BSYNC.RECONVERGENT B0 ;  /* 0x0000000000007941 */ /* 0x000fea0003800200 */
.L_x_1348:
[----:B------:R-:W-:Y:S06]  /*b5e0*/  BAR.SYNC.DEFER_BLOCKING 0x0 ;  /* 0x0000000000007b1d */ /* 0x000fec0000010000 */
[----:B------:R-:W-:Y:S04]  /*b5f0*/  BSSY.RECONVERGENT B0, `(.L_x_1350) ;  /* 0x0000025000007945 */ /* 0x000fe80003800200 */
[----:B------:R-:W-:Y:S05]  /*b600*/  @P3 BRA `(.L_x_1351) ;  /* 0x00000000008c3947 */ /* 0x000fea0003800000 */
[----:B------:R-:W3:Y:S04]  /*b610*/  LDS.128 R28, [R3+0x400] ;  /* 0x00040000031c7984 */ /* 0x000ee80000000c00 */
[----:B------:R-:W4:Y:S04]  /*b620*/  LDS.128 R32, [R3+0x800] ;  /* 0x0008000003207984 */ /* 0x000f280000000c00 */
[----:B------:R-:W4:Y:S04]  /*b630*/  LDS.128 R44, [R3+0xc00] ;  /* 0x000c0000032c7984 */ /* 0x000f280000000c00 */
[----:B------:R-:W4:Y:S04]  /*b640*/  LDS.128 R16, [R3+0x1000] ;  /* 0x0010000003107984 */ /* 0x000f280000000c00 */
[----:B------:R-:W4:Y:S04]  /*b650*/  LDS.128 R12, [R3+0x1400] ;  /* 0x00140000030c7984 */ /* 0x000f280000000c00 */
[----:B-12---:R-:W1:Y:S04]  /*b660*/  LDS.128 R8, [R3+0x1800] ;  /* 0x0018000003087984 */ /* 0x006e680000000c00 */
[----:B------:R2:W2:Y:S01]  /*b670*/  LDS.128 R24, [R3+0x1c00] ;  /* 0x001c000003187984 */ /* 0x0004a20000000c00 */
[----:B---3--:R-:W-:Y:S01]  /*b680*/  FADD.FTZ R21, R4, R28 ;  /* 0x0000001c04157221 */ /* 0x008fe20000010000 */
        /* <DEDUP_REMOVED lines=21> */
[----:B--2---:R-:W-:Y:S01]  /*b7e0*/  FADD.FTZ R3, R5, R10 ;  /* 0x0000000a05037221 */ /* 0x004fe20000010000 */
[----:B------:R-:W-:Y:S01]  /*b7f0*/  FADD.FTZ R10, R6, R11 ;  /* 0x0000000b060a7221 */ /* 0x000fe20000010000 */
[----:B------:R-:W-:Y:S01]  /*b800*/  FADD.FTZ R4, R21, R24 ;  /* 0x0000001815047221 */ /* 0x000fe20000010000 */
[----:B------:R-:W-:Y:S01]  /*b810*/  FADD.FTZ R5, R8, R25 ;  /* 0x0000001908057221 */ /* 0x000fe20000010000 */
[----:B------:R-:W-:Y:S01]  /*b820*/  FADD.FTZ R6, R3, R26 ;  /* 0x0000001a03067221 */ /* 0x000fe20000010000 */
[----:B------:R-:W-:-:S07]  /*b830*/  FADD.FTZ R7, R10, R27 ;  /* 0x0000001b0a077221 */ /* 0x000fce0000010000 */
.L_x_1351:
[----:B------:R-:W-:Y:S05]  /*b840*/  BSYNC.RECONVERGENT B0 ;  /* 0x0000000000007941 */ /* 0x000fea0003800200 */
.L_x_1350:
[----:B------:R-:W-:Y:S04]  /*b850*/  BSSY.RECONVERGENT B0, `(.L_x_1352) ;  /* 0x000001c000007945 */ /* 0x000fe80003800200 */
[----:B------:R-:W-:Y:S05]  /*b860*/  @P3 BRA `(.L_x_1353) ;  /* 0x0000000000683947 */ /* 0x000fea0003800000 */
[----:B------:R-:W1:Y:S08]  /*b870*/  LDC.64 R18, c[0x0][0x3f8] ;  /* 0x0000fe00ff127b82 */ /* 0x000e700000000a00 */
[----:B--2---:R-:W2:Y:S01]  /*b880*/  LDC.64 R8, c[0x0][0x3d8] ;  /* 0x0000f600ff087b82 */ /* 0x004ea20000000a00 */
        /* <DEDUP_REMOVED lines=24> */
.L_x_1353:
[----:B------:R-:W-:Y:S05]  /*ba10*/  BSYNC.RECONVERGENT B0 ;  /* 0x0000000000007941 */ /* 0x000fea0003800200 */
.L_x_1352:
[----:B------:R-:W-:-:S09]  /*ba20*/  UISETP.GE.U32.AND UP0, UPT, UR12, 0x2, UPT ;  /* 0x000000020c00788c */ /* 0x000fd2000bf06070 */
[----:B------:R-:W-:Y:S05]  /*ba30*/  BRA.U !UP0, `(.L_x_1354) ;  /* 0x0000000d08847547 */ /* 0x000fea000b800000 */
[----:B0--3--:R-:W0:Y:S01]  /*ba40*/  LDC.64 R4, c[0x0][0x3d0] ;  /* 0x0000f400ff047b82 */ /* 0x009e220000000a00 */
[----:B------:R-:W-:Y:S01]  /*ba50*/  ULOP3.LUT UR5, UR4, 0x1, URZ, 0xc0, !UPT ;  /* 0x0000000104057892 */ /* 0x000fe2000f8ec0ff */
[----:B------:R-:W-:Y:S03]  /*ba60*/  BSSY.RECONVERGENT B0, `(.L_x_1355) ;  /* 0x0000022000007945 */ /* 0x000fe60003800200 */
[----:B------:R-:W-:-:S03]  /*ba70*/  UIMAD UR6, UR5, UR9, URZ ;  /* 0x00000009050672a4 */ /* 0x000fc6000f8e02ff */
[----:B------:R-:W3:Y:S01]  /*ba80*/  S2UR UR14, SR_CTAID.Y ;  /* 0x00000000000e79c3 */ /* 0x000ee20000002600 */
[----:B------:R-:W-:-:S04]  /*ba90*/  UIMAD UR5, UR6, UR12, URZ ;  /* 0x0000000c060572a4 */ /* 0x000fc8000f8e02ff */
[----:B------:R-:W-:-:S06]  /*baa0*/  USHF.L.U32 UR5, UR5, 0x1, URZ ;  /* 0x0000000105057899 */ /* 0x000fcc00080006ff */
[----:B------:R-:W-:-:S05]  /*bab0*/  MOV R3, UR5 ;  /* 0x0000000500037c02 */ /* 0x000fca0008000f00 */
[----:B0-----:R-:W-:Y:S01]  /*bac0*/  IMAD.WIDE R4, R3, 0x4, R4 ;  /* 0x0000000403047825 */ /* 0x001fe200078e0204 */
[----:B---3--:R-:W-:Y:S06]  /*bad0*/  @P0 BRA `(.L_x_1356) ;  /* 0x0000000000680947 */ /* 0x008fec0003800000 */
[----:B------:R-:W0:Y:S01]  /*bae0*/  LDC.64 R6, c[0x0][0x3c8] ;  /* 0x0000f200ff067b82 */ /* 0x000e220000000a00 */
[----:B------:R-:W-:Y:S02]  /*baf0*/  UIADD3 UR7, UPT, UPT, UR6, UR14, URZ ;  /* 0x0000000e06077290 */ /* 0x000fe4000fffe0ff */
[----:B------:R-:W-:Y:S02]  /*bb00*/  UIMAD UR13, UR20, UR9, UR14 ;  /* 0x00000009140d72a4 */ /* 0x000fe4000f8e020e */
[----:B------:R-:W-:Y:S02]  /*bb10*/  ULOP3.LUT UP0, UR5, UR4, 0x2, URZ, 0xc0, !UPT ;  /* 0x0000000204057892 */ /* 0x000fe4000f80c0ff */
[----:B--2---:R-:W-:Y:S02]  /*bb20*/  MOV R9, UR7 ;  /* 0x0000000700097c02 */ /* 0x004fe40008000f00 */
        /* <DEDUP_REMOVED lines=16> */
.L_x_1357:
[----:B------:R-:W2:Y:S04]  /*bc30*/  LDG.E.STRONG.GPU R0, desc[UR10][R8.64] ;  /* 0x0000000a08007981 */ /* 0x000ea8000c1ef900 */
[----:B--2---:R-:W-:Y:S04]  /*bc40*/  CCTL.IVALL ;  /* 0x00000000ff00798f */ /* 0x004fe80002000000 */
[----:B------:R0:W-:Y:S01]  /*bc50*/  STL [R1], R0 ;  /* 0x0000000001007387 */ /* 0x0001e20000100800 */
[----:B------:R-:W-:-:S13]  /*bc60*/  ISETP.NE.AND P0, PT, R0, UR5, PT ;  /* 0x0000000500007c0c */ /* 0x000fda000bf05270 */
[----:B0-----:R-:W-:Y:S05]  /*bc70*/  @P0 BRA `(.L_x_1357) ;  /* 0xfffffffc00ec0947 */ /* 0x001fea000383ffff */
.L_x_1356:
[----:B------:R-:W-:Y:S05]  /*bc80*/  BSYNC.RECONVERGENT B0 ;  /* 0x0000000000007941 */ /* 0x000fea0003800200 */
.L_x_1355:
        /* <DEDUP_REMOVED lines=15> */
.L_x_1359:
[----:B------:R-:W-:Y:S02]  /*bd80*/  ISETP.NE.AND P1, PT, RZ, UR24, PT ;  /* 0x00000018ff007c0c */ /* 0x000fe4000bf25270 */
[----:B------:R-:W-:Y:S02]  /*bd90*/  MOV R7, UR6 ;  /* 0x0000000600077c02 */ /* 0x000fe40008000f00 */
[----:B------:R-:W-:-:S13]  /*bda0*/  ISETP.NE.OR P1, PT, R2, RZ, !P1 ;  /* 0x000000ff0200720c */ /* 0x000fda0004f25670 */
[----:B------:R-:W-:-:S06]  /*bdb0*/  @!P1 IMAD.WIDE.U32 R6, R7, 0x8, R4 ;  /* 0x0000000807069825 */ /* 0x000fcc00078e0004 */
[----:B------:R-:W3:Y:S01]  /*bdc0*/  @!P1 LDG.E.64 R6, desc[UR10][R6.64] ;  /* 0x0000000a06069981 */ /* 0x000ee2000c1e1b00 */
[----:B------:R-:W-:Y:S01]  /*bdd0*/  UIADD3 UR26, UPT, UPT, UR5, 0x1, URZ ;  /* 0x00000001051a7890 */ /* 0x000fe2000fffe0ff */
[----:B--2---:R-:W-:Y:S01]  /*bde0*/  MOV R9, UR19 ;  /* 0x0000001300097c02 */ /* 0x004fe20008000f00 */
        /* <DEDUP_REMOVED lines=27> */
[----:B------:R-:W2:Y:S01]  /*bfa0*/  @!P4 LDG.E.64 R18, desc[UR10][R8.64] ;  /* 0x0000000a0812c981 */ /* 0x000ea2000c1e1b00 */
        /* <DEDUP_REMOVED lines=10> */
[----:B---3--:R-:W-:Y:S01]  /*c050*/  @!P1 FADD.FTZ R22, R22, R6 ;  /* 0x0000000616169221 */ /* 0x008fe20000010000 */
[----:B------:R-:W-:Y:S01]  /*c060*/  @!P1 FADD.FTZ R23, R23, R7 ;  /* 0x0000000717179221 */ /* 0x000fe20000010000 */
[----:B------:R-:W-:Y:S01]  /*c070*/  @!P0 IMAD.WIDE.U32 R6, R3, 0x8, R4 ;  /* 0x0000000803068825 */ /* 0x000fe200078e0004 */
[----:B------:R-:W-:-:S04]  /*c080*/  ISETP.NE.AND P1, PT, R0, UR20, PT ;  /* 0x0000001400007c0c */ /* 0x000fc8000bf25270 */
[----:B------:R0:W3:Y:S01]  /*c090*/  @!P0 LDG.E.64 R16, desc[UR10][R6.64] ;  /* 0x0000000a06108981 */ /* 0x0000e2000c1e1b00 */
        /* <DEDUP_REMOVED lines=17> */
[----:B---3--:R-:W-:Y:S01]  /*c1b0*/  @!P0 FADD.FTZ R22, R22, R16 ;  /* 0x0000001016168221 */ /* 0x008fe20000010000 */
[----:B------:R-:W-:-:S03]  /*c1c0*/  @!P0 FADD.FTZ R23, R23, R17 ;  /* 0x0000001117178221 */ /* 0x000fc60000010000 */
[----:B--2---:R-:W-:Y:S01]  /*c1d0*/  @!P4 FADD.FTZ R22, R22, R18 ;  /* 0x000000121616c221 */ /* 0x004fe20000010000 */
        /* <DEDUP_REMOVED lines=13> */
.L_x_1358:
        /* <DEDUP_REMOVED lines=30> */
[----:B--2---:R-:W-:Y:S01]  /*c490*/  MOV R9, UR6 ;  /* 0x0000000600097c02 */ /* 0x004fe20008000f00 */
[----:B------:R-:W-:Y:S02]  /*c4a0*/  @!UP2 UIMAD UR6, UR13, UR9, UR14 ;  /* 0x000000090d06a2a4 */ /* 0x000fe4000f8e020e */
[----:B-1----:R-:W-:Y:S01]  /*c4b0*/  MOV R11, UR5 ;  /* 0x00000005000b7c02 */ /* 0x002fe20008000f00 */
        /* <DEDUP_REMOVED lines=18> */
.L_x_1360:
        /* <DEDUP_REMOVED lines=12> */
[----:B--2---:R-:W-:Y:S01]  /*c6a0*/  MOV R9, UR5 ;  /* 0x0000000500097c02 */ /* 0x004fe20008000f00 */
        /* <DEDUP_REMOVED lines=11> */
.L_x_1361:
        /* <DEDUP_REMOVED lines=11> */
[----:B------:R-:W3:Y:S02]  /*c810*/  LDG.E.64 R4, desc[UR10][R4.64] ;  /* 0x0000000a04047981 */ /* 0x000ee4000c1e1b00 */
[----:B---3--:R-:W-:Y:S01]  /*c820*/  FADD.FTZ R22, R22, R4 ;  /* 0x0000000416167221 */ /* 0x008fe20000010000 */
[----:B------:R-:W-:-:S07]  /*c830*/  FADD.FTZ R23, R23, R5 ;  /* 0x0000000517177221 */ /* 0x000fce0000010000 */
.L_x_1362:
[----:B------:R-:W-:Y:S05]  /*c840*/  BSYNC.RECONVERGENT B0 ;  /* 0x0000000000007941 */ /* 0x000fea0003800200 */
.L_x_1354:
[----:B------:R-:W4:Y:S01]  /*c850*/  S2UR UR6, SR_CgaCtaId ;  /* 0x00000000000679c3 */ /* 0x000f220000008800 */
[----:B------:R-:W-:Y:S01]  /*c860*/  ISETP.NE.AND P0, PT, R2, RZ, PT ;  /* 0x000000ff0200720c */ /* 0x000fe20003f05270 */
[----:B------:R-:W-:Y:S01]  /*c870*/  UMOV UR5, 0x400 ;  /* 0x0000040000057882 */ /* 0x000fe20000000000 */
[----:B------:R-:W0:Y:S01]  /*c880*/  LDCU.U8 UR12, c[0x0][0x414] ;  /* 0x00008280ff0c77ac */ /* 0x000e220008000000 */
[----:B---3--:R-:W-:Y:S01]  /*c890*/  HFMA2 R12, -RZ, RZ, 0, 0 ;  /* 0x00000000ff0c7431 */ /* 0x008fe200000001ff */
[----:B------:R-:W3:Y:S01]  /*c8a0*/  LDCU UR13, c[0x0][0x41c] ;  /* 0x00008380ff0d77ac */ /* 0x000ee20008000800 */
        /* <DEDUP_REMOVED lines=8> */
[----:B------:R-:W4:Y:S01]  /*c930*/  LDS.64 R4, [UR5+0x98] ;  /* 0x00009805ff047984 */ /* 0x000f220008000a00 */
[----:B------:R-:W4:Y:S02]  /*c940*/  LDCU UR5, c[0x0][0x42c] ;  /* 0x00008580ff0577ac */ /* 0x000f240008000800 */
[----:B----4-:R-:W-:Y:S01]  /*c950*/  FMUL.FTZ R0, R4, UR5 ;  /* 0x0000000504007c20 */ /* 0x010fe20008410000 */
[----:B01-3--:R-:W-:-:S07]  /*c960*/  FMUL.FTZ R3, R5, UR5 ;  /* 0x0000000505037c20 */ /* 0x00bfce0008410000 */
.L_x_1368:
[----:B------:R-:W-:-:S05]  /*c970*/  LEA R14, R12, UR15, 0x3 ;  /* 0x0000000f0c0e7c11 */ /* 0x000fca000f8e18ff */
[----:B012---:R-:W2:Y:S04]  /*c980*/  LDL.128 R8, [R14+0x10] ;  /* 0x000010000e087983 */ /* 0x007ea80000100c00 */
[----:B------:R0:W3:Y:S01]  /*c990*/  LDL.128 R4, [R14+0x110] ;  /* 0x000110000e047983 */ /* 0x0000e20000100c00 */
[----:B------:R-:W-:Y:S01]  /*c9a0*/  SHF.R.U32.HI R22, RZ, 0x6, R2 ;  /* 0x00000006ff167819 */ /* 0x000fe20000011602 */
[----:B------:R-:W-:Y:S01]  /*c9b0*/  BSSY.RECONVERGENT B0, `(.L_x_1363) ;  /* 0x000003a000007945 */ /* 0x000fe20003800200 */
[----:B------:R-:W-:Y:S01]  /*c9c0*/  MOV R23, UR13 ;  /* 0x0000000d00177c02 */ /* 0x000fe20008000f00 */
[----:B--2---:R-:W-:Y:S01]  /*c9d0*/  FADD.FTZ R8, R8, -UR16 ;  /* 0x8000001008087e21 */ /* 0x004fe20008010000 */
[----:B------:R-:W-:Y:S01]  /*c9e0*/  FADD.FTZ R9, R9, -UR16 ;  /* 0x8000001009097e21 */ /* 0x000fe20008010000 */
[----:B------:R-:W-:Y:S01]  /*c9f0*/  FADD.FTZ R10, R10, -UR16 ;  /* 0x800000100a0a7e21 */ /* 0x000fe20008010000 */
[----:B------:R-:W-:Y:S01]  /*ca00*/  FADD.FTZ R11, R11, -UR16 ;  /* 0x800000100b0b7e21 */ /* 0x000fe20008010000 */
[----:B------:R-:W-:Y:S01]  /*ca10*/  FMUL.FTZ R21, R8, UR17 ;  /* 0x0000001108157c20 */ /* 0x000fe20008410000 */
[----:B------:R-:W-:-:S03]  /*ca20*/  FMUL.FTZ R20, R9, UR17 ;  /* 0x0000001109147c20 */ /* 0x000fc60008410000 */
[----:B------:R-:W-:Y:S01]  /*ca30*/  @P2 FFMA.FTZ R8, R66, R21, R64 ;  /* 0x0000001542082223 */ /* 0x000fe20000010040 */
[----:B------:R-:W-:-:S03]  /*ca40*/  @P2 FFMA.FTZ R9, R67, R20, R65 ;  /* 0x0000001443092223 */ /* 0x000fc60000010041 */
[----:B------:R-:W-:Y:S01]  /*ca50*/  @P2 FMUL.FTZ R13, R8, -1.4426950216293334961 ;  /* 0xbfb8aa3b080d2820 */ /* 0x000fe20000410000 */
[----:B------:R-:W-:-:S05]  /*ca60*/  @P2 FMUL.FTZ R16, R9, -1.4426950216293334961 ;  /* 0xbfb8aa3b09102820 */ /* 0x000fca0000410000 */
[----:B------:R-:W0:Y:S08]  /*ca70*/  @P2 MUFU.EX2 R13, R13 ;  /* 0x0000000d000d2308 */ /* 0x000e300000000800 */
[----:B------:R-:W1:Y:S01]  /*ca80*/  @P2 MUFU.EX2 R16, R16 ;  /* 0x0000001000102308 */ /* 0x000e620000000800 */
[----:B0-----:R-:W-:Y:S01]  /*ca90*/  @P2 FADD.FTZ R14, R13, 1 ;  /* 0x3f8000000d0e2421 */ /* 0x001fe20000010000 */
[----:B------:R-:W-:-:S06]  /*caa0*/  FFMA.FTZ R13, R0, R21, R3 ;  /* 0x00000015000d7223 */ /* 0x000fcc0000010003 */
[----:B------:R-:W0:Y:S01]  /*cab0*/  @P2 MUFU.RCP R15, R14 ;  /* 0x0000000e000f2308 */ /* 0x000e220000001000 */
[----:B-1----:R-:W-:-:S07]  /*cac0*/  @P2 FADD.FTZ R17, R16, 1 ;  /* 0x3f80000010112421 */ /* 0x002fce0000010000 */
[----:B------:R-:W1:Y:S01]  /*cad0*/  @P2 MUFU.RCP R18, R17 ;  /* 0x0000001100122308 */ /* 0x000e620000001000 */
[----:B0-----:R-:W-:Y:S01]  /*cae0*/  @P2 FADD.FTZ R19, -R15, 1 ;  /* 0x3f8000000f132421 */ /* 0x001fe20000010100 */
[----:B---3--:R-:W-:-:S03]  /*caf0*/  @P2 FMUL.FTZ R15, R4, R15 ;  /* 0x0000000f040f2220 */ /* 0x008fc60000410000 */
[----:B------:R-:W-:Y:S01]  /*cb00*/  @P2 FFMA.FTZ R8, R8, R19, 1 ;  /* 0x3f80000008082423 */ /* 0x000fe20000010013 */
[----:B------:R-:W-:Y:S02]  /*cb10*/  IMAD R19, R23, UR20, R22 ;  /* 0x0000001417137c24 */ /* 0x000fe4000f8e0216 */
[----:B------:R-:W-:Y:S01]  /*cb20*/  FMUL.FTZ R22, R11, UR17 ;  /* 0x000000110b167c20 */ /* 0x000fe20008410000 */
[----:B------:R-:W-:Y:S01]  /*cb30*/  @P2 FMUL.FTZ R4, R15, R8 ;  /* 0x000000080f042220 */ /* 0x000fe20000410000 */
[----:B-1----:R-:W-:Y:S01]  /*cb40*/  @P2 FADD.FTZ R8, -R18, 1 ;  /* 0x3f80000012082421 */ /* 0x002fe20000010100 */
[----:B------:R-:W-:Y:S01]  /*cb50*/  LEA R15, R12, R19, 0x3 ;  /* 0x000000130c0f7211 */ /* 0x000fe200078e18ff */
[----:B------:R-:W-:Y:S01]  /*cb60*/  @P2 FMUL.FTZ R18, R5, R18 ;  /* 0x0000001205122220 */ /* 0x000fe20000410000 */
[----:B------:R-:W-:Y:S01]  /*cb70*/  FFMA.FTZ R13, R66, R4, -R13 ;  /* 0x00000004420d7223 */ /* 0x000fe2000001080d */
[----:B------:R-:W-:Y:S01]  /*cb80*/  @P2 FFMA.FTZ R9, R9, R8, 1 ;  /* 0x3f80000009092423 */ /* 0x000fe20000010008 */
[C---:B------:R-:W-:Y:S01]  /*cb90*/  ISETP.GE.U32.AND P0, PT, R15.reuse, UR18, PT ;  /* 0x000000120f007c0c */ /* 0x040fe2000bf06070 */
[----:B------:R-:W-:Y:S01]  /*cba0*/  FFMA.FTZ R4, R0, R20, R3 ;  /* 0x0000001400047223 */ /* 0x000fe20000010003 */
[----:B------:R-:W-:Y:S01]  /*cbb0*/  SHF.R.S32.HI R14, RZ, 0x1f, R15 ;  /* 0x0000001fff0e7819 */ /* 0x000fe2000001140f */
[----:B------:R-:W-:Y:S01]  /*cbc0*/  @P2 FMUL.FTZ R5, R18, R9 ;  /* 0x0000000912052220 */ /* 0x000fe20000410000 */
[----:B------:R-:W-:Y:S01]  /*cbd0*/  IADD3 R19, PT, PT, R15, 0x8, RZ ;  /* 0x000000080f137810 */ /* 0x000fe20007ffe0ff */
[----:B------:R-:W-:Y:S01]  /*cbe0*/  FMUL.FTZ R18, R10, UR17 ;  /* 0x000000110a127c20 */ /* 0x000fe20008410000 */
[----:B------:R-:W-:Y:S01]  /*cbf0*/  ISETP.GE.AND.EX P0, PT, R14, UR19, PT, P0 ;  /* 0x000000130e007c0c */ /* 0x000fe2000bf06300 */
[C-C-:B------:R-:W-:Y:S01]  /*cc00*/  FFMA.FTZ R16, R0.reuse, R22, R3.reuse ;  /* 0x0000001600107223 */ /* 0x140fe20000010003 */
[----:B------:R-:W-:Y:S01]  /*cc10*/  ISETP.GE.U32.AND P1, PT, R19, UR18, PT ;  /* 0x0000001213007c0c */ /* 0x000fe2000bf26070 */
[----:B------:R-:W-:Y:S01]  /*cc20*/  FFMA.FTZ R17, R0, R18, R3 ;  /* 0x0000001200117223 */ /* 0x000fe20000010003 */
[----:B------:R-:W-:Y:S01]  /*cc30*/  SHF.R.S32.HI R21, RZ, 0x1f, R19 ;  /* 0x0000001fff157819 */ /* 0x000fe20000011413 */
[----:B------:R-:W-:Y:S01]  /*cc40*/  FFMA.FTZ R11, R67, R5, -R4 ;  /* 0x00000005430b7223 */ /* 0x000fe20000010804 */
[----:B------:R-:W-:-:S02]  /*cc50*/  MOV R9, R6 ;  /* 0x0000000600097202 */ /* 0x000fc40000000f00 */
[----:B------:R-:W-:Y:S02]  /*cc60*/  ISETP.GE.AND.EX P1, PT, R21, UR19, PT, P1 ;  /* 0x0000001315007c0c */ /* 0x000fe4000bf26310 */
[----:B------:R-:W-:Y:S02]  /*cc70*/  ISETP.NE.AND P2, PT, RZ, UR12, PT ;  /* 0x0000000cff007c0c */ /* 0x000fe4000bf45270 */
[----:B------:R-:W-:Y:S01]  /*cc80*/  MOV R8, R7 ;  /* 0x0000000700087202 */ /* 0x000fe20000000f00 */
[----:B------:R-:W-:Y:S10]  /*cc90*/  @P0 BRA `(.L_x_1364) ;  /* 0x00000000002c0947 */ /* 0x000ff40003800000 */
        /* <DEDUP_REMOVED lines=9> */
[----:B------:R-:W-:-:S05]  /*cd30*/  LEA.HI.X R7, R4, UR7, R5, 0x2, P0 ;  /* 0x0000000704077c11 */ /* 0x000fca00080f1405 */
[----:B------:R0:W-:Y:S04]  /*cd40*/  STG.E.64 desc[UR10][R6.64], R10 ;  /* 0x0000000a06007986 */ /* 0x0001e8000c101b0a */
.L_x_1364:
[----:B------:R-:W-:Y:S05]  /*cd50*/  BSYNC.RECONVERGENT B0 ;  /* 0x0000000000007941 */ /* 0x000fea0003800200 */
.L_x_1363:
        /* <DEDUP_REMOVED lines=19> */
.L_x_1365:
[----:B------:R-:W-:Y:S01]  /*ce90*/  BSSY.RECONVERGENT B0, `(.L_x_1366) ;  /* 0x000000f000007945 */ /* 0x000fe20003800200 */
[----:B------:R-:W-:Y:S01]  /*cea0*/  FFMA.FTZ R17, R66, R9, -R17 ;  /* 0x0000000942117223 */ /* 0x000fe20000010811 */
[----:B------:R-:W-:Y:S02]  /*ceb0*/  FFMA.FTZ R9, R67, R8, -R16 ;  /* 0x0000000843097223 */ /* 0x000fe40000010810 */
[----:B------:R-:W-:Y:S05]  /*cec0*/  @P1 BRA `(.L_x_1367) ;  /* 0x00000000002c1947 */ /* 0x000fea0003800000 */
[----:B-----5:R-:W-:Y:S01]  /*ced0*/  MOV R4, R40 ;  /* 0x0000002800047202 */ /* 0x020fe20000000f00 */
[----:B0-----:R-:W-:Y:S01]  /*cee0*/  IMAD R6, R21, UR22, RZ ;  /* 0x0000001615067c24 */ /* 0x001fe2000f8e02ff */
        /* <DEDUP_REMOVED lines=9> */
.L_x_1367:
[----:B------:R-:W-:Y:S05]  /*cf80*/  BSYNC.RECONVERGENT B0 ;  /* 0x0000000000007941 */ /* 0x000fea0003800200 */
.L_x_1366:
[----:B------:R-:W-:-:S04]  /*cf90*/  IADD3 R12, PT, PT, R12, 0x2, RZ ;  /* 0x000000020c0c7810 */ /* 0x000fc80007ffe0ff */
[----:B------:R-:W-:-:S13]  /*cfa0*/  ISETP.NE.AND P0, PT, R12, 0x20, PT ;  /* 0x000000200c00780c */ /* 0x000fda0003f05270 */
[----:B------:R-:W-:Y:S05]  /*cfb0*/  @P0 BRA `(.L_x_1368) ;  /* 0xfffffff8006c0947 */ /* 0x000fea000383ffff */
[----:B------:R-:W2:Y:S01]  /*cfc0*/  LDCU UR5, c[0x0][0x410] ;  /* 0x00008200ff0577ac */ /* 0x000ea20008000800 */
[----:B------:R-:W2:Y:S01]  /*cfd0*/  LDCU UR6, c[0x0][0x3e0] ;  /* 0x00007c00ff0677ac */ /* 0x000ea20008000800 */
[----:B------:R-:W-:Y:S02]  /*cfe0*/  UIADD3 UR8, UPT, UPT, UR9, UR8, URZ ;  /* 0x0000000809087290 */ /* 0x000fe4000fffe0ff */
[----:B------:R-:W-:Y:S02]  /*cff0*/  UIADD3 UR4, UPT, UPT, UR4, 0x1, URZ ;  /* 0x0000000104047890 */ /* 0x000fe4000fffe0ff */
[----:B--2---:R-:W-:-:S04]  /*d000*/  UIMAD UR5, UR5, UR6, URZ ;  /* 0x00000006050572a4 */ /* 0x004fc8000f8e02ff */
[----:B------:R-:W-:-:S09]  /*d010*/  UISETP.GE.AND UP0, UPT, UR8, UR5, UPT ;  /* 0x000000050800728c */ /* 0x000fd2000bf06270 */
[----:B------:R-:W-:Y:S05]  /*d020*/  BRA.U !UP0, `(.L_x_1369) ;  /* 0xffffff3108207547 */ /* 0x000fea000b83ffff */
.L_x_1343:
[----:B-1----:R-:W1:Y:S01]  /*d030*/  S2R R9, SR_TID.X ;  /* 0x0000000000097919 */ /* 0x002e620000002100 */
[----:B------:R-:W2:Y:S01]  /*d040*/  LDC R4, c[0x0][0x370] ;  /* 0x0000dc00ff047b82 */ /* 0x000ea20000000800 */
[----:B------:R-:W-:Y:S07]  /*d050*/  BSSY.RECONVERGENT B0, `(.L_x_1370) ;  /* 0x000000e000007945 */ /* 0x000fee0003800200 */
[----:B0-----:R-:W0:Y:S08]  /*d060*/  LDC R7, c[0x0][0x374] ;  /* 0x0000dd00ff077b82 */ /* 0x001e300000000800 */
[----:B------:R-:W3:Y:S01]  /*d070*/  LDC.64 R2, c[0x0][0x3c8] ;  /* 0x0000f200ff027b82 */ /* 0x000ee20000000a00 */
[----:B--2---:R-:W-:-:S02]  /*d080*/  ISETP.NE.AND P0, PT, R4, 0x1, PT ;  /* 0x000000010400780c */ /* 0x004fc40003f05270 */
[----:B-1----:R-:W-:Y:S02]  /*d090*/  ISETP.NE.AND P1, PT, R9, RZ, PT ;  /* 0x000000ff0900720c */ /* 0x002fe40003f25270 */
[----:B0-----:R-:W-:-:S04]  /*d0a0*/  SHF.L.U32 R0, R7, 0x1, RZ ;  /* 0x0000000107007819 */ /* 0x001fc800000006ff */
        /* <DEDUP_REMOVED lines=8> */
.L_x_1371:
[----:B------:R-:W-:Y:S05]  /*d130*/  BSYNC.RECONVERGENT B0 ;  /* 0x0000000000007941 */ /* 0x000fea0003800200 */
.L_x_1370:
        /* <DEDUP_REMOVED lines=11> */
.L_x_1373:
[----:B------:R-:W2:Y:S04]  /*d1f0*/  LDG.E.STRONG.GPU R5, desc[UR10][R2.64] ;  /* 0x0000000a02057981 */ /* 0x000ea8000c1ef900 */
[----:B--2---:R-:W-:Y:S01]  /*d200*/  CCTL.IVALL ;  /* 0x00000000ff00798f */ /* 0x004fe20002000000 */
[----:B------:R-:W-:Y:S05]  /*d210*/  YIELD ;  /* 0x0000000000007946 */ /* 0x000fea0003800000 */
[----:B------:R-:W-:-:S13]  /*d220*/  ISETP.NE.AND P0, PT, R5, R0, PT ;  /* 0x000000000500720c */ /* 0x000fda0003f05270 */
[----:B------:R-:W-:Y:S05]  /*d230*/  @P0 BRA `(.L_x_1373) ;  /* 0xfffffffc00ec0947 */ /* 0x000fea000383ffff */
.L_x_1372:
        /* <DEDUP_REMOVED lines=61> */
.L_x_1376:
        /* <DEDUP_REMOVED lines=29> */
.L_x_1375:
[----:B------:R-:W-:Y:S05]  /*d7e0*/  BSYNC.RECONVERGENT B0 ;  /* 0x0000000000007941 */ /* 0x000fea0003800200 */
.L_x_1374:
        /* <DEDUP_REMOVED lines=10> */
.L_x_1377:
        /* <DEDUP_REMOVED lines=82> */
.L_x_1378:
        /* <DEDUP_REMOVED lines=13> */
.L_x_4906:


//--------------------- .text._Z35group_norm_nhwc_bwd_one_pass_kernelI11Fp32IOFp32WLi512ELi128ELi512EEv26Group_norm_nhwc_bwd_params --------------------------
	.section	.text._Z35group_norm_nhwc_bwd_one_pass_kernelI11Fp32IOFp32WLi512ELi128ELi512EEv26Group_norm_nhwc_bwd_params,"ax",@progbits
	.align	128
        .global         _Z35group_norm_nhwc_bwd_one_pass_kernelI11Fp32IOFp32WLi512ELi128ELi512EEv26Group_norm_nhwc_bwd_params
        .type           _Z35group_norm_nhwc_bwd_one_pass_kernelI11Fp32IOFp32WLi512ELi128ELi512EEv26Group_norm_nhwc_bwd_params,@function
        .size           _Z35group_norm_nhwc_bwd_one_pass_kernelI11Fp32IOFp32WLi512ELi128ELi512EEv26Group_norm_nhwc_bwd_params,(.L_x_4907 - _Z35group_norm_nhwc_bwd_one_pass_kernelI11Fp32IOFp32WLi512ELi128ELi512EEv26Group_norm_nhwc_bwd_params)
        .other          _Z35group_norm_nhwc_bwd_one_pass_kernelI11Fp32IOFp32WLi512ELi128ELi512EEv26Group_norm_nhwc_bwd_params,@"STO_CUDA_ENTRY STV_DEFAULT"
_Z35group_norm_nhwc_bwd_one_pass_kernelI11Fp32IOFp32WLi512ELi128ELi512EEv26Group_norm_nhwc_bwd_params:
.text._Z35group_norm_nhwc_bwd_one_pass_kernelI11Fp32IOFp32WLi512ELi128ELi512EEv26Group_norm_nhwc_bwd_params:
        /* <DEDUP_REMOVED lines=11> */
.L_x_1405:
        /* <DEDUP_REMOVED lines=58> */
[----:B------:R-:W-:Y:S01]  /*0450*/  @!P3 IMAD R5, R0, R5, R3 ;  /* 0x000000050005b224 */ /* 0x000fe200078e0203 */
[----:B------:R-:W0:Y:S01]  /*0460*/  @!P6 LDC.64 R12, c[0x0][0x3f8] ;  /* 0x0000fe00ff0ceb82 */ /* 0x000e220000000a00 */
[----:B------:R-:W-:-:S02]  /*0470*/  SHF.R.S32.HI R21, RZ, 0x1f, R18 ;  /* 0x0000001fff157819 */ /* 0x000fc40000011412 */
[C---:B------:R-:W-:Y:S02]  /*0480*/  IADD3 R15, PT, PT, R0.reuse, 0x20, RZ ;  /* 0x00000020000f7810 */ /* 0x040fe40007ffe0ff */
[----:B------:R-:W-:Y:S02]  /*0490*/  ISETP.GE.AND.EX P5, PT, R21, UR17, PT, P0 ;  /* 0x0000001115007c0c */ /* 0x000fe4000bfa6300 */
[----:B------:R-:W-:Y:S02]  /*04a0*/  ISETP.GE.U32.AND P0, PT, R15, UR16, PT ;  /* 0x000000100f007c0c */ /* 0x000fe4000bf06070 */
[----:B------:R-:W-:Y:S01]  /*04b0*/  @!UP2 UIADD3 UR5, UPT, UPT, UR5, -UR13, URZ ;  /* 0x8000000d0505a290 */ /* 0x000fe2000fffe0ff */
[----:B------:R-:W-:Y:S01]  /*04c0*/  SHF.R.S32.HI R23, RZ, 0x1f, R15 ;  /* 0x0000001fff177819 */ /* 0x000fe2000001140f */
[----:B------:R-:W-:Y:S01]  /*04d0*/  @!UP2 UIADD3 UR7, UPT, UPT, UR7, 0x1, URZ ;  /* 0x000000010707a890 */ /* 0x000fe2000fffe0ff */
[C---:B------:R-:W-:Y:S01]  /*04e0*/  IADD3 R14, PT, PT, R0.reuse, 0x28, RZ ;  /* 0x00000028000e7810 */ /* 0x040fe20007ffe0ff */
[----:B------:R-:W-:Y:S01]  /*04f0*/  UIADD3 UR6, UPT, UPT, UR5, -UR13, URZ ;  /* 0x8000000d05067290 */ /* 0x000fe2000fffe0ff */
[C---:B------:R-:W-:Y:S01]  /*0500*/  IADD3 R35, PT, PT, R0.reuse, 0x48, RZ ;  /* 0x0000004800237810 */ /* 0x040fe20007ffe0ff */
[----:B------:R-:W-:Y:S01]  /*0510*/  UISETP.GT.U32.AND UP3, UPT, UR13, UR5, UPT ;  /* 0x000000050d00728c */ /* 0x000fe2000bf64070 */
[----:B------:R-:W-:Y:S01]  /*0520*/  IADD3 R41, PT, PT, R0, 0x50, RZ ;  /* 0x0000005000297810 */ /* 0x000fe20007ffe0ff */
[----:B------:R-:W-:Y:S01]  /*0530*/  UISETP.GE.U32.AND UP1, UPT, UR5, UR13, UPT ;  /* 0x0000000d0500728c */ /* 0x000fe2000bf26070 */
[----:B------:R-:W3:Y:S01]  /*0540*/  @!P5 LDC.64 R46, c[0x0][0x3a0] ;  /* 0x0000e800ff2edb82 */ /* 0x000ee20000000a00 */
[----:B------:R-:W-:Y:S01]  /*0550*/  USEL UR5, UR6, UR5, !UP3 ;  /* 0x0000000506057287 */ /* 0x000fe2000d800000 */
[----:B------:R-:W-:-:S02]  /*0560*/  SHF.R.S32.HI R33, RZ, 0x1f, R35 ;  /* 0x0000001fff217819 */ /* 0x000fc40000011423 */
[C---:B------:R-:W-:Y:S01]  /*0570*/  IADD3 R55, PT, PT, R0.reuse, 0x58, RZ ;  /* 0x0000005800377810 */ /* 0x040fe20007ffe0ff */
[----:B------:R-:W-:Y:S01]  /*0580*/  @!UP4 UIADD3 UR5, UPT, UPT, -UR5, URZ, URZ ;  /* 0x000000ff0505c290 */ /* 0x000fe2000fffe1ff */
[----:B0-----:R-:W-:Y:S01]  /*0590*/  @!P6 IMAD R19, R19, R12, RZ ;  /* 0x0000000c1313e224 */ /* 0x001fe200078e02ff */
[----:B------:R-:W-:Y:S01]  /*05a0*/  IADD3 R54, PT, PT, R0, 0x60, RZ ;  /* 0x0000006000367810 */ /* 0x000fe20007ffe0ff */
[----:B------:R-:W0:Y:S01]  /*05b0*/  @!P5 LDC.64 R48, c[0x0][0x398] ;  /* 0x0000e600ff30db82 */ /* 0x000e220000000a00 */
[----:B------:R-:W-:Y:S01]  /*05c0*/  USEL UR13, UR9, UR5, !UP0 ;  /* 0x00000005090d7287 */ /* 0x000fe2000c000000 */
[----:B------:R-:W-:Y:S01]  /*05d0*/  @!P6 IMAD R29, R20, R13, R19 ;  /* 0x0000000d141de224 */ /* 0x000fe200078e0213 */
[----:B------:R-:W-:Y:S01]  /*05e0*/  @UP1 UIADD3 UR7, UPT, UPT, UR7, 0x1, URZ ;  /* 0x0000000107071890 */ /* 0x000fe2000fffe0ff */
[----:B------:R-:W-:Y:S01]  /*05f0*/  SHF.R.S32.HI R19, RZ, 0x1f, R14 ;  /* 0x0000001fff137819 */ /* 0x000fe2000001140e */
[----:B------:R-:W-:Y:S01]  /*0600*/  USHF.L.U32 UR5, UR13, 0x7, URZ ;  /* 0x000000070d057899 */ /* 0x000fe200080006ff */
[----:B------:R-:W-:Y:S01]  /*0610*/  SHF.R.S32.HI R53, RZ, 0x1f, R55 ;  /* 0x0000001fff357819 */ /* 0x000fe20000011437 */
[----:B------:R-:W-:-:S02]  /*0620*/  @!UP5 UIADD3 UR7, UPT, UPT, -UR7, URZ, URZ ;  /* 0x000000ff0707d290 */ /* 0x000fc4000fffe1ff */
        /* <DEDUP_REMOVED lines=8> */
[----:B------:R-:W4:Y:S01]  /*06b0*/  @!P4 LDC.64 R8, c[0x0][0x3f8] ;  /* 0x0000fe00ff08cb82 */ /* 0x000f220000000a00 */
[----:B------:R-:W0:Y:S01]  /*06c0*/  LDCU.64 UR6, c[0x0][0x3b8] ;  /* 0x00007700ff0677ac */ /* 0x000e220008000a00 */
[----:B------:R-:W-:Y:S01]  /*06d0*/  @!P3 MOV R60, R58 ;  /* 0x0000003a003cb202 */ /* 0x000fe20000000f00 */
[----:B------:R-:W-:Y:S02]  /*06e0*/  STL [R1+0x910], R58 ;  /* 0x0009103a01007387 */ /* 0x000fe40000100800 */
[----:B------:R-:W-:Y:S02]  /*06f0*/  IADD3 R61, PT, PT, R59, UR5, RZ ;  /* 0x000000053b3d7c10 */ /* 0x000fe4000fffe0ff */
[----:B------:R-:W-:Y:S01]  /*0700*/  STL [R1+0x90c], R59 ;  /* 0x00090c3b01007387 */ /* 0x000fe20000100800 */
[----:B------:R-:W-:Y:S02]  /*0710*/  @!P3 IMAD.WIDE.U32 R2, R0, R4, R60 ;  /* 0x000000040002b225 */ /* 0x000fe400078e003c */
[----:B------:R-:W0:Y:S03]  /*0720*/  LDCU UR5, c[0x0][0x41c] ;  /* 0x00008380ff0577ac */ /* 0x000e260008000800 */
[----:B------:R-:W-:-:S02]  /*0730*/  @!P3 IADD3 R5, PT, PT, R3, R5, RZ ;  /* 0x000000050305b210 */ /* 0x000fc40007ffe0ff */
[C---:B------:R-:W-:Y:S02]  /*0740*/  @!P3 SHF.L.U32 R3, R2.reuse, 0x2, RZ ;  /* 0x000000020203b819 */ /* 0x040fe400000006ff */
[----:B------:R-:W-:Y:S02]  /*0750*/  @!P3 SHF.L.U64.HI R6, R2, 0x2, R5 ;  /* 0x000000020206b819 */ /* 0x000fe40000010205 */
[C---:B-1----:R-:W-:Y:S01]  /*0760*/  @!P3 IADD3 R2, P2, PT, R3.reuse, R16, RZ ;  /* 0x000000100302b210 */ /* 0x042fe20007f5e0ff */
[----:B------:R-:W1:Y:S01]  /*0770*/  @!P4 LDC.64 R4, c[0x0][0x3a0] ;  /* 0x0000e800ff04cb82 */ /* 0x000e620000000a00 */
[----:B--2---:R-:W-:Y:S01]  /*0780*/  @!P3 IADD3 R50, P1, PT, R3, R50, RZ ;  /* 0x000000320332b210 */ /* 0x004fe20007f3e0ff */
[----:B----4-:R-:W-:Y:S01]  /*0790*/  @!P4 IMAD R10, R7, R8, RZ ;  /* 0x00000008070ac224 */ /* 0x010fe200078e02ff */
[----:B------:R-:W-:Y:S02]  /*07a0*/  @!P3 IADD3.X R3, PT, PT, R6, R17, RZ, P2, !PT ;  /* 0x000000110603b210 */ /* 0x000fe400017fe4ff */
[----:B------:R-:W-:-:S02]  /*07b0*/  LOP3.LUT P2, RZ, R42, 0x4000, RZ, 0xc0, !PT ;  /* 0x000040002aff7812 */ /* 0x000fc4000784c0ff */
[----:B------:R-:W-:Y:S01]  /*07c0*/  @!P3 IADD3.X R51, PT, PT, R6, R51, RZ, P1, !PT ;  /* 0x000000330633b210 */ /* 0x000fe20000ffe4ff */
[----:B------:R-:W2:Y:S01]  /*07d0*/  @!P5 LDC.64 R16, c[0x0][0x3f8] ;  /* 0x0000fe00ff10db82 */ /* 0x000ea20000000a00 */
[----:B------:R-:W-:Y:S01]  /*07e0*/  ISETP.GE.AND.EX P4, PT, R23, UR17, PT, P0 ;  /* 0x0000001117007c0c */ /* 0x000fe2000bf86300 */
[----:B------:R-:W-:Y:S01]  /*07f0*/  STL.64 [R1+0x978], R2 ;  /* 0x0009780201007387 */ /* 0x000fe20000100a00 */
[----:B------:R-:W-:Y:S02]  /*0800*/  ISETP.GE.U32.AND P1, PT, R14, UR16, PT ;  /* 0x000000100e007c0c */ /* 0x000fe4000bf26070 */
[----:B------:R-:W-:Y:S01]  /*0810*/  LOP3.LUT R42, R42, 0xffffefff, RZ, 0xc0, !PT ;  /* 0xffffefff2a2a7812 */ /* 0x000fe200078ec0ff */
[----:B------:R-:W-:Y:S01]  /*0820*/  STL.64 [R1+0x970], R50 ;  /* 0x0009703201007387 */ /* 0x000fe20000100a00 */
[----:B------:R-:W-:Y:S02]  /*0830*/  ISETP.GE.AND.EX P3, PT, R19, UR17, PT, P1 ;  /* 0x0000001113007c0c */ /* 0x000fe4000bf66310 */
[----:B------:R-:W-:Y:S01]  /*0840*/  @P5 LOP3.LUT R42, R42, 0x1000, RZ, 0xfc, !PT ;  /* 0x000010002a2a5812 */ /* 0x000fe200078efcff */
[----:B------:R-:W4:Y:S01]  /*0850*/  @!P2 LDC.64 R6, c[0x0][0x398] ;  /* 0x0000e600ff06ab82 */ /* 0x000f220000000a00 */
[----:B------:R-:W-:Y:S01]  /*0860*/  @!P2 MOV R24, R58 ;  /* 0x0000003a0018a202 */ /* 0x000fe20000000f00 */
[----:B------:R-:W-:Y:S01]  /*0870*/  @!P2 IMAD R27, R11, R9, R10 ;  /* 0x000000090b1ba224 */ /* 0x000fe200078e020a */
[----:B------:R-:W-:-:S02]  /*0880*/  @!P2 MOV R25, R61 ;  /* 0x0000003d0019a202 */ /* 0x000fc40000000f00 */
[----:B------:R-:W-:Y:S01]  /*0890*/  LOP3.LUT R42, R42, 0xfffff7ff, RZ, 0xc0, !PT ;  /* 0xfffff7ff2a2a7812 */ /* 0x000fe200078ec0ff */
[----:B------:R-:W-:Y:S02]  /*08a0*/  @!P2 IMAD.WIDE.U32 R24, R11, R8, R24 ;  /* 0x000000080b18a225 */ /* 0x000fe400078e0018 */
[----:B------:R-:W0:Y:S01]  /*08b0*/  @!P4 LDC.64 R44, c[0x0][0x398] ;  /* 0x0000e600ff2ccb82 */ /* 0x000e220000000a00 */
[----:B------:R-:W-:Y:S02]  /*08c0*/  @P4 LOP3.LUT R42, R42, 0x800, RZ, 0xfc, !PT ;  /* 0x000008002a2a4812 */ /* 0x000fe400078efcff */
[----:B------:R-:W-:Y:S02]  /*08d0*/  @!P2 IADD3 R25, PT, PT, R25, R27, RZ ;  /* 0x0000001b1919a210 */ /* 0x000fe40007ffe0ff */
[----:B------:R-:W-:-:S03]  /*08e0*/  @!P2 SHF.L.U32 R27, R24, 0x2, RZ ;  /* 0x00000002181ba819 */ /* 0x000fc600000006ff */
[----:B------:R-:W3:Y:S01]  /*08f0*/  @!P6 LDC.64 R8, c[0x0][0x3a0] ;  /* 0x0000e800ff08eb82 */ /* 0x000ee20000000a00 */
[----:B------:R-:W-:Y:S02]  /*0900*/  @!P2 SHF.L.U64.HI R22, R24, 0x2, R25 ;  /* 0x000000021816a819 */ /* 0x000fe40000010219 */
[----:B------:R-:W-:Y:S02]  /*0910*/  @!P6 MOV R24, R58 ;  /* 0x0000003a0018e202 */ /* 0x000fe40000000f00 */
[----:B------:R-:W-:Y:S02]  /*0920*/  @!P6 MOV R25, R61 ;  /* 0x0000003d0019e202 */ /* 0x000fe40000000f00 */
[----:B-1----:R-:W-:Y:S01]  /*0930*/  @!P2 IADD3 R4, P0, PT, R27, R4, RZ ;  /* 0x000000041b04a210 */ /* 0x002fe20007f1e0ff */
[----:B------:R-:W1:Y:S01]  /*0940*/  @!P6 LDC.64 R10, c[0x0][0x398] ;  /* 0x0000e600ff0aeb82 */ /* 0x000e620000000a00 */
[----:B------:R-:W-:Y:S01]  /*0950*/  LOP3.LUT R42, R42, 0xfffffbff, RZ, 0xc0, !PT ;  /* 0xfffffbff2a2a7812 */ /* 0x000fe200078ec0ff */
[----:B------:R-:W-:Y:S01]  /*0960*/  @!P6 IMAD.WIDE.U32 R24, R20, R12, R24 ;  /* 0x0000000c1418e225 */ /* 0x000fe200078e0018 */
[----:B------:R-:W-:-:S02]  /*0970*/  @!P2 IADD3.X R5, PT, PT, R22, R5, RZ, P0, !PT ;  /* 0x000000051605a210 */ /* 0x000fc400007fe4ff */
[----:B----4-:R-:W-:Y:S02]  /*0980*/  @!P2 IADD3 R6, P0, PT, R27, R6, RZ ;  /* 0x000000061b06a210 */ /* 0x010fe40007f1e0ff */
[----:B------:R-:W-:Y:S01]  /*0990*/  @!P6 IADD3 R27, PT, PT, R25, R29, RZ ;  /* 0x0000001d191be210 */ /* 0x000fe20007ffe0ff */
[----:B------:R-:W4:Y:S01]  /*09a0*/  @!P4 LDC.64 R12, c[0x0][0x3f8] ;  /* 0x0000fe00ff0ccb82 */ /* 0x000f220000000a00 */
[----:B------:R-:W-:Y:S01]  /*09b0*/  @!P6 SHF.L.U32 R25, R24, 0x2, RZ ;  /* 0x000000021819e819 */ /* 0x000fe200000006ff */
[----:B------:R-:W-:Y:S01]  /*09c0*/  STL.64 [R1+0x980], R4 ;  /* 0x0009800401007387 */ /* 0x000fe20000100a00 */
[----:B------:R-:W-:Y:S02]  /*09d0*/  @!P2 IADD3.X R7, PT, PT, R22, R7, RZ, P0, !PT ;  /* 0x000000071607a210 */ /* 0x000fe400007fe4ff */
[----:B------:R-:W-:Y:S01]  /*09e0*/  @!P6 SHF.L.U64.HI R22, R24, 0x2, R27 ;  /* 0x000000021816e819 */ /* 0x000fe2000001021b */
[----:B--2---:R-:W-:Y:S01]  /*09f0*/  @!P5 IMAD R24, R21, R16, RZ ;  /* 0x000000101518d224 */ /* 0x004fe200078e02ff */
[----:B------:R-:W-:Y:S01]  /*0a00*/  @P3 LOP3.LUT R42, R42, 0x400, RZ, 0xfc, !PT ;  /* 0x000004002a2a3812 */ /* 0x000fe200078efcff */
[----:B------:R-:W2:Y:S01]  /*0a10*/  @!P3 LDC.64 R20, c[0x0][0x3f8] ;  /* 0x0000fe00ff14bb82 */ /* 0x000ea20000000a00 */
[----:B---3--:R-:W-:Y:S01]  /*0a20*/  @!P6 IADD3 R8, P0, PT, R25, R8, RZ ;  /* 0x000000081908e210 */ /* 0x008fe20007f1e0ff */
[----:B------:R-:W-:Y:S01]  /*0a30*/  @!P5 IMAD R27, R18, R17, R24 ;  /* 0x00000011121bd224 */ /* 0x000fe200078e0218 */
[----:B------:R-:W-:Y:S01]  /*0a40*/  @!P5 MOV R24, R58 ;  /* 0x0000003a0018d202 */ /* 0x000fe20000000f00 */
[----:B------:R-:W-:Y:S01]  /*0a50*/  STL.64 [R1+0x988], R6 ;  /* 0x0009880601007387 */ /* 0x000fe20000100a00 */
[----:B------:R-:W-:-:S02]  /*0a60*/  @!P6 IADD3.X R9, PT, PT, R22, R9, RZ, P0, !PT ;  /* 0x000000091609e210 */ /* 0x000fc400007fe4ff */
[----:B------:R-:W-:Y:S02]  /*0a70*/  LOP3.LUT R42, R42, 0xfffffdff, RZ, 0xc0, !PT ;  /* 0xfffffdff2a2a7812 */ /* 0x000fe400078ec0ff */
[----:B-1----:R-:W-:Y:S01]  /*0a80*/  @!P6 IADD3 R10, P0, PT, R25, R10, RZ ;  /* 0x0000000a190ae210 */ /* 0x002fe20007f1e0ff */
[----:B------:R-:W-:Y:S01]  /*0a90*/  STL.64 [R1+0x968], R8 ;  /* 0x0009680801007387 */ /* 0x000fe20000100a00 */
[----:B------:R-:W-:Y:S02]  /*0aa0*/  @!P5 MOV R25, R61 ;  /* 0x0000003d0019d202 */ /* 0x000fe40000000f00 */
[----:B------:R-:W-:Y:S01]  /*0ab0*/  @!P6 IADD3.X R11, PT, PT, R22, R11, RZ, P0, !PT ;  /* 0x0000000b160be210 */ /* 0x000fe200007fe4ff */
[----:B------:R-:W-:Y:S02]  /*0ac0*/  @!P5 IMAD.WIDE.U32 R24, R18, R16, R24 ;  /* 0x000000101218d225 */ /* 0x000fe400078e0018 */
[----:B------:R-:W1:Y:S02]  /*0ad0*/  @!P4 LDC.64 R16, c[0x0][0x3a0] ;  /* 0x0000e800ff10cb82 */ /* 0x000e640000000a00 */
[----:B----4-:R-:W-:Y:S01]  /*0ae0*/  @!P4 IMAD R22, R23, R12, RZ ;  /* 0x0000000c1716c224 */ /* 0x010fe200078e02ff */
[----:B------:R-:W-:-:S02]  /*0af0*/  @!P5 IADD3 R25, PT, PT, R25, R27, RZ ;  /* 0x0000001b1919d210 */ /* 0x000fc40007ffe0ff */
[C---:B------:R-:W-:Y:S01]  /*0b00*/  @!P5 SHF.L.U32 R27, R24.reuse, 0x2, RZ ;  /* 0x00000002181bd819 */ /* 0x040fe200000006ff */
[----:B------:R-:W-:Y:S01]  /*0b10*/  @!P4 IMAD R29, R15, R13, R22 ;  /* 0x0000000d0f1dc224 */ /* 0x000fe200078e0216 */
[----:B------:R-:W-:Y:S01]  /*0b20*/  @!P5 SHF.L.U64.HI R18, R24, 0x2, R25 ;  /* 0x000000021812d819 */ /* 0x000fe20000010219 */
[----:B------:R-:W3:Y:S01]  /*0b30*/  @!P3 LDC.64 R22, c[0x0][0x3a0] ;  /* 0x0000e800ff16bb82 */ /* 0x000ee20000000a00 */
[----:B------:R-:W-:Y:S01]  /*0b40*/  @!P5 IADD3 R46, P0, PT, R27, R46, RZ ;  /* 0x0000002e1b2ed210 */ /* 0x000fe20007f1e0ff */
[----:B--2---:R-:W-:Y:S01]  /*0b50*/  @!P3 IMAD R19, R19, R20, RZ ;  /* 0x000000141313b224 */ /* 0x004fe200078e02ff */
[----:B------:R-:W-:Y:S02]  /*0b60*/  @!P4 MOV R24, R58 ;  /* 0x0000003a0018c202 */ /* 0x000fe40000000f00 */
[----:B------:R-:W-:Y:S01]  /*0b70*/  @!P4 MOV R25, R61 ;  /* 0x0000003d0019c202 */ /* 0x000fe20000000f00 */
[----:B------:R-:W-:Y:S01]  /*0b80*/  @!P3 IMAD R21, R14, R21, R19 ;  /* 0x000000150e15b224 */ /* 0x000fe200078e0213 */
[----:B------:R-:W-:-:S02]  /*0b90*/  @!P5 IADD3.X R47, PT, PT, R18, R47, RZ, P0, !PT ;  /* 0x0000002f122fd210 */ /* 0x000fc400007fe4ff */
[----:B0-----:R-:W-:Y:S01]  /*0ba0*/  @!P5 IADD3 R48, P0, PT, R27, R48, RZ ;  /* 0x000000301b30d210 */ /* 0x001fe20007f1e0ff */
[----:B------:R-:W-:Y:S01]  /*0bb0*/  @!P4 IMAD.WIDE.U32 R12, R15, R12, R24 ;  /* 0x0000000c0f0cc225 */ /* 0x000fe200078e0018 */
[----:B------:R-:W-:Y:S01]  /*0bc0*/  @!P3 MOV R19, R61 ;  /* 0x0000003d0013b202 */ /* 0x000fe20000000f00 */
[----:B------:R-:W0:Y:S01]  /*0bd0*/  @!P3 LDC.64 R24, c[0x0][0x398] ;  /* 0x0000e600ff18bb82 */ /* 0x000e220000000a00 */
[----:B------:R-:W-:Y:S02]  /*0be0*/  @!P5 IADD3.X R49, PT, PT, R18, R49, RZ, P0, !PT ;  /* 0x000000311231d210 */ /* 0x000fe400007fe4ff */
[----:B------:R-:W-:Y:S02]  /*0bf0*/  @!P4 IADD3 R13, PT, PT, R13, R29, RZ ;  /* 0x0000001d0d0dc210 */ /* 0x000fe40007ffe0ff */
[----:B------:R-:W-:Y:S02]  /*0c00*/  @!P3 MOV R18, R58 ;  /* 0x0000003a0012b202 */ /* 0x000fe40000000f00 */
[----:B------:R-:W-:-:S02]  /*0c10*/  @!P4 SHF.L.U32 R27, R12, 0x2, RZ ;  /* 0x000000020c1bc819 */ /* 0x000fc400000006ff */
[----:B------:R-:W-:Y:S01]  /*0c20*/  @!P4 SHF.L.U64.HI R26, R12, 0x2, R13 ;  /* 0x000000020c1ac819 */ /* 0x000fe2000001020d */
[----:B------:R-:W-:Y:S01]  /*0c30*/  @!P3 IMAD.WIDE.U32 R14, R14, R20, R18 ;  /* 0x000000140e0eb225 */ /* 0x000fe200078e0012 */
[C---:B-1----:R-:W-:Y:S02]  /*0c40*/  @!P4 IADD3 R12, P0, PT, R27.reuse, R16, RZ ;  /* 0x000000101b0cc210 */ /* 0x042fe40007f1e0ff */
[----:B------:R-:W-:Y:S02]  /*0c50*/  IADD3 R29, PT, PT, R0, 0x40, RZ ;  /* 0x00000040001d7810 */ /* 0x000fe40007ffe0ff */
[----:B------:R-:W-:Y:S02]  /*0c60*/  @!P4 IADD3.X R13, PT, PT, R26, R17, RZ, P0, !PT ;  /* 0x000000111a0dc210 */ /* 0x000fe400007fe4ff */
[----:B------:R-:W-:Y:S02]  /*0c70*/  @!P4 IADD3 R44, P0, PT, R27, R44, RZ ;  /* 0x0000002c1b2cc210 */ /* 0x000fe40007f1e0ff */
[----:B------:R-:W-:Y:S01]  /*0c80*/  @!P3 IADD3 R15, PT, PT, R15, R21, RZ ;  /* 0x000000150f0fb210 */ /* 0x000fe20007ffe0ff */
[----:B------:R-:W-:Y:S01]  /*0c90*/  STL.64 [R1+0x960], R12 ;  /* 0x0009600c01007387 */ /* 0x000fe20000100a00 */
[----:B------:R-:W-:-:S02]  /*0ca0*/  @!P3 SHF.L.U32 R17, R14, 0x2, RZ ;  /* 0x000000020e11b819 */ /* 0x000fc400000006ff */
[----:B------:R-:W-:Y:S02]  /*0cb0*/  @!P4 IADD3.X R45, PT, PT, R26, R45, RZ, P0, !PT ;  /* 0x0000002d1a2dc210 */ /* 0x000fe400007fe4ff */
[----:B------:R-:W-:Y:S02]  /*0cc0*/  @!P3 SHF.L.U64.HI R18, R14, 0x2, R15 ;  /* 0x000000020e12b819 */ /* 0x000fe4000001020f */
[C---:B---3--:R-:W-:Y:S02]  /*0cd0*/  @!P3 IADD3 R14, P0, PT, R17.reuse, R22, RZ ;  /* 0x00000016110eb210 */ /* 0x048fe40007f1e0ff */
[----:B------:R-:W-:Y:S02]  /*0ce0*/  IADD3 R21, PT, PT, R0, 0x30, RZ ;  /* 0x0000003000157810 */ /* 0x000fe40007ffe0ff */
[----:B------:R-:W-:Y:S02]  /*0cf0*/  @!P3 IADD3.X R15, PT, PT, R18, R23, RZ, P0, !PT ;  /* 0x00000017120fb210 */ /* 0x000fe400007fe4ff */
[----:B0-----:R-:W-:-:S02]  /*0d00*/  @!P3 IADD3 R16, P0, PT, R17, R24, RZ ;  /* 0x000000181110b210 */ /* 0x001fc40007f1e0ff */
        /* <DEDUP_REMOVED lines=40> */
[----:B------:R1:W-:Y:S01]  /*0f90*/  STL [R1+0x950], R21 ;  /* 0x0009501501007387 */ /* 0x0003e20000100800 */
[----:B0-----:R-:W-:Y:S01]  /*0fa0*/  @!P1 IADD3 R22, P0, PT, R23, R26, RZ ;  /* 0x0000001a17169210 */ /* 0x001fe20007f1e0ff */
[----:B-1----:R-:W0:Y:S03]  /*0fb0*/  S2R R21, SR_TID.X ;  /* 0x0000000000157919 */ /* 0x002e260000002100 */
[----:B------:R-:W-:Y:S02]  /*0fc0*/  @!P1 IADD3.X R23, PT, PT, R24, R27, RZ, P0, !PT ;  /* 0x0000001b18179210 */ /* 0x000fe400007fe4ff */
[----:B------:R-:W-:Y:S02]  /*0fd0*/  SHF.R.S32.HI R27, RZ, 0x1f, R29 ;  /* 0x0000001fff1b7819 */ /* 0x000fe4000001141d */
[----:B------:R-:W-:Y:S01]  /*0fe0*/  ISETP.GE.U32.AND P0, PT, R29, UR16, PT ;  /* 0x000000101d007c0c */ /* 0x000fe2000bf06070 */
[----:B------:R1:W-:Y:S03]  /*0ff0*/  STL.64 [R1+0x958], R22 ;  /* 0x0009581601007387 */ /* 0x0003e60000100a00 */
[----:B------:R-:W-:-:S13]  /*1000*/  ISETP.GE.AND.EX P1, PT, R27, UR17, PT, P0 ;  /* 0x000000111b007c0c */ /* 0x000fda000bf26300 */
[----:B------:R-:W2:Y:S01]  /*1010*/  @!P1 LDC.64 R30, c[0x0][0x3f8] ;  /* 0x0000fe00ff1e9b82 */ /* 0x000ea20000000a00 */
[----:B------:R-:W-:-:S04]  /*1020*/  @P1 LOP3.LUT R42, R42, 0x80, RZ, 0xfc, !PT ;  /* 0x000000802a2a1812 */ /* 0x000fc800078efcff */
[----:B------:R-:W-:-:S03]  /*1030*/  LOP3.LUT R42, R42, 0xffffffbf, RZ, 0xc0, !PT ;  /* 0xffffffbf2a2a7812 */ /* 0x000fc600078ec0ff */
[----:B------:R-:W3:Y:S01]  /*1040*/  @!P1 LDC.64 R24, c[0x0][0x3a0] ;  /* 0x0000e800ff189b82 */ /* 0x000ee20000000a00 */
[----:B--2---:R-:W-:Y:S01]  /*1050*/  @!P1 IMAD R26, R27, R30, RZ ;  /* 0x0000001e1b1a9224 */ /* 0x004fe200078e02ff */
[----:B------:R-:W-:-:S03]  /*1060*/  @!P1 MOV R27, R61 ;  /* 0x0000003d001b9202 */ /* 0x000fc60000000f00 */
[----:B------:R-:W-:Y:S01]  /*1070*/  @!P1 IMAD R31, R29, R31, R26 ;  /* 0x0000001f1d1f9224 */ /* 0x000fe200078e021a */
[----:B------:R-:W-:-:S05]  /*1080*/  @!P1 MOV R26, R58 ;  /* 0x0000003a001a9202 */ /* 0x000fca0000000f00 */
[----:B------:R-:W-:-:S05]  /*1090*/  @!P1 IMAD.WIDE.U32 R26, R29, R30, R26 ;  /* 0x0000001e1d1a9225 */ /* 0x000fca00078e001a */
[----:B------:R-:W-:Y:S02]  /*10a0*/  @!P1 IADD3 R29, PT, PT, R27, R31, RZ ;  /* 0x0000001f1b1d9210 */ /* 0x000fe40007ffe0ff */
[----:B------:R-:W2:Y:S01]  /*10b0*/  @!P1 LDC.64 R30, c[0x0][0x398] ;  /* 0x0000e600ff1e9b82 */ /* 0x000ea20000000a00 */
[C---:B------:R-:W-:Y:S02]  /*10c0*/  @!P1 SHF.L.U32 R27, R26.reuse, 0x2, RZ ;  /* 0x000000021a1b9819 */ /* 0x040fe400000006ff */
[----:B------:R-:W-:Y:S02]  /*10d0*/  @!P1 SHF.L.U64.HI R28, R26, 0x2, R29 ;  /* 0x000000021a1c9819 */ /* 0x000fe4000001021d */
[----:B---3--:R-:W-:-:S04]  /*10e0*/  @!P1 IADD3 R24, P0, PT, R27, R24, RZ ;  /* 0x000000181b189210 */ /* 0x008fc80007f1e0ff */
[----:B------:R-:W-:Y:S02]  /*10f0*/  @!P1 IADD3.X R25, PT, PT, R28, R25, RZ, P0, !PT ;  /* 0x000000191c199210 */ /* 0x000fe400007fe4ff */
[----:B--2---:R-:W-:-:S04]  /*1100*/  @!P1 IADD3 R26, P0, PT, R27, R30, RZ ;  /* 0x0000001e1b1a9210 */ /* 0x004fc80007f1e0ff */
[----:B------:R-:W-:Y:S02]  /*1110*/  @!P1 IADD3.X R27, PT, PT, R28, R31, RZ, P0, !PT ;  /* 0x0000001f1c1b9210 */ /* 0x000fe400007fe4ff */
[----:B------:R-:W-:-:S04]  /*1120*/  ISETP.GE.U32.AND P0, PT, R35, UR16, PT ;  /* 0x0000001023007c0c */ /* 0x000fc8000bf06070 */
        /* <DEDUP_REMOVED lines=9> */
[----:B------:R-:W-:Y:S02]  /*11c0*/  @!P1 IMAD.WIDE.U32 R30, R35, R30, R32 ;  /* 0x0000001e231e9225 */ /* 0x000fe400078e0020 */
[----:B------:R-:W2:Y:S03]  /*11d0*/  @!P1 LDC.64 R34, c[0x0][0x398] ;  /* 0x0000e600ff229b82 */ /* 0x000ea60000000a00 */
[----:B------:R-:W-:Y:S02]  /*11e0*/  @!P1 IADD3 R33, PT, PT, R31, R39, RZ ;  /* 0x000000271f219210 */ /* 0x000fe40007ffe0ff */
[C---:B------:R-:W-:Y:S02]  /*11f0*/  @!P1 SHF.L.U32 R31, R30.reuse, 0x2, RZ ;  /* 0x000000021e1f9819 */ /* 0x040fe400000006ff */
[----:B------:R-:W-:Y:S02]  /*1200*/  @!P1 SHF.L.U64.HI R32, R30, 0x2, R33 ;  /* 0x000000021e209819 */ /* 0x000fe40000010221 */
[----:B---3--:R-:W-:-:S02]  /*1210*/  @!P1 IADD3 R28, P0, PT, R31, R28, RZ ;  /* 0x0000001c1f1c9210 */ /* 0x008fc40007f1e0ff */
[----:B------:R-:W-:Y:S02]  /*1220*/  SHF.R.S32.HI R39, RZ, 0x1f, R41 ;  /* 0x0000001fff277819 */ /* 0x000fe40000011429 */
        /* <DEDUP_REMOVED lines=15> */
[C---:B------:R-:W-:Y:S02]  /*1320*/  @!P1 SHF.L.U32 R39, R38.reuse, 0x2, RZ ;  /* 0x0000000226279819 */ /* 0x040fe400000006ff */
[----:B------:R-:W-:Y:S02]  /*1330*/  @!P1 SHF.L.U64.HI R38, R38, 0x2, R35 ;  /* 0x0000000226269819 */ /* 0x000fe40000010223 */
[----:B------:R-:W2:Y:S01]  /*1340*/  @!P1 LDC.64 R34, c[0x0][0x398] ;  /* 0x0000e600ff229b82 */ /* 0x000ea20000000a00 */
        /* <DEDUP_REMOVED lines=9> */
[----:B------:R-:W1:Y:S01]  /*13e0*/  @!P1 LDC.64 R40, c[0x0][0x3a0] ;  /* 0x0000e800ff289b82 */ /* 0x000e620000000a00 */
[----:B--2---:R-:W-:Y:S01]  /*13f0*/  @!P1 IMAD R52, R53, R38, RZ ;  /* 0x0000002635349224 */ /* 0x004fe200078e02ff */
        /* <DEDUP_REMOVED lines=8> */
[----:B------:R-:W2:Y:S01]  /*1480*/  @!P1 LDC.64 R38, c[0x0][0x398] ;  /* 0x0000e600ff269b82 */ /* 0x000ea20000000a00 */
[----:B-1----:R-:W-:-:S04]  /*1490*/  @!P1 IADD3 R22, P0, PT, R53, R40, RZ ;  /* 0x0000002835169210 */ /* 0x002fc80007f1e0ff */
[----:B------:R-:W-:Y:S02]  /*14a0*/  @!P1 IADD3.X R23, PT, PT, R52, R41, RZ, P0, !PT ;  /* 0x0000002934179210 */ /* 0x000fe400007fe4ff */
[----:B--2---:R-:W-:-:S04]  /*14b0*/  @!P1 IADD3 R12, P0, PT, R53, R38, RZ ;  /* 0x00000026350c9210 */ /* 0x004fc80007f1e0ff */
        /* <DEDUP_REMOVED lines=18> */
[----:B--2---:R-:W-:-:S04]  /*15e0*/  @!P1 IADD3 R56, P0, PT, R53, R40, RZ ;  /* 0x0000002835389210 */ /* 0x004fc80007f1e0ff */
[----:B------:R-:W-:-:S05]  /*15f0*/  @!P1 IADD3.X R57, PT, PT, R52, R41, RZ, P0, !PT ;  /* 0x0000002934399210 */ /* 0x000fca00007fe4ff */
[----:B------:R-:W-:Y:S01]  /*1600*/  @!P1 STL.64 [R1+0x750], R56 ;  /* 0x0007503801009387 */ /* 0x000fe20000100a00 */
[----:B-1----:R-:W-:-:S04]  /*1610*/  @!P1 IADD3 R8, P0, PT, R53, R38, RZ ;  /* 0x0000002635089210 */ /* 0x002fc80007f1e0ff */
        /* <DEDUP_REMOVED lines=20> */
[----:B------:R1:W-:Y:S02]  /*1760*/  @!P1 STL.64 [R1+0x748], R2 ;  /* 0x0007480201009387 */ /* 0x0003e40000100a00 */
[----:B-1----:R-:W-:-:S04]  /*1770*/  @!P1 IADD3 R2, P0, PT, R53, R38, RZ ;  /* 0x0000002635029210 */ /* 0x002fc80007f1e0ff */
[----:B------:R-:W-:Y:S02]  /*1780*/  @!P1 IADD3.X R3, PT, PT, R52, R39, RZ, P0, !PT ;  /* 0x0000002734039210 */ /* 0x000fe400007fe4ff */
[----:B------:R-:W-:Y:S02]  /*1790*/  SHF.R.S32.HI R52, RZ, 0x1f, R54 ;  /* 0x0000001fff347819 */ /* 0x000fe40000011436 */
[----:B------:R-:W-:Y:S01]  /*17a0*/  ISETP.GE.U32.AND P0, PT, R54, UR16, PT ;  /* 0x0000001036007c0c */ /* 0x000fe2000bf06070 */
[----:B------:R1:W-:Y:S03]  /*17b0*/  @!P1 STL.64 [R1+0x658], R2 ;  /* 0x0006580201009387 */ /* 0x0003e60000100a00 */
[----:B------:R-:W-:-:S13]  /*17c0*/  ISETP.GE.AND.EX P1, PT, R52, UR17, PT, P0 ;  /* 0x0000001134007c0c */ /* 0x000fda000bf26300 */
[----:B------:R-:W2:Y:S01]  /*17d0*/  @!P1 LDC.64 R38, c[0x0][0x3f8] ;  /* 0x0000fe00ff269b82 */ /* 0x000ea20000000a00 */
[----:B------:R-:W-:Y:S02]  /*17e0*/  @!P1 MOV R53, R61 ;  /* 0x0000003d00359202 */ /* 0x000fe40000000f00 */
[----:B------:R-:W-:-:S04]  /*17f0*/  @P1 LOP3.LUT R42, R42, 0x2, RZ, 0xfc, !PT ;  /* 0x000000022a2a1812 */ /* 0x000fc800078efcff */
[----:B------:R-:W-:Y:S01]  /*1800*/  LOP3.LUT R42, R42, 0xfffffffe, RZ, 0xc0, !PT ;  /* 0xfffffffe2a2a7812 */ /* 0x000fe200078ec0ff */
[----:B------:R-:W1:Y:S01]  /*1810*/  @!P1 LDC.64 R40, c[0x0][0x3a0] ;  /* 0x0000e800ff289b82 */ /* 0x000e620000000a00 */
[----:B--2---:R-:W-:-:S04]  /*1820*/  @!P1 IMAD R52, R52, R38, RZ ;  /* 0x0000002634349224 */ /* 0x004fc800078e02ff */
        /* <DEDUP_REMOVED lines=9> */
[----:B------:R-:W-:-:S05]  /*18c0*/  @!P1 IADD3.X R3, PT, PT, R52, R41, RZ, P0, !PT ;  /* 0x0000002934039210 */ /* 0x000fca00007fe4ff */
[----:B------:R1:W-:Y:S01]  /*18d0*/  @!P1 STL.64 [R1+0x738], R2 ;  /* 0x0007380201009387 */ /* 0x0003e20000100a00 */
[----:B--2---:R-:W-:-:S04]  /*18e0*/  @!P1 IADD3 R50, P0, PT, R53, R38, RZ ;  /* 0x0000002635329210 */ /* 0x004fc80007f1e0ff */
[----:B------:R-:W-:Y:S02]  /*18f0*/  @!P1 IADD3.X R51, PT, PT, R52, R39, RZ, P0, !PT ;  /* 0x0000002734339210 */ /* 0x000fe400007fe4ff */
[----:B------:R-:W-:Y:S02]  /*1900*/  SHF.R.S32.HI R52, RZ, 0x1f, R54 ;  /* 0x0000001fff347819 */ /* 0x000fe40000011436 */
[----:B------:R-:W-:-:S04]  /*1910*/  ISETP.GE.U32.AND P0, PT, R54, UR16, PT ;  /* 0x0000001036007c0c */ /* 0x000fc8000bf06070 */
        /* <DEDUP_REMOVED lines=17> */
[----:B------:R2:W-:Y:S02]  /*1a30*/  @!P1 STL.64 [R1+0x728], R2 ;  /* 0x0007280201009387 */ /* 0x0005e40000100a00 */
[----:B--2---:R-:W-:-:S04]  /*1a40*/  @!P1 IADD3 R2, P0, PT, R53, R38, RZ ;  /* 0x0000002635029210 */ /* 0x004fc80007f1e0ff */
        /* <DEDUP_REMOVED lines=128> */
[----:B------:R-:W-:-:S05]  /*2250*/  @!P1 IMAD.WIDE.U32 R52, R54, R38, R52 ;  /* 0x0000002636349225 */ /* 0x000fca00078e0034 */
        /* <DEDUP_REMOVED lines=18> */
[----:B--2---:R-:W-:Y:S01]  /*2380*/  @!P1 IMAD R54, R52, R40, RZ ;  /* 0x0000002834369224 */ /* 0x004fe200078e02ff */
[----:B------:R-:W-:-:S03]  /*2390*/  @!P1 MOV R52, R58 ;  /* 0x0000003a00349202 */ /* 0x000fc60000000f00 */
[C---:B------:R-:W-:Y:S02]  /*23a0*/  @!P1 IMAD R54, R55.reuse, R41, R54 ;  /* 0x0000002937369224 */ /* 0x040fe400078e0236 */
        /* <DEDUP_REMOVED lines=8> */
[----:B------:R-:W1:Y:S03]  /*2430*/  @!P1 LDC.64 R38, c[0x0][0x398] ;  /* 0x0000e600ff269b82 */ /* 0x000e660000000a00 */
[----:B------:R1:W-:Y:S02]  /*2440*/  @!P1 STL.64 [R1+0x690], R2 ;  /* 0x0006900201009387 */ /* 0x0003e40000100a00 */
[----:B-1----:R-:W-:-:S04]  /*2450*/  @!P1 IADD3 R2, P0, PT, R41, R38, RZ ;  /* 0x0000002629029210 */ /* 0x002fc80007f1e0ff */
[----:B------:R-:W-:Y:S02]  /*2460*/  @!P1 IADD3.X R3, PT, PT, R40, R39, RZ, P0, !PT ;  /* 0x0000002728039210 */ /* 0x000fe400007fe4ff */
[----:B------:R-:W-:-:S03]  /*2470*/  ISETP.GE.U32.AND P0, PT, R55, UR16, PT ;  /* 0x0000001037007c0c */ /* 0x000fc6000bf06070 */
[----:B------:R1:W-:Y:S01]  /*2480*/  @!P1 STL.64 [R1+0x6a0], R2 ;  /* 0x0006a00201009387 */ /* 0x0003e20000100a00 */
        /* <DEDUP_REMOVED lines=85> */
[----:B------:R-:W1:Y:S01]  /*29e0*/  @!P1 LDC.64 R38, c[0x0][0x398] ;  /* 0x0000e600ff269b82 */ /* 0x000e620000000a00 */
[----:B------:R-:W-:Y:S02]  /*29f0*/  SHF.R.S32.HI R52, RZ, 0x1f, R54 ;  /* 0x0000001fff347819 */ /* 0x000fe40000011436 */
        /* <DEDUP_REMOVED lines=309> */
[----:B------:R-:W3:Y:S01]  /*3d50*/  @!P1 LDC.64 R40, c[0x0][0x3a0] ;  /* 0x0000e800ff289b82 */ /* 0x000ee20000000a00 */
        /* <DEDUP_REMOVED lines=75> */
[----:B------:R-:W1:Y:S01]  /*4210*/  @!P1 LDC.64 R38, c[0x0][0x398] ;  /* 0x0000e600ff269b82 */ /* 0x000e620000000a00 */
[----:B------:R2:W-:Y:S01]  /*4220*/  STL [R1+0x908], R60 ;  /* 0x0009083c01007387 */ /* 0x0005e20000100800 */
[----:B------:R-:W-:Y:S02]  /*4230*/  MOV R59, R7 ;  /* 0x00000007003b7202 */ /* 0x000fe40000000f00 */
[----:B-1----:R-:W-:Y:S02]  /*4240*/  @!P1 IADD3 R54, P0, PT, R40, R38, RZ ;  /* 0x0000002628369210 */ /* 0x002fe40007f1e0ff */
[----:B0-----:R-:W-:Y:S02]  /*4250*/  SHF.R.U32.HI R38, RZ, 0x6, R21 ;  /* 0x00000006ff267819 */ /* 0x001fe40000011615 */
[----:B------:R-:W-:-:S02]  /*4260*/  @!P1 IADD3.X R55, PT, PT, R0, R39, RZ, P0, !PT ;  /* 0x0000002700379210 */ /* 0x000fc400007fe4ff */
[----:B------:R-:W-:-:S03]  /*4270*/  MOV R0, UR5 ;  /* 0x0000000500007c02 */ /* 0x000fc60008000f00 */
[----:B------:R0:W-:Y:S02]  /*4280*/  @!P1 STL.64 [R1+0x578], R54 ;  /* 0x0005783601009387 */ /* 0x0001e40000100a00 */
[----:B------:R-:W-:Y:S01]  /*4290*/  IMAD R0, R0, UR20, R38 ;  /* 0x0000001400007c24 */ /* 0x000fe2000f8e0226 */
[----:B--2---:R-:W-:Y:S01]  /*42a0*/  MOV R60, R4 ;  /* 0x00000004003c7202 */ /* 0x004fe20000000f00 */
[----:B------:R-:W-:Y:S01]  /*42b0*/  STL [R1+0x900], R61 ;  /* 0x0009003d01007387 */ /* 0x000fe20000100800 */
[----:B------:R-:W-:-:S03]  /*42c0*/  HFMA2 R21, -RZ, RZ, 0, 0 ;  /* 0x00000000ff157431 */ /* 0x000fc600000001ff */
[----:B------:R-:W-:Y:S01]  /*42d0*/  STL [R1+0x904], R0 ;  /* 0x0009040001007387 */ /* 0x000fe20000100800 */
[----:B0-----:R-:W-:-:S04]  /*42e0*/  IADD3 R54, PT, PT, R0, 0x160, RZ ;  /* 0x0000016000367810 */ /* 0x001fc80007ffe0ff */
        /* <DEDUP_REMOVED lines=19> */
[----:B0-----:R-:W-:-:S04]  /*4420*/  @!P1 IADD3 R54, P0, PT, R53, R38, RZ ;  /* 0x0000002635369210 */ /* 0x001fc80007f1e0ff */
[----:B------:R-:W-:-:S05]  /*4430*/  @!P1 IADD3.X R55, PT, PT, R52, R39, RZ, P0, !PT ;  /* 0x0000002734379210 */ /* 0x000fca00007fe4ff */
[----:B------:R0:W-:Y:S02]  /*4440*/  @!P1 STL.64 [R1+0x550], R54 ;  /* 0x0005503601009387 */ /* 0x0001e40000100a00 */
        /* <DEDUP_REMOVED lines=52> */
[----:B------:R-:W-:-:S05]  /*4790*/  @P1 LOP3.LUT R43, R43, 0x1, RZ, 0xfc, !PT ;  /* 0x000000012b2b1812 */ /* 0x000fca00078efcff */
        /* <DEDUP_REMOVED lines=59> */
[----:B------:R0:W-:Y:S01]  /*4b50*/  @!P1 STL.64 [R1+0x4f0], R54 ;  /* 0x0004f03601009387 */ /* 0x0001e20000100a00 */
[C---:B------:R-:W-:Y:S02]  /*4b60*/  LOP3.LUT P1, RZ, R42.reuse, 0x4000, RZ, 0xc0, !PT ;  /* 0x000040002aff7812 */ /* 0x040fe4000782c0ff */
[----:B------:R-:W-:Y:S02]  /*4b70*/  LOP3.LUT R42, R42, 0xfff7ffff, RZ, 0xc0, !PT ;  /* 0xfff7ffff2a2a7812 */ /* 0x000fe400078ec0ff */
        /* <DEDUP_REMOVED lines=22> */
[----:B------:R-:W-:Y:S02]  /*4ce0*/  LOP3.LUT P2, RZ, R42, 0x8000, RZ, 0xc0, !PT ;  /* 0x000080002aff7812 */ /* 0x000fe4000784c0ff */
[----:B0-----:R-:W-:-:S04]  /*4cf0*/  IADD3 R55, PT, PT, R0, 0x198, RZ ;  /* 0x0000019800377810 */ /* 0x001fc80007ffe0ff */
        /* <DEDUP_REMOVED lines=9> */
[----:B------:R-:W-:Y:S01]  /*4d90*/  @!P3 IMAD.WIDE.U32 R40, R55, R40, R52 ;  /* 0x000000283728b225 */ /* 0x000fe200078e0034 */
[----:B------:R-:W-:-:S04]  /*4da0*/  MOV R55, R57 ;  /* 0x0000003900377202 */ /* 0x000fc80000000f00 */
[----:B------:R-:W-:Y:S02]  /*4db0*/  @!P3 IADD3 R54, PT, PT, R41, R54, RZ ;  /* 0x000000362936b210 */ /* 0x000fe40007ffe0ff */
[C---:B------:R-:W-:Y:S02]  /*4dc0*/  @!P3 SHF.L.U32 R41, R40.reuse, 0x2, RZ ;  /* 0x000000022829b819 */ /* 0x040fe400000006ff */
[----:B------:R-:W-:Y:S02]  /*4dd0*/  @!P3 SHF.L.U64.HI R40, R40, 0x2, R54 ;  /* 0x000000022828b819 */ /* 0x000fe40000010236 */
[----:B-1----:R-:W-:Y:S02]  /*4de0*/  @!P3 IADD3 R52, P4, PT, R41, R38, RZ ;  /* 0x000000262934b210 */ /* 0x002fe40007f9e0ff */
[----:B------:R-:W-:Y:S02]  /*4df0*/  MOV R54, R56 ;  /* 0x0000003800367202 */ /* 0x000fe40000000f00 */
[----:B------:R-:W-:-:S02]  /*4e00*/  @!P3 IADD3.X R53, PT, PT, R40, R39, RZ, P4, !PT ;  /* 0x000000272835b210 */ /* 0x000fc400027fe4ff */
[----:B------:R-:W0:Y:S03]  /*4e10*/  @!P3 LDC.64 R38, c[0x0][0x398] ;  /* 0x0000e600ff26bb82 */ /* 0x000e260000000a00 */
        /* <DEDUP_REMOVED lines=9> */
[----:B------:R-:W-:-:S07]  /*4eb0*/  @!P4 MOV R41, R61 ;  /* 0x0000003d0029c202 */ /* 0x000fce0000000f00 */
        /* <DEDUP_REMOVED lines=10> */
[----:B------:R-:W-:Y:S01]  /*4f60*/  @!P4 IADD3.X R57, PT, PT, R40, R57, RZ, P5, !PT ;  /* 0x000000392839c210 */ /* 0x000fe20002ffe4ff */
[----:B------:R1:W-:Y:S04]  /*4f70*/  STL [R1+0x918], R56 ;  /* 0x0009183801007387 */ /* 0x0003e80000100800 */
[----:B------:R2:W-:Y:S01]  /*4f80*/  STL [R1+0x914], R57 ;  /* 0x0009143901007387 */ /* 0x0005e20000100800 */
[----:B-1----:R-:W-:Y:S02]  /*4f90*/  MOV R56, R54 ;  /* 0x0000003600387202 */ /* 0x002fe40000000f00 */
[----:B--2---:R-:W-:Y:S02]  /*4fa0*/  MOV R57, R55 ;  /* 0x0000003700397202 */ /* 0x004fe40000000f00 */
[----:B------:R-:W-:-:S02]  /*4fb0*/  IADD3 R55, PT, PT, R0, 0x1a8, RZ ;  /* 0x000001a800377810 */ /* 0x000fc40007ffe0ff */
[----:B0-----:R-:W-:-:S04]  /*4fc0*/  @!P4 IADD3 R52, P5, PT, R41, R38, RZ ;  /* 0x000000262934c210 */ /* 0x001fc80007fbe0ff */
[----:B------:R-:W-:Y:S02]  /*4fd0*/  @!P4 IADD3.X R53, PT, PT, R40, R39, RZ, P5, !PT ;  /* 0x000000272835c210 */ /* 0x000fe40002ffe4ff */
[----:B------:R-:W-:-:S03]  /*4fe0*/  ISETP.GE.U32.AND P5, PT, R55, UR16, PT ;  /* 0x0000001037007c0c */ /* 0x000fc6000bfa6070 */
[----:B------:R0:W-:Y:S02]  /*4ff0*/  @!P4 STL.64 [R1+0x478], R52 ;  /* 0x000478340100c387 */ /* 0x0001e40000100a00 */
[----:B0-----:R-:W-:-:S04]  /*5000*/  SHF.R.S32.HI R52, RZ, 0x1f, R55 ;  /* 0x0000001fff347819 */ /* 0x001fc80000011437 */
        /* <DEDUP_REMOVED lines=23> */
[----:B0-----:R-:W-:Y:S02]  /*5180*/  @!P6 MOV R52, R58 ;  /* 0x0000003a0034e202 */ /* 0x001fe40000000f00 */
[----:B------:R-:W-:-:S05]  /*5190*/  @!P6 MOV R53, R61 ;  /* 0x0000003d0035e202 */ /* 0x000fca0000000f00 */
[----:B------:R-:W0:Y:S01]  /*51a0*/  @!P6 LDC.64 R38, c[0x0][0x3a0] ;  /* 0x0000e800ff26eb82 */ /* 0x000e220000000a00 */
[----:B-1----:R-:W-:Y:S01]  /*51b0*/  @!P6 IMAD R54, R54, R40, RZ ;  /* 0x000000283636e224 */ /* 0x002fe200078e02ff */
[----:B------:R-:W-:Y:S02]  /*51c0*/  MOV R58, R6 ;  /* 0x00000006003a7202 */ /* 0x000fe40000000f00 */
[----:B------:R-:W-:Y:S01]  /*51d0*/  MOV R61, R5 ;  /* 0x00000005003d7202 */ /* 0x000fe20000000f00 */
[C---:B------:R-:W-:Y:S01]  /*51e0*/  @!P6 IMAD R54, R55.reuse, R41, R54 ;  /* 0x000000293736e224 */ /* 0x040fe200078e0236 */
[----:B------:R-:W2:Y:S01]  /*51f0*/  LDL.LU.64 R4, [R1+0x980] ;  /* 0x0009800001047983 */ /* 0x000ea20000300a00 */
[----:B------:R-:W-:-:S03]  /*5200*/  @!P6 IMAD.WIDE.U32 R40, R55, R40, R52 ;  /* 0x000000283728e225 */ /* 0x000fc600078e0034 */
[----:B------:R-:W3:Y:S02]  /*5210*/  LDL.LU.64 R6, [R1+0x988] ;  /* 0x0009880001067983 */ /* 0x000ee40000300a00 */
[----:B------:R-:W-:Y:S02]  /*5220*/  @!P6 IADD3 R54, PT, PT, R41, R54, RZ ;  /* 0x000000362936e210 */ /* 0x000fe40007ffe0ff */
[C---:B------:R-:W-:Y:S02]  /*5230*/  @!P6 SHF.L.U32 R41, R40.reuse, 0x2, RZ ;  /* 0x000000022829e819 */ /* 0x040fe400000006ff */
[----:B------:R-:W-:Y:S02]  /*5240*/  @!P6 SHF.L.U64.HI R40, R40, 0x2, R54 ;  /* 0x000000022828e819 */ /* 0x000fe40000010236 */
[----:B------:R-:W-:Y:S02]  /*5250*/  MOV R54, R50 ;  /* 0x0000003200367202 */ /* 0x000fe40000000f00 */
[----:B0-----:R-:W-:-:S02]  /*5260*/  @!P6 IADD3 R50, P0, PT, R41, R38, RZ ;  /* 0x000000262932e210 */ /* 0x001fc40007f1e0ff */
[----:B------:R-:W-:Y:S02]  /*5270*/  MOV R55, R51 ;  /* 0x0000003300377202 */ /* 0x000fe40000000f00 */
[----:B------:R-:W-:Y:S02]  /*5280*/  @!P6 IADD3.X R51, PT, PT, R40, R39, RZ, P0, !PT ;  /* 0x000000272833e210 */ /* 0x000fe400007fe4ff */
[----:B------:R-:W0:Y:S03]  /*5290*/  @!P6 LDC.64 R38, c[0x0][0x398] ;  /* 0x0000e600ff26eb82 */ /* 0x000e260000000a00 */
[----:B------:R0:W-:Y:S01]  /*52a0*/  @!P6 STL.64 [R1+0x430], R50 ;  /* 0x000430320100e387 */ /* 0x0001e20000100a00 */
[----:B------:R-:W-:Y:S02]  /*52b0*/  MOV R52, R2 ;  /* 0x0000000200347202 */ /* 0x000fe40000000f00 */
[----:B------:R-:W-:-:S02]  /*52c0*/  MOV R53, R3 ;  /* 0x0000000300357202 */ /* 0x000fc40000000f00 */
[----:B------:R-:W4:Y:S01]  /*52d0*/  LDL.LU.64 R2, [R1+0x978] ;  /* 0x0009780001027983 */ /* 0x000f220000300a00 */
[----:B0-----:R-:W-:-:S04]  /*52e0*/  @!P6 IADD3 R50, P0, PT, R41, R38, RZ ;  /* 0x000000262932e210 */ /* 0x001fc80007f1e0ff */
[----:B------:R-:W-:-:S05]  /*52f0*/  @!P6 IADD3.X R51, PT, PT, R40, R39, RZ, P0, !PT ;  /* 0x000000272833e210 */ /* 0x000fca00007fe4ff */
[----:B------:R0:W-:Y:S04]  /*5300*/  @!P6 STL.64 [R1+0x458], R50 ;  /* 0x000458320100e387 */ /* 0x0001e80000100a00 */
[----:B0-----:R-:W3:Y:S01]  /*5310*/  LDL.LU.64 R50, [R1+0x970] ;  /* 0x0009700001327983 */ /* 0x001ee20000300a00 */
[----:B------:R-:W-:Y:S02]  /*5320*/  CS2R R38, SRZ ;  /* 0x0000000000267805 */ /* 0x000fe4000001ff00 */
[----:B------:R-:W-:-:S06]  /*5330*/  CS2R R40, SRZ ;  /* 0x0000000000287805 */ /* 0x000fcc000001ff00 */
[----:B----4-:R0:W4:Y:S02]  /*5340*/  @!P2 LDG.E.64 R40, desc[UR10][R2.64] ;  /* 0x0000000a0228a981 */ /* 0x010124000c1e1b00 */
[----:B0-----:R-:W-:-:S06]  /*5350*/  CS2R R2, SRZ ;  /* 0x0000000000027805 */ /* 0x001fcc000001ff00 */
[----:B--2---:R0:W2:Y:S04]  /*5360*/  @!P1 LDG.E.64 R2, desc[UR10][R4.64] ;  /* 0x0000000a04029981 */ /* 0x0040a8000c1e1b00 */
[----:B---3--:R1:W3:Y:S01]  /*5370*/  @!P2 LDG.E.64 R38, desc[UR10][R50.64] ;  /* 0x0000000a3226a981 */ /* 0x0082e2000c1e1b00 */
[----:B0-----:R-:W-:Y:S02]  /*5380*/  MOV R4, R8 ;  /* 0x0000000800047202 */ /* 0x001fe40000000f00 */
[----:B------:R-:W-:Y:S02]  /*5390*/  MOV R5, R9 ;  /* 0x0000000900057202 */ /* 0x000fe40000000f00 */
[----:B------:R-:W4:Y:S01]  /*53a0*/  LDL.LU.64 R8, [R1+0x968] ;  /* 0x0009680001087983 */ /* 0x000f220000300a00 */
[----:B-1----:R-:W-:-:S02]  /*53b0*/  CS2R R50, SRZ ;  /* 0x0000000000327805 */ /* 0x002fc4000001ff00 */
[----:B------:R-:W-:Y:S01]  /*53c0*/  LOP3.LUT P0, RZ, R42, 0x2000, RZ, 0xc0, !PT ;  /* 0x000020002aff7812 */ /* 0x000fe2000780c0ff */
[----:B--2---:R-:W-:Y:S01]  /*53d0*/  STL.64 [R1+0x948], R2 ;  /* 0x0009480201007387 */ /* 0x004fe20000100a00 */
[----:B---3--:R-:W-:Y:S02]  /*53e0*/  @!P2 MOV R50, R38 ;  /* 0x000000260032a202 */ /* 0x008fe40000000f00 */
[----:B------:R-:W-:-:S03]  /*53f0*/  @!P2 MOV R51, R39 ;  /* 0x000000270033a202 */ /* 0x000fc60000000f00 */
[----:B------:R-:W-:Y:S04]  /*5400*/  STL [R1+0x670], R50 ;  /* 0x0006703201007387 */ /* 0x000fe80000100800 */
[----:B------:R0:W-:Y:S02]  /*5410*/  STL [R1+0x688], R51 ;  /* 0x0006883301007387 */ /* 0x0001e40000100800 */
[----:B0-----:R-:W-:-:S06]  /*5420*/  CS2R R50, SRZ ;  /* 0x0000000000327805 */ /* 0x001fcc000001ff00 */
[----:B------:R0:W2:Y:S02]  /*5430*/  @!P1 LDG.E.64 R50, desc[UR10][R6.64] ;  /* 0x0000000a06329981 */ /* 0x0000a4000c1e1b00 */
[----:B0-----:R-:W-:Y:S02]  /*5440*/  CS2R R6, SRZ ;  /* 0x0000000000067805 */ /* 0x001fe4000001ff00 */
[----:B------:R-:W-:Y:S02]  /*5450*/  @!P1 MOV R6, R2 ;  /* 0x0000000200069202 */ /* 0x000fe40000000f00 */
[----:B------:R-:W-:Y:S02]  /*5460*/  @!P1 MOV R7, R3 ;  /* 0x0000000300079202 */ /* 0x000fe40000000f00 */
[----:B------:R-:W-:Y:S02]  /*5470*/  MOV R2, R4 ;  /* 0x0000000400027202 */ /* 0x000fe40000000f00 */
[----:B------:R-:W-:-:S02]  /*5480*/  MOV R3, R5 ;  /* 0x0000000500037202 */ /* 0x000fc40000000f00 */
[----:B------:R-:W-:-:S06]  /*5490*/  CS2R R4, SRZ ;  /* 0x0000000000047805 */ /* 0x000fcc000001ff00 */
[----:B----4-:R0:W3:Y:S01]  /*54a0*/  @!P0 LDG.E.64 R4, desc[UR10][R8.64] ;  /* 0x0000000a08048981 */ /* 0x0100e2000c1e1b00 */
[----:B------:R-:W-:Y:S02]  /*54b0*/  MOV R0, RZ ;  /* 0x000000ff00007202 */ /* 0x000fe40000000f00 */
[----:B------:R-:W-:Y:S02]  /*54c0*/  @!P2 MOV R21, R40 ;  /* 0x000000280015a202 */ /* 0x000fe40000000f00 */
[----:B------:R-:W-:Y:S02]  /*54d0*/  @!P2 MOV R0, R41 ;  /* 0x000000290000a202 */ /* 0x000fe40000000f00 */
[----:B------:R-:W-:Y:S02]  /*54e0*/  LOP3.LUT P2, RZ, R42, 0x1000, RZ, 0xc0, !PT ;  /* 0x000010002aff7812 */ /* 0x000fe4000784c0ff */
[----:B0-----:R-:W-:Y:S02]  /*54f0*/  CS2R R8, SRZ ;  /* 0x0000000000087805 */ /* 0x001fe4000001ff00 */
[----:B---3--:R-:W-:-:S02]  /*5500*/  @!P0 MOV R8, R4 ;  /* 0x0000000400088202 */ /* 0x008fc40000000f00 */
[----:B------:R-:W-:-:S03]  /*5510*/  @!P0 MOV R9, R5 ;  /* 0x0000000500098202 */ /* 0x000fc60000000f00 */
[----:B------:R-:W-:Y:S04]  /*5520*/  STL [R1+0x6e8], R8 ;  /* 0x0006e80801007387 */ /* 0x000fe80000100800 */
[----:B------:R0:W-:Y:S02]  /*5530*/  STL [R1+0x708], R9 ;  /* 0x0007080901007387 */ /* 0x0001e40000100800 */
[----:B0-----:R-:W-:-:S06]  /*5540*/  CS2R R8, SRZ ;  /* 0x0000000000087805 */ /* 0x001fcc000001ff00 */
[----:B------:R0:W3:Y:S02]  /*5550*/  @!P2 LDG.E.64 R8, desc[UR10][R46.64] ;  /* 0x0000000a2e08a981 */ /* 0x0000e4000c1e1b00 */
[----:B0-----:R-:W-:Y:S02]  /*5560*/  MOV R46, R12 ;  /* 0x0000000c002e7202 */ /* 0x001fe40000000f00 */
[----:B------:R-:W-:Y:S02]  /*5570*/  MOV R47, R13 ;  /* 0x0000000d002f7202 */ /* 0x000fe40000000f00 */
[----:B------:R-:W4:Y:S04]  /*5580*/  LDL.LU.64 R12, [R1+0x960] ;  /* 0x00096000010c7983 */ /* 0x000f280000300a00 */
[----:B------:R-:W-:Y:S04]  /*5590*/  STL [R1+0x6a8], R6 ;  /* 0x0006a80601007387 */ /* 0x000fe80000100800 */
[----:B------:R0:W-:Y:S04]  /*55a0*/  STL [R1+0x6d0], R7 ;  /* 0x0006d00701007387 */ /* 0x0001e80000100800 */
[----:B------:R1:W-:Y:S01]  /*55b0*/  STL [R1+0x55c], R21 ;  /* 0x00055c1501007387 */ /* 0x0003e20000100800 */
[----:B0-----:R-:W-:Y:S01]  /*55c0*/  CS2R R6, SRZ ;  /* 0x0000000000067805 */ /* 0x001fe2000001ff00 */
[----:B-1----:R-:W-:-:S05]  /*55d0*/  HFMA2 R21, -RZ, RZ, 0, 0 ;  /* 0x00000000ff157431 */ /* 0x002fca00000001ff */
[----:B------:R0:W4:Y:S04]  /*55e0*/  @!P0 LDG.E.64 R6, desc[UR10][R10.64] ;  /* 0x0000000a0a068981 */ /* 0x000128000c1e1b00 */
[----:B------:R1:W-:Y:S01]  /*55f0*/  STL [R1+0x558], R0 ;  /* 0x0005580001007387 */ /* 0x0003e20000100800 */
[----:B--2---:R-:W-:Y:S02]  /*5600*/  @!P1 MOV R21, R50 ;  /* 0x0000003200159202 */ /* 0x004fe40000000f00 */
[----:B0-----:R-:W-:Y:S02]  /*5610*/  CS2R R10, SRZ ;  /* 0x00000000000a7805 */ /* 0x001fe4000001ff00 */
[----:B-1----:R-:W-:Y:S02]  /*5620*/  MOV R0, RZ ;  /* 0x000000ff00007202 */ /* 0x002fe40000000f00 */
[----:B------:R-:W-:-:S02]  /*5630*/  @!P1 MOV R0, R51 ;  /* 0x0000003300009202 */ /* 0x000fc40000000f00 */
[----:B------:R0:W2:Y:S01]  /*5640*/  @!P2 LDG.E.64 R10, desc[UR10][R48.64] ;  /* 0x0000000a300aa981 */ /* 0x0000a2000c1e1b00 */
[----:B------:R-:W-:Y:S02]  /*5650*/  LOP3.LUT P1, RZ, R42, 0x800, RZ, 0xc0, !PT ;  /* 0x000008002aff7812 */ /* 0x000fe4000782c0ff */
[----:B0-----:R-:W-:Y:S02]  /*5660*/  CS2R R48, SRZ ;  /* 0x0000000000307805 */ /* 0x001fe4000001ff00 */
[----:B---3--:R-:W-:Y:S01]  /*5670*/  @!P2 MOV R48, R8 ;  /* 0x000000080030a202 */ /* 0x008fe20000000f00 */
[----:B------:R0:W-:Y:S01]  /*5680*/  STL.64 [R1+0x940], R8 ;  /* 0x0009400801007387 */ /* 0x0001e20000100a00 */
[----:B------:R-:W-:Y:S02]  /*5690*/  @!P2 MOV R49, R9 ;  /* 0x000000090031a202 */ /* 0x000fe40000000f00 */
[----:B0-----:R-:W-:Y:S02]  /*56a0*/  MOV R8, R46 ;  /* 0x0000002e00087202 */ /* 0x001fe40000000f00 */
[----:B------:R-:W-:-:S02]  /*56b0*/  MOV R9, R47 ;  /* 0x0000002f00097202 */ /* 0x000fc40000000f00 */
[----:B------:R-:W-:-:S06]  /*56c0*/  CS2R R46, SRZ ;  /* 0x00000000002e7805 */ /* 0x000fcc000001ff00 */
[----:B----4-:R0:W3:Y:S04]  /*56d0*/  @!P1 LDG.E.64 R46, desc[UR10][R12.64] ;  /* 0x0000000a0c2e9981 */ /* 0x0100e8000c1e1b00 */
[----:B------:R1:W-:Y:S04]  /*56e0*/  STL [R1+0x560], R21 ;  /* 0x0005601501007387 */ /* 0x0003e80000100800 */
[----:B------:R4:W-:Y:S01]  /*56f0*/  STL [R1+0x580], R0 ;  /* 0x0005800001007387 */ /* 0x0009e20000100800 */
[----:B-1----:R-:W-:Y:S01]  /*5700*/  HFMA2 R21, -RZ, RZ, 0, 0 ;  /* 0x00000000ff157431 */ /* 0x002fe200000001ff */
[----:B0-----:R-:W-:-:S02]  /*5710*/  CS2R R12, SRZ ;  /* 0x00000000000c7805 */ /* 0x001fc4000001ff00 */
[----:B----4-:R-:W-:Y:S02]  /*5720*/  MOV R0, RZ ;  /* 0x000000ff00007202 */ /* 0x010fe40000000f00 */
[----:B------:R-:W-:Y:S02]  /*5730*/  @!P0 MOV R21, R6 ;  /* 0x0000000600158202 */ /* 0x000fe40000000f00 */
[----:B------:R-:W-:Y:S02]  /*5740*/  @!P0 MOV R0, R7 ;  /* 0x0000000700008202 */ /* 0x000fe40000000f00 */
[----:B------:R-:W-:Y:S02]  /*5750*/  LOP3.LUT P0, RZ, R42, 0x400, RZ, 0xc0, !PT ;  /* 0x000004002aff7812 */ /* 0x000fe4000780c0ff */
[----:B---3--:R-:W-:Y:S02]  /*5760*/  @!P1 MOV R12, R46 ;  /* 0x0000002e000c9202 */ /* 0x008fe40000000f00 */
[----:B------:R-:W-:-:S03]  /*5770*/  @!P1 MOV R13, R47 ;  /* 0x0000002f000d9202 */ /* 0x000fc60000000f00 */
[----:B------:R-:W-:Y:S04]  /*5780*/  STL [R1+0x744], R12 ;  /* 0x0007440c01007387 */ /* 0x000fe80000100800 */
[----:B------:R0:W-:Y:S02]  /*5790*/  STL [R1+0x760], R13 ;  /* 0x0007600d01007387 */ /* 0x0001e40000100800 */
[----:B0-----:R-:W-:-:S06]  /*57a0*/  CS2R R12, SRZ ;  /* 0x00000000000c7805 */ /* 0x001fcc000001ff00 */
[----:B------:R-:W3:Y:S04]  /*57b0*/  @!P0 LDG.E.64 R12, desc[UR10][R14.64] ;  /* 0x0000000a0e0c8981 */ /* 0x000ee8000c1e1b00 */
[----:B------:R-:W-:Y:S04]  /*57c0*/  STL [R1+0x70c], R48 ;  /* 0x00070c3001007387 */ /* 0x000fe80000100800 */
[----:B------:R0:W-:Y:S02]  /*57d0*/  STL [R1+0x740], R49 ;  /* 0x0007403101007387 */ /* 0x0001e40000100800 */
[----:B0-----:R-:W-:-:S02]  /*57e0*/  CS2R R48, SRZ ;  /* 0x0000000000307805 */ /* 0x001fc4000001ff00 */
[----:B------:R0:W-:Y:S04]  /*57f0*/  STL [R1+0x564], R21 ;  /* 0x0005641501007387 */ /* 0x0001e80000100800 */
[----:B------:R1:W4:Y:S01]  /*5800*/  @!P1 LDG.E.64 R48, desc[UR10][R44.64] ;  /* 0x0000000a2c309981 */ /* 0x000322000c1e1b00 */
[----:B0-----:R-:W-:-:S03]  /*5810*/  HFMA2 R21, -RZ, RZ, 0, 0 ;  /* 0x00000000ff157431 */ /* 0x001fc600000001ff */
[----:B------:R0:W-:Y:S01]  /*5820*/  STL [R1+0x5a0], R0 ;  /* 0x0005a00001007387 */ /* 0x0001e20000100800 */
[----:B-1----:R-:W-:Y:S02]  /*5830*/  CS2R R44, SRZ ;  /* 0x00000000002c7805 */ /* 0x002fe4000001ff00 */
[----:B--2---:R-:W-:Y:S02]  /*5840*/  @!P2 MOV R21, R10 ;  /* 0x0000000a0015a202 */ /* 0x004fe40000000f00 */
[----:B------:R-:W-:Y:S02]  /*5850*/  CS2R R14, SRZ ;  /* 0x00000000000e7805 */ /* 0x000fe4000001ff00 */
[----:B0-----:R-:W-:Y:S01]  /*5860*/  MOV R0, RZ ;  /* 0x000000ff00007202 */ /* 0x001fe20000000f00 */
[----:B------:R0:W2:Y:S01]  /*5870*/  @!P0 LDG.E.64 R44, desc[UR10][R16.64] ;  /* 0x0000000a102c8981 */ /* 0x0000a2000c1e1b00 */
[----:B------:R-:W-:Y:S02]  /*5880*/  @!P2 MOV R0, R11 ;  /* 0x0000000b0000a202 */ /* 0x000fe40000000f00 */
[----:B------:R-:W-:-:S02]  /*5890*/  LOP3.LUT P2, RZ, R42, 0x200, RZ, 0xc0, !PT ;  /* 0x000002002aff7812 */ /* 0x000fc4000784c0ff */
[----:B---3--:R-:W-:Y:S02]  /*58a0*/  @!P0 MOV R14, R12 ;  /* 0x0000000c000e8202 */ /* 0x008fe40000000f00 */
[----:B------:R-:W-:-:S03]  /*58b0*/  @!P0 MOV R15, R13 ;  /* 0x0000000d000f8202 */ /* 0x000fc60000000f00 */
[----:B------:R-:W-:Y:S04]  /*58c0*/  STL [R1+0x764], R14 ;  /* 0x0007640e01007387 */ /* 0x000fe80000100800 */
[----:B------:R1:W-:Y:S02]  /*58d0*/  STL [R1+0x768], R15 ;  /* 0x0007680f01007387 */ /* 0x0003e40000100800 */
[----:B-1----:R-:W-:-:S06]  /*58e0*/  CS2R R14, SRZ ;  /* 0x00000000000e7805 */ /* 0x002fcc000001ff00 */
[----:B------:R1:W3:Y:S04]  /*58f0*/  @!P2 LDG.E.64 R14, desc[UR10][R18.64] ;  /* 0x0000000a120ea981 */ /* 0x0002e8000c1e1b00 */
[----:B------:R0:W-:Y:S02]  /*5900*/  STL [R1+0x584], R21 ;  /* 0x0005841501007387 */ /* 0x0001e40000100800 */
[----:B0-----:R-:W-:Y:S01]  /*5910*/  HFMA2 R21, -RZ, RZ, 0, 0 ;  /* 0x00000000ff157431 */ /* 0x001fe200000001ff */
[----:B----4-:R-:W-:-:S05]  /*5920*/  @!P1 MOV R21, R48 ;  /* 0x0000003000159202 */ /* 0x010fca0000000f00 */
[----:B------:R0:W-:Y:S01]  /*5930*/  STL [R1+0x5a4], R21 ;  /* 0x0005a41501007387 */ /* 0x0001e20000100800 */
[----:B------:R-:W-:-:S06]  /*5940*/  CS2R R16, SRZ ;  /* 0x0000000000107805 */ /* 0x000fcc000001ff00 */
[----:B------:R4:W4:Y:S01]  /*5950*/  @!P2 LDG.E.64 R16, desc[UR10][R36.64] ;  /* 0x0000000a2410a981 */ /* 0x000922000c1e1b00 */
[----:B0-----:R-:W-:Y:S01]  /*5960*/  HFMA2 R21, -RZ, RZ, 0, 0 ;  /* 0x00000000ff157431 */ /* 0x001fe200000001ff */
[----:B--2---:R-:W-:-:S05]  /*5970*/  @!P0 MOV R21, R44 ;  /* 0x0000002c00158202 */ /* 0x004fca0000000f00 */
[----:B------:R0:W-:Y:S02]  /*5980*/  STL [R1+0x504], R21 ;  /* 0x0005041501007387 */ /* 0x0001e40000100800 */
[----:B0-----:R-:W-:Y:S01]  /*5990*/  HFMA2 R21, -RZ, RZ, 0, 0 ;  /* 0x00000000ff157431 */ /* 0x001fe200000001ff */
[----:B-1----:R-:W-:Y:S02]  /*59a0*/  MOV R18, R22 ;  /* 0x0000001600127202 */ /* 0x002fe40000000f00 */
[----:B------:R-:W-:Y:S02]  /*59b0*/  MOV R19, R23 ;  /* 0x0000001700137202 */ /* 0x000fe40000000f00 */
[----:B------:R-:W2:Y:S01]  /*59c0*/  LDL.LU.64 R22, [R1+0x958] ;  /* 0x0009580001167983 */ /* 0x000ea20000300a00 */
[----:B---3--:R-:W-:-:S05]  /*59d0*/  @!P2 MOV R21, R14 ;  /* 0x0000000e0015a202 */ /* 0x008fca0000000f00 */
[----:B------:R0:W-:Y:S04]  /*59e0*/  STL [R1+0x76c], R21 ;  /* 0x00076c1501007387 */ /* 0x0001e80000100800 */
[----:B0-----:R-:W3:Y:S01]  /*59f0*/  LDL.LU R21, [R1+0x950] ;  /* 0x0009500001157983 */ /* 0x001ee20000300800 */
[----:B----4-:R-:W-:Y:S02]  /*5a00*/  MOV R36, R18 ;  /* 0x0000001200247202 */ /* 0x010fe40000000f00 */
[----:B------:R-:W-:Y:S01]  /*5a10*/  MOV R37, R19 ;  /* 0x0000001300257202 */ /* 0x000fe20000000f00 */
[----:B------:R0:W-:Y:S01]  /*5a20*/  STL [R1+0x5a8], R0 ;  /* 0x0005a80001007387 */ /* 0x0001e20000100800 */
[----:B------:R-:W-:Y:S02]  /*5a30*/  CS2R R18, SRZ ;  /* 0x0000000000127805 */ /* 0x000fe4000001ff00 */
[----:B------:R-:W-:-:S02]  /*5a40*/  @!P2 MOV R19, R15 ;  /* 0x0000000f0013a202 */ /* 0x000fc40000000f00 */
[----:B0-----:R-:W-:Y:S02]  /*5a50*/  MOV R0, RZ ;  /* 0x000000ff00007202 */ /* 0x001fe40000000f00 */
[----:B------:R-:W-:Y:S02]  /*5a60*/  @!P1 MOV R0, R49 ;  /* 0x0000003100009202 */ /* 0x000fe40000000f00 */
[----:B------:R-:W-:Y:S02]  /*5a70*/  LOP3.LUT P1, RZ, R42, 0x100, RZ, 0xc0, !PT ;  /* 0x000001002aff7812 */ /* 0x000fe4000782c0ff */
[----:B------:R-:W-:Y:S01]  /*5a80*/  @!P2 MOV R18, R16 ;  /* 0x000000100012a202 */ /* 0x000fe20000000f00 */
[----:B------:R-:W-:Y:S04]  /*5a90*/  STL [R1+0x770], R19 ;  /* 0x0007701301007387 */ /* 0x000fe80000100800 */
[----:B------:R0:W-:Y:S02]  /*5aa0*/  STL [R1+0x5b4], R18 ;  /* 0x0005b41201007387 */ /* 0x0001e40000100800 */
[----:B0-----:R-:W-:-:S06]  /*5ab0*/  CS2R R18, SRZ ;  /* 0x0000000000127805 */ /* 0x001fcc000001ff00 */
[----:B---3--:R0:W3:Y:S02]  /*5ac0*/  @!P1 LDG.E.64 R18, desc[UR10][R20.64] ;  /* 0x0000000a14129981 */ /* 0x0080e4000c1e1b00 */
[----:B0-----:R-:W-:Y:S01]  /*5ad0*/  HFMA2 R20, -RZ, RZ, 0, 0 ;  /* 0x00000000ff147431 */ /* 0x001fe200000001ff */
[----:B------:R-:W-:-:S06]  /*5ae0*/  MOV R21, RZ ;  /* 0x000000ff00157202 */ /* 0x000fcc0000000f00 */
[----:B--2---:R0:W2:Y:S04]  /*5af0*/  @!P1 LDG.E.64 R20, desc[UR10][R22.64] ;  /* 0x0000000a16149981 */ /* 0x0040a8000c1e1b00 */
[----:B------:R1:W-:Y:S01]  /*5b00*/  STL [R1+0x5ac], R0 ;  /* 0x0005ac0001007387 */ /* 0x0003e20000100800 */
[----:B0-----:R-:W-:Y:S02]  /*5b10*/  CS2R R22, SRZ ;  /* 0x0000000000167805 */ /* 0x001fe4000001ff00 */
[----:B-1----:R-:W-:Y:S02]  /*5b20*/  MOV R0, RZ ;  /* 0x000000ff00007202 */ /* 0x002fe40000000f00 */
[----:B------:R-:W-:Y:S02]  /*5b30*/  @!P0 MOV R0, R45 ;  /* 0x0000002d00008202 */ /* 0x000fe40000000f00 */
[----:B------:R-:W-:-:S02]  /*5b40*/  LOP3.LUT P0, RZ, R42, 0x80, RZ, 0xc0, !PT ;  /* 0x000000802aff7812 */ /* 0x000fc4000780c0ff */
[----:B---3--:R-:W-:-:S05]  /*5b50*/  @!P1 MOV R23, R19 ;  /* 0x0000001300179202 */ /* 0x008fca0000000f00 */
[----:B------:R-:W-:Y:S01]  /*5b60*/  STL [R1+0x778], R23 ;  /* 0x0007781701007387 */ /* 0x000fe20000100800 */
[----:B--2---:R-:W-:-:S05]  /*5b70*/  @!P1 MOV R22, R20 ;  /* 0x0000001400169202 */ /* 0x004fca0000000f00 */
[----:B------:R0:W-:Y:S02]  /*5b80*/  STL [R1+0x5c4], R22 ;  /* 0x0005c41601007387 */ /* 0x0001e40000100800 */
[----:B0-----:R-:W-:-:S06]  /*5b90*/  CS2R R22, SRZ ;  /* 0x0000000000167805 */ /* 0x001fcc000001ff00 */
[----:B------:R0:W2:Y:S02]  /*5ba0*/  @!P0 LDG.E.64 R22, desc[UR10][R24.64] ;  /* 0x0000000a18168981 */ /* 0x0000a4000c1e1b00 */
[----:B0-----:R-:W-:-:S06]  /*5bb0*/  CS2R R24, SRZ ;  /* 0x0000000000187805 */ /* 0x001fcc000001ff00 */
[----:B------:R0:W3:Y:S04]  /*5bc0*/  @!P0 LDG.E.64 R24, desc[UR10][R26.64] ;  /* 0x0000000a1a188981 */ /* 0x0000e8000c1e1b00 */
[----:B------:R1:W-:Y:S01]  /*5bd0*/  STL [R1+0x5b0], R0 ;  /* 0x0005b00001007387 */ /* 0x0003e20000100800 */
[----:B0-----:R-:W-:Y:S02]  /*5be0*/  CS2R R26, SRZ ;  /* 0x00000000001a7805 */ /* 0x001fe4000001ff00 */
[----:B-1----:R-:W-:Y:S02]  /*5bf0*/  MOV R0, RZ ;  /* 0x000000ff00007202 */ /* 0x002fe40000000f00 */
[----:B------:R-:W-:Y:S02]  /*5c00*/  @!P2 MOV R0, R17 ;  /* 0x000000110000a202 */ /* 0x000fe40000000f00 */
[----:B------:R-:W-:-:S02]  /*5c10*/  LOP3.LUT P2, RZ, R42, 0x40, RZ, 0xc0, !PT ;  /* 0x000000402aff7812 */ /* 0x000fc4000784c0ff */
[----:B--2---:R-:W-:-:S05]  /*5c20*/  @!P0 MOV R27, R23 ;  /* 0x00000017001b8202 */ /* 0x004fca0000000f00 */
[----:B------:R-:W-:Y:S01]  /*5c30*/  STL [R1+0x780], R27 ;  /* 0x0007801b01007387 */ /* 0x000fe20000100800 */
[----:B---3--:R-:W-:-:S05]  /*5c40*/  @!P0 MOV R26, R24 ;  /* 0x00000018001a8202 */ /* 0x008fca0000000f00 */
[----:B------:R0:W-:Y:S02]  /*5c50*/  STL [R1+0x5dc], R26 ;  /* 0x0005dc1a01007387 */ /* 0x0001e40000100800 */
[----:B0-----:R-:W-:-:S06]  /*5c60*/  CS2R R26, SRZ ;  /* 0x00000000001a7805 */ /* 0x001fcc000001ff00 */
[----:B------:R0:W2:Y:S02]  /*5c70*/  @!P2 LDG.E.64 R26, desc[UR10][R28.64] ;  /* 0x0000000a1c1aa981 */ /* 0x0000a4000c1e1b00 */
[----:B0-----:R-:W-:-:S06]  /*5c80*/  CS2R R28, SRZ ;  /* 0x00000000001c7805 */ /* 0x001fcc000001ff00 */
[----:B------:R0:W3:Y:S04]  /*5c90*/  @!P2 LDG.E.64 R28, desc[UR10][R30.64] ;  /* 0x0000000a1e1ca981 */ /* 0x0000e8000c1e1b00 */
[----:B------:R1:W-:Y:S02]  /*5ca0*/  STL [R1+0x5c0], R0 ;  /* 0x0005c00001007387 */ /* 0x0003e40000100800 */
[----:B-1----:R-:W-:Y:S01]  /*5cb0*/  HFMA2 R0, -RZ, RZ, 0, 0 ;  /* 0x00000000ff007431 */ /* 0x002fe200000001ff */
[----:B------:R-:W-:-:S05]  /*5cc0*/  @!P1 MOV R0, R18 ;  /* 0x0000001200009202 */ /* 0x000fca0000000f00 */
[----:B------:R1:W-:Y:S01]  /*5cd0*/  STL [R1+0x774], R0 ;  /* 0x0007740001007387 */ /* 0x0003e20000100800 */
[----:B0-----:R-:W-:Y:S01]  /*5ce0*/  CS2R R30, SRZ ;  /* 0x00000000001e7805 */ /* 0x001fe2000001ff00 */
[----:B-1----:R-:W-:Y:S01]  /*5cf0*/  HFMA2 R0, -RZ, RZ, 0, 0 ;  /* 0x00000000ff007431 */ /* 0x002fe200000001ff */
[----:B------:R-:W-:Y:S02]  /*5d00*/  @!P1 MOV R0, R21 ;  /* 0x0000001500009202 */ /* 0x000fe40000000f00 */
[----:B------:R-:W-:Y:S02]  /*5d10*/  LOP3.LUT P1, RZ, R42, 0x20, RZ, 0xc0, !PT ;  /* 0x000000202aff7812 */ /* 0x000fe4000782c0ff */
        /* <DEDUP_REMOVED lines=15> */
[----:B------:R-:W-:Y:S01]  /*5e10*/  LOP3.LUT P0, RZ, R42, 0x10, RZ, 0xc0, !PT ;  /* 0x000000102aff7812 */ /* 0x000fe2000780c0ff */
[----:B------:R0:W-:Y:S04]  /*5e20*/  STL.64 [R1+0x210], R40 ;  /* 0x0002102801007387 */ /* 0x0001e80000100a00 */
[----:B0-----:R-:W4:Y:S01]  /*5e30*/  LDL.LU.64 R40, [R1+0x750] ;  /* 0x0007500001287983 */ /* 0x001f220000300a00 */
        /* <DEDUP_REMOVED lines=11> */
[----:B------:R1:W-:Y:S04]  /*5ef0*/  STL [R1+0x784], R0 ;  /* 0x0007840001007387 */ /* 0x0003e80000100800 */
[----:B------:R4:W-:Y:S01]  /*5f00*/  STL.64 [R1+0x10], R38 ;  /* 0x0000102601007387 */ /* 0x0009e20000100a00 */
[----:B-1----:R-:W-:Y:S01]  /*5f10*/  HFMA2 R0, -RZ, RZ, 0, 0 ;  /* 0x00000000ff007431 */ /* 0x002fe200000001ff */
[----:B------:R-:W-:Y:S02]  /*5f20*/  @!P2 MOV R0, R29 ;  /* 0x0000001d0000a202 */ /* 0x000fe40000000f00 */
[----:B----4-:R-:W-:Y:S02]  /*5f30*/  CS2R R38, SRZ ;  /* 0x0000000000267805 */ /* 0x010fe4000001ff00 */
[----:B------:R-:W-:Y:S01]  /*5f40*/  LOP3.LUT P2, RZ, R42, 0x8, RZ, 0xc0, !PT ;  /* 0x000000082aff7812 */ /* 0x000fe2000784c0ff */
[----:B------:R1:W-:Y:S01]  /*5f50*/  STL.64 [R1+0x218], R50 ;  /* 0x0002183201007387 */ /* 0x0003e20000100a00 */
[----:B0-----:R-:W-:-:S02]  /*5f60*/  MOV R8, R54 ;  /* 0x0000003600087202 */ /* 0x001fc40000000f00 */
[----:B------:R-:W-:Y:S02]  /*5f70*/  MOV R9, R55 ;  /* 0x0000003700097202 */ /* 0x000fe40000000f00 */
[----:B------:R-:W4:Y:S04]  /*5f80*/  LDL.LU.64 R54, [R1+0x658] ;  /* 0x0006580001367983 */ /* 0x000f280000300a00 */
[----:B-1----:R-:W4:Y:S01]  /*5f90*/  LDL.LU.64 R50, [R1+0x748] ;  /* 0x0007480001327983 */ /* 0x002f220000300a00 */
        /* <DEDUP_REMOVED lines=8> */
[----:B------:R-:W4:Y:S04]  /*6020*/  LDL.LU.64 R2, [R1+0x948] ;  /* 0x0009480001027983 */ /* 0x000f280000300a00 */
[----:B------:R1:W-:Y:S02]  /*6030*/  STL [R1+0x600], R0 ;  /* 0x0006000001007387 */ /* 0x0003e40000100800 */
[----:B-1----:R-:W-:Y:S01]  /*6040*/  HFMA2 R0, -RZ, RZ, 0, 0 ;  /* 0x00000000ff007431 */ /* 0x002fe200000001ff */
[----:B------:R-:W-:-:S05]  /*6050*/  @!P1 MOV R0, R30 ;  /* 0x0000001e00009202 */ /* 0x000fca0000000f00 */
[----:B------:R1:W-:Y:S02]  /*6060*/  STL [R1+0x78c], R0 ;  /* 0x00078c0001007387 */ /* 0x0003e40000100800 */
[----:B-1----:R-:W-:Y:S01]  /*6070*/  HFMA2 R0, -RZ, RZ, 0, 0 ;  /* 0x00000000ff007431 */ /* 0x002fe200000001ff */
[----:B------:R-:W-:Y:S02]  /*6080*/  @!P1 MOV R0, R33 ;  /* 0x0000002100009202 */ /* 0x000fe40000000f00 */
[----:B------:R-:W-:Y:S01]  /*6090*/  LOP3.LUT P1, RZ, R42, 0x4, RZ, 0xc0, !PT ;  /* 0x000000042aff7812 */ /* 0x000fe2000782c0ff */
[----:B------:R1:W-:Y:S04]  /*60a0*/  STL.64 [R1+0x220], R6 ;  /* 0x0002200601007387 */ /* 0x0003e80000100a00 */
[----:B-1----:R-:W3:Y:S04]  /*60b0*/  LDL.LU.64 R6, [R1+0x738] ;  /* 0x0007380001067983 */ /* 0x002ee80000300a00 */
[----:B----4-:R0:W-:Y:S02]  /*60c0*/  STL.64 [R1+0x18], R2 ;  /* 0x0000180201007387 */ /* 0x0101e40000100a00 */
[----:B0-----:R-:W-:-:S02]  /*60d0*/  CS2R R2, SRZ ;  /* 0x0000000000027805 */ /* 0x001fc4000001ff00 */
[----:B--2---:R-:W-:Y:S02]  /*60e0*/  @!P2 MOV R3, R39 ;  /* 0x000000270003a202 */ /* 0x004fe40000000f00 */
[----:B---3--:R-:W-:-:S03]  /*60f0*/  @!P2 MOV R2, R40 ;  /* 0x000000280002a202 */ /* 0x008fc60000000f00 */
[----:B------:R-:W-:Y:S04]  /*6100*/  STL [R1+0x754], R3 ;  /* 0x0007540301007387 */ /* 0x000fe80000100800 */
[----:B------:R0:W-:Y:S02]  /*6110*/  STL [R1+0x62c], R2 ;  /* 0x00062c0201007387 */ /* 0x0001e40000100800 */
[----:B0-----:R-:W-:-:S06]  /*6120*/  CS2R R2, SRZ ;  /* 0x0000000000027805 */ /* 0x001fcc000001ff00 */
[----:B------:R0:W2:Y:S02]  /*6130*/  @!P1 LDG.E.64 R2, desc[UR10][R50.64] ;  /* 0x0000000a32029981 */ /* 0x0000a4000c1e1b00 */
[----:B0-----:R-:W-:-:S06]  /*6140*/  CS2R R50, SRZ ;  /* 0x0000000000327805 */ /* 0x001fcc000001ff00 */
[----:B------:R-:W3:Y:S04]  /*6150*/  @!P1 LDG.E.64 R50, desc[UR10][R54.64] ;  /* 0x0000000a36329981 */ /* 0x000ee8000c1e1b00 */
[----:B------:R0:W-:Y:S04]  /*6160*/  STL [R1+0x610], R0 ;  /* 0x0006100001007387 */ /* 0x0001e80000100800 */
[----:B------:R1:W-:Y:S04]  /*6170*/  STL.64 [R1+0x20], R4 ;  /* 0x0000200401007387 */ /* 0x0003e80000100a00 */
[----:B------:R4:W-:Y:S01]  /*6180*/  STL.64 [R1+0x228], R10 ;  /* 0x0002280a01007387 */ /* 0x0009e20000100a00 */
[----:B0-----:R-:W-:-:S03]  /*6190*/  HFMA2 R0, -RZ, RZ, 0, 0 ;  /* 0x00000000ff007431 */ /* 0x001fc600000001ff */
[----:B------:R0:W-:Y:S01]  /*61a0*/  STL.64 [R1+0x30], R46 ;  /* 0x0000302e01007387 */ /* 0x0001e20000100a00 */
[----:B------:R-:W-:Y:S02]  /*61b0*/  @!P0 MOV R0, R34 ;  /* 0x0000002200008202 */ /* 0x000fe40000000f00 */
[----:B-1----:R-:W-:Y:S01]  /*61c0*/  CS2R R4, SRZ ;  /* 0x0000000000047805 */ /* 0x002fe2000001ff00 */
[----:B------:R1:W-:Y:S04]  /*61d0*/  STL.64 [R1+0x230], R48 ;  /* 0x0002303001007387 */ /* 0x0003e80000100a00 */
[----:B------:R1:W-:Y:S04]  /*61e0*/  STL [R1+0x758], R0 ;  /* 0x0007580001007387 */ /* 0x0003e80000100800 */
[----:B----4-:R-:W4:Y:S01]  /*61f0*/  LDL.LU.64 R10, [R1+0x728] ;  /* 0x00072800010a7983 */ /* 0x010f220000300a00 */
[----:B0-----:R-:W-:-:S03]  /*6200*/  HFMA2 R46, -RZ, RZ, 0, 0 ;  /* 0x00000000ff2e7431 */ /* 0x001fc600000001ff */
[----:B-1----:R-:W4:Y:S01]  /*6210*/  LDL.LU.64 R48, [R1+0x720] ;  /* 0x0007200001307983 */ /* 0x002f220000300a00 */
[----:B------:R-:W-:-:S03]  /*6220*/  HFMA2 R0, -RZ, RZ, 0, 0 ;  /* 0x00000000ff007431 */ /* 0x000fc600000001ff */
[----:B------:R-:W4:Y:S01]  /*6230*/  LDL.LU.64 R54, [R1+0x698] ;  /* 0x0006980001367983 */ /* 0x000f220000300a00 */
        /* <DEDUP_REMOVED lines=18> */
[----:B----4-:R0:W-:Y:S02]  /*6360*/  STL.64 [R1+0x28], R8 ;  /* 0x0000280801007387 */ /* 0x0101e40000100a00 */
[----:B0-----:R-:W-:Y:S02]  /*6370*/  CS2R R8, SRZ ;  /* 0x0000000000087805 */ /* 0x001fe4000001ff00 */
[----:B--2---:R-:W-:-:S02]  /*6380*/  @!P0 MOV R9, R5 ;  /* 0x0000000500098202 */ /* 0x004fc40000000f00 */
[----:B---3--:R-:W-:-:S03]  /*6390*/  @!P0 MOV R8, R6 ;  /* 0x0000000600088202 */ /* 0x008fc60000000f00 */
[----:B------:R-:W-:Y:S04]  /*63a0*/  STL [R1+0x734], R9 ;  /* 0x0007340901007387 */ /* 0x000fe80000100800 */
[----:B------:R0:W-:Y:S02]  /*63b0*/  STL [R1+0x65c], R8 ;  /* 0x00065c0801007387 */ /* 0x0001e40000100800 */
[----:B0-----:R-:W-:-:S06]  /*63c0*/  CS2R R8, SRZ ;  /* 0x0000000000087805 */ /* 0x001fcc000001ff00 */
[----:B------:R-:W2:Y:S04]  /*63d0*/  @!P2 LDG.E.64 R8, desc[UR10][R10.64] ;  /* 0x0000000a0a08a981 */ /* 0x000ea8000c1e1b00 */
[----:B------:R0:W-:Y:S02]  /*63e0*/  STL [R1+0x640], R0 ;  /* 0x0006400001007387 */ /* 0x0001e40000100800 */
[----:B0-----:R-:W-:Y:S01]  /*63f0*/  HFMA2 R0, -RZ, RZ, 0, 0 ;  /* 0x00000000ff007431 */ /* 0x001fe200000001ff */
[----:B------:R-:W-:-:S05]  /*6400*/  @!P1 MOV R0, R2 ;  /* 0x0000000200009202 */ /* 0x000fca0000000f00 */
        /* <DEDUP_REMOVED lines=11> */
[----:B--2---:R-:W-:Y:S01]  /*64c0*/  @!P2 MOV R0, R8 ;  /* 0x000000080000a202 */ /* 0x004fe20000000f00 */
[----:B------:R0:W-:Y:S01]  /*64d0*/  STL.64 [R1+0x938], R8 ;  /* 0x0009380801007387 */ /* 0x0001e20000100a00 */
[----:B------:R-:W-:-:S03]  /*64e0*/  @!P2 MOV R46, R9 ;  /* 0x00000009002ea202 */ /* 0x000fc60000000f00 */
[----:B0-----:R-:W2:Y:S01]  /*64f0*/  LDL.LU.64 R8, [R1+0x718] ;  /* 0x0007180001087983 */ /* 0x001ea20000300a00 */
[----:B------:R-:W-:-:S03]  /*6500*/  LOP3.LUT P1, RZ, R43, 0x80000000, RZ, 0xc0, !PT ;  /* 0x800000002bff7812 */ /* 0x000fc6000782c0ff */
[----:B------:R0:W-:Y:S04]  /*6510*/  STL [R1+0x72c], R46 ;  /* 0x00072c2e01007387 */ /* 0x0001e80000100800 */
[----:B------:R1:W-:Y:S01]  /*6520*/  STL.64 [R1+0x238], R44 ;  /* 0x0002382c01007387 */ /* 0x0003e20000100a00 */
[----:B0-----:R-:W-:-:S03]  /*6530*/  CS2R R46, SRZ ;  /* 0x00000000002e7805 */ /* 0x001fc6000001ff00 */
[----:B-1----:R-:W3:Y:S04]  /*6540*/  LDL.LU.64 R44, [R1+0x710] ;  /* 0x00071000012c7983 */ /* 0x002ee80000300a00 */
[----:B------:R0:W4:Y:S02]  /*6550*/  @!P1 LDG.E.64 R46, desc[UR10][R48.64] ;  /* 0x0000000a302e9981 */ /* 0x000124000c1e1b00 */
[----:B0-----:R-:W-:-:S06]  /*6560*/  CS2R R48, SRZ ;  /* 0x0000000000307805 */ /* 0x001fcc000001ff00 */
[----:B--2---:R0:W2:Y:S01]  /*6570*/  @!P1 LDG.E.64 R48, desc[UR10][R8.64] ;  /* 0x0000000a08309981 */ /* 0x0040a2000c1e1b00 */
[----:B------:R-:W-:Y:S02]  /*6580*/  LOP3.LUT P0, RZ, R43, 0x40000000, RZ, 0xc0, !PT ;  /* 0x400000002bff7812 */ /* 0x000fe4000780c0ff */
[----:B------:R-:W-:Y:S01]  /*6590*/  CS2R R10, SRZ ;  /* 0x00000000000a7805 */ /* 0x000fe2000001ff00 */
[----:B------:R1:W-:Y:S05]  /*65a0*/  STL.64 [R1+0x38], R12 ;  /* 0x0000380c01007387 */ /* 0x0003ea0000100a00 */
[----:B------:R-:W2:Y:S01]  /*65b0*/  @!P2 LDG.E.64 R10, desc[UR10][R54.64] ;  /* 0x0000000a360aa981 */ /* 0x000ea2000c1e1b00 */
[----:B-1----:R-:W-:-:S02]  /*65c0*/  CS2R R12, SRZ ;  /* 0x00000000000c7805 */ /* 0x002fc4000001ff00 */
[----:B0-----:R-:W-:Y:S01]  /*65d0*/  CS2R R8, SRZ ;  /* 0x0000000000087805 */ /* 0x001fe2000001ff00 */
[----:B------:R0:W-:Y:S04]  /*65e0*/  STL.64 [R1+0x240], R16 ;  /* 0x0002401001007387 */ /* 0x0001e80000100a00 */
[----:B---3--:R-:W3:Y:S01]  /*65f0*/  @!P0 LDG.E.64 R12, desc[UR10][R44.64] ;  /* 0x0000000a2c0c8981 */ /* 0x008ee2000c1e1b00 */
[----:B----4-:R-:W-:-:S03]  /*6600*/  @!P1 MOV R9, R47 ;  /* 0x0000002f00099202 */ /* 0x010fc60000000f00 */
[----:B------:R-:W-:Y:S04]  /*6610*/  STL [R1+0x728], R0 ;  /* 0x0007280001007387 */ /* 0x000fe80000100800 */
[----:B0-----:R-:W4:Y:S04]  /*6620*/  LDL.LU.64 R16, [R1+0x700] ;  /* 0x0007000001107983 */ /* 0x001f280000300a00 */
[----:B------:R-:W-:Y:S04]  /*6630*/  STL [R1+0x71c], R9 ;  /* 0x00071c0901007387 */ /* 0x000fe80000100800 */
[----:B------:R-:W-:Y:S04]  /*6640*/  STL.64 [R1+0x40], R14 ;  /* 0x0000400e01007387 */ /* 0x000fe80000100a00 */
[----:B------:R-:W-:Y:S04]  /*6650*/  STL [R1+0x91c], R42 ;  /* 0x00091c2a01007387 */ /* 0x000fe80000100800 */
[----:B------:R-:W4:Y:S01]  /*6660*/  LDL.LU.64 R54, [R1+0x6b8] ;  /* 0x0006b80001367983 */ /* 0x000f220000300a00 */
[----:B--2---:R-:W-:-:S05]  /*6670*/  @!P1 MOV R8, R48 ;  /* 0x0000003000089202 */ /* 0x004fca0000000f00 */
[----:B------:R0:W-:Y:S04]  /*6680*/  STL [R1+0x69c], R8 ;  /* 0x00069c0801007387 */ /* 0x0001e80000100800 */
[----:B0-----:R-:W2:Y:S01]  /*6690*/  LDL.LU.64 R8, [R1+0x6f8] ;  /* 0x0006f80001087983 */ /* 0x001ea20000300a00 */
[----:B------:R-:W-:Y:S02]  /*66a0*/  HFMA2 R0, -RZ, RZ, 0, 0 ;  /* 0x00000000ff007431 */ /* 0x000fe400000001ff */
[----:B------:R-:W-:Y:S01]  /*66b0*/  HFMA2 R14, -RZ, RZ, 0, 0 ;  /* 0x00000000ff0e7431 */ /* 0x000fe200000001ff */
[----:B------:R-:W-:Y:S02]  /*66c0*/  MOV R42, RZ ;  /* 0x000000ff002a7202 */ /* 0x000fe40000000f00 */
[----:B------:R-:W-:-:S02]  /*66d0*/  @!P2 MOV R42, R10 ;  /* 0x0000000a002aa202 */ /* 0x000fc40000000f00 */
[----:B------:R-:W-:Y:S02]  /*66e0*/  @!P2 MOV R0, R11 ;  /* 0x0000000b0000a202 */ /* 0x000fe40000000f00 */
[----:B------:R-:W-:Y:S02]  /*66f0*/  LOP3.LUT P2, RZ, R43, 0x20000000, RZ, 0xc0, !PT ;  /* 0x200000002bff7812 */ /* 0x000fe4000784c0ff */
[----:B---3--:R-:W-:Y:S01]  /*6700*/  @!P0 MOV R14, R13 ;  /* 0x0000000d000e8202 */ /* 0x008fe20000000f00 */
[----:B------:R0:W-:Y:S04]  /*6710*/  STL.64 [R1+0x248], R20 ;  /* 0x0002481401007387 */ /* 0x0001e80000100a00 */
[----:B------:R1:W-:Y:S04]  /*6720*/  STL [R1+0x714], R14 ;  /* 0x0007140e01007387 */ /* 0x0003e80000100800 */
[----:B0-----:R-:W3:Y:S01]  /*6730*/  LDL.LU.64 R20, [R1+0x6f0] ;  /* 0x0006f00001147983 */ /* 0x001ee20000300a00 */
[----:B-1----:R-:W-:-:S06]  /*6740*/  CS2R R14, SRZ ;  /* 0x00000000000e7805 */ /* 0x002fcc000001ff00 */
[----:B----4-:R0:W4:Y:S02]  /*6750*/  @!P2 LDG.E.64 R14, desc[UR10][R16.64] ;  /* 0x0000000a100ea981 */ /* 0x010124000c1e1b00 */
[----:B0-----:R-:W-:Y:S02]  /*6760*/  CS2R R16, SRZ ;  /* 0x0000000000107805 */ /* 0x001fe4000001ff00 */
[----:B------:R0:W-:Y:S04]  /*6770*/  STL [R1+0x698], R0 ;  /* 0x0006980001007387 */ /* 0x0001e80000100800 */
[----:B--2---:R1:W2:Y:S01]  /*6780*/  @!P2 LDG.E.64 R16, desc[UR10][R8.64] ;  /* 0x0000000a0810a981 */ /* 0x0042a2000c1e1b00 */
[----:B0-----:R-:W-:Y:S01]  /*6790*/  HFMA2 R0, -RZ, RZ, 0, 0 ;  /* 0x00000000ff007431 */ /* 0x001fe200000001ff */
[----:B------:R-:W-:-:S05]  /*67a0*/  @!P1 MOV R0, R46 ;  /* 0x0000002e00009202 */ /* 0x000fca0000000f00 */
[----:B------:R0:W-:Y:S02]  /*67b0*/  STL [R1+0x718], R0 ;  /* 0x0007180001007387 */ /* 0x0001e40000100800 */
[----:B0-----:R-:W-:Y:S01]  /*67c0*/  HFMA2 R0, -RZ, RZ, 0, 0 ;  /* 0x00000000ff007431 */ /* 0x001fe200000001ff */
[----:B------:R-:W-:Y:S02]  /*67d0*/  @!P1 MOV R0, R49 ;  /* 0x0000003100009202 */ /* 0x000fe40000000f00 */
[----:B------:R-:W-:Y:S02]  /*67e0*/  LOP3.LUT P1, RZ, R43, 0x10000000, RZ, 0xc0, !PT ;  /* 0x100000002bff7812 */ /* 0x000fe4000782c0ff */
[----:B------:R-:W-:Y:S01]  /*67f0*/  CS2R R44, SRZ ;  /* 0x00000000002c7805 */ /* 0x000fe2000001ff00 */
[----:B------:R0:W-:Y:S05]  /*6800*/  STL.64 [R1+0x48], R18 ;  /* 0x0000481201007387 */ /* 0x0001ea0000100a00 */
[----:B------:R-:W2:Y:S01]  /*6810*/  @!P0 LDG.E.64 R44, desc[UR10][R54.64] ;  /* 0x0000000a362c8981 */ /* 0x000ea2000c1e1b00 */
[----:B0-----:R-:W-:-:S02]  /*6820*/  CS2R R18, SRZ ;  /* 0x0000000000127805 */ /* 0x001fc4000001ff00 */
[----:B-1----:R-:W-:Y:S01]  /*6830*/  CS2R R8, SRZ ;  /* 0x0000000000087805 */ /* 0x002fe2000001ff00 */
        /* <DEDUP_REMOVED lines=12> */
[----:B------:R-:W-:Y:S01]  /*6900*/  HFMA2 R0, -RZ, RZ, 0, 0 ;  /* 0x00000000ff007431 */ /* 0x000fe200000001ff */
[----:B------:R-:W-:Y:S01]  /*6910*/  @!P0 MOV R0, R12 ;  /* 0x0000000c00008202 */ /* 0x000fe20000000f00 */
[----:B------:R-:W-:-:S04]  /*6920*/  HFMA2 R22, -RZ, RZ, 0, 0 ;  /* 0x00000000ff167431 */ /* 0x000fc800000001ff */
[----:B------:R0:W-:Y:S01]  /*6930*/  STL [R1+0x710], R0 ;  /* 0x0007100001007387 */ /* 0x0001e20000100800 */
[----:B------:R-:W-:Y:S01]  /*6940*/  MOV R10, RZ ;  /* 0x000000ff000a7202 */ /* 0x000fe20000000f00 */
[----:B0-----:R-:W-:Y:S01]  /*6950*/  HFMA2 R0, -RZ, RZ, 0, 0 ;  /* 0x00000000ff007431 */ /* 0x001fe200000001ff */
[----:B------:R-:W-:Y:S02]  /*6960*/  @!P0 MOV R10, R44 ;  /* 0x0000002c000a8202 */ /* 0x000fe40000000f00 */
        /* <DEDUP_REMOVED lines=8> */
[----:B0-----:R-:W-:-:S06]  /*69f0*/  CS2R R24, SRZ ;  /* 0x0000000000187805 */ /* 0x001fcc000001ff00 */
[----:B--2---:R0:W2:Y:S04]  /*6a00*/  @!P0 LDG.E.64 R24, desc[UR10][R8.64] ;  /* 0x0000000a08188981 */ /* 0x0040a8000c1e1b00 */
[----:B------:R1:W-:Y:S02]  /*6a10*/  STL [R1+0x6bc], R0 ;  /* 0x0006bc0001007387 */ /* 0x0003e40000100800 */
[----:B-1----:R-:W-:Y:S01]  /*6a20*/  HFMA2 R0, -RZ, RZ, 0, 0 ;  /* 0x00000000ff007431 */ /* 0x002fe200000001ff */
[----:B------:R-:W-:-:S05]  /*6a30*/  @!P2 MOV R0, R14 ;  /* 0x0000000e0000a202 */ /* 0x000fca0000000f00 */
[----:B------:R1:W-:Y:S01]  /*6a40*/  STL [R1+0x6f8], R0 ;  /* 0x0006f80001007387 */ /* 0x0003e20000100800 */
[----:B------:R-:W-:Y:S02]  /*6a50*/  HFMA2 R20, -RZ, RZ, 0, 0 ;  /* 0x00000000ff147431 */ /* 0x000fe400000001ff */
[----:B-1----:R-:W-:Y:S01]  /*6a60*/  HFMA2 R0, -RZ, RZ, 0, 0 ;  /* 0x00000000ff007431 */ /* 0x002fe200000001ff */
[----:B------:R-:W-:Y:S02]  /*6a70*/  @!P2 MOV R0, R17 ;  /* 0x000000110000a202 */ /* 0x000fe40000000f00 */
[----:B------:R-:W-:Y:S01]  /*6a80*/  LOP3.LUT P2, RZ, R43, 0x4000000, RZ, 0xc0, !PT ;  /* 0x040000002bff7812 */ /* 0x000fe2000784c0ff */
[----:B------:R1:W-:Y:S01]  /*6a90*/  STL.64 [R1+0x58], R26 ;  /* 0x0000581a01007387 */ /* 0x0003e20000100a00 */
[----:B------:R-:W-:-:S06]  /*6aa0*/  MOV R21, RZ ;  /* 0x000000ff00157202 */ /* 0x000fcc0000000f00 */
[----:B------:R-:W2:Y:S01]  /*6ab0*/  @!P1 LDG.E.64 R20, desc[UR10][R54.64] ;  /* 0x0000000a36149981 */ /* 0x000ea2000c1e1b00 */
[----:B-1----:R-:W-:Y:S02]  /*6ac0*/  CS2R R26, SRZ ;  /* 0x00000000001a7805 */ /* 0x002fe4000001ff00 */
        /* <DEDUP_REMOVED lines=18> */
[----:B0-----:R-:W-:Y:S02]  /*6bf0*/  HFMA2 R0, -RZ, RZ, 0, 0 ;  /* 0x00000000ff007431 */ /* 0x001fe400000001ff */
[----:B------:R0:W-:Y:S04]  /*6c00*/  STL.64 [R1+0x268], R36 ;  /* 0x0002682401007387 */ /* 0x0001e80000100a00 */
[----:B0-----:R-:W2:Y:S01]  /*6c10*/  LDL.LU.64 R36, [R1+0x678] ;  /* 0x0006780001247983 */ /* 0x001ea20000300a00 */
[----:B------:R-:W-:Y:S02]  /*6c20*/  @!P1 MOV R10, R20 ;  /* 0x00000014000a9202 */ /* 0x000fe40000000f00 */
[----:B------:R-:W-:-:S02]  /*6c30*/  @!P1 MOV R0, R21 ;  /* 0x0000001500009202 */ /* 0x000fc40000000f00 */
[----:B------:R-:W-:Y:S02]  /*6c40*/  LOP3.LUT P1, RZ, R43, 0x2000000, RZ, 0xc0, !PT ;  /* 0x020000002bff7812 */ /* 0x000fe4000782c0ff */
[----:B---3--:R-:W-:-:S05]  /*6c50*/  @!P2 MOV R30, R27 ;  /* 0x0000001b001ea202 */ /* 0x008fca0000000f00 */
[----:B------:R0:W-:Y:S02]  /*6c60*/  STL [R1+0x6c4], R30 ;  /* 0x0006c41e01007387 */ /* 0x0001e40000100800 */
[----:B0-----:R-:W-:-:S06]  /*6c70*/  CS2R R30, SRZ ;  /* 0x00000000001e7805 */ /* 0x001fcc000001ff00 */
[----:B----4-:R0:W3:Y:S02]  /*6c80*/  @!P1 LDG.E.64 R30, desc[UR10][R32.64] ;  /* 0x0000000a201e9981 */ /* 0x0100e4000c1e1b00 */
[----:B0-----:R-:W-:-:S06]  /*6c90*/  CS2R R32, SRZ ;  /* 0x0000000000207805 */ /* 0x001fcc000001ff00 */
[----:B--2---:R0:W2:Y:S04]  /*6ca0*/  @!P1 LDG.E.64 R32, desc[UR10][R8.64] ;  /* 0x0000000a08209981 */ /* 0x0040a8000c1e1b00 */
[----:B------:R1:W-:Y:S02]  /*6cb0*/  STL [R1+0x6e4], R0 ;  /* 0x0006e40001007387 */ /* 0x0003e40000100800 */
[----:B-1----:R-:W-:Y:S01]  /*6cc0*/  HFMA2 R0, -RZ, RZ, 0, 0 ;  /* 0x00000000ff007431 */ /* 0x002fe200000001ff */
[----:B------:R-:W-:-:S05]  /*6cd0*/  @!P0 MOV R0, R22 ;  /* 0x0000001600008202 */ /* 0x000fca0000000f00 */
[----:B------:R1:W-:Y:S02]  /*6ce0*/  STL [R1+0x6d8], R0 ;  /* 0x0006d80001007387 */ /* 0x0003e40000100800 */
[----:B-1----:R-:W-:Y:S01]  /*6cf0*/  HFMA2 R0, -RZ, RZ, 0, 0 ;  /* 0x00000000ff007431 */ /* 0x002fe200000001ff */
[----:B------:R-:W-:Y:S02]  /*6d00*/  @!P0 MOV R0, R25 ;  /* 0x0000001900008202 */ /* 0x000fe40000000f00 */
[----:B------:R-:W-:Y:S02]  /*6d10*/  LOP3.LUT P0, RZ, R43, 0x1000000, RZ, 0xc0, !PT ;  /* 0x010000002bff7812 */ /* 0x000fe4000780c0ff */
[----:B------:R-:W-:Y:S01]  /*6d20*/  CS2R R28, SRZ ;  /* 0x00000000001c7805 */ /* 0x000fe2000001ff00 */
[----:B------:R1:W-:Y:S05]  /*6d30*/  STL.64 [R1+0x68], R34 ;  /* 0x0000682201007387 */ /* 0x0003ea0000100a00 */
[----:B------:R-:W4:Y:S01]  /*6d40*/  @!P2 LDG.E.64 R28, desc[UR10][R54.64] ;  /* 0x0000000a361ca981 */ /* 0x000f22000c1e1b00 */
[----:B-1----:R-:W-:-:S02]  /*6d50*/  CS2R R34, SRZ ;  /* 0x0000000000227805 */ /* 0x002fc4000001ff00 */
[----:B0-----:R-:W-:Y:S01]  /*6d60*/  CS2R R8, SRZ ;  /* 0x0000000000087805 */ /* 0x001fe2000001ff00 */
[----:B------:R0:W-:Y:S04]  /*6d70*/  STL.64 [R1+0x270], R40 ;  /* 0x0002702801007387 */ /* 0x0001e80000100a00 */
[----:B------:R-:W4:Y:S04]  /*6d80*/  @!P0 LDG.E.64 R34, desc[UR10][R36.64] ;  /* 0x0000000a24228981 */ /* 0x000f28000c1e1b00 */
[----:B------:R-:W-:Y:S01]  /*6d90*/  STL [R1+0x6cc], R0 ;  /* 0x0006cc0001007387 */ /* 0x000fe20000100800 */
[----:B---3--:R-:W-:-:S03]  /*6da0*/  @!P1 MOV R9, R31 ;  /* 0x0000001f00099202 */ /* 0x008fc60000000f00 */
[----:B0-----:R-:W3:Y:S04]  /*6db0*/  LDL.LU.64 R40, [R1+0x660] ;  /* 0x0006600001287983 */ /* 0x001ee80000300a00 */
[----:B------:R-:W-:Y:S04]  /*6dc0*/  STL [R1+0x6a4], R9 ;  /* 0x0006a40901007387 */ /* 0x000fe80000100800 */
[----:B------:R-:W-:Y:S04]  /*6dd0*/  STL.64 [R1+0x70], R38 ;  /* 0x0000702601007387 */ /* 0x000fe80000100a00 */
[----:B------:R-:W3:Y:S01]  /*6de0*/  LDL.LU.64 R54, [R1+0x680] ;  /* 0x0006800001367983 */ /* 0x000ee20000300a00 */
[----:B--2---:R-:W-:-:S05]  /*6df0*/  @!P1 MOV R8, R32 ;  /* 0x0000002000089202 */ /* 0x004fca0000000f00 */
[----:B------:R0:W-:Y:S04]  /*6e00*/  STL [R1+0x690], R8 ;  /* 0x0006900801007387 */ /* 0x0001e80000100800 */
[----:B0-----:R-:W2:Y:S01]  /*6e10*/  LDL.LU.64 R8, [R1+0x668] ;  /* 0x0006680001087983 */ /* 0x001ea20000300a00 */
[----:B------:R-:W-:Y:S01]  /*6e20*/  HFMA2 R0, -RZ, RZ, 0, 0 ;  /* 0x00000000ff007431 */ /* 0x000fe200000001ff */
[----:B------:R-:W-:Y:S01]  /*6e30*/  @!P2 MOV R0, R26 ;  /* 0x0000001a0000a202 */ /* 0x000fe20000000f00 */
[----:B------:R-:W-:-:S04]  /*6e40*/  HFMA2 R38, -RZ, RZ, 0, 0 ;  /* 0x00000000ff267431 */ /* 0x000fc800000001ff */
[----:B------:R0:W-:Y:S04]  /*6e50*/  STL [R1+0x6c0], R0 ;  /* 0x0006c00001007387 */ /* 0x0001e80000100800 */
[----:B------:R1:W-:Y:S01]  /*6e60*/  STL [R1+0x6e0], R10 ;  /* 0x0006e00a01007387 */ /* 0x0003e20000100800 */
[----:B0-----:R-:W-:Y:S01]  /*6e70*/  HFMA2 R0, -RZ, RZ, 0, 0 ;  /* 0x00000000ff007431 */ /* 0x001fe200000001ff */
[----:B-1----:R-:W-:Y:S02]  /*6e80*/  MOV R10, RZ ;  /* 0x000000ff000a7202 */ /* 0x002fe40000000f00 */
[----:B----4-:R-:W-:Y:S02]  /*6e90*/  @!P2 MOV R10, R28 ;  /* 0x0000001c000aa202 */ /* 0x010fe40000000f00 */
[----:B------:R-:W-:-:S02]  /*6ea0*/  @!P2 MOV R0, R29 ;  /* 0x0000001d0000a202 */ /* 0x000fc40000000f00 */
[----:B------:R-:W-:Y:S02]  /*6eb0*/  LOP3.LUT P2, RZ, R43, 0x800000, RZ, 0xc0, !PT ;  /* 0x008000002bff7812 */ /* 0x000fe4000784c0ff */
[----:B------:R-:W-:-:S05]  /*6ec0*/  @!P0 MOV R38, R35 ;  /* 0x0000002300268202 */ /* 0x000fca0000000f00 */
[----:B------:R0:W-:Y:S02]  /*6ed0*/  STL [R1+0x684], R38 ;  /* 0x0006842601007387 */ /* 0x0001e40000100800 */
[----:B0-----:R-:W-:-:S06]  /*6ee0*/  CS2R R38, SRZ ;  /* 0x0000000000267805 */ /* 0x001fcc000001ff00 */
[----:B---3--:R0:W3:Y:S02]  /*6ef0*/  @!P2 LDG.E.64 R38, desc[UR10][R40.64] ;  /* 0x0000000a2826a981 */ /* 0x0080e4000c1e1b00 */
[----:B0-----:R-:W-:Y:S02]  /*6f00*/  CS2R R40, SRZ ;  /* 0x0000000000287805 */ /* 0x001fe4000001ff00 */
[----:B------:R0:W-:Y:S04]  /*6f10*/  STL.64 [R1+0x278], R50 ;  /* 0x0002783201007387 */ /* 0x0001e80000100a00 */
[----:B0-----:R-:W4:Y:S04]  /*6f20*/  LDL.LU.64 R50, [R1+0x648] ;  /* 0x0006480001327983 */ /* 0x001f280000300a00 */
[----:B--2---:R-:W2:Y:S01]  /*6f30*/  @!P2 LDG.E.64 R40, desc[UR10][R8.64] ;  /* 0x0000000a0828a981 */ /* 0x004ea2000c1e1b00 */
[----:B------:R-:W-:-:S03]  /*6f40*/  CS2R R36, SRZ ;  /* 0x0000000000247805 */ /* 0x000fc6000001ff00 */
[----:B------:R0:W-:Y:S04]  /*6f50*/  STL [R1+0x6b4], R0 ;  /* 0x0006b40001007387 */ /* 0x0001e80000100800 */
[----:B------:R-:W4:Y:S04]  /*6f60*/  @!P0 LDG.E.64 R36, desc[UR10][R54.64] ;  /* 0x0000000a36248981 */ /* 0x000f28000c1e1b00 */
[----:B------:R1:W-:Y:S01]  /*6f70*/  STL.64 [R1+0x78], R2 ;  /* 0x0000780201007387 */ /* 0x0003e20000100a00 */
[----:B0-----:R-:W-:-:S03]  /*6f80*/  HFMA2 R0, -RZ, RZ, 0, 0 ;  /* 0x00000000ff007431 */ /* 0x001fc600000001ff */
[----:B------:R-:W-:Y:S01]  /*6f90*/  STL [R1+0x6b0], R10 ;  /* 0x0006b00a01007387 */ /* 0x000fe20000100800 */
[----:B------:R-:W-:-:S03]  /*6fa0*/  @!P1 MOV R0, R30 ;  /* 0x0000001e00009202 */ /* 0x000fc60000000f00 */
[----:B------:R-:W4:Y:S04]  /*6fb0*/  LDL.LU.64 R54, [R1+0x650] ;  /* 0x0006500001367983 */ /* 0x000f280000300a00 */
[----:B------:R0:W-:Y:S01]  /*6fc0*/  STL [R1+0x6a0], R0 ;  /* 0x0006a00001007387 */ /* 0x0001e20000100800 */
[----:B-1----:R-:W-:-:S03]  /*6fd0*/  CS2R R2, SRZ ;  /* 0x0000000000027805 */ /* 0x002fc6000001ff00 */
[----:B------:R-:W-:Y:S04]  /*6fe0*/  STL [R1+0x68c], R42 ;  /* 0x00068c2a01007387 */ /* 0x000fe80000100800 */
[----:B------:R-:W4:Y:S01]  /*6ff0*/  LDL.LU.64 R8, [R1+0x4f8] ;  /* 0x0004f80001087983 */ /* 0x000f220000300a00 */
[----:B0-----:R-:W-:Y:S01]  /*7000*/  HFMA2 R0, -RZ, RZ, 0, 0 ;  /* 0x00000000ff007431 */ /* 0x001fe200000001ff */
[----:B------:R-:W-:Y:S02]  /*7010*/  @!P1 MOV R0, R33 ;  /* 0x0000002100009202 */ /* 0x000fe40000000f00 */
[----:B------:R-:W-:Y:S02]  /*7020*/  LOP3.LUT P1, RZ, R43, 0x400000, RZ, 0xc0, !PT ;  /* 0x004000002bff7812 */ /* 0x000fe4000782c0ff */
[----:B---3--:R-:W-:-:S05]  /*7030*/  @!P2 MOV R3, R39 ;  /* 0x000000270003a202 */ /* 0x008fca0000000f00 */
[----:B------:R-:W-:Y:S01]  /*7040*/  STL [R1+0x66c], R3 ;  /* 0x00066c0301007387 */ /* 0x000fe20000100800 */
[----:B--2---:R-:W-:-:S05]  /*7050*/  @!P2 MOV R2, R40 ;  /* 0x000000280002a202 */ /* 0x004fca0000000f00 */
[----:B------:R0:W-:Y:S02]  /*7060*/  STL [R1+0x660], R2 ;  /* 0x0006600201007387 */ /* 0x0001e40000100800 */
[----:B0-----:R-:W-:-:S06]  /*7070*/  CS2R R2, SRZ ;  /* 0x0000000000027805 */ /* 0x001fcc000001ff00 */
[----:B----4-:R0:W2:Y:S04]  /*7080*/  @!P1 LDG.E.64 R2, desc[UR10][R50.64] ;  /* 0x0000000a32029981 */ /* 0x0100a8000c1e1b00 */
[----:B------:R1:W-:Y:S02]  /*7090*/  STL [R1+0x694], R0 ;  /* 0x0006940001007387 */ /* 0x0003e40000100800 */
[----:B-1----:R-:W-:Y:S01]  /*70a0*/  HFMA2 R0, -RZ, RZ, 0, 0 ;  /* 0x00000000ff007431 */ /* 0x002fe200000001ff */
[----:B------:R-:W-:-:S05]  /*70b0*/  @!P0 MOV R0, R34 ;  /* 0x0000002200008202 */ /* 0x000fca0000000f00 */
[----:B------:R1:W-:Y:S02]  /*70c0*/  STL [R1+0x680], R0 ;  /* 0x0006800001007387 */ /* 0x0003e40000100800 */
[----:B-1----:R-:W-:Y:S01]  /*70d0*/  HFMA2 R0, -RZ, RZ, 0, 0 ;  /* 0x00000000ff007431 */ /* 0x002fe200000001ff */
[----:B------:R-:W-:-:S05]  /*70e0*/  @!P0 MOV R0, R37 ;  /* 0x0000002500008202 */ /* 0x000fca0000000f00 */
[----:B------:R1:W-:Y:S02]  /*70f0*/  STL [R1+0x67c], R0 ;  /* 0x00067c0001007387 */ /* 0x0003e40000100800 */
[----:B-1----:R-:W-:Y:S01]  /*7100*/  HFMA2 R0, -RZ, RZ, 0, 0 ;  /* 0x00000000ff007431 */ /* 0x002fe200000001ff */
[----:B------:R-:W-:-:S05]  /*7110*/  @!P2 MOV R0, R38 ;  /* 0x000000260000a202 */ /* 0x000fca0000000f00 */
[----:B------:R1:W-:Y:S01]  /*7120*/  STL [R1+0x668], R0 ;  /* 0x0006680001007387 */ /* 0x0003e20000100800 */
[----:B0-----:R-:W-:Y:S02]  /*7130*/  CS2R R50, SRZ ;  /* 0x0000000000327805 */ /* 0x001fe4000001ff00 */
[----:B------:R-:W-:-:S04]  /*7140*/  MOV R10, RZ ;  /* 0x000000ff000a7202 */ /* 0x000fc80000000f00 */
[----:B------:R-:W3:Y:S01]  /*7150*/  @!P1 LDG.E.64 R50, desc[UR10][R54.64] ;  /* 0x0000000a36329981 */ /* 0x000ee2000c1e1b00 */
[----:B-1----:R-:W-:Y:S01]  /*7160*/  HFMA2 R0, -RZ, RZ, 0, 0 ;  /* 0x00000000ff007431 */ /* 0x002fe200000001ff */
[----:B------:R-:W-:-:S05]  /*7170*/  @!P2 MOV R0, R41 ;  /* 0x000000290000a202 */ /* 0x000fca0000000f00 */
[----:B------:R0:W-:Y:S01]  /*7180*/  STL [R1+0x664], R0 ;  /* 0x0006640001007387 */ /* 0x0001e20000100800 */
[----:B------:R-:W-:Y:S01]  /*7190*/  @!P0 MOV R10, R36 ;  /* 0x00000024000a8202 */ /* 0x000fe20000000f00 */
[----:B0-----:R-:W-:-:S04]  /*71a0*/  HFMA2 R0, -RZ, RZ, 0, 0 ;  /* 0x00000000ff007431 */ /* 0x001fc800000001ff */
[----:B------:R-:W-:Y:S04]  /*71b0*/  STL [R1+0x678], R10 ;  /* 0x0006780a01007387 */ /* 0x000fe80000100800 */
[----:B------:R0:W-:Y:S01]  /*71c0*/  STL.64 [R1+0x280], R6 ;  /* 0x0002800601007387 */ /* 0x0001e20000100a00 */
[----:B--2---:R-:W-:-:S05]  /*71d0*/  @!P1 MOV R0, R2 ;  /* 0x0000000200009202 */ /* 0x004fca0000000f00 */
[----:B------:R-:W-:Y:S04]  /*71e0*/  STL [R1+0x64c], R0 ;  /* 0x00064c0001007387 */ /* 0x000fe80000100800 */
[----:B------:R-:W2:Y:S04]  /*71f0*/  LDL.LU.64 R54, [R1+0x4e8] ;  /* 0x0004e80001367983 */ /* 0x000ea80000300a00 */
[----:B0-----:R-:W4:Y:S01]  /*7200*/  LDL.LU.64 R6, [R1+0x410] ;  /* 0x0004100001067983 */ /* 0x001f220000300a00 */
[----:B------:R-:W-:-:S03]  /*7210*/  LOP3.LUT P0, RZ, R43, 0x200000, RZ, 0xc0, !PT ;  /* 0x002000002bff7812 */ /* 0x000fc6000780c0ff */
[----:B------:R0:W-:Y:S02]  /*7220*/  STL.64 [R1+0x80], R4 ;  /* 0x0000800401007387 */ /* 0x0001e40000100a00 */
[----:B0-----:R-:W-:Y:S02]  /*7230*/  CS2R R4, SRZ ;  /* 0x0000000000047805 */ /* 0x001fe4000001ff00 */
[----:B------:R-:W-:-:S05]  /*7240*/  @!P1 MOV R5, R3 ;  /* 0x0000000300059202 */ /* 0x000fca0000000f00 */
[----:B------:R-:W-:Y:S01]  /*7250*/  STL [R1+0x650], R5 ;  /* 0x0006500501007387 */ /* 0x000fe20000100800 */
[----:B---3--:R-:W-:-:S05]  /*7260*/  @!P1 MOV R4, R50 ;  /* 0x0000003200049202 */ /* 0x008fca0000000f00 */
[----:B------:R0:W-:Y:S02]  /*7270*/  STL [R1+0x500], R4 ;  /* 0x0005000401007387 */ /* 0x0001e40000100800 */
[----:B0-----:R-:W-:-:S06]  /*7280*/  CS2R R4, SRZ ;  /* 0x0000000000047805 */ /* 0x001fcc000001ff00 */
[----:B----4-:R0:W3:Y:S02]  /*7290*/  @!P0 LDG.E.64 R4, desc[UR10][R6.64] ;  /* 0x0000000a06048981 */ /* 0x0100e4000c1e1b00 */
[----:B0-----:R-:W-:-:S06]  /*72a0*/  CS2R R6, SRZ ;  /* 0x0000000000067805 */ /* 0x001fcc000001ff00 */
[----:B------:R-:W4:Y:S04]  /*72b0*/  @!P0 LDG.E.64 R6, desc[UR10][R8.64] ;  /* 0x0000000a08068981 */ /* 0x000f28000c1e1b00 */
[----:B------:R-:W2:Y:S01]  /*72c0*/  LDL.LU.64 R8, [R1+0x938] ;  /* 0x0009380001087983 */ /* 0x000ea20000300a00 */
[----:B------:R-:W-:Y:S01]  /*72d0*/  HFMA2 R10, -RZ, RZ, 0, 0 ;  /* 0x00000000ff0a7431 */ /* 0x000fe200000001ff */
[----:B---3--:R-:W-:-:S05]  /*72e0*/  @!P0 MOV R10, R5 ;  /* 0x00000005000a8202 */ /* 0x008fca0000000f00 */
[----:B------:R0:W-:Y:S04]  /*72f0*/  STL [R1+0x700], R10 ;  /* 0x0007000a01007387 */ /* 0x0001e80000100800 */
[----:B0-----:R-:W3:Y:S04]  /*7300*/  LDL.LU R10, [R1+0x930] ;  /* 0x00093000010a7983 */ /* 0x001ee80000300800 */
[----:B--2---:R0:W-:Y:S04]  /*7310*/  STL.64 [R1+0x88], R8 ;  /* 0x0000880801007387 */ /* 0x0041e80000100a00 */
[----:B0-----:R-:W2:Y:S01]  /*7320*/  LDL.LU.64 R8, [R1+0x638] ;  /* 0x0006380001087983 */ /* 0x001ea20000300a00 */
[----:B------:R-:W-:Y:S01]  /*7330*/  LOP3.LUT P2, RZ, R43, 0x100000, RZ, 0xc0, !PT ;  /* 0x001000002bff7812 */ /* 0x000fe2000784c0ff */
[----:B------:R-:W-:-:S02]  /*7340*/  HFMA2 R0, -RZ, RZ, 0, 0 ;  /* 0x00000000ff007431 */ /* 0x000fc400000001ff */
[----:B---3--:R0:W-:Y:S02]  /*7350*/  STL.64 [R1+0x288], R10 ;  /* 0x0002880a01007387 */ /* 0x0081e40000100a00 */
[----:B0-----:R-:W-:-:S08]  /*7360*/  CS2R R10, SRZ ;  /* 0x00000000000a7805 */ /* 0x001fd0000001ff00 */
[----:B--2---:R0:W2:Y:S01]  /*7370*/  @!P2 LDG.E.64 R10, desc[UR10][R8.64] ;  /* 0x0000000a080aa981 */ /* 0x0040a2000c1e1b00 */
[----:B------:R-:W-:-:S05]  /*7380*/  @!P1 MOV R0, R51 ;  /* 0x0000003300009202 */ /* 0x000fca0000000f00 */
[----:B------:R1:W-:Y:S02]  /*7390*/  STL [R1+0x648], R0 ;  /* 0x0006480001007387 */ /* 0x0003e40000100800 */
[----:B-1----:R-:W-:Y:S01]  /*73a0*/  HFMA2 R0, -RZ, RZ, 0, 0 ;  /* 0x00000000ff007431 */ /* 0x002fe200000001ff */
[----:B------:R-:W-:-:S05]  /*73b0*/  @!P0 MOV R0, R4 ;  /* 0x0000000400008202 */ /* 0x000fca0000000f00 */
[----:B------:R1:W-:Y:S01]  /*73c0*/  STL [R1+0x654], R0 ;  /* 0x0006540001007387 */ /* 0x0003e20000100800 */
[----:B0-----:R-:W-:-:S03]  /*73d0*/  CS2R R8, SRZ ;  /* 0x0000000000087805 */ /* 0x001fc6000001ff00 */
[----:B------:R0:W-:Y:S04]  /*73e0*/  STL.64 [R1+0x90], R46 ;  /* 0x0000902e01007387 */ /* 0x0001e80000100a00 */
[----:B------:R3:W2:Y:S01]  /*73f0*/  @!P2 LDG.E.64 R8, desc[UR10][R54.64] ;  /* 0x0000000a3608a981 */ /* 0x0006a2000c1e1b00 */
[----:B-1----:R-:W-:Y:S01]  /*7400*/  HFMA2 R0, -RZ, RZ, 0, 0 ;  /* 0x00000000ff007431 */ /* 0x002fe200000001ff */
[----:B----4-:R-:W-:Y:S02]  /*7410*/  @!P0 MOV R0, R7 ;  /* 0x0000000700008202 */ /* 0x010fe40000000f00 */
[----:B0-----:R-:W4:Y:S01]  /*7420*/  LDL.LU.64 R46, [R1+0x630] ;  /* 0x00063000012e7983 */ /* 0x001f220000300a00 */
[----:B---3--:R-:W-:-:S03]  /*7430*/  HFMA2 R54, -RZ, RZ, 0, 0 ;  /* 0x00000000ff367431 */ /* 0x008fc600000001ff */
[----:B------:R0:W-:Y:S02]  /*7440*/  STL [R1+0x4f8], R0 ;  /* 0x0004f80001007387 */ /* 0x0001e40000100800 */
[----:B0-----:R-:W-:Y:S01]  /*7450*/  HFMA2 R0, -RZ, RZ, 0, 0 ;  /* 0x00000000ff007431 */ /* 0x001fe200000001ff */
[----:B--2---:R-:W-:Y:S01]  /*7460*/  @!P2 MOV R0, R10 ;  /* 0x0000000a0000a202 */ /* 0x004fe20000000f00 */
[----:B------:R0:W-:Y:S01]  /*7470*/  STL.64 [R1+0x928], R10 ;  /* 0x0009280a01007387 */ /* 0x0001e20000100a00 */
[----:B------:R-:W-:-:S03]  /*7480*/  @!P2 MOV R54, R11 ;  /* 0x0000000b0036a202 */ /* 0x000fc60000000f00 */
[----:B0-----:R-:W2:Y:S01]  /*7490*/  LDL.LU.64 R10, [R1+0x4e0] ;  /* 0x0004e000010a7983 */ /* 0x001ea20000300a00 */
[----:B------:R-:W-:-:S03]  /*74a0*/  LOP3.LUT P1, RZ, R43, 0x80000, RZ, 0xc0, !PT ;  /* 0x000800002bff7812 */ /* 0x000fc6000782c0ff */
[----:B------:R0:W-:Y:S02]  /*74b0*/  STL.64 [R1+0x290], R48 ;  /* 0x0002903001007387 */ /* 0x0001e40000100a00 */
[----:B0-----:R-:W-:-:S08]  /*74c0*/  CS2R R48, SRZ ;  /* 0x0000000000307805 */ /* 0x001fd0000001ff00 */
[----:B----4-:R0:W3:Y:S02]  /*74d0*/  @!P1 LDG.E.64 R48, desc[UR10][R46.64] ;  /* 0x0000000a2e309981 */ /* 0x0100e4000c1e1b00 */
[----:B0-----:R-:W-:-:S06]  /*74e0*/  CS2R R46, SRZ ;  /* 0x00000000002e7805 */ /* 0x001fcc000001ff00 */
[----:B--2---:R0:W2:Y:S04]  /*74f0*/  @!P1 LDG.E.64 R46, desc[UR10][R10.64] ;  /* 0x0000000a0a2e9981 */ /* 0x0040a8000c1e1b00 */
[----:B------:R1:W-:Y:S01]  /*7500*/  STL.64 [R1+0xa0], R14 ;  /* 0x0000a00e01007387 */ /* 0x0003e20000100a00 */
[----:B0-----:R-:W-:-:S03]  /*7510*/  CS2R R10, SRZ ;  /* 0x00000000000a7805 */ /* 0x001fc6000001ff00 */
[----:B-1----:R-:W4:Y:S01]  /*7520*/  LDL.LU.64 R14, [R1+0x618] ;  /* 0x00061800010e7983 */ /* 0x002f220000300a00 */
[----:B---3--:R-:W-:-:S05]  /*7530*/  @!P1 MOV R11, R49 ;  /* 0x00000031000b9202 */ /* 0x008fca0000000f00 */
[----:B------:R-:W-:Y:S01]  /*7540*/  STL [R1+0x634], R11 ;  /* 0x0006340b01007387 */ /* 0x000fe20000100800 */
[----:B--2---:R-:W-:-:S05]  /*7550*/  @!P1 MOV R10, R46 ;  /* 0x0000002e000a9202 */ /* 0x004fca0000000f00 */
[----:B------:R0:W-:Y:S04]  /*7560*/  STL [R1+0x4e4], R10 ;  /* 0x0004e40a01007387 */ /* 0x0001e80000100800 */
[----:B0-----:R-:W2:Y:S01]  /*7570*/  LDL.LU.64 R10, [R1+0x4c8] ;  /* 0x0004c800010a7983 */ /* 0x001ea20000300a00 */
[----:B------:R-:W-:Y:S02]  /*7580*/  MOV R42, RZ ;  /* 0x000000ff002a7202 */ /* 0x000fe40000000f00 */
[----:B------:R-:W-:Y:S01]  /*7590*/  @!P0 MOV R42, R6 ;  /* 0x00000006002a8202 */ /* 0x000fe20000000f00 */
[----:B------:R0:W-:Y:S04]  /*75a0*/  STL [R1+0x638], R0 ;  /* 0x0006380001007387 */ /* 0x0001e80000100800 */
[----:B------:R1:W-:Y:S01]  /*75b0*/  STL.64 [R1+0x98], R12 ;  /* 0x0000980c01007387 */ /* 0x0003e20000100a00 */
[----:B0-----:R-:W-:-:S03]  /*75c0*/  HFMA2 R0, -RZ, RZ, 0, 0 ;  /* 0x00000000ff007431 */ /* 0x001fc600000001ff */
[----:B------:R0:W-:Y:S04]  /*75d0*/  STL [R1+0x4fc], R42 ;  /* 0x0004fc2a01007387 */ /* 0x0001e80000100800 */
[----:B-1----:R-:W3:Y:S01]  /*75e0*/  LDL.LU.64 R12, [R1+0x620] ;  /* 0x00062000010c7983 */ /* 0x002ee20000300a00 */
[----:B------:R-:W-:Y:S02]  /*75f0*/  @!P2 MOV R0, R9 ;  /* 0x000000090000a202 */ /* 0x000fe40000000f00 */
[----:B0-----:R-:W-:Y:S02]  /*7600*/  MOV R42, RZ ;  /* 0x000000ff002a7202 */ /* 0x001fe40000000f00 */
[----:B------:R-:W-:Y:S02]  /*7610*/  @!P2 MOV R42, R8 ;  /* 0x00000008002aa202 */ /* 0x000fe40000000f00 */
[----:B------:R-:W-:Y:S01]  /*7620*/  LOP3.LUT P2, RZ, R43, 0x20000, RZ, 0xc0, !PT ;  /* 0x000200002bff7812 */ /* 0x000fe2000784c0ff */
[----:B------:R0:W-:Y:S04]  /*7630*/  STL [R1+0x63c], R54 ;  /* 0x00063c3601007387 */ /* 0x0001e80000100800 */
[----:B------:R1:W-:Y:S04]  /*7640*/  STL.64 [R1+0x2a0], R16 ;  /* 0x0002a01001007387 */ /* 0x0003e80000100a00 */
[----:B------:R4:W-:Y:S04]  /*7650*/  STL.64 [R1+0xa8], R18 ;  /* 0x0000a81201007387 */ /* 0x0009e80000100a00 */
[----:B0-----:R-:W3:Y:S01]  /*7660*/  LDL.LU.64 R54, [R1+0x4d0] ;  /* 0x0004d00001367983 */ /* 0x001ee20000300a00 */
[----:B-1----:R-:W-:-:S03]  /*7670*/  CS2R R16, SRZ ;  /* 0x0000000000107805 */ /* 0x002fc6000001ff00 */
[----:B----4-:R-:W4:Y:S04]  /*7680*/  LDL.LU.64 R18, [R1+0x608] ;  /* 0x0006080001127983 */ /* 0x010f280000300a00 */
[----:B------:R0:W4:Y:S02]  /*7690*/  @!P2 LDG.E.64 R16, desc[UR10][R14.64] ;  /* 0x0000000a0e10a981 */ /* 0x000124000c1e1b00 */
[----:B0-----:R-:W-:-:S06]  /*76a0*/  CS2R R14, SRZ ;  /* 0x00000000000e7805 */ /* 0x001fcc000001ff00 */
[----:B--2---:R-:W2:Y:S04]  /*76b0*/  @!P2 LDG.E.64 R14, desc[UR10][R10.64] ;  /* 0x0000000a0a0ea981 */ /* 0x004ea8000c1e1b00 */
[----:B------:R0:W-:Y:S01]  /*76c0*/  STL [R1+0x4e8], R0 ;  /* 0x0004e80001007387 */ /* 0x0001e20000100800 */
[----:B------:R-:W-:Y:S01]  /*76d0*/  LOP3.LUT P0, RZ, R43, 0x40000, RZ, 0xc0, !PT ;  /* 0x000400002bff7812 */ /* 0x000fe2000780c0ff */
[----:B0-----:R-:W-:Y:S02]  /*76e0*/  HFMA2 R0, -RZ, RZ, 0, 0 ;  /* 0x00000000ff007431 */ /* 0x001fe400000001ff */
[----:B------:R0:W-:Y:S01]  /*76f0*/  STL.64 [R1+0x298], R44 ;  /* 0x0002982c01007387 */ /* 0x0001e20000100a00 */
[----:B------:R-:W-:-:S05]  /*7700*/  @!P1 MOV R0, R48 ;  /* 0x0000003000009202 */ /* 0x000fca0000000f00 */
[----:B------:R1:W-:Y:S01]  /*7710*/  STL [R1+0x630], R0 ;  /* 0x0006300001007387 */ /* 0x0003e20000100800 */
[----:B0-----:R-:W-:-:S03]  /*7720*/  CS2R R44, SRZ ;  /* 0x00000000002c7805 */ /* 0x001fc6000001ff00 */
[----:B------:R0:W-:Y:S04]  /*7730*/  STL.64 [R1+0x2a8], R20 ;  /* 0x0002a81401007387 */ /* 0x0001e80000100a00 */
[----:B---3--:R3:W2:Y:S01]  /*7740*/  @!P0 LDG.E.64 R44, desc[UR10][R12.64] ;  /* 0x0000000a0c2c8981 */ /* 0x0086a2000c1e1b00 */
[----:B-1----:R-:W-:Y:S01]  /*7750*/  HFMA2 R0, -RZ, RZ, 0, 0 ;  /* 0x00000000ff007431 */ /* 0x002fe200000001ff */
[----:B------:R-:W-:Y:S02]  /*7760*/  @!P1 MOV R0, R47 ;  /* 0x0000002f00009202 */ /* 0x000fe40000000f00 */
[----:B------:R-:W-:Y:S01]  /*7770*/  LOP3.LUT P1, RZ, R43, 0x10000, RZ, 0xc0, !PT ;  /* 0x000100002bff7812 */ /* 0x000fe2000782c0ff */
[----:B0-----:R-:W-:Y:S01]  /*7780*/  HFMA2 R20, -RZ, RZ, 0, 0 ;  /* 0x00000000ff147431 */ /* 0x001fe200000001ff */
[----:B---3--:R-:W-:-:S02]  /*7790*/  CS2R R12, SRZ ;  /* 0x00000000000c7805 */ /* 0x008fc4000001ff00 */
[----:B------:R-:W-:-:S04]  /*77a0*/  MOV R21, RZ ;  /* 0x000000ff00157202 */ /* 0x000fc80000000f00 */
[----:B------:R0:W3:Y:S05]  /*77b0*/  @!P0 LDG.E.64 R12, desc[UR10][R54.64] ;  /* 0x0000000a360c8981 */ /* 0x0000ea000c1e1b00 */
[----:B----4-:R-:W4:Y:S01]  /*77c0*/  @!P1 LDG.E.64 R20, desc[UR10][R18.64] ;  /* 0x0000000a12149981 */ /* 0x010f22000c1e1b00 */
[----:B------:R-:W-:-:S03]  /*77d0*/  CS2R R10, SRZ ;  /* 0x00000000000a7805 */ /* 0x000fc6000001ff00 */
[----:B------:R1:W-:Y:S01]  /*77e0*/  STL.64 [R1+0x2b0], R24 ;  /* 0x0002b01801007387 */ /* 0x0003e20000100a00 */
[----:B------:R-:W-:-:S05]  /*77f0*/  @!P2 MOV R11, R17 ;  /* 0x00000011000ba202 */ /* 0x000fca0000000f00 */
[----:B------:R-:W-:Y:S04]  /*7800*/  STL [R1+0x704], R11 ;  /* 0x0007040b01007387 */ /* 0x000fe80000100800 */
[----:B-1----:R-:W4:Y:S01]  /*7810*/  LDL.LU.64 R24, [R1+0x5f8] ;  /* 0x0005f80001187983 */ /* 0x002f220000300a00 */
[----:B--2---:R-:W-:-:S05]  /*7820*/  @!P2 MOV R10, R14 ;  /* 0x0000000e000aa202 */ /* 0x004fca0000000f00 */
[----:B------:R1:W-:Y:S04]  /*7830*/  STL [R1+0x4cc], R10 ;  /* 0x0004cc0a01007387 */ /* 0x0003e80000100800 */
[----:B-1----:R-:W2:Y:S04]  /*7840*/  LDL.LU.64 R10, [R1+0x4b0] ;  /* 0x0004b000010a7983 */ /* 0x002ea80000300a00 */
[----:B------:R1:W-:Y:S02]  /*7850*/  STL [R1+0x4e0], R0 ;  /* 0x0004e00001007387 */ /* 0x0003e40000100800 */
[----:B-1----:R-:W-:Y:S01]  /*7860*/  HFMA2 R0, -RZ, RZ, 0, 0 ;  /* 0x00000000ff007431 */ /* 0x002fe200000001ff */
[----:B------:R-:W-:Y:S01]  /*7870*/  @!P0 MOV R0, R44 ;  /* 0x0000002c00008202 */ /* 0x000fe20000000f00 */
[----:B0-----:R-:W-:Y:S01]  /*7880*/  HFMA2 R54, -RZ, RZ, 0, 0 ;  /* 0x00000000ff367431 */ /* 0x001fe200000001ff */
[----:B------:R0:W-:Y:S04]  /*7890*/  STL.64 [R1+0xb0], R22 ;  /* 0x0000b01601007387 */ /* 0x0001e80000100a00 */
[----:B------:R1:W-:Y:S01]  /*78a0*/  STL [R1+0x620], R0 ;  /* 0x0006200001007387 */ /* 0x0003e20000100800 */
[----:B------:R-:W-:-:S03]  /*78b0*/  @!P0 MOV R54, R45 ;  /* 0x0000002d00368202 */ /* 0x000fc60000000f00 */
[----:B------:R3:W-:Y:S01]  /*78c0*/  STL [R1+0x4ec], R42 ;  /* 0x0004ec2a01007387 */ /* 0x0007e20000100800 */
[----:B0-----:R-:W-:Y:S02]  /*78d0*/  HFMA2 R22, -RZ, RZ, 0, 0 ;  /* 0x00000000ff167431 */ /* 0x001fe400000001ff */
[----:B-1----:R-:W-:Y:S01]  /*78e0*/  HFMA2 R0, -RZ, RZ, 0, 0 ;  /* 0x00000000ff007431 */ /* 0x002fe200000001ff */
[----:B---3--:R-:W-:Y:S02]  /*78f0*/  MOV R42, RZ ;  /* 0x000000ff002a7202 */ /* 0x008fe40000000f00 */
[----:B------:R-:W-:Y:S02]  /*7900*/  @!P0 MOV R42, R12 ;  /* 0x0000000c002a8202 */ /* 0x000fe40000000f00 */
[----:B------:R-:W-:Y:S02]  /*7910*/  @!P0 MOV R0, R13 ;  /* 0x0000000d00008202 */ /* 0x000fe40000000f00 */
[----:B------:R-:W-:-:S02]  /*7920*/  LOP3.LUT P0, RZ, R43, 0x8000, RZ, 0xc0, !PT ;  /* 0x000080002bff7812 */ /* 0x000fc4000780c0ff */
[----:B----4-:R-:W-:Y:S01]  /*7930*/  @!P1 MOV R22, R21 ;  /* 0x0000001500169202 */ /* 0x010fe20000000f00 */
[----:B------:R0:W-:Y:S04]  /*7940*/  STL [R1+0x624], R54 ;  /* 0x0006243601007387 */ /* 0x0001e80000100800 */
[----:B------:R1:W-:Y:S04]  /*7950*/  STL [R1+0x724], R22 ;  /* 0x0007241601007387 */ /* 0x0003e80000100800 */
[----:B------:R3:W-:Y:S04]  /*7960*/  STL.64 [R1+0x2b8], R28 ;  /* 0x0002b81c01007387 */ /* 0x0007e80000100a00 */
[----:B0-----:R-:W4:Y:S01]  /*7970*/  LDL.LU.64 R54, [R1+0x4b8] ;  /* 0x0004b80001367983 */ /* 0x001f220000300a00 */
[----:B-1----:R-:W-:-:S03]  /*7980*/  CS2R R22, SRZ ;  /* 0x0000000000167805 */ /* 0x002fc6000001ff00 */
[----:B---3--:R-:W3:Y:S04]  /*7990*/  LDL.LU.64 R28, [R1+0x5f0] ;  /* 0x0005f000011c7983 */ /* 0x008ee80000300a00 */
[----:B------:R0:W3:Y:S02]  /*79a0*/  @!P0 LDG.E.64 R22, desc[UR10][R24.64] ;  /* 0x0000000a18168981 */ /* 0x0000e4000c1e1b00 */
        /* <DEDUP_REMOVED lines=10> */
[----:B------:R1:W-:Y:S02]  /*7a50*/  STL.64 [R1+0xb8], R26 ;  /* 0x0000b81a01007387 */ /* 0x0003e40000100a00 */
[----:B-1----:R-:W-:-:S03]  /*7a60*/  CS2R R26, SRZ ;  /* 0x00000000001a7805 */ /* 0x002fc6000001ff00 */
[----:B----4-:R1:W4:Y:S05]  /*7a70*/  @!P1 LDG.E.64 R18, desc[UR10][R54.64] ;  /* 0x0000000a36129981 */ /* 0x01032a000c1e1b00 */
[----:B---3--:R-:W3:Y:S01]  /*7a80*/  @!P2 LDG.E.64 R26, desc[UR10][R28.64] ;  /* 0x0000000a1c1aa981 */ /* 0x008ee2000c1e1b00 */
[----:B0-----:R-:W-:-:S03]  /*7a90*/  CS2R R10, SRZ ;  /* 0x00000000000a7805 */ /* 0x001fc6000001ff00 */
[----:B------:R0:W-:Y:S01]  /*7aa0*/  STL.64 [R1+0x2c0], R32 ;  /* 0x0002c02001007387 */ /* 0x0001e20000100a00 */
[----:B------:R-:W-:-:S05]  /*7ab0*/  @!P0 MOV R11, R23 ;  /* 0x00000017000b8202 */ /* 0x000fca0000000f00 */
[----:B------:R-:W-:Y:S04]  /*7ac0*/  STL [R1+0x73c], R11 ;  /* 0x00073c0b01007387 */ /* 0x000fe80000100800 */
[----:B0-----:R-:W3:Y:S01]  /*7ad0*/  LDL.LU.64 R32, [R1+0x5e0] ;  /* 0x0005e00001207983 */ /* 0x001ee20000300a00 */
[----:B--2---:R-:W-:-:S05]  /*7ae0*/  @!P0 MOV R10, R24 ;  /* 0x00000018000a8202 */ /* 0x004fca0000000f00 */
[----:B------:R0:W-:Y:S04]  /*7af0*/  STL [R1+0x4b4], R10 ;  /* 0x0004b40a01007387 */ /* 0x0001e80000100800 */
[----:B0-----:R-:W2:Y:S04]  /*7b00*/  LDL.LU.64 R10, [R1+0x4a0] ;  /* 0x0004a000010a7983 */ /* 0x001ea80000300a00 */
[----:B------:R0:W-:Y:S02]  /*7b10*/  STL [R1+0x4c8], R0 ;  /* 0x0004c80001007387 */ /* 0x0001e40000100800 */
[----:B0-----:R-:W-:Y:S01]  /*7b20*/  HFMA2 R0, -RZ, RZ, 0, 0 ;  /* 0x00000000ff007431 */ /* 0x001fe200000001ff */
[----:B------:R-:W-:Y:S01]  /*7b30*/  @!P1 MOV R0, R20 ;  /* 0x0000001400009202 */ /* 0x000fe20000000f00 */
[----:B------:R0:W-:Y:S04]  /*7b40*/  STL.64 [R1+0xc0], R30 ;  /* 0x0000c01e01007387 */ /* 0x0001e80000100a00 */
[----:B------:R1:W-:Y:S04]  /*7b50*/  STL [R1+0x720], R0 ;  /* 0x0007200001007387 */ /* 0x0003e80000100800 */
[----:B------:R1:W-:Y:S01]  /*7b60*/  STL [R1+0x920], R14 ;  /* 0x0009200e01007387 */ /* 0x0003e20000100800 */
[----:B0-----:R-:W-:-:S02]  /*7b70*/  HFMA2 R30, -RZ, RZ, 0, 0 ;  /* 0x00000000ff1e7431 */ /* 0x001fc400000001ff */
[----:B-1----:R-:W-:Y:S01]  /*7b80*/  HFMA2 R0, -RZ, RZ, 0, 0 ;  /* 0x00000000ff007431 */ /* 0x002fe200000001ff */
[----:B------:R-:W-:Y:S02]  /*7b90*/  MOV R14, RZ ;  /* 0x000000ff000e7202 */ /* 0x000fe40000000f00 */
[----:B------:R-:W-:Y:S02]  /*7ba0*/  MOV R54, R52 ;  /* 0x0000003400367202 */ /* 0x000fe40000000f00 */
[----:B----4-:R-:W-:Y:S02]  /*7bb0*/  @!P1 MOV R14, R18 ;  /* 0x00000012000e9202 */ /* 0x010fe40000000f00 */
[----:B------:R-:W-:Y:S02]  /*7bc0*/  @!P1 MOV R0, R19 ;  /* 0x0000001300009202 */ /* 0x000fe40000000f00 */
[----:B------:R-:W-:Y:S02]  /*7bd0*/  LOP3.LUT P1, RZ, R43, 0x2000, RZ, 0xc0, !PT ;  /* 0x000020002bff7812 */ /* 0x000fe4000782c0ff */
[----:B---3--:R-:W-:-:S02]  /*7be0*/  @!P2 MOV R30, R27 ;  /* 0x0000001b001ea202 */ /* 0x008fc40000000f00 */
[----:B------:R-:W-:Y:S01]  /*7bf0*/  MOV R55, R53 ;  /* 0x0000003500377202 */ /* 0x000fe20000000f00 */
[----:B------:R0:W-:Y:S04]  /*7c00*/  STL.64 [R1+0x2c8], R36 ;  /* 0x0002c82401007387 */ /* 0x0001e80000100a00 */
[----:B------:R-:W3:Y:S04]  /*7c10*/  LDL.LU.64 R52, [R1+0x4a8] ;  /* 0x0004a80001347983 */ /* 0x000ee80000300a00 */
[----:B------:R1:W-:Y:S04]  /*7c20*/  STL [R1+0x798], R30 ;  /* 0x0007981e01007387 */ /* 0x0003e80000100800 */
[----:B0-----:R-:W4:Y:S01]  /*7c30*/  LDL.LU.64 R36, [R1+0x5d0] ;  /* 0x0005d00001247983 */ /* 0x001f220000300a00 */
[----:B-1----:R-:W-:-:S06]  /*7c40*/  CS2R R30, SRZ ;  /* 0x00000000001e7805 */ /* 0x002fcc000001ff00 */
[----:B------:R0:W4:Y:S02]  /*7c50*/  @!P1 LDG.E.64 R30, desc[UR10][R32.64] ;  /* 0x0000000a201e9981 */ /* 0x000124000c1e1b00 */
        /* <DEDUP_REMOVED lines=12> */
[----:B---3--:R1:W3:Y:S05]  /*7d20*/  @!P2 LDG.E.64 R28, desc[UR10][R52.64] ;  /* 0x0000000a341ca981 */ /* 0x0082ea000c1e1b00 */
[----:B----4-:R-:W4:Y:S01]  /*7d30*/  @!P0 LDG.E.64 R34, desc[UR10][R36.64] ;  /* 0x0000000a24228981 */ /* 0x010f22000c1e1b00 */
[----:B0-----:R-:W-:-:S03]  /*7d40*/  CS2R R10, SRZ ;  /* 0x00000000000a7805 */ /* 0x001fc6000001ff00 */
[----:B------:R0:W-:Y:S01]  /*7d50*/  STL.64 [R1+0x2d0], R40 ;  /* 0x0002d02801007387 */ /* 0x0001e20000100a00 */
[----:B------:R-:W-:-:S03]  /*7d60*/  @!P1 MOV R11, R31 ;  /* 0x0000001f000b9202 */ /* 0x000fc60000000f00 */
[----:B0-----:R-:W4:Y:S04]  /*7d70*/  LDL.LU.64 R40, [R1+0x5c8] ;  /* 0x0005c80001287983 */ /* 0x001f280000300a00 */
[----:B------:R-:W-:Y:S01]  /*7d80*/  STL [R1+0x7a0], R11 ;  /* 0x0007a00b01007387 */ /* 0x000fe20000100800 */
[----:B-1----:R-:W-:Y:S02]  /*7d90*/  MOV R52, R58 ;  /* 0x0000003a00347202 */ /* 0x002fe40000000f00 */
[----:B------:R-:W-:Y:S02]  /*7da0*/  MOV R53, R59 ;  /* 0x0000003b00357202 */ /* 0x000fe40000000f00 */
[----:B------:R-:W4:Y:S01]  /*7db0*/  LDL.LU.64 R58, [R1+0x498] ;  /* 0x00049800013a7983 */ /* 0x000f220000300a00 */
        /* <DEDUP_REMOVED lines=12> */
[----:B---3--:R-:W-:Y:S02]  /*7e80*/  @!P2 MOV R14, R28 ;  /* 0x0000001c000ea202 */ /* 0x008fe40000000f00 */
[----:B------:R-:W-:Y:S02]  /*7e90*/  @!P2 MOV R0, R29 ;  /* 0x0000001d0000a202 */ /* 0x000fe40000000f00 */
[----:B------:R-:W-:Y:S02]  /*7ea0*/  LOP3.LUT P2, RZ, R43, 0x800, RZ, 0xc0, !PT ;  /* 0x000008002bff7812 */ /* 0x000fe4000784c0ff */
[----:B----4-:R-:W-:-:S05]  /*7eb0*/  @!P0 MOV R38, R35 ;  /* 0x0000002300268202 */ /* 0x010fca0000000f00 */
[----:B------:R0:W-:Y:S02]  /*7ec0*/  STL [R1+0x7a8], R38 ;  /* 0x0007a82601007387 */ /* 0x0001e40000100800 */
[----:B0-----:R-:W-:-:S06]  /*7ed0*/  CS2R R38, SRZ ;  /* 0x0000000000267805 */ /* 0x001fcc000001ff00 */
[----:B------:R0:W3:Y:S02]  /*7ee0*/  @!P2 LDG.E.64 R38, desc[UR10][R40.64] ;  /* 0x0000000a2826a981 */ /* 0x0000e4000c1e1b00 */
[----:B0-----:R-:W-:Y:S02]  /*7ef0*/  CS2R R40, SRZ ;  /* 0x0000000000287805 */ /* 0x001fe4000001ff00 */
[----:B------:R-:W-:-:S06]  /*7f00*/  CS2R R36, SRZ ;  /* 0x0000000000247805 */ /* 0x000fcc000001ff00 */
[----:B------:R0:W4:Y:S02]  /*7f10*/  @!P0 LDG.E.64 R36, desc[UR10][R58.64] ;  /* 0x0000000a3a248981 */ /* 0x000124000c1e1b00 */
[----:B0-----:R-:W-:Y:S02]  /*7f20*/  MOV R58, R56 ;  /* 0x00000038003a7202 */ /* 0x001fe40000000f00 */
[----:B------:R-:W-:Y:S02]  /*7f30*/  MOV R59, R57 ;  /* 0x00000039003b7202 */ /* 0x000fe40000000f00 */
[----:B------:R-:W4:Y:S04]  /*7f40*/  LDL.LU.64 R56, [R1+0x5b8] ;  /* 0x0005b80001387983 */ /* 0x000f280000300a00 */
[----:B--2---:R-:W2:Y:S04]  /*7f50*/  @!P2 LDG.E.64 R40, desc[UR10][R10.64] ;  /* 0x0000000a0a28a981 */ /* 0x004ea8000c1e1b00 */
[----:B------:R0:W-:Y:S04]  /*7f60*/  STL [R1+0x4a8], R0 ;  /* 0x0004a80001007387 */ /* 0x0001e80000100800 */
[----:B------:R1:W-:Y:S04]  /*7f70*/  STL.64 [R1+0xd8], R2 ;  /* 0x0000d80201007387 */ /* 0x0003e80000100a00 */
[----:B------:R1:W-:Y:S01]  /*7f80*/  STL.64 [R1+0x2d8], R50 ;  /* 0x0002d83201007387 */ /* 0x0003e20000100a00 */
[----:B0-----:R-:W-:-:S03]  /*7f90*/  HFMA2 R0, -RZ, RZ, 0, 0 ;  /* 0x00000000ff007431 */ /* 0x001fc600000001ff */
[----:B------:R0:W-:Y:S01]  /*7fa0*/  STL.64 [R1+0xe0], R4 ;  /* 0x0000e00401007387 */ /* 0x0001e20000100a00 */
[----:B------:R-:W-:Y:S02]  /*7fb0*/  @!P1 MOV R0, R30 ;  /* 0x0000001e00009202 */ /* 0x000fe40000000f00 */
[----:B-1----:R-:W-:Y:S01]  /*7fc0*/  CS2R R2, SRZ ;  /* 0x0000000000027805 */ /* 0x002fe2000001ff00 */
[----:B------:R-:W-:Y:S04]  /*7fd0*/  STL [R1+0x7b8], RZ ;  /* 0x0007b8ff01007387 */ /* 0x000fe80000100800 */
[----:B------:R1:W-:Y:S04]  /*7fe0*/  STL [R1+0x79c], R0 ;  /* 0x00079c0001007387 */ /* 0x0003e80000100800 */
[----:B------:R-:W4:Y:S04]  /*7ff0*/  LDL.LU.64 R50, [R1+0x470] ;  /* 0x0004700001327983 */ /* 0x000f280000300a00 */
[----:B0-----:R-:W4:Y:S01]  /*8000*/  LDL R5, [R1+0x7b8] ;  /* 0x0007b80001057983 */ /* 0x001f220000100800 */
[----:B-1----:R-:W-:-:S03]  /*8010*/  HFMA2 R0, -RZ, RZ, 0, 0 ;  /* 0x00000000ff007431 */ /* 0x002fc600000001ff */
[----:B------:R0:W-:Y:S01]  /*8020*/  STL.64 [R1+0x2e0], R6 ;  /* 0x0002e00601007387 */ /* 0x0001e20000100a00 */
[----:B------:R-:W-:-:S03]  /*8030*/  @!P1 MOV R0, R33 ;  /* 0x0000002100009202 */ /* 0x000fc60000000f00 */
[----:B------:R-:W4:Y:S01]  /*8040*/  LDL.LU.64 R10, [R1+0x448] ;  /* 0x00044800010a7983 */ /* 0x000f220000300a00 */
[----:B------:R-:W-:-:S03]  /*8050*/  LOP3.LUT P1, RZ, R43, 0x400, RZ, 0xc0, !PT ;  /* 0x000004002bff7812 */ /* 0x000fc6000782c0ff */
[----:B0-----:R-:W4:Y:S01]  /*8060*/  LDL.LU.64 R6, [R1+0x450] ;  /* 0x0004500001067983 */ /* 0x001f220000300a00 */
[----:B---3--:R-:W-:-:S05]  /*8070*/  @!P2 MOV R3, R39 ;  /* 0x000000270003a202 */ /* 0x008fca0000000f00 */
[----:B------:R-:W-:Y:S01]  /*8080*/  STL [R1+0x7b0], R3 ;  /* 0x0007b00301007387 */ /* 0x000fe20000100800 */
[----:B--2---:R-:W-:-:S05]  /*8090*/  @!P2 MOV R2, R40 ;  /* 0x000000280002a202 */ /* 0x004fca0000000f00 */
[----:B------:R0:W-:Y:S02]  /*80a0*/  STL [R1+0x48c], R2 ;  /* 0x00048c0201007387 */ /* 0x0001e40000100800 */
[----:B0-----:R-:W-:-:S06]  /*80b0*/  CS2R R2, SRZ ;  /* 0x0000000000027805 */ /* 0x001fcc000001ff00 */
[----:B----4-:R-:W2:Y:S04]  /*80c0*/  @!P1 LDG.E.64 R2, desc[UR10][R56.64] ;  /* 0x0000000a38029981 */ /* 0x010ea8000c1e1b00 */
[----:B------:R0:W-:Y:S01]  /*80d0*/  STL [R1+0x4a0], R0 ;  /* 0x0004a00001007387 */ /* 0x0001e20000100800 */
[----:B--2---:R-:W-:Y:S02]  /*80e0*/  MOV R56, R2 ;  /* 0x0000000200387202 */ /* 0x004fe40000000f00 */
[----:B------:R-:W-:Y:S02]  /*80f0*/  MOV R57, R3 ;  /* 0x0000000300397202 */ /* 0x000fe40000000f00 */
[----:B------:R-:W-:-:S06]  /*8100*/  CS2R R2, SRZ ;  /* 0x0000000000027805 */ /* 0x000fcc000001ff00 */
[----:B------:R-:W2:Y:S01]  /*8110*/  @!P1 LDG.E.64 R2, desc[UR10][R50.64] ;  /* 0x0000000a32029981 */ /* 0x000ea2000c1e1b00 */
[----:B0-----:R-:W-:Y:S01]  /*8120*/  HFMA2 R0, -RZ, RZ, 0, 0 ;  /* 0x00000000ff007431 */ /* 0x001fe200000001ff */
[----:B------:R-:W-:Y:S01]  /*8130*/  @!P0 MOV R0, R34 ;  /* 0x0000002200008202 */ /* 0x000fe20000000f00 */
[----:B------:R-:W-:-:S04]  /*8140*/  HFMA2 R4, -RZ, RZ, 0, 0 ;  /* 0x00000000ff047431 */ /* 0x000fc800000001ff */
[----:B------:R0:W-:Y:S04]  /*8150*/  STL [R1+0x7a4], R0 ;  /* 0x0007a40001007387 */ /* 0x0001e80000100800 */
[----:B------:R1:W-:Y:S01]  /*8160*/  STL [R1+0x4ac], R14 ;  /* 0x0004ac0e01007387 */ /* 0x0003e20000100800 */
[----:B0-----:R-:W-:Y:S01]  /*8170*/  HFMA2 R0, -RZ, RZ, 0, 0 ;  /* 0x00000000ff007431 */ /* 0x001fe200000001ff */
[----:B------:R-:W-:Y:S02]  /*8180*/  @!P1 MOV R5, R57 ;  /* 0x0000003900059202 */ /* 0x000fe40000000f00 */
[----:B-1----:R-:W-:Y:S02]  /*8190*/  MOV R14, RZ ;  /* 0x000000ff000e7202 */ /* 0x002fe40000000f00 */
[----:B------:R-:W-:-:S02]  /*81a0*/  @!P0 MOV R14, R36 ;  /* 0x00000024000e8202 */ /* 0x000fc40000000f00 */
[----:B------:R-:W-:Y:S02]  /*81b0*/  @!P0 MOV R0, R37 ;  /* 0x0000002500008202 */ /* 0x000fe40000000f00 */
[----:B------:R-:W-:Y:S01]  /*81c0*/  LOP3.LUT P0, RZ, R43, 0x200, RZ, 0xc0, !PT ;  /* 0x000002002bff7812 */ /* 0x000fe2000780c0ff */
[----:B------:R-:W-:Y:S01]  /*81d0*/  @!P1 STL [R1+0x7b8], R5 ;  /* 0x0007b80501009387 */ /* 0x000fe20000100800 */
[----:B--2---:R-:W-:-:S05]  /*81e0*/  @!P1 MOV R4, R2 ;  /* 0x0000000200049202 */ /* 0x004fca0000000f00 */
[----:B------:R0:W-:Y:S02]  /*81f0*/  STL [R1+0x474], R4 ;  /* 0x0004740401007387 */ /* 0x0001e40000100800 */
[----:B0-----:R-:W-:-:S06]  /*8200*/  CS2R R4, SRZ ;  /* 0x0000000000047805 */ /* 0x001fcc000001ff00 */
[----:B------:R0:W2:Y:S02]  /*8210*/  @!P0 LDG.E.64 R4, desc[UR10][R6.64] ;  /* 0x0000000a06048981 */ /* 0x0000a4000c1e1b00 */
[----:B0-----:R-:W-:-:S06]  /*8220*/  CS2R R6, SRZ ;  /* 0x0000000000067805 */ /* 0x001fcc000001ff00 */
[----:B------:R-:W3:Y:S04]  /*8230*/  @!P0 LDG.E.64 R6, desc[UR10][R10.64] ;  /* 0x0000000a0a068981 */ /* 0x000ee8000c1e1b00 */
[----:B------:R-:W4:Y:S04]  /*8240*/  LDL.LU.64 R10, [R1+0x928] ;  /* 0x00092800010a7983 */ /* 0x000f280000300a00 */
[----:B------:R0:W-:Y:S02]  /*8250*/  STL [R1+0x498], R0 ;  /* 0x0004980001007387 */ /* 0x0001e40000100800 */
[----:B0-----:R-:W-:Y:S01]  /*8260*/  HFMA2 R0, -RZ, RZ, 0, 0 ;  /* 0x00000000ff007431 */ /* 0x001fe200000001ff */
[----:B------:R-:W-:-:S05]  /*8270*/  @!P2 MOV R0, R38 ;  /* 0x000000260000a202 */ /* 0x000fca0000000f00 */
[----:B------:R0:W-:Y:S02]  /*8280*/  STL [R1+0x7ac], R0 ;  /* 0x0007ac0001007387 */ /* 0x0001e40000100800 */
[----:B0-----:R-:W-:Y:S02]  /*8290*/  HFMA2 R0, -RZ, RZ, 0, 0 ;  /* 0x00000000ff007431 */ /* 0x001fe400000001ff */
[----:B------:R-:W-:Y:S01]  /*82a0*/  STL [R1+0x7b4], RZ ;  /* 0x0007b4ff01007387 */ /* 0x000fe20000100800 */
[----:B------:R-:W-:-:S05]  /*82b0*/  @!P2 MOV R0, R41 ;  /* 0x000000290000a202 */ /* 0x000fca0000000f00 */
[----:B------:R0:W-:Y:S04]  /*82c0*/  STL [R1+0x488], R0 ;  /* 0x0004880001007387 */ /* 0x0001e80000100800 */
[----:B0-----:R-:W2:Y:S01]  /*82d0*/  LDL R0, [R1+0x7b4] ;  /* 0x0007b40001007983 */ /* 0x001ea20000100800 */
[----:B------:R-:W-:Y:S02]  /*82e0*/  MOV R50, R54 ;  /* 0x0000003600327202 */ /* 0x000fe40000000f00 */
[----:B------:R-:W-:Y:S02]  /*82f0*/  MOV R51, R55 ;  /* 0x0000003700337202 */ /* 0x000fe40000000f00 */
[----:B------:R-:W3:Y:S04]  /*8300*/  LDL.LU.64 R54, [R1+0x428] ;  /* 0x0004280001367983 */ /* 0x000ee80000300a00 */
[----:B----4-:R0:W-:Y:S04]  /*8310*/  STL.64 [R1+0xe8], R10 ;  /* 0x0000e80a01007387 */ /* 0x0101e80000100a00 */
[----:B0-----:R-:W4:Y:S01]  /*8320*/  LDL.LU.64 R10, [R1+0x440] ;  /* 0x00044000010a7983 */ /* 0x001f220000300a00 */
[----:B------:R-:W-:-:S03]  /*8330*/  LOP3.LUT P2, RZ, R43, 0x100, RZ, 0xc0, !PT ;  /* 0x000001002bff7812 */ /* 0x000fc6000784c0ff */
[----:B------:R0:W-:Y:S02]  /*8340*/  STL.64 [R1+0x2e8], R8 ;  /* 0x0002e80801007387 */ /* 0x0001e40000100a00 */
[----:B0-----:R-:W-:Y:S02]  /*8350*/  CS2R R8, SRZ ;  /* 0x0000000000087805 */ /* 0x001fe4000001ff00 */
[----:B------:R0:W-:Y:S02]  /*8360*/  STL.64 [R1+0xf0], R48 ;  /* 0x0000f03001007387 */ /* 0x0001e40000100a00 */
[----:B0-----:R-:W-:Y:S02]  /*8370*/  CS2R R48, SRZ ;  /* 0x0000000000307805 */ /* 0x001fe4000001ff00 */
[----:B--2---:R-:W-:-:S05]  /*8380*/  @!P1 MOV R0, R56 ;  /* 0x0000003800009202 */ /* 0x004fca0000000f00 */
[----:B------:R0:W-:Y:S02]  /*8390*/  @!P1 STL [R1+0x7b4], R0 ;  /* 0x0007b40001009387 */ /* 0x0001e40000100800 */
[----:B0-----:R-:W-:Y:S02]  /*83a0*/  MOV R0, RZ ;  /* 0x000000ff00007202 */ /* 0x001fe40000000f00 */
[----:B------:R-:W-:Y:S02]  /*83b0*/  @!P1 MOV R0, R3 ;  /* 0x0000000300009202 */ /* 0x000fe40000000f00 */
[----:B------:R-:W-:-:S13]  /*83c0*/  LOP3.LUT P1, RZ, R43, 0x80, RZ, 0xc0, !PT ;  /* 0x000000802bff7812 */ /* 0x000fda000782c0ff */
[----:B------:R-:W2:Y:S04]  /*83d0*/  @!P1 LDG.E.64 R48, desc[UR10][R58.64] ;  /* 0x0000000a3a309981 */ /* 0x000ea8000c1e1b00 */
[----:B----4-:R0:W4:Y:S02]  /*83e0*/  @!P2 LDG.E.64 R8, desc[UR10][R10.64] ;  /* 0x0000000a0a08a981 */ /* 0x010124000c1e1b00 */
[----:B0-----:R-:W-:-:S06]  /*83f0*/  CS2R R10, SRZ ;  /* 0x00000000000a7805 */ /* 0x001fcc000001ff00 */
[----:B---3--:R-:W3:Y:S04]  /*8400*/  @!P2 LDG.E.64 R10, desc[UR10][R54.64] ;  /* 0x0000000a360aa981 */ /* 0x008ee8000c1e1b00 */
[----:B------:R0:W-:Y:S04]  /*8410*/  STL [R1+0x49c], R14 ;  /* 0x00049c0e01007387 */ /* 0x0001e80000100800 */
[----:B------:R1:W-:Y:S04]  /*8420*/  STL.64 [R1+0x2f0], R46 ;  /* 0x0002f02e01007387 */ /* 0x0003e80000100a00 */
[----:B------:R-:W-:Y:S01]  /*8430*/  STL [R1+0x470], R0 ;  /* 0x0004700001007387 */ /* 0x000fe20000100800 */
[----:B0-----:R-:W-:-:S02]  /*8440*/  MOV R14, RZ ;  /* 0x000000ff000e7202 */ /* 0x001fc40000000f00 */
[----:B------:R-:W-:Y:S01]  /*8450*/  @!P0 MOV R14, R6 ;  /* 0x00000006000e8202 */ /* 0x000fe20000000f00 */
[----:B------:R-:W-:Y:S04]  /*8460*/  STL [R1+0x4d4], R42 ;  /* 0x0004d42a01007387 */ /* 0x000fe80000100800 */
[----:B------:R0:W-:Y:S04]  /*8470*/  STL [R1+0x454], R14 ;  /* 0x0004540e01007387 */ /* 0x0001e80000100800 */
[----:B-1----:R-:W4:Y:S04]  /*8480*/  LDL.LU.64 R46, [R1+0x598] ;  /* 0x00059800012e7983 */ /* 0x002f280000300a00 */
[----:B------:R-:W4:Y:S01]  /*8490*/  LDL.LU.64 R54, [R1+0x438] ;  /* 0x0004380001367983 */ /* 0x000f220000300a00 */
[----:B0-----:R-:W-:-:S03]  /*84a0*/  MOV R14, RZ ;  /* 0x000000ff000e7202 */ /* 0x001fc60000000f00 */
[----:B--2---:R-:W-:Y:S01]  /*84b0*/  STL [R1+0x428], R48 ;  /* 0x0004283001007387 */ /* 0x004fe20000100800 */
[----:B------:R-:W-:Y:S02]  /*84c0*/  MOV R58, R49 ;  /* 0x00000031003a7202 */ /* 0x000fe40000000f00 */
[----:B---3--:R-:W-:-:S05]  /*84d0*/  @!P2 MOV R14, R10 ;  /* 0x0000000a000ea202 */ /* 0x008fca0000000f00 */
[----:B------:R0:W-:Y:S02]  /*84e0*/  STL [R1+0x44c], R14 ;  /* 0x00044c0e01007387 */ /* 0x0001e40000100800 */
[----:B0-----:R-:W-:Y:S02]  /*84f0*/  MOV R14, R48 ;  /* 0x00000030000e7202 */ /* 0x001fe40000000f00 */
[----:B------:R-:W-:-:S06]  /*8500*/  CS2R R48, SRZ ;  /* 0x0000000000307805 */ /* 0x000fcc000001ff00 */
[----:B------:R-:W2:Y:S01]  /*8510*/  @!P1 LDG.E.64 R48, desc[UR10][R60.64] ;  /* 0x0000000a3c309981 */ /* 0x000ea2000c1e1b00 */
[----:B------:R-:W-:Y:S01]  /*8520*/  HFMA2 R0, -RZ, RZ, 0, 0 ;  /* 0x00000000ff007431 */ /* 0x000fe200000001ff */
[----:B------:R-:W-:-:S05]  /*8530*/  @!P0 MOV R0, R4 ;  /* 0x0000000400008202 */ /* 0x000fca0000000f00 */
[----:B------:R0:W-:Y:S02]  /*8540*/  STL [R1+0x7bc], R0 ;  /* 0x0007bc0001007387 */ /* 0x0001e40000100800 */
[----:B0-----:R-:W-:Y:S01]  /*8550*/  HFMA2 R0, -RZ, RZ, 0, 0 ;  /* 0x00000000ff007431 */ /* 0x001fe200000001ff */
[----:B------:R-:W-:-:S05]  /*8560*/  @!P0 MOV R0, R7 ;  /* 0x0000000700008202 */ /* 0x000fca0000000f00 */
[----:B------:R0:W-:Y:S02]  /*8570*/  STL [R1+0x450], R0 ;  /* 0x0004500001007387 */ /* 0x0001e40000100800 */
[----:B0-----:R-:W-:Y:S01]  /*8580*/  HFMA2 R0, -RZ, RZ, 0, 0 ;  /* 0x00000000ff007431 */ /* 0x001fe200000001ff */
[----:B----4-:R-:W-:-:S05]  /*8590*/  @!P2 MOV R0, R8 ;  /* 0x000000080000a202 */ /* 0x010fca0000000f00 */
[----:B------:R0:W-:Y:S02]  /*85a0*/  STL [R1+0x7c4], R0 ;  /* 0x0007c40001007387 */ /* 0x0001e40000100800 */
[----:B0-----:R-:W-:Y:S01]  /*85b0*/  HFMA2 R0, -RZ, RZ, 0, 0 ;  /* 0x00000000ff007431 */ /* 0x001fe200000001ff */
[----:B------:R-:W-:-:S05]  /*85c0*/  @!P2 MOV R0, R11 ;  /* 0x0000000b0000a202 */ /* 0x000fca0000000f00 */
[----:B------:R0:W-:Y:S01]  /*85d0*/  STL [R1+0x448], R0 ;  /* 0x0004480001007387 */ /* 0x0001e20000100800 */
[----:B------:R-:W-:Y:S02]  /*85e0*/  HFMA2 R42, -RZ, RZ, 0, 0 ;  /* 0x00000000ff2a7431 */ /* 0x000fe400000001ff */
[----:B0-----:R-:W-:Y:S01]  /*85f0*/  HFMA2 R0, -RZ, RZ, 0, 0 ;  /* 0x00000000ff007431 */ /* 0x001fe200000001ff */
[----:B------:R-:W-:Y:S02]  /*8600*/  @!P0 MOV R42, R5 ;  /* 0x00000005002a8202 */ /* 0x000fe40000000f00 */
[----:B------:R-:W-:Y:S02]  /*8610*/  @!P1 MOV R0, R14 ;  /* 0x0000000e00009202 */ /* 0x000fe40000000f00 */
[----:B------:R-:W-:-:S03]  /*8620*/  LOP3.LUT P0, RZ, R43, 0x40, RZ, 0xc0, !PT ;  /* 0x000000402bff7812 */ /* 0x000fc6000780c0ff */
[----:B------:R0:W-:Y:S04]  /*8630*/  STL [R1+0x7cc], R0 ;  /* 0x0007cc0001007387 */ /* 0x0001e80000100800 */
[----:B------:R1:W-:Y:S01]  /*8640*/  STL.64 [R1+0xf8], R44 ;  /* 0x0000f82c01007387 */ /* 0x0003e20000100a00 */
[----:B0-----:R-:W-:Y:S01]  /*8650*/  HFMA2 R0, -RZ, RZ, 0, 0 ;  /* 0x00000000ff007431 */ /* 0x001fe200000001ff */
[----:B-1----:R-:W-:-:S04]  /*8660*/  CS2R R44, SRZ ;  /* 0x00000000002c7805 */ /* 0x002fc8000001ff00 */
[----:B------:R-:W-:Y:S02]  /*8670*/  MOV R14, R0 ;  /* 0x00000000000e7202 */ /* 0x000fe40000000f00 */
[----:B------:R-:W3:Y:S04]  /*8680*/  @!P0 LDG.E.64 R44, desc[UR10][R46.64] ;  /* 0x0000000a2e2c8981 */ /* 0x000ee8000c1e1b00 */
[----:B------:R-:W-:Y:S04]  /*8690*/  STL [R1+0x444], R0 ;  /* 0x0004440001007387 */ /* 0x000fe80000100800 */
[----:B------:R-:W-:Y:S01]  /*86a0*/  STL [R1+0x7d4], RZ ;  /* 0x0007d4ff01007387 */ /* 0x000fe20000100800 */
[----:B--2---:R-:W-:-:S03]  /*86b0*/  MOV R59, R48 ;  /* 0x00000030003b7202 */ /* 0x004fc60000000f00 */
[----:B------:R-:W-:Y:S01]  /*86c0*/  STL [R1+0x7c0], R42 ;  /* 0x0007c02a01007387 */ /* 0x000fe20000100800 */
[----:B------:R-:W-:-:S03]  /*86d0*/  @!P1 MOV R14, R59 ;  /* 0x0000003b000e9202 */ /* 0x000fc60000000f00 */
[----:B------:R-:W-:Y:S04]  /*86e0*/  STL.64 [R1+0x2f8], R12 ;  /* 0x0002f80c01007387 */ /* 0x000fe80000100a00 */
[----:B------:R0:W-:Y:S01]  /*86f0*/  @!P1 STL [R1+0x444], R14 ;  /* 0x0004440e01009387 */ /* 0x0001e20000100800 */
[----:B------:R-:W-:-:S03]  /*8700*/  MOV R60, R49 ;  /* 0x00000031003c7202 */ /* 0x000fc60000000f00 */
[----:B------:R-:W-:Y:S04]  /*8710*/  STL [R1+0x7d0], RZ ;  /* 0x0007d0ff01007387 */ /* 0x000fe80000100800 */
[----:B------:R1:W-:Y:S04]  /*8720*/  STL [R1+0x440], R0 ;  /* 0x0004400001007387 */ /* 0x0003e80000100800 */
[----:B0-----:R-:W2:Y:S01]  /*8730*/  LDL R14, [R1+0x7d4] ;  /* 0x0007d400010e7983 */ /* 0x001ea20000100800 */
[----:B------:R-:W-:Y:S01]  /*8740*/  HFMA2 R42, -RZ, RZ, 0, 0 ;  /* 0x00000000ff2a7431 */ /* 0x000fe200000001ff */
[----:B------:R-:W-:-:S02]  /*8750*/  CS2R R12, SRZ ;  /* 0x00000000000c7805 */ /* 0x000fc4000001ff00 */
[----:B------:R-:W-:Y:S01]  /*8760*/  STL.64 [R1+0x100], R16 ;  /* 0x0001001001007387 */ /* 0x000fe20000100a00 */
[----:B------:R-:W-:-:S03]  /*8770*/  @!P2 MOV R42, R9 ;  /* 0x00000009002aa202 */ /* 0x000fc60000000f00 */
[----:B------:R-:W4:Y:S01]  /*8780*/  @!P0 LDG.E.64 R12, desc[UR10][R54.64] ;  /* 0x0000000a360c8981 */ /* 0x000f22000c1e1b00 */
[----:B-1----:R-:W-:-:S03]  /*8790*/  @!P1 MOV R0, R60 ;  /* 0x0000003c00009202 */ /* 0x002fc60000000f00 */
[----:B------:R0:W-:Y:S04]  /*87a0*/  STL [R1+0x7c8], R42 ;  /* 0x0007c82a01007387 */ /* 0x0001e80000100800 */
[----:B------:R-:W-:Y:S04]  /*87b0*/  STL [R1+0x7d8], RZ ;  /* 0x0007d8ff01007387 */ /* 0x000fe80000100800 */
[----:B------:R-:W-:Y:S04]  /*87c0*/  STL.64 [R1+0x308], R18 ;  /* 0x0003081201007387 */ /* 0x000fe80000100a00 */
[----:B0-----:R-:W4:Y:S01]  /*87d0*/  LDL R42, [R1+0x7d0] ;  /* 0x0007d000012a7983 */ /* 0x001f220000100800 */
[----:B------:R-:W-:-:S03]  /*87e0*/  MOV R48, R50 ;  /* 0x0000003200307202 */ /* 0x000fc60000000f00 */
[----:B------:R3:W-:Y:S01]  /*87f0*/  @!P1 STL [R1+0x440], R0 ;  /* 0x0004400001009387 */ /* 0x0007e20000100800 */
[----:B------:R-:W-:-:S03]  /*8800*/  MOV R49, R51 ;  /* 0x0000003300317202 */ /* 0x000fc60000000f00 */
[----:B------:R-:W4:Y:S04]  /*8810*/  LDL.LU.64 R50, [R1+0x588] ;  /* 0x0005880001327983 */ /* 0x000f280000300a00 */
[----:B------:R-:W-:Y:S04]  /*8820*/  STL.64 [R1+0x108], R20 ;  /* 0x0001081401007387 */ /* 0x000fe80000100a00 */
        /* <DEDUP_REMOVED lines=8> */
[----:B------:R-:W4:Y:S01]  /*88b0*/  LDL.LU.64 R46, [R1+0x4f0] ;  /* 0x0004f000012e7983 */ /* 0x000f220000300a00 */
[----:B---3--:R-:W-:-:S04]  /*88c0*/  MOV R0, R44 ;  /* 0x0000002c00007202 */ /* 0x008fc80000000f00 */
[----:B--2---:R-:W-:-:S05]  /*88d0*/  @!P0 MOV R14, R0 ;  /* 0x00000000000e8202 */ /* 0x004fca0000000f00 */
[----:B------:R0:W-:Y:S04]  /*88e0*/  @!P0 STL [R1+0x7d4], R14 ;  /* 0x0007d40e01008387 */ /* 0x0001e80000100800 */
[----:B0-----:R-:W2:Y:S01]  /*88f0*/  LDL.LU R14, [R1+0x920] ;  /* 0x00092000010e7983 */ /* 0x001ea20000300800 */
[----:B------:R-:W-:Y:S02]  /*8900*/  CS2R R16, SRZ ;  /* 0x0000000000107805 */ /* 0x000fe4000001ff00 */
[----:B------:R-:W-:Y:S02]  /*8910*/  LOP3.LUT P2, RZ, R43, 0x20, RZ, 0xc0, !PT ;  /* 0x000000202bff7812 */ /* 0x000fe4000784c0ff */
[----:B----4-:R-:W-:Y:S02]  /*8920*/  @!P0 MOV R17, R12 ;  /* 0x0000000c00118202 */ /* 0x010fe40000000f00 */
[----:B------:R-:W-:-:S02]  /*8930*/  @!P0 MOV R16, R13 ;  /* 0x0000000d00108202 */ /* 0x000fc40000000f00 */
[----:B------:R-:W-:Y:S01]  /*8940*/  @!P1 MOV R42, R58 ;  /* 0x0000003a002a9202 */ /* 0x000fe20000000f00 */
[----:B------:R-:W-:Y:S04]  /*8950*/  STL [R1+0x43c], R17 ;  /* 0x00043c1101007387 */ /* 0x000fe80000100800 */
[----:B------:R0:W-:Y:S04]  /*8960*/  STL [R1+0x598], R16 ;  /* 0x0005981001007387 */ /* 0x0001e80000100800 */
[----:B------:R1:W-:Y:S01]  /*8970*/  @!P1 STL [R1+0x7d0], R42 ;  /* 0x0007d02a01009387 */ /* 0x0003e20000100800 */
[----:B------:R-:W-:-:S02]  /*8980*/  LOP3.LUT P1, RZ, R43, 0x10, RZ, 0xc0, !PT ;  /* 0x000000102bff7812 */ /* 0x000fc4000782c0ff */
[----:B0-----:R-:W-:Y:S02]  /*8990*/  CS2R R16, SRZ ;  /* 0x0000000000107805 */ /* 0x001fe4000001ff00 */
[----:B------:R-:W-:Y:S02]  /*89a0*/  CS2R R18, SRZ ;  /* 0x0000000000127805 */ /* 0x000fe4000001ff00 */
[----:B------:R-:W-:Y:S01]  /*89b0*/  MOV R54, R52 ;  /* 0x0000003400367202 */ /* 0x000fe20000000f00 */
[----:B-1----:R-:W3:Y:S01]  /*89c0*/  LDL R42, [R1+0x7d8] ;  /* 0x0007d800012a7983 */ /* 0x002ee20000100800 */
[----:B------:R-:W-:-:S03]  /*89d0*/  MOV R55, R53 ;  /* 0x0000003500377202 */ /* 0x000fc60000000f00 */
[----:B------:R-:W4:Y:S04]  /*89e0*/  @!P2 LDG.E.64 R16, desc[UR10][R50.64] ;  /* 0x0000000a3210a981 */ /* 0x000f28000c1e1b00 */
[----:B------:R-:W3:Y:S04]  /*89f0*/  @!P1 LDG.E.64 R18, desc[UR10][R54.64] ;  /* 0x0000000a36129981 */ /* 0x000ee8000c1e1b00 */
[----:B------:R-:W3:Y:S04]  /*8a00*/  LDL.LU.64 R52, [R1+0x578] ;  /* 0x0005780001347983 */ /* 0x000ee80000300a00 */
[----:B------:R-:W3:Y:S04]  /*8a10*/  LDL.LU.64 R50, [R1+0x550] ;  /* 0x0005500001327983 */ /* 0x000ee80000300a00 */
[----:B------:R-:W3:Y:S04]  /*8a20*/  LDL.LU.64 R54, [R1+0x548] ;  /* 0x0005480001367983 */ /* 0x000ee80000300a00 */
[----:B--2---:R0:W-:Y:S02]  /*8a30*/  STL.64 [R1+0x300], R14 ;  /* 0x0003000e01007387 */ /* 0x0041e40000100a00 */
[----:B0-----:R-:W-:-:S06]  /*8a40*/  CS2R R14, SRZ ;  /* 0x00000000000e7805 */ /* 0x001fcc000001ff00 */
[----:B------:R-:W2:Y:S04]  /*8a50*/  @!P2 LDG.E.64 R14, desc[UR10][R48.64] ;  /* 0x0000000a300ea981 */ /* 0x000ea8000c1e1b00 */
[----:B------:R-:W2:Y:S01]  /*8a60*/  LDL.LU.64 R48, [R1+0x568] ;  /* 0x0005680001307983 */ /* 0x000ea20000300a00 */
[----:B------:R-:W-:Y:S02]  /*8a70*/  MOV R61, R45 ;  /* 0x0000002d003d7202 */ /* 0x000fe40000000f00 */
[----:B------:R-:W-:Y:S02]  /*8a80*/  CS2R R20, SRZ ;  /* 0x0000000000147805 */ /* 0x000fe4000001ff00 */
[----:B----4-:R-:W-:Y:S02]  /*8a90*/  @!P2 MOV R21, R16 ;  /* 0x000000100015a202 */ /* 0x010fe40000000f00 */
[----:B------:R-:W-:Y:S01]  /*8aa0*/  @!P2 MOV R20, R17 ;  /* 0x000000110014a202 */ /* 0x000fe20000000f00 */
[----:B------:R-:W-:Y:S01]  /*8ab0*/  HFMA2 R22, -RZ, RZ, 0, 0 ;  /* 0x00000000ff167431 */ /* 0x000fe200000001ff */
[----:B---3--:R-:W-:Y:S01]  /*8ac0*/  @!P0 MOV R42, R61 ;  /* 0x0000003d002a8202 */ /* 0x008fe20000000f00 */
[----:B------:R-:W-:Y:S01]  /*8ad0*/  STL [R1+0x438], R21 ;  /* 0x0004381501007387 */ /* 0x000fe20000100800 */
[----:B------:R-:W-:-:S03]  /*8ae0*/  HFMA2 R44, -RZ, RZ, 0, 0 ;  /* 0x00000000ff2c7431 */ /* 0x000fc600000001ff */
[----:B------:R0:W-:Y:S01]  /*8af0*/  STL [R1+0x588], R20 ;  /* 0x0005881401007387 */ /* 0x0001e20000100800 */
[----:B------:R-:W-:-:S03]  /*8b00*/  @!P1 MOV R22, R19 ;  /* 0x0000001300169202 */ /* 0x000fc60000000f00 */
[----:B------:R-:W-:Y:S01]  /*8b10*/  @!P0 STL [R1+0x7d8], R42 ;  /* 0x0007d82a01008387 */ /* 0x000fe20000100800 */
[----:B------:R-:W-:Y:S02]  /*8b20*/  LOP3.LUT P0, RZ, R43, 0x8, RZ, 0xc0, !PT ;  /* 0x000000082bff7812 */ /* 0x000fe4000780c0ff */
[----:B0-----:R-:W-:Y:S01]  /*8b30*/  CS2R R20, SRZ ;  /* 0x0000000000147805 */ /* 0x001fe2000001ff00 */
[----:B------:R0:W-:Y:S01]  /*8b40*/  STL [R1+0x7e8], R22 ;  /* 0x0007e81601007387 */ /* 0x0001e20000100800 */
[----:B------:R-:W-:Y:S02]  /*8b50*/  CS2R R24, SRZ ;  /* 0x0000000000187805 */ /* 0x000fe4000001ff00 */
[----:B------:R-:W-:Y:S01]  /*8b60*/  CS2R R26, SRZ ;  /* 0x00000000001a7805 */ /* 0x000fe2000001ff00 */
[----:B------:R-:W-:Y:S04]  /*8b70*/  STL [R1+0x8f0], R16 ;  /* 0x0008f01001007387 */ /* 0x000fe80000100800 */
[----:B------:R-:W3:Y:S01]  /*8b80*/  @!P1 LDG.E.64 R20, desc[UR10][R52.64] ;  /* 0x0000000a34149981 */ /* 0x000ee2000c1e1b00 */
[----:B0-----:R-:W-:-:S03]  /*8b90*/  CS2R R22, SRZ ;  /* 0x0000000000167805 */ /* 0x001fc6000001ff00 */
[----:B------:R-:W4:Y:S04]  /*8ba0*/  @!P0 LDG.E.64 R24, desc[UR10][R50.64] ;  /* 0x0000000a32188981 */ /* 0x000f28000c1e1b00 */
[----:B------:R-:W-:Y:S04]  /*8bb0*/  STL [R1+0x8f4], R17 ;  /* 0x0008f41101007387 */ /* 0x000fe80000100800 */
[----:B------:R-:W4:Y:S04]  /*8bc0*/  LDL.LU.64 R52, [R1+0x540] ;  /* 0x0005400001347983 */ /* 0x000f280000300a00 */
[----:B------:R-:W4:Y:S01]  /*8bd0*/  LDL.LU.64 R50, [R1+0x530] ;  /* 0x0005300001327983 */ /* 0x000f220000300a00 */
[----:B------:R-:W-:-:S03]  /*8be0*/  CS2R R28, SRZ ;  /* 0x00000000001c7805 */ /* 0x000fc6000001ff00 */
[----:B------:R-:W-:Y:S01]  /*8bf0*/  STL [R1+0x8e8], R18 ;  /* 0x0008e81201007387 */ /* 0x000fe20000100800 */
[----:B------:R-:W-:Y:S02]  /*8c00*/  CS2R R30, SRZ ;  /* 0x00000000001e7805 */ /* 0x000fe4000001ff00 */
[----:B------:R-:W-:Y:S02]  /*8c10*/  CS2R R34, SRZ ;  /* 0x0000000000227805 */ /* 0x000fe4000001ff00 */
[----:B------:R-:W-:Y:S02]  /*8c20*/  CS2R R32, SRZ ;  /* 0x0000000000207805 */ /* 0x000fe4000001ff00 */
[----:B------:R-:W-:Y:S01]  /*8c30*/  CS2R R36, SRZ ;  /* 0x0000000000247805 */ /* 0x000fe2000001ff00 */
[----:B------:R-:W4:Y:S01]  /*8c40*/  LDL.LU R42, [R1+0x91c] ;  /* 0x00091c00012a7983 */ /* 0x000f220000300800 */
[----:B--2---:R-:W-:-:S05]  /*8c50*/  @!P2 MOV R44, R14 ;  /* 0x0000000e002ca202 */ /* 0x004fca0000000f00 */
[----:B------:R0:W-:Y:S04]  /*8c60*/  STL [R1+0x7dc], R44 ;  /* 0x0007dc2c01007387 */ /* 0x0001e80000100800 */
[----:B------:R-:W2:Y:S01]  /*8c70*/  @!P0 LDG.E.64 R22, desc[UR10][R48.64] ;  /* 0x0000000a30168981 */ /* 0x000ea2000c1e1b00 */
[----:B0-----:R-:W-:-:S03]  /*8c80*/  HFMA2 R44, -RZ, RZ, 0, 0 ;  /* 0x00000000ff2c7431 */ /* 0x001fc600000001ff */
[----:B------:R-:W2:Y:S01]  /*8c90*/  LDL.LU.64 R48, [R1+0x538] ;  /* 0x0005380001307983 */ /* 0x000ea20000300a00 */
[----:B------:R-:W-:Y:S02]  /*8ca0*/  @!P2 MOV R44, R15 ;  /* 0x0000000f002ca202 */ /* 0x000fe40000000f00 */
[----:B------:R-:W-:-:S13]  /*8cb0*/  LOP3.LUT P2, RZ, R43, 0x4, RZ, 0xc0, !PT ;  /* 0x000000042bff7812 */ /* 0x000fda000784c0ff */
[----:B------:R-:W2:Y:S04]  /*8cc0*/  @!P2 LDG.E.64 R26, desc[UR10][R54.64] ;  /* 0x0000000a361aa981 */ /* 0x000ea8000c1e1b00 */
[----:B------:R-:W2:Y:S01]  /*8cd0*/  LDL.LU.64 R54, [R1+0x528] ;  /* 0x0005280001367983 */ /* 0x000ea20000300a00 */
[----:B------:R-:W-:Y:S02]  /*8ce0*/  CS2R R16, SRZ ;  /* 0x0000000000107805 */ /* 0x000fe4000001ff00 */
[----:B------:R-:W-:Y:S02]  /*8cf0*/  @!P1 MOV R16, R18 ;  /* 0x0000001200109202 */ /* 0x000fe40000000f00 */
[----:B---3--:R-:W-:-:S03]  /*8d00*/  @!P1 MOV R17, R20 ;  /* 0x0000001400119202 */ /* 0x008fc60000000f00 */
[----:B------:R0:W-:Y:S04]  /*8d10*/  STL [R1+0x7e4], R16 ;  /* 0x0007e41001007387 */ /* 0x0001e80000100800 */
[----:B------:R-:W-:Y:S04]  /*8d20*/  STL [R1+0x570], R17 ;  /* 0x0005701101007387 */ /* 0x000fe80000100800 */
[----:B----4-:R-:W3:Y:S01]  /*8d30*/  @!P2 LDG.E.64 R28, desc[UR10][R52.64] ;  /* 0x0000000a341ca981 */ /* 0x010ee2000c1e1b00 */
[----:B0-----:R-:W-:Y:S02]  /*8d40*/  MOV R16, RZ ;  /* 0x000000ff00107202 */ /* 0x001fe40000000f00 */
[----:B------:R-:W-:Y:S01]  /*8d50*/  @!P1 MOV R16, R21 ;  /* 0x0000001500109202 */ /* 0x000fe20000000f00 */
[----:B------:R-:W-:-:S04]  /*8d60*/  HFMA2 R18, -RZ, RZ, 0, 0 ;  /* 0x00000000ff127431 */ /* 0x000fc800000001ff */
[----:B------:R0:W-:Y:S01]  /*8d70*/  STL [R1+0x574], R16 ;  /* 0x0005741001007387 */ /* 0x0001e20000100800 */
[----:B------:R-:W-:-:S03]  /*8d80*/  LOP3.LUT P1, RZ, R43, 0x2, RZ, 0xc0, !PT ;  /* 0x000000022bff7812 */ /* 0x000fc6000782c0ff */
[----:B------:R-:W4:Y:S01]  /*8d90*/  LDL.LU.64 R52, [R1+0x520] ;  /* 0x0005200001347983 */ /* 0x000f220000300a00 */
[----:B0-----:R-:W-:Y:S02]  /*8da0*/  CS2R R16, SRZ ;  /* 0x0000000000107805 */ /* 0x001fe4000001ff00 */
[----:B------:R-:W-:-:S07]  /*8db0*/  @!P0 MOV R17, R24 ;  /* 0x0000001800118202 */ /* 0x000fce0000000f00 */
[----:B------:R-:W4:Y:S01]  /*8dc0*/  @!P1 LDG.E.64 R32, desc[UR10][R50.64] ;  /* 0x0000000a32209981 */ /* 0x000f22000c1e1b00 */
[----:B--2---:R-:W-:Y:S02]  /*8dd0*/  @!P0 MOV R16, R22 ;  /* 0x0000001600108202 */ /* 0x004fe40000000f00 */
[----:B------:R-:W-:Y:S01]  /*8de0*/  @!P0 MOV R18, R23 ;  /* 0x0000001700128202 */ /* 0x000fe20000000f00 */
[----:B------:R-:W2:Y:S04]  /*8df0*/  @!P1 LDG.E.64 R30, desc[UR10][R48.64] ;  /* 0x0000000a301e9981 */ /* 0x000ea8000c1e1b00 */
[----:B------:R0:W-:Y:S04]  /*8e00*/  STL [R1+0x7f0], R16 ;  /* 0x0007f01001007387 */ /* 0x0001e80000100800 */
[----:B------:R1:W-:Y:S04]  /*8e10*/  STL [R1+0x804], R18 ;  /* 0x0008041201007387 */ /* 0x0003e80000100800 */
[----:B------:R-:W-:Y:S01]  /*8e20*/  STL [R1+0x550], R17 ;  /* 0x0005501101007387 */ /* 0x000fe20000100800 */
[----:B0-----:R-:W-:-:S02]  /*8e30*/  MOV R16, RZ ;  /* 0x000000ff00107202 */ /* 0x001fc40000000f00 */
[----:B------:R-:W-:Y:S01]  /*8e40*/  @!P0 MOV R16, R25 ;  /* 0x0000001900108202 */ /* 0x000fe20000000f00 */
[----:B------:R0:W-:Y:S01]  /*8e50*/  STL.64 [R1+0x8f8], R22 ;  /* 0x0008f81601007387 */ /* 0x0001e20000100a00 */
[----:B------:R-:W-:-:S03]  /*8e60*/  LOP3.LUT P0, RZ, R43, 0x1, RZ, 0xc0, !PT ;  /* 0x000000012bff7812 */ /* 0x000fc6000780c0ff */
[----:B------:R-:W-:Y:S04]  /*8e70*/  STL [R1+0x8ec], R19 ;  /* 0x0008ec1301007387 */ /* 0x000fe80000100800 */
[----:B------:R0:W-:Y:S04]  /*8e80*/  STL [R1+0x7e0], R44 ;  /* 0x0007e02c01007387 */ /* 0x0001e80000100800 */
[----:B------:R-:W2:Y:S04]  /*8e90*/  LDL.LU.64 R48, [R1+0x4d8] ;  /* 0x0004d80001307983 */ /* 0x000ea80000300a00 */
[----:B------:R-:W2:Y:S01]  /*8ea0*/  @!P0 LDG.E.64 R34, desc[UR10][R54.64] ;  /* 0x0000000a36228981 */ /* 0x000ea2000c1e1b00 */
[----:B-1----:R-:W-:-:S03]  /*8eb0*/  HFMA2 R18, -RZ, RZ, 0, 0 ;  /* 0x00000000ff127431 */ /* 0x002fc600000001ff */
[----:B------:R1:W-:Y:S01]  /*8ec0*/  STL [R1+0x554], R16 ;  /* 0x0005541001007387 */ /* 0x0003e20000100800 */
[----:B------:R-:W-:Y:S01]  /*8ed0*/  @!P2 MOV R18, R27 ;  /* 0x0000001b0012a202 */ /* 0x000fe20000000f00 */
[----:B0-----:R-:W-:Y:S02]  /*8ee0*/  HFMA2 R22, -RZ, RZ, 0, 0 ;  /* 0x00000000ff167431 */ /* 0x001fe400000001ff */
[----:B------:R-:W2:Y:S04]  /*8ef0*/  LDL.LU.64 R44, [R1+0x508] ;  /* 0x00050800012c7983 */ /* 0x000ea80000300a00 */
[----:B------:R-:W2:Y:S01]  /*8f00*/  LDL.LU.64 R50, [R1+0x4c0] ;  /* 0x0004c00001327983 */ /* 0x000ea20000300a00 */
[----:B-1----:R-:W-:Y:S02]  /*8f10*/  CS2R R16, SRZ ;  /* 0x0000000000107805 */ /* 0x002fe4000001ff00 */
[----:B------:R-:W-:Y:S01]  /*8f20*/  @!P2 MOV R16, R26 ;  /* 0x0000001a0010a202 */ /* 0x000fe20000000f00 */
[----:B------:R0:W-:Y:S01]  /*8f30*/  STL [R1+0x820], R18 ;  /* 0x0008201201007387 */ /* 0x0001e20000100800 */
[----:B---3--:R-:W-:-:S03]  /*8f40*/  @!P2 MOV R17, R28 ;  /* 0x0000001c0011a202 */ /* 0x008fc60000000f00 */
[----:B------:R1:W-:Y:S04]  /*8f50*/  STL [R1+0x810], R16 ;  /* 0x0008101001007387 */ /* 0x0003e80000100800 */
[----:B----4-:R-:W3:Y:S01]  /*8f60*/  @!P0 LDG.E.64 R36, desc[UR10][R52.64] ;  /* 0x0000000a34248981 */ /* 0x010ee2000c1e1b00 */
[----:B0-----:R-:W-:-:S03]  /*8f70*/  HFMA2 R18, -RZ, RZ, 0, 0 ;  /* 0x00000000ff127431 */ /* 0x001fc600000001ff */
[----:B------:R-:W4:Y:S01]  /*8f80*/  LDL.LU.64 R54, [R1+0x490] ;  /* 0x0004900001367983 */ /* 0x000f220000300a00 */
[----:B-1----:R-:W-:Y:S02]  /*8f90*/  MOV R16, RZ ;  /* 0x000000ff00107202 */ /* 0x002fe40000000f00 */
[----:B------:R-:W-:Y:S01]  /*8fa0*/  @!P2 MOV R16, R29 ;  /* 0x0000001d0010a202 */ /* 0x000fe20000000f00 */
[----:B------:R-:W-:Y:S04]  /*8fb0*/  STL [R1+0x544], R17 ;  /* 0x0005441101007387 */ /* 0x000fe80000100800 */
[----:B------:R0:W-:Y:S04]  /*8fc0*/  STL [R1+0x56c], R16 ;  /* 0x00056c1001007387 */ /* 0x0001e80000100800 */
[----:B------:R-:W4:Y:S01]  /*8fd0*/  LDL.LU.64 R52, [R1+0x480] ;  /* 0x0004800001347983 */ /* 0x000f220000300a00 */
[----:B0-----:R-:W-:-:S02]  /*8fe0*/  CS2R R16, SRZ ;  /* 0x0000000000107805 */ /* 0x001fc4000001ff00 */
[----:B------:R-:W-:-:S05]  /*8ff0*/  @!P1 MOV R17, R32 ;  /* 0x0000002000119202 */ /* 0x000fca0000000f00 */
[----:B------:R-:W-:Y:S04]  /*9000*/  STL [R1+0x57c], R17 ;  /* 0x00057c1101007387 */ /* 0x000fe80000100800 */
[----:B------:R-:W-:Y:S04]  /*9010*/  STL [R1+0x8e0], R20 ;  /* 0x0008e01401007387 */ /* 0x000fe80000100800 */
[----:B------:R0:W-:Y:S02]  /*9020*/  STL [R1+0x8e4], R21 ;  /* 0x0008e41501007387 */ /* 0x0001e40000100800 */
[----:B0-----:R-:W-:-:S02]  /*9030*/  CS2R R20, SRZ ;  /* 0x0000000000147805 */ /* 0x001fc4000001ff00 */
[----:B--2---:R-:W-:Y:S02]  /*9040*/  @!P1 MOV R18, R31 ;  /* 0x0000001f00129202 */ /* 0x004fe40000000f00 */
[----:B------:R-:W-:-:S03]  /*9050*/  @!P1 MOV R16, R30 ;  /* 0x0000001e00109202 */ /* 0x000fc60000000f00 */
[----:B------:R0:W-:Y:S04]  /*9060*/  STL [R1+0x840], R18 ;  /* 0x0008401201007387 */ /* 0x0001e80000100800 */
[----:B------:R1:W-:Y:S04]  /*9070*/  STL [R1+0x82c], R16 ;  /* 0x00082c1001007387 */ /* 0x0003e80000100800 */
[----:B0-----:R-:W2:Y:S01]  /*9080*/  LDL.LU.64 R18, [R1+0x518] ;  /* 0x0005180001127983 */ /* 0x001ea20000300a00 */
[----:B-1----:R-:W-:Y:S02]  /*9090*/  MOV R16, RZ ;  /* 0x000000ff00107202 */ /* 0x002fe40000000f00 */
[----:B------:R-:W-:-:S05]  /*90a0*/  @!P1 MOV R16, R33 ;  /* 0x0000002100109202 */ /* 0x000fca0000000f00 */
[----:B------:R0:W-:Y:S01]  /*90b0*/  STL [R1+0x5b8], R16 ;  /* 0x0005b81001007387 */ /* 0x0001e20000100800 */
[----:B------:R-:W-:-:S03]  /*90c0*/  @!P0 MOV R22, R35 ;  /* 0x0000002300168202 */ /* 0x000fc60000000f00 */
[----:B0-----:R-:W2:Y:S04]  /*90d0*/  LDL.LU.64 R16, [R1+0x510] ;  /* 0x0005100001107983 */ /* 0x001ea80000300a00 */
[----:B------:R0:W-:Y:S04]  /*90e0*/  STL [R1+0x864], R22 ;  /* 0x0008641601007387 */ /* 0x0001e80000100800 */
[----:B0-----:R-:W2:Y:S04]  /*90f0*/  LDL.LU.64 R22, [R1+0x460] ;  /* 0x0004600001167983 */ /* 0x001ea80000300a00 */
[----:B------:R0:W-:Y:S01]  /*9100*/  STL.64 [R1+0x8d8], R30 ;  /* 0x0008d81e01007387 */ /* 0x0001e20000100a00 */
[----:B------:R-:W-:-:S03]  /*9110*/  @!P0 MOV R20, R34 ;  /* 0x0000002200148202 */ /* 0x000fc60000000f00 */
[----:B------:R1:W-:Y:S01]  /*9120*/  STL.64 [R1+0x8d0], R34 ;  /* 0x0008d02201007387 */ /* 0x0003e20000100a00 */
[----:B0-----:R-:W-:Y:S02]  /*9130*/  MOV R30, R56 ;  /* 0x00000038001e7202 */ /* 0x001fe40000000f00 */
[----:B------:R-:W-:Y:S01]  /*9140*/  MOV R31, R57 ;  /* 0x00000039001f7202 */ /* 0x000fe20000000f00 */
[----:B------:R-:W2:Y:S04]  /*9150*/  LDL.LU R56, [R1+0x918] ;  /* 0x0009180001387983 */ /* 0x000ea80000300800 */
[----:B------:R-:W2:Y:S04]  /*9160*/  LDL.LU R57, [R1+0x914] ;  /* 0x0009140001397983 */ /* 0x000ea80000300800 */
[----:B-1----:R-:W2:Y:S01]  /*9170*/  LDL.LU.64 R34, [R1+0x478] ;  /* 0x0004780001227983 */ /* 0x002ea20000300a00 */
[----:B---3--:R-:W-:-:S03]  /*9180*/  @!P0 MOV R21, R36 ;  /* 0x0000002400158202 */ /* 0x008fc60000000f00 */
[----:B------:R0:W-:Y:S02]  /*9190*/  STL [R1+0x850], R20 ;  /* 0x0008501401007387 */ /* 0x0001e40000100800 */
[----:B0-----:R-:W-:Y:S02]  /*91a0*/  MOV R20, RZ ;  /* 0x000000ff00147202 */ /* 0x001fe40000000f00 */
[----:B------:R-:W-:Y:S02]  /*91b0*/  @!P0 MOV R20, R37 ;  /* 0x0000002500148202 */ /* 0x000fe40000000f00 */
[C---:B------:R-:W-:Y:S01]  /*91c0*/  LOP3.LUT P0, RZ, R42.reuse, 0x20000, RZ, 0xc0, !PT ;  /* 0x000200002aff7812 */ /* 0x040fe2000780c0ff */
[----:B------:R0:W-:Y:S01]  /*91d0*/  STL.64 [R1+0x130], R38 ;  /* 0x0001302601007387 */ /* 0x0001e20000100a00 */
[----:B------:R-:W-:-:S03]  /*91e0*/  LOP3.LUT P1, RZ, R42, 0x40000, RZ, 0xc0, !PT ;  /* 0x000400002aff7812 */ /* 0x000fc6000782c0ff */
[----:B------:R1:W-:Y:S01]  /*91f0*/  STL.64 [R1+0x338], R2 ;  /* 0x0003380201007387 */ /* 0x0003e20000100a00 */
[----:B0-----:R-:W-:-:S03]  /*9200*/  CS2R R38, SRZ ;  /* 0x0000000000267805 */ /* 0x001fc6000001ff00 */
[----:B------:R0:W-:Y:S01]  /*9210*/  STL.64 [R1+0x330], R40 ;  /* 0x0003302801007387 */ /* 0x0001e20000100a00 */
[----:B-1----:R-:W-:Y:S02]  /*9220*/  CS2R R2, SRZ ;  /* 0x0000000000027805 */ /* 0x002fe4000001ff00 */
[----:B------:R-:W-:Y:S02]  /*9230*/  LOP3.LUT P2, RZ, R42, 0x80000, RZ, 0xc0, !PT ;  /* 0x000800002aff7812 */ /* 0x000fe4000784c0ff */
[----:B0-----:R-:W-:Y:S02]  /*9240*/  CS2R R40, SRZ ;  /* 0x0000000000287805 */ /* 0x001fe4000001ff00 */
[----:B------:R-:W-:Y:S01]  /*9250*/  CS2R R42, SRZ ;  /* 0x00000000002a7805 */ /* 0x000fe2000001ff00 */
[----:B------:R-:W-:Y:S04]  /*9260*/  STL [R1+0x5bc], R21 ;  /* 0x0005bc1501007387 */ /* 0x000fe80000100800 */
[----:B------:R0:W-:Y:S04]  /*9270*/  STL [R1+0x5cc], R20 ;  /* 0x0005cc1401007387 */ /* 0x0001e80000100800 */
[----:B------:R1:W3:Y:S04]  /*9280*/  @!P1 LDG.E.64 R42, desc[UR10][R44.64] ;  /* 0x0000000a2c2a9981 */ /* 0x0002e8000c1e1b00 */
[----:B0-----:R-:W3:Y:S01]  /*9290*/  LDL.LU.64 R20, [R1+0x468] ;  /* 0x0004680001147983 */ /* 0x001ee20000300a00 */
[----:B-1----:R-:W-:-:S06]  /*92a0*/  CS2R R44, SRZ ;  /* 0x00000000002c7805 */ /* 0x002fcc000001ff00 */
[----:B------:R0:W3:Y:S02]  /*92b0*/  @!P1 LDG.E.64 R44, desc[UR10][R46.64] ;  /* 0x0000000a2e2c9981 */ /* 0x0000e4000c1e1b00 */
[----:B0-----:R-:W-:-:S06]  /*92c0*/  CS2R R46, SRZ ;  /* 0x00000000002e7805 */ /* 0x001fcc000001ff00 */
[----:B------:R0:W3:Y:S02]  /*92d0*/  @!P2 LDG.E.64 R46, desc[UR10][R48.64] ;  /* 0x0000000a302ea981 */ /* 0x0000e4000c1e1b00 */
[----:B0-----:R-:W-:-:S06]  /*92e0*/  CS2R R48, SRZ ;  /* 0x0000000000307805 */ /* 0x001fcc000001ff00 */
[----:B------:R0:W3:Y:S02]  /*92f0*/  @!P2 LDG.E.64 R48, desc[UR10][R50.64] ;  /* 0x0000000a3230a981 */ /* 0x0000e4000c1e1b00 */
[----:B0-----:R-:W-:-:S06]  /*9300*/  CS2R R50, SRZ ;  /* 0x0000000000327805 */ /* 0x001fcc000001ff00 */
[----:B----4-:R0:W4:Y:S02]  /*9310*/  @!P3 LDG.E.64 R50, desc[UR10][R52.64] ;  /* 0x0000000a3432b981 */ /* 0x010124000c1e1b00 */
[----:B0-----:R-:W-:-:S06]  /*9320*/  CS2R R52, SRZ ;  /* 0x0000000000347805 */ /* 0x001fcc000001ff00 */
[----:B------:R0:W4:Y:S02]  /*9330*/  @!P3 LDG.E.64 R52, desc[UR10][R54.64] ;  /* 0x0000000a3634b981 */ /* 0x000124000c1e1b00 */
[----:B0-----:R-:W-:Y:S02]  /*9340*/  CS2R R54, SRZ ;  /* 0x0000000000367805 */ /* 0x001fe4000001ff00 */
[----:B--2---:R-:W2:Y:S04]  /*9350*/  @!P0 LDG.E.64 R38, desc[UR10][R18.64] ;  /* 0x0000000a12268981 */ /* 0x004ea8000c1e1b00 */
[----:B------:R-:W4:Y:S04]  /*9360*/  LDL.LU.64 R18, [R1+0x430] ;  /* 0x0004300001127983 */ /* 0x000f280000300a00 */
[----:B------:R-:W4:Y:S04]  /*9370*/  @!P0 LDG.E.64 R40, desc[UR10][R16.64] ;  /* 0x0000000a10288981 */ /* 0x000f28000c1e1b00 */
[----:B------:R-:W4:Y:S04]  /*9380*/  LDL.LU.64 R16, [R1+0x458] ;  /* 0x0004580001107983 */ /* 0x000f280000300a00 */
[----:B------:R0:W4:Y:S02]  /*9390*/  @!P5 LDG.E.64 R2, desc[UR10][R22.64] ;  /* 0x0000000a1602d981 */ /* 0x000124000c1e1b00 */
[----:B0-----:R-:W-:-:S02]  /*93a0*/  MOV R22, R0 ;  /* 0x0000000000167202 */ /* 0x001fc40000000f00 */
[----:B------:R-:W4:Y:S01]  /*93b0*/  LDL.LU R0, [R1+0x904] ;  /* 0x0009040001007983 */ /* 0x000f220000300800 */
[----:B------:R-:W-:-:S03]  /*93c0*/  MOV R23, R61 ;  /* 0x0000003d00177202 */ /* 0x000fc60000000f00 */
[----:B------:R-:W4:Y:S04]  /*93d0*/  LDL.LU R61, [R1+0x900] ;  /* 0x00090000013d7983 */ /* 0x000f280000300800 */
[----:B------:R0:W4:Y:S02]  /*93e0*/  @!P4 LDG.E.64 R54, desc[UR10][R56.64] ;  /* 0x0000000a3836c981 */ /* 0x000124000c1e1b00 */
[----:B0-----:R-:W-:-:S06]  /*93f0*/  CS2R R56, SRZ ;  /* 0x0000000000387805 */ /* 0x001fcc000001ff00 */
[----:B------:R0:W4:Y:S02]  /*9400*/  @!P4 LDG.E.64 R56, desc[UR10][R34.64] ;  /* 0x0000000a2238c981 */ /* 0x000124000c1e1b00 */
[----:B0-----:R-:W-:Y:S02]  /*9410*/  MOV R35, R58 ;  /* 0x0000003a00237202 */ /* 0x001fe40000000f00 */
[----:B------:R-:W4:Y:S04]  /*9420*/  LDL.LU R34, [R1+0x428] ;  /* 0x0004280001227983 */ /* 0x000f280000300800 */
[----:B------:R-:W4:Y:S04]  /*9430*/  LDL.LU R58, [R1+0x910] ;  /* 0x00091000013a7983 */ /* 0x000f280000300800 */
[----:B------:R0:W-:Y:S04]  /*9440*/  STL.64 [R1+0x348], R10 ;  /* 0x0003480a01007387 */ /* 0x0001e80000100a00 */
[----:B------:R1:W-:Y:S01]  /*9450*/  STL.64 [R1+0x340], R6 ;  /* 0x0003400601007387 */ /* 0x0003e20000100a00 */
[----:B0-----:R-:W-:-:S03]  /*9460*/  CS2R R10, SRZ ;  /* 0x00000000000a7805 */ /* 0x001fc6000001ff00 */
[----:B------:R0:W-:Y:S01]  /*9470*/  STL.64 [R1+0x140], R4 ;  /* 0x0001400401007387 */ /* 0x0001e20000100a00 */
[----:B-1----:R-:W-:Y:S02]  /*9480*/  CS2R R6, SRZ ;  /* 0x0000000000067805 */ /* 0x002fe4000001ff00 */
[----:B0-----:R-:W-:-:S06]  /*9490*/  CS2R R4, SRZ ;  /* 0x0000000000047805 */ /* 0x001fcc000001ff00 */
[----:B---3--:R-:W3:Y:S04]  /*94a0*/  @!P5 LDG.E.64 R4, desc[UR10][R20.64] ;  /* 0x0000000a1404d981 */ /* 0x008ee8000c1e1b00 */
[----:B------:R0:W-:Y:S02]  /*94b0*/  STL.64 [R1+0x148], R8 ;  /* 0x0001480801007387 */ /* 0x0001e40000100a00 */
[----:B0-----:R-:W-:Y:S02]  /*94c0*/  CS2R R8, SRZ ;  /* 0x0000000000087805 */ /* 0x001fe4000001ff00 */
[----:B------:R-:W-:Y:S04]  /*94d0*/  STL.64 [R1+0x160], R14 ;  /* 0x0001600e01007387 */ /* 0x000fe80000100a00 */
[----:B------:R-:W-:Y:S04]  /*94e0*/  STL.64 [R1+0x358], R12 ;  /* 0x0003580c01007387 */ /* 0x000fe80000100a00 */
[----:B------:R0:W-:Y:S02]  /*94f0*/  STL.64 [R1+0x138], R30 ;  /* 0x0001381e01007387 */ /* 0x0001e40000100a00 */
[----:B0-----:R-:W-:-:S02]  /*9500*/  MOV R30, R59 ;  /* 0x0000003b001e7202 */ /* 0x001fc40000000f00 */
[----:B------:R-:W-:Y:S01]  /*9510*/  MOV R31, R60 ;  /* 0x0000003c001f7202 */ /* 0x000fe20000000f00 */
[----:B------:R-:W-:Y:S04]  /*9520*/  STL.64 [R1+0x158], R22 ;  /* 0x0001581601007387 */ /* 0x000fe80000100a00 */
[----:B------:R0:W-:Y:S04]  /*9530*/  STL.64 [R1+0x350], R30 ;  /* 0x0003501e01007387 */ /* 0x0001e80000100a00 */
[----:B------:R-:W-:Y:S04]  /*9540*/  STL.64 [R1+0x178], R26 ;  /* 0x0001781a01007387 */ /* 0x000fe80000100a00 */
[----:B------:R-:W-:Y:S01]  /*9550*/  STL.64 [R1+0x370], R24 ;  /* 0x0003701801007387 */ /* 0x000fe20000100a00 */
[----:B0-----:R-:W-:-:S03]  /*9560*/  HFMA2 R31, -RZ, RZ, 0, 0 ;  /* 0x00000000ff1f7431 */ /* 0x001fc600000001ff */
[----:B------:R-:W-:Y:S04]  /*9570*/  STL.64 [R1+0x378], R28 ;  /* 0x0003781c01007387 */ /* 0x000fe80000100a00 */
[----:B------:R-:W-:Y:S01]  /*9580*/  STL.64 [R1+0x380], R32 ;  /* 0x0003802001007387 */ /* 0x000fe20000100a00 */
[----:B--2---:R-:W-:-:S03]  /*9590*/  @!P0 MOV R11, R38 ;  /* 0x00000026000b8202 */ /* 0x004fc60000000f00 */
[----:B------:R-:W-:Y:S01]  /*95a0*/  STL.64 [R1+0x388], R36 ;  /* 0x0003882401007387 */ /* 0x000fe20000100a00 */
[----:B------:R-:W-:-:S03]  /*95b0*/  @!P0 MOV R10, R39 ;  /* 0x00000027000a8202 */ /* 0x000fc60000000f00 */
[----:B------:R-:W-:Y:S04]  /*95c0*/  STL [R1+0x848], R11 ;  /* 0x0008480b01007387 */ /* 0x000fe80000100800 */
[----:B------:R0:W-:Y:S04]  /*95d0*/  STL [R1+0x85c], R10 ;  /* 0x00085c0a01007387 */ /* 0x0001e80000100800 */
[----:B----4-:R1:W2:Y:S04]  /*95e0*/  @!P6 LDG.E.64 R6, desc[UR10][R18.64] ;  /* 0x0000000a1206e981 */ /* 0x0102a8000c1e1b00 */
[----:B------:R-:W-:Y:S01]  /*95f0*/  STL.64 [R1+0x198], R42 ;  /* 0x0001982a01007387 */ /* 0x000fe20000100a00 */
[----:B0-----:R-:W-:-:S02]  /*9600*/  CS2R R10, SRZ ;  /* 0x00000000000a7805 */ /* 0x001fc4000001ff00 */
[----:B------:R-:W-:Y:S01]  /*9610*/  @!P0 MOV R11, R40 ;  /* 0x00000028000b8202 */ /* 0x000fe20000000f00 */
[----:B------:R-:W-:Y:S01]  /*9620*/  STL.64 [R1+0x398], R44 ;  /* 0x0003982c01007387 */ /* 0x000fe20000100a00 */
[----:B------:R-:W-:-:S03]  /*9630*/  @!P0 MOV R10, R41 ;  /* 0x00000029000a8202 */ /* 0x000fc60000000f00 */
[----:B------:R-:W-:Y:S04]  /*9640*/  STL [R1+0x548], R11 ;  /* 0x0005480b01007387 */ /* 0x000fe80000100800 */
[----:B------:R0:W-:Y:S04]  /*9650*/  STL [R1+0x578], R10 ;  /* 0x0005780a01007387 */ /* 0x0001e80000100800 */
[----:B------:R4:W2:Y:S04]  /*9660*/  @!P6 LDG.E.64 R8, desc[UR10][R16.64] ;  /* 0x0000000a1008e981 */ /* 0x0008a8000c1e1b00 */
[----:B------:R-:W-:Y:S01]  /*9670*/  STL.64 [R1+0x1b8], R2 ;  /* 0x0001b80201007387 */ /* 0x000fe20000100a00 */
[----:B0-----:R-:W-:-:S03]  /*9680*/  CS2R R10, SRZ ;  /* 0x00000000000a7805 */ /* 0x001fc6000001ff00 */
[----:B------:R-:W-:Y:S04]  /*9690*/  STL.64 [R1+0x190], R38 ;  /* 0x0001902601007387 */ /* 0x000fe80000100a00 */
[----:B------:R-:W-:Y:S01]  /*96a0*/  STL.64 [R1+0x390], R40 ;  /* 0x0003902801007387 */ /* 0x000fe20000100a00 */
[----:B-1----:R-:W-:Y:S01]  /*96b0*/  IADD3 R19, PT, PT, R0, 0x1b8, RZ ;  /* 0x000001b800137810 */ /* 0x002fe20007ffe0ff */
[----:B------:R-:W-:Y:S02]  /*96c0*/  UIMAD.WIDE UR6, UR8, 0x8, UR6 ;  /* 0x00000008080678a5 */ /* 0x000fe4000f8e0206 */
[----:B------:R-:W-:Y:S01]  /*96d0*/  STL.64 [R1+0x3a0], R48 ;  /* 0x0003a03001007387 */ /* 0x000fe20000100a00 */
[----:B------:R-:W-:Y:S02]  /*96e0*/  ISETP.GE.U32.AND P0, PT, R19, UR16, PT ;  /* 0x0000001013007c0c */ /* 0x000fe4000bf06070 */
[----:B------:R-:W-:Y:S01]  /*96f0*/  SHF.R.S32.HI R21, RZ, 0x1f, R19 ;  /* 0x0000001fff157819 */ /* 0x000fe20000011413 */
[----:B------:R-:W-:Y:S01]  /*9700*/  STL.64 [R1+0x1a0], R46 ;  /* 0x0001a02e01007387 */ /* 0x000fe20000100a00 */
[----:B------:R-:W-:-:S02]  /*9710*/  @!P1 MOV R11, R42 ;  /* 0x0000002a000b9202 */ /* 0x000fc40000000f00 */
[----:B------:R-:W-:Y:S01]  /*9720*/  @!P1 MOV R10, R43 ;  /* 0x0000002b000a9202 */ /* 0x000fe20000000f00 */
[----:B------:R-:W-:Y:S01]  /*9730*/  STL.64 [R1+0x1b0], R54 ;  /* 0x0001b03601007387 */ /* 0x000fe20000100a00 */
[----:B------:R-:W-:-:S03]  /*9740*/  ISETP.GE.AND.EX P0, PT, R21, UR17, PT, P0 ;  /* 0x0000001115007c0c */ /* 0x000fc6000bf06300 */
[----:B------:R-:W-:Y:S04]  /*9750*/  STL [R1+0x878], R11 ;  /* 0x0008780b01007387 */ /* 0x000fe80000100800 */
[----:B------:R0:W-:Y:S04]  /*9760*/  STL [R1+0x890], R10 ;  /* 0x0008900a01007387 */ /* 0x0001e80000100800 */
[----:B------:R-:W5:Y:S04]  /*9770*/  LDL.LU R59, [R1+0x90c] ;  /* 0x00090c00013b7983 */ /* 0x000f680000300800 */
[----:B------:R-:W-:Y:S01]  /*9780*/  STL.64 [R1+0x3b0], R56 ;  /* 0x0003b03801007387 */ /* 0x000fe20000100a00 */
[----:B0-----:R-:W-:-:S02]  /*9790*/  CS2R R10, SRZ ;  /* 0x00000000000a7805 */ /* 0x001fc4000001ff00 */
[----:B------:R-:W-:Y:S01]  /*97a0*/  @!P1 MOV R11, R44 ;  /* 0x0000002c000b9202 */ /* 0x000fe20000000f00 */
[----:B------:R-:W5:Y:S01]  /*97b0*/  LDL.LU R60, [R1+0x908] ;  /* 0x00090800013c7983 */ /* 0x000f620000300800 */
[----:B------:R-:W-:-:S03]  /*97c0*/  @!P1 MOV R10, R45 ;  /* 0x0000002d000a9202 */ /* 0x000fc60000000f00 */
[----:B------:R-:W-:Y:S04]  /*97d0*/  STL [R1+0x594], R11 ;  /* 0x0005940b01007387 */ /* 0x000fe80000100800 */
[----:B------:R0:W-:Y:S01]  /*97e0*/  STL [R1+0x5d0], R10 ;  /* 0x0005d00a01007387 */ /* 0x0001e20000100800 */
[----:B----4-:R-:W-:Y:S01]  /*97f0*/  IADD3 R17, PT, PT, R0, 0x1c0, RZ ;  /* 0x000001c000117810 */ /* 0x010fe20007ffe0ff */
[----:B0-----:R-:W0:Y:S03]  /*9800*/  @!P0 LDC.64 R10, c[0x0][0x3f8] ;  /* 0x0000fe00ff0a8b82 */ /* 0x001e260000000a00 */
[----:B------:R-:W-:Y:S02]  /*9810*/  ISETP.GE.U32.AND P1, PT, R17, UR16, PT ;  /* 0x0000001011007c0c */ /* 0x000fe4000bf26070 */
[----:B------:R-:W-:-:S04]  /*9820*/  SHF.R.S32.HI R18, RZ, 0x1f, R17 ;  /* 0x0000001fff127819 */ /* 0x000fc80000011411 */
[----:B------:R-:W-:Y:S02]  /*9830*/  ISETP.GE.AND.EX P1, PT, R18, UR17, PT, P1 ;  /* 0x0000001112007c0c */ /* 0x000fe4000bf26310 */
[----:B0-----:R-:W-:Y:S01]  /*9840*/  MOV R16, R11 ;  /* 0x0000000b00107202 */ /* 0x001fe20000000f00 */
[----:B------:R0:W-:Y:S01]  /*9850*/  STL.64 [R1+0x150], R34 ;  /* 0x0001502201007387 */ /* 0x0001e20000100a00 */
[----:B------:R-:W-:-:S09]  /*9860*/  MOV R20, R10 ;  /* 0x0000000a00147202 */ /* 0x000fd20000000f00 */
[----:B------:R-:W1:Y:S08]  /*9870*/  @!P1 LDC.64 R22, c[0x0][0x398] ;  /* 0x0000e600ff169b82 */ /* 0x000e700000000a00 */
[----:B------:R-:W4:Y:S01]  /*9880*/  @!P1 LDC.64 R10, c[0x0][0x3f8] ;  /* 0x0000fe00ff0a9b82 */ /* 0x000f220000000a00 */
[-C--:B------:R-:W-:Y:S01]  /*9890*/  @!P1 MOV R15, R61.reuse ;  /* 0x0000003d000f9202 */ /* 0x080fe20000000f00 */
[----:B------:R-:W-:Y:S01]  /*98a0*/  @!P0 IMAD R12, R21, R20, RZ ;  /* 0x00000014150c8224 */ /* 0x000fe200078e02ff */
[----:B------:R-:W-:-:S03]  /*98b0*/  @!P0 MOV R13, R61 ;  /* 0x0000003d000d8202 */ /* 0x000fc60000000f00 */
[----:B------:R-:W-:Y:S01]  /*98c0*/  @!P0 IMAD R16, R19, R16, R12 ;  /* 0x0000001013108224 */ /* 0x000fe200078e020c */
[----:B------:R-:W-:Y:S01]  /*98d0*/  @!P0 MOV R12, R58 ;  /* 0x0000003a000c8202 */ /* 0x000fe20000000f00 */
[----:B----4-:R-:W-:-:S04]  /*98e0*/  @!P1 IMAD R14, R18, R10, RZ ;  /* 0x0000000a120e9224 */ /* 0x010fc800078e02ff */
[----:B------:R-:W-:Y:S01]  /*98f0*/  @!P1 IMAD R18, R17, R11, R14 ;  /* 0x0000000b11129224 */ /* 0x000fe200078e020e */
[----:B------:R-:W-:-:S05]  /*9900*/  @!P1 MOV R14, R58 ;  /* 0x0000003a000e9202 */ /* 0x000fca0000000f00 */
[----:B------:R-:W-:Y:S02]  /*9910*/  @!P1 IMAD.WIDE.U32 R10, R17, R10, R14 ;  /* 0x0000000a110a9225 */ /* 0x000fe400078e000e */
[----:B------:R-:W4:Y:S02]  /*9920*/  @!P0 LDC.64 R14, c[0x0][0x3a0] ;  /* 0x0000e800ff0e8b82 */ /* 0x000f240000000a00 */
[----:B------:R-:W-:-:S05]  /*9930*/  @!P0 IMAD.WIDE.U32 R12, R19, R20, R12 ;  /* 0x00000014130c8225 */ /* 0x000fca00078e000c */
[----:B------:R-:W-:Y:S01]  /*9940*/  @!P0 IADD3 R13, PT, PT, R13, R16, RZ ;  /* 0x000000100d0d8210 */ /* 0x000fe20007ffe0ff */
[----:B------:R-:W-:Y:S01]  /*9950*/  HFMA2 R17, -RZ, RZ, 0, 0 ;  /* 0x00000000ff117431 */ /* 0x000fe200000001ff */
[C---:B0-----:R-:W-:Y:S02]  /*9960*/  @!P0 SHF.L.U32 R34, R12.reuse, 0x2, RZ ;  /* 0x000000020c228819 */ /* 0x041fe400000006ff */
[----:B------:R-:W-:Y:S01]  /*9970*/  @!P0 SHF.L.U64.HI R19, R12, 0x2, R13 ;  /* 0x000000020c138819 */ /* 0x000fe2000001020d */
[----:B------:R-:W-:Y:S01]  /*9980*/  HFMA2 R12, -RZ, RZ, 0, 0 ;  /* 0x00000000ff0c7431 */ /* 0x000fe200000001ff */
[----:B------:R-:W-:Y:S02]  /*9990*/  MOV R16, RZ ;  /* 0x000000ff00107202 */ /* 0x000fe40000000f00 */
[----:B------:R-:W-:Y:S02]  /*99a0*/  @!P2 MOV R31, R49 ;  /* 0x00000031001fa202 */ /* 0x000fe40000000f00 */
[----:B------:R-:W-:-:S02]  /*99b0*/  @!P2 MOV R17, R47 ;  /* 0x0000002f0011a202 */ /* 0x000fc40000000f00 */
[----:B------:R-:W-:Y:S02]  /*99c0*/  @!P2 MOV R12, R46 ;  /* 0x0000002e000ca202 */ /* 0x000fe40000000f00 */
[----:B------:R-:W-:Y:S02]  /*99d0*/  @!P2 MOV R16, R48 ;  /* 0x000000300010a202 */ /* 0x000fe40000000f00 */
[----:B----4-:R-:W-:Y:S02]  /*99e0*/  MOV R30, R14 ;  /* 0x0000000e001e7202 */ /* 0x010fe40000000f00 */
[----:B------:R-:W-:Y:S02]  /*99f0*/  MOV R35, R15 ;  /* 0x0000000f00237202 */ /* 0x000fe40000000f00 */
[----:B------:R-:W-:Y:S01]  /*9a00*/  @!P0 IADD3 R30, P2, PT, R34, R30, RZ ;  /* 0x0000001e221e8210 */ /* 0x000fe20007f5e0ff */
[----:B------:R0:W-:Y:S01]  /*9a10*/  STL [R1+0x5c8], R31 ;  /* 0x0005c81f01007387 */ /* 0x0001e20000100800 */
[----:B------:R-:W-:Y:S01]  /*9a20*/  @!P1 IADD3 R11, PT, PT, R11, R18, RZ ;  /* 0x000000120b0b9210 */ /* 0x000fe20007ffe0ff */
[----:B------:R-:W4:Y:S02]  /*9a30*/  @!P0 LDC.64 R14, c[0x0][0x398] ;  /* 0x0000e600ff0e8b82 */ /* 0x000f240000000a00 */
[----:B------:R-:W3:Y:S01]  /*9a40*/  LDL.LU R18, [R1+0x8e8] ;  /* 0x0008e80001127983 */ /* 0x000ee20000300800 */
[----:B0-----:R-:W-:-:S02]  /*9a50*/  @!P0 IADD3.X R31, PT, PT, R19, R35, RZ, P2, !PT ;  /* 0x00000023131f8210 */ /* 0x001fc400017fe4ff */
[----:B------:R-:W-:Y:S02]  /*9a60*/  MOV R35, R19 ;  /* 0x0000001300237202 */ /* 0x000fe40000000f00 */
[----:B------:R-:W3:Y:S04]  /*9a70*/  LDL.LU R19, [R1+0x8ec] ;  /* 0x0008ec0001137983 */ /* 0x000ee80000300800 */
[----:B------:R0:W-:Y:S02]  /*9a80*/  STL [R1+0x880], R12 ;  /* 0x0008800c01007387 */ /* 0x0001e40000100800 */
[----:B0-----:R-:W0:Y:S02]  /*9a90*/  @!P1 LDC.64 R12, c[0x0][0x3a0] ;  /* 0x0000e800ff0c9b82 */ /* 0x001e240000000a00 */
[----:B------:R1:W-:Y:S01]  /*9aa0*/  STL [R1+0x898], R17 ;  /* 0x0008981101007387 */ /* 0x0003e20000100800 */
[----:B----4-:R-:W-:-:S03]  /*9ab0*/  @!P0 IADD3 R34, P2, PT, R34, R14, RZ ;  /* 0x0000000e22228210 */ /* 0x010fc60007f5e0ff */
[----:B------:R4:W-:Y:S01]  /*9ac0*/  STL [R1+0x58c], R16 ;  /* 0x00058c1001007387 */ /* 0x0009e20000100800 */
[----:B------:R-:W-:-:S03]  /*9ad0*/  @!P1 SHF.L.U32 R14, R10, 0x2, RZ ;  /* 0x000000020a0e9819 */ /* 0x000fc600000006ff */
[----:B-1----:R-:W2:Y:S04]  /*9ae0*/  LDL.LU R17, [R1+0x8f4] ;  /* 0x0008f40001117983 */ /* 0x002ea80000300800 */
[----:B----4-:R-:W2:Y:S01]  /*9af0*/  LDL.LU R16, [R1+0x8f0] ;  /* 0x0008f00001107983 */ /* 0x010ea20000300800 */
[----:B------:R-:W-:Y:S02]  /*9b00*/  @!P0 IADD3.X R35, PT, PT, R35, R15, RZ, P2, !PT ;  /* 0x0000000f23238210 */ /* 0x000fe400017fe4ff */
[----:B------:R-:W-:Y:S02]  /*9b10*/  @!P1 SHF.L.U64.HI R11, R10, 0x2, R11 ;  /* 0x000000020a0b9819 */ /* 0x000fe4000001020b */
[----:B------:R-:W-:Y:S02]  /*9b20*/  MOV R21, R22 ;  /* 0x0000001600157202 */ /* 0x000fe40000000f00 */
[----:B0-----:R-:W-:-:S02]  /*9b30*/  @!P1 IADD3 R12, P2, PT, R14, R12, RZ ;  /* 0x0000000c0e0c9210 */ /* 0x001fc40007f5e0ff */
[----:B------:R-:W-:Y:S02]  /*9b40*/  MOV R20, R23 ;  /* 0x0000001700147202 */ /* 0x000fe40000000f00 */
[----:B------:R-:W-:Y:S01]  /*9b50*/  @!P1 IADD3.X R13, PT, PT, R11, R13, RZ, P2, !PT ;  /* 0x0000000d0b0d9210 */ /* 0x000fe200017fe4ff */
[----:B------:R-:W4:Y:S01]  /*9b60*/  LDL.LU.64 R22, [R1+0x8f8] ;  /* 0x0008f80001167983 */ /* 0x000f220000300a00 */
[----:B------:R-:W-:-:S03]  /*9b70*/  @!P1 IADD3 R10, P2, PT, R14, R21, RZ ;  /* 0x000000150e0a9210 */ /* 0x000fc60007f5e0ff */
[----:B------:R-:W4:Y:S01]  /*9b80*/  LDL.LU R21, [R1+0x8e4] ;  /* 0x0008e40001157983 */ /* 0x000f220000300800 */
[----:B------:R-:W-:-:S03]  /*9b90*/  @!P1 IADD3.X R11, PT, PT, R11, R20, RZ, P2, !PT ;  /* 0x000000140b0b9210 */ /* 0x000fc600017fe4ff */
[----:B------:R-:W4:Y:S01]  /*9ba0*/  LDL.LU R20, [R1+0x8e0] ;  /* 0x0008e00001147983 */ /* 0x000f220000300800 */
[----:B------:R-:W-:-:S04]  /*9bb0*/  IADD3 R14, PT, PT, R0, 0x1c8, RZ ;  /* 0x000001c8000e7810 */ /* 0x000fc80007ffe0ff */
[----:B------:R-:W-:Y:S02]  /*9bc0*/  ISETP.GE.U32.AND P2, PT, R14, UR16, PT ;  /* 0x000000100e007c0c */ /* 0x000fe4000bf46070 */
[----:B------:R-:W-:-:S04]  /*9bd0*/  SHF.R.S32.HI R14, RZ, 0x1f, R14 ;  /* 0x0000001fff0e7819 */ /* 0x000fc8000001140e */
[----:B------:R-:W-:Y:S02]  /*9be0*/  ISETP.GE.AND.EX P2, PT, R14, UR17, PT, P2 ;  /* 0x000000110e007c0c */ /* 0x000fe4000bf46320 */
[----:B------:R-:W-:-:S06]  /*9bf0*/  CS2R R14, SRZ ;  /* 0x00000000000e7805 */ /* 0x000fcc000001ff00 */
[----:B------:R-:W4:Y:S04]  /*9c00*/  @!P0 LDG.E.64 R14, desc[UR10][R30.64] ;  /* 0x0000000a1e0e8981 */ /* 0x000f28000c1e1b00 */
[----:B------:R-:W4:Y:S01]  /*9c10*/  LDL.LU.64 R30, [R1+0x8d8] ;  /* 0x0008d800011e7983 */ /* 0x000f220000300a00 */
[----:B------:R-:W-:Y:S02]  /*9c20*/  IADD3 R25, PT, PT, R0, 0x1c8, RZ ;  /* 0x000001c800197810 */ /* 0x000fe40007ffe0ff */
[----:B------:R-:W-:Y:S02]  /*9c30*/  CS2R R28, SRZ ;  /* 0x00000000001c7805 */ /* 0x000fe4000001ff00 */
[----:B------:R-:W-:Y:S02]  /*9c40*/  MOV R27, RZ ;  /* 0x000000ff001b7202 */ /* 0x000fe40000000f00 */
[----:B------:R-:W-:-:S02]  /*9c50*/  @!P3 MOV R29, R51 ;  /* 0x00000033001db202 */ /* 0x000fc40000000f00 */
[----:B------:R-:W-:Y:S02]  /*9c60*/  @!P3 MOV R28, R52 ;  /* 0x00000034001cb202 */ /* 0x000fe40000000f00 */
[----:B------:R-:W-:Y:S01]  /*9c70*/  @!P3 MOV R27, R53 ;  /* 0x00000035001bb202 */ /* 0x000fe20000000f00 */
[----:B---3--:R0:W-:Y:S02]  /*9c80*/  STL.64 [R1+0x168], R18 ;  /* 0x0001681201007387 */ /* 0x0081e40000100a00 */
[----:B0-----:R-:W-:-:S06]  /*9c90*/  CS2R R18, SRZ ;  /* 0x0000000000127805 */ /* 0x001fcc000001ff00 */
[----:B------:R-:W3:Y:S04]  /*9ca0*/  @!P0 LDG.E.64 R18, desc[UR10][R34.64] ;  /* 0x0000000a22128981 */ /* 0x000ee8000c1e1b00 */
[----:B------:R-:W3:Y:S04]  /*9cb0*/  LDL.LU.64 R34, [R1+0x8d0] ;  /* 0x0008d00001227983 */ /* 0x000ee80000300a00 */
[----:B--2---:R0:W-:Y:S02]  /*9cc0*/  STL.64 [R1+0x360], R16 ;  /* 0x0003601001007387 */ /* 0x0041e40000100a00 */
[----:B0-----:R-:W0:Y:S02]  /*9cd0*/  @!P2 LDC.64 R16, c[0x0][0x3f8] ;  /* 0x0000fe00ff10ab82 */ /* 0x001e240000000a00 */
[----:B----4-:R1:W-:Y:S02]  /*9ce0*/  STL.64 [R1+0x368], R20 ;  /* 0x0003681401007387 */ /* 0x0103e40000100a00 */
[----:B-1----:R-:W-:-:S04]  /*9cf0*/  IADD3 R21, PT, PT, R0, 0x1c8, RZ ;  /* 0x000001c800157810 */ /* 0x002fc80007ffe0ff */
[----:B------:R-:W-:-:S05]  /*9d00*/  SHF.R.S32.HI R21, RZ, 0x1f, R21 ;  /* 0x0000001fff157819 */ /* 0x000fca0000011415 */
[----:B0-----:R-:W-:Y:S01]  /*9d10*/  @!P2 IMAD R26, R21, R16, RZ ;  /* 0x00000010151aa224 */ /* 0x001fe200078e02ff */
[----:B------:R-:W-:Y:S01]  /*9d20*/  CS2R R20, SRZ ;  /* 0x0000000000147805 */ /* 0x000fe2000001ff00 */
[----:B------:R0:W-:Y:S05]  /*9d30*/  STL.64 [R1+0x170], R22 ;  /* 0x0001701601007387 */ /* 0x0001ea0000100a00 */
[----:B------:R1:W2:Y:S01]  /*9d40*/  @!P1 LDG.E.64 R20, desc[UR10][R12.64] ;  /* 0x0000000a0c149981 */ /* 0x0002a2000c1e1b00 */
[C---:B------:R-:W-:Y:S01]  /*9d50*/  @!P2 IMAD R26, R25.reuse, R17, R26 ;  /* 0x00000011191aa224 */ /* 0x040fe200078e021a */
[----:B0-----:R-:W-:Y:S02]  /*9d60*/  @!P2 MOV R22, R58 ;  /* 0x0000003a0016a202 */ /* 0x001fe40000000f00 */
[----:B------:R-:W-:Y:S01]  /*9d70*/  @!P2 MOV R23, R61 ;  /* 0x0000003d0017a202 */ /* 0x000fe20000000f00 */
[----:B-1----:R-:W0:Y:S02]  /*9d80*/  @!P2 LDC.64 R12, c[0x0][0x3a0] ;  /* 0x0000e800ff0cab82 */ /* 0x002e240000000a00 */
[----:B------:R-:W-:Y:S01]  /*9d90*/  @!P2 IMAD.WIDE.U32 R16, R25, R16, R22 ;  /* 0x000000101910a225 */ /* 0x000fe200078e0016 */
[----:B------:R-:W-:-:S05]  /*9da0*/  CS2R R22, SRZ ;  /* 0x0000000000167805 */ /* 0x000fca000001ff00 */
[----:B------:R-:W1:Y:S01]  /*9db0*/  @!P2 LDC.64 R24, c[0x0][0x398] ;  /* 0x0000e600ff18ab82 */ /* 0x000e620000000a00 */
[----:B------:R0:W4:Y:S04]  /*9dc0*/  @!P1 LDG.E.64 R22, desc[UR10][R10.64] ;  /* 0x0000000a0a169981 */ /* 0x000128000c1e1b00 */
[----:B------:R0:W-:Y:S01]  /*9dd0*/  STL.64 [R1+0x180], R30 ;  /* 0x0001801e01007387 */ /* 0x0001e20000100a00 */
[----:B------:R-:W-:Y:S01]  /*9de0*/  @!P2 IADD3 R17, PT, PT, R17, R26, RZ ;  /* 0x0000001a1111a210 */ /* 0x000fe20007ffe0ff */
[----:B0-----:R-:W-:-:S03]  /*9df0*/  HFMA2 R30, -RZ, RZ, 0, 0 ;  /* 0x00000000ff1e7431 */ /* 0x001fc600000001ff */
[C---:B------:R-:W-:Y:S02]  /*9e00*/  @!P2 SHF.L.U64.HI R17, R16.reuse, 0x2, R17 ;  /* 0x000000021011a819 */ /* 0x040fe40000010211 */
[----:B------:R-:W-:Y:S02]  /*9e10*/  @!P3 MOV R30, R50 ;  /* 0x00000032001eb202 */ /* 0x000fe40000000f00 */
[----:B------:R-:W-:-:S03]  /*9e20*/  @!P2 SHF.L.U32 R16, R16, 0x2, RZ ;  /* 0x000000021010a819 */ /* 0x000fc600000006ff */
[----:B------:R0:W-:Y:S01]  /*9e30*/  STL [R1+0x830], R30 ;  /* 0x0008301e01007387 */ /* 0x0001e20000100800 */
[----:B------:R-:W-:Y:S01]  /*9e40*/  @!P2 IADD3 R10, P3, PT, R16, R12, RZ ;  /* 0x0000000c100aa210 */ /* 0x000fe20007f7e0ff */
[----:B0-----:R-:W-:-:S03]  /*9e50*/  HFMA2 R30, -RZ, RZ, 0, 0 ;  /* 0x00000000ff1e7431 */ /* 0x001fc600000001ff */
[C---:B------:R-:W-:Y:S01]  /*9e60*/  @!P2 IADD3.X R11, PT, PT, R17.reuse, R13, RZ, P3, !PT ;  /* 0x0000000d110ba210 */ /* 0x040fe20001ffe4ff */
[----:B------:R0:W-:Y:S01]  /*9e70*/  STL [R1+0x860], R29 ;  /* 0x0008601d01007387 */ /* 0x0001e20000100800 */
[----:B-1----:R-:W-:Y:S02]  /*9e80*/  @!P2 IADD3 R24, P3, PT, R16, R24, RZ ;  /* 0x000000181018a210 */ /* 0x002fe40007f7e0ff */
[----:B------:R-:W-:Y:S01]  /*9e90*/  @!P4 MOV R30, R54 ;  /* 0x00000036001ec202 */ /* 0x000fe20000000f00 */
[----:B------:R1:W-:Y:S01]  /*9ea0*/  STL [R1+0x4d8], R28 ;  /* 0x0004d81c01007387 */ /* 0x0003e20000100800 */
[----:B------:R-:W-:Y:S02]  /*9eb0*/  @!P2 IADD3.X R25, PT, PT, R17, R25, RZ, P3, !PT ;  /* 0x000000191119a210 */ /* 0x000fe40001ffe4ff */
[----:B0-----:R-:W-:Y:S01]  /*9ec0*/  IADD3 R29, PT, PT, R0, 0x1d0, RZ ;  /* 0x000001d0001d7810 */ /* 0x001fe20007ffe0ff */
[----:B------:R0:W-:Y:S01]  /*9ed0*/  STL [R1+0x870], R30 ;  /* 0x0008701e01007387 */ /* 0x0001e20000100800 */
[----:B-1----:R-:W-:-:S02]  /*9ee0*/  MOV R28, RZ ;  /* 0x000000ff001c7202 */ /* 0x002fc40000000f00 */
[----:B------:R-:W-:Y:S02]  /*9ef0*/  @!P4 MOV R28, R55 ;  /* 0x00000037001cc202 */ /* 0x000fe40000000f00 */
[----:B------:R-:W-:Y:S02]  /*9f00*/  ISETP.GE.U32.AND P3, PT, R29, UR16, PT ;  /* 0x000000101d007c0c */ /* 0x000fe4000bf66070 */
[----:B0-----:R-:W-:Y:S01]  /*9f10*/  SHF.R.S32.HI R30, RZ, 0x1f, R29 ;  /* 0x0000001fff1e7819 */ /* 0x001fe2000001141d */
[----:B------:R0:W-:Y:S01]  /*9f20*/  STL [R1+0x894], R28 ;  /* 0x0008941c01007387 */ /* 0x0001e20000100800 */
[----:B------:R-:W-:Y:S02]  /*9f30*/  CS2R R12, SRZ ;  /* 0x00000000000c7805 */ /* 0x000fe4000001ff00 */
[----:B------:R-:W-:Y:S01]  /*9f40*/  ISETP.GE.AND.EX P3, PT, R30, UR17, PT, P3 ;  /* 0x000000111e007c0c */ /* 0x000fe2000bf66330 */
[----:B------:R1:W-:Y:S04]  /*9f50*/  STL [R1+0x4f0], R27 ;  /* 0x0004f01b01007387 */ /* 0x0003e80000100800 */
[----:B------:R1:W4:Y:S01]  /*9f60*/  @!P2 LDG.E.64 R12, desc[UR10][R10.64] ;  /* 0x0000000a0a0ca981 */ /* 0x000322000c1e1b00 */
[----:B0-----:R-:W-:-:S02]  /*9f70*/  IADD3 R28, PT, PT, R0, 0x1d8, RZ ;  /* 0x000001d8001c7810 */ /* 0x001fc40007ffe0ff */
[----:B-1----:R-:W-:Y:S02]  /*9f80*/  CS2R R26, SRZ ;  /* 0x00000000001a7805 */ /* 0x002fe4000001ff00 */
[----:B------:R-:W-:-:S03]  /*9f90*/  SHF.R.S32.HI R31, RZ, 0x1f, R28 ;  /* 0x0000001fff1f7819 */ /* 0x000fc6000001141c */
[----:B------:R-:W0:Y:S01]  /*9fa0*/  @!P3 LDC.64 R16, c[0x0][0x3f8] ;  /* 0x0000fe00ff10bb82 */ /* 0x000e220000000a00 */
[----:B------:R-:W-:Y:S02]  /*9fb0*/  @!P4 MOV R27, R56 ;  /* 0x00000038001bc202 */ /* 0x000fe40000000f00 */
[----:B------:R-:W-:Y:S02]  /*9fc0*/  @!P4 MOV R26, R57 ;  /* 0x00000039001ac202 */ /* 0x000fe40000000f00 */
[----:B------:R-:W-:Y:S02]  /*9fd0*/  CS2R R10, SRZ ;  /* 0x00000000000a7805 */ /* 0x000fe4000001ff00 */
[----:B------:R-:W-:Y:S01]  /*9fe0*/  ISETP.GE.U32.AND P4, PT, R28, UR16, PT ;  /* 0x000000101c007c0c */ /* 0x000fe2000bf86070 */
[----:B------:R-:W-:Y:S03]  /*9ff0*/  STL [R1+0x4dc], R27 ;  /* 0x0004dc1b01007387 */ /* 0x000fe60000100800 */
[----:B------:R-:W-:Y:S01]  /*a000*/  ISETP.GE.AND.EX P4, PT, R31, UR17, PT, P4 ;  /* 0x000000111f007c0c */ /* 0x000fe2000bf86340 */
[----:B------:R1:W-:Y:S04]  /*a010*/  STL [R1+0x534], R26 ;  /* 0x0005341a01007387 */ /* 0x0003e80000100800 */
[----:B------:R0:W4:Y:S01]  /*a020*/  @!P2 LDG.E.64 R10, desc[UR10][R24.64] ;  /* 0x0000000a180aa981 */ /* 0x000122000c1e1b00 */
[----:B------:R-:W-:Y:S01]  /*a030*/  HFMA2 R32, -RZ, RZ, 0, 0 ;  /* 0x00000000ff207431 */ /* 0x000fe200000001ff */
[----:B------:R-:W-:-:S02]  /*a040*/  IADD3 R36, PT, PT, R0, 0x1e0, RZ ;  /* 0x000001e000247810 */ /* 0x000fc40007ffe0ff */
[----:B------:R-:W-:Y:S02]  /*a050*/  CS2R R42, SRZ ;  /* 0x00000000002a7805 */ /* 0x000fe4000001ff00 */
[----:B------:R-:W-:Y:S01]  /*a060*/  CS2R R44, SRZ ;  /* 0x00000000002c7805 */ /* 0x000fe2000001ff00 */
[----:B------:R-:W-:Y:S01]  /*a070*/  STL.64 [R1+0x3b8], R4 ;  /* 0x0003b80401007387 */ /* 0x000fe20000100a00 */
[----:B-1----:R-:W1:Y:S03]  /*a080*/  @!P4 LDC.64 R26, c[0x0][0x3f8] ;  /* 0x0000fe00ff1acb82 */ /* 0x002e660000000a00 */
[----:B------:R-:W-:Y:S01]  /*a090*/  STL.64 [R1+0x3c0], R8 ;  /* 0x0003c00801007387 */ /* 0x000fe20000100a00 */
[----:B0-----:R-:W-:Y:S01]  /*a0a0*/  @!P3 IMAD R30, R30, R16, RZ ;  /* 0x000000101e1eb224 */ /* 0x001fe200078e02ff */
[----:B------:R-:W-:Y:S02]  /*a0b0*/  @!P3 MOV R24, R58 ;  /* 0x0000003a0018b202 */ /* 0x000fe40000000f00 */
[----:B------:R-:W-:Y:S01]  /*a0c0*/  @!P3 MOV R25, R61 ;  /* 0x0000003d0019b202 */ /* 0x000fe20000000f00 */
[C---:B------:R-:W-:Y:S01]  /*a0d0*/  @!P3 IMAD R30, R29.reuse, R17, R30 ;  /* 0x000000111d1eb224 */ /* 0x040fe200078e021e */
[----:B---3--:R-:W-:Y:S01]  /*a0e0*/  STL.64 [R1+0x188], R34 ;  /* 0x0001882201007387 */ /* 0x008fe20000100a00 */
[----:B------:R-:W-:Y:S01]  /*a0f0*/  @!P3 IMAD.WIDE.U32 R16, R29, R16, R24 ;  /* 0x000000101d10b225 */ /* 0x000fe200078e0018 */
[----:B------:R-:W-:-:S02]  /*a100*/  @!P4 MOV R24, R58 ;  /* 0x0000003a0018c202 */ /* 0x000fc40000000f00 */
[----:B------:R-:W-:Y:S01]  /*a110*/  @!P4 MOV R25, R61 ;  /* 0x0000003d0019c202 */ /* 0x000fe20000000f00 */
[----:B-1----:R-:W-:Y:S01]  /*a120*/  @!P4 IMAD R29, R31, R26, RZ ;  /* 0x0000001a1f1dc224 */ /* 0x002fe200078e02ff */
[----:B------:R-:W-:Y:S01]  /*a130*/  @!P3 IADD3 R30, PT, PT, R17, R30, RZ ;  /* 0x0000001e111eb210 */ /* 0x000fe20007ffe0ff */
[----:B------:R-:W-:Y:S02]  /*a140*/  STL.64 [R1+0x3c8], R18 ;  /* 0x0003c81201007387 */ /* 0x000fe40000100a00 */
[----:B------:R-:W-:Y:S01]  /*a150*/  @!P4 IMAD R29, R28, R27, R29 ;  /* 0x0000001b1c1dc224 */ /* 0x000fe200078e021d */
[----:B------:R-:W-:Y:S01]  /*a160*/  @!P3 SHF.L.U64.HI R33, R16, 0x2, R30 ;  /* 0x000000021021b819 */ /* 0x000fe2000001021e */
[----:B------:R-:W-:Y:S01]  /*a170*/  @!P4 IMAD.WIDE.U32 R24, R28, R26, R24 ;  /* 0x0000001a1c18c225 */ /* 0x000fe200078e0018 */
[----:B------:R-:W-:-:S03]  /*a180*/  @!P3 SHF.L.U32 R28, R16, 0x2, RZ ;  /* 0x00000002101cb819 */ /* 0x000fc600000006ff */
[----:B------:R-:W-:Y:S01]  /*a190*/  HFMA2 R16, -RZ, RZ, 0, 0 ;  /* 0x00000000ff107431 */ /* 0x000fe200000001ff */
[----:B------:R-:W0:Y:S01]  /*a1a0*/  @!P3 LDC.64 R26, c[0x0][0x398] ;  /* 0x0000e600ff1abb82 */ /* 0x000e220000000a00 */
[----:B------:R-:W-:Y:S01]  /*a1b0*/  STL.64 [R1+0x1c0], R6 ;  /* 0x0001c00601007387 */ /* 0x000fe20000100a00 */
[----:B------:R-:W-:Y:S01]  /*a1c0*/  @!P5 MOV R16, R3 ;  /* 0x000000030010d202 */ /* 0x000fe20000000f00 */
[----:B------:R-:W-:Y:S02]  /*a1d0*/  HFMA2 R38, -RZ, RZ, 0, 0 ;  /* 0x00000000ff267431 */ /* 0x000fe400000001ff */
[----:B------:R-:W-:Y:S04]  /*a1e0*/  STL.64 [R1+0x1c8], R14 ;  /* 0x0001c80e01007387 */ /* 0x000fe80000100a00 */
[----:B------:R1:W-:Y:S04]  /*a1f0*/  STL [R1+0x88c], R16 ;  /* 0x00088c1001007387 */ /* 0x0003e80000100800 */
[----:B--2---:R-:W-:Y:S01]  /*a200*/  STL.64 [R1+0x1d0], R20 ;  /* 0x0001d01401007387 */ /* 0x004fe20000100a00 */
[----:B-1----:R-:W1:Y:S01]  /*a210*/  @!P3 LDC.64 R16, c[0x0][0x3a0] ;  /* 0x0000e800ff10bb82 */ /* 0x002e620000000a00 */
[----:B------:R-:W-:-:S02]  /*a220*/  @!P5 MOV R32, R2 ;  /* 0x000000020020d202 */ /* 0x000fc40000000f00 */
[----:B------:R-:W-:Y:S02]  /*a230*/  CS2R R30, SRZ ;  /* 0x00000000001e7805 */ /* 0x000fe4000001ff00 */
[----:B------:R-:W-:Y:S02]  /*a240*/  CS2R R48, SRZ ;  /* 0x0000000000307805 */ /* 0x000fe4000001ff00 */
[----:B------:R-:W-:Y:S02]  /*a250*/  @!P6 MOV R30, R6 ;  /* 0x00000006001ee202 */ /* 0x000fe40000000f00 */
[----:B------:R-:W-:Y:S01]  /*a260*/  CS2R R54, SRZ ;  /* 0x0000000000367805 */ /* 0x000fe2000001ff00 */
[----:B------:R2:W-:Y:S01]  /*a270*/  STL [R1+0x854], R32 ;  /* 0x0008542001007387 */ /* 0x0005e20000100800 */
[----:B------:R-:W-:Y:S02]  /*a280*/  @!P5 MOV R43, R4 ;  /* 0x00000004002bd202 */ /* 0x000fe40000000f00 */
[----:B------:R-:W-:Y:S01]  /*a290*/  @!P5 MOV R44, R5 ;  /* 0x00000005002cd202 */ /* 0x000fe20000000f00 */
[----:B------:R3:W-:Y:S01]  /*a2a0*/  STL [R1+0x8a0], R30 ;  /* 0x0008a01e01007387 */ /* 0x0007e20000100800 */
[----:B------:R-:W-:-:S02]  /*a2b0*/  ISETP.GE.U32.AND P5, PT, R36, UR16, PT ;  /* 0x0000001024007c0c */ /* 0x000fc4000bfa6070 */
[----:B------:R-:W-:Y:S01]  /*a2c0*/  SHF.R.S32.HI R35, RZ, 0x1f, R36 ;  /* 0x0000001fff237819 */ /* 0x000fe20000011424 */
[----:B------:R-:W-:Y:S01]  /*a2d0*/  HFMA2 R46, -RZ, RZ, 0, 0 ;  /* 0x00000000ff2e7431 */ /* 0x000fe200000001ff */
[----:B------:R-:W5:Y:S01]  /*a2e0*/  LDL R57, [R1+0x558] ;  /* 0x0005580001397983 */ /* 0x000f620000100800 */
[----:B--2---:R-:W-:Y:S01]  /*a2f0*/  HFMA2 R32, -RZ, RZ, 0, 0 ;  /* 0x00000000ff207431 */ /* 0x004fe200000001ff */
[----:B------:R-:W-:Y:S02]  /*a300*/  @!P6 MOV R31, R8 ;  /* 0x00000008001fe202 */ /* 0x000fe40000000f00 */
[----:B------:R-:W5:Y:S01]  /*a310*/  LDL R56, [R1+0x6d0] ;  /* 0x0006d00001387983 */ /* 0x000f620000100800 */
[----:B---3--:R-:W-:Y:S02]  /*a320*/  MOV R30, RZ ;  /* 0x000000ff001e7202 */ /* 0x008fe40000000f00 */
[----:B------:R-:W-:Y:S02]  /*a330*/  @!P6 MOV R32, R7 ;  /* 0x000000070020e202 */ /* 0x000fe40000000f00 */
[----:B------:R-:W-:-:S02]  /*a340*/  @!P6 MOV R30, R9 ;  /* 0x00000009001ee202 */ /* 0x000fc40000000f00 */
[----:B------:R-:W-:Y:S02]  /*a350*/  ISETP.GE.AND.EX P5, PT, R35, UR17, PT, P5 ;  /* 0x0000001123007c0c */ /* 0x000fe4000bfa6350 */
[----:B------:R-:W-:Y:S02]  /*a360*/  @!P4 IADD3 R29, PT, PT, R25, R29, RZ ;  /* 0x0000001d191dc210 */ /* 0x000fe40007ffe0ff */
[----:B-1----:R-:W-:Y:S02]  /*a370*/  @!P3 IADD3 R16, P6, PT, R28, R16, RZ ;  /* 0x000000101c10b210 */ /* 0x002fe40007fde0ff */
[----:B------:R-:W-:Y:S02]  /*a380*/  @!P4 SHF.L.U64.HI R34, R24, 0x2, R29 ;  /* 0x000000021822c819 */ /* 0x000fe4000001021d */
[----:B------:R-:W-:Y:S02]  /*a390*/  @!P3 IADD3.X R17, PT, PT, R33, R17, RZ, P6, !PT ;  /* 0x000000112111b210 */ /* 0x000fe400037fe4ff */
[----:B0-----:R-:W-:-:S02]  /*a3a0*/  @!P3 IADD3 R26, P6, PT, R28, R26, RZ ;  /* 0x0000001a1c1ab210 */ /* 0x001fc40007fde0ff */
[----:B------:R-:W0:Y:S01]  /*a3b0*/  @!P4 LDC.64 R28, c[0x0][0x3a0] ;  /* 0x0000e800ff1ccb82 */ /* 0x000e220000000a00 */
[----:B------:R1:W-:Y:S04]  /*a3c0*/  STL [R1+0x8a8], R32 ;  /* 0x0008a82001007387 */ /* 0x0003e80000100800 */
[----:B------:R-:W-:Y:S04]  /*a3d0*/  STL [R1+0x568], R31 ;  /* 0x0005681f01007387 */ /* 0x000fe80000100800 */
[----:B------:R2:W-:Y:S01]  /*a3e0*/  STL [R1+0x590], R30 ;  /* 0x0005901e01007387 */ /* 0x0005e20000100800 */
[----:B-1----:R-:W-:-:S02]  /*a3f0*/  @!P4 SHF.L.U32 R32, R24, 0x2, RZ ;  /* 0x000000021820c819 */ /* 0x002fc400000006ff */
[----:B------:R-:W1:Y:S08]  /*a400*/  @!P4 LDC.64 R24, c[0x0][0x398] ;  /* 0x0000e600ff18cb82 */ /* 0x000e700000000a00 */
[----:B--2---:R-:W2:Y:S01]  /*a410*/  @!P5 LDC.64 R30, c[0x0][0x3f8] ;  /* 0x0000fe00ff1edb82 */ /* 0x004ea20000000a00 */
[----:B------:R-:W-:Y:S02]  /*a420*/  @!P3 IADD3.X R27, PT, PT, R33, R27, RZ, P6, !PT ;  /* 0x0000001b211bb210 */ /* 0x000fe400037fe4ff */
[----:B0-----:R-:W-:-:S02]  /*a430*/  @!P4 IADD3 R28, P6, PT, R32, R28, RZ ;  /* 0x0000001c201cc210 */ /* 0x001fc40007fde0ff */
[----:B------:R-:W-:Y:S02]  /*a440*/  @!P5 MOV R33, R61 ;  /* 0x0000003d0021d202 */ /* 0x000fe40000000f00 */
[----:B------:R-:W-:Y:S02]  /*a450*/  @!P4 IADD3.X R29, PT, PT, R34, R29, RZ, P6, !PT ;  /* 0x0000001d221dc210 */ /* 0x000fe400037fe4ff */
[----:B-1----:R-:W-:Y:S02]  /*a460*/  @!P4 IADD3 R24, P6, PT, R32, R24, RZ ;  /* 0x000000182018c210 */ /* 0x002fe40007fde0ff */
[----:B------:R-:W-:Y:S01]  /*a470*/  @!P5 MOV R32, R58 ;  /* 0x0000003a0020d202 */ /* 0x000fe20000000f00 */
[----:B--2---:R-:W-:-:S04]  /*a480*/  @!P5 IMAD R35, R35, R30, RZ ;  /* 0x0000001e2323d224 */ /* 0x004fc800078e02ff */
[----:B------:R-:W-:-:S04]  /*a490*/  @!P5 IMAD.WIDE.U32 R32, R36, R30, R32 ;  /* 0x0000001e2420d225 */ /* 0x000fc800078e0020 */
[----:B------:R-:W-:Y:S02]  /*a4a0*/  @!P5 IMAD R35, R36, R31, R35 ;  /* 0x0000001f2423d224 */ /* 0x000fe400078e0223 */
[----:B------:R-:W0:Y:S03]  /*a4b0*/  @!P5 LDC.64 R30, c[0x0][0x3a0] ;  /* 0x0000e800ff1edb82 */ /* 0x000e260000000a00 */
[----:B------:R-:W-:Y:S02]  /*a4c0*/  @!P5 IADD3 R36, PT, PT, R33, R35, RZ ;  /* 0x000000232124d210 */ /* 0x000fe40007ffe0ff */
[----:B------:R-:W-:Y:S02]  /*a4d0*/  @!P5 SHF.L.U32 R35, R32, 0x2, RZ ;  /* 0x000000022023d819 */ /* 0x000fe400000006ff */
[----:B------:R-:W-:Y:S02]  /*a4e0*/  @!P4 IADD3.X R25, PT, PT, R34, R25, RZ, P6, !PT ;  /* 0x000000192219c210 */ /* 0x000fe400037fe4ff */
[----:B------:R-:W-:-:S02]  /*a4f0*/  @!P5 SHF.L.U64.HI R36, R32, 0x2, R36 ;  /* 0x000000022024d819 */ /* 0x000fc40000010224 */
[----:B------:R-:W-:-:S04]  /*a500*/  IADD3 R34, PT, PT, R0, 0x1e8, RZ ;  /* 0x000001e800227810 */ /* 0x000fc80007ffe0ff */
[----:B------:R-:W-:Y:S02]  /*a510*/  SHF.R.S32.HI R37, RZ, 0x1f, R34 ;  /* 0x0000001fff257819 */ /* 0x000fe40000011422 */
[----:B0-----:R-:W-:-:S04]  /*a520*/  @!P5 IADD3 R30, P6, PT, R35, R30, RZ ;  /* 0x0000001e231ed210 */ /* 0x001fc80007fde0ff */
[----:B------:R-:W-:Y:S02]  /*a530*/  @!P5 IADD3.X R31, PT, PT, R36, R31, RZ, P6, !PT ;  /* 0x0000001f241fd210 */ /* 0x000fe400037fe4ff */
[----:B------:R-:W-:-:S04]  /*a540*/  ISETP.GE.U32.AND P6, PT, R34, UR16, PT ;  /* 0x0000001022007c0c */ /* 0x000fc8000bfc6070 */
[----:B------:R-:W-:Y:S02]  /*a550*/  ISETP.GE.AND.EX P6, PT, R37, UR17, PT, P6 ;  /* 0x0000001125007c0c */ /* 0x000fe4000bfc6360 */
[----:B------:R-:W-:Y:S02]  /*a560*/  CS2R R4, SRZ ;  /* 0x0000000000047805 */ /* 0x000fe4000001ff00 */
[----:B------:R-:W-:-:S04]  /*a570*/  CS2R R2, SRZ ;  /* 0x0000000000027805 */ /* 0x000fc8000001ff00 */
[----:B------:R0:W2:Y:S04]  /*a580*/  @!P3 LDG.E.64 R4, desc[UR10][R26.64] ;  /* 0x0000000a1a04b981 */ /* 0x0000a8000c1e1b00 */
[----:B------:R1:W3:Y:S01]  /*a590*/  @!P3 LDG.E.64 R2, desc[UR10][R16.64] ;  /* 0x0000000a1002b981 */ /* 0x0002e2000c1e1b00 */
[----:B------:R-:W4:Y:S01]  /*a5a0*/  @!P6 LDC.64 R32, c[0x0][0x3f8] ;  /* 0x0000fe00ff20eb82 */ /* 0x000f220000000a00 */
[----:B0-----:R-:W-:Y:S01]  /*a5b0*/  HFMA2 R26, -RZ, RZ, 0, 0 ;  /* 0x00000000ff1a7431 */ /* 0x001fe200000001ff */
[----:B-1----:R-:W-:Y:S02]  /*a5c0*/  @!P6 MOV R16, R58 ;  /* 0x0000003a0010e202 */ /* 0x002fe40000000f00 */
[----:B------:R-:W-:Y:S02]  /*a5d0*/  @!P0 MOV R26, R15 ;  /* 0x0000000f001a8202 */ /* 0x000fe40000000f00 */
[----:B------:R-:W-:-:S03]  /*a5e0*/  @!P6 MOV R17, R61 ;  /* 0x0000003d0011e202 */ /* 0x000fc60000000f00 */
[----:B------:R0:W-:Y:S01]  /*a5f0*/  STL [R1+0x824], R26 ;  /* 0x0008241a01007387 */ /* 0x0001e20000100800 */
[----:B------:R-:W-:Y:S02]  /*a600*/  CS2R R8, SRZ ;  /* 0x0000000000087805 */ /* 0x000fe4000001ff00 */
[----:B------:R-:W-:-:S04]  /*a610*/  CS2R R6, SRZ ;  /* 0x0000000000067805 */ /* 0x000fc8000001ff00 */
[----:B------:R1:W2:Y:S01]  /*a620*/  @!P4 LDG.E.64 R8, desc[UR10][R24.64] ;  /* 0x0000000a1808c981 */ /* 0x0002a2000c1e1b00 */
[-C--:B----4-:R-:W-:Y:S01]  /*a630*/  @!P6 IMAD R37, R37, R32.reuse, RZ ;  /* 0x000000202525e224 */ /* 0x090fe200078e02ff */
[----:B0-----:R-:W0:Y:S01]  /*a640*/  @!P5 LDC.64 R26, c[0x0][0x398] ;  /* 0x0000e600ff1adb82 */ /* 0x001e220000000a00 */
[C---:B------:R-:W-:Y:S01]  /*a650*/  @!P6 IMAD.WIDE.U32 R16, R34.reuse, R32, R16 ;  /* 0x000000202210e225 */ /* 0x040fe200078e0010 */
[----:B------:R4:W2:Y:S03]  /*a660*/  @!P4 LDG.E.64 R6, desc[UR10][R28.64] ;  /* 0x0000000a1c06c981 */ /* 0x0008a6000c1e1b00 */
[----:B------:R-:W-:Y:S01]  /*a670*/  @!P6 IMAD R37, R34, R33, R37 ;  /* 0x000000212225e224 */ /* 0x000fe200078e0225 */
[----:B------:R-:W-:Y:S02]  /*a680*/  CS2R R32, SRZ ;  /* 0x0000000000207805 */ /* 0x000fe4000001ff00 */
[----:B------:R-:W-:Y:S01]  /*a690*/  @!P0 MOV R32, R18 ;  /* 0x0000001200208202 */ /* 0x000fe20000000f00 */
[----:B-1----:R-:W1:Y:S01]  /*a6a0*/  @!P6 LDC.64 R24, c[0x0][0x398] ;  /* 0x0000e600ff18eb82 */ /* 0x002e620000000a00 */
[----:B------:R-:W-:-:S07]  /*a6b0*/  @!P0 MOV R33, R19 ;  /* 0x0000001300218202 */ /* 0x000fce0000000f00 */
[----:B------:R-:W1:Y:S01]  /*a6c0*/  @!P6 LDC.64 R18, c[0x0][0x3a0] ;  /* 0x0000e800ff12eb82 */ /* 0x000e620000000a00 */
[----:B----4-:R-:W-:Y:S01]  /*a6d0*/  HFMA2 R28, -RZ, RZ, 0, 0 ;  /* 0x00000000ff1c7431 */ /* 0x010fe200000001ff */
[----:B------:R-:W-:Y:S02]  /*a6e0*/  @!P6 IADD3 R17, PT, PT, R17, R37, RZ ;  /* 0x000000251111e210 */ /* 0x000fe40007ffe0ff */
[----:B------:R-:W-:Y:S02]  /*a6f0*/  @!P0 MOV R38, R14 ;  /* 0x0000000e00268202 */ /* 0x000fe40000000f00 */
[----:B------:R-:W-:Y:S02]  /*a700*/  @!P1 MOV R28, R20 ;  /* 0x00000014001c9202 */ /* 0x000fe40000000f00 */
[----:B------:R-:W-:Y:S02]  /*a710*/  CS2R R14, SRZ ;  /* 0x00000000000e7805 */ /* 0x000fe4000001ff00 */
[----:B0-----:R-:W-:-:S02]  /*a720*/  @!P5 IADD3 R26, P0, PT, R35, R26, RZ ;  /* 0x0000001a231ad210 */ /* 0x001fc40007f1e0ff */
[C---:B------:R-:W-:Y:S01]  /*a730*/  @!P6 SHF.L.U64.HI R17, R16.reuse, 0x2, R17 ;  /* 0x000000021011e819 */ /* 0x040fe20000010211 */
[----:B------:R0:W-:Y:S01]  /*a740*/  STL [R1+0x844], R28 ;  /* 0x0008441c01007387 */ /* 0x0001e20000100800 */
[----:B------:R-:W-:Y:S01]  /*a750*/  @!P6 SHF.L.U32 R16, R16, 0x2, RZ ;  /* 0x000000021010e819 */ /* 0x000fe200000006ff */
[----:B------:R-:W-:Y:S01]  /*a760*/  HFMA2 R34, -RZ, RZ, 0, 0 ;  /* 0x00000000ff227431 */ /* 0x000fe200000001ff */
[----:B------:R-:W-:Y:S01]  /*a770*/  @!P5 IADD3.X R27, PT, PT, R36, R27, RZ, P0, !PT ;  /* 0x0000001b241bd210 */ /* 0x000fe200007fe4ff */
[----:B------:R4:W2:Y:S01]  /*a780*/  @!P5 LDG.E.64 R14, desc[UR10][R30.64] ;  /* 0x0000000a1e0ed981 */ /* 0x0008a2000c1e1b00 */
[----:B0-----:R-:W-:Y:S01]  /*a790*/  HFMA2 R28, -RZ, RZ, 0, 0 ;  /* 0x00000000ff1c7431 */ /* 0x001fe200000001ff */
[----:B-1----:R-:W-:Y:S02]  /*a7a0*/  @!P6 IADD3 R20, P0, PT, R16, R18, RZ ;  /* 0x000000121014e210 */ /* 0x002fe40007f1e0ff */
[----:B----4-:R-:W-:Y:S02]  /*a7b0*/  IADD3 R30, PT, PT, R0, 0x1f0, RZ ;  /* 0x000001f0001e7810 */ /* 0x010fe40007ffe0ff */
[----:B------:R-:W-:-:S02]  /*a7c0*/  @!P1 MOV R28, R21 ;  /* 0x00000015001c9202 */ /* 0x000fc40000000f00 */
[----:B------:R-:W-:Y:S02]  /*a7d0*/  @!P6 IADD3.X R21, PT, PT, R17, R19, RZ, P0, !PT ;  /* 0x000000131115e210 */ /* 0x000fe400007fe4ff */
[----:B------:R-:W-:Y:S02]  /*a7e0*/  @!P1 MOV R34, R22 ;  /* 0x0000001600229202 */ /* 0x000fe40000000f00 */
[----:B------:R-:W-:Y:S02]  /*a7f0*/  @!P1 MOV R45, R23 ;  /* 0x00000017002d9202 */ /* 0x000fe40000000f00 */
[----:B------:R-:W-:Y:S02]  /*a800*/  ISETP.GE.U32.AND P0, PT, R30, UR16, PT ;  /* 0x000000101e007c0c */ /* 0x000fe4000bf06070 */
[----:B------:R-:W-:Y:S02]  /*a810*/  SHF.R.S32.HI R31, RZ, 0x1f, R30 ;  /* 0x0000001fff1f7819 */ /* 0x000fe4000001141e */
[----:B------:R-:W-:-:S02]  /*a820*/  @!P6 IADD3 R24, P1, PT, R16, R24, RZ ;  /* 0x000000181018e210 */ /* 0x000fc40007f3e0ff */
[----:B------:R-:W-:Y:S02]  /*a830*/  IADD3 R0, PT, PT, R0, 0x1f8, RZ ;  /* 0x000001f800007810 */ /* 0x000fe40007ffe0ff */
[----:B------:R-:W-:Y:S02]  /*a840*/  ISETP.GE.AND.EX P0, PT, R31, UR17, PT, P0 ;  /* 0x000000111f007c0c */ /* 0x000fe4000bf06300 */
[----:B------:R-:W-:Y:S02]  /*a850*/  @!P6 IADD3.X R25, PT, PT, R17, R25, RZ, P1, !PT ;  /* 0x000000191119e210 */ /* 0x000fe40000ffe4ff */
[----:B------:R-:W-:Y:S02]  /*a860*/  ISETP.GE.U32.AND P1, PT, R0, UR16, PT ;  /* 0x0000001000007c0c */ /* 0x000fe4000bf26070 */
[----:B------:R-:W-:-:S04]  /*a870*/  SHF.R.S32.HI R35, RZ, 0x1f, R0 ;  /* 0x0000001fff237819 */ /* 0x000fc80000011400 */
[----:B------:R-:W-:Y:S01]  /*a880*/  ISETP.GE.AND.EX P1, PT, R35, UR17, PT, P1 ;  /* 0x0000001123007c0c */ /* 0x000fe2000bf26310 */
[----:B------:R0:W-:Y:S01]  /*a890*/  STL [R1+0x874], R28 ;  /* 0x0008741c01007387 */ /* 0x0001e20000100800 */
[----:B------:R-:W-:-:S06]  /*a8a0*/  CS2R R16, SRZ ;  /* 0x0000000000107805 */ /* 0x000fcc000001ff00 */
[----:B------:R1:W4:Y:S01]  /*a8b0*/  @!P5 LDG.E.64 R16, desc[UR10][R26.64] ;  /* 0x0000000a1a10d981 */ /* 0x000322000c1e1b00 */
[----:B0-----:R-:W0:Y:S08]  /*a8c0*/  @!P0 LDC.64 R28, c[0x0][0x3f8] ;  /* 0x0000fe00ff1c8b82 */ /* 0x001e300000000a00 */
[----:B-1----:R-:W1:Y:S01]  /*a8d0*/  @!P1 LDC.64 R26, c[0x0][0x3f8] ;  /* 0x0000fe00ff1a9b82 */ /* 0x002e620000000a00 */
[----:B------:R-:W-:-:S06]  /*a8e0*/  CS2R R18, SRZ ;  /* 0x0000000000127805 */ /* 0x000fcc000001ff00 */
[----:B------:R0:W4:Y:S02]  /*a8f0*/  @!P6 LDG.E.64 R18, desc[UR10][R20.64] ;  /* 0x0000000a1412e981 */ /* 0x000124000c1e1b00 */
[----:B0-----:R-:W-:Y:S01]  /*a900*/  @!P0 IMAD R31, R31, R28, RZ ;  /* 0x0000001c1f1f8224 */ /* 0x001fe200078e02ff */
[----:B------:R-:W-:Y:S02]  /*a910*/  @!P0 MOV R20, R58 ;  /* 0x0000003a00148202 */ /* 0x000fe40000000f00 */
[----:B------:R-:W-:Y:S01]  /*a920*/  @!P0 MOV R21, R61 ;  /* 0x0000003d00158202 */ /* 0x000fe20000000f00 */
[C---:B------:R-:W-:Y:S02]  /*a930*/  @!P0 IMAD R31, R30.reuse, R29, R31 ;  /* 0x0000001d1e1f8224 */ /* 0x040fe400078e021f */
[----:B------:R-:W-:Y:S01]  /*a940*/  @!P0 IMAD.WIDE.U32 R28, R30, R28, R20 ;  /* 0x0000001c1e1c8225 */ /* 0x000fe200078e0014 */
[----:B------:R-:W-:Y:S02]  /*a950*/  @!P1 MOV R20, R58 ;  /* 0x0000003a00149202 */ /* 0x000fe40000000f00 */
[----:B------:R-:W-:Y:S01]  /*a960*/  @!P1 MOV R21, R61 ;  /* 0x0000003d00159202 */ /* 0x000fe20000000f00 */
[----:B-1----:R-:W-:-:S04]  /*a970*/  @!P1 IMAD R30, R35, R26, RZ ;  /* 0x0000001a231e9224 */ /* 0x002fc800078e02ff */
[C---:B------:R-:W-:Y:S02]  /*a980*/  @!P1 IMAD R30, R0.reuse, R27, R30 ;  /* 0x0000001b001e9224 */ /* 0x040fe400078e021e */
[----:B------:R-:W-:Y:S01]  /*a990*/  @!P1 IMAD.WIDE.U32 R26, R0, R26, R20 ;  /* 0x0000001a001a9225 */ /* 0x000fe200078e0014 */
[----:B------:R-:W-:-:S04]  /*a9a0*/  CS2R R20, SRZ ;  /* 0x0000000000147805 */ /* 0x000fc8000001ff00 */
[----:B------:R-:W-:Y:S02]  /*a9b0*/  @!P1 IADD3 R30, PT, PT, R27, R30, RZ ;  /* 0x0000001e1b1e9210 */ /* 0x000fe40007ffe0ff */
[----:B------:R0:W4:Y:S02]  /*a9c0*/  @!P6 LDG.E.64 R20, desc[UR10][R24.64] ;  /* 0x0000000a1814e981 */ /* 0x000124000c1e1b00 */
[----:B------:R-:W-:Y:S02]  /*a9d0*/  @!P1 SHF.L.U64.HI R40, R26, 0x2, R30 ;  /* 0x000000021a289819 */ /* 0x000fe4000001021e */
[----:B------:R1:W-:Y:S01]  /*a9e0*/  STL [R1+0x80c], R38 ;  /* 0x00080c2601007387 */ /* 0x0003e20000100800 */
[----:B------:R-:W-:Y:S02]  /*a9f0*/  @!P0 SHF.L.U32 R41, R28, 0x2, RZ ;  /* 0x000000021c298819 */ /* 0x000fe400000006ff */
[----:B0-----:R-:W-:Y:S02]  /*aa00*/  @!P1 SHF.L.U32 R24, R26, 0x2, RZ ;  /* 0x000000021a189819 */ /* 0x001fe400000006ff */
[----:B------:R-:W-:Y:S01]  /*aa10*/  @!P0 IADD3 R25, PT, PT, R29, R31, RZ ;  /* 0x0000001f1d198210 */ /* 0x000fe20007ffe0ff */
[----:B------:R-:W0:Y:S01]  /*aa20*/  @!P0 LDC.64 R26, c[0x0][0x3a0] ;  /* 0x0000e800ff1a8b82 */ /* 0x000e220000000a00 */
[----:B-1----:R-:W-:-:S02]  /*aa30*/  HFMA2 R38, -RZ, RZ, 0, 0 ;  /* 0x00000000ff267431 */ /* 0x002fc400000001ff */
[----:B------:R-:W-:-:S05]  /*aa40*/  @!P0 SHF.L.U64.HI R25, R28, 0x2, R25 ;  /* 0x000000021c198819 */ /* 0x000fca0000010219 */
[----:B------:R-:W1:Y:S01]  /*aa50*/  @!P0 LDC.64 R28, c[0x0][0x398] ;  /* 0x0000e600ff1c8b82 */ /* 0x000e620000000a00 */
[----:B------:R-:W-:-:S07]  /*aa60*/  @!P2 MOV R38, R12 ;  /* 0x0000000c0026a202 */ /* 0x000fce0000000f00 */
[----:B------:R-:W3:Y:S01]  /*aa70*/  @!P1 LDC.64 R30, c[0x0][0x3a0] ;  /* 0x0000e800ff1e9b82 */ /* 0x000ee20000000a00 */
[----:B------:R0:W-:Y:S01]  /*aa80*/  STL [R1+0x7ec], R38 ;  /* 0x0007ec2601007387 */ /* 0x0001e20000100800 */
[----:B------:R-:W-:Y:S01]  /*aa90*/  HFMA2 R0, -RZ, RZ, 0, 0 ;  /* 0x00000000ff007431 */ /* 0x000fe200000001ff */
[----:B------:R-:W-:-:S05]  /*aaa0*/  MOV R35, RZ ;  /* 0x000000ff00237202 */ /* 0x000fca0000000f00 */
[----:B0-----:R-:W0:Y:S01]  /*aab0*/  @!P1 LDC.64 R38, c[0x0][0x398] ;  /* 0x0000e600ff269b82 */ /* 0x001e220000000a00 */
[----:B------:R-:W-:Y:S02]  /*aac0*/  @!P2 MOV R42, R13 ;  /* 0x0000000d002aa202 */ /* 0x000fe40000000f00 */
[----:B------:R-:W-:Y:S02]  /*aad0*/  @!P2 MOV R0, R10 ;  /* 0x0000000a0000a202 */ /* 0x000fe40000000f00 */
[----:B------:R-:W-:Y:S02]  /*aae0*/  @!P2 MOV R35, R11 ;  /* 0x0000000b0023a202 */ /* 0x000fe40000000f00 */
[----:B------:R-:W-:Y:S02]  /*aaf0*/  MOV R36, UR6 ;  /* 0x0000000600247c02 */ /* 0x000fe40008000f00 */
[----:B------:R-:W-:Y:S01]  /*ab00*/  MOV R37, UR7 ;  /* 0x0000000700257c02 */ /* 0x000fe20008000f00 */
[----:B------:R1:W-:Y:S01]  /*ab10*/  STL [R1+0x800], R42 ;  /* 0x0008002a01007387 */ /* 0x0003e20000100800 */
[----:B------:R-:W-:Y:S01]  /*ab20*/  @!P0 IADD3 R26, P2, PT, R41, R26, RZ ;  /* 0x0000001a291a8210 */ /* 0x000fe20007f5e0ff */
[----:B------:R-:W0:Y:S03]  /*ab30*/  LDCU.U8 UR6, c[0x0][0x414] ;  /* 0x00008280ff0677ac */ /* 0x000e260008000000 */
[----:B------:R-:W-:Y:S01]  /*ab40*/  @!P0 IADD3.X R27, PT, PT, R25, R27, RZ, P2, !PT ;  /* 0x0000001b191b8210 */ /* 0x000fe200017fe4ff */
[----:B------:R-:W4:Y:S01]  /*ab50*/  LDG.E.64 R36, desc[UR10][R36.64] ;  /* 0x0000000a24247981 */ /* 0x000f22000c1e1b00 */
[----:B-1----:R-:W-:Y:S01]  /*ab60*/  @!P0 IADD3 R28, P2, PT, R41, R28, RZ ;  /* 0x0000001c291c8210 */ /* 0x002fe20007f5e0ff */
[----:B------:R-:W1:Y:S03]  /*ab70*/  S2R R42, SR_TID.X ;  /* 0x00000000002a7919 */ /* 0x000e660000002100 */
[----:B------:R-:W-:-:S02]  /*ab80*/  @!P0 IADD3.X R29, PT, PT, R25, R29, RZ, P2, !PT ;  /* 0x0000001d191d8210 */ /* 0x000fc400017fe4ff */
[----:B---3--:R-:W-:-:S04]  /*ab90*/  @!P1 IADD3 R30, P2, PT, R24, R30, RZ ;  /* 0x0000001e181e9210 */ /* 0x008fc80007f5e0ff */
[----:B------:R-:W-:Y:S02]  /*aba0*/  @!P1 IADD3.X R31, PT, PT, R40, R31, RZ, P2, !PT ;  /* 0x0000001f281f9210 */ /* 0x000fe400017fe4ff */
[----:B0-----:R-:W-:Y:S02]  /*abb0*/  @!P1 IADD3 R38, P2, PT, R24, R38, RZ ;  /* 0x0000002618269210 */ /* 0x001fe40007f5e0ff */
[----:B------:R-:W-:-:S06]  /*abc0*/  CS2R R24, SRZ ;  /* 0x0000000000187805 */ /* 0x000fcc000001ff00 */
[----:B------:R0:W3:Y:S02]  /*abd0*/  @!P0 LDG.E.64 R24, desc[UR10][R26.64] ;  /* 0x0000000a1a188981 */ /* 0x0000e4000c1e1b00 */
[----:B0-----:R-:W-:-:S06]  /*abe0*/  CS2R R26, SRZ ;  /* 0x00000000001a7805 */ /* 0x001fcc000001ff00 */
[----:B------:R0:W3:Y:S02]  /*abf0*/  @!P0 LDG.E.64 R26, desc[UR10][R28.64] ;  /* 0x0000000a1c1a8981 */ /* 0x0000e4000c1e1b00 */
[----:B0-----:R-:W-:-:S06]  /*ac00*/  CS2R R28, SRZ ;  /* 0x00000000001c7805 */ /* 0x001fcc000001ff00 */
[----:B------:R1:W3:Y:S02]  /*ac10*/  @!P1 LDG.E.64 R28, desc[UR10][R30.64] ;  /* 0x0000000a1e1c9981 */ /* 0x0002e4000c1e1b00 */
[----:B-1----:R-:W-:Y:S02]  /*ac20*/  SHF.L.U32 R30, R42, 0x1, RZ ;  /* 0x000000012a1e7819 */ /* 0x002fe400000006ff */
[----:B------:R-:W-:Y:S02]  /*ac30*/  MOV R42, UR13 ;  /* 0x0000000d002a7c02 */ /* 0x000fe40008000f00 */
[----:B------:R-:W-:Y:S02]  /*ac40*/  LOP3.LUT R30, R30, 0x7e, RZ, 0xc0, !PT ;  /* 0x0000007e1e1e7812 */ /* 0x000fe400078ec0ff */
[----:B------:R-:W-:Y:S02]  /*ac50*/  @!P1 IADD3.X R39, PT, PT, R40, R39, RZ, P2, !PT ;  /* 0x0000002728279210 */ /* 0x000fe400017fe4ff */
[----:B------:R-:W-:-:S02]  /*ac60*/  LEA R42, R42, R30, 0x7 ;  /* 0x0000001e2a2a7211 */ /* 0x000fc400078e38ff */
[----:B------:R-:W-:-:S06]  /*ac70*/  CS2R R30, SRZ ;  /* 0x00000000001e7805 */ /* 0x000fcc000001ff00 */
[----:B------:R0:W3:Y:S01]  /*ac80*/  @!P1 LDG.E.64 R30, desc[UR10][R38.64] ;  /* 0x0000000a261e9981 */ /* 0x0000e2000c1e1b00 */
[----:B------:R-:W-:-:S13]  /*ac90*/  ISETP.NE.AND P2, PT, RZ, UR6, PT ;  /* 0x00000006ff007c0c */ /* 0x000fda000bf45270 */
[----:B------:R-:W1:Y:S01]  /*aca0*/  @P2 LDC.64 R40, c[0x0][0x3b0] ;  /* 0x0000ec00ff282b82 */ /* 0x000e620000000a00 */
[----:B0-----:R-:W-:Y:S02]  /*acb0*/  CS2R R38, SRZ ;  /* 0x0000000000267805 */ /* 0x001fe4000001ff00 */
[----:B------:R-:W-:Y:S01]  /*acc0*/  @!P3 MOV R49, R2 ;  /* 0x000000020031b202 */ /* 0x000fe20000000f00 */
[----:B------:R0:W-:Y:S01]  /*acd0*/  STL.64 [R1+0x1e0], R2 ;  /* 0x0001e00201007387 */ /* 0x0001e20000100a00 */
[----:B------:R-:W-:-:S03]  /*ace0*/  @!P3 MOV R54, R3 ;  /* 0x000000030036b202 */ /* 0x000fc60000000f00 */
[----:B--2---:R2:W-:Y:S01]  /*acf0*/  STL.64 [R1+0x3e0], R4 ;  /* 0x0003e00401007387 */ /* 0x0045e20000100a00 */
[----:B0-----:R-:W-:Y:S02]  /*ad00*/  CS2R R2, SRZ ;  /* 0x0000000000027805 */ /* 0x001fe4000001ff00 */
[----:B------:R-:W-:Y:S01]  /*ad10*/  @!P3 MOV R2, R4 ;  /* 0x000000040002b202 */ /* 0x000fe20000000f00 */
[----:B-1----:R-:W-:-:S04]  /*ad20*/  @P2 IMAD.WIDE R40, R42, 0x4, R40 ;  /* 0x000000042a282825 */ /* 0x002fc800078e0228 */
[----:B--2---:R-:W-:Y:S01]  /*ad30*/  HFMA2 R4, -RZ, RZ, 0, 0 ;  /* 0x00000000ff047431 */ /* 0x004fe200000001ff */
[----:B------:R-:W-:Y:S01]  /*ad40*/  @!P4 MOV R46, R6 ;  /* 0x00000006002ec202 */ /* 0x000fe20000000f00 */
[----:B------:R0:W5:Y:S04]  /*ad50*/  @P2 LDG.E.64 R38, desc[UR10][R40.64] ;  /* 0x0000000a28262981 */ /* 0x000168000c1e1b00 */
[----:B------:R1:W-:Y:S01]  /*ad60*/  STL.64 [R1+0x1e8], R6 ;  /* 0x0001e80601007387 */ /* 0x0003e20000100a00 */
[----:B0-----:R-:W0:Y:S01]  /*ad70*/  LDC.64 R40, c[0x0][0x3a8] ;  /* 0x0000ea00ff287b82 */ /* 0x001e220000000a00 */
[----:B------:R-:W-:Y:S01]  /*ad80*/  @!P4 MOV R4, R7 ;  /* 0x000000070004c202 */ /* 0x000fe20000000f00 */
[----:B-1----:R-:W-:Y:S01]  /*ad90*/  HFMA2 R6, -RZ, RZ, 0, 0 ;  /* 0x00000000ff067431 */ /* 0x002fe200000001ff */
[----:B------:R-:W-:-:S03]  /*ada0*/  @!P3 MOV R3, R5 ;  /* 0x000000050003b202 */ /* 0x000fc60000000f00 */
[----:B------:R1:W-:Y:S01]  /*adb0*/  STL [R1+0x818], R4 ;  /* 0x0008180401007387 */ /* 0x0003e20000100800 */
[----:B------:R-:W-:Y:S02]  /*adc0*/  @!P5 MOV R6, R14 ;  /* 0x0000000e0006d202 */ /* 0x000fe40000000f00 */
[----:B-1----:R-:W-:Y:S01]  /*add0*/  CS2R R4, SRZ ;  /* 0x0000000000047805 */ /* 0x002fe2000001ff00 */
[----:B------:R1:W-:Y:S01]  /*ade0*/  STL.64 [R1+0x3e8], R8 ;  /* 0x0003e80801007387 */ /* 0x0003e20000100a00 */
[----:B------:R-:W-:-:S03]  /*adf0*/  @!P4 MOV R4, R8 ;  /* 0x000000080004c202 */ /* 0x000fc60000000f00 */
[----:B------:R2:W-:Y:S01]  /*ae00*/  STL [R1+0x838], R6 ;  /* 0x0008380601007387 */ /* 0x0005e20000100800 */
[----:B-1----:R-:W-:Y:S02]  /*ae10*/  HFMA2 R8, -RZ, RZ, 0, 0 ;  /* 0x00000000ff087431 */ /* 0x002fe400000001ff */
[----:B--2---:R-:W-:Y:S02]  /*ae20*/  HFMA2 R6, -RZ, RZ, 0, 0 ;  /* 0x00000000ff067431 */ /* 0x004fe400000001ff */
[----:B0-----:R-:W-:Y:S01]  /*ae30*/  IMAD.WIDE R40, R42, 0x4, R40 ;  /* 0x000000042a287825 */ /* 0x001fe200078e0228 */
[----:B------:R0:W-:Y:S01]  /*ae40*/  STL.64 [R1+0x3d0], R22 ;  /* 0x0003d01601007387 */ /* 0x0001e20000100a00 */
[----:B------:R-:W-:-:S03]  /*ae50*/  @!P5 MOV R6, R15 ;  /* 0x0000000f0006d202 */ /* 0x000fc60000000f00 */
[----:B------:R1:W5:Y:S04]  /*ae60*/  LDL R42, [R1+0x8a0] ;  /* 0x0008a000012a7983 */ /* 0x0003680000100800 */
[----:B------:R2:W-:Y:S04]  /*ae70*/  STL [R1+0x7f8], R46 ;  /* 0x0007f82e01007387 */ /* 0x0005e80000100800 */
[----:B0-----:R1:W5:Y:S04]  /*ae80*/  LDL R22, [R1+0x578] ;  /* 0x0005780001167983 */ /* 0x0013680000100800 */
[----:B------:R1:W5:Y:S01]  /*ae90*/  LDL R23, [R1+0x854] ;  /* 0x0008540001177983 */ /* 0x0003620000100800 */
[----:B----4-:R-:W-:-:S03]  /*aea0*/  @!P6 MOV R8, R18 ;  /* 0x000000120008e202 */ /* 0x010fc60000000f00 */
[----:B------:R0:W-:Y:S01]  /*aeb0*/  STL.64 [R1+0x1a8], R50 ;  /* 0x0001a83201007387 */ /* 0x0001e20000100a00 */
[----:B--2---:R-:W-:-:S03]  /*aec0*/  CS2R R46, SRZ ;  /* 0x00000000002e7805 */ /* 0x004fc6000001ff00 */
[----:B------:R2:W-:Y:S04]  /*aed0*/  STL.64 [R1+0x3a8], R52 ;  /* 0x0003a83401007387 */ /* 0x0005e80000100a00 */
[----:B------:R-:W5:Y:S01]  /*aee0*/  LDG.E.64 R40, desc[UR10][R40.64] ;  /* 0x0000000a28287981 */ /* 0x000f62000c1e1b00 */
[----:B0-----:R-:W-:Y:S02]  /*aef0*/  CS2R R50, SRZ ;  /* 0x0000000000327805 */ /* 0x001fe4000001ff00 */
[----:B--2---:R-:W-:Y:S02]  /*af00*/  CS2R R52, SRZ ;  /* 0x0000000000347805 */ /* 0x004fe4000001ff00 */
[----:B------:R-:W-:Y:S01]  /*af10*/  @!P6 MOV R46, R20 ;  /* 0x00000014002ee202 */ /* 0x000fe20000000f00 */
[----:B------:R0:W-:Y:S01]  /*af20*/  STL.64 [R1+0x3f8], R20 ;  /* 0x0003f81401007387 */ /* 0x0001e20000100a00 */
[----:B------:R-:W-:-:S02]  /*af30*/  @!P6 MOV R47, R21 ;  /* 0x00000015002fe202 */ /* 0x000fc40000000f00 */
[----:B------:R-:W-:Y:S02]  /*af40*/  R2UR UR16, R36 ;  /* 0x00000000241072ca */ /* 0x000fe400000e0000 */
[----:B------:R1:W5:Y:S04]  /*af50*/  LDL R36, [R1+0x5bc] ;  /* 0x0005bc0001247983 */ /* 0x0003680000100800 */
[----:B------:R-:W-:Y:S04]  /*af60*/  STL [R1+0x86c], R6 ;  /* 0x00086c0601007387 */ /* 0x000fe80000100800 */
[----:B------:R2:W-:Y:S03]  /*af70*/  STL [R1+0x888], R8 ;  /* 0x0008880801007387 */ /* 0x0005e60000100800 */
[----:B------:R-:W-:Y:S01]  /*af80*/  MOV R7, UR16 ;  /* 0x0000001000077c02 */ /* 0x000fe20008000f00 */
[----:B0-----:R1:W5:Y:S04]  /*af90*/  LDL R20, [R1+0x5d0] ;  /* 0x0005d00001147983 */ /* 0x0013680000100800 */
[----:B------:R1:W5:Y:S01]  /*afa0*/  LDL R21, [R1+0x534] ;  /* 0x0005340001157983 */ /* 0x0003620000100800 */
[----:B--2---:R-:W-:Y:S01]  /*afb0*/  HFMA2 R8, -RZ, RZ, 0, 0 ;  /* 0x00000000ff087431 */ /* 0x004fe200000001ff */
[----:B------:R-:W-:-:S05]  /*afc0*/  @!P6 MOV R8, R19 ;  /* 0x000000130008e202 */ /* 0x000fca0000000f00 */
[----:B------:R0:W-:Y:S02]  /*afd0*/  STL [R1+0x89c], R8 ;  /* 0x00089c0801007387 */ /* 0x0001e40000100800 */
[----:B0-----:R-:W-:Y:S01]  /*afe0*/  HFMA2 R8, -RZ, RZ, 0, 0 ;  /* 0x00000000ff087431 */ /* 0x001fe200000001ff */
[----:B---3--:R-:W-:-:S05]  /*aff0*/  @!P0 MOV R8, R24 ;  /* 0x0000001800088202 */ /* 0x008fca0000000f00 */
[----:B------:R0:W-:Y:S02]  /*b000*/  STL [R1+0x8a4], R8 ;  /* 0x0008a40801007387 */ /* 0x0001e40000100800 */
[----:B0-----:R-:W-:Y:S01]  /*b010*/  HFMA2 R8, -RZ, RZ, 0, 0 ;  /* 0x00000000ff087431 */ /* 0x001fe200000001ff */
[----:B------:R-:W-:-:S05]  /*b020*/  @!P0 MOV R8, R25 ;  /* 0x0000001900088202 */ /* 0x000fca0000000f00 */
[----:B------:R0:W-:Y:S01]  /*b030*/  STL [R1+0x8b0], R8 ;  /* 0x0008b00801007387 */ /* 0x0001e20000100800 */
[----:B------:R-:W-:Y:S01]  /*b040*/  FFMA.FTZ R7, -R7, UR16, R37 ;  /* 0x0000001007077c23 */ /* 0x000fe20008010125 */
[----:B------:R-:W-:Y:S02]  /*b050*/  @!P0 MOV R50, R26 ;  /* 0x0000001a00328202 */ /* 0x000fe40000000f00 */
[----:B------:R2:W-:Y:S01]  /*b060*/  STL.64 [R1+0x200], R24 ;  /* 0x0002001801007387 */ /* 0x0005e20000100a00 */
[----:B------:R-:W-:Y:S02]  /*b070*/  @!P0 MOV R51, R27 ;  /* 0x0000001b00338202 */ /* 0x000fe40000000f00 */
[----:B------:R-:W-:Y:S01]  /*b080*/  @!P1 MOV R55, R29 ;  /* 0x0000001d00379202 */ /* 0x000fe20000000f00 */
[----:B------:R3:W-:Y:S01]  /*b090*/  STL.64 [R1+0x400], R26 ;  /* 0x0004001a01007387 */ /* 0x0007e20000100a00 */
[----:B0-----:R-:W-:Y:S01]  /*b0a0*/  HFMA2 R8, -RZ, RZ, 0, 0 ;  /* 0x00000000ff087431 */ /* 0x001fe200000001ff */
[----:B------:R-:W-:-:S02]  /*b0b0*/  @!P1 MOV R52, R30 ;  /* 0x0000001e00349202 */ /* 0x000fc40000000f00 */
[----:B------:R0:W-:Y:S01]  /*b0c0*/  STL.64 [R1+0x208], R28 ;  /* 0x0002081c01007387 */ /* 0x0001e20000100a00 */
[----:B------:R-:W-:Y:S02]  /*b0d0*/  @!P1 MOV R53, R31 ;  /* 0x0000001f00359202 */ /* 0x000fe40000000f00 */
[----:B------:R-:W-:Y:S01]  /*b0e0*/  @!P1 MOV R8, R28 ;  /* 0x0000001c00089202 */ /* 0x000fe20000000f00 */
[----:B------:R4:W-:Y:S04]  /*b0f0*/  STL.64 [R1+0x408], R30 ;  /* 0x0004081e01007387 */ /* 0x0009e80000100a00 */
[----:B------:R1:W5:Y:S04]  /*b100*/  LDL R37, [R1+0x57c] ;  /* 0x00057c0001257983 */ /* 0x0003680000100800 */
[----:B--2---:R1:W5:Y:S04]  /*b110*/  LDL R24, [R1+0x5cc] ;  /* 0x0005cc0001187983 */ /* 0x0043680000100800 */
[----:B------:R1:W5:Y:S04]  /*b120*/  LDL R25, [R1+0x4dc] ;  /* 0x0004dc0001197983 */ /* 0x0003680000100800 */
[----:B---3--:R1:W5:Y:S04]  /*b130*/  LDL R26, [R1+0x5b8] ;  /* 0x0005b800011a7983 */ /* 0x0083680000100800 */
[----:B------:R1:W5:Y:S04]  /*b140*/  LDL R27, [R1+0x4d8] ;  /* 0x0004d800011b7983 */ /* 0x0003680000100800 */
[----:B0-----:R1:W5:Y:S04]  /*b150*/  LDL R28, [R1+0x56c] ;  /* 0x00056c00011c7983 */ /* 0x0013680000100800 */
[----:B------:R1:W5:Y:S04]  /*b160*/  LDL R29, [R1+0x58c] ;  /* 0x00058c00011d7983 */ /* 0x0003680000100800 */
[----:B----4-:R1:W5:Y:S04]  /*b170*/  LDL R30, [R1+0x594] ;  /* 0x00059400011e7983 */ /* 0x0103680000100800 */
[----:B------:R1:W5:Y:S01]  /*b180*/  LDL R31, [R1+0x548] ;  /* 0x00054800011f7983 */ /* 0x0003620000100800 */
[----:B------:R-:W-:-:S13]  /*b190*/  FSETP.GTU.FTZ.AND P2, PT, R7, RZ, PT ;  /* 0x000000ff0700720b */ /* 0x000fda0003f5c000 */
[----:B------:R-:W-:-:S05]  /*b1a0*/  VOTEU.ANY UP0, P2 ;  /* 0x0000000000ff7886 */ /* 0x000fca0001000100 */
[----:B------:R-:W0:Y:S01]  /*b1b0*/  @UP0 LDCU UR5, c[0x0][0x3c0] ;  /* 0x00007800ff0507ac */ /* 0x000e220008000800 */
[----:B------:R-:W-:Y:S01]  /*b1c0*/  PLOP3.LUT P2, PT, PT, PT, UP0, 0x80, 0x8 ;  /* 0x000000000008781c */ /* 0x000fe20003f4f008 */
[----:B------:R1:W-:-:S12]  /*b1d0*/  STL.64 [R1+0x1d8], R12 ;  /* 0x0001d80c01007387 */ /* 0x0003d80000100a00 */
[----:B0-----:R-:W-:-:S06]  /*b1e0*/  @P2 FADD.FTZ R7, R7, UR5 ;  /* 0x0000000507072e21 */ /* 0x001fcc0008010000 */
[----:B------:R-:W0:Y:S01]  /*b1f0*/  @P2 MUFU.RSQ R7, R7 ;  /* 0x0000000700072308 */ /* 0x000e220000001400 */
[----:B------:R1:W-:Y:S04]  /*b200*/  STL.64 [R1+0x3d8], R10 ;  /* 0x0003d80a01007387 */ /* 0x0003e80000100a00 */
[----:B------:R1:W-:Y:S04]  /*b210*/  STL.64 [R1+0x1f0], R14 ;  /* 0x0001f00e01007387 */ /* 0x0003e80000100a00 */
[----:B------:R1:W-:Y:S04]  /*b220*/  STL.64 [R1+0x3f0], R16 ;  /* 0x0003f01001007387 */ /* 0x0003e80000100a00 */
[----:B------:R1:W-:Y:S04]  /*b230*/  STL.64 [R1+0x1f8], R18 ;  /* 0x0001f81201007387 */ /* 0x0003e80000100a00 */
[----:B------:R1:W-:Y:S04]  /*b240*/  STL [R1+0x8b4], R8 ;  /* 0x0008b40801007387 */ /* 0x0003e80000100800 */
[----:B------:R1:W-:Y:S01]  /*b250*/  STL [R1+0x8b8], R55 ;  /* 0x0008b83701007387 */ /* 0x0003e20000100800 */
[----:B------:R-:W-:Y:S01]  /*b260*/  UISETP.NE.AND UP1, UPT, UR6, URZ, UPT ;  /* 0x000000ff0600728c */ /* 0x000fe2000bf25270 */
[----:B0-----:R-:W-:Y:S01]  /*b270*/  @P2 R2UR UR5, R7 ;  /* 0x00000000070522ca */ /* 0x001fe200000e0000 */
[----:B------:R-:W-:Y:S01]  /*b280*/  HFMA2 R6, -RZ, RZ, 0, 0 ;  /* 0x00000000ff067431 */ /* 0x000fe200000001ff */
[----:B------:R-:W-:-:S02]  /*b290*/  @!P4 MOV R5, R9 ;  /* 0x000000090005c202 */ /* 0x000fc40000000f00 */
[----:B------:R-:W-:Y:S01]  /*b2a0*/  @!P5 MOV R48, R17 ;  /* 0x000000110030d202 */ /* 0x000fe20000000f00 */
[----:B------:R-:W-:Y:S01]  /*b2b0*/  UMOV UR17, 0x3f800000 ;  /* 0x3f80000000117882 */ /* 0x000fe20000000000 */
[----:B------:R-:W-:-:S07]  /*b2c0*/  @!P5 MOV R6, R16 ;  /* 0x000000100006d202 */ /* 0x000fce0000000f00 */
        /* <DEDUP_REMOVED lines=9> */
[----:B------:R-:W4:Y:S04]  /*b360*/  LDL.LU R15, [R1+0x580] ;  /* 0x00058000010f7983 */ /* 0x000f280000300800 */
[----:B------:R-:W-:Y:S04]  /*b370*/  STL [R1+0x8e0], R61 ;  /* 0x0008e03d01007387 */ /* 0x000fe80000100800 */
[----:B------:R0:W-:Y:S04]  /*b380*/  STL [R1+0x8d4], R58 ;  /* 0x0008d43a01007387 */ /* 0x0001e80000100800 */
[----:B-----5:R1:W-:Y:S04]  /*b390*/  STL [R1+0x8dc], R60 ;  /* 0x0008dc3c01007387 */ /* 0x0203e80000100800 */
[----:B------:R-:W4:Y:S04]  /*b3a0*/  LDL.LU R18, [R1+0x70c] ;  /* 0x00070c0001127983 */ /* 0x000f280000300800 */
[----:B0-----:R-:W4:Y:S04]  /*b3b0*/  LDL.LU R58, [R1+0x564] ;  /* 0x00056400013a7983 */ /* 0x001f280000300800 */
[----:B-1----:R-:W4:Y:S04]  /*b3c0*/  LDL.LU R60, [R1+0x5a0] ;  /* 0x0005a000013c7983 */ /* 0x002f280000300800 */
[----:B------:R-:W4:Y:S04]  /*b3d0*/  LDL.LU R17, [R1+0x740] ;  /* 0x0007400001117983 */ /* 0x000f280000300800 */
[----:B------:R0:W-:Y:S04]  /*b3e0*/  STL [R1+0x8d8], R59 ;  /* 0x0008d83b01007387 */ /* 0x0001e80000100800 */
[----:B------:R-:W4:Y:S04]  /*b3f0*/  LDL.LU R16, [R1+0x5a8] ;  /* 0x0005a80001107983 */ /* 0x000f280000300800 */
[----:B0-----:R-:W4:Y:S01]  /*b400*/  LDL.LU R59, [R1+0x584] ;  /* 0x00058400013b7983 */ /* 0x001f220000300800 */
[----:B--2---:R-:W-:Y:S01]  /*b410*/  FADD.FTZ R8, R8, -UR16 ;  /* 0x8000001008087e21 */ /* 0x004fe20008010000 */
[----:B---3--:R-:W-:-:S03]  /*b420*/  FADD.FTZ R7, R9, -UR16 ;  /* 0x8000001009077e21 */ /* 0x008fc60008010000 */
[----:B------:R-:W-:Y:S01]  /*b430*/  FMUL.FTZ R8, R8, UR17 ;  /* 0x0000001108087c20 */ /* 0x000fe20008410000 */
[----:B----4-:R-:W-:Y:S01]  /*b440*/  FMUL.FTZ R9, R40, R12 ;  /* 0x0000000c28097220 */ /* 0x010fe20000410000 */
[----:B------:R-:W-:Y:S01]  /*b450*/  FMUL.FTZ R7, R7, UR17 ;  /* 0x0000001107077c20 */ /* 0x000fe20008410000 */
[----:B------:R-:W-:Y:S02]  /*b460*/  MOV R61, R10 ;  /* 0x0000000a003d7202 */ /* 0x000fe40000000f00 */
[----:B------:R-:W-:Y:S01]  /*b470*/  FADD.FTZ R10, RZ, R9 ;  /* 0x00000009ff0a7221 */ /* 0x000fe20000010000 */
[----:B------:R-:W-:Y:S01]  /*b480*/  FFMA.FTZ R9, R8, R9, RZ ;  /* 0x0000000908097223 */ /* 0x000fe200000100ff */
[----:B------:R-:W-:Y:S01]  /*b490*/  MOV R19, R11 ;  /* 0x0000000b00137202 */ /* 0x000fe20000000f00 */
[----:B------:R-:W-:-:S04]  /*b4a0*/  FMUL.FTZ R11, R41, R57 ;  /* 0x00000039290b7220 */ /* 0x000fc80000410000 */
[----:B------:R-:W-:Y:S01]  /*b4b0*/  FFMA.FTZ R9, R7, R11, R9 ;  /* 0x0000000b07097223 */ /* 0x000fe20000010009 */
[----:B------:R-:W-:Y:S01]  /*b4c0*/  FADD.FTZ R10, R11, R10 ;  /* 0x0000000a0b0a7221 */ /* 0x000fe20000010000 */
[----:B------:R-:W-:Y:S01]  /*b4d0*/  FADD.FTZ R11, R14, -UR16 ;  /* 0x800000100e0b7e21 */ /* 0x000fe20008010000 */
[----:B------:R-:W-:Y:S01]  /*b4e0*/  FFMA.FTZ R8, R8, R12, RZ ;  /* 0x0000000c08087223 */ /* 0x000fe200000100ff */
[----:B------:R-:W-:Y:S02]  /*b4f0*/  FADD.FTZ R12, RZ, R12 ;  /* 0x0000000cff0c7221 */ /* 0x000fe40000010000 */
[----:B------:R-:W-:Y:S02]  /*b500*/  FMUL.FTZ R11, R11, UR17 ;  /* 0x000000110b0b7c20 */ /* 0x000fe40008410000 */
[----:B------:R-:W-:Y:S02]  /*b510*/  FADD.FTZ R12, R12, R13 ;  /* 0x0000000d0c0c7221 */ /* 0x000fe40000010000 */
[-C--:B------:R-:W-:Y:S01]  /*b520*/  FFMA.FTZ R8, R11, R13.reuse, R8 ;  /* 0x0000000d0b087223 */ /* 0x080fe20000010008 */
[----:B------:R-:W-:-:S04]  /*b530*/  FMUL.FTZ R13, R40, R13 ;  /* 0x0000000d280d7220 */ /* 0x000fc80000410000 */
[----:B------:R-:W-:Y:S01]  /*b540*/  FFMA.FTZ R9, R11, R13, R9 ;  /* 0x0000000d0b097223 */ /* 0x000fe20000010009 */
[----:B------:R-:W-:Y:S01]  /*b550*/  FADD.FTZ R11, R56, -UR16 ;  /* 0x80000010380b7e21 */ /* 0x000fe20008010000 */
[----:B------:R-:W-:Y:S01]  /*b560*/  FFMA.FTZ R7, R7, R57, RZ ;  /* 0x0000003907077223 */ /* 0x000fe200000100ff */
[----:B------:R-:W-:Y:S01]  /*b570*/  FADD.FTZ R14, RZ, R57 ;  /* 0x00000039ff0e7221 */ /* 0x000fe20000010000 */
[----:B------:R-:W-:Y:S01]  /*b580*/  FADD.FTZ R10, R10, R13 ;  /* 0x0000000d0a0a7221 */ /* 0x000fe20000010000 */
[----:B------:R-:W-:Y:S01]  /*b590*/  FMUL.FTZ R11, R11, UR17 ;  /* 0x000000110b0b7c20 */ /* 0x000fe20008410000 */
[----:B------:R-:W2:Y:S01]  /*b5a0*/  LDL.LU R57, [R1+0x5b4] ;  /* 0x0005b40001397983 */ /* 0x000ea20000300800 */
[----:B------:R-:W-:Y:S02]  /*b5b0*/  FADD.FTZ R14, R14, R15 ;  /* 0x0000000f0e0e7221 */ /* 0x000fe40000010000 */
[-C--:B------:R-:W-:Y:S01]  /*b5c0*/  FFMA.FTZ R7, R11, R15.reuse, R7 ;  /* 0x0000000f0b077223 */ /* 0x080fe20000010007 */
[----:B------:R-:W-:Y:S01]  /*b5d0*/  FMUL.FTZ R15, R41, R15 ;  /* 0x0000000f290f7220 */ /* 0x000fe20000410000 */
[----:B------:R-:W3:Y:S03]  /*b5e0*/  LDL.LU R56, [R1+0x5c4] ;  /* 0x0005c40001387983 */ /* 0x000ee60000300800 */
[----:B------:R-:W-:Y:S01]  /*b5f0*/  FFMA.FTZ R9, R11, R15, R9 ;  /* 0x0000000f0b097223 */ /* 0x000fe20000010009 */
[----:B------:R-:W-:-:S02]  /*b600*/  FADD.FTZ R11, R19, -UR16 ;  /* 0x80000010130b7e21 */ /* 0x000fc40008010000 */
[----:B------:R-:W4:Y:S02]  /*b610*/  LDL.LU R19, [R1+0x744] ;  /* 0x0007440001137983 */ /* 0x000f240000300800 */
[----:B------:R-:W-:Y:S01]  /*b620*/  FMUL.FTZ R13, R11, UR17 ;  /* 0x000000110b0d7c20 */ /* 0x000fe20008410000 */
[-C--:B------:R-:W-:Y:S01]  /*b630*/  FMUL.FTZ R11, R40, R58.reuse ;  /* 0x0000003a280b7220 */ /* 0x080fe20000410000 */
[----:B------:R-:W-:Y:S02]  /*b640*/  FADD.FTZ R10, R15, R10 ;  /* 0x0000000a0f0a7221 */ /* 0x000fe40000010000 */
[C---:B------:R-:W-:Y:S01]  /*b650*/  FFMA.FTZ R8, R13.reuse, R58, R8 ;  /* 0x0000003a0d087223 */ /* 0x040fe20000010008 */
[----:B------:R-:W-:Y:S01]  /*b660*/  FFMA.FTZ R9, R13, R11, R9 ;  /* 0x0000000b0d097223 */ /* 0x000fe20000010009 */
[----:B------:R-:W-:Y:S01]  /*b670*/  FADD.FTZ R13, R61, -UR16 ;  /* 0x800000103d0d7e21 */ /* 0x000fe20008010000 */
[----:B------:R-:W-:Y:S01]  /*b680*/  FADD.FTZ R12, R12, R58 ;  /* 0x0000003a0c0c7221 */ /* 0x000fe20000010000 */
[----:B------:R-:W2:Y:S01]  /*b690*/  LDL.LU R61, [R1+0x5a4] ;  /* 0x0005a400013d7983 */ /* 0x000ea20000300800 */
[----:B------:R-:W-:Y:S01]  /*b6a0*/  FADD.FTZ R10, R10, R11 ;  /* 0x0000000b0a0a7221 */ /* 0x000fe20000010000 */
[----:B------:R-:W-:Y:S01]  /*b6b0*/  FMUL.FTZ R13, R13, UR17 ;  /* 0x000000110d0d7c20 */ /* 0x000fe20008410000 */
[-C--:B------:R-:W-:Y:S01]  /*b6c0*/  FMUL.FTZ R11, R41, R60.reuse ;  /* 0x0000003c290b7220 */ /* 0x080fe20000410000 */
[----:B------:R-:W3:Y:S01]  /*b6d0*/  LDL.LU R58, [R1+0x760] ;  /* 0x00076000013a7983 */ /* 0x000ee20000300800 */
[----:B------:R-:W-:Y:S01]  /*b6e0*/  FADD.FTZ R14, R14, R60 ;  /* 0x0000003c0e0e7221 */ /* 0x000fe20000010000 */
[C---:B------:R-:W-:Y:S01]  /*b6f0*/  FFMA.FTZ R7, R13.reuse, R60, R7 ;  /* 0x0000003c0d077223 */ /* 0x040fe20000010007 */
[----:B------:R-:W-:Y:S01]  /*b700*/  FADD.FTZ R15, R18, -UR16 ;  /* 0x80000010120f7e21 */ /* 0x000fe20008010000 */
[----:B------:R-:W3:Y:S01]  /*b710*/  LDL.LU R60, [R1+0x5ac] ;  /* 0x0005ac00013c7983 */ /* 0x000ee20000300800 */
[----:B------:R-:W-:Y:S01]  /*b720*/  FFMA.FTZ R9, R13, R11, R9 ;  /* 0x0000000b0d097223 */ /* 0x000fe20000010009 */
[----:B------:R-:W-:Y:S01]  /*b730*/  FADD.FTZ R10, R11, R10 ;  /* 0x0000000a0b0a7221 */ /* 0x000fe20000010000 */
[----:B------:R-:W-:Y:S01]  /*b740*/  FADD.FTZ R11, R17, -UR16 ;  /* 0x80000010110b7e21 */ /* 0x000fe20008010000 */
[----:B------:R-:W3:Y:S01]  /*b750*/  LDL.LU R18, [R1+0x764] ;  /* 0x0007640001127983 */ /* 0x000ee20000300800 */
[----:B------:R-:W-:Y:S01]  /*b760*/  FMUL.FTZ R15, R15, UR17 ;  /* 0x000000110f0f7c20 */ /* 0x000fe20008410000 */
[----:B------:R-:W-:Y:S01]  /*b770*/  FMUL.FTZ R13, R40, R59 ;  /* 0x0000003b280d7220 */ /* 0x000fe20000410000 */
[----:B------:R-:W-:Y:S01]  /*b780*/  FMUL.FTZ R11, R11, UR17 ;  /* 0x000000110b0b7c20 */ /* 0x000fe20008410000 */
[----:B------:R-:W3:Y:S01]  /*b790*/  LDL.LU R17, [R1+0x504] ;  /* 0x0005040001117983 */ /* 0x000ee20000300800 */
[----:B------:R-:W-:Y:S01]  /*b7a0*/  FADD.FTZ R14, R14, R16 ;  /* 0x000000100e0e7221 */ /* 0x000fe20000010000 */
[----:B------:R-:W-:Y:S01]  /*b7b0*/  FFMA.FTZ R9, R15, R13, R9 ;  /* 0x0000000d0f097223 */ /* 0x000fe20000010009 */
[----:B------:R-:W-:Y:S01]  /*b7c0*/  FADD.FTZ R10, R10, R13 ;  /* 0x0000000d0a0a7221 */ /* 0x000fe20000010000 */
[-C--:B------:R-:W-:Y:S01]  /*b7d0*/  FFMA.FTZ R7, R11, R16.reuse, R7 ;  /* 0x000000100b077223 */ /* 0x080fe20000010007 */
[----:B------:R-:W-:Y:S01]  /*b7e0*/  FMUL.FTZ R13, R41, R16 ;  /* 0x00000010290d7220 */ /* 0x000fe20000410000 */
[----:B------:R-:W-:Y:S01]  /*b7f0*/  FFMA.FTZ R8, R15, R59, R8 ;  /* 0x0000003b0f087223 */ /* 0x000fe20000010008 */
[----:B------:R-:W3:Y:S01]  /*b800*/  LDL.LU R16, [R1+0x768] ;  /* 0x0007680001107983 */ /* 0x000ee20000300800 */
[----:B----4-:R-:W-:-:S03]  /*b810*/  FADD.FTZ R15, R19, -UR16 ;  /* 0x80000010130f7e21 */ /* 0x010fc60008010000 */
[----:B------:R-:W4:Y:S01]  /*b820*/  LDL.LU R19, [R1+0x76c] ;  /* 0x00076c0001137983 */ /* 0x000f220000300800 */
[----:B------:R-:W-:Y:S01]  /*b830*/  FFMA.FTZ R9, R11, R13, R9 ;  /* 0x0000000d0b097223 */ /* 0x000fe20000010009 */
[----:B------:R-:W-:Y:S01]  /*b840*/  FMUL.FTZ R15, R15, UR17 ;  /* 0x000000110f0f7c20 */ /* 0x000fe20008410000 */
[----:B------:R-:W-:Y:S01]  /*b850*/  FADD.FTZ R10, R13, R10 ;  /* 0x0000000a0d0a7221 */ /* 0x000fe20000010000 */
[----:B------:R-:W-:Y:S02]  /*b860*/  FADD.FTZ R12, R12, R59 ;  /* 0x0000003b0c0c7221 */ /* 0x000fe40000010000 */
[----:B------:R-:W4:Y:S01]  /*b870*/  LDL.LU R59, [R1+0x5b0] ;  /* 0x0005b000013b7983 */ /* 0x000f220000300800 */
[-C--:B--2---:R-:W-:Y:S01]  /*b880*/  FMUL.FTZ R11, R40, R61.reuse ;  /* 0x0000003d280b7220 */ /* 0x084fe20000410000 */
[C---:B------:R-:W-:Y:S01]  /*b890*/  FFMA.FTZ R8, R15.reuse, R61, R8 ;  /* 0x0000003d0f087223 */ /* 0x040fe20000010008 */
[----:B---3--:R-:W-:Y:S02]  /*b8a0*/  FADD.FTZ R13, R58, -UR16 ;  /* 0x800000103a0d7e21 */ /* 0x008fe40008010000 */
[----:B------:R-:W-:Y:S01]  /*b8b0*/  FFMA.FTZ R9, R15, R11, R9 ;  /* 0x0000000b0f097223 */ /* 0x000fe20000010009 */
[----:B------:R-:W-:Y:S01]  /*b8c0*/  FADD.FTZ R10, R10, R11 ;  /* 0x0000000b0a0a7221 */ /* 0x000fe20000010000 */
[----:B------:R-:W-:Y:S01]  /*b8d0*/  FADD.FTZ R12, R12, R61 ;  /* 0x0000003d0c0c7221 */ /* 0x000fe20000010000 */
[----:B------:R-:W-:Y:S01]  /*b8e0*/  FMUL.FTZ R13, R13, UR17 ;  /* 0x000000110d0d7c20 */ /* 0x000fe20008410000 */
[-C--:B------:R-:W-:Y:S01]  /*b8f0*/  FMUL.FTZ R11, R41, R60.reuse ;  /* 0x0000003c290b7220 */ /* 0x080fe20000410000 */
[----:B------:R-:W2:Y:S01]  /*b900*/  LDL.LU R61, [R1+0x770] ;  /* 0x00077000013d7983 */ /* 0x000ea20000300800 */
[----:B------:R-:W-:Y:S01]  /*b910*/  FADD.FTZ R15, R18, -UR16 ;  /* 0x80000010120f7e21 */ /* 0x000fe20008010000 */
[----:B------:R-:W-:-:S02]  /*b920*/  FFMA.FTZ R7, R13, R60, R7 ;  /* 0x0000003c0d077223 */ /* 0x000fc40000010007 */
[----:B------:R-:W3:Y:S01]  /*b930*/  LDL.LU R18, [R1+0x774] ;  /* 0x0007740001127983 */ /* 0x000ee20000300800 */
[----:B------:R-:W-:Y:S01]  /*b940*/  FFMA.FTZ R9, R13, R11, R9 ;  /* 0x0000000b0d097223 */ /* 0x000fe20000010009 */
[----:B------:R-:W-:Y:S01]  /*b950*/  FMUL.FTZ R15, R15, UR17 ;  /* 0x000000110f0f7c20 */ /* 0x000fe20008410000 */
[-C--:B------:R-:W-:Y:S01]  /*b960*/  FMUL.FTZ R13, R40, R17.reuse ;  /* 0x00000011280d7220 */ /* 0x080fe20000410000 */
[----:B------:R-:W-:Y:S01]  /*b970*/  FADD.FTZ R10, R11, R10 ;  /* 0x0000000a0b0a7221 */ /* 0x000fe20000010000 */
[----:B------:R-:W3:Y:S01]  /*b980*/  LDL.LU R58, [R1+0x5c0] ;  /* 0x0005c000013a7983 */ /* 0x000ee20000300800 */
[C---:B------:R-:W-:Y:S01]  /*b990*/  FFMA.FTZ R8, R15.reuse, R17, R8 ;  /* 0x000000110f087223 */ /* 0x040fe20000010008 */
[----:B------:R-:W-:Y:S01]  /*b9a0*/  FFMA.FTZ R15, R15, R13, R9 ;  /* 0x0000000d0f0f7223 */ /* 0x000fe20000010009 */
[----:B------:R-:W-:Y:S01]  /*b9b0*/  FADD.FTZ R9, R16, -UR16 ;  /* 0x8000001010097e21 */ /* 0x000fe20008010000 */
[----:B------:R-:W-:Y:S01]  /*b9c0*/  FADD.FTZ R16, R10, R13 ;  /* 0x0000000d0a107221 */ /* 0x000fe20000010000 */
[----:B------:R-:W-:-:S02]  /*b9d0*/  FADD.FTZ R12, R12, R17 ;  /* 0x000000110c0c7221 */ /* 0x000fc40000010000 */
[----:B------:R-:W3:Y:S01]  /*b9e0*/  LDL.LU R17, [R1+0x778] ;  /* 0x0007780001117983 */ /* 0x000ee20000300800 */
[----:B----4-:R-:W-:-:S03]  /*b9f0*/  FADD.FTZ R10, R19, -UR16 ;  /* 0x80000010130a7e21 */ /* 0x010fc60008010000 */
[----:B------:R-:W4:Y:S01]  /*ba00*/  LDL.LU R19, [R1+0x77c] ;  /* 0x00077c0001137983 */ /* 0x000f220000300800 */
[----:B------:R-:W-:-:S03]  /*ba10*/  FMUL.FTZ R13, R9, UR17 ;  /* 0x00000011090d7c20 */ /* 0x000fc60008410000 */
[----:B------:R0:W-:Y:S01]  /*ba20*/  STL [R1+0x8d0], R39 ;  /* 0x0008d02701007387 */ /* 0x0001e20000100800 */
[-C--:B------:R-:W-:Y:S01]  /*ba30*/  FMUL.FTZ R11, R41, R59.reuse ;  /* 0x0000003b290b7220 */ /* 0x080fe20000410000 */
[----:B------:R-:W-:Y:S01]  /*ba40*/  FFMA.FTZ R7, R13, R59, R7 ;  /* 0x0000003b0d077223 */ /* 0x000fe20000010007 */
[----:B------:R-:W-:Y:S01]  /*ba50*/  FMUL.FTZ R10, R10, UR17 ;  /* 0x000000110a0a7c20 */ /* 0x000fe20008410000 */
[----:B------:R1:W-:Y:S01]  /*ba60*/  STL [R1+0x8cc], R38 ;  /* 0x0008cc2601007387 */ /* 0x0003e20000100800 */
[----:B------:R-:W-:Y:S01]  /*ba70*/  FADD.FTZ R9, R11, R16 ;  /* 0x000000100b097221 */ /* 0x000fe20000010000 */
[----:B------:R-:W-:Y:S02]  /*ba80*/  FFMA.FTZ R15, R13, R11, R15 ;  /* 0x0000000b0d0f7223 */ /* 0x000fe4000001000f */
[----:B0-----:R-:W4:Y:S01]  /*ba90*/  LDL.LU R39, [R1+0x5d8] ;  /* 0x0005d80001277983 */ /* 0x001f220000300800 */
[----:B------:R-:W-:Y:S01]  /*baa0*/  FMUL.FTZ R16, R40, R57 ;  /* 0x0000003928107220 */ /* 0x000fe20000410000 */
[----:B--2---:R-:W-:-:S02]  /*bab0*/  FADD.FTZ R11, R61, -UR16 ;  /* 0x800000103d0b7e21 */ /* 0x004fc40008010000 */
[----:B-1----:R-:W2:Y:S01]  /*bac0*/  LDL.LU R38, [R1+0x5dc] ;  /* 0x0005dc0001267983 */ /* 0x002ea20000300800 */
[----:B---3--:R-:W-:-:S03]  /*bad0*/  FADD.FTZ R13, R18, -UR16 ;  /* 0x80000010120d7e21 */ /* 0x008fc60008010000 */
[----:B------:R-:W3:Y:S01]  /*bae0*/  LDL.LU R18, [R1+0x784] ;  /* 0x0007840001127983 */ /* 0x000ee20000300800 */
[----:B------:R-:W-:Y:S01]  /*baf0*/  FADD.FTZ R9, R9, R16 ;  /* 0x0000001009097221 */ /* 0x000fe20000010000 */
[----:B------:R-:W-:Y:S02]  /*bb00*/  FFMA.FTZ R15, R10, R16, R15 ;  /* 0x000000100a0f7223 */ /* 0x000fe4000001000f */
[----:B------:R-:W3:Y:S01]  /*bb10*/  LDL.LU R61, [R1+0x780] ;  /* 0x00078000013d7983 */ /* 0x000ee20000300800 */
[----:B------:R-:W-:Y:S01]  /*bb20*/  FADD.FTZ R14, R14, R60 ;  /* 0x0000003c0e0e7221 */ /* 0x000fe20000010000 */
[----:B------:R-:W-:Y:S01]  /*bb30*/  FMUL.FTZ R16, R41, R58 ;  /* 0x0000003a29107220 */ /* 0x000fe20000410000 */
[----:B------:R-:W-:Y:S01]  /*bb40*/  FMUL.FTZ R11, R11, UR17 ;  /* 0x000000110b0b7c20 */ /* 0x000fe20008410000 */
[----:B------:R-:W3:Y:S03]  /*bb50*/  LDL.LU R60, [R1+0x5e8] ;  /* 0x0005e800013c7983 */ /* 0x000ee60000300800 */
[C---:B------:R-:W-:Y:S01]  /*bb60*/  FFMA.FTZ R15, R11.reuse, R16, R15 ;  /* 0x000000100b0f7223 */ /* 0x040fe2000001000f */
[----:B------:R-:W-:Y:S01]  /*bb70*/  FFMA.FTZ R7, R11, R58, R7 ;  /* 0x0000003a0b077223 */ /* 0x000fe20000010007 */
[----:B------:R-:W-:Y:S01]  /*bb80*/  FFMA.FTZ R8, R10, R57, R8 ;  /* 0x000000390a087223 */ /* 0x000fe20000010008 */
[----:B------:R-:W-:-:S02]  /*bb90*/  FADD.FTZ R10, R17, -UR16 ;  /* 0x80000010110a7e21 */ /* 0x000fc40008010000 */
[----:B------:R-:W3:Y:S01]  /*bba0*/  LDL.LU R17, [R1+0x788] ;  /* 0x0007880001117983 */ /* 0x000ee20000300800 */
[----:B----4-:R-:W-:-:S03]  /*bbb0*/  FADD.FTZ R11, R19, -UR16 ;  /* 0x80000010130b7e21 */ /* 0x010fc60008010000 */
[----:B------:R-:W4:Y:S01]  /*bbc0*/  LDL.LU R19, [R1+0x78c] ;  /* 0x00078c0001137983 */ /* 0x000f220000300800 */
[----:B------:R-:W-:Y:S01]  /*bbd0*/  FADD.FTZ R9, R16, R9 ;  /* 0x0000000910097221 */ /* 0x000fe20000010000 */
[----:B------:R-:W-:Y:S01]  /*bbe0*/  FADD.FTZ R14, R14, R59 ;  /* 0x0000003b0e0e7221 */ /* 0x000fe20000010000 */
[----:B------:R-:W-:Y:S01]  /*bbf0*/  FMUL.FTZ R16, R40, R56 ;  /* 0x0000003828107220 */ /* 0x000fe20000410000 */
[----:B------:R-:W-:Y:S01]  /*bc00*/  FMUL.FTZ R13, R13, UR17 ;  /* 0x000000110d0d7c20 */ /* 0x000fe20008410000 */
[----:B------:R-:W4:Y:S01]  /*bc10*/  LDL.LU R59, [R1+0x5ec] ;  /* 0x0005ec00013b7983 */ /* 0x000f220000300800 */
[----:B------:R-:W-:Y:S01]  /*bc20*/  FMUL.FTZ R10, R10, UR17 ;  /* 0x000000110a0a7c20 */ /* 0x000fe20008410000 */
[----:B------:R-:W-:Y:S01]  /*bc30*/  FADD.FTZ R9, R9, R16 ;  /* 0x0000001009097221 */ /* 0x000fe20000010000 */
[----:B------:R-:W-:Y:S01]  /*bc40*/  FFMA.FTZ R15, R13, R16, R15 ;  /* 0x000000100d0f7223 */ /* 0x000fe2000001000f */
[----:B------:R-:W-:Y:S02]  /*bc50*/  FADD.FTZ R14, R14, R58 ;  /* 0x0000003a0e0e7221 */ /* 0x000fe40000010000 */
[----:B------:R-:W4:Y:S01]  /*bc60*/  LDL.LU R58, [R1+0x600] ;  /* 0x00060000013a7983 */ /* 0x000f220000300800 */
[-C--:B------:R-:W-:Y:S01]  /*bc70*/  FMUL.FTZ R16, R41, R39.reuse ;  /* 0x0000002729107220 */ /* 0x080fe20000410000 */
[----:B------:R-:W-:Y:S01]  /*bc80*/  FFMA.FTZ R7, R10, R39, R7 ;  /* 0x000000270a077223 */ /* 0x000fe20000010007 */
[----:B------:R-:W-:Y:S01]  /*bc90*/  FADD.FTZ R12, R12, R57 ;  /* 0x000000390c0c7221 */ /* 0x000fe20000010000 */
[----:B------:R-:W-:Y:S01]  /*bca0*/  FMUL.FTZ R11, R11, UR17 ;  /* 0x000000110b0b7c20 */ /* 0x000fe20008410000 */
[----:B------:R-:W-:Y:S01]  /*bcb0*/  FADD.FTZ R9, R16, R9 ;  /* 0x0000000910097221 */ /* 0x000fe20000010000 */
[----:B------:R-:W-:Y:S01]  /*bcc0*/  FFMA.FTZ R15, R10, R16, R15 ;  /* 0x000000100a0f7223 */ /* 0x000fe2000001000f */
[----:B--2---:R-:W-:Y:S01]  /*bcd0*/  FMUL.FTZ R16, R40, R38 ;  /* 0x0000002628107220 */ /* 0x004fe20000410000 */
[----:B------:R-:W-:Y:S01]  /*bce0*/  FFMA.FTZ R8, R13, R56, R8 ;  /* 0x000000380d087223 */ /* 0x000fe20000010008 */
[----:B---3--:R-:W-:Y:S01]  /*bcf0*/  FADD.FTZ R10, R18, -UR16 ;  /* 0x80000010120a7e21 */ /* 0x008fe20008010000 */
[----:B------:R-:W2:Y:S01]  /*bd00*/  LDL.LU R57, [R1+0x604] ;  /* 0x0006040001397983 */ /* 0x000ea20000300800 */
[----:B------:R-:W-:-:S03]  /*bd10*/  FADD.FTZ R13, R61, -UR16 ;  /* 0x800000103d0d7e21 */ /* 0x000fc60008010000 */
[----:B------:R-:W3:Y:S01]  /*bd20*/  LDL.LU R18, [R1+0x758] ;  /* 0x0007580001127983 */ /* 0x000ee20000300800 */
[----:B------:R-:W-:Y:S01]  /*bd30*/  FADD.FTZ R9, R9, R16 ;  /* 0x0000001009097221 */ /* 0x000fe20000010000 */
[----:B------:R-:W-:Y:S02]  /*bd40*/  FFMA.FTZ R15, R11, R16, R15 ;  /* 0x000000100b0f7223 */ /* 0x000fe4000001000f */
[----:B------:R-:W3:Y:S01]  /*bd50*/  LDL.LU R61, [R1+0x790] ;  /* 0x00079000013d7983 */ /* 0x000ee20000300800 */
[----:B------:R-:W-:Y:S01]  /*bd60*/  FMUL.FTZ R16, R41, R60 ;  /* 0x0000003c29107220 */ /* 0x000fe20000410000 */
[----:B------:R-:W-:Y:S01]  /*bd70*/  FMUL.FTZ R13, R13, UR17 ;  /* 0x000000110d0d7c20 */ /* 0x000fe20008410000 */
[----:B------:R-:W-:Y:S02]  /*bd80*/  FADD.FTZ R14, R14, R39 ;  /* 0x000000270e0e7221 */ /* 0x000fe40000010000 */
[----:B------:R-:W3:Y:S01]  /*bd90*/  LDL.LU R39, [R1+0x610] ;  /* 0x0006100001277983 */ /* 0x000ee20000300800 */
        /* <DEDUP_REMOVED lines=9> */
[-C--:B------:R-:W-:Y:S01]  /*be30*/  FMUL.FTZ R16, R40, R59.reuse ;  /* 0x0000003b28107220 */ /* 0x080fe20000410000 */
[----:B------:R-:W-:Y:S01]  /*be40*/  FMUL.FTZ R10, R10, UR17 ;  /* 0x000000110a0a7c20 */ /* 0x000fe20008410000 */
[----:B------:R-:W4:Y:S01]  /*be50*/  LDL.LU R56, [R1+0x614] ;  /* 0x0006140001387983 */ /* 0x000f220000300800 */
[----:B------:R-:W-:Y:S01]  /*be60*/  FADD.FTZ R12, R12, R38 ;  /* 0x000000260c0c7221 */ /* 0x000fe20000010000 */
[----:B------:R-:W-:Y:S01]  /*be70*/  FADD.FTZ R9, R9, R16 ;  /* 0x0000001009097221 */ /* 0x000fe20000010000 */
[----:B------:R-:W-:Y:S01]  /*be80*/  FFMA.FTZ R15, R10, R16, R15 ;  /* 0x000000100a0f7223 */ /* 0x000fe2000001000f */
[----:B------:R-:W-:Y:S01]  /*be90*/  FMUL.FTZ R16, R41, R58 ;  /* 0x0000003a29107220 */ /* 0x000fe20000410000 */
[----:B------:R-:W-:Y:S01]  /*bea0*/  FMUL.FTZ R11, R11, UR17 ;  /* 0x000000110b0b7c20 */ /* 0x000fe20008410000 */
[----:B------:R-:W4:Y:S01]  /*beb0*/  LDL.LU R38, [R1+0x628] ;  /* 0x0006280001267983 */ /* 0x000f220000300800 */
[----:B------:R-:W-:Y:S01]  /*bec0*/  FADD.FTZ R14, R14, R60 ;  /* 0x0000003c0e0e7221 */ /* 0x000fe20000010000 */
[----:B------:R-:W-:Y:S01]  /*bed0*/  FADD.FTZ R9, R16, R9 ;  /* 0x0000000910097221 */ /* 0x000fe20000010000 */
[C---:B------:R-:W-:Y:S01]  /*bee0*/  FFMA.FTZ R15, R11.reuse, R16, R15 ;  /* 0x000000100b0f7223 */ /* 0x040fe2000001000f */
[----:B------:R-:W-:Y:S01]  /*bef0*/  FFMA.FTZ R7, R11, R58, R7 ;  /* 0x0000003a0b077223 */ /* 0x000fe20000010007 */
[----:B------:R-:W-:Y:S01]  /*bf00*/  FMUL.FTZ R13, R13, UR17 ;  /* 0x000000110d0d7c20 */ /* 0x000fe20008410000 */
[----:B------:R-:W-:Y:S01]  /*bf10*/  FFMA.FTZ R8, R10, R59, R8 ;  /* 0x0000003b0a087223 */ /* 0x000fe20000010008 */
[----:B------:R-:W4:Y:S01]  /*bf20*/  LDL.LU R60, [R1+0x62c] ;  /* 0x00062c00013c7983 */ /* 0x000f220000300800 */
[----:B--2---:R-:W-:Y:S01]  /*bf30*/  FMUL.FTZ R16, R40, R57 ;  /* 0x0000003928107220 */ /* 0x004fe20000410000 */
[----:B---3--:R-:W-:-:S02]  /*bf40*/  FADD.FTZ R11, R18, -UR16 ;  /* 0x80000010120b7e21 */ /* 0x008fc40008010000 */
[----:B------:R-:W2:Y:S01]  /*bf50*/  LDL.LU R18, [R1+0x748] ;  /* 0x0007480001127983 */ /* 0x000ea20000300800 */
[----:B------:R-:W-:-:S03]  /*bf60*/  FADD.FTZ R10, R61, -UR16 ;  /* 0x800000103d0a7e21 */ /* 0x000fc60008010000 */
[----:B------:R-:W3:Y:S01]  /*bf70*/  LDL.LU R61, [R1+0x754] ;  /* 0x00075400013d7983 */ /* 0x000ee20000300800 */
[----:B------:R-:W-:Y:S01]  /*bf80*/  FADD.FTZ R9, R9, R16 ;  /* 0x0000001009097221 */ /* 0x000fe20000010000 */
[----:B------:R-:W-:Y:S01]  /*bf90*/  FFMA.FTZ R15, R13, R16, R15 ;  /* 0x000000100d0f7223 */ /* 0x000fe2000001000f */
[----:B------:R-:W-:Y:S01]  /*bfa0*/  FADD.FTZ R12, R12, R59 ;  /* 0x0000003b0c0c7221 */ /* 0x000fe20000010000 */
[-C--:B------:R-:W-:Y:S01]  /*bfb0*/  FMUL.FTZ R16, R41, R39.reuse ;  /* 0x0000002729107220 */ /* 0x080fe20000410000 */
        /* <DEDUP_REMOVED lines=17> */
[----:B------:R-:W-:Y:S01]  /*c0d0*/  FMUL.FTZ R16, R41, R38 ;  /* 0x0000002629107220 */ /* 0x000fe20000410000 */
[----:B------:R-:W-:-:S02]  /*c0e0*/  FADD.FTZ R14, R14, R39 ;  /* 0x000000270e0e7221 */ /* 0x000fc40000010000 */
[----:B------:R-:W4:Y:S01]  /*c0f0*/  LDL.LU R39, [R1+0x658] ;  /* 0x0006580001277983 */ /* 0x000f220000300800 */
[----:B------:R-:W-:Y:S01]  /*c100*/  FADD.FTZ R9, R16, R9 ;  /* 0x0000000910097221 */ /* 0x000fe20000010000 */
[C---:B------:R-:W-:Y:S01]  /*c110*/  FFMA.FTZ R15, R13.reuse, R16, R15 ;  /* 0x000000100d0f7223 */ /* 0x040fe2000001000f */
[----:B------:R-:W-:Y:S01]  /*c120*/  FFMA.FTZ R7, R13, R38, R7 ;  /* 0x000000260d077223 */ /* 0x000fe20000010007 */
[----:B------:R-:W-:Y:S01]  /*c130*/  FADD.FTZ R12, R12, R57 ;  /* 0x000000390c0c7221 */ /* 0x000fe20000010000 */
[----:B------:R-:W-:Y:S01]  /*c140*/  FMUL.FTZ R16, R40, R60 ;  /* 0x0000003c28107220 */ /* 0x000fe20000410000 */
[----:B------:R-:W-:Y:S01]  /*c150*/  FMUL.FTZ R10, R10, UR17 ;  /* 0x000000110a0a7c20 */ /* 0x000fe20008410000 */
[----:B------:R-:W-:Y:S01]  /*c160*/  FFMA.FTZ R8, R11, R56, R8 ;  /* 0x000000380b087223 */ /* 0x000fe20000010008 */
[----:B------:R-:W4:Y:S01]  /*c170*/  LDL.LU R57, [R1+0x65c] ;  /* 0x00065c0001397983 */ /* 0x000f220000300800 */
[----:B--2---:R-:W-:-:S03]  /*c180*/  FADD.FTZ R13, R18, -UR16 ;  /* 0x80000010120d7e21 */ /* 0x004fc60008010000 */
[----:B------:R-:W2:Y:S01]  /*c190*/  LDL.LU R18, [R1+0x728] ;  /* 0x0007280001127983 */ /* 0x000ea20000300800 */
[----:B---3--:R-:W-:-:S03]  /*c1a0*/  FADD.FTZ R11, R61, -UR16 ;  /* 0x800000103d0b7e21 */ /* 0x008fc60008010000 */
[----:B------:R-:W3:Y:S01]  /*c1b0*/  LDL.LU R61, [R1+0x734] ;  /* 0x00073400013d7983 */ /* 0x000ee20000300800 */
[----:B------:R-:W-:Y:S01]  /*c1c0*/  FADD.FTZ R9, R9, R16 ;  /* 0x0000001009097221 */ /* 0x000fe20000010000 */
[----:B------:R-:W-:Y:S01]  /*c1d0*/  FFMA.FTZ R15, R10, R16, R15 ;  /* 0x000000100a0f7223 */ /* 0x000fe2000001000f */
[----:B------:R-:W-:Y:S01]  /*c1e0*/  FMUL.FTZ R11, R11, UR17 ;  /* 0x000000110b0b7c20 */ /* 0x000fe20008410000 */
[-C--:B------:R-:W-:Y:S01]  /*c1f0*/  FMUL.FTZ R16, R41, R59.reuse ;  /* 0x0000003b29107220 */ /* 0x080fe20000410000 */
        /* <DEDUP_REMOVED lines=14> */
[----:B------:R-:W-:Y:S01]  /*c2e0*/  FADD.FTZ R12, R12, R60 ;  /* 0x0000003c0c0c7221 */ /* 0x000fe20000010000 */
[----:B------:R-:W-:Y:S01]  /*c2f0*/  FADD.FTZ R9, R9, R16 ;  /* 0x0000001009097221 */ /* 0x000fe20000010000 */
[----:B------:R-:W-:Y:S01]  /*c300*/  FFMA.FTZ R15, R13, R16, R15 ;  /* 0x000000100d0f7223 */ /* 0x000fe2000001000f */
[----:B------:R-:W-:Y:S01]  /*c310*/  FMUL.FTZ R10, R10, UR17 ;  /* 0x000000110a0a7c20 */ /* 0x000fe20008410000 */
[-C--:B------:R-:W-:Y:S01]  /*c320*/  FMUL.FTZ R16, R41, R39.reuse ;  /* 0x0000002729107220 */ /* 0x080fe20000410000 */
[----:B------:R-:W4:Y:S01]  /*c330*/  LDL.LU R60, [R1+0x698] ;  /* 0x00069800013c7983 */ /* 0x000f220000300800 */
[----:B------:R-:W-:Y:S01]  /*c340*/  FADD.FTZ R14, R14, R59 ;  /* 0x0000003b0e0e7221 */ /* 0x000fe20000010000 */
[----:B------:R-:W-:Y:S01]  /*c350*/  FFMA.FTZ R7, R10, R39, R7 ;  /* 0x000000270a077223 */ /* 0x000fe20000010007 */
[----:B------:R-:W-:Y:S01]  /*c360*/  FADD.FTZ R9, R16, R9 ;  /* 0x0000000910097221 */ /* 0x000fe20000010000 */
[----:B------:R-:W-:Y:S01]  /*c370*/  FFMA.FTZ R15, R10, R16, R15 ;  /* 0x000000100a0f7223 */ /* 0x000fe2000001000f */
[----:B------:R-:W-:Y:S01]  /*c380*/  FMUL.FTZ R11, R11, UR17 ;  /* 0x000000110b0b7c20 */ /* 0x000fe20008410000 */
[----:B------:R-:W-:Y:S01]  /*c390*/  FFMA.FTZ R8, R13, R58, R8 ;  /* 0x0000003a0d087223 */ /* 0x000fe20000010008 */
[----:B------:R-:W-:Y:S01]  /*c3a0*/  FMUL.FTZ R16, R40, R57 ;  /* 0x0000003928107220 */ /* 0x000fe20000410000 */
[----:B------:R-:W4:Y:S01]  /*c3b0*/  LDL.LU R59, [R1+0x69c] ;  /* 0x00069c00013b7983 */ /* 0x000f220000300800 */
[----:B--2---:R-:W-:-:S03]  /*c3c0*/  FADD.FTZ R10, R18, -UR16 ;  /* 0x80000010120a7e21 */ /* 0x004fc60008010000 */
[----:B------:R-:W2:Y:S01]  /*c3d0*/  LDL.LU R18, [R1+0x710] ;  /* 0x0007100001127983 */ /* 0x000ea20000300800 */
[----:B---3--:R-:W-:-:S03]  /*c3e0*/  FADD.FTZ R13, R61, -UR16 ;  /* 0x800000103d0d7e21 */ /* 0x008fc60008010000 */
[----:B------:R-:W3:Y:S01]  /*c3f0*/  LDL.LU R61, [R1+0x71c] ;  /* 0x00071c00013d7983 */ /* 0x000ee20000300800 */
[----:B------:R-:W-:Y:S01]  /*c400*/  FADD.FTZ R9, R9, R16 ;  /* 0x0000001009097221 */ /* 0x000fe20000010000 */
[----:B------:R-:W-:Y:S01]  /*c410*/  FFMA.FTZ R15, R11, R16, R15 ;  /* 0x000000100b0f7223 */ /* 0x000fe2000001000f */
[----:B------:R-:W-:Y:S01]  /*c420*/  FADD.FTZ R12, R12, R58 ;  /* 0x0000003a0c0c7221 */ /* 0x000fe20000010000 */
[----:B------:R-:W-:Y:S01]  /*c430*/  FMUL.FTZ R13, R13, UR17 ;  /* 0x000000110d0d7c20 */ /* 0x000fe20008410000 */
[-C--:B------:R-:W-:Y:S01]  /*c440*/  FMUL.FTZ R16, R41, R38.reuse ;  /* 0x0000002629107220 */ /* 0x080fe20000410000 */
[----:B------:R-:W3:Y:S02]  /*c450*/  LDL.LU R58, [R1+0x6ac] ;  /* 0x0006ac00013a7983 */ /* 0x000ee40000300800 */
        /* <DEDUP_REMOVED lines=33> */
[----:B------:R-:W-:Y:S01]  /*c670*/  FMUL.FTZ R16, R41, R58 ;  /* 0x0000003a29107220 */ /* 0x000fe20000410000 */
        /* <DEDUP_REMOVED lines=21> */
[C---:B------:R-:W-:Y:S01]  /*c7d0*/  FFMA.FTZ R7, R13.reuse, R38, R7 ;  /* 0x000000260d077223 */ /* 0x040fe20000010007 */
        /* <DEDUP_REMOVED lines=222> */
[----:B------:R-:W-:Y:S01]  /*d5c0*/  FADD.FTZ R12, R12, R59 ;  /* 0x0000003b0c0c7221 */ /* 0x000fe20000010000 */
[----:B--2---:R-:W-:-:S02]  /*d5d0*/  FADD.FTZ R13, R18, -UR16 ;  /* 0x80000010120d7e21 */ /* 0x004fc40008010000 */
[----:B------:R-:W2:Y:S01]  /*d5e0*/  LDL.LU R59, [R1+0x73c] ;  /* 0x00073c00013b7983 */ /* 0x000ea20000300800 */
[----:B---3--:R-:W-:-:S03]  /*d5f0*/  FADD.FTZ R11, R61, -UR16 ;  /* 0x800000103d0b7e21 */ /* 0x008fc60008010000 */
[----:B------:R-:W3:Y:S01]  /*d600*/  LDL.LU R18, [R1+0x794] ;  /* 0x0007940001127983 */ /* 0x000ee20000300800 */
[----:B------:R-:W-:Y:S01]  /*d610*/  FADD.FTZ R9, R9, R16 ;  /* 0x0000001009097221 */ /* 0x000fe20000010000 */
[C---:B------:R-:W-:Y:S01]  /*d620*/  FFMA.FTZ R15, R10.reuse, R16, R15 ;  /* 0x000000100a0f7223 */ /* 0x040fe2000001000f */
[----:B------:R-:W-:Y:S01]  /*d630*/  FMUL.FTZ R11, R11, UR17 ;  /* 0x000000110b0b7c20 */ /* 0x000fe20008410000 */
[----:B------:R-:W3:Y:S01]  /*d640*/  LDL.LU R61, [R1+0x4b0] ;  /* 0x0004b000013d7983 */ /* 0x000ee20000300800 */
[-C--:B------:R-:W-:Y:S02]  /*d650*/  FMUL.FTZ R16, R41, R39.reuse ;  /* 0x0000002729107220 */ /* 0x080fe40000410000 */
[C---:B------:R-:W-:Y:S02]  /*d660*/  FFMA.FTZ R7, R11.reuse, R39, R7 ;  /* 0x000000270b077223 */ /* 0x040fe40000010007 */
        /* <DEDUP_REMOVED lines=64> */
[----:B---3--:R-:W-:Y:S01]  /*da70*/  FADD.FTZ R11, R18, -UR16 ;  /* 0x80000010120b7e21 */ /* 0x008fe20008010000 */
[----:B------:R-:W-:Y:S02]  /*da80*/  FADD.FTZ R9, R9, R16 ;  /* 0x0000001009097221 */ /* 0x000fe40000010000 */
[----:B------:R-:W3:Y:S01]  /*da90*/  LDL.LU R18, [R1+0x7b4] ;  /* 0x0007b40001127983 */ /* 0x000ee20000300800 */
[----:B------:R-:W-:Y:S01]  /*daa0*/  FFMA.FTZ R15, R13, R16, R15 ;  /* 0x000000100d0f7223 */ /* 0x000fe2000001000f */
        /* <DEDUP_REMOVED lines=29> */
[----:B--2---:R-:W-:Y:S01]  /*dc80*/  FADD.FTZ R11, R58, -UR16 ;  /* 0x800000103a0b7e21 */ /* 0x004fe20008010000 */
[----:B------:R-:W-:-:S02]  /*dc90*/  FADD.FTZ R9, R9, R16 ;  /* 0x0000001009097221 */ /* 0x000fc40000010000 */
[----:B------:R-:W2:Y:S01]  /*dca0*/  LDL.LU R58, [R1+0x7c0] ;  /* 0x0007c000013a7983 */ /* 0x000ea20000300800 */
[----:B---3--:R-:W-:-:S03]  /*dcb0*/  FADD.FTZ R13, R18, -UR16 ;  /* 0x80000010120d7e21 */ /* 0x008fc60008010000 */
[----:B------:R-:W3:Y:S01]  /*dcc0*/  LDL.LU R18, [R1+0x7c4] ;  /* 0x0007c40001127983 */ /* 0x000ee20000300800 */
        /* <DEDUP_REMOVED lines=13> */
[----:B------:R-:W-:Y:S01]  /*dda0*/  FMUL.FTZ R13, R13, UR17 ;  /* 0x000000110d0d7c20 */ /* 0x000fe20008410000 */
[----:B------:R-:W-:Y:S01]  /*ddb0*/  FMUL.FTZ R16, R40, R39 ;  /* 0x0000002728107220 */ /* 0x000fe20000410000 */
[----:B------:R-:W-:Y:S02]  /*ddc0*/  FADD.FTZ R12, R12, R61 ;  /* 0x0000003d0c0c7221 */ /* 0x000fe40000010000 */
[----:B------:R-:W4:Y:S01]  /*ddd0*/  LDL.LU R61, [R1+0x44c] ;  /* 0x00044c00013d7983 */ /* 0x000f220000300800 */
[----:B------:R-:W-:Y:S01]  /*dde0*/  FADD.FTZ R9, R9, R16 ;  /* 0x0000001009097221 */ /* 0x000fe20000010000 */
[----:B------:R-:W-:Y:S01]  /*ddf0*/  FFMA.FTZ R15, R13, R16, R15 ;  /* 0x000000100d0f7223 */ /* 0x000fe2000001000f */
[----:B------:R-:W-:Y:S01]  /*de00*/  FADD.FTZ R14, R14, R60 ;  /* 0x0000003c0e0e7221 */ /* 0x000fe20000010000 */
        /* <DEDUP_REMOVED lines=8> */
[----:B------:R-:W-:Y:S01]  /*de90*/  FMUL.FTZ R16, R40, R57 ;  /* 0x0000003928107220 */ /* 0x000fe20000410000 */
        /* <DEDUP_REMOVED lines=21> */
[----:B------:R-:W-:Y:S01]  /*dff0*/  FMUL.FTZ R10, R10, UR17 ;  /* 0x000000110a0a7c20 */ /* 0x000fe20008410000 */
[-C--:B------:R-:W-:Y:S01]  /*e000*/  FMUL.FTZ R16, R40, R61.reuse ;  /* 0x0000003d28107220 */ /* 0x080fe20000410000 */
[----:B------:R-:W4:Y:S01]  /*e010*/  LDL.LU R56, [R1+0x43c] ;  /* 0x00043c0001387983 */ /* 0x000f220000300800 */
[----:B------:R-:W-:Y:S01]  /*e020*/  FADD.FTZ R12, R12, R57 ;  /* 0x000000390c0c7221 */ /* 0x000fe20000010000 */
[----:B------:R-:W-:Y:S01]  /*e030*/  FMUL.FTZ R11, R11, UR17 ;  /* 0x000000110b0b7c20 */ /* 0x000fe20008410000 */
[----:B------:R-:W-:Y:S01]  /*e040*/  FADD.FTZ R9, R9, R16 ;  /* 0x0000001009097221 */ /* 0x000fe20000010000 */
[----:B------:R-:W-:Y:S01]  /*e050*/  FFMA.FTZ R15, R10, R16, R15 ;  /* 0x000000100a0f7223 */ /* 0x000fe2000001000f */
[-C--:B------:R-:W-:Y:S01]  /*e060*/  FMUL.FTZ R16, R41, R60.reuse ;  /* 0x0000003c29107220 */ /* 0x080fe20000410000 */
[----:B------:R-:W4:Y:S01]  /*e070*/  LDL.LU R57, [R1+0x598] ;  /* 0x0005980001397983 */ /* 0x000f220000300800 */
        /* <DEDUP_REMOVED lines=17> */
[----:B------:R-:W-:Y:S01]  /*e190*/  FADD.FTZ R14, R14, R60 ;  /* 0x0000003c0e0e7221 */ /* 0x000fe20000010000 */
[----:B------:R-:W-:Y:S01]  /*e1a0*/  FFMA.FTZ R8, R13, R59, R8 ;  /* 0x0000003b0d087223 */ /* 0x000fe20000010008 */
[----:B------:R-:W3:Y:S01]  /*e1b0*/  LDL.LU R60, [R1+0x588] ;  /* 0x00058800013c7983 */ /* 0x000ee20000300800 */
[C---:B------:R-:W-:Y:S01]  /*e1c0*/  FFMA.FTZ R15, R10.reuse, R16, R15 ;  /* 0x000000100a0f7223 */ /* 0x040fe2000001000f */
[----:B------:R-:W-:Y:S01]  /*e1d0*/  FFMA.FTZ R7, R10, R39, R7 ;  /* 0x000000270a077223 */ /* 0x000fe20000010007 */
[----:B------:R-:W-:Y:S01]  /*e1e0*/  FADD.FTZ R12, R12, R59 ;  /* 0x0000003b0c0c7221 */ /* 0x000fe20000010000 */
[----:B------:R-:W-:Y:S01]  /*e1f0*/  FADD.FTZ R9, R16, R9 ;  /* 0x0000000910097221 */ /* 0x000fe20000010000 */
[----:B------:R-:W-:Y:S01]  /*e200*/  FMUL.FTZ R11, R11, UR17 ;  /* 0x000000110b0b7c20 */ /* 0x000fe20008410000 */
[----:B------:R-:W-:Y:S01]  /*e210*/  FADD.FTZ R13, R17, -UR16 ;  /* 0x80000010110d7e21 */ /* 0x000fe20008010000 */
[----:B------:R-:W3:Y:S04]  /*e220*/  LDL.LU R59, [R1+0x570] ;  /* 0x00057000013b7983 */ /* 0x000ee80000300800 */
[----:B------:R-:W3:Y:S04]  /*e230*/  LDL.LU R17, [R1+0x7e8] ;  /* 0x0007e80001117983 */ /* 0x000ee80000300800 */
[----:B------:R-:W3:Y:S01]  /*e240*/  LDL.LU R58, [R1+0x574] ;  /* 0x00057400013a7983 */ /* 0x000ee20000300800 */
[----:B----4-:R-:W-:-:S03]  /*e250*/  FADD.FTZ R10, R19, -UR16 ;  /* 0x80000010130a7e21 */ /* 0x010fc60008010000 */
[----:B------:R-:W4:Y:S01]  /*e260*/  LDL.LU R19, [R1+0x7f0] ;  /* 0x0007f00001137983 */ /* 0x000f220000300800 */
[----:B------:R-:W-:Y:S01]  /*e270*/  FMUL.FTZ R16, R40, R56 ;  /* 0x0000003828107220 */ /* 0x000fe20000410000 */
[----:B------:R-:W-:-:S03]  /*e280*/  FMUL.FTZ R13, R13, UR17 ;  /* 0x000000110d0d7c20 */ /* 0x000fc60008410000 */
[----:B------:R-:W-:Y:S01]  /*e290*/  FADD.FTZ R9, R9, R16 ;  /* 0x0000001009097221 */ /* 0x000fe20000010000 */
[----:B------:R-:W-:Y:S01]  /*e2a0*/  FFMA.FTZ R15, R11, R16, R15 ;  /* 0x000000100b0f7223 */ /* 0x000fe2000001000f */
[-C--:B------:R-:W-:Y:S01]  /*e2b0*/  FMUL.FTZ R16, R41, R57.reuse ;  /* 0x0000003929107220 */ /* 0x080fe20000410000 */
[C---:B------:R-:W-:Y:S01]  /*e2c0*/  FFMA.FTZ R7, R13.reuse, R57, R7 ;  /* 0x000000390d077223 */ /* 0x040fe20000010007 */
[----:B------:R-:W-:Y:S01]  /*e2d0*/  FADD.FTZ R14, R14, R39 ;  /* 0x000000270e0e7221 */ /* 0x000fe20000010000 */
[----:B------:R-:W-:Y:S01]  /*e2e0*/  FMUL.FTZ R10, R10, UR17 ;  /* 0x000000110a0a7c20 */ /* 0x000fe20008410000 */
[----:B------:R-:W-:Y:S01]  /*e2f0*/  FADD.FTZ R9, R16, R9 ;  /* 0x0000000910097221 */ /* 0x000fe20000010000 */
[----:B------:R-:W-:Y:S01]  /*e300*/  FFMA.FTZ R15, R13, R16, R15 ;  /* 0x000000100d0f7223 */ /* 0x000fe2000001000f */
[----:B------:R-:W-:Y:S01]  /*e310*/  FFMA.FTZ R8, R11, R56, R8 ;  /* 0x000000380b087223 */ /* 0x000fe20000010008 */
[----:B------:R-:W4:Y:S01]  /*e320*/  LDL.LU R39, [R1+0x550] ;  /* 0x0005500001277983 */ /* 0x000f220000300800 */
[----:B------:R-:W-:Y:S01]  /*e330*/  FADD.FTZ R12, R12, R56 ;  /* 0x000000380c0c7221 */ /* 0x000fe20000010000 */
[----:B------:R-:W-:-:S02]  /*e340*/  FMUL.FTZ R16, R40, R61 ;  /* 0x0000003d28107220 */ /* 0x000fc40000410000 */
[----:B------:R-:W4:Y:S01]  /*e350*/  LDL.LU R56, [R1+0x804] ;  /* 0x0008040001387983 */ /* 0x000f220000300800 */
[----:B--2---:R-:W-:Y:S01]  /*e360*/  FADD.FTZ R11, R38, -UR16 ;  /* 0x80000010260b7e21 */ /* 0x004fe20008010000 */
[----:B---3--:R-:W-:Y:S01]  /*e370*/  FADD.FTZ R13, R18, -UR16 ;  /* 0x80000010120d7e21 */ /* 0x008fe20008010000 */
[----:B------:R-:W-:Y:S01]  /*e380*/  FADD.FTZ R9, R9, R16 ;  /* 0x0000001009097221 */ /* 0x000fe20000010000 */
[----:B------:R-:W2:Y:S01]  /*e390*/  LDL.LU R18, [R1+0x810] ;  /* 0x0008100001127983 */ /* 0x000ea20000300800 */
[----:B------:R-:W-:Y:S01]  /*e3a0*/  FFMA.FTZ R15, R10, R16, R15 ;  /* 0x000000100a0f7223 */ /* 0x000fe2000001000f */
[----:B------:R-:W-:Y:S02]  /*e3b0*/  FMUL.FTZ R11, R11, UR17 ;  /* 0x000000110b0b7c20 */ /* 0x000fe40008410000 */
[----:B------:R-:W3:Y:S01]  /*e3c0*/  LDL.LU R38, [R1+0x554] ;  /* 0x0005540001267983 */ /* 0x000ee20000300800 */
[-C--:B------:R-:W-:Y:S01]  /*e3d0*/  FMUL.FTZ R16, R41, R60.reuse ;  /* 0x0000003c29107220 */ /* 0x080fe20000410000 */
[----:B------:R-:W-:-:S03]  /*e3e0*/  FFMA.FTZ R7, R11, R60, R7 ;  /* 0x0000003c0b077223 */ /* 0x000fc60000010007 */
[----:B------:R-:W-:Y:S01]  /*e3f0*/  FFMA.FTZ R15, R11, R16, R15 ;  /* 0x000000100b0f7223 */ /* 0x000fe2000001000f */
[----:B------:R-:W-:Y:S01]  /*e400*/  FFMA.FTZ R8, R10, R61, R8 ;  /* 0x0000003d0a087223 */ /* 0x000fe20000010008 */
[----:B------:R-:W-:Y:S02]  /*e410*/  FADD.FTZ R10, R17, -UR16 ;  /* 0x80000010110a7e21 */ /* 0x000fe40008010000 */
        /* <DEDUP_REMOVED lines=8> */
[----:B------:R-:W-:Y:S01]  /*e4a0*/  FMUL.FTZ R10, R10, UR17 ;  /* 0x000000110a0a7c20 */ /* 0x000fe20008410000 */
[----:B------:R-:W-:Y:S01]  /*e4b0*/  FADD.FTZ R9, R9, R16 ;  /* 0x0000001009097221 */ /* 0x000fe20000010000 */
[----:B------:R-:W-:Y:S01]  /*e4c0*/  FFMA.FTZ R15, R13, R16, R15 ;  /* 0x000000100d0f7223 */ /* 0x000fe2000001000f */
[-C--:B------:R-:W-:Y:S01]  /*e4d0*/  FMUL.FTZ R16, R41, R58.reuse ;  /* 0x0000003a29107220 */ /* 0x080fe20000410000 */
[----:B------:R-:W-:Y:S01]  /*e4e0*/  FFMA.FTZ R7, R10, R58, R7 ;  /* 0x0000003a0a077223 */ /* 0x000fe20000010007 */
[----:B------:R-:W-:Y:S01]  /*e4f0*/  FMUL.FTZ R11, R11, UR17 ;  /* 0x000000110b0b7c20 */ /* 0x000fe20008410000 */
[----:B------:R-:W-:Y:S01]  /*e500*/  FFMA.FTZ R8, R13, R59, R8 ;  /* 0x0000003b0d087223 */ /* 0x000fe20000010008 */
[----:B------:R-:W-:Y:S01]  /*e510*/  FADD.FTZ R9, R16, R9 ;  /* 0x0000000910097221 */ /* 0x000fe20000010000 */
[----:B------:R-:W-:Y:S01]  /*e520*/  FFMA.FTZ R15, R10, R16, R15 ;  /* 0x000000100a0f7223 */ /* 0x000fe2000001000f */
[----:B------:R-:W-:Y:S01]  /*e530*/  FMUL.FTZ R16, R40, R39 ;  /* 0x0000002728107220 */ /* 0x000fe20000410000 */
[----:B------:R-:W-:-:S02]  /*e540*/  FADD.FTZ R13, R56, -UR16 ;  /* 0x80000010380d7e21 */ /* 0x000fc40008010000 */
[----:B------:R-:W4:Y:S01]  /*e550*/  LDL.LU R56, [R1+0x840] ;  /* 0x0008400001387983 */ /* 0x000f220000300800 */
[----:B------:R-:W-:Y:S01]  /*e560*/  FADD.FTZ R9, R9, R16 ;  /* 0x0000001009097221 */ /* 0x000fe20000010000 */
[----:B------:R-:W-:Y:S01]  /*e570*/  FFMA.FTZ R15, R11, R16, R15 ;  /* 0x000000100b0f7223 */ /* 0x000fe2000001000f */
[----:B--2---:R-:W-:Y:S02]  /*e580*/  FADD.FTZ R10, R18, -UR16 ;  /* 0x80000010120a7e21 */ /* 0x004fe40008010000 */
[----:B------:R-:W2:Y:S01]  /*e590*/  LDL.LU R18, [R1+0x850] ;  /* 0x0008500001127983 */ /* 0x000ea20000300800 */
[----:B------:R-:W-:Y:S01]  /*e5a0*/  FMUL.FTZ R13, R13, UR17 ;  /* 0x000000110d0d7c20 */ /* 0x000fe20008410000 */
[----:B---3--:R-:W-:-:S03]  /*e5b0*/  FMUL.FTZ R16, R41, R38 ;  /* 0x0000002629107220 */ /* 0x008fc60000410000 */
[C---:B------:R-:W-:Y:S01]  /*e5c0*/  FFMA.FTZ R7, R13.reuse, R38, R7 ;  /* 0x000000260d077223 */ /* 0x040fe20000010007 */
[----:B------:R-:W-:Y:S01]  /*e5d0*/  FFMA.FTZ R15, R13, R16, R15 ;  /* 0x000000100d0f7223 */ /* 0x000fe2000001000f */
[----:B------:R-:W-:Y:S01]  /*e5e0*/  FFMA.FTZ R8, R11, R39, R8 ;  /* 0x000000270b087223 */ /* 0x000fe20000010008 */
[----:B------:R-:W-:Y:S02]  /*e5f0*/  FADD.FTZ R11, R17, -UR16 ;  /* 0x80000010110b7e21 */ /* 0x000fe40008010000 */
[----:B------:R-:W3:Y:S01]  /*e600*/  LDL.LU R17, [R1+0x864] ;  /* 0x0008640001117983 */ /* 0x000ee20000300800 */
[----:B----4-:R-:W-:-:S03]  /*e610*/  FADD.FTZ R13, R19, -UR16 ;  /* 0x80000010130d7e21 */ /* 0x010fc60008010000 */
[----:B------:R-:W4:Y:S01]  /*e620*/  LDL.LU R19, [R1+0x848] ;  /* 0x0008480001137983 */ /* 0x000f220000300800 */
[----:B------:R-:W-:Y:S01]  /*e630*/  FADD.FTZ R9, R16, R9 ;  /* 0x0000000910097221 */ /* 0x000fe20000010000 */
[----:B------:R-:W-:Y:S01]  /*e640*/  FMUL.FTZ R10, R10, UR17 ;  /* 0x000000110a0a7c20 */ /* 0x000fe20008410000 */
[----:B------:R-:W-:Y:S01]  /*e650*/  FMUL.FTZ R16, R40, R57 ;  /* 0x0000003928107220 */ /* 0x000fe20000410000 */
[----:B------:R-:W-:-:S03]  /*e660*/  FMUL.FTZ R11, R11, UR17 ;  /* 0x000000110b0b7c20 */ /* 0x000fc60008410000 */
[----:B------:R-:W-:Y:S01]  /*e670*/  FADD.FTZ R9, R9, R16 ;  /* 0x0000001009097221 */ /* 0x000fe20000010000 */
[C---:B------:R-:W-:Y:S01]  /*e680*/  FFMA.FTZ R15, R10.reuse, R16, R15 ;  /* 0x000000100a0f7223 */ /* 0x040fe2000001000f */
[-C--:B------:R-:W-:Y:S01]  /*e690*/  FMUL.FTZ R16, R41, R28.reuse ;  /* 0x0000001c29107220 */ /* 0x080fe20000410000 */
[----:B------:R-:W-:Y:S01]  /*e6a0*/  FFMA.FTZ R7, R11, R28, R7 ;  /* 0x0000001c0b077223 */ /* 0x000fe20000010007 */
[----:B------:R-:W-:Y:S01]  /*e6b0*/  FMUL.FTZ R13, R13, UR17 ;  /* 0x000000110d0d7c20 */ /* 0x000fe20008410000 */
[----:B------:R-:W-:Y:S01]  /*e6c0*/  FFMA.FTZ R8, R10, R57, R8 ;  /* 0x000000390a087223 */ /* 0x000fe20000010008 */
[----:B------:R-:W-:Y:S01]  /*e6d0*/  FADD.FTZ R9, R16, R9 ;  /* 0x0000000910097221 */ /* 0x000fe20000010000 */
[----:B------:R-:W-:Y:S01]  /*e6e0*/  FFMA.FTZ R15, R11, R16, R15 ;  /* 0x000000100b0f7223 */ /* 0x000fe2000001000f */
[----:B------:R-:W-:Y:S01]  /*e6f0*/  FMUL.FTZ R16, R40, R37 ;  /* 0x0000002528107220 */ /* 0x000fe20000410000 */
[----:B------:R-:W-:Y:S02]  /*e700*/  FADD.FTZ R10, R56, -UR16 ;  /* 0x80000010380a7e21 */ /* 0x000fe40008010000 */
[----:B------:R-:W4:Y:S01]  /*e710*/  LDL.LU R56, [R1+0x85c] ;  /* 0x00085c0001387983 */ /* 0x000f220000300800 */
[----:B------:R-:W-:Y:S01]  /*e720*/  FADD.FTZ R9, R9, R16 ;  /* 0x0000001009097221 */ /* 0x000fe20000010000 */
[----:B------:R-:W-:Y:S01]  /*e730*/  FFMA.FTZ R15, R13, R16, R15 ;  /* 0x000000100d0f7223 */ /* 0x000fe2000001000f */
[----:B--2---:R-:W-:-:S02]  /*e740*/  FADD.FTZ R11, R18, -UR16 ;  /* 0x80000010120b7e21 */ /* 0x004fc40008010000 */
[----:B------:R-:W2:Y:S01]  /*e750*/  LDL.LU R18, [R1+0x878] ;  /* 0x0008780001127983 */ /* 0x000ea20000300800 */
[----:B------:R-:W-:Y:S01]  /*e760*/  FMUL.FTZ R16, R41, R26 ;  /* 0x0000001a29107220 */ /* 0x000fe20000410000 */
[----:B------:R-:W-:-:S04]  /*e770*/  FMUL.FTZ R10, R10, UR17 ;  /* 0x000000110a0a7c20 */ /* 0x000fc80008410000 */
[C---:B------:R-:W-:Y:S01]  /*e780*/  FFMA.FTZ R15, R10.reuse, R16, R15 ;  /* 0x000000100a0f7223 */ /* 0x040fe2000001000f */
[----:B------:R-:W-:Y:S01]  /*e790*/  FFMA.FTZ R7, R10, R26, R7 ;  /* 0x0000001a0a077223 */ /* 0x000fe20000010007 */
[----:B------:R-:W-:Y:S01]  /*e7a0*/  FFMA.FTZ R8, R13, R37, R8 ;  /* 0x000000250d087223 */ /* 0x000fe20000010008 */
[----:B---3--:R-:W-:Y:S02]  /*e7b0*/  FADD.FTZ R13, R17, -UR16 ;  /* 0x80000010110d7e21 */ /* 0x008fe40008010000 */
[----:B------:R-:W3:Y:S01]  /*e7c0*/  LDL.LU R17, [R1+0x890] ;  /* 0x0008900001117983 */ /* 0x000ee20000300800 */
[----:B----4-:R-:W-:-:S03]  /*e7d0*/  FADD.FTZ R10, R19, -UR16 ;  /* 0x80000010130a7e21 */ /* 0x010fc60008010000 */
[----:B------:R-:W4:Y:S01]  /*e7e0*/  LDL.LU R19, [R1+0x880] ;  /* 0x0008800001137983 */ /* 0x000f220000300800 */
[----:B------:R-:W-:Y:S01]  /*e7f0*/  FADD.FTZ R12, R12, R61 ;  /* 0x0000003d0c0c7221 */ /* 0x000fe20000010000 */
[----:B------:R-:W-:Y:S01]  /*e800*/  FADD.FTZ R14, R14, R60 ;  /* 0x0000003c0e0e7221 */ /* 0x000fe20000010000 */
[----:B------:R-:W-:Y:S01]  /*e810*/  FADD.FTZ R9, R16, R9 ;  /* 0x0000000910097221 */ /* 0x000fe20000010000 */
[----:B------:R-:W-:Y:S01]  /*e820*/  FMUL.FTZ R11, R11, UR17 ;  /* 0x000000110b0b7c20 */ /* 0x000fe20008410000 */
[----:B------:R-:W-:Y:S01]  /*e830*/  FADD.FTZ R12, R12, R59 ;  /* 0x0000003b0c0c7221 */ /* 0x000fe20000010000 */
[----:B------:R-:W-:Y:S01]  /*e840*/  FMUL.FTZ R16, R40, R36 ;  /* 0x0000002428107220 */ /* 0x000fe20000410000 */
[----:B------:R-:W-:Y:S01]  /*e850*/  FADD.FTZ R14, R14, R58 ;  /* 0x0000003a0e0e7221 */ /* 0x000fe20000010000 */
[----:B------:R-:W-:Y:S01]  /*e860*/  FMUL.FTZ R13, R13, UR17 ;  /* 0x000000110d0d7c20 */ /* 0x000fe20008410000 */
[----:B------:R-:W-:Y:S01]  /*e870*/  FADD.FTZ R12, R12, R39 ;  /* 0x000000270c0c7221 */ /* 0x000fe20000010000 */
[----:B------:R-:W-:Y:S01]  /*e880*/  FADD.FTZ R9, R9, R16 ;  /* 0x0000001009097221 */ /* 0x000fe20000010000 */
[----:B------:R-:W-:Y:S01]  /*e890*/  FFMA.FTZ R15, R11, R16, R15 ;  /* 0x000000100b0f7223 */ /* 0x000fe2000001000f */
[----:B------:R-:W-:Y:S01]  /*e8a0*/  FADD.FTZ R14, R14, R38 ;  /* 0x000000260e0e7221 */ /* 0x000fe20000010000 */
[----:B------:R-:W-:Y:S01]  /*e8b0*/  FADD.FTZ R12, R12, R57 ;  /* 0x000000390c0c7221 */ /* 0x000fe20000010000 */
[-C--:B------:R-:W-:Y:S01]  /*e8c0*/  FMUL.FTZ R16, R41, R24.reuse ;  /* 0x0000001829107220 */ /* 0x080fe20000410000 */
[----:B------:R-:W-:Y:S01]  /*e8d0*/  FFMA.FTZ R7, R13, R24, R7 ;  /* 0x000000180d077223 */ /* 0x000fe20000010007 */
[----:B------:R-:W-:Y:S01]  /*e8e0*/  FMUL.FTZ R10, R10, UR17 ;  /* 0x000000110a0a7c20 */ /* 0x000fe20008410000 */
[----:B------:R-:W-:Y:S01]  /*e8f0*/  FADD.FTZ R12, R12, R37 ;  /* 0x000000250c0c7221 */ /* 0x000fe20000010000 */
[----:B------:R-:W-:Y:S01]  /*e900*/  FFMA.FTZ R8, R11, R36, R8 ;  /* 0x000000240b087223 */ /* 0x000fe20000010008 */
[----:B------:R-:W4:Y:S01]  /*e910*/  LDL.LU R37, [R1+0x898] ;  /* 0x0008980001257983 */ /* 0x000f220000300800 */
[----:B------:R-:W-:Y:S01]  /*e920*/  FADD.FTZ R9, R16, R9 ;  /* 0x0000000910097221 */ /* 0x000fe20000010000 */
[----:B------:R-:W-:Y:S01]  /*e930*/  FFMA.FTZ R15, R13, R16, R15 ;  /* 0x000000100d0f7223 */ /* 0x000fe2000001000f */
[----:B------:R-:W-:Y:S01]  /*e940*/  FMUL.FTZ R16, R40, R31 ;  /* 0x0000001f28107220 */ /* 0x000fe20000410000 */
[----:B------:R-:W-:Y:S01]  /*e950*/  FADD.FTZ R14, R14, R28 ;  /* 0x0000001c0e0e7221 */ /* 0x000fe20000010000 */
[----:B------:R-:W-:Y:S01]  /*e960*/  FADD.FTZ R11, R56, -UR16 ;  /* 0x80000010380b7e21 */ /* 0x000fe20008010000 */
[----:B------:R-:W4:Y:S01]  /*e970*/  LDL.LU R57, [R1+0x5c8] ;  /* 0x0005c80001397983 */ /* 0x000f220000300800 */
[----:B--2---:R-:W-:-:S03]  /*e980*/  FADD.FTZ R13, R18, -UR16 ;  /* 0x80000010120d7e21 */ /* 0x004fc60008010000 */
[----:B------:R-:W2:Y:S01]  /*e990*/  LDL.LU R18, [R1+0x860] ;  /* 0x0008600001127983 */ /* 0x000ea20000300800 */
[----:B------:R-:W-:Y:S01]  /*e9a0*/  FADD.FTZ R9, R9, R16 ;  /* 0x0000001009097221 */ /* 0x000fe20000010000 */
[C---:B------:R-:W-:Y:S02]  /*e9b0*/  FFMA.FTZ R15, R10.reuse, R16, R15 ;  /* 0x000000100a0f7223 */ /* 0x040fe4000001000f */
[----:B------:R-:W2:Y:S01]  /*e9c0*/  LDL.LU R28, [R1+0x830] ;  /* 0x00083000011c7983 */ /* 0x000ea20000300800 */
[----:B------:R-:W-:Y:S01]  /*e9d0*/  FMUL.FTZ R16, R41, R22 ;  /* 0x0000001629107220 */ /* 0x000fe20000410000 */
[----:B------:R-:W-:Y:S02]  /*e9e0*/  FMUL.FTZ R11, R11, UR17 ;  /* 0x000000110b0b7c20 */ /* 0x000fe40008410000 */
[----:B------:R0:W5:Y:S02]  /*e9f0*/  LDL.LU R61, [R1+0x8e0] ;  /* 0x0008e000013d7983 */ /* 0x0001640000300800 */
[C---:B------:R-:W-:Y:S01]  /*ea00*/  FFMA.FTZ R15, R11.reuse, R16, R15 ;  /* 0x000000100b0f7223 */ /* 0x040fe2000001000f */
[----:B------:R-:W-:Y:S01]  /*ea10*/  FFMA.FTZ R7, R11, R22, R7 ;  /* 0x000000160b077223 */ /* 0x000fe20000010007 */
[----:B------:R0:W5:Y:S04]  /*ea20*/  LDL.LU R60, [R1+0x8dc] ;  /* 0x0008dc00013c7983 */ /* 0x0001680000300800 */
[----:B------:R0:W5:Y:S04]  /*ea30*/  LDL.LU R59, [R1+0x8d8] ;  /* 0x0008d800013b7983 */ /* 0x0001680000300800 */
[----:B------:R0:W5:Y:S04]  /*ea40*/  LDL.LU R58, [R1+0x8d4] ;  /* 0x0008d400013a7983 */ /* 0x0001680000300800 */
[----:B------:R0:W5:Y:S04]  /*ea50*/  LDL.LU R39, [R1+0x8d0] ;  /* 0x0008d00001277983 */ /* 0x0001680000300800 */
[----:B------:R0:W5:Y:S01]  /*ea60*/  LDL.LU R38, [R1+0x8cc] ;  /* 0x0008cc0001267983 */ /* 0x0001620000300800 */
[----:B------:R-:W-:-:S03]  /*ea70*/  FFMA.FTZ R8, R10, R31, R8 ;  /* 0x0000001f0a087223 */ /* 0x000fc60000010008 */
[----:B------:R-:W2:Y:S01]  /*ea80*/  LDL.LU R56, [R1+0x870] ;  /* 0x0008700001387983 */ /* 0x000ea20000300800 */
[----:B---3--:R-:W-:-:S03]  /*ea90*/  FADD.FTZ R10, R17, -UR16 ;  /* 0x80000010110a7e21 */ /* 0x008fc60008010000 */
[----:B------:R-:W3:Y:S01]  /*eaa0*/  LDL.LU R17, [R1+0x4f0] ;  /* 0x0004f00001117983 */ /* 0x000ee20000300800 */
[----:B----4-:R-:W-:-:S03]  /*eab0*/  FADD.FTZ R11, R19, -UR16 ;  /* 0x80000010130b7e21 */ /* 0x010fc60008010000 */
[----:B------:R-:W4:Y:S01]  /*eac0*/  LDL.LU R19, [R1+0x894] ;  /* 0x0008940001137983 */ /* 0x000f220000300800 */
[----:B------:R-:W-:Y:S01]  /*ead0*/  FADD.FTZ R9, R16, R9 ;  /* 0x0000000910097221 */ /* 0x000fe20000010000 */
[----:B------:R-:W-:Y:S01]  /*eae0*/  FMUL.FTZ R16, R40, R30 ;  /* 0x0000001e28107220 */ /* 0x000fe20000410000 */
[----:B------:R-:W-:Y:S01]  /*eaf0*/  FMUL.FTZ R13, R13, UR17 ;  /* 0x000000110d0d7c20 */ /* 0x000fe20008410000 */
[----:B------:R-:W-:Y:S02]  /*eb00*/  FMUL.FTZ R10, R10, UR17 ;  /* 0x000000110a0a7c20 */ /* 0x000fe40008410000 */
[----:B------:R-:W-:Y:S01]  /*eb10*/  FADD.FTZ R9, R9, R16 ;  /* 0x0000001009097221 */ /* 0x000fe20000010000 */
[----:B------:R-:W-:Y:S01]  /*eb20*/  FFMA.FTZ R15, R13, R16, R15 ;  /* 0x000000100d0f7223 */ /* 0x000fe2000001000f */
[----:B------:R-:W-:Y:S01]  /*eb30*/  FMUL.FTZ R16, R41, R20 ;  /* 0x0000001429107220 */ /* 0x000fe20000410000 */
[----:B------:R-:W-:Y:S01]  /*eb40*/  FADD.FTZ R14, R14, R26 ;  /* 0x0000001a0e0e7221 */ /* 0x000fe20000010000 */
[----:B------:R-:W-:Y:S01]  /*eb50*/  FMUL.FTZ R11, R11, UR17 ;  /* 0x000000110b0b7c20 */ /* 0x000fe20008410000 */
[----:B------:R-:W-:Y:S01]  /*eb60*/  FFMA.FTZ R8, R13, R30, R8 ;  /* 0x0000001e0d087223 */ /* 0x000fe20000010008 */
[----:B------:R-:W-:Y:S01]  /*eb70*/  FADD.FTZ R9, R16, R9 ;  /* 0x0000000910097221 */ /* 0x000fe20000010000 */
[----:B------:R-:W-:Y:S01]  /*eb80*/  FFMA.FTZ R15, R10, R16, R15 ;  /* 0x000000100a0f7223 */ /* 0x000fe2000001000f */
[-C--:B------:R-:W-:Y:S01]  /*eb90*/  FMUL.FTZ R16, R40, R29.reuse ;  /* 0x0000001d28107220 */ /* 0x080fe20000410000 */
[----:B------:R-:W-:Y:S01]  /*eba0*/  FADD.FTZ R14, R14, R24 ;  /* 0x000000180e0e7221 */ /* 0x000fe20000010000 */
[----:B------:R-:W-:Y:S01]  /*ebb0*/  FFMA.FTZ R7, R10, R20, R7 ;  /* 0x000000140a077223 */ /* 0x000fe20000010007 */
[----:B------:R-:W-:Y:S01]  /*ebc0*/  FADD.FTZ R13, R37, -UR16 ;  /* 0x80000010250d7e21 */ /* 0x000fe20008010000 */
[----:B------:R-:W-:Y:S01]  /*ebd0*/  FADD.FTZ R9, R9, R16 ;  /* 0x0000001009097221 */ /* 0x000fe20000010000 */
[C---:B------:R-:W-:Y:S01]  /*ebe0*/  FFMA.FTZ R15, R11.reuse, R16, R15 ;  /* 0x000000100b0f7223 */ /* 0x040fe2000001000f */
[----:B------:R-:W-:Y:S01]  /*ebf0*/  FFMA.FTZ R8, R11, R29, R8 ;  /* 0x0000001d0b087223 */ /* 0x000fe20000010008 */
[----:B------:R-:W-:Y:S01]  /*ec00*/  FMUL.FTZ R13, R13, UR17 ;  /* 0x000000110d0d7c20 */ /* 0x000fe20008410000 */
[----:B------:R-:W-:Y:S01]  /*ec10*/  FADD.FTZ R14, R14, R22 ;  /* 0x000000160e0e7221 */ /* 0x000fe20000010000 */
[----:B------:R-:W-:Y:S01]  /*ec20*/  FMUL.FTZ R16, R41, R57 ;  /* 0x0000003929107220 */ /* 0x000fe20000410000 */
[----:B------:R-:W4:Y:S01]  /*ec30*/  LDL.LU R24, [R1+0x568] ;  /* 0x0005680001187983 */ /* 0x000f220000300800 */
[----:B--2---:R-:W-:-:S03]  /*ec40*/  FADD.FTZ R11, R18, -UR16 ;  /* 0x80000010120b7e21 */ /* 0x004fc60008010000 */
[----:B------:R-:W2:Y:S01]  /*ec50*/  LDL.LU R26, [R1+0x590] ;  /* 0x00059000011a7983 */ /* 0x000ea20000300800 */
[----:B------:R-:W-:-:S03]  /*ec60*/  FADD.FTZ R10, R28, -UR16 ;  /* 0x800000101c0a7e21 */ /* 0x000fc60008010000 */
[----:B------:R-:W2:Y:S01]  /*ec70*/  LDL.LU R18, [R1+0x88c] ;  /* 0x00088c0001127983 */ /* 0x000ea20000300800 */
[----:B------:R-:W-:Y:S01]  /*ec80*/  FADD.FTZ R9, R16, R9 ;  /* 0x0000000910097221 */ /* 0x000fe20000010000 */
[----:B------:R-:W-:Y:S01]  /*ec90*/  FFMA.FTZ R15, R13, R16, R15 ;  /* 0x000000100d0f7223 */ /* 0x000fe2000001000f */
[----:B------:R-:W-:Y:S01]  /*eca0*/  FMUL.FTZ R16, R40, R27 ;  /* 0x0000001b28107220 */ /* 0x000fe20000410000 */
[----:B------:R-:W-:Y:S01]  /*ecb0*/  FMUL.FTZ R10, R10, UR17 ;  /* 0x000000110a0a7c20 */ /* 0x000fe20008410000 */
[----:B------:R-:W-:Y:S01]  /*ecc0*/  FADD.FTZ R14, R14, R20 ;  /* 0x000000140e0e7221 */ /* 0x000fe20000010000 */
[----:B------:R-:W-:Y:S01]  /*ecd0*/  FMUL.FTZ R11, R11, UR17 ;  /* 0x000000110b0b7c20 */ /* 0x000fe20008410000 */
[----:B------:R-:W-:Y:S01]  /*ece0*/  FFMA.FTZ R7, R13, R57, R7 ;  /* 0x000000390d077223 */ /* 0x000fe20000010007 */
[C---:B------:R-:W-:Y:S01]  /*ecf0*/  FFMA.FTZ R15, R10.reuse, R16, R15 ;  /* 0x000000100a0f7223 */ /* 0x040fe2000001000f */
[----:B------:R-:W-:Y:S01]  /*ed00*/  FFMA.FTZ R8, R10, R27, R8 ;  /* 0x0000001b0a087223 */ /* 0x000fe20000010008 */
[----:B------:R-:W-:Y:S01]  /*ed10*/  FADD.FTZ R14, R14, R57 ;  /* 0x000000390e0e7221 */ /* 0x000fe20000010000 */
[----:B------:R-:W-:Y:S01]  /*ed20*/  FADD.FTZ R9, R9, R16 ;  /* 0x0000001009097221 */ /* 0x000fe20000010000 */
[----:B------:R-:W-:Y:S01]  /*ed30*/  FADD.FTZ R12, R12, R36 ;  /* 0x000000240c0c7221 */ /* 0x000fe20000010000 */
[----:B------:R-:W2:Y:S04]  /*ed40*/  LDL.LU R37, [R1+0x844] ;  /* 0x0008440001257983 */ /* 0x000ea80000300800 */
[----:B------:R-:W2:Y:S04]  /*ed50*/  LDL.LU R36, [R1+0x824] ;  /* 0x0008240001247983 */ /* 0x000ea80000300800 */
[----:B------:R-:W2:Y:S04]  /*ed60*/  LDL.LU R28, [R1+0x874] ;  /* 0x00087400011c7983 */ /* 0x000ea80000300800 */
[----:B------:R-:W2:Y:S01]  /*ed70*/  LDL.LU R57, [R1+0x7ec] ;  /* 0x0007ec0001397983 */ /* 0x000ea20000300800 */
[-C--:B---3--:R-:W-:Y:S01]  /*ed80*/  FMUL.FTZ R16, R41, R17.reuse ;  /* 0x0000001129107220 */ /* 0x088fe20000410000 */
[----:B------:R-:W-:Y:S01]  /*ed90*/  FADD.FTZ R14, R14, R17 ;  /* 0x000000110e0e7221 */ /* 0x000fe20000010000 */
[----:B------:R-:W-:-:S02]  /*eda0*/  FFMA.FTZ R7, R11, R17, R7 ;  /* 0x000000110b077223 */ /* 0x000fc40000010007 */
[----:B------:R-:W3:Y:S01]  /*edb0*/  LDL.LU R17, [R1+0x80c] ;  /* 0x00080c0001117983 */ /* 0x000ee20000300800 */
[----:B------:R-:W-:-:S03]  /*edc0*/  FADD.FTZ R13, R56, -UR16 ;  /* 0x80000010380d7e21 */ /* 0x000fc60008010000 */
[----:B------:R-:W3:Y:S01]  /*edd0*/  LDL.LU R56, [R1+0x800] ;  /* 0x0008000001387983 */ /* 0x000ee20000300800 */
[----:B----4-:R-:W-:-:S03]  /*ede0*/  FADD.FTZ R10, R19, -UR16 ;  /* 0x80000010130a7e21 */ /* 0x010fc60008010000 */
[----:B------:R-:W4:Y:S01]  /*edf0*/  LDL.LU R19, [R1+0x8a8] ;  /* 0x0008a80001137983 */ /* 0x000f220000300800 */
[----:B------:R-:W-:Y:S01]  /*ee00*/  FADD.FTZ R9, R16, R9 ;  /* 0x0000000910097221 */ /* 0x000fe20000010000 */
[----:B------:R-:W-:Y:S01]  /*ee10*/  FFMA.FTZ R15, R11, R16, R15 ;  /* 0x000000100b0f7223 */ /* 0x000fe2000001000f */
[----:B------:R-:W-:Y:S01]  /*ee20*/  FMUL.FTZ R16, R40, R25 ;  /* 0x0000001928107220 */ /* 0x000fe20000410000 */
[----:B------:R-:W-:Y:S01]  /*ee30*/  FMUL.FTZ R13, R13, UR17 ;  /* 0x000000110d0d7c20 */ /* 0x000fe20008410000 */
[----:B------:R-:W-:Y:S02]  /*ee40*/  FMUL.FTZ R10, R10, UR17 ;  /* 0x000000110a0a7c20 */ /* 0x000fe40008410000 */
[----:B------:R-:W-:Y:S01]  /*ee50*/  FADD.FTZ R9, R9, R16 ;  /* 0x0000001009097221 */ /* 0x000fe20000010000 */
[----:B------:R-:W-:Y:S01]  /*ee60*/  FFMA.FTZ R15, R13, R16, R15 ;  /* 0x000000100d0f7223 */ /* 0x000fe2000001000f */
[----:B------:R-:W-:Y:S01]  /*ee70*/  FMUL.FTZ R16, R41, R21 ;  /* 0x0000001529107220 */ /* 0x000fe20000410000 */
[----:B------:R-:W-:Y:S01]  /*ee80*/  FADD.FTZ R11, R23, -UR16 ;  /* 0x80000010170b7e21 */ /* 0x000fe20008010000 */
[----:B------:R-:W-:-:S02]  /*ee90*/  FFMA.FTZ R8, R13, R25, R8 ;  /* 0x000000190d087223 */ /* 0x000fc40000010008 */
        /* <DEDUP_REMOVED lines=10> */
[----:B------:R-:W-:Y:S01]  /*ef40*/  FADD.FTZ R10, R42, -UR16 ;  /* 0x800000102a0a7e21 */ /* 0x000fe20008010000 */
[----:B--2---:R-:W-:-:S04]  /*ef50*/  FADD.FTZ R13, R18, -UR16 ;  /* 0x80000010120d7e21 */ /* 0x004fc80008010000 */
[----:B------:R-:W-:Y:S01]  /*ef60*/  FMUL.FTZ R18, R13, UR17 ;  /* 0x000000110d127c20 */ /* 0x000fe20008410000 */
[----:B------:R-:W-:Y:S01]  /*ef70*/  FADD.FTZ R13, R14, R21 ;  /* 0x000000150e0d7221 */ /* 0x000fe20000010000 */
[----:B------:R-:W-:Y:S01]  /*ef80*/  FADD.FTZ R12, R12, R29 ;  /* 0x0000001d0c0c7221 */ /* 0x000fe20000010000 */
[----:B------:R-:W-:Y:S01]  /*ef90*/  FADD.FTZ R9, R16, R9 ;  /* 0x0000000910097221 */ /* 0x000fe20000010000 */
[----:B------:R-:W-:Y:S01]  /*efa0*/  FFMA.FTZ R15, R18, R16, R15 ;  /* 0x00000010120f7223 */ /* 0x000fe2000001000f */
[----:B------:R-:W-:Y:S01]  /*efb0*/  FMUL.FTZ R14, R40, R24 ;  /* 0x00000018280e7220 */ /* 0x000fe20000410000 */
[----:B------:R-:W-:Y:S01]  /*efc0*/  FMUL.FTZ R10, R10, UR17 ;  /* 0x000000110a0a7c20 */ /* 0x000fe20008410000 */
[----:B------:R-:W-:Y:S01]  /*efd0*/  FFMA.FTZ R11, R11, R43, R8 ;  /* 0x0000002b0b0b7223 */ /* 0x000fe20000010008 */
[----:B------:R-:W-:Y:S01]  /*efe0*/  FADD.FTZ R12, R12, R27 ;  /* 0x0000001b0c0c7221 */ /* 0x000fe20000010000 */
[----:B------:R-:W-:Y:S01]  /*eff0*/  FADD.FTZ R9, R9, R14 ;  /* 0x0000000e09097221 */ /* 0x000fe20000010000 */
[----:B------:R-:W-:Y:S01]  /*f000*/  FFMA.FTZ R15, R10, R14, R15 ;  /* 0x0000000e0a0f7223 */ /* 0x000fe2000001000f */
[----:B------:R-:W-:Y:S01]  /*f010*/  FMUL.FTZ R14, R41, R26 ;  /* 0x0000001a290e7220 */ /* 0x000fe20000410000 */
[----:B------:R-:W-:Y:S01]  /*f020*/  FADD.FTZ R12, R12, R25 ;  /* 0x000000190c0c7221 */ /* 0x000fe20000010000 */
[----:B------:R-:W-:-:S02]  /*f030*/  FADD.FTZ R13, R13, R44 ;  /* 0x0000002c0d0d7221 */ /* 0x000fc40000010000 */
[----:B------:R-:W-:Y:S01]  /*f040*/  FADD.FTZ R16, R14, R9 ;  /* 0x000000090e107221 */ /* 0x000fe20000010000 */
[----:B------:R-:W-:Y:S01]  /*f050*/  FADD.FTZ R12, R12, R43 ;  /* 0x0000002b0c0c7221 */ /* 0x000fe20000010000 */
[----:B------:R-:W-:Y:S01]  /*f060*/  FFMA.FTZ R10, R10, R24, R11 ;  /* 0x000000180a0a7223 */ /* 0x000fe2000001000b */
[----:B------:R-:W-:Y:S01]  /*f070*/  FFMA.FTZ R7, R18, R44, R7 ;  /* 0x0000002c12077223 */ /* 0x000fe20000010007 */
[----:B---3--:R-:W-:-:S04]  /*f080*/  FADD.FTZ R17, R17, -UR16 ;  /* 0x8000001011117e21 */ /* 0x008fc80008010000 */
[----:B------:R-:W-:Y:S01]  /*f090*/  FMUL.FTZ R9, R17, UR17 ;  /* 0x0000001111097c20 */ /* 0x000fe20008410000 */
[----:B------:R-:W-:-:S03]  /*f0a0*/  FMUL.FTZ R11, R41, R33 ;  /* 0x00000021290b7220 */ /* 0x000fc60000410000 */
[----:B------:R-:W-:Y:S01]  /*f0b0*/  FFMA.FTZ R10, R9, R32, R10 ;  /* 0x00000020090a7223 */ /* 0x000fe2000001000a */
[C---:B------:R-:W-:Y:S01]  /*f0c0*/  FMUL.FTZ R17, R40.reuse, R34 ;  /* 0x0000002228117220 */ /* 0x040fe20000410000 */
[----:B----4-:R-:W-:Y:S01]  /*f0d0*/  FADD.FTZ R8, R19, -UR16 ;  /* 0x8000001013087e21 */ /* 0x010fe20008010000 */
[----:B------:R-:W-:-:S03]  /*f0e0*/  FMUL.FTZ R19, R40, R32 ;  /* 0x0000002028137220 */ /* 0x000fc60000410000 */
[----:B------:R-:W-:Y:S01]  /*f0f0*/  FMUL.FTZ R8, R8, UR17 ;  /* 0x0000001108087c20 */ /* 0x000fe20008410000 */
[----:B------:R-:W-:-:S03]  /*f100*/  FADD.FTZ R16, R16, R19 ;  /* 0x0000001310107221 */ /* 0x000fc60000010000 */
[----:B------:R-:W-:Y:S01]  /*f110*/  FFMA.FTZ R14, R8, R14, R15 ;  /* 0x0000000e080e7223 */ /* 0x000fe2000001000f */
[----:B------:R-:W-:-:S03]  /*f120*/  FADD.FTZ R15, R12, R24 ;  /* 0x000000180c0f7221 */ /* 0x000fc60000010000 */
[----:B------:R-:W-:Y:S01]  /*f130*/  FFMA.FTZ R19, R9, R19, R14 ;  /* 0x0000001309137223 */ /* 0x000fe2000001000e */
[----:B------:R-:W-:Y:S01]  /*f140*/  FADD.FTZ R14, R13, R26 ;  /* 0x0000001a0d0e7221 */ /* 0x000fe20000010000 */
[----:B------:R-:W-:Y:S01]  /*f150*/  FADD.FTZ R13, R37, -UR16 ;  /* 0x80000010250d7e21 */ /* 0x000fe20008010000 */
[----:B------:R-:W-:Y:S01]  /*f160*/  FADD.FTZ R12, R36, -UR16 ;  /* 0x80000010240c7e21 */ /* 0x000fe20008010000 */
[----:B------:R-:W2:Y:S01]  /*f170*/  LDL.LU R37, [R1+0x7f8] ;  /* 0x0007f80001257983 */ /* 0x000ea20000300800 */
[----:B------:R-:W-:Y:S01]  /*f180*/  FFMA.FTZ R7, R8, R26, R7 ;  /* 0x0000001a08077223 */ /* 0x000fe20000010007 */
[----:B------:R-:W-:Y:S01]  /*f190*/  FADD.FTZ R9, R28, -UR16 ;  /* 0x800000101c097e21 */ /* 0x000fe20008010000 */
[----:B------:R-:W-:Y:S01]  /*f1a0*/  FMUL.FTZ R12, R12, UR17 ;  /* 0x000000110c0c7c20 */ /* 0x000fe20008410000 */
[----:B------:R-:W3:Y:S01]  /*f1b0*/  LDL.LU R28, [R1+0x818] ;  /* 0x00081800011c7983 */ /* 0x000ee20000300800 */
[----:B------:R-:W-:Y:S01]  /*f1c0*/  FADD.FTZ R16, R11, R16 ;  /* 0x000000100b107221 */ /* 0x000fe20000010000 */
[----:B------:R-:W-:Y:S01]  /*f1d0*/  FADD.FTZ R14, R14, R33 ;  /* 0x000000210e0e7221 */ /* 0x000fe20000010000 */
[C---:B------:R-:W-:Y:S01]  /*f1e0*/  FFMA.FTZ R8, R12.reuse, R11, R19 ;  /* 0x0000000b0c087223 */ /* 0x040fe20000010013 */
[----:B------:R-:W-:Y:S01]  /*f1f0*/  FMUL.FTZ R11, R13, UR17 ;  /* 0x000000110d0b7c20 */ /* 0x000fe20008410000 */
[----:B------:R-:W-:Y:S01]  /*f200*/  FFMA.FTZ R33, R12, R33, R7 ;  /* 0x000000210c217223 */ /* 0x000fe20000010007 */
[----:B------:R-:W-:Y:S01]  /*f210*/  FADD.FTZ R7, R57, -UR16 ;  /* 0x8000001039077e21 */ /* 0x000fe20008010000 */
[----:B------:R-:W-:Y:S01]  /*f220*/  FADD.FTZ R16, R16, R17 ;  /* 0x0000001110107221 */ /* 0x000fe20000010000 */
[----:B------:R-:W4:Y:S01]  /*f230*/  LDL.LU R57, [R1+0x838] ;  /* 0x0008380001397983 */ /* 0x000f220000300800 */
[----:B------:R-:W-:Y:S01]  /*f240*/  FFMA.FTZ R17, R11, R17, R8 ;  /* 0x000000110b117223 */ /* 0x000fe20000010008 */
[----:B------:R-:W-:Y:S01]  /*f250*/  FMUL.FTZ R8, R9, UR17 ;  /* 0x0000001109087c20 */ /* 0x000fe20008410000 */
[----:B------:R-:W-:Y:S01]  /*f260*/  FADD.FTZ R9, R56, -UR16 ;  /* 0x8000001038097e21 */ /* 0x000fe20008010000 */
[----:B------:R-:W-:Y:S01]  /*f270*/  FADD.FTZ R15, R15, R32 ;  /* 0x000000200f0f7221 */ /* 0x000fe20000010000 */
[----:B------:R-:W4:Y:S01]  /*f280*/  LDL.LU R56, [R1+0x86c] ;  /* 0x00086c0001387983 */ /* 0x000f220000300800 */
[----:B------:R-:W-:Y:S01]  /*f290*/  FMUL.FTZ R13, R41, R45 ;  /* 0x0000002d290d7220 */ /* 0x000fe20000410000 */
[----:B------:R-:W-:Y:S01]  /*f2a0*/  FMUL.FTZ R7, R7, UR17 ;  /* 0x0000001107077c20 */ /* 0x000fe20008410000 */
[----:B------:R-:W-:Y:S01]  /*f2b0*/  FADD.FTZ R49, R49, -UR16 ;  /* 0x8000001031317e21 */ /* 0x000fe20008010000 */
[----:B------:R-:W4:Y:S01]  /*f2c0*/  LDL.LU R26, [R1+0x888] ;  /* 0x00088800011a7983 */ /* 0x000f220000300800 */
[----:B------:R-:W-:Y:S01]  /*f2d0*/  FADD.FTZ R16, R13, R16 ;  /* 0x000000100d107221 */ /* 0x000fe20000010000 */
[----:B------:R-:W-:Y:S01]  /*f2e0*/  FFMA.FTZ R12, R8, R13, R17 ;  /* 0x0000000d080c7223 */ /* 0x000fe20000010011 */
[----:B------:R-:W-:Y:S01]  /*f2f0*/  FMUL.FTZ R13, R40, R0 ;  /* 0x00000000280d7220 */ /* 0x000fe20000410000 */
[----:B------:R-:W-:Y:S01]  /*f300*/  FFMA.FTZ R10, R11, R34, R10 ;  /* 0x000000220b0a7223 */ /* 0x000fe2000001000a */
[----:B------:R-:W-:-:S02]  /*f310*/  FMUL.FTZ R9, R9, UR17 ;  /* 0x0000001109097c20 */ /* 0x000fc40008410000 */
[----:B------:R-:W-:Y:S01]  /*f320*/  FADD.FTZ R11, R16, R13 ;  /* 0x0000000d100b7221 */ /* 0x000fe20000010000 */
[----:B------:R-:W-:Y:S01]  /*f330*/  FFMA.FTZ R16, R7, R13, R12 ;  /* 0x0000000d07107223 */ /* 0x000fe2000001000c */
[----:B------:R-:W-:Y:S01]  /*f340*/  FMUL.FTZ R12, R41, R35 ;  /* 0x00000023290c7220 */ /* 0x000fe20000410000 */
[----:B------:R-:W-:Y:S01]  /*f350*/  FFMA.FTZ R8, R8, R45, R33 ;  /* 0x0000002d08087223 */ /* 0x000fe20000010021 */
[----:B------:R-:W-:Y:S02]  /*f360*/  FADD.FTZ R15, R15, R34 ;  /* 0x000000220f0f7221 */ /* 0x000fe40000010000 */
        /* <DEDUP_REMOVED lines=8> */
[----:B------:R-:W-:Y:S01]  /*f3f0*/  FADD.FTZ R13, R11, R12 ;  /* 0x0000000c0b0d7221 */ /* 0x000fe20000010000 */
[----:B------:R-:W-:Y:S01]  /*f400*/  FFMA.FTZ R16, R49, R12, R16 ;  /* 0x0000000c31107223 */ /* 0x000fe20000010010 */
[----:B------:R-:W-:Y:S01]  /*f410*/  FMUL.FTZ R0, R41, R3 ;  /* 0x0000000329007220 */ /* 0x000fe20000410000 */
[----:B------:R-:W-:Y:S01]  /*f420*/  FMUL.FTZ R11, R54, UR17 ;  /* 0x00000011360b7c20 */ /* 0x000fe20008410000 */
[----:B------:R-:W-:-:S02]  /*f430*/  FMUL.FTZ R10, R40, R4 ;  /* 0x00000004280a7220 */ /* 0x000fc40000410000 */
[----:B------:R-:W-:Y:S01]  /*f440*/  FADD.FTZ R13, R0, R13 ;  /* 0x0000000d000d7221 */ /* 0x000fe20000010000 */
[----:B------:R-:W-:-:S03]  /*f450*/  FFMA.FTZ R16, R11, R0, R16 ;  /* 0x000000000b107223 */ /* 0x000fc60000010010 */
[----:B------:R-:W-:Y:S01]  /*f460*/  FADD.FTZ R17, R13, R10 ;  /* 0x0000000a0d117221 */ /* 0x000fe20000010000 */
[----:B------:R-:W-:Y:S01]  /*f470*/  FFMA.FTZ R8, R11, R3, R8 ;  /* 0x000000030b087223 */ /* 0x000fe20000010008 */
[----:B--2---:R-:W-:Y:S02]  /*f480*/  FADD.FTZ R9, R37, -UR16 ;  /* 0x8000001025097e21 */ /* 0x004fe40008010000 */
[----:B------:R-:W2:Y:S01]  /*f490*/  LDL.LU R37, [R1+0x89c] ;  /* 0x00089c0001257983 */ /* 0x000ea20000300800 */
[----:B---3--:R-:W-:-:S03]  /*f4a0*/  FADD.FTZ R0, R28, -UR16 ;  /* 0x800000101c007e21 */ /* 0x008fc60008010000 */
[----:B------:R-:W3:Y:S01]  /*f4b0*/  LDL.LU R28, [R1+0x8a4] ;  /* 0x0008a400011c7983 */ /* 0x000ee20000300800 */
[----:B------:R-:W-:Y:S01]  /*f4c0*/  FMUL.FTZ R13, R0, UR17 ;  /* 0x00000011000d7c20 */ /* 0x000fe20008410000 */
[----:B----4-:R-:W-:Y:S02]  /*f4d0*/  FADD.FTZ R0, R57, -UR16 ;  /* 0x8000001039007e21 */ /* 0x010fe40008010000 */
[----:B------:R-:W4:Y:S02]  /*f4e0*/  LDL.LU R57, [R1+0x8b0] ;  /* 0x0008b00001397983 */ /* 0x000f240000300800 */
[----:B------:R-:W-:Y:S01]  /*f4f0*/  FMUL.FTZ R11, R0, UR17 ;  /* 0x00000011000b7c20 */ /* 0x000fe20008410000 */
[----:B------:R-:W-:Y:S02]  /*f500*/  FADD.FTZ R0, R56, -UR16 ;  /* 0x8000001038007e21 */ /* 0x000fe40008010000 */
[----:B------:R-:W4:Y:S01]  /*f510*/  LDL.LU R56, [R1+0x8b4] ;  /* 0x0008b40001387983 */ /* 0x000f220000300800 */
        /* <DEDUP_REMOVED lines=29> */
[----:B------:R-:W-:-:S03]  /*f6f0*/  FFMA.FTZ R0, R0, R48, R5 ;  /* 0x0000003000007223 */ /* 0x000fc60000010005 */
[----:B------:R-:W-:Y:S01]  /*f700*/  FADD.FTZ R11, R4, R11 ;  /* 0x0000000b040b7221 */ /* 0x000fe20000010000 */
[----:B------:R-:W-:Y:S01]  /*f710*/  FFMA.FTZ R7, R8, R46, R7 ;  /* 0x0000002e08077223 */ /* 0x000fe20000010007 */
[----:B------:R-:W-:Y:S01]  /*f720*/  FMUL.FTZ R10, R40, R52 ;  /* 0x00000034280a7220 */ /* 0x000fe20000410000 */
[----:B------:R-:W-:-:S04]  /*f730*/  FADD.FTZ R15, R15, R46 ;  /* 0x0000002e0f0f7221 */ /* 0x000fc80000010000 */
[----:B------:R-:W-:-:S04]  /*f740*/  FADD.FTZ R15, R15, R50 ;  /* 0x000000320f0f7221 */ /* 0x000fc80000010000 */
[----:B------:R-:W-:Y:S01]  /*f750*/  FADD.FTZ R54, R15, R52 ;  /* 0x000000340f367221 */ /* 0x000fe20000010000 */
[----:B--2---:R-:W-:-:S04]  /*f760*/  FADD.FTZ R2, R37, -UR16 ;  /* 0x8000001025027e21 */ /* 0x004fc80008010000 */
[----:B------:R-:W-:Y:S01]  /*f770*/  FMUL.FTZ R9, R2, UR17 ;  /* 0x0000001102097c20 */ /* 0x000fe20008410000 */
[----:B------:R-:W-:Y:S01]  /*f780*/  FADD.FTZ R2, R3, R48 ;  /* 0x0000003003027221 */ /* 0x000fe20000010000 */
[----:B---3--:R-:W-:Y:S02]  /*f790*/  FADD.FTZ R3, R28, -UR16 ;  /* 0x800000101c037e21 */ /* 0x008fe40008010000 */
[----:B------:R-:W-:Y:S01]  /*f7a0*/  FFMA.FTZ R6, R9, R4, R6 ;  /* 0x0000000409067223 */ /* 0x000fe20000010006 */
[----:B------:R-:W-:Y:S01]  /*f7b0*/  FMUL.FTZ R4, R40, R50 ;  /* 0x0000003228047220 */ /* 0x000fe20000410000 */
[----:B------:R-:W-:Y:S01]  /*f7c0*/  FMUL.FTZ R5, R3, UR17 ;  /* 0x0000001103057c20 */ /* 0x000fe20008410000 */
[----:B----4-:R-:W-:Y:S02]  /*f7d0*/  FADD.FTZ R3, R57, -UR16 ;  /* 0x8000001039037e21 */ /* 0x010fe40008010000 */
        /* <DEDUP_REMOVED lines=8> */
[----:B------:R-:W-:Y:S01]  /*f860*/  FMUL.FTZ R9, R8, UR17 ;  /* 0x0000001108097c20 */ /* 0x000fe20008410000 */
[----:B------:R-:W-:Y:S01]  /*f870*/  FADD.FTZ R2, R2, R47 ;  /* 0x0000002f02027221 */ /* 0x000fe20000010000 */
[----:B------:R-:W-:Y:S01]  /*f880*/  FADD.FTZ R4, R55, -UR16 ;  /* 0x8000001037047e21 */ /* 0x000fe20008010000 */
[----:B------:R-:W-:Y:S01]  /*f890*/  FADD.FTZ R11, R11, R10 ;  /* 0x0000000a0b0b7221 */ /* 0x000fe20000010000 */
[----:B------:R-:W-:Y:S01]  /*f8a0*/  FFMA.FTZ R10, R9, R10, R6 ;  /* 0x0000000a090a7223 */ /* 0x000fe20000010006 */
[----:B------:R-:W-:Y:S01]  /*f8b0*/  FFMA.FTZ R7, R5, R50, R7 ;  /* 0x0000003205077223 */ /* 0x000fe20000010007 */
[----:B------:R-:W-:Y:S01]  /*f8c0*/  FMUL.FTZ R6, R41, R53 ;  /* 0x0000003529067220 */ /* 0x000fe20000410000 */
[----:B------:R-:W-:Y:S01]  /*f8d0*/  FADD.FTZ R2, R2, R51 ;  /* 0x0000003302027221 */ /* 0x000fe20000010000 */
[----:B------:R-:W-:Y:S01]  /*f8e0*/  FMUL.FTZ R5, R4, UR17 ;  /* 0x0000001104057c20 */ /* 0x000fe20008410000 */
[----:B------:R-:W-:Y:S01]  /*f8f0*/  FFMA.FTZ R0, R3, R51, R0 ;  /* 0x0000003303007223 */ /* 0x000fe20000010000 */
[----:B------:R-:W-:Y:S01]  /*f900*/  FADD.FTZ R11, R6, R11 ;  /* 0x0000000b060b7221 */ /* 0x000fe20000010000 */
[----:B------:R-:W-:Y:S01]  /*f910*/  FADD.FTZ R55, R2, R53 ;  /* 0x0000003502377221 */ /* 0x000fe20000010000 */
[----:B------:R-:W-:Y:S01]  /*f920*/  FFMA.FTZ R6, R5, R6, R10 ;  /* 0x0000000605067223 */ /* 0x000fe2000001000a */
[----:B------:R-:W-:Y:S01]  /*f930*/  FFMA.FTZ R52, R9, R52, R7 ;  /* 0x0000003409347223 */ /* 0x000fe20000010007 */
[----:B------:R-:W-:Y:S01]  /*f940*/  FFMA.FTZ R53, R5, R53, R0 ;  /* 0x0000003505357223 */ /* 0x000fe20000010000 */
[----:B0-----:R-:W-:Y:S06]  /*f950*/  BRA `(.L_x_1381) ;  /* 0x000000a800447947 */ /* 0x001fec0003800000 */
.L_x_1380:
        /* <DEDUP_REMOVED lines=8> */
[----:B------:R-:W4:Y:S04]  /*f9e0*/  LDL.LU R17, [R1+0x70c] ;  /* 0x00070c0001117983 */ /* 0x000f280000300800 */
[----:B------:R-:W-:Y:S04]  /*f9f0*/  STL [R1+0x8d8], R61 ;  /* 0x0008d83d01007387 */ /* 0x000fe80000100800 */
[----:B-----5:R-:W-:Y:S04]  /*fa00*/  STL [R1+0x8d4], R60 ;  /* 0x0008d43c01007387 */ /* 0x020fe80000100800 */
[----:B------:R-:W-:Y:S04]  /*fa10*/  STL [R1+0x8d0], R59 ;  /* 0x0008d03b01007387 */ /* 0x000fe80000100800 */
[----:B------:R-:W-:Y:S01]  /*fa20*/  STL [R1+0x8cc], R58 ;  /* 0x0008cc3a01007387 */ /* 0x000fe20000100800 */
[----:B--2---:R-:W-:-:S04]  /*fa30*/  FADD.FTZ R7, R7, -UR16 ;  /* 0x8000001007077e21 */ /* 0x004fc80008010000 */
[----:B------:R-:W-:-:S04]  /*fa40*/  FMUL.FTZ R7, R7, UR17 ;  /* 0x0000001107077c20 */ /* 0x000fc80008410000 */
[----:B------:R-:W-:-:S04]  /*fa50*/  FFMA.FTZ R9, R40, R7, R38 ;  /* 0x0000000728097223 */ /* 0x000fc80000010026 */
[----:B------:R-:W-:-:S06]  /*fa60*/  FMUL.FTZ R8, R9, -1.4426950216293334961 ;  /* 0xbfb8aa3b09087820 */ /* 0x000fcc0000410000 */
[----:B------:R-:W0:Y:S02]  /*fa70*/  MUFU.EX2 R8, R8 ;  /* 0x0000000800087308 */ /* 0x000e240000000800 */
[----:B0-----:R-:W-:-:S06]  /*fa80*/  FADD.FTZ R8, R8, 1 ;  /* 0x3f80000008087421 */ /* 0x001fcc0000010000 */
[----:B------:R3:W4:Y:S02]  /*fa90*/  MUFU.RCP R10, R8 ;  /* 0x00000008000a7308 */ /* 0x0007240000001000 */
[----:B---3--:R-:W-:-:S04]  /*faa0*/  FADD.FTZ R8, R14, -UR16 ;  /* 0x800000100e087e21 */ /* 0x008fc80008010000 */
[----:B------:R-:W-:Y:S01]  /*fab0*/  FMUL.FTZ R14, R8, UR17 ;  /* 0x00000011080e7c20 */ /* 0x000fe20008410000 */
[C---:B----4-:R-:W-:Y:S01]  /*fac0*/  FMUL.FTZ R11, R10.reuse, R12 ;  /* 0x0000000c0a0b7220 */ /* 0x050fe20000410000 */
[----:B------:R-:W-:Y:S02]  /*fad0*/  FADD.FTZ R10, -R10, 1 ;  /* 0x3f8000000a0a7421 */ /* 0x000fe40000010100 */
[----:B------:R-:W-:Y:S02]  /*fae0*/  FFMA.FTZ R8, R41, R14, R39 ;  /* 0x0000000e29087223 */ /* 0x000fe40000010027 */
[----:B------:R-:W-:Y:S02]  /*faf0*/  FFMA.FTZ R9, R9, R10, 1 ;  /* 0x3f80000009097423 */ /* 0x000fe4000001000a */
[----:B------:R-:W-:-:S06]  /*fb00*/  FMUL.FTZ R10, R8, -1.4426950216293334961 ;  /* 0xbfb8aa3b080a7820 */ /* 0x000fcc0000410000 */
[----:B------:R-:W0:Y:S02]  /*fb10*/  MUFU.EX2 R10, R10 ;  /* 0x0000000a000a7308 */ /* 0x000e240000000800 */
[----:B0-----:R-:W-:-:S06]  /*fb20*/  FADD.FTZ R10, R10, 1 ;  /* 0x3f8000000a0a7421 */ /* 0x001fcc0000010000 */
[----:B------:R-:W0:Y:S02]  /*fb30*/  MUFU.RCP R10, R10 ;  /* 0x0000000a000a7308 */ /* 0x000e240000001000 */
[C---:B0-----:R-:W-:Y:S01]  /*fb40*/  FMUL.FTZ R12, R10.reuse, R57 ;  /* 0x000000390a0c7220 */ /* 0x041fe20000410000 */
[----:B------:R-:W-:-:S04]  /*fb50*/  FADD.FTZ R10, -R10, 1 ;  /* 0x3f8000000a0a7421 */ /* 0x000fc80000010100 */
[----:B------:R-:W-:-:S04]  /*fb60*/  FFMA.FTZ R10, R8, R10, 1 ;  /* 0x3f800000080a7423 */ /* 0x000fc8000001000a */
[----:B------:R-:W-:Y:S01]  /*fb70*/  FMUL.FTZ R57, R12, R10 ;  /* 0x0000000a0c397220 */ /* 0x000fe20000410000 */
[----:B------:R-:W-:Y:S02]  /*fb80*/  FADD.FTZ R10, R15, -UR16 ;  /* 0x800000100f0a7e21 */ /* 0x000fe40008010000 */
[----:B------:R-:W2:Y:S01]  /*fb90*/  LDL.LU R15, [R1+0x6e8] ;  /* 0x0006e800010f7983 */ /* 0x000ea20000300800 */
[----:B------:R-:W-:-:S04]  /*fba0*/  FMUL.FTZ R9, R11, R9 ;  /* 0x000000090b097220 */ /* 0x000fc80000410000 */
[----:B------:R-:W-:Y:S01]  /*fbb0*/  FMUL.FTZ R11, R40, R9 ;  /* 0x00000009280b7220 */ /* 0x000fe20000410000 */
[----:B------:R-:W-:-:S03]  /*fbc0*/  FMUL.FTZ R12, R41, R57 ;  /* 0x00000039290c7220 */ /* 0x000fc60000410000 */
[----:B------:R-:W-:Y:S01]  /*fbd0*/  FFMA.FTZ R8, R7, R11, RZ ;  /* 0x0000000b07087223 */ /* 0x000fe200000100ff */
[----:B------:R-:W-:Y:S01]  /*fbe0*/  FADD.FTZ R11, RZ, R11 ;  /* 0x0000000bff0b7221 */ /* 0x000fe20000010000 */
[----:B------:R0:W-:Y:S02]  /*fbf0*/  STL [R1+0x8ac], R14 ;  /* 0x0008ac0e01007387 */ /* 0x0001e40000100800 */
[----:B------:R-:W-:Y:S01]  /*fc00*/  FFMA.FTZ R8, R14, R12, R8 ;  /* 0x0000000c0e087223 */ /* 0x000fe20000010008 */
[----:B0-----:R-:W-:Y:S01]  /*fc10*/  FADD.FTZ R14, R12, R11 ;  /* 0x0000000b0c0e7221 */ /* 0x001fe20000010000 */
[----:B------:R-:W-:-:S04]  /*fc20*/  FMUL.FTZ R10, R10, UR17 ;  /* 0x000000110a0a7c20 */ /* 0x000fc80008410000 */
[----:B------:R0:W-:Y:S01]  /*fc30*/  STL [R1+0x8c8], R14 ;  /* 0x0008c80e01007387 */ /* 0x0001e20000100800 */
[----:B------:R-:W-:-:S03]  /*fc40*/  FFMA.FTZ R11, R40, R10, R38 ;  /* 0x0000000a280b7223 */ /* 0x000fc60000010026 */
[----:B0-----:R-:W3:Y:S01]  /*fc50*/  LDL.LU R14, [R1+0x708] ;  /* 0x00070800010e7983 */ /* 0x001ee20000300800 */
[----:B------:R-:W-:-:S06]  /*fc60*/  FMUL.FTZ R12, R11, -1.4426950216293334961 ;  /* 0xbfb8aa3b0b0c7820 */ /* 0x000fcc0000410000 */
[----:B------:R-:W0:Y:S02]  /*fc70*/  MUFU.EX2 R12, R12 ;  /* 0x0000000c000c7308 */ /* 0x000e240000000800 */
[----:B0-----:R-:W-:-:S06]  /*fc80*/  FADD.FTZ R12, R12, 1 ;  /* 0x3f8000000c0c7421 */ /* 0x001fcc0000010000 */
[----:B------:R-:W0:Y:S01]  /*fc90*/  MUFU.RCP R12, R12 ;  /* 0x0000000c000c7308 */ /* 0x000e220000001000 */
[----:B------:R-:W-:Y:S01]  /*fca0*/  FFMA.FTZ R7, R7, R9, RZ ;  /* 0x0000000907077223 */ /* 0x000fe200000100ff */
[----:B------:R-:W-:Y:S01]  /*fcb0*/  FADD.FTZ R9, RZ, R9 ;  /* 0x00000009ff097221 */ /* 0x000fe20000010000 */
[C---:B0-----:R-:W-:Y:S01]  /*fcc0*/  FMUL.FTZ R13, R12.reuse, R13 ;  /* 0x0000000d0c0d7220 */ /* 0x041fe20000410000 */
[----:B------:R-:W-:-:S04]  /*fcd0*/  FADD.FTZ R12, -R12, 1 ;  /* 0x3f8000000c0c7421 */ /* 0x000fc80000010100 */
[----:B------:R-:W-:-:S04]  /*fce0*/  FFMA.FTZ R12, R11, R12, 1 ;  /* 0x3f8000000b0c7423 */ /* 0x000fc8000001000c */
[----:B------:R-:W-:Y:S01]  /*fcf0*/  FMUL.FTZ R12, R13, R12 ;  /* 0x0000000c0d0c7220 */ /* 0x000fe20000410000 */
[----:B------:R-:W-:-:S03]  /*fd00*/  FADD.FTZ R11, R56, -UR16 ;  /* 0x80000010380b7e21 */ /* 0x000fc60008010000 */
[----:B------:R-:W-:Y:S01]  /*fd10*/  FADD.FTZ R9, R9, R12 ;  /* 0x0000000c09097221 */ /* 0x000fe20000010000 */
[-C--:B------:R-:W-:Y:S01]  /*fd20*/  FFMA.FTZ R7, R10, R12.reuse, R7 ;  /* 0x0000000c0a077223 */ /* 0x080fe20000010007 */
[----:B------:R-:W-:-:S03]  /*fd30*/  FMUL.FTZ R56, R40, R12 ;  /* 0x0000000c28387220 */ /* 0x000fc60000410000 */
[----:B------:R0:W-:Y:S01]  /*fd40*/  STL [R1+0x8c4], R9 ;  /* 0x0008c40901007387 */ /* 0x0001e20000100800 */
[----:B------:R-:W-:-:S03]  /*fd50*/  FFMA.FTZ R8, R10, R56, R8 ;  /* 0x000000380a087223 */ /* 0x000fc60000010008 */
        /* <DEDUP_REMOVED lines=8> */
[----:B------:R0:W-:Y:S02]  /*fde0*/  STL [R1+0x884], R9 ;  /* 0x0008840901007387 */ /* 0x0001e40000100800 */
[C---:B0-----:R-:W-:Y:S02]  /*fdf0*/  FMUL.FTZ R9, R8.reuse, R18 ;  /* 0x0000001208097220 */ /* 0x041fe40000410000 */
[----:B------:R-:W4:Y:S01]  /*fe00*/  LDL.LU R18, [R1+0x584] ;  /* 0x0005840001127983 */ /* 0x000f220000300800 */
[----:B------:R-:W-:-:S04]  /*fe10*/  FADD.FTZ R8, -R8, 1 ;  /* 0x3f80000008087421 */ /* 0x000fc80000010100 */
[----:B------:R-:W-:-:S04]  /*fe20*/  FFMA.FTZ R8, R7, R8, 1 ;  /* 0x3f80000007087423 */ /* 0x000fc80000010008 */
[----:B------:R-:W-:Y:S01]  /*fe30*/  FMUL.FTZ R55, R9, R8 ;  /* 0x0000000809377220 */ /* 0x000fe20000410000 */
[----:B--2---:R-:W-:Y:S02]  /*fe40*/  FADD.FTZ R10, R15, -UR16 ;  /* 0x800000100f0a7e21 */ /* 0x004fe40008010000 */
[----:B------:R-:W2:Y:S02]  /*fe50*/  LDL.LU R15, [R1+0x740] ;  /* 0x00074000010f7983 */ /* 0x000ea40000300800 */
[----:B------:R-:W-:-:S04]  /*fe60*/  FMUL.FTZ R11, R10, UR17 ;  /* 0x000000110a0b7c20 */ /* 0x000fc80008410000 */
[----:B------:R-:W-:-:S04]  /*fe70*/  FFMA.FTZ R7, R40, R11, R38 ;  /* 0x0000000b28077223 */ /* 0x000fc80000010026 */
[----:B------:R-:W-:-:S06]  /*fe80*/  FMUL.FTZ R8, R7, -1.4426950216293334961 ;  /* 0xbfb8aa3b07087820 */ /* 0x000fcc0000410000 */
[----:B------:R-:W0:Y:S02]  /*fe90*/  MUFU.EX2 R8, R8 ;  /* 0x0000000800087308 */ /* 0x000e240000000800 */
[----:B0-----:R-:W-:-:S06]  /*fea0*/  FADD.FTZ R8, R8, 1 ;  /* 0x3f80000008087421 */ /* 0x001fcc0000010000 */
[----:B------:R-:W0:Y:S01]  /*feb0*/  MUFU.RCP R8, R8 ;  /* 0x0000000800087308 */ /* 0x000e220000001000 */
[----:B---3--:R-:W-:Y:S02]  /*fec0*/  FADD.FTZ R10, R14, -UR16 ;  /* 0x800000100e0a7e21 */ /* 0x008fe40008010000 */
[----:B------:R-:W3:Y:S04]  /*fed0*/  LDL.LU R14, [R1+0x744] ;  /* 0x00074400010e7983 */ /* 0x000ee80000300800 */
[----:B------:R1:W-:Y:S01]  /*fee0*/  STL [R1+0x87c], R11 ;  /* 0x00087c0b01007387 */ /* 0x0003e20000100800 */
[C---:B0-----:R-:W-:Y:S01]  /*fef0*/  FMUL.FTZ R9, R8.reuse, R16 ;  /* 0x0000001008097220 */ /* 0x041fe20000410000 */
[----:B------:R-:W-:Y:S02]  /*ff00*/  FADD.FTZ R8, -R8, 1 ;  /* 0x3f80000008087421 */ /* 0x000fe40000010100 */
[----:B------:R-:W3:Y:S01]  /*ff10*/  LDL.LU R16, [R1+0x5a8] ;  /* 0x0005a80001107983 */ /* 0x000ee20000300800 */
[----:B-1----:R-:W-:Y:S01]  /*ff20*/  FMUL.FTZ R11, R10, UR17 ;  /* 0x000000110a0b7c20 */ /* 0x002fe20008410000 */
[----:B------:R-:W-:-:S03]  /*ff30*/  FFMA.FTZ R8, R7, R8, 1 ;  /* 0x3f80000007087423 */ /* 0x000fc60000010008 */
[----:B------:R-:W-:Y:S01]  /*ff40*/  FFMA.FTZ R7, R41, R11, R39 ;  /* 0x0000000b29077223 */ /* 0x000fe20000010027 */
[----:B------:R-:W-:-:S05]  /*ff50*/  FMUL.FTZ R8, R9, R8 ;  /* 0x0000000809087220 */ /* 0x000fca0000410000 */
[----:B------:R0:W-:Y:S02]  /*ff60*/  STL [R1+0x618], R8 ;  /* 0x0006180801007387 */ /* 0x0001e40000100800 */
[----:B0-----:R-:W-:-:S06]  /*ff70*/  FMUL.FTZ R8, R7, -1.4426950216293334961 ;  /* 0xbfb8aa3b07087820 */ /* 0x001fcc0000410000 */
[----:B------:R-:W0:Y:S02]  /*ff80*/  MUFU.EX2 R8, R8 ;  /* 0x0000000800087308 */ /* 0x000e240000000800 */
[----:B0-----:R-:W-:-:S06]  /*ff90*/  FADD.FTZ R8, R8, 1 ;  /* 0x3f80000008087421 */ /* 0x001fcc0000010000 */
[----:B------:R-:W0:Y:S01]  /*ffa0*/  MUFU.RCP R8, R8 ;  /* 0x0000000800087308 */ /* 0x000e220000001000 */
[----:B------:R-:W-:Y:S02]  /*ffb0*/  FADD.FTZ R10, R17, -UR16 ;  /* 0x80000010110a7e21 */ /* 0x000fe40008010000 */
[----:B------:R-:W3:Y:S01]  /*ffc0*/  LDL.LU R17, [R1+0x760] ;  /* 0x0007600001117983 */ /* 0x000ee20000300800 */
[----:B0-----:R-:W-:-:S03]  /*ffd0*/  FMUL.FTZ R9, R8, R19 ;  /* 0x0000001308097220 */ /* 0x001fc60000410000 */
[----:B------:R-:W3:Y:S01]  /*ffe0*/  LDL.LU R19, [R1+0x5a4] ;  /* 0x0005a40001137983 */ /* 0x000ee20000300800 */
[----:B------:R-:W-:-:S03]  /*fff0*/  FADD.FTZ R8, -R8, 1 ;  /* 0x3f80000008087421 */ /* 0x000fc60000010100 */
[----:B------:R0:W-:Y:S01]  /*10000*/  STL [R1+0x868], R11 ;  /* 0x0008680b01007387 */ /* 0x0001e20000100800 */
[----:B------:R-:W-:-:S04]  /*10010*/  FFMA.FTZ R8, R7, R8, 1 ;  /* 0x3f80000007087423 */ /* 0x000fc80000010008 */
[----:B------:R-:W-:Y:S01]  /*10020*/  FMUL.FTZ R8, R9, R8 ;  /* 0x0000000809087220 */ /* 0x000fe20000410000 */
[----:B0-----:R-:W-:-:S04]  /*10030*/  FMUL.FTZ R11, R10, UR17 ;  /* 0x000000110a0b7c20 */ /* 0x001fc80008410000 */
[----:B------:R0:W-:Y:S01]  /*10040*/  STL [R1+0x60c], R8 ;  /* 0x00060c0801007387 */ /* 0x0001e20000100800 */
[----:B------:R-:W-:-:S04]  /*10050*/  FFMA.FTZ R7, R40, R11, R38 ;  /* 0x0000000b28077223 */ /* 0x000fc80000010026 */
[----:B0-----:R-:W-:-:S06]  /*10060*/  FMUL.FTZ R8, R7, -1.4426950216293334961 ;  /* 0xbfb8aa3b07087820 */ /* 0x001fcc0000410000 */
[----:B------:R-:W0:Y:S02]  /*10070*/  MUFU.EX2 R8, R8 ;  /* 0x0000000800087308 */ /* 0x000e240000000800 */
[----:B0-----:R-:W-:-:S06]  /*10080*/  FADD.FTZ R8, R8, 1 ;  /* 0x3f80000008087421 */ /* 0x001fcc0000010000 */
[----:B------:R-:W4:Y:S02]  /*10090*/  MUFU.RCP R8, R8 ;  /* 0x0000000800087308 */ /* 0x000f240000001000 */
[----:B----4-:R-:W-:Y:S02]  /*100a0*/  FMUL.FTZ R9, R8, R18 ;  /* 0x0000001208097220 */ /* 0x010fe40000410000 */
[----:B------:R-:W4:Y:S01]  /*100b0*/  LDL.LU R18, [R1+0x5ac] ;  /* 0x0005ac0001127983 */ /* 0x000f220000300800 */
[----:B--2---:R-:W-:-:S03]  /*100c0*/  FADD.FTZ R10, R15, -UR16 ;  /* 0x800000100f0a7e21 */ /* 0x004fc60008010000 */
[----:B------:R-:W2:Y:S01]  /*100d0*/  LDL.LU R15, [R1+0x764] ;  /* 0x00076400010f7983 */ /* 0x000ea20000300800 */
        /* <DEDUP_REMOVED lines=767> */
[----:B------:R-:W-:Y:S01]  /*130d0*/  FFMA.FTZ R7, R7, R8, 1 ;  /* 0x3f80000007077423 */ /* 0x000fe20000010008 */
[----:B0-----:R-:W-:-:S03]  /*130e0*/  FMUL.FTZ R11, R10, UR17 ;  /* 0x000000110a0b7c20 */ /* 0x001fc60008410000 */
[----:B------:R-:W-:Y:S01]  /*130f0*/  FMUL.FTZ R7, R9, R7 ;  /* 0x0000000709077220 */ /* 0x000fe20000410000 */
[----:B------:R-:W-:-:S04]  /*13100*/  FFMA.FTZ R8, R40, R11, R38 ;  /* 0x0000000b28087223 */ /* 0x000fc80000010026 */
[----:B------:R-:W-:-:S06]  /*13110*/  FMUL.FTZ R9, R8, -1.4426950216293334961 ;  /* 0xbfb8aa3b08097820 */ /* 0x000fcc0000410000 */
[----:B------:R-:W0:Y:S02]  /*13120*/  MUFU.EX2 R9, R9 ;  /* 0x0000000900097308 */ /* 0x000e240000000800 */
[----:B0-----:R-:W-:-:S06]  /*13130*/  FADD.FTZ R9, R9, 1 ;  /* 0x3f80000009097421 */ /* 0x001fcc0000010000 */
[----:B------:R-:W0:Y:S01]  /*13140*/  MUFU.RCP R9, R9 ;  /* 0x0000000900097308 */ /* 0x000e220000001000 */
[----:B------:R3:W-:Y:S04]  /*13150*/  STL [R1+0x684], R11 ;  /* 0x0006840b01007387 */ /* 0x0007e80000100800 */
[----:B------:R1:W-:Y:S01]  /*13160*/  STL [R1+0x8f4], R7 ;  /* 0x0008f40701007387 */ /* 0x0003e20000100800 */
[----:B---3--:R-:W-:-:S03]  /*13170*/  FADD.FTZ R11, R14, -UR16 ;  /* 0x800000100e0b7e21 */ /* 0x008fc60008010000 */
[----:B------:R-:W3:Y:S01]  /*13180*/  LDL.LU R14, [R1+0x720] ;  /* 0x00072000010e7983 */ /* 0x000ee20000300800 */
[----:B-1----:R-:W-:Y:S01]  /*13190*/  FMUL.FTZ R7, R11, UR17 ;  /* 0x000000110b077c20 */ /* 0x002fe20008410000 */
[C---:B0-----:R-:W-:Y:S01]  /*131a0*/  FMUL.FTZ R10, R9.reuse, R16 ;  /* 0x00000010090a7220 */ /* 0x041fe20000410000 */
[----:B------:R-:W-:Y:S01]  /*131b0*/  FADD.FTZ R9, -R9, 1 ;  /* 0x3f80000009097421 */ /* 0x000fe20000010100 */
[----:B------:R-:W3:Y:S03]  /*131c0*/  LDL.LU R16, [R1+0x4c8] ;  /* 0x0004c80001107983 */ /* 0x000ee60000300800 */
        /* <DEDUP_REMOVED lines=8> */
[----:B------:R-:W-:-:S03]  /*13250*/  FADD.FTZ R12, R17, -UR16 ;  /* 0x80000010110c7e21 */ /* 0x000fc60008010000 */
[----:B------:R-:W3:Y:S01]  /*13260*/  LDL.LU R17, [R1+0x724] ;  /* 0x0007240001117983 */ /* 0x000ee20000300800 */
[----:B0-----:R-:W-:-:S03]  /*13270*/  FMUL.FTZ R11, R10, R19 ;  /* 0x000000130a0b7220 */ /* 0x001fc60000410000 */
[----:B------:R-:W3:Y:S01]  /*13280*/  LDL.LU R19, [R1+0x4bc] ;  /* 0x0004bc0001137983 */ /* 0x000ee20000300800 */
[----:B------:R-:W-:Y:S01]  /*13290*/  FADD.FTZ R10, -R10, 1 ;  /* 0x3f8000000a0a7421 */ /* 0x000fe20000010100 */
[----:B-1----:R-:W-:-:S03]  /*132a0*/  FMUL.FTZ R7, R12, UR17 ;  /* 0x000000110c077c20 */ /* 0x002fc60008410000 */
[----:B------:R-:W-:Y:S01]  /*132b0*/  FFMA.FTZ R10, R9, R10, 1 ;  /* 0x3f800000090a7423 */ /* 0x000fe2000001000a */
[----:B------:R-:W-:Y:S01]  /*132c0*/  FFMA.FTZ R9, R40, R7, R38 ;  /* 0x0000000728097223 */ /* 0x000fe20000010026 */
[----:B------:R0:W-:Y:S02]  /*132d0*/  STL [R1+0x8f0], R8 ;  /* 0x0008f00801007387 */ /* 0x0001e40000100800 */
[----:B0-----:R-:W-:Y:S01]  /*132e0*/  FMUL.FTZ R8, R11, R10 ;  /* 0x0000000a0b087220 */ /* 0x001fe20000410000 */
[----:B------:R-:W-:-:S06]  /*132f0*/  FMUL.FTZ R10, R9, -1.4426950216293334961 ;  /* 0xbfb8aa3b090a7820 */ /* 0x000fcc0000410000 */
        /* <DEDUP_REMOVED lines=17> */
[----:B------:R1:W-:Y:S01]  /*13410*/  STL [R1+0x678], R7 ;  /* 0x0006780701007387 */ /* 0x0003e20000100800 */
[----:B---3--:R-:W-:-:S03]  /*13420*/  FADD.FTZ R13, R14, -UR16 ;  /* 0x800000100e0d7e21 */ /* 0x008fc60008010000 */
[----:B------:R3:W-:Y:S01]  /*13430*/  STL [R1+0x464], R8 ;  /* 0x0004640801007387 */ /* 0x0007e20000100800 */
[----:B-1----:R-:W-:-:S03]  /*13440*/  FMUL.FTZ R7, R13, UR17 ;  /* 0x000000110d077c20 */ /* 0x002fc60008410000 */
[----:B------:R-:W2:Y:S01]  /*13450*/  LDL.LU R14, [R1+0x73c] ;  /* 0x00073c00010e7983 */ /* 0x000ea20000300800 */
[C---:B0-----:R-:W-:Y:S01]  /*13460*/  FMUL.FTZ R12, R11.reuse, R16 ;  /* 0x000000100b0c7220 */ /* 0x041fe20000410000 */
[----:B------:R-:W-:Y:S02]  /*13470*/  FADD.FTZ R11, -R11, 1 ;  /* 0x3f8000000b0b7421 */ /* 0x000fe40000010100 */
[----:B------:R-:W2:Y:S02]  /*13480*/  LDL.LU R16, [R1+0x4b4] ;  /* 0x0004b40001107983 */ /* 0x000ea40000300800 */
[----:B------:R-:W-:Y:S01]  /*13490*/  FFMA.FTZ R11, R10, R11, 1 ;  /* 0x3f8000000a0b7423 */ /* 0x000fe2000001000b */
[----:B------:R-:W-:-:S03]  /*134a0*/  FFMA.FTZ R10, R40, R7, R38 ;  /* 0x00000007280a7223 */ /* 0x000fc60000010026 */
[----:B---3--:R-:W-:Y:S01]  /*134b0*/  FMUL.FTZ R8, R12, R11 ;  /* 0x0000000b0c087220 */ /* 0x008fe20000410000 */
[----:B------:R-:W-:-:S06]  /*134c0*/  FMUL.FTZ R11, R10, -1.4426950216293334961 ;  /* 0xbfb8aa3b0a0b7820 */ /* 0x000fcc0000410000 */
[----:B------:R-:W0:Y:S02]  /*134d0*/  MUFU.EX2 R11, R11 ;  /* 0x0000000b000b7308 */ /* 0x000e240000000800 */
[----:B0-----:R-:W-:-:S06]  /*134e0*/  FADD.FTZ R11, R11, 1 ;  /* 0x3f8000000b0b7421 */ /* 0x001fcc0000010000 */
[----:B------:R-:W0:Y:S01]  /*134f0*/  MUFU.RCP R11, R11 ;  /* 0x0000000b000b7308 */ /* 0x000e220000001000 */
[----:B------:R1:W-:Y:S04]  /*13500*/  STL [R1+0x674], R7 ;  /* 0x0006740701007387 */ /* 0x0003e80000100800 */
[----:B------:R3:W-:Y:S01]  /*13510*/  STL [R1+0x468], R8 ;  /* 0x0004680801007387 */ /* 0x0007e20000100800 */
[----:B------:R-:W-:-:S04]  /*13520*/  FADD.FTZ R13, R17, -UR16 ;  /* 0x80000010110d7e21 */ /* 0x000fc80008010000 */
[----:B-1----:R-:W-:Y:S01]  /*13530*/  FMUL.FTZ R7, R13, UR17 ;  /* 0x000000110d077c20 */ /* 0x002fe20008410000 */
[C---:B0-----:R-:W-:Y:S01]  /*13540*/  FMUL.FTZ R12, R11.reuse, R19 ;  /* 0x000000130b0c7220 */ /* 0x041fe20000410000 */
[----:B------:R-:W-:Y:S01]  /*13550*/  FADD.FTZ R11, -R11, 1 ;  /* 0x3f8000000b0b7421 */ /* 0x000fe20000010100 */
[----:B------:R-:W-:Y:S03]  /*13560*/  STL [R1+0x8f8], R9 ;  /* 0x0008f80901007387 */ /* 0x000fe60000100800 */
[----:B------:R-:W-:Y:S01]  /*13570*/  FFMA.FTZ R11, R10, R11, 1 ;  /* 0x3f8000000a0b7423 */ /* 0x000fe2000001000b */
[----:B------:R0:W-:Y:S03]  /*13580*/  STL [R1+0x670], R7 ;  /* 0x0006700701007387 */ /* 0x0001e60000100800 */
[----:B---3--:R-:W-:Y:S01]  /*13590*/  FMUL.FTZ R8, R12, R11 ;  /* 0x0000000b0c087220 */ /* 0x008fe20000410000 */
[----:B------:R-:W3:Y:S04]  /*135a0*/  LDL.LU R19, [R1+0x4b0] ;  /* 0x0004b00001137983 */ /* 0x000ee80000300800 */
[----:B------:R-:W-:Y:S04]  /*135b0*/  STL [R1+0x46c], R8 ;  /* 0x00046c0801007387 */ /* 0x000fe80000100800 */
[----:B------:R-:W3:Y:S01]  /*135c0*/  LDL.LU R17, [R1+0x794] ;  /* 0x0007940001117983 */ /* 0x000ee20000300800 */
[----:B------:R-:W-:-:S03]  /*135d0*/  FFMA.FTZ R10, R41, R7, R39 ;  /* 0x00000007290a7223 */ /* 0x000fc60000010027 */
[----:B------:R-:W3:Y:S01]  /*135e0*/  LDL.LU R61, [R1+0x4a8] ;  /* 0x0004a800013d7983 */ /* 0x000ee20000300800 */
[----:B------:R-:W-:-:S03]  /*135f0*/  FMUL.FTZ R11, R10, -1.4426950216293334961 ;  /* 0xbfb8aa3b0a0b7820 */ /* 0x000fc60000410000 */
[----:B------:R-:W3:Y:S03]  /*13600*/  LDL.LU R60, [R1+0x48c] ;  /* 0x00048c00013c7983 */ /* 0x000ee60000300800 */
[----:B------:R-:W1:Y:S01]  /*13610*/  MUFU.EX2 R11, R11 ;  /* 0x0000000b000b7308 */ /* 0x000e620000000800 */
[----:B------:R-:W3:Y:S04]  /*13620*/  LDL.LU R59, [R1+0x454] ;  /* 0x00045400013b7983 */ /* 0x000ee80000300800 */
[----:B------:R-:W3:Y:S01]  /*13630*/  LDL.LU R58, [R1+0x448] ;  /* 0x00044800013a7983 */ /* 0x000ee20000300800 */
[----:B-1----:R-:W-:-:S06]  /*13640*/  FADD.FTZ R11, R11, 1 ;  /* 0x3f8000000b0b7421 */ /* 0x002fcc0000010000 */
[----:B------:R-:W4:Y:S02]  /*13650*/  MUFU.RCP R11, R11 ;  /* 0x0000000b000b7308 */ /* 0x000f240000001000 */
[----:B----4-:R-:W-:Y:S02]  /*13660*/  FMUL.FTZ R12, R11, R18 ;  /* 0x000000120b0c7220 */ /* 0x010fe40000410000 */
[----:B------:R-:W4:Y:S01]  /*13670*/  LDL.LU R18, [R1+0x4ac] ;  /* 0x0004ac0001127983 */ /* 0x000f220000300800 */
[----:B--2---:R-:W-:-:S03]  /*13680*/  FADD.FTZ R13, R15, -UR16 ;  /* 0x800000100f0d7e21 */ /* 0x004fc60008010000 */
[----:B------:R-:W2:Y:S01]  /*13690*/  LDL.LU R15, [R1+0x798] ;  /* 0x00079800010f7983 */ /* 0x000ea20000300800 */
[----:B------:R-:W-:Y:S01]  /*136a0*/  FADD.FTZ R11, -R11, 1 ;  /* 0x3f8000000b0b7421 */ /* 0x000fe20000010100 */
[----:B0-----:R-:W-:-:S03]  /*136b0*/  FMUL.FTZ R7, R13, UR17 ;  /* 0x000000110d077c20 */ /* 0x001fc60008410000 */
        /* <DEDUP_REMOVED lines=8> */
[----:B------:R-:W-:Y:S01]  /*13740*/  FADD.FTZ R14, R14, -UR16 ;  /* 0x800000100e0e7e21 */ /* 0x000fe20008010000 */
[C---:B0-----:R-:W-:Y:S02]  /*13750*/  FMUL.FTZ R13, R12.reuse, R16 ;  /* 0x000000100c0d7220 */ /* 0x041fe40000410000 */
[----:B------:R-:W2:Y:S01]  /*13760*/  LDL.LU R16, [R1+0x79c] ;  /* 0x00079c0001107983 */ /* 0x000ea20000300800 */
[----:B------:R-:W-:Y:S01]  /*13770*/  FADD.FTZ R12, -R12, 1 ;  /* 0x3f8000000c0c7421 */ /* 0x000fe20000010100 */
[----:B-1----:R-:W-:-:S03]  /*13780*/  FMUL.FTZ R7, R14, UR17 ;  /* 0x000000110e077c20 */ /* 0x002fc60008410000 */
[----:B------:R-:W-:Y:S01]  /*13790*/  FFMA.FTZ R12, R11, R12, 1 ;  /* 0x3f8000000b0c7423 */ /* 0x000fe2000001000c */
[----:B------:R-:W-:-:S03]  /*137a0*/  FFMA.FTZ R11, R41, R7, R39 ;  /* 0x00000007290b7223 */ /* 0x000fc60000010027 */
[----:B------:R-:W-:Y:S01]  /*137b0*/  FMUL.FTZ R8, R13, R12 ;  /* 0x0000000c0d087220 */ /* 0x000fe20000410000 */
[----:B------:R-:W-:-:S06]  /*137c0*/  FMUL.FTZ R12, R11, -1.4426950216293334961 ;  /* 0xbfb8aa3b0b0c7820 */ /* 0x000fcc0000410000 */
[----:B------:R-:W0:Y:S02]  /*137d0*/  MUFU.EX2 R12, R12 ;  /* 0x0000000c000c7308 */ /* 0x000e240000000800 */
[----:B0-----:R-:W-:-:S06]  /*137e0*/  FADD.FTZ R12, R12, 1 ;  /* 0x3f8000000c0c7421 */ /* 0x001fcc0000010000 */
[----:B------:R-:W3:Y:S01]  /*137f0*/  MUFU.RCP R12, R12 ;  /* 0x0000000c000c7308 */ /* 0x000ee20000001000 */
[----:B------:R0:W-:Y:S04]  /*13800*/  STL [R1+0x668], R7 ;  /* 0x0006680701007387 */ /* 0x0001e80000100800 */
[----:B------:R1:W-:Y:S01]  /*13810*/  STL [R1+0x478], R8 ;  /* 0x0004780801007387 */ /* 0x0003e20000100800 */
[C---:B---3--:R-:W-:Y:S01]  /*13820*/  FMUL.FTZ R13, R12.reuse, R19 ;  /* 0x000000130c0d7220 */ /* 0x048fe20000410000 */
[----:B------:R-:W-:Y:S02]  /*13830*/  FADD.FTZ R12, -R12, 1 ;  /* 0x3f8000000c0c7421 */ /* 0x000fe40000010100 */
[----:B------:R-:W3:Y:S01]  /*13840*/  LDL.LU R19, [R1+0x4a4] ;  /* 0x0004a40001137983 */ /* 0x000ee20000300800 */
[----:B------:R-:W-:-:S03]  /*13850*/  FADD.FTZ R14, R17, -UR16 ;  /* 0x80000010110e7e21 */ /* 0x000fc60008010000 */
[----:B------:R-:W3:Y:S01]  /*13860*/  LDL.LU R17, [R1+0x7a0] ;  /* 0x0007a00001117983 */ /* 0x000ee20000300800 */
[----:B0-----:R-:W-:Y:S01]  /*13870*/  FMUL.FTZ R7, R14, UR17 ;  /* 0x000000110e077c20 */ /* 0x001fe20008410000 */
[----:B------:R-:W-:-:S03]  /*13880*/  FFMA.FTZ R12, R11, R12, 1 ;  /* 0x3f8000000b0c7423 */ /* 0x000fc6000001000c */
[----:B------:R-:W-:Y:S01]  /*13890*/  FFMA.FTZ R11, R40, R7, R38 ;  /* 0x00000007280b7223 */ /* 0x000fe20000010026 */
[----:B-1----:R-:W-:-:S03]  /*138a0*/  FMUL.FTZ R8, R13, R12 ;  /* 0x0000000c0d087220 */ /* 0x002fc60000410000 */
[----:B------:R-:W-:-:S06]  /*138b0*/  FMUL.FTZ R12, R11, -1.4426950216293334961 ;  /* 0xbfb8aa3b0b0c7820 */ /* 0x000fcc0000410000 */
[----:B------:R-:W0:Y:S02]  /*138c0*/  MUFU.EX2 R12, R12 ;  /* 0x0000000c000c7308 */ /* 0x000e240000000800 */
[----:B0-----:R-:W-:-:S06]  /*138d0*/  FADD.FTZ R12, R12, 1 ;  /* 0x3f8000000c0c7421 */ /* 0x001fcc0000010000 */
[----:B------:R-:W4:Y:S01]  /*138e0*/  MUFU.RCP R12, R12 ;  /* 0x0000000c000c7308 */ /* 0x000f220000001000 */
[----:B------:R-:W-:Y:S04]  /*138f0*/  STL [R1+0x664], R7 ;  /* 0x0006640701007387 */ /* 0x000fe80000100800 */
[----:B------:R0:W-:Y:S01]  /*13900*/  STL [R1+0x47c], R8 ;  /* 0x00047c0801007387 */ /* 0x0001e20000100800 */
[----:B----4-:R-:W-:-:S03]  /*13910*/  FMUL.FTZ R13, R12, R18 ;  /* 0x000000120c0d7220 */ /* 0x010fc60000410000 */
[----:B------:R-:W4:Y:S01]  /*13920*/  LDL.LU R18, [R1+0x4a0] ;  /* 0x0004a00001127983 */ /* 0x000f220000300800 */
[----:B------:R-:W-:-:S04]  /*13930*/  FADD.FTZ R12, -R12, 1 ;  /* 0x3f8000000c0c7421 */ /* 0x000fc80000010100 */
[----:B------:R-:W-:-:S04]  /*13940*/  FFMA.FTZ R12, R11, R12, 1 ;  /* 0x3f8000000b0c7423 */ /* 0x000fc8000001000c */
[----:B0-----:R-:W-:Y:S01]  /*13950*/  FMUL.FTZ R8, R13, R12 ;  /* 0x0000000c0d087220 */ /* 0x001fe20000410000 */
[----:B--2---:R-:W-:Y:S02]  /*13960*/  FADD.FTZ R14, R15, -UR16 ;  /* 0x800000100f0e7e21 */ /* 0x004fe40008010000 */
[----:B------:R-:W2:Y:S02]  /*13970*/  LDL.LU R15, [R1+0x7a4] ;  /* 0x0007a400010f7983 */ /* 0x000ea40000300800 */
[----:B------:R-:W-:-:S04]  /*13980*/  FMUL.FTZ R7, R14, UR17 ;  /* 0x000000110e077c20 */ /* 0x000fc80008410000 */
[----:B------:R-:W-:-:S04]  /*13990*/  FFMA.FTZ R11, R41, R7, R39 ;  /* 0x00000007290b7223 */ /* 0x000fc80000010027 */
[----:B------:R-:W-:-:S06]  /*139a0*/  FMUL.FTZ R12, R11, -1.4426950216293334961 ;  /* 0xbfb8aa3b0b0c7820 */ /* 0x000fcc0000410000 */
[----:B------:R-:W0:Y:S02]  /*139b0*/  MUFU.EX2 R12, R12 ;  /* 0x0000000c000c7308 */ /* 0x000e240000000800 */
[----:B0-----:R-:W-:-:S06]  /*139c0*/  FADD.FTZ R12, R12, 1 ;  /* 0x3f8000000c0c7421 */ /* 0x001fcc0000010000 */
[----:B------:R-:W0:Y:S02]  /*139d0*/  MUFU.RCP R12, R12 ;  /* 0x0000000c000c7308 */ /* 0x000e240000001000 */
[C---:B0-----:R-:W-:Y:S02]  /*139e0*/  FMUL.FTZ R13, R12.reuse, R61 ;  /* 0x0000003d0c0d7220 */ /* 0x041fe40000410000 */
[----:B------:R-:W2:Y:S01]  /*139f0*/  LDL.LU R61, [R1+0x49c] ;  /* 0x00049c00013d7983 */ /* 0x000ea20000300800 */
[----:B------:R-:W-:-:S03]  /*13a00*/  FADD.FTZ R12, -R12, 1 ;  /* 0x3f8000000c0c7421 */ /* 0x000fc60000010100 */
[----:B------:R0:W-:Y:S01]  /*13a10*/  STL [R1+0x660], R7 ;  /* 0x0006600701007387 */ /* 0x0001e20000100800 */
[----:B------:R-:W-:Y:S01]  /*13a20*/  FFMA.FTZ R12, R11, R12, 1 ;  /* 0x3f8000000b0c7423 */ /* 0x000fe2000001000c */
[----:B------:R-:W-:Y:S02]  /*13a30*/  FADD.FTZ R14, R16, -UR16 ;  /* 0x80000010100e7e21 */ /* 0x000fe40008010000 */
[----:B------:R-:W2:Y:S02]  /*13a40*/  LDL.LU R16, [R1+0x7a8] ;  /* 0x0007a80001107983 */ /* 0x000ea40000300800 */
[----:B0-----:R-:W-:Y:S02]  /*13a50*/  FMUL.FTZ R7, R14, UR17 ;  /* 0x000000110e077c20 */ /* 0x001fe40008410000 */
[----:B------:R0:W-:Y:S02]  /*13a60*/  STL [R1+0x480], R8 ;  /* 0x0004800801007387 */ /* 0x0001e40000100800 */
[----:B------:R-:W-:Y:S01]  /*13a70*/  FFMA.FTZ R11, R40, R7, R38 ;  /* 0x00000007280b7223 */ /* 0x000fe20000010026 */
[----:B0-----:R-:W-:-:S03]  /*13a80*/  FMUL.FTZ R8, R13, R12 ;  /* 0x0000000c0d087220 */ /* 0x001fc60000410000 */
[----:B------:R-:W-:-:S06]  /*13a90*/  FMUL.FTZ R12, R11, -1.4426950216293334961 ;  /* 0xbfb8aa3b0b0c7820 */ /* 0x000fcc0000410000 */
[----:B------:R-:W0:Y:S02]  /*13aa0*/  MUFU.EX2 R12, R12 ;  /* 0x0000000c000c7308 */ /* 0x000e240000000800 */
[----:B0-----:R-:W-:-:S06]  /*13ab0*/  FADD.FTZ R12, R12, 1 ;  /* 0x3f8000000c0c7421 */ /* 0x001fcc0000010000 */
[----:B------:R-:W3:Y:S01]  /*13ac0*/  MUFU.RCP R12, R12 ;  /* 0x0000000c000c7308 */ /* 0x000ee20000001000 */
        /* <DEDUP_REMOVED lines=9> */
[----:B------:R-:W-:-:S03]  /*13b60*/  FMUL.FTZ R11, R13, R11 ;  /* 0x0000000b0d0b7220 */ /* 0x000fc60000410000 */
        /* <DEDUP_REMOVED lines=11> */
[----:B--2---:R-:W-:-:S04]  /*13c20*/  FADD.FTZ R15, R15, -UR16 ;  /* 0x800000100f0f7e21 */ /* 0x004fc80008010000 */
        /* <DEDUP_REMOVED lines=12> */
[----:B------:R1:W-:Y:S02]  /*13cf0*/  STL [R1+0x490], R8 ;  /* 0x0004900801007387 */ /* 0x0003e40000100800 */
[----:B0-----:R-:W-:Y:S02]  /*13d00*/  FMUL.FTZ R7, R15, UR17 ;  /* 0x000000110f077c20 */ /* 0x001fe40008410000 */
[----:B------:R-:W2:Y:S02]  /*13d10*/  LDL.LU R16, [R1+0x7b4] ;  /* 0x0007b40001107983 */ /* 0x000ea40000300800 */
[----:B------:R-:W-:Y:S01]  /*13d20*/  FFMA.FTZ R12, R41, R7, R39 ;  /* 0x00000007290c7223 */ /* 0x000fe20000010027 */
[----:B-1----:R-:W-:-:S03]  /*13d30*/  FMUL.FTZ R8, R14, R13 ;  /* 0x0000000d0e087220 */ /* 0x002fc60000410000 */
        /* <DEDUP_REMOVED lines=9> */
[----:B------:R-:W-:Y:S01]  /*13dd0*/  FADD.FTZ R15, R17, -UR16 ;  /* 0x80000010110f7e21 */ /* 0x000fe20008010000 */
[----:B------:R-:W-:-:S02]  /*13de0*/  FFMA.FTZ R13, R12, R13, 1 ;  /* 0x3f8000000c0d7423 */ /* 0x000fc4000001000d */
[----:B------:R-:W3:Y:S01]  /*13df0*/  LDL.LU R17, [R1+0x7b8] ;  /* 0x0007b80001117983 */ /* 0x000ee20000300800 */
[----:B0-----:R-:W-:Y:S01]  /*13e00*/  FMUL.FTZ R7, R15, UR17 ;  /* 0x000000110f077c20 */ /* 0x001fe20008410000 */
[----:B-1----:R-:W-:-:S03]  /*13e10*/  FMUL.FTZ R8, R14, R13 ;  /* 0x0000000d0e087220 */ /* 0x002fc60000410000 */
[----:B------:R-:W-:-:S04]  /*13e20*/  FFMA.FTZ R12, R40, R7, R38 ;  /* 0x00000007280c7223 */ /* 0x000fc80000010026 */
[----:B------:R-:W-:-:S06]  /*13e30*/  FMUL.FTZ R13, R12, -1.4426950216293334961 ;  /* 0xbfb8aa3b0c0d7820 */ /* 0x000fcc0000410000 */
[----:B------:R-:W0:Y:S02]  /*13e40*/  MUFU.EX2 R13, R13 ;  /* 0x0000000d000d7308 */ /* 0x000e240000000800 */
[----:B0-----:R-:W-:-:S06]  /*13e50*/  FADD.FTZ R13, R13, 1 ;  /* 0x3f8000000d0d7421 */ /* 0x001fcc0000010000 */
[----:B------:R-:W0:Y:S01]  /*13e60*/  MUFU.RCP R13, R13 ;  /* 0x0000000d000d7308 */ /* 0x000e220000001000 */
[----:B------:R1:W-:Y:S01]  /*13e70*/  STL [R1+0x64c], R7 ;  /* 0x00064c0701007387 */ /* 0x0003e20000100800 */
[----:B----4-:R-:W-:Y:S01]  /*13e80*/  FADD.FTZ R15, R18, -UR16 ;  /* 0x80000010120f7e21 */ /* 0x010fe20008010000 */
[C---:B0-----:R-:W-:Y:S01]  /*13e90*/  FMUL.FTZ R14, R13.reuse, R60 ;  /* 0x0000003c0d0e7220 */ /* 0x041fe20000410000 */
[----:B------:R-:W-:Y:S01]  /*13ea0*/  FADD.FTZ R13, -R13, 1 ;  /* 0x3f8000000d0d7421 */ /* 0x000fe20000010100 */
[----:B------:R-:W4:Y:S01]  /*13eb0*/  LDL.LU R60, [R1+0x470] ;  /* 0x00047000013c7983 */ /* 0x000f220000300800 */
[----:B-1----:R-:W-:Y:S02]  /*13ec0*/  FMUL.FTZ R7, R15, UR17 ;  /* 0x000000110f077c20 */ /* 0x002fe40008410000 */
[----:B------:R-:W-:Y:S01]  /*13ed0*/  FFMA.FTZ R12, R12, R13, 1 ;  /* 0x3f8000000c0c7423 */ /* 0x000fe2000001000d */
[----:B------:R-:W4:Y:S01]  /*13ee0*/  LDL.LU R18, [R1+0x7bc] ;  /* 0x0007bc0001127983 */ /* 0x000f220000300800 */
[----:B------:R-:W-:-:S02]  /*13ef0*/  FFMA.FTZ R13, R41, R7, R39 ;  /* 0x00000007290d7223 */ /* 0x000fc40000010027 */
[----:B------:R-:W-:Y:S02]  /*13f00*/  FMUL.FTZ R12, R14, R12 ;  /* 0x0000000c0e0c7220 */ /* 0x000fe40000410000 */
[----:B------:R-:W-:-:S06]  /*13f10*/  FMUL.FTZ R14, R13, -1.4426950216293334961 ;  /* 0xbfb8aa3b0d0e7820 */ /* 0x000fcc0000410000 */
[----:B------:R-:W0:Y:S02]  /*13f20*/  MUFU.EX2 R14, R14 ;  /* 0x0000000e000e7308 */ /* 0x000e240000000800 */
[----:B0-----:R-:W-:-:S06]  /*13f30*/  FADD.FTZ R14, R14, 1 ;  /* 0x3f8000000e0e7421 */ /* 0x001fcc0000010000 */
[----:B------:R-:W2:Y:S02]  /*13f40*/  MUFU.RCP R14, R14 ;  /* 0x0000000e000e7308 */ /* 0x000ea40000001000 */
[C---:B--2---:R-:W-:Y:S02]  /*13f50*/  FMUL.FTZ R15, R14.reuse, R61 ;  /* 0x0000003d0e0f7220 */ /* 0x044fe40000410000 */
[----:B------:R-:W2:Y:S01]  /*13f60*/  LDL.LU R61, [R1+0x7c0] ;  /* 0x0007c000013d7983 */ /* 0x000ea20000300800 */
[----:B------:R-:W-:-:S03]  /*13f70*/  FADD.FTZ R14, -R14, 1 ;  /* 0x3f8000000e0e7421 */ /* 0x000fc60000010100 */
[----:B------:R0:W-:Y:S01]  /*13f80*/  STL [R1+0x648], R7 ;  /* 0x0006480701007387 */ /* 0x0001e20000100800 */
[----:B------:R-:W-:Y:S01]  /*13f90*/  FFMA.FTZ R14, R13, R14, 1 ;  /* 0x3f8000000d0e7423 */ /* 0x000fe2000001000e */
[----:B------:R-:W-:-:S04]  /*13fa0*/  FADD.FTZ R16, R16, -UR16 ;  /* 0x8000001010107e21 */ /* 0x000fc80008010000 */
[----:B0-----:R-:W-:Y:S01]  /*13fb0*/  FMUL.FTZ R7, R16, UR17 ;  /* 0x0000001110077c20 */ /* 0x001fe20008410000 */
[----:B------:R0:W-:Y:S03]  /*13fc0*/  STL [R1+0x498], R8 ;  /* 0x0004980801007387 */ /* 0x0001e60000100800 */
[----:B------:R-:W-:Y:S01]  /*13fd0*/  FFMA.FTZ R13, R40, R7, R38 ;  /* 0x00000007280d7223 */ /* 0x000fe20000010026 */
[----:B0-----:R-:W-:-:S03]  /*13fe0*/  FMUL.FTZ R8, R15, R14 ;  /* 0x0000000e0f087220 */ /* 0x001fc60000410000 */
[----:B------:R-:W-:-:S06]  /*13ff0*/  FMUL.FTZ R14, R13, -1.4426950216293334961 ;  /* 0xbfb8aa3b0d0e7820 */ /* 0x000fcc0000410000 */
[----:B------:R-:W0:Y:S02]  /*14000*/  MUFU.EX2 R14, R14 ;  /* 0x0000000e000e7308 */ /* 0x000e240000000800 */
[----:B0-----:R-:W-:-:S06]  /*14010*/  FADD.FTZ R14, R14, 1 ;  /* 0x3f8000000e0e7421 */ /* 0x001fcc0000010000 */
[----:B------:R-:W3:Y:S01]  /*14020*/  MUFU.RCP R14, R14 ;  /* 0x0000000e000e7308 */ /* 0x000ee20000001000 */
[----:B------:R0:W-:Y:S04]  /*14030*/  STL [R1+0x644], R7 ;  /* 0x0006440701007387 */ /* 0x0001e80000100800 */
[----:B------:R1:W-:Y:S01]  /*14040*/  STL [R1+0x488], R8 ;  /* 0x0004880801007387 */ /* 0x0003e20000100800 */
[----:B---3--:R-:W-:-:S03]  /*14050*/  FMUL.FTZ R15, R14, R19 ;  /* 0x000000130e0f7220 */ /* 0x008fc60000410000 */
[----:B------:R-:W3:Y:S01]  /*14060*/  LDL.LU R19, [R1+0x450] ;  /* 0x0004500001137983 */ /* 0x000ee20000300800 */
[----:B------:R-:W-:Y:S01]  /*14070*/  FADD.FTZ R14, -R14, 1 ;  /* 0x3f8000000e0e7421 */ /* 0x000fe20000010100 */
[----:B------:R-:W-:Y:S02]  /*14080*/  FADD.FTZ R16, R17, -UR16 ;  /* 0x8000001011107e21 */ /* 0x000fe40008010000 */
[----:B------:R-:W3:Y:S02]  /*14090*/  LDL.LU R17, [R1+0x7c4] ;  /* 0x0007c40001117983 */ /* 0x000ee40000300800 */
        /* <DEDUP_REMOVED lines=8> */
[----:B------:R0:W-:Y:S01]  /*14120*/  STL [R1+0x640], R7 ;  /* 0x0006400701007387 */ /* 0x0001e20000100800 */
[----:B----4-:R-:W-:-:S03]  /*14130*/  FMUL.FTZ R15, R14, R60 ;  /* 0x0000003c0e0f7220 */ /* 0x010fc60000410000 */
[----:B------:R-:W4:Y:S01]  /*14140*/  LDL.LU R60, [R1+0x44c] ;  /* 0x00044c00013c7983 */ /* 0x000f220000300800 */
[----:B------:R-:W-:-:S03]  /*14150*/  FADD.FTZ R16, R18, -UR16 ;  /* 0x8000001012107e21 */ /* 0x000fc60008010000 */
[----:B------:R-:W4:Y:S01]  /*14160*/  LDL.LU R18, [R1+0x7c8] ;  /* 0x0007c80001127983 */ /* 0x000f220000300800 */
[----:B0-----:R-:W-:Y:S01]  /*14170*/  FMUL.FTZ R7, R16, UR17 ;  /* 0x0000001110077c20 */ /* 0x001fe20008410000 */
[----:B------:R-:W-:Y:S02]  /*14180*/  FADD.FTZ R14, -R14, 1 ;  /* 0x3f8000000e0e7421 */ /* 0x000fe40000010100 */
[----:B------:R0:W-:Y:S02]  /*14190*/  STL [R1+0x474], R8 ;  /* 0x0004740801007387 */ /* 0x0001e40000100800 */
[----:B------:R-:W-:Y:S01]  /*141a0*/  FFMA.FTZ R14, R13, R14, 1 ;  /* 0x3f8000000d0e7423 */ /* 0x000fe2000001000e */
[----:B------:R-:W-:Y:S01]  /*141b0*/  FFMA.FTZ R13, R40, R7, R38 ;  /* 0x00000007280d7223 */ /* 0x000fe20000010026 */
[----:B--2---:R-:W-:Y:S02]  /*141c0*/  FADD.FTZ R16, R61, -UR16 ;  /* 0x800000103d107e21 */ /* 0x004fe40008010000 */
[----:B------:R-:W2:Y:S01]  /*141d0*/  LDL.LU R61, [R1+0x7cc] ;  /* 0x0007cc00013d7983 */ /* 0x000ea20000300800 */
[----:B0-----:R-:W-:Y:S01]  /*141e0*/  FMUL.FTZ R8, R15, R14 ;  /* 0x0000000e0f087220 */ /* 0x001fe20000410000 */
[----:B------:R-:W-:-:S06]  /*141f0*/  FMUL.FTZ R14, R13, -1.4426950216293334961 ;  /* 0xbfb8aa3b0d0e7820 */ /* 0x000fcc0000410000 */
[----:B------:R-:W0:Y:S02]  /*14200*/  MUFU.EX2 R14, R14 ;  /* 0x0000000e000e7308 */ /* 0x000e240000000800 */
[----:B0-----:R-:W-:-:S06]  /*14210*/  FADD.FTZ R14, R14, 1 ;  /* 0x3f8000000e0e7421 */ /* 0x001fcc0000010000 */
[----:B------:R-:W0:Y:S01]  /*14220*/  MUFU.RCP R14, R14 ;  /* 0x0000000e000e7308 */ /* 0x000e220000001000 */
[----:B------:R1:W-:Y:S02]  /*14230*/  STL [R1+0x63c], R7 ;  /* 0x00063c0701007387 */ /* 0x0003e40000100800 */
[----:B-1----:R-:W-:Y:S01]  /*14240*/  FMUL.FTZ R7, R16, UR17 ;  /* 0x0000001110077c20 */ /* 0x002fe20008410000 */
[C---:B0-----:R-:W-:Y:S01]  /*14250*/  FMUL.FTZ R15, R14.reuse, R59 ;  /* 0x0000003b0e0f7220 */ /* 0x041fe20000410000 */
[----:B------:R-:W-:-:S03]  /*14260*/  FADD.FTZ R14, -R14, 1 ;  /* 0x3f8000000e0e7421 */ /* 0x000fc60000010100 */
[----:B------:R0:W-:Y:S01]  /*14270*/  STL [R1+0x638], R7 ;  /* 0x0006380701007387 */ /* 0x0001e20000100800 */
[----:B------:R-:W-:Y:S01]  /*14280*/  FFMA.FTZ R13, R13, R14, 1 ;  /* 0x3f8000000d0d7423 */ /* 0x000fe2000001000e */
[----:B------:R-:W-:Y:S02]  /*14290*/  FFMA.FTZ R14, R41, R7, R39 ;  /* 0x00000007290e7223 */ /* 0x000fe40000010027 */
[----:B------:R-:W2:Y:S01]  /*142a0*/  LDL.LU R59, [R1+0x444] ;  /* 0x00044400013b7983 */ /* 0x000ea20000300800 */
[----:B------:R-:W-:Y:S01]  /*142b0*/  FMUL.FTZ R13, R15, R13 ;  /* 0x0000000d0f0d7220 */ /* 0x000fe20000410000 */
[----:B------:R-:W-:-:S06]  /*142c0*/  FMUL.FTZ R15, R14, -1.4426950216293334961 ;  /* 0xbfb8aa3b0e0f7820 */ /* 0x000fcc0000410000 */
[----:B------:R-:W1:Y:S02]  /*142d0*/  MUFU.EX2 R15, R15 ;  /* 0x0000000f000f7308 */ /* 0x000e640000000800 */
[----:B-1----:R-:W-:-:S06]  /*142e0*/  FADD.FTZ R15, R15, 1 ;  /* 0x3f8000000f0f7421 */ /* 0x002fcc0000010000 */
[----:B------:R-:W1:Y:S01]  /*142f0*/  MUFU.RCP R15, R15 ;  /* 0x0000000f000f7308 */ /* 0x000e620000001000 */
[----:B------:R0:W-:Y:S01]  /*14300*/  STL [R1+0x470], R8 ;  /* 0x0004700801007387 */ /* 0x0001e20000100800 */
[----:B---3--:R-:W-:Y:S01]  /*14310*/  FADD.FTZ R17, R17, -UR16 ;  /* 0x8000001011117e21 */ /* 0x008fe20008010000 */
[C---:B-1----:R-:W-:Y:S02]  /*14320*/  FMUL.FTZ R16, R15.reuse, R19 ;  /* 0x000000130f107220 */ /* 0x042fe40000410000 */
[----:B------:R-:W3:Y:S01]  /*14330*/  LDL.LU R19, [R1+0x7d0] ;  /* 0x0007d00001137983 */ /* 0x000ee20000300800 */
        /* <DEDUP_REMOVED lines=8> */
[----:B------:R-:W4:Y:S01]  /*143c0*/  MUFU.RCP R15, R15 ;  /* 0x0000000f000f7308 */ /* 0x000f220000001000 */
[----:B------:R0:W-:Y:S01]  /*143d0*/  STL [R1+0x634], R7 ;  /* 0x0006340701007387 */ /* 0x0001e20000100800 */
[----:B----4-:R-:W-:Y:S01]  /*143e0*/  FMUL.FTZ R16, R15, R60 ;  /* 0x0000003c0f107220 */ /* 0x010fe20000410000 */
[----:B------:R-:W-:Y:S02]  /*143f0*/  FADD.FTZ R17, R18, -UR16 ;  /* 0x8000001012117e21 */ /* 0x000fe40008010000 */
[----:B------:R-:W4:Y:S04]  /*14400*/  LDL.LU R60, [R1+0x440] ;  /* 0x00044000013c7983 */ /* 0x000f280000300800 */
[----:B------:R-:W4:Y:S01]  /*14410*/  LDL.LU R18, [R1+0x7d4] ;  /* 0x0007d40001127983 */ /* 0x000f220000300800 */
[----:B0-----:R-:W-:Y:S01]  /*14420*/  FMUL.FTZ R7, R17, UR17 ;  /* 0x0000001111077c20 */ /* 0x001fe20008410000 */
[----:B------:R-:W-:-:S04]  /*14430*/  FADD.FTZ R15, -R15, 1 ;  /* 0x3f8000000f0f7421 */ /* 0x000fc80000010100 */
[----:B------:R-:W-:Y:S01]  /*14440*/  FFMA.FTZ R15, R14, R15, 1 ;  /* 0x3f8000000e0f7423 */ /* 0x000fe2000001000f */
[----:B------:R-:W-:Y:S01]  /*14450*/  FFMA.FTZ R14, R41, R7, R39 ;  /* 0x00000007290e7223 */ /* 0x000fe20000010027 */
[----:B------:R0:W-:Y:S01]  /*14460*/  STL [R1+0x454], R8 ;  /* 0x0004540801007387 */ /* 0x0001e20000100800 */
[----:B--2---:R-:W-:-:S03]  /*14470*/  FADD.FTZ R17, R61, -UR16 ;  /* 0x800000103d117e21 */ /* 0x004fc60008010000 */
        /* <DEDUP_REMOVED lines=13> */
[----:B------:R1:W-:Y:S04]  /*14550*/  STL [R1+0x48c], R8 ;  /* 0x00048c0801007387 */ /* 0x0003e80000100800 */
[----:B------:R-:W2:Y:S04]  /*14560*/  LDL.LU R58, [R1+0x598] ;  /* 0x00059800013a7983 */ /* 0x000ea80000300800 */
[----:B0-----:R-:W2:Y:S01]  /*14570*/  LDL.LU R7, [R1+0x43c] ;  /* 0x00043c0001077983 */ /* 0x001ea20000300800 */
[----:B-1----:R-:W-:Y:S01]  /*14580*/  FMUL.FTZ R8, R16, R15 ;  /* 0x0000000f10087220 */ /* 0x002fe20000410000 */
[----:B------:R-:W-:-:S06]  /*14590*/  FMUL.FTZ R15, R14, -1.4426950216293334961 ;  /* 0xbfb8aa3b0e0f7820 */ /* 0x000fcc0000410000 */
[----:B------:R-:W0:Y:S02]  /*145a0*/  MUFU.EX2 R15, R15 ;  /* 0x0000000f000f7308 */ /* 0x000e240000000800 */
[----:B0-----:R-:W-:-:S06]  /*145b0*/  FADD.FTZ R15, R15, 1 ;  /* 0x3f8000000f0f7421 */ /* 0x001fcc0000010000 */
[----:B------:R-:W0:Y:S01]  /*145c0*/  MUFU.RCP R15, R15 ;  /* 0x0000000f000f7308 */ /* 0x000e220000001000 */
        /* <DEDUP_REMOVED lines=15> */
[----:B----4-:R-:W-:Y:S01]  /*146c0*/  FADD.FTZ R18, R18, -UR16 ;  /* 0x8000001012127e21 */ /* 0x010fe20008010000 */
[----:B0-----:R-:W-:Y:S02]  /*146d0*/  FMUL.FTZ R17, R16, R60 ;  /* 0x0000003c10117220 */ /* 0x001fe40000410000 */
[----:B------:R-:W4:Y:S01]  /*146e0*/  LDL.LU R60, [R1+0x7e0] ;  /* 0x0007e000013c7983 */ /* 0x000f220000300800 */
[----:B-1----:R-:W-:Y:S01]  /*146f0*/  FMUL.FTZ R8, R18, UR17 ;  /* 0x0000001112087c20 */ /* 0x002fe20008410000 */
[----:B------:R-:W-:-:S04]  /*14700*/  FADD.FTZ R16, -R16, 1 ;  /* 0x3f80000010107421 */ /* 0x000fc80000010100 */
[----:B------:R-:W-:Y:S01]  /*14710*/  FFMA.FTZ R16, R15, R16, 1 ;  /* 0x3f8000000f107423 */ /* 0x000fe20000010010 */
[----:B------:R-:W-:Y:S01]  /*14720*/  FFMA.FTZ R15, R40, R8, R38 ;  /* 0x00000008280f7223 */ /* 0x000fe20000010026 */
[----:B--2---:R-:W-:Y:S02]  /*14730*/  FADD.FTZ R18, R61, -UR16 ;  /* 0x800000103d127e21 */ /* 0x004fe40008010000 */
[----:B------:R-:W2:Y:S01]  /*14740*/  LDL.LU R61, [R1+0x7e4] ;  /* 0x0007e400013d7983 */ /* 0x000ea20000300800 */
[----:B------:R-:W-:Y:S01]  /*14750*/  FMUL.FTZ R9, R17, R16 ;  /* 0x0000001011097220 */ /* 0x000fe20000410000 */
[----:B------:R-:W-:-:S06]  /*14760*/  FMUL.FTZ R16, R15, -1.4426950216293334961 ;  /* 0xbfb8aa3b0f107820 */ /* 0x000fcc0000410000 */
[----:B------:R-:W0:Y:S02]  /*14770*/  MUFU.EX2 R16, R16 ;  /* 0x0000001000107308 */ /* 0x000e240000000800 */
[----:B0-----:R-:W-:-:S06]  /*14780*/  FADD.FTZ R16, R16, 1 ;  /* 0x3f80000010107421 */ /* 0x001fcc0000010000 */
[----:B------:R-:W0:Y:S01]  /*14790*/  MUFU.RCP R16, R16 ;  /* 0x0000001000107308 */ /* 0x000e220000001000 */
[----:B------:R-:W-:Y:S01]  /*147a0*/  STL [R1+0x624], R8 ;  /* 0x0006240801007387 */ /* 0x000fe20000100800 */
[C---:B0-----:R-:W-:Y:S01]  /*147b0*/  FMUL.FTZ R17, R16.reuse, R7 ;  /* 0x0000000710117220 */ /* 0x041fe20000410000 */
[----:B------:R-:W-:Y:S01]  /*147c0*/  FADD.FTZ R16, -R16, 1 ;  /* 0x3f80000010107421 */ /* 0x000fe20000010100 */
[----:B------:R-:W-:-:S03]  /*147d0*/  FMUL.FTZ R7, R18, UR17 ;  /* 0x0000001112077c20 */ /* 0x000fc60008410000 */
[----:B------:R-:W-:Y:S01]  /*147e0*/  FFMA.FTZ R16, R15, R16, 1 ;  /* 0x3f8000000f107423 */ /* 0x000fe20000010010 */
        /* <DEDUP_REMOVED lines=8> */
[----:B---3--:R-:W-:Y:S01]  /*14870*/  FADD.FTZ R18, R19, -UR16 ;  /* 0x8000001013127e21 */ /* 0x008fe20008010000 */
[----:B------:R1:W-:Y:S04]  /*14880*/  STL [R1+0x4a8], R8 ;  /* 0x0004a80801007387 */ /* 0x0003e80000100800 */
[----:B------:R-:W3:Y:S01]  /*14890*/  LDL.LU R19, [R1+0x7e8] ;  /* 0x0007e80001137983 */ /* 0x000ee20000300800 */
[----:B-1----:R-:W-:Y:S01]  /*148a0*/  FMUL.FTZ R8, R18, UR17 ;  /* 0x0000001112087c20 */ /* 0x002fe20008410000 */
[C---:B0-----:R-:W-:Y:S01]  /*148b0*/  FMUL.FTZ R16, R17.reuse, R58 ;  /* 0x0000003a11107220 */ /* 0x041fe20000410000 */
[----:B------:R-:W-:Y:S01]  /*148c0*/  FADD.FTZ R17, -R17, 1 ;  /* 0x3f80000011117421 */ /* 0x000fe20000010100 */
[----:B------:R-:W3:Y:S03]  /*148d0*/  LDL.LU R58, [R1+0x570] ;  /* 0x00057000013a7983 */ /* 0x000ee60000300800 */
[----:B------:R-:W-:Y:S01]  /*148e0*/  FFMA.FTZ R17, R15, R17, 1 ;  /* 0x3f8000000f117423 */ /* 0x000fe20000010011 */
[----:B------:R-:W-:Y:S01]  /*148f0*/  FFMA.FTZ R15, R40, R8, R38 ;  /* 0x00000008280f7223 */ /* 0x000fe20000010026 */
[----:B------:R0:W-:Y:S02]  /*14900*/  STL [R1+0x4a4], R9 ;  /* 0x0004a40901007387 */ /* 0x0001e40000100800 */
[----:B0-----:R-:W-:Y:S01]  /*14910*/  FMUL.FTZ R9, R16, R17 ;  /* 0x0000001110097220 */ /* 0x001fe20000410000 */
[----:B------:R-:W-:-:S06]  /*14920*/  FMUL.FTZ R16, R15, -1.4426950216293334961 ;  /* 0xbfb8aa3b0f107820 */ /* 0x000fcc0000410000 */
[----:B------:R-:W0:Y:S02]  /*14930*/  MUFU.EX2 R16, R16 ;  /* 0x0000001000107308 */ /* 0x000e240000000800 */
[----:B0-----:R-:W-:-:S06]  /*14940*/  FADD.FTZ R16, R16, 1 ;  /* 0x3f80000010107421 */ /* 0x001fcc0000010000 */
[----:B------:R-:W0:Y:S01]  /*14950*/  MUFU.RCP R16, R16 ;  /* 0x0000001000107308 */ /* 0x000e220000001000 */
[----:B----4-:R-:W-:Y:S02]  /*14960*/  FADD.FTZ R18, R60, -UR16 ;  /* 0x800000103c127e21 */ /* 0x010fe40008010000 */
[----:B------:R-:W4:Y:S04]  /*14970*/  LDL.LU R60, [R1+0x7f0] ;  /* 0x0007f000013c7983 */ /* 0x000f280000300800 */
[----:B------:R1:W-:Y:S01]  /*14980*/  STL [R1+0x61c], R8 ;  /* 0x00061c0801007387 */ /* 0x0003e20000100800 */
[----:B0-----:R-:W-:-:S03]  /*14990*/  FMUL.FTZ R17, R16, R59 ;  /* 0x0000003b10117220 */ /* 0x001fc60000410000 */
[----:B------:R-:W4:Y:S01]  /*149a0*/  LDL.LU R59, [R1+0x574] ;  /* 0x00057400013b7983 */ /* 0x000f220000300800 */
[----:B-1----:R-:W-:Y:S01]  /*149b0*/  FMUL.FTZ R8, R18, UR17 ;  /* 0x0000001112087c20 */ /* 0x002fe20008410000 */
[----:B--2---:R-:W-:Y:S02]  /*149c0*/  FADD.FTZ R18, R61, -UR16 ;  /* 0x800000103d127e21 */ /* 0x004fe40008010000 */
[----:B------:R-:W2:Y:S01]  /*149d0*/  LDL.LU R61, [R1+0x804] ;  /* 0x00080400013d7983 */ /* 0x000ea20000300800 */
        /* <DEDUP_REMOVED lines=9> */
[----:B------:R1:W-:Y:S01]  /*14a70*/  STL [R1+0x614], R8 ;  /* 0x0006140801007387 */ /* 0x0003e20000100800 */
[C---:B0-----:R-:W-:Y:S01]  /*14a80*/  FMUL.FTZ R16, R17.reuse, R7 ;  /* 0x0000000711107220 */ /* 0x041fe20000410000 */
[----:B------:R-:W-:Y:S01]  /*14a90*/  FADD.FTZ R17, -R17, 1 ;  /* 0x3f80000011117421 */ /* 0x000fe20000010100 */
[----:B------:R-:W-:-:S03]  /*14aa0*/  FMUL.FTZ R7, R18, UR17 ;  /* 0x0000001112077c20 */ /* 0x000fc60008410000 */
[----:B------:R-:W-:Y:S01]  /*14ab0*/  FFMA.FTZ R17, R15, R17, 1 ;  /* 0x3f8000000f117423 */ /* 0x000fe20000010011 */
[----:B------:R-:W-:Y:S01]  /*14ac0*/  FFMA.FTZ R15, R40, R7, R38 ;  /* 0x00000007280f7223 */ /* 0x000fe20000010026 */
[----:B------:R0:W-:Y:S02]  /*14ad0*/  STL [R1+0x610], R7 ;  /* 0x0006100701007387 */ /* 0x0001e40000100800 */
[----:B-1----:R-:W-:Y:S02]  /*14ae0*/  FMUL.FTZ R8, R16, R17 ;  /* 0x0000001110087220 */ /* 0x002fe40000410000 */
[----:B0-----:R-:W2:Y:S01]  /*14af0*/  LDL.LU R7, [R1+0x550] ;  /* 0x0005500001077983 */ /* 0x001ea20000300800 */
        /* <DEDUP_REMOVED lines=41> */
[----:B------:R-:W-:-:S03]  /*14d90*/  FFMA.FTZ R15, R41, R7, R39 ;  /* 0x00000007290f7223 */ /* 0x000fc60000010027 */
[----:B-1----:R-:W-:Y:S01]  /*14da0*/  FMUL.FTZ R8, R16, R17 ;  /* 0x0000001110087220 */ /* 0x002fe20000410000 */
        /* <DEDUP_REMOVED lines=8> */
[----:B------:R-:W-:Y:S01]  /*14e30*/  FADD.FTZ R17, -R17, 1 ;  /* 0x3f80000011117421 */ /* 0x000fe20000010100 */
[----:B-1----:R-:W-:Y:S01]  /*14e40*/  FMUL.FTZ R7, R18, UR17 ;  /* 0x0000001112077c20 */ /* 0x002fe20008410000 */
[----:B------:R0:W-:Y:S02]  /*14e50*/  STL [R1+0x4b8], R8 ;  /* 0x0004b80801007387 */ /* 0x0001e40000100800 */
[----:B------:R-:W-:Y:S01]  /*14e60*/  FFMA.FTZ R17, R15, R17, 1 ;  /* 0x3f8000000f117423 */ /* 0x000fe20000010011 */
[----:B------:R-:W-:Y:S01]  /*14e70*/  FFMA.FTZ R15, R40, R7, R38 ;  /* 0x00000007280f7223 */ /* 0x000fe20000010026 */
[----:B------:R-:W3:Y:S02]  /*14e80*/  LDL.LU R58, [R1+0x860] ;  /* 0x00086000013a7983 */ /* 0x000ee40000300800 */
        /* <DEDUP_REMOVED lines=8> */
[C---:B0-----:R-:W-:Y:S01]  /*14f10*/  FMUL.FTZ R16, R17.reuse, R59 ;  /* 0x0000003b11107220 */ /* 0x041fe20000410000 */
[----:B------:R-:W-:Y:S02]  /*14f20*/  FADD.FTZ R17, -R17, 1 ;  /* 0x3f80000011117421 */ /* 0x000fe40000010100 */
[----:B------:R0:W-:Y:S02]  /*14f30*/  STL [R1+0x5e8], R7 ;  /* 0x0005e80701007387 */ /* 0x0001e40000100800 */
[----:B------:R-:W-:-:S02]  /*14f40*/  FFMA.FTZ R17, R15, R17, 1 ;  /* 0x3f8000000f117423 */ /* 0x000fc40000010011 */
[----:B------:R-:W4:Y:S02]  /*14f50*/  LDL.LU R59, [R1+0x880] ;  /* 0x00088000013b7983 */ /* 0x000f240000300800 */
[----:B-1----:R-:W-:Y:S01]  /*14f60*/  FMUL.FTZ R8, R16, R17 ;  /* 0x0000001110087220 */ /* 0x002fe20000410000 */
[----:B--2---:R-:W-:Y:S02]  /*14f70*/  FADD.FTZ R17, R61, -UR16 ;  /* 0x800000103d117e21 */ /* 0x004fe40008010000 */
[----:B------:R-:W2:Y:S01]  /*14f80*/  LDL.LU R61, [R1+0x864] ;  /* 0x00086400013d7983 */ /* 0x000ea20000300800 */
[----:B0-----:R-:W-:-:S04]  /*14f90*/  FMUL.FTZ R7, R18, UR17 ;  /* 0x0000001112077c20 */ /* 0x001fc80008410000 */
[----:B------:R-:W-:-:S04]  /*14fa0*/  FFMA.FTZ R15, R41, R7, R39 ;  /* 0x00000007290f7223 */ /* 0x000fc80000010027 */
[----:B------:R-:W-:-:S06]  /*14fb0*/  FMUL.FTZ R16, R15, -1.4426950216293334961 ;  /* 0xbfb8aa3b0f107820 */ /* 0x000fcc0000410000 */
[----:B------:R-:W0:Y:S02]  /*14fc0*/  MUFU.EX2 R16, R16 ;  /* 0x0000001000107308 */ /* 0x000e240000000800 */
[----:B0-----:R-:W-:-:S06]  /*14fd0*/  FADD.FTZ R16, R16, 1 ;  /* 0x3f80000010107421 */ /* 0x001fcc0000010000 */
[----:B------:R-:W0:Y:S01]  /*14fe0*/  MUFU.RCP R16, R16 ;  /* 0x0000001000107308 */ /* 0x000e220000001000 */
[----:B------:R1:W-:Y:S02]  /*14ff0*/  STL [R1+0x5dc], R7 ;  /* 0x0005dc0701007387 */ /* 0x0003e40000100800 */
[----:B-1----:R-:W-:Y:S01]  /*15000*/  FMUL.FTZ R7, R17, UR17 ;  /* 0x0000001111077c20 */ /* 0x002fe20008410000 */
[C---:B0-----:R-:W-:Y:S01]  /*15010*/  FMUL.FTZ R28, R16.reuse, R28 ;  /* 0x0000001c101c7220 */ /* 0x041fe20000410000 */
[----:B------:R-:W-:-:S04]  /*15020*/  FADD.FTZ R16, -R16, 1 ;  /* 0x3f80000010107421 */ /* 0x000fc80000010100 */
[----:B------:R-:W-:Y:S01]  /*15030*/  FFMA.FTZ R16, R15, R16, 1 ;  /* 0x3f8000000f107423 */ /* 0x000fe20000010010 */
[----:B------:R-:W-:-:S03]  /*15040*/  FFMA.FTZ R15, R40, R7, R38 ;  /* 0x00000007280f7223 */ /* 0x000fc60000010026 */
[----:B------:R-:W-:Y:S01]  /*15050*/  FMUL.FTZ R28, R28, R16 ;  /* 0x000000101c1c7220 */ /* 0x000fe20000410000 */
[----:B------:R-:W-:-:S06]  /*15060*/  FMUL.FTZ R16, R15, -1.4426950216293334961 ;  /* 0xbfb8aa3b0f107820 */ /* 0x000fcc0000410000 */
[----:B------:R-:W0:Y:S02]  /*15070*/  MUFU.EX2 R16, R16 ;  /* 0x0000001000107308 */ /* 0x000e240000000800 */
[----:B0-----:R-:W-:Y:S01]  /*15080*/  FADD.FTZ R16, R16, 1 ;  /* 0x3f80000010107421 */ /* 0x001fe20000010000 */
[----:B---3--:R-:W-:Y:S02]  /*15090*/  FADD.FTZ R17, R19, -UR16 ;  /* 0x8000001013117e21 */ /* 0x008fe40008010000 */
[----:B------:R-:W3:Y:S03]  /*150a0*/  LDL.LU R19, [R1+0x848] ;  /* 0x0008480001137983 */ /* 0x000ee60000300800 */
[----:B------:R-:W0:Y:S01]  /*150b0*/  MUFU.RCP R16, R16 ;  /* 0x0000001000107308 */ /* 0x000e220000001000 */
[----:B------:R1:W-:Y:S02]  /*150c0*/  STL [R1+0x5d8], R7 ;  /* 0x0005d80701007387 */ /* 0x0003e40000100800 */
[----:B-1----:R-:W-:Y:S01]  /*150d0*/  FMUL.FTZ R7, R17, UR17 ;  /* 0x0000001111077c20 */ /* 0x002fe20008410000 */
[C---:B0-----:R-:W-:Y:S01]  /*150e0*/  FMUL.FTZ R37, R16.reuse, R37 ;  /* 0x0000002510257220 */ /* 0x041fe20000410000 */
[----:B------:R-:W-:-:S03]  /*150f0*/  FADD.FTZ R16, -R16, 1 ;  /* 0x3f80000010107421 */ /* 0x000fc60000010100 */
[----:B------:R0:W-:Y:S01]  /*15100*/  STL [R1+0x5c4], R7 ;  /* 0x0005c40701007387 */ /* 0x0001e20000100800 */
[----:B------:R-:W-:Y:S01]  /*15110*/  FFMA.FTZ R16, R15, R16, 1 ;  /* 0x3f8000000f107423 */ /* 0x000fe20000010010 */
[----:B------:R-:W-:Y:S01]  /*15120*/  FFMA.FTZ R15, R41, R7, R39 ;  /* 0x00000007290f7223 */ /* 0x000fe20000010027 */
[----:B----4-:R-:W-:Y:S02]  /*15130*/  FADD.FTZ R17, R60, -UR16 ;  /* 0x800000103c117e21 */ /* 0x010fe40008010000 */
[----:B------:R-:W4:Y:S02]  /*15140*/  LDL.LU R60, [R1+0x85c] ;  /* 0x00085c00013c7983 */ /* 0x000f240000300800 */
[----:B0-----:R-:W-:Y:S01]  /*15150*/  FMUL.FTZ R7, R17, UR17 ;  /* 0x0000001111077c20 */ /* 0x001fe20008410000 */
[----:B--2---:R-:W-:Y:S02]  /*15160*/  FADD.FTZ R17, R61, -UR16 ;  /* 0x800000103d117e21 */ /* 0x004fe40008010000 */
[----:B------:R-:W2:Y:S01]  /*15170*/  LDL.LU R61, [R1+0x878] ;  /* 0x00087800013d7983 */ /* 0x000ea20000300800 */
        /* <DEDUP_REMOVED lines=21> */
[----:B------:R-:W-:Y:S01]  /*152d0*/  FMUL.FTZ R16, R15, -1.4426950216293334961 ;  /* 0xbfb8aa3b0f107820 */ /* 0x000fe20000410000 */
[----:B---3--:R-:W-:Y:S02]  /*152e0*/  FADD.FTZ R17, R19, -UR16 ;  /* 0x8000001013117e21 */ /* 0x008fe40008010000 */
[----:B------:R-:W3:Y:S03]  /*152f0*/  LDL.LU R19, [R1+0x890] ;  /* 0x0008900001137983 */ /* 0x000ee60000300800 */
        /* <DEDUP_REMOVED lines=13> */
[----:B------:R-:W-:Y:S01]  /*153d0*/  FMUL.FTZ R24, R24, R16 ;  /* 0x0000001018187220 */ /* 0x000fe20000410000 */
[----:B------:R-:W-:-:S06]  /*153e0*/  FMUL.FTZ R16, R15, -1.4426950216293334961 ;  /* 0xbfb8aa3b0f107820 */ /* 0x000fcc0000410000 */
[----:B------:R-:W0:Y:S01]  /*153f0*/  MUFU.EX2 R16, R16 ;  /* 0x0000001000107308 */ /* 0x000e220000000800 */
[----:B--2---:R-:W-:Y:S02]  /*15400*/  FADD.FTZ R17, R61, -UR16 ;  /* 0x800000103d117e21 */ /* 0x004fe40008010000 */
[----:B------:R-:W2:Y:S01]  /*15410*/  LDL.LU R61, [R1+0x830] ;  /* 0x00083000013d7983 */ /* 0x000ea20000300800 */
        /* <DEDUP_REMOVED lines=36> */
[----:B------:R1:W-:Y:S04]  /*15660*/  STL [R1+0x574], R7 ;  /* 0x0005740701007387 */ /* 0x0003e80000100800 */
[----:B------:R-:W3:Y:S01]  /*15670*/  LDL.LU R59, [R1+0x4f0] ;  /* 0x0004f000013b7983 */ /* 0x000ee20000300800 */
[----:B-1----:R-:W-:Y:S01]  /*15680*/  FMUL.FTZ R7, R17, UR17 ;  /* 0x0000001111077c20 */ /* 0x002fe20008410000 */
[----:B----4-:R-:W-:Y:S02]  /*15690*/  FADD.FTZ R17, R60, -UR16 ;  /* 0x800000103c117e21 */ /* 0x010fe40008010000 */
[----:B------:R-:W4:Y:S01]  /*156a0*/  LDL.LU R60, [R1+0x870] ;  /* 0x00087000013c7983 */ /* 0x000f220000300800 */
[C---:B0-----:R-:W-:Y:S01]  /*156b0*/  FMUL.FTZ R20, R16.reuse, R20 ;  /* 0x0000001410147220 */ /* 0x041fe20000410000 */
[----:B------:R-:W-:-:S02]  /*156c0*/  FADD.FTZ R16, -R16, 1 ;  /* 0x3f80000010107421 */ /* 0x000fc40000010100 */
[----:B------:R0:W-:Y:S02]  /*156d0*/  STL [R1+0x570], R7 ;  /* 0x0005700701007387 */ /* 0x0001e40000100800 */
[----:B------:R-:W-:Y:S01]  /*156e0*/  FFMA.FTZ R16, R15, R16, 1 ;  /* 0x3f8000000f107423 */ /* 0x000fe20000010010 */
[----:B------:R-:W-:Y:S01]  /*156f0*/  FFMA.FTZ R15, R40, R7, R38 ;  /* 0x00000007280f7223 */ /* 0x000fe20000010026 */
        /* <DEDUP_REMOVED lines=16> */
[----:B------:R-:W3:Y:S01]  /*15800*/  MUFU.RCP R16, R16 ;  /* 0x0000001000107308 */ /* 0x000ee20000001000 */
[----:B------:R0:W-:Y:S02]  /*15810*/  STL [R1+0x56c], R7 ;  /* 0x00056c0701007387 */ /* 0x0001e40000100800 */
[----:B0-----:R-:W-:Y:S01]  /*15820*/  FMUL.FTZ R7, R17, UR17 ;  /* 0x0000001111077c20 */ /* 0x001fe20008410000 */
[C---:B---3--:R-:W-:Y:S01]  /*15830*/  FMUL.FTZ R19, R16.reuse, R19 ;  /* 0x0000001310137220 */ /* 0x048fe20000410000 */
        /* <DEDUP_REMOVED lines=12> */
[C---:B0-----:R-:W-:Y:S01]  /*15900*/  FMUL.FTZ R27, R16.reuse, R27 ;  /* 0x0000001b101b7220 */ /* 0x041fe20000410000 */
[----:B------:R-:W-:Y:S01]  /*15910*/  FADD.FTZ R16, -R16, 1 ;  /* 0x3f80000010107421 */ /* 0x000fe20000010100 */
[----:B----4-:R-:W-:-:S02]  /*15920*/  FADD.FTZ R17, R60, -UR16 ;  /* 0x800000103c117e21 */ /* 0x010fc40008010000 */
[----:B------:R-:W4:Y:S01]  /*15930*/  LDL.LU R60, [R1+0x88c] ;  /* 0x00088c00013c7983 */ /* 0x000f220000300800 */
[----:B------:R-:W-:Y:S01]  /*15940*/  FFMA.FTZ R16, R15, R16, 1 ;  /* 0x3f8000000f107423 */ /* 0x000fe20000010010 */
[----:B------:R-:W-:Y:S02]  /*15950*/  FFMA.FTZ R15, R41, R7, R39 ;  /* 0x00000007290f7223 */ /* 0x000fe40000010027 */
[----:B------:R0:W-:Y:S02]  /*15960*/  STL [R1+0x550], R7 ;  /* 0x0005500701007387 */ /* 0x0001e40000100800 */
        /* <DEDUP_REMOVED lines=9> */
[----:B------:R-:W-:Y:S01]  /*15a00*/  FADD.FTZ R16, -R16, 1 ;  /* 0x3f80000010107421 */ /* 0x000fe20000010100 */
[----:B------:R0:W-:Y:S03]  /*15a10*/  STL [R1+0x548], R7 ;  /* 0x0005480701007387 */ /* 0x0001e60000100800 */
[----:B------:R-:W-:Y:S01]  /*15a20*/  FFMA.FTZ R16, R15, R16, 1 ;  /* 0x3f8000000f107423 */ /* 0x000fe20000010010 */
[----:B------:R-:W-:Y:S01]  /*15a30*/  FFMA.FTZ R15, R40, R7, R38 ;  /* 0x00000007280f7223 */ /* 0x000fe20000010026 */
[----:B------:R-:W3:Y:S02]  /*15a40*/  LDL.LU R59, [R1+0x80c] ;  /* 0x00080c00013b7983 */ /* 0x000ee40000300800 */
[----:B------:R-:W-:Y:S01]  /*15a50*/  FMUL.FTZ R18, R18, R16 ;  /* 0x0000001012127220 */ /* 0x000fe20000410000 */
[----:B------:R-:W-:-:S06]  /*15a60*/  FMUL.FTZ R16, R15, -1.4426950216293334961 ;  /* 0xbfb8aa3b0f107820 */ /* 0x000fcc0000410000 */
[----:B------:R-:W1:Y:S02]  /*15a70*/  MUFU.EX2 R16, R16 ;  /* 0x0000001000107308 */ /* 0x000e640000000800 */
[----:B-1----:R-:W-:-:S06]  /*15a80*/  FADD.FTZ R16, R16, 1 ;  /* 0x3f80000010107421 */ /* 0x002fcc0000010000 */
[----:B------:R-:W1:Y:S01]  /*15a90*/  MUFU.RCP R16, R16 ;  /* 0x0000001000107308 */ /* 0x000e620000001000 */
[----:B0-----:R-:W-:Y:S01]  /*15aa0*/  FMUL.FTZ R7, R17, UR17 ;  /* 0x0000001111077c20 */ /* 0x001fe20008410000 */
[C---:B-1----:R-:W-:Y:S01]  /*15ab0*/  FMUL.FTZ R25, R16.reuse, R25 ;  /* 0x0000001910197220 */ /* 0x042fe20000410000 */
        /* <DEDUP_REMOVED lines=10> */
[----:B------:R-:W-:Y:S01]  /*15b60*/  FADD.FTZ R21, R23, -UR16 ;  /* 0x8000001017157e21 */ /* 0x000fe20008010000 */
[----:B------:R-:W-:-:S03]  /*15b70*/  FADD.FTZ R16, -R16, 1 ;  /* 0x3f80000010107421 */ /* 0x000fc60000010100 */
[----:B-1----:R-:W-:Y:S01]  /*15b80*/  FMUL.FTZ R7, R21, UR17 ;  /* 0x0000001115077c20 */ /* 0x002fe20008410000 */
[----:B------:R-:W-:-:S03]  /*15b90*/  FFMA.FTZ R16, R15, R16, 1 ;  /* 0x3f8000000f107423 */ /* 0x000fc60000010010 */
[----:B------:R-:W-:Y:S01]  /*15ba0*/  FFMA.FTZ R15, R40, R7, R38 ;  /* 0x00000007280f7223 */ /* 0x000fe20000010026 */
[----:B------:R0:W-:Y:S04]  /*15bb0*/  STL [R1+0x534], R7 ;  /* 0x0005340701007387 */ /* 0x0001e80000100800 */
[----:B0-----:R-:W3:Y:S01]  /*15bc0*/  LDL.LU R7, [R1+0x568] ;  /* 0x0005680001077983 */ /* 0x001ee20000300800 */
[----:B------:R-:W-:Y:S01]  /*15bd0*/  FMUL.FTZ R17, R17, R16 ;  /* 0x0000001011117220 */ /* 0x000fe20000410000 */
[----:B------:R-:W-:-:S06]  /*15be0*/  FMUL.FTZ R16, R15, -1.4426950216293334961 ;  /* 0xbfb8aa3b0f107820 */ /* 0x000fcc0000410000 */
[----:B------:R-:W0:Y:S02]  /*15bf0*/  MUFU.EX2 R16, R16 ;  /* 0x0000001000107308 */ /* 0x000e240000000800 */
[----:B0-----:R-:W-:-:S06]  /*15c00*/  FADD.FTZ R16, R16, 1 ;  /* 0x3f80000010107421 */ /* 0x001fcc0000010000 */
[----:B------:R-:W0:Y:S01]  /*15c10*/  MUFU.RCP R16, R16 ;  /* 0x0000001000107308 */ /* 0x000e220000001000 */
[----:B----4-:R-:W-:Y:S02]  /*15c20*/  FADD.FTZ R21, R60, -UR16 ;  /* 0x800000103c157e21 */ /* 0x010fe40008010000 */
[----:B------:R-:W4:Y:S01]  /*15c30*/  LDL.LU R60, [R1+0x824] ;  /* 0x00082400013c7983 */ /* 0x000f220000300800 */
[C---:B0-----:R-:W-:Y:S01]  /*15c40*/  FMUL.FTZ R23, R16.reuse, R43 ;  /* 0x0000002b10177220 */ /* 0x041fe20000410000 */
[----:B--2---:R-:W-:Y:S02]  /*15c50*/  FADD.FTZ R43, R61, -UR16 ;  /* 0x800000103d2b7e21 */ /* 0x004fe40008010000 */
        /* <DEDUP_REMOVED lines=23> */
[----:B---3--:R-:W-:Y:S02]  /*15dd0*/  FADD.FTZ R44, R59, -UR16 ;  /* 0x800000103b2c7e21 */ /* 0x008fe40008010000 */
[----:B------:R-:W3:Y:S01]  /*15de0*/  LDL.LU R59, [R1+0x874] ;  /* 0x00087400013b7983 */ /* 0x000ee20000300800 */
        /* <DEDUP_REMOVED lines=13> */
[----:B------:R-:W-:Y:S01]  /*15ec0*/  FADD.FTZ R43, -R43, 1 ;  /* 0x3f8000002b2b7421 */ /* 0x000fe20000010100 */
[----:B----4-:R-:W-:Y:S02]  /*15ed0*/  FADD.FTZ R44, R60, -UR16 ;  /* 0x800000103c2c7e21 */ /* 0x010fe40008010000 */
[----:B------:R0:W-:Y:S01]  /*15ee0*/  STL [R1+0x4f0], R7 ;  /* 0x0004f00701007387 */ /* 0x0001e20000100800 */
[----:B------:R-:W-:-:S03]  /*15ef0*/  FFMA.FTZ R15, R15, R43, 1 ;  /* 0x3f8000000f0f7423 */ /* 0x000fc6000001002b */
[----:B------:R-:W4:Y:S01]  /*15f00*/  LDL.LU R60, [R1+0x7ec] ;  /* 0x0007ec00013c7983 */ /* 0x000f220000300800 */
[----:B------:R-:W-:Y:S01]  /*15f10*/  FMUL.FTZ R15, R42, R15 ;  /* 0x0000000f2a0f7220 */ /* 0x000fe20000410000 */
[----:B------:R-:W-:Y:S02]  /*15f20*/  FFMA.FTZ R42, R40, R7, R38 ;  /* 0x00000007282a7223 */ /* 0x000fe40000010026 */
[----:B------:R-:W4:Y:S01]  /*15f30*/  LDL.LU R58, [R1+0x8b8] ;  /* 0x0008b800013a7983 */ /* 0x000f220000300800 */
[----:B0-----:R-:W-:Y:S01]  /*15f40*/  FMUL.FTZ R7, R44, UR17 ;  /* 0x000000112c077c20 */ /* 0x001fe20008410000 */
[----:B--2---:R-:W-:Y:S02]  /*15f50*/  FADD.FTZ R44, R61, -UR16 ;  /* 0x800000103d2c7e21 */ /* 0x004fe40008010000 */
[----:B------:R-:W2:Y:S01]  /*15f60*/  LDL.LU R61, [R1+0x800] ;  /* 0x00080000013d7983 */ /* 0x000ea20000300800 */
        /* <DEDUP_REMOVED lines=27> */
[C---:B0-----:R-:W-:Y:S01]  /*16120*/  FMUL.FTZ R34, R43.reuse, R34 ;  /* 0x000000222b227220 */ /* 0x041fe20000410000 */
        /* <DEDUP_REMOVED lines=11> */
[----:B----4-:R-:W-:Y:S02]  /*161e0*/  FADD.FTZ R45, R60, -UR16 ;  /* 0x800000103c2d7e21 */ /* 0x010fe40008010000 */
[----:B------:R-:W4:Y:S02]  /*161f0*/  LDL.LU R60, [R1+0x818] ;  /* 0x00081800013c7983 */ /* 0x000f240000300800 */
[----:B-1----:R-:W-:Y:S01]  /*16200*/  FMUL.FTZ R7, R45, UR17 ;  /* 0x000000112d077c20 */ /* 0x002fe20008410000 */
[----:B--2---:R-:W-:Y:S02]  /*16210*/  FADD.FTZ R45, R61, -UR16 ;  /* 0x800000103d2d7e21 */ /* 0x004fe40008010000 */
[----:B------:R-:W2:Y:S01]  /*16220*/  LDL.LU R61, [R1+0x7f8] ;  /* 0x0007f800013d7983 */ /* 0x000ea20000300800 */
        /* <DEDUP_REMOVED lines=20> */
[----:B------:R1:W-:Y:S03]  /*16370*/  STL [R1+0x4dc], R7 ;  /* 0x0004dc0701007387 */ /* 0x0003e60000100800 */
[----:B-1----:R-:W-:Y:S01]  /*16380*/  FMUL.FTZ R7, R45, UR17 ;  /* 0x000000112d077c20 */ /* 0x002fe20008410000 */
[----:B------:R-:W-:Y:S01]  /*16390*/  FADD.FTZ R45, R54, -UR16 ;  /* 0x80000010362d7e21 */ /* 0x000fe20008010000 */
[C---:B0-----:R-:W-:Y:S01]  /*163a0*/  FMUL.FTZ R35, R44.reuse, R35 ;  /* 0x000000232c237220 */ /* 0x041fe20000410000 */
[----:B------:R-:W-:Y:S02]  /*163b0*/  FADD.FTZ R44, -R44, 1 ;  /* 0x3f8000002c2c7421 */ /* 0x000fe40000010100 */
[----:B------:R0:W-:Y:S02]  /*163c0*/  STL [R1+0x4d8], R7 ;  /* 0x0004d80701007387 */ /* 0x0001e40000100800 */
[----:B------:R-:W-:Y:S01]  /*163d0*/  FFMA.FTZ R44, R43, R44, 1 ;  /* 0x3f8000002b2c7423 */ /* 0x000fe2000001002c */
[----:B------:R-:W-:-:S03]  /*163e0*/  FFMA.FTZ R43, R40, R7, R38 ;  /* 0x00000007282b7223 */ /* 0x000fc60000010026 */
[----:B------:R-:W-:Y:S01]  /*163f0*/  FMUL.FTZ R35, R35, R44 ;  /* 0x0000002c23237220 */ /* 0x000fe20000410000 */
[----:B0-----:R-:W-:Y:S01]  /*16400*/  FMUL.FTZ R7, R45, UR17 ;  /* 0x000000112d077c20 */ /* 0x001fe20008410000 */
        /* <DEDUP_REMOVED lines=13> */
[----:B--2---:R-:W-:Y:S02]  /*164e0*/  FADD.FTZ R45, R61, -UR16 ;  /* 0x800000103d2d7e21 */ /* 0x004fe40008010000 */
[----:B------:R-:W2:Y:S02]  /*164f0*/  LDL.LU R61, [R1+0x86c] ;  /* 0x00086c00013d7983 */ /* 0x000ea40000300800 */
[----:B-1----:R-:W-:Y:S01]  /*16500*/  FMUL.FTZ R7, R45, UR17 ;  /* 0x000000112d077c20 */ /* 0x002fe20008410000 */
[----:B----4-:R-:W-:Y:S02]  /*16510*/  FADD.FTZ R45, R60, -UR16 ;  /* 0x800000103c2d7e21 */ /* 0x010fe40008010000 */
[----:B------:R-:W4:Y:S01]  /*16520*/  LDL.LU R60, [R1+0x888] ;  /* 0x00088800013c7983 */ /* 0x000f220000300800 */
[----:B------:R-:W0:Y:S03]  /*16530*/  MUFU.RCP R44, R44 ;  /* 0x0000002c002c7308 */ /* 0x000e260000001000 */
[----:B------:R1:W-:Y:S01]  /*16540*/  STL [R1+0x4d0], R7 ;  /* 0x0004d00701007387 */ /* 0x0003e20000100800 */
[C---:B0-----:R-:W-:Y:S01]  /*16550*/  FMUL.FTZ R3, R44.reuse, R3 ;  /* 0x000000032c037220 */ /* 0x041fe20000410000 */
[----:B------:R-:W-:-:S04]  /*16560*/  FADD.FTZ R44, -R44, 1 ;  /* 0x3f8000002c2c7421 */ /* 0x000fc80000010100 */
[----:B------:R-:W-:Y:S01]  /*16570*/  FFMA.FTZ R44, R43, R44, 1 ;  /* 0x3f8000002b2c7423 */ /* 0x000fe2000001002c */
[----:B------:R-:W-:Y:S01]  /*16580*/  FFMA.FTZ R43, R40, R7, R38 ;  /* 0x00000007282b7223 */ /* 0x000fe20000010026 */
[----:B-1----:R-:W-:Y:S01]  /*16590*/  FMUL.FTZ R7, R45, UR17 ;  /* 0x000000112d077c20 */ /* 0x002fe20008410000 */
[----:B---3--:R-:W-:Y:S02]  /*165a0*/  FADD.FTZ R45, R59, -UR16 ;  /* 0x800000103b2d7e21 */ /* 0x008fe40008010000 */
[----:B------:R-:W3:Y:S01]  /*165b0*/  LDL.LU R59, [R1+0x89c] ;  /* 0x00089c00013b7983 */ /* 0x000ee20000300800 */
        /* <DEDUP_REMOVED lines=29> */
[----:B--2---:R-:W-:Y:S02]  /*16790*/  FADD.FTZ R6, R61, -UR16 ;  /* 0x800000103d067e21 */ /* 0x004fe40008010000 */
[----:B------:R-:W2:Y:S01]  /*167a0*/  LDL.LU R61, [R1+0x8a4] ;  /* 0x0008a400013d7983 */ /* 0x000ea20000300800 */
[----:B----4-:R-:W-:-:S03]  /*167b0*/  FADD.FTZ R44, R60, -UR16 ;  /* 0x800000103c2c7e21 */ /* 0x010fc60008010000 */
[----:B------:R-:W4:Y:S04]  /*167c0*/  LDL.LU R60, [R1+0x8b0] ;  /* 0x0008b000013c7983 */ /* 0x000f280000300800 */
[----:B------:R0:W-:Y:S01]  /*167d0*/  STL [R1+0x4a0], R7 ;  /* 0x0004a00701007387 */ /* 0x0001e20000100800 */
[----:B---3--:R-:W-:-:S03]  /*167e0*/  FADD.FTZ R45, R59, -UR16 ;  /* 0x800000103b2d7e21 */ /* 0x008fc60008010000 */
[----:B------:R-:W3:Y:S01]  /*167f0*/  LDL.LU R59, [R1+0x8b4] ;  /* 0x0008b400013b7983 */ /* 0x000ee20000300800 */
        /* <DEDUP_REMOVED lines=32> */
[----:B--2---:R-:W-:-:S04]  /*16a00*/  FADD.FTZ R45, R61, -UR16 ;  /* 0x800000103d2d7e21 */ /* 0x004fc80008010000 */
[----:B------:R-:W-:-:S04]  /*16a10*/  FMUL.FTZ R61, R45, UR17 ;  /* 0x000000112d3d7c20 */ /* 0x000fc80008410000 */
[----:B------:R-:W-:-:S04]  /*16a20*/  FFMA.FTZ R43, R40, R61, R38 ;  /* 0x0000003d282b7223 */ /* 0x000fc80000010026 */
[----:B------:R-:W-:-:S06]  /*16a30*/  FMUL.FTZ R44, R43, -1.4426950216293334961 ;  /* 0xbfb8aa3b2b2c7820 */ /* 0x000fcc0000410000 */
[----:B------:R-:W0:Y:S02]  /*16a40*/  MUFU.EX2 R44, R44 ;  /* 0x0000002c002c7308 */ /* 0x000e240000000800 */
[----:B0-----:R-:W-:-:S06]  /*16a50*/  FADD.FTZ R44, R44, 1 ;  /* 0x3f8000002c2c7421 */ /* 0x001fcc0000010000 */
[----:B------:R-:W0:Y:S01]  /*16a60*/  MUFU.RCP R44, R44 ;  /* 0x0000002c002c7308 */ /* 0x000e220000001000 */
[----:B----4-:R-:W-:-:S04]  /*16a70*/  FADD.FTZ R45, R60, -UR16 ;  /* 0x800000103c2d7e21 */ /* 0x010fc80008010000 */
        /* <DEDUP_REMOVED lines=10> */
[----:B---3--:R-:W-:-:S04]  /*16b20*/  FADD.FTZ R50, R59, -UR16 ;  /* 0x800000103b327e21 */ /* 0x008fc80008010000 */
[----:B------:R-:W-:Y:S01]  /*16b30*/  FMUL.FTZ R59, R50, UR17 ;  /* 0x00000011323b7c20 */ /* 0x000fe20008410000 */
        /* <DEDUP_REMOVED lines=12> */
[----:B------:R-:W-:Y:S01]  /*16c00*/  FADD.FTZ R50, -R50, 1 ;  /* 0x3f80000032327421 */ /* 0x000fe20000010100 */
[----:B------:R0:W-:Y:S03]  /*16c10*/  STL [R1+0x4bc], R9 ;  /* 0x0004bc0901007387 */ /* 0x0001e60000100800 */
[----:B------:R-:W-:Y:S01]  /*16c20*/  FFMA.FTZ R44, R44, R50, 1 ;  /* 0x3f8000002c2c7423 */ /* 0x000fe20000010032 */
[----:B------:R-:W-:Y:S01]  /*16c30*/  FFMA.FTZ R50, R41, R58, R39 ;  /* 0x0000003a29327223 */ /* 0x000fe20000010027 */
[----:B------:R1:W-:Y:S02]  /*16c40*/  STL [R1+0x448], R7 ;  /* 0x0004480701007387 */ /* 0x0003e40000100800 */
[----:B------:R-:W-:Y:S01]  /*16c50*/  FMUL.FTZ R44, R45, R44 ;  /* 0x0000002c2d2c7220 */ /* 0x000fe20000410000 */
[----:B------:R-:W-:Y:S01]  /*16c60*/  FMUL.FTZ R45, R50, -1.4426950216293334961 ;  /* 0xbfb8aa3b322d7820 */ /* 0x000fe20000410000 */
[----:B------:R2:W-:Y:S04]  /*16c70*/  STL [R1+0x8e4], R14 ;  /* 0x0008e40e01007387 */ /* 0x0005e80000100800 */
[----:B0-----:R-:W3:Y:S01]  /*16c80*/  LDL.LU R9, [R1+0x8ac] ;  /* 0x0008ac0001097983 */ /* 0x001ee20000300800 */
[----:B------:R-:W0:Y:S03]  /*16c90*/  MUFU.EX2 R45, R45 ;  /* 0x0000002d002d7308 */ /* 0x000e260000000800 */
[----:B-1----:R-:W4:Y:S04]  /*16ca0*/  LDL.LU R7, [R1+0x884] ;  /* 0x0008840001077983 */ /* 0x002f280000300800 */
[----:B--2---:R-:W2:Y:S04]  /*16cb0*/  LDL.LU R14, [R1+0x8bc] ;  /* 0x0008bc00010e7983 */ /* 0x004ea80000300800 */
[----:B------:R1:W-:Y:S04]  /*16cc0*/  STL [R1+0x8dc], R28 ;  /* 0x0008dc1c01007387 */ /* 0x0003e80000100800 */
[----:B------:R1:W-:Y:S01]  /*16cd0*/  STL [R1+0x8e0], R37 ;  /* 0x0008e02501007387 */ /* 0x0003e20000100800 */
[----:B0-----:R-:W-:-:S03]  /*16ce0*/  FADD.FTZ R45, R45, 1 ;  /* 0x3f8000002d2d7421 */ /* 0x001fc60000010000 */
[----:B------:R0:W-:Y:S01]  /*16cf0*/  STL [R1+0x4fc], R8 ;  /* 0x0004fc0801007387 */ /* 0x0001e20000100800 */
[----:B------:R-:W0:Y:S03]  /*16d00*/  MUFU.RCP R51, R45 ;  /* 0x0000002d00337308 */ /* 0x000e260000001000 */
[----:B-1----:R-:W2:Y:S04]  /*16d10*/  LDL.LU R28, [R1+0x618] ;  /* 0x00061800011c7983 */ /* 0x002ea80000300800 */
[----:B------:R-:W2:Y:S04]  /*16d20*/  LDL.LU R37, [R1+0x8c0] ;  /* 0x0008c00001257983 */ /* 0x000ea80000300800 */
[----:B0-----:R-:W2:Y:S04]  /*16d30*/  LDL.LU R8, [R1+0x87c] ;  /* 0x00087c0001087983 */ /* 0x001ea80000300800 */
[----:B------:R-:W2:Y:S01]  /*16d40*/  LDL.LU R52, [R1+0x8c4] ;  /* 0x0008c40001347983 */ /* 0x000ea20000300800 */
[C---:B------:R-:W-:Y:S01]  /*16d50*/  FMUL.FTZ R45, R51.reuse, R53 ;  /* 0x00000035332d7220 */ /* 0x040fe20000410000 */
[----:B------:R-:W-:-:S04]  /*16d60*/  FADD.FTZ R51, -R51, 1 ;  /* 0x3f80000033337421 */ /* 0x000fc80000010100 */
[----:B------:R-:W-:Y:S02]  /*16d70*/  FFMA.FTZ R50, R50, R51, 1 ;  /* 0x3f80000032327423 */ /* 0x000fe40000010033 */
[----:B------:R-:W2:Y:S04]  /*16d80*/  LDL.LU R51, [R1+0x8c8] ;  /* 0x0008c80001337983 */ /* 0x000ea80000300800 */
[----:B------:R0:W-:Y:S04]  /*16d90*/  STL [R1+0x900], R13 ;  /* 0x0009000d01007387 */ /* 0x0001e80000100800 */
[----:B------:R1:W-:Y:S04]  /*16da0*/  STL [R1+0x8ec], R10 ;  /* 0x0008ec0a01007387 */ /* 0x0003e80000100800 */
[----:B0-----:R-:W2:Y:S04]  /*16db0*/  LDL.LU R13, [R1+0x60c] ;  /* 0x00060c00010d7983 */ /* 0x001ea80000300800 */
[----:B------:R0:W-:Y:S04]  /*16dc0*/  STL [R1+0x8fc], R11 ;  /* 0x0008fc0b01007387 */ /* 0x0001e80000100800 */
[----:B------:R0:W-:Y:S04]  /*16dd0*/  STL [R1+0x8e8], R12 ;  /* 0x0008e80c01007387 */ /* 0x0001e80000100800 */
[----:B-1----:R-:W2:Y:S04]  /*16de0*/  LDL.LU R10, [R1+0x868] ;  /* 0x00086800010a7983 */ /* 0x002ea80000300800 */
[----:B0-----:R-:W2:Y:S04]  /*16df0*/  LDL.LU R11, [R1+0x608] ;  /* 0x00060800010b7983 */ /* 0x001ea80000300800 */
[----:B------:R-:W2:Y:S01]  /*16e00*/  LDL.LU R12, [R1+0x858] ;  /* 0x00085800010c7983 */ /* 0x000ea20000300800 */
[----:B------:R-:W-:-:S03]  /*16e10*/  FMUL.FTZ R53, R41, R55 ;  /* 0x0000003729357220 */ /* 0x000fc60000410000 */
[----:B------:R0:W-:Y:S04]  /*16e20*/  STL [R1+0x904], R26 ;  /* 0x0009041a01007387 */ /* 0x0001e80000100800 */
[----:B0-----:R-:W2:Y:S01]  /*16e30*/  LDL.LU R26, [R1+0x5fc] ;  /* 0x0005fc00011a7983 */ /* 0x001ea20000300800 */
[----:B------:R-:W-:Y:S01]  /*16e40*/  FMUL.FTZ R45, R45, R50 ;  /* 0x000000322d2d7220 */ /* 0x000fe20000410000 */
[----:B---3--:R-:W-:Y:S01]  /*16e50*/  FFMA.FTZ R54, R9, R57, RZ ;  /* 0x0000003909367223 */ /* 0x008fe200000100ff */
[----:B------:R-:W-:Y:S01]  /*16e60*/  FADD.FTZ R57, RZ, R57 ;  /* 0x00000039ff397221 */ /* 0x000fe20000010000 */
[----:B------:R-:W3:Y:S02]  /*16e70*/  LDL.LU R9, [R1+0x84c] ;  /* 0x00084c0001097983 */ /* 0x000ee40000300800 */
[----:B----4-:R-:W-:Y:S01]  /*16e80*/  FFMA.FTZ R54, R7, R55, R54 ;  /* 0x0000003707367223 */ /* 0x010fe20000010036 */
[----:B------:R-:W-:Y:S01]  /*16e90*/  FADD.FTZ R57, R57, R55 ;  /* 0x0000003739397221 */ /* 0x000fe20000010000 */
[----:B--2---:R-:W-:-:S02]  /*16ea0*/  FFMA.FTZ R55, R7, R53, R14 ;  /* 0x0000003507377223 */ /* 0x004fc4000001000e */
[----:B------:R-:W2:Y:S04]  /*16eb0*/  LDL.LU R14, [R1+0x5f8] ;  /* 0x0005f800010e7983 */ /* 0x000ea80000300800 */
[----:B------:R-:W4:Y:S01]  /*16ec0*/  LDL.LU R7, [R1+0x83c] ;  /* 0x00083c0001077983 */ /* 0x000f220000300800 */
[----:B------:R-:W-:-:S03]  /*16ed0*/  FFMA.FTZ R50, R8, R28, R37 ;  /* 0x0000001c08327223 */ /* 0x000fc60000010025 */
[----:B------:R-:W4:Y:S01]  /*16ee0*/  LDL.LU R37, [R1+0x5f0] ;  /* 0x0005f00001257983 */ /* 0x000f220000300800 */
[----:B------:R-:W-:Y:S01]  /*16ef0*/  FADD.FTZ R52, R52, R28 ;  /* 0x0000001c34347221 */ /* 0x000fe20000010000 */
[----:B------:R-:W-:Y:S01]  /*16f00*/  FADD.FTZ R56, R51, R56 ;  /* 0x0000003833387221 */ /* 0x000fe20000010000 */
[----:B------:R-:W-:Y:S02]  /*16f10*/  FMUL.FTZ R51, R40, R28 ;  /* 0x0000001c28337220 */ /* 0x000fe40000410000 */
[----:B------:R-:W4:Y:S02]  /*16f20*/  LDL.LU R28, [R1+0x5f4] ;  /* 0x0005f400011c7983 */ /* 0x000f240000300800 */
[----:B------:R-:W-:Y:S02]  /*16f30*/  FFMA.FTZ R55, R8, R51, R55 ;  /* 0x0000003308377223 */ /* 0x000fe40000010037 */
[----:B------:R-:W4:Y:S01]  /*16f40*/  LDL.LU R8, [R1+0x834] ;  /* 0x0008340001087983 */ /* 0x000f220000300800 */
[----:B------:R-:W-:Y:S01]  /*16f50*/  FADD.FTZ R53, R53, R56 ;  /* 0x0000003835357221 */ /* 0x000fe20000010000 */
[----:B------:R-:W-:-:S03]  /*16f60*/  FMUL.FTZ R56, R41, R13 ;  /* 0x0000000d29387220 */ /* 0x000fc60000410000 */
[----:B------:R-:W-:Y:S01]  /*16f70*/  FADD.FTZ R51, R53, R51 ;  /* 0x0000003335337221 */ /* 0x000fe20000010000 */
[----:B------:R-:W-:Y:S01]  /*16f80*/  FADD.FTZ R57, R57, R13 ;  /* 0x0000000d39397221 */ /* 0x000fe20000010000 */
[C---:B------:R-:W-:Y:S01]  /*16f90*/  FFMA.FTZ R54, R10.reuse, R13, R54 ;  /* 0x0000000d0a367223 */ /* 0x040fe20000010036 */
[----:B------:R-:W-:Y:S01]  /*16fa0*/  FFMA.FTZ R55, R10, R56, R55 ;  /* 0x000000380a377223 */ /* 0x000fe20000010037 */
[----:B------:R-:W4:Y:S01]  /*16fb0*/  LDL.LU R13, [R1+0x5e0] ;  /* 0x0005e000010d7983 */ /* 0x000f220000300800 */
[----:B------:R-:W-:Y:S01]  /*16fc0*/  FADD.FTZ R52, R52, R11 ;  /* 0x0000000b34347221 */ /* 0x000fe20000010000 */
[-C--:B------:R-:W-:Y:S02]  /*16fd0*/  FMUL.FTZ R53, R40, R11.reuse ;  /* 0x0000000b28357220 */ /* 0x080fe40000410000 */
        /* <DEDUP_REMOVED lines=9> */
[C---:B---3--:R-:W-:Y:S02]  /*17070*/  FFMA.FTZ R54, R9.reuse, R26, R54 ;  /* 0x0000001a09367223 */ /* 0x048fe40000010036 */
[----:B------:R-:W-:Y:S01]  /*17080*/  FFMA.FTZ R55, R9, R51, R55 ;  /* 0x0000003309377223 */ /* 0x000fe20000010037 */
[----:B------:R-:W3:Y:S04]  /*17090*/  LDL.LU R26, [R1+0x814] ;  /* 0x00081400011a7983 */ /* 0x000ee80000300800 */
[----:B------:R-:W3:Y:S01]  /*170a0*/  LDL.LU R9, [R1+0x5d4] ;  /* 0x0005d40001097983 */ /* 0x000ee20000300800 */
[-C--:B--2---:R-:W-:Y:S01]  /*170b0*/  FMUL.FTZ R56, R40, R14.reuse ;  /* 0x0000000e28387220 */ /* 0x084fe20000410000 */
[----:B------:R-:W-:Y:S01]  /*170c0*/  FADD.FTZ R52, R52, R14 ;  /* 0x0000000e34347221 */ /* 0x000fe20000010000 */
[----:B----4-:R-:W-:-:S02]  /*170d0*/  FFMA.FTZ R50, R7, R14, R50 ;  /* 0x0000000e07327223 */ /* 0x010fc40000010032 */
[----:B------:R-:W-:Y:S01]  /*170e0*/  FFMA.FTZ R55, R7, R56, R55 ;  /* 0x0000003807377223 */ /* 0x000fe20000010037 */
[----:B------:R-:W2:Y:S01]  /*170f0*/  LDL.LU R14, [R1+0x808] ;  /* 0x00080800010e7983 */ /* 0x000ea20000300800 */
[----:B------:R-:W-:-:S03]  /*17100*/  FADD.FTZ R51, R51, R53 ;  /* 0x0000003533337221 */ /* 0x000fc60000010000 */
[----:B------:R-:W4:Y:S01]  /*17110*/  LDL.LU R7, [R1+0x5c0] ;  /* 0x0005c00001077983 */ /* 0x000f220000300800 */
[----:B------:R-:W-:Y:S01]  /*17120*/  FADD.FTZ R57, R57, R28 ;  /* 0x0000001c39397221 */ /* 0x000fe20000010000 */
[-C--:B------:R-:W-:Y:S01]  /*17130*/  FMUL.FTZ R53, R41, R28.reuse ;  /* 0x0000001c29357220 */ /* 0x080fe20000410000 */
[C---:B------:R-:W-:Y:S02]  /*17140*/  FFMA.FTZ R54, R8.reuse, R28, R54 ;  /* 0x0000001c08367223 */ /* 0x040fe40000010036 */
[----:B------:R-:W4:Y:S01]  /*17150*/  LDL.LU R28, [R1+0x7fc] ;  /* 0x0007fc00011c7983 */ /* 0x000f220000300800 */
[----:B------:R-:W-:Y:S01]  /*17160*/  FADD.FTZ R56, R51, R56 ;  /* 0x0000003833387221 */ /* 0x000fe20000010000 */
[----:B------:R-:W-:Y:S01]  /*17170*/  FFMA.FTZ R55, R8, R53, R55 ;  /* 0x0000003508377223 */ /* 0x000fe20000010037 */
[-C--:B------:R-:W-:Y:S01]  /*17180*/  FMUL.FTZ R51, R40, R37.reuse ;  /* 0x0000002528337220 */ /* 0x080fe20000410000 */
[----:B------:R-:W4:Y:S01]  /*17190*/  LDL.LU R8, [R1+0x5b0] ;  /* 0x0005b00001087983 */ /* 0x000f220000300800 */
[----:B------:R-:W-:Y:S01]  /*171a0*/  FADD.FTZ R53, R53, R56 ;  /* 0x0000003835357221 */ /* 0x000fe20000010000 */
[----:B------:R-:W-:Y:S01]  /*171b0*/  FADD.FTZ R52, R52, R37 ;  /* 0x0000002534347221 */ /* 0x000fe20000010000 */
[C---:B------:R-:W-:Y:S01]  /*171c0*/  FFMA.FTZ R50, R10.reuse, R37, R50 ;  /* 0x000000250a327223 */ /* 0x040fe20000010032 */
[----:B------:R-:W-:Y:S01]  /*171d0*/  FFMA.FTZ R55, R10, R51, R55 ;  /* 0x000000330a377223 */ /* 0x000fe20000010037 */
[----:B------:R-:W4:Y:S01]  /*171e0*/  LDL.LU R37, [R1+0x7f4] ;  /* 0x0007f40001257983 */ /* 0x000f220000300800 */
[----:B------:R-:W-:-:S03]  /*171f0*/  FMUL.FTZ R56, R41, R11 ;  /* 0x0000000b29387220 */ /* 0x000fc60000410000 */
[----:B------:R-:W4:Y:S01]  /*17200*/  LDL.LU R10, [R1+0x5ac] ;  /* 0x0005ac00010a7983 */ /* 0x000f220000300800 */
[----:B------:R-:W-:Y:S01]  /*17210*/  FADD.FTZ R51, R53, R51 ;  /* 0x0000003335337221 */ /* 0x000fe20000010000 */
[C---:B------:R-:W-:Y:S01]  /*17220*/  FFMA.FTZ R54, R12.reuse, R11, R54 ;  /* 0x0000000b0c367223 */ /* 0x040fe20000010036 */
[----:B------:R-:W-:Y:S01]  /*17230*/  FFMA.FTZ R55, R12, R56, R55 ;  /* 0x000000380c377223 */ /* 0x000fe20000010037 */
[----:B------:R-:W-:Y:S01]  /*17240*/  FMUL.FTZ R53, R40, R13 ;  /* 0x0000000d28357220 */ /* 0x000fe20000410000 */
[----:B------:R-:W-:Y:S01]  /*17250*/  FADD.FTZ R57, R57, R11 ;  /* 0x0000000b39397221 */ /* 0x000fe20000010000 */
[----:B------:R-:W4:Y:S01]  /*17260*/  LDL.LU R12, [R1+0x5a8] ;  /* 0x0005a800010c7983 */ /* 0x000f220000300800 */
[----:B------:R-:W-:-:S03]  /*17270*/  FADD.FTZ R56, R56, R51 ;  /* 0x0000003338387221 */ /* 0x000fc60000010000 */
[----:B------:R-:W4:Y:S01]  /*17280*/  LDL.LU R11, [R1+0x778] ;  /* 0x00077800010b7983 */ /* 0x000f220000300800 */
[----:B------:R-:W-:Y:S01]  /*17290*/  FADD.FTZ R52, R52, R13 ;  /* 0x0000000d34347221 */ /* 0x000fe20000010000 */
[C---:B---3--:R-:W-:Y:S01]  /*172a0*/  FFMA.FTZ R50, R26.reuse, R13, R50 ;  /* 0x0000000d1a327223 */ /* 0x048fe20000010032 */
[----:B------:R-:W-:Y:S01]  /*172b0*/  FFMA.FTZ R55, R26, R53, R55 ;  /* 0x000000351a377223 */ /* 0x000fe20000010037 */
[----:B------:R-:W3:Y:S01]  /*172c0*/  LDL.LU R13, [R1+0x5a4] ;  /* 0x0005a400010d7983 */ /* 0x000ee20000300800 */
[----:B------:R-:W-:-:S03]  /*172d0*/  FMUL.FTZ R51, R41, R9 ;  /* 0x0000000929337220 */ /* 0x000fc60000410000 */
[----:B------:R-:W3:Y:S01]  /*172e0*/  LDL.LU R26, [R1+0x774] ;  /* 0x00077400011a7983 */ /* 0x000ee20000300800 */
[----:B------:R-:W-:Y:S01]  /*172f0*/  FADD.FTZ R53, R56, R53 ;  /* 0x0000003538357221 */ /* 0x000fe20000010000 */
[----:B------:R-:W-:Y:S01]  /*17300*/  FADD.FTZ R57, R57, R9 ;  /* 0x0000000939397221 */ /* 0x000fe20000010000 */
[C---:B--2---:R-:W-:Y:S01]  /*17310*/  FFMA.FTZ R54, R14.reuse, R9, R54 ;  /* 0x000000090e367223 */ /* 0x044fe20000010036 */
[----:B------:R-:W-:Y:S01]  /*17320*/  FFMA.FTZ R55, R14, R51, R55 ;  /* 0x000000330e377223 */ /* 0x000fe20000010037 */
[----:B------:R-:W2:Y:S01]  /*17330*/  LDL.LU R9, [R1+0x5a0] ;  /* 0x0005a00001097983 */ /* 0x000ea20000300800 */
[----:B----4-:R-:W-:-:S03]  /*17340*/  FMUL.FTZ R56, R40, R7 ;  /* 0x0000000728387220 */ /* 0x010fc60000410000 */
[----:B------:R-:W4:Y:S01]  /*17350*/  LDL.LU R14, [R1+0x770] ;  /* 0x00077000010e7983 */ /* 0x000f220000300800 */
[C---:B------:R-:W-:Y:S01]  /*17360*/  FFMA.FTZ R50, R28.reuse, R7, R50 ;  /* 0x000000071c327223 */ /* 0x040fe20000010032 */
[----:B------:R-:W-:Y:S02]  /*17370*/  FFMA.FTZ R55, R28, R56, R55 ;  /* 0x000000381c377223 */ /* 0x000fe40000010037 */
[----:B------:R-:W4:Y:S01]  /*17380*/  LDL.LU R28, [R1+0x76c] ;  /* 0x00076c00011c7983 */ /* 0x000f220000300800 */
[----:B------:R-:W-:Y:S01]  /*17390*/  FADD.FTZ R51, R51, R53 ;  /* 0x0000003533337221 */ /* 0x000fe20000010000 */
[-C--:B------:R-:W-:Y:S01]  /*173a0*/  FMUL.FTZ R53, R41, R8.reuse ;  /* 0x0000000829357220 */ /* 0x080fe20000410000 */
[----:B------:R-:W-:Y:S02]  /*173b0*/  FADD.FTZ R52, R52, R7 ;  /* 0x0000000734347221 */ /* 0x000fe40000010000 */
        /* <DEDUP_REMOVED lines=9> */
[----:B------:R-:W-:Y:S01]  /*17450*/  FADD.FTZ R52, R52, R10 ;  /* 0x0000000a34347221 */ /* 0x000fe20000010000 */
[----:B------:R-:W-:Y:S01]  /*17460*/  FMUL.FTZ R56, R41, R12 ;  /* 0x0000000c29387220 */ /* 0x000fe20000410000 */
[C---:B------:R-:W-:Y:S01]  /*17470*/  FFMA.FTZ R50, R11.reuse, R10, R50 ;  /* 0x0000000a0b327223 */ /* 0x040fe20000010032 */
[----:B------:R-:W-:Y:S01]  /*17480*/  FFMA.FTZ R55, R11, R51, R55 ;  /* 0x000000330b377223 */ /* 0x000fe20000010037 */
[----:B------:R-:W4:Y:S04]  /*17490*/  LDL.LU R10, [R1+0x580] ;  /* 0x00058000010a7983 */ /* 0x000f280000300800 */
[----:B------:R-:W4:Y:S01]  /*174a0*/  LDL.LU R11, [R1+0x764] ;  /* 0x00076400010b7983 */ /* 0x000f220000300800 */
[----:B------:R-:W-:Y:S01]  /*174b0*/  FADD.FTZ R51, R53, R51 ;  /* 0x0000003335337221 */ /* 0x000fe20000010000 */
[----:B------:R-:W-:Y:S01]  /*174c0*/  FADD.FTZ R57, R57, R12 ;  /* 0x0000000c39397221 */ /* 0x000fe20000010000 */
[----:B---3--:R-:W-:Y:S01]  /*174d0*/  FMUL.FTZ R53, R40, R13 ;  /* 0x0000000d28357220 */ /* 0x008fe20000410000 */
[C---:B------:R-:W-:Y:S01]  /*174e0*/  FFMA.FTZ R54, R26.reuse, R12, R54 ;  /* 0x0000000c1a367223 */ /* 0x040fe20000010036 */
[----:B------:R-:W-:-:S02]  /*174f0*/  FFMA.FTZ R55, R26, R56, R55 ;  /* 0x000000381a377223 */ /* 0x000fc40000010037 */
[----:B------:R-:W3:Y:S01]  /*17500*/  LDL.LU R26, [R1+0x760] ;  /* 0x00076000011a7983 */ /* 0x000ee20000300800 */
[----:B------:R-:W-:Y:S01]  /*17510*/  FADD.FTZ R56, R56, R51 ;  /* 0x0000003338387221 */ /* 0x000fe20000010000 */
[----:B------:R-:W-:Y:S02]  /*17520*/  FADD.FTZ R52, R52, R13 ;  /* 0x0000000d34347221 */ /* 0x000fe40000010000 */
[----:B------:R-:W3:Y:S01]  /*17530*/  LDL.LU R12, [R1+0x564] ;  /* 0x00056400010c7983 */ /* 0x000ee20000300800 */
[----:B--2---:R-:W-:Y:S01]  /*17540*/  FMUL.FTZ R51, R41, R9 ;  /* 0x0000000929337220 */ /* 0x004fe20000410000 */
[C---:B----4-:R-:W-:Y:S01]  /*17550*/  FFMA.FTZ R50, R14.reuse, R13, R50 ;  /* 0x0000000d0e327223 */ /* 0x050fe20000010032 */
[----:B------:R-:W-:Y:S01]  /*17560*/  FFMA.FTZ R55, R14, R53, R55 ;  /* 0x000000350e377223 */ /* 0x000fe20000010037 */
[----:B------:R-:W2:Y:S04]  /*17570*/  LDL.LU R13, [R1+0x75c] ;  /* 0x00075c00010d7983 */ /* 0x000ea80000300800 */
[----:B------:R-:W4:Y:S01]  /*17580*/  LDL.LU R14, [R1+0x560] ;  /* 0x00056000010e7983 */ /* 0x000f220000300800 */
[C---:B------:R-:W-:Y:S01]  /*17590*/  FFMA.FTZ R54, R28.reuse, R9, R54 ;  /* 0x000000091c367223 */ /* 0x040fe20000010036 */
[----:B------:R-:W-:-:S02]  /*175a0*/  FFMA.FTZ R55, R28, R51, R55 ;  /* 0x000000331c377223 */ /* 0x000fc40000010037 */
[----:B------:R-:W4:Y:S01]  /*175b0*/  LDL.LU R28, [R1+0x758] ;  /* 0x00075800011c7983 */ /* 0x000f220000300800 */
[----:B------:R-:W-:Y:S01]  /*175c0*/  FADD.FTZ R53, R56, R53 ;  /* 0x0000003538357221 */ /* 0x000fe20000010000 */
[-C--:B------:R-:W-:Y:S01]  /*175d0*/  FMUL.FTZ R56, R40, R7.reuse ;  /* 0x0000000728387220 */ /* 0x080fe20000410000 */
[----:B------:R-:W-:Y:S02]  /*175e0*/  FADD.FTZ R57, R57, R9 ;  /* 0x0000000939397221 */ /* 0x000fe40000010000 */
[----:B------:R-:W4:Y:S01]  /*175f0*/  LDL.LU R9, [R1+0x55c] ;  /* 0x00055c0001097983 */ /* 0x000f220000300800 */
[----:B------:R-:W-:Y:S01]  /*17600*/  FADD.FTZ R51, R51, R53 ;  /* 0x0000003533337221 */ /* 0x000fe20000010000 */
        /* <DEDUP_REMOVED lines=31> */
[----:B------:R-:W-:Y:S01]  /*17800*/  FMUL.FTZ R51, R41, R9 ;  /* 0x0000000929337220 */ /* 0x000fe20000410000 */
[----:B------:R-:W-:Y:S02]  /*17810*/  FADD.FTZ R52, R52, R14 ;  /* 0x0000000e34347221 */ /* 0x000fe40000010000 */
[----:B------:R-:W4:Y:S01]  /*17820*/  LDL.LU R14, [R1+0x538] ;  /* 0x00053800010e7983 */ /* 0x000f220000300800 */
[----:B------:R-:W-:Y:S01]  /*17830*/  FADD.FTZ R53, R56, R53 ;  /* 0x0000003538357221 */ /* 0x000fe20000010000 */
[----:B------:R-:W-:-:S03]  /*17840*/  FADD.FTZ R57, R57, R9 ;  /* 0x0000000939397221 */ /* 0x000fc60000010000 */
[----:B------:R-:W-:Y:S01]  /*17850*/  FADD.FTZ R53, R51, R53 ;  /* 0x0000003533357221 */ /* 0x000fe20000010000 */
[----:B------:R-:W-:Y:S01]  /*17860*/  FMUL.FTZ R56, R40, R7 ;  /* 0x0000000728387220 */ /* 0x000fe20000410000 */
[C---:B------:R-:W-:Y:S01]  /*17870*/  FFMA.FTZ R55, R37.reuse, R51, R55 ;  /* 0x0000003325377223 */ /* 0x040fe20000010037 */
[----:B------:R-:W-:Y:S02]  /*17880*/  FFMA.FTZ R54, R37, R9, R54 ;  /* 0x0000000925367223 */ /* 0x000fe40000010036 */
[----:B------:R-:W4:Y:S01]  /*17890*/  LDL.LU R37, [R1+0x730] ;  /* 0x0007300001257983 */ /* 0x000f220000300800 */
[----:B------:R-:W-:-:S03]  /*178a0*/  FADD.FTZ R52, R52, R7 ;  /* 0x0000000734347221 */ /* 0x000fc60000010000 */
[----:B------:R-:W4:Y:S01]  /*178b0*/  LDL.LU R9, [R1+0x530] ;  /* 0x0005300001097983 */ /* 0x000f220000300800 */
[----:B------:R-:W-:Y:S01]  /*178c0*/  FMUL.FTZ R51, R41, R8 ;  /* 0x0000000829337220 */ /* 0x000fe20000410000 */
[----:B------:R-:W-:Y:S01]  /*178d0*/  FADD.FTZ R53, R53, R56 ;  /* 0x0000003835357221 */ /* 0x000fe20000010000 */
[C---:B------:R-:W-:Y:S01]  /*178e0*/  FFMA.FTZ R55, R11.reuse, R56, R55 ;  /* 0x000000380b377223 */ /* 0x040fe20000010037 */
[----:B------:R-:W-:Y:S02]  /*178f0*/  FFMA.FTZ R50, R11, R7, R50 ;  /* 0x000000070b327223 */ /* 0x000fe40000010032 */
[----:B------:R-:W4:Y:S01]  /*17900*/  LDL.LU R11, [R1+0x72c] ;  /* 0x00072c00010b7983 */ /* 0x000f220000300800 */
[----:B------:R-:W-:-:S03]  /*17910*/  FADD.FTZ R57, R57, R8 ;  /* 0x0000000839397221 */ /* 0x000fc60000010000 */
[----:B------:R-:W4:Y:S01]  /*17920*/  LDL.LU R7, [R1+0x52c] ;  /* 0x00052c0001077983 */ /* 0x000f220000300800 */
[----:B------:R-:W-:Y:S01]  /*17930*/  FADD.FTZ R53, R51, R53 ;  /* 0x0000003533357221 */ /* 0x000fe20000010000 */
[----:B---3--:R-:W-:Y:S01]  /*17940*/  FFMA.FTZ R56, R26, R51, R55 ;  /* 0x000000331a387223 */ /* 0x008fe20000010037 */
[----:B------:R-:W-:Y:S01]  /*17950*/  FMUL.FTZ R55, R40, R10 ;  /* 0x0000000a28377220 */ /* 0x000fe20000410000 */
[----:B------:R-:W-:Y:S02]  /*17960*/  FFMA.FTZ R54, R26, R8, R54 ;  /* 0x000000081a367223 */ /* 0x000fe40000010036 */
[----:B------:R-:W3:Y:S04]  /*17970*/  LDL.LU R26, [R1+0x728] ;  /* 0x00072800011a7983 */ /* 0x000ee80000300800 */
[----:B------:R-:W3:Y:S01]  /*17980*/  LDL.LU R8, [R1+0x528] ;  /* 0x0005280001087983 */ /* 0x000ee20000300800 */
[C---:B--2---:R-:W-:Y:S01]  /*17990*/  FFMA.FTZ R50, R12.reuse, R10, R50 ;  /* 0x0000000a0c327223 */ /* 0x044fe20000010032 */
[----:B------:R-:W-:-:S02]  /*179a0*/  FFMA.FTZ R56, R12, R55, R56 ;  /* 0x000000370c387223 */ /* 0x000fc40000010038 */
[----:B------:R-:W2:Y:S01]  /*179b0*/  LDL.LU R12, [R1+0x718] ;  /* 0x00071800010c7983 */ /* 0x000ea20000300800 */
[-C--:B----4-:R-:W-:Y:S01]  /*179c0*/  FMUL.FTZ R51, R41, R13.reuse ;  /* 0x0000000d29337220 */ /* 0x090fe20000410000 */
[----:B------:R-:W-:Y:S01]  /*179d0*/  FADD.FTZ R52, R52, R10 ;  /* 0x0000000a34347221 */ /* 0x000fe20000010000 */
[----:B------:R-:W-:Y:S01]  /*179e0*/  FADD.FTZ R57, R57, R13 ;  /* 0x0000000d39397221 */ /* 0x000fe20000010000 */
[----:B------:R-:W4:Y:S01]  /*179f0*/  LDL.LU R10, [R1+0x524] ;  /* 0x00052400010a7983 */ /* 0x000f220000300800 */
[----:B------:R-:W-:-:S03]  /*17a00*/  FFMA.FTZ R54, R28, R13, R54 ;  /* 0x0000000d1c367223 */ /* 0x000fc60000010036 */
        /* <DEDUP_REMOVED lines=28> */
[C---:B--2---:R-:W-:Y:S01]  /*17bd0*/  FFMA.FTZ R54, R12.reuse, R8, R54 ;  /* 0x000000080c367223 */ /* 0x044fe20000010036 */
[----:B------:R-:W-:Y:S01]  /*17be0*/  FFMA.FTZ R56, R12, R51, R56 ;  /* 0x000000330c387223 */ /* 0x000fe20000010038 */
[----:B------:R-:W2:Y:S04]  /*17bf0*/  LDL.LU R8, [R1+0x6e8] ;  /* 0x0006e80001087983 */ /* 0x000ea80000300800 */
[----:B------:R-:W2:Y:S01]  /*17c00*/  LDL.LU R12, [R1+0x510] ;  /* 0x00051000010c7983 */ /* 0x000ea20000300800 */
[-C--:B----4-:R-:W-:Y:S01]  /*17c10*/  FMUL.FTZ R55, R40, R10.reuse ;  /* 0x0000000a28377220 */ /* 0x090fe20000410000 */
[----:B------:R-:W-:Y:S01]  /*17c20*/  FADD.FTZ R52, R52, R10 ;  /* 0x0000000a34347221 */ /* 0x000fe20000010000 */
[----:B------:R-:W-:-:S02]  /*17c30*/  FFMA.FTZ R50, R13, R10, R50 ;  /* 0x0000000a0d327223 */ /* 0x000fc40000010032 */
        /* <DEDUP_REMOVED lines=30> */
[----:B------:R-:W2:Y:S01]  /*17e20*/  LDL.LU R26, [R1+0x410] ;  /* 0x00041000011a7983 */ /* 0x000ea20000300800 */
[----:B------:R-:W-:-:S03]  /*17e30*/  FMUL.FTZ R51, R41, R12 ;  /* 0x0000000c29337220 */ /* 0x000fc60000410000 */
[----:B------:R-:W2:Y:S01]  /*17e40*/  LDL.LU R8, [R1+0x6c0] ;  /* 0x0006c00001087983 */ /* 0x000ea20000300800 */
[C---:B----4-:R-:W-:Y:S01]  /*17e50*/  FFMA.FTZ R54, R10.reuse, R12, R54 ;  /* 0x0000000c0a367223 */ /* 0x050fe20000010036 */
[----:B------:R-:W-:Y:S02]  /*17e60*/  FFMA.FTZ R56, R10, R51, R56 ;  /* 0x000000330a387223 */ /* 0x000fe40000010038 */
[----:B------:R-:W4:Y:S01]  /*17e70*/  LDL.LU R10, [R1+0x6bc] ;  /* 0x0006bc00010a7983 */ /* 0x000f220000300800 */
[----:B------:R-:W-:Y:S01]  /*17e80*/  FADD.FTZ R53, R53, R55 ;  /* 0x0000003735357221 */ /* 0x000fe20000010000 */
[----:B------:R-:W-:-:S03]  /*17e90*/  FMUL.FTZ R55, R40, R13 ;  /* 0x0000000d28377220 */ /* 0x000fc60000410000 */
[----:B------:R-:W-:-:S04]  /*17ea0*/  FADD.FTZ R53, R51, R53 ;  /* 0x0000003533357221 */ /* 0x000fc80000010000 */
[----:B------:R-:W-:Y:S01]  /*17eb0*/  FADD.FTZ R53, R53, R55 ;  /* 0x0000003735357221 */ /* 0x000fe20000010000 */
[----:B------:R-:W-:Y:S02]  /*17ec0*/  FADD.FTZ R57, R57, R12 ;  /* 0x0000000c39397221 */ /* 0x000fe40000010000 */
[----:B------:R-:W4:Y:S01]  /*17ed0*/  LDL.LU R12, [R1+0x414] ;  /* 0x00041400010c7983 */ /* 0x000f220000300800 */
[----:B------:R-:W-:Y:S01]  /*17ee0*/  FADD.FTZ R52, R52, R13 ;  /* 0x0000000d34347221 */ /* 0x000fe20000010000 */
[----:B------:R-:W-:Y:S01]  /*17ef0*/  FMUL.FTZ R51, R41, R28 ;  /* 0x0000001c29337220 */ /* 0x000fe20000410000 */
[----:B------:R-:W-:-:S03]  /*17f00*/  FFMA.FTZ R56, R37, R55, R56 ;  /* 0x0000003725387223 */ /* 0x000fc60000010038 */
[----:B------:R-:W-:Y:S01]  /*17f10*/  FADD.FTZ R53, R51, R53 ;  /* 0x0000003533357221 */ /* 0x000fe20000010000 */
[----:B------:R-:W-:Y:S01]  /*17f20*/  FMUL.FTZ R55, R40, R14 ;  /* 0x0000000e28377220 */ /* 0x000fe20000410000 */
[----:B------:R-:W-:-:S03]  /*17f30*/  FFMA.FTZ R56, R9, R51, R56 ;  /* 0x0000003309387223 */ /* 0x000fc60000010038 */
[----:B------:R-:W-:Y:S01]  /*17f40*/  FADD.FTZ R53, R53, R55 ;  /* 0x0000003735357221 */ /* 0x000fe20000010000 */
[----:B------:R-:W-:Y:S02]  /*17f50*/  FFMA.FTZ R50, R37, R13, R50 ;  /* 0x0000000d25327223 */ /* 0x000fe40000010032 */
[----:B------:R-:W4:Y:S01]  /*17f60*/  LDL.LU R13, [R1+0x418] ;  /* 0x00041800010d7983 */ /* 0x000f220000300800 */
[----:B------:R-:W-:Y:S01]  /*17f70*/  FFMA.FTZ R54, R9, R28, R54 ;  /* 0x0000001c09367223 */ /* 0x000fe20000010036 */
[----:B------:R-:W-:Y:S02]  /*17f80*/  FADD.FTZ R57, R57, R28 ;  /* 0x0000001c39397221 */ /* 0x000fe40000010000 */
[----:B------:R-:W4:Y:S04]  /*17f90*/  LDL.LU R9, [R1+0x6b4] ;  /* 0x0006b40001097983 */ /* 0x000f280000300800 */
[----:B------:R-:W4:Y:S01]  /*17fa0*/  LDL.LU R28, [R1+0x41c] ;  /* 0x00041c00011c7983 */ /* 0x000f220000300800 */
[----:B------:R-:W-:-:S03]  /*17fb0*/  FADD.FTZ R52, R52, R14 ;  /* 0x0000000e34347221 */ /* 0x000fc60000010000 */
[----:B------:R-:W4:Y:S01]  /*17fc0*/  LDL.LU R37, [R1+0x420] ;  /* 0x0004200001257983 */ /* 0x000f220000300800 */
[----:B---3--:R-:W-:Y:S01]  /*17fd0*/  FMUL.FTZ R51, R41, R11 ;  /* 0x0000000b29337220 */ /* 0x008fe20000410000 */
[----:B------:R-:W-:-:S03]  /*17fe0*/  FFMA.FTZ R56, R7, R55, R56 ;  /* 0x0000003707387223 */ /* 0x000fc60000010038 */
[----:B------:R-:W-:Y:S01]  /*17ff0*/  FADD.FTZ R53, R51, R53 ;  /* 0x0000003533357221 */ /* 0x000fe20000010000 */
[----:B--2---:R-:W-:Y:S01]  /*18000*/  FMUL.FTZ R55, R40, R26 ;  /* 0x0000001a28377220 */ /* 0x004fe20000410000 */
[----:B------:R-:W-:-:S03]  /*18010*/  FFMA.FTZ R56, R8, R51, R56 ;  /* 0x0000003308387223 */ /* 0x000fc60000010038 */
[----:B------:R-:W-:Y:S01]  /*18020*/  FADD.FTZ R53, R53, R55 ;  /* 0x0000003735357221 */ /* 0x000fe20000010000 */
[----:B------:R-:W-:Y:S02]  /*18030*/  FFMA.FTZ R50, R7, R14, R50 ;  /* 0x0000000e07327223 */ /* 0x000fe40000010032 */
[----:B------:R-:W2:Y:S01]  /*18040*/  LDL.LU R7, [R1+0x6b0] ;  /* 0x0006b00001077983 */ /* 0x000ea20000300800 */
[----:B------:R-:W-:-:S03]  /*18050*/  FFMA.FTZ R54, R8, R11, R54 ;  /* 0x0000000b08367223 */ /* 0x000fc60000010036 */
[----:B------:R-:W3:Y:S04]  /*18060*/  LDL.LU R8, [R1+0x424] ;  /* 0x0004240001087983 */ /* 0x000ee80000300800 */
[----:B------:R-:W3:Y:S01]  /*18070*/  LDL.LU R14, [R1+0x6ac] ;  /* 0x0006ac00010e7983 */ /* 0x000ee20000300800 */
[----:B----4-:R-:W-:-:S03]  /*18080*/  FFMA.FTZ R56, R10, R55, R56 ;  /* 0x000000370a387223 */ /* 0x010fc60000010038 */
[----:B------:R-:W4:Y:S01]  /*18090*/  LDL.LU R55, [R1+0x6b8] ;  /* 0x0006b80001377983 */ /* 0x000f220000300800 */
[----:B------:R-:W-:-:S03]  /*180a0*/  FFMA.FTZ R50, R10, R26, R50 ;  /* 0x0000001a0a327223 */ /* 0x000fc60000010032 */
[----:B------:R-:W3:Y:S01]  /*180b0*/  LDL.LU R10, [R1+0x6a8] ;  /* 0x0006a800010a7983 */ /* 0x000ee20000300800 */
[----:B------:R-:W-:-:S04]  /*180c0*/  FMUL.FTZ R51, R41, R12 ;  /* 0x0000000c29337220 */ /* 0x000fc80000410000 */
[----:B------:R-:W-:Y:S01]  /*180d0*/  FADD.FTZ R53, R51, R53 ;  /* 0x0000003533357221 */ /* 0x000fe20000010000 */
[----:B------:R-:W-:Y:S02]  /*180e0*/  FADD.FTZ R57, R57, R11 ;  /* 0x0000000b39397221 */ /* 0x000fe40000010000 */
[----:B------:R-:W3:Y:S01]  /*180f0*/  LDL.LU R11, [R1+0x428] ;  /* 0x00042800010b7983 */ /* 0x000ee20000300800 */
[C---:B----4-:R-:W-:Y:S01]  /*18100*/  FFMA.FTZ R54, R55.reuse, R12, R54 ;  /* 0x0000000c37367223 */ /* 0x050fe20000010036 */
[----:B------:R-:W-:Y:S01]  /*18110*/  FFMA.FTZ R56, R55, R51, R56 ;  /* 0x0000003337387223 */ /* 0x000fe20000010038 */
[----:B------:R-:W-:Y:S01]  /*18120*/  FMUL.FTZ R55, R40, R13 ;  /* 0x0000000d28377220 */ /* 0x000fe20000410000 */
[----:B------:R-:W-:-:S03]  /*18130*/  FMUL.FTZ R51, R41, R28 ;  /* 0x0000001c29337220 */ /* 0x000fc60000410000 */
[----:B------:R-:W-:Y:S01]  /*18140*/  FFMA.FTZ R56, R9, R55, R56 ;  /* 0x0000003709387223 */ /* 0x000fe20000010038 */
[----:B------:R-:W-:Y:S01]  /*18150*/  FADD.FTZ R53, R53, R55 ;  /* 0x0000003735357221 */ /* 0x000fe20000010000 */
[----:B------:R-:W-:Y:S02]  /*18160*/  FMUL.FTZ R55, R40, R37 ;  /* 0x0000002528377220 */ /* 0x000fe40000410000 */
[----:B--2---:R-:W-:Y:S01]  /*18170*/  FFMA.FTZ R56, R7, R51, R56 ;  /* 0x0000003307387223 */ /* 0x004fe20000010038 */
[----:B------:R-:W-:Y:S01]  /*18180*/  FADD.FTZ R53, R51, R53 ;  /* 0x0000003533357221 */ /* 0x000fe20000010000 */
[----:B---3--:R-:W-:Y:S02]  /*18190*/  FMUL.FTZ R51, R41, R8 ;  /* 0x0000000829337220 */ /* 0x008fe40000410000 */
[----:B------:R-:W-:Y:S01]  /*181a0*/  FFMA.FTZ R56, R14, R55, R56 ;  /* 0x000000370e387223 */ /* 0x000fe20000010038 */
[----:B------:R-:W-:-:S03]  /*181b0*/  FADD.FTZ R53, R53, R55 ;  /* 0x0000003735357221 */ /* 0x000fc60000010000 */
[----:B------:R-:W-:Y:S01]  /*181c0*/  FFMA.FTZ R56, R10, R51, R56 ;  /* 0x000000330a387223 */ /* 0x000fe20000010038 */
[----:B------:R-:W-:Y:S02]  /*181d0*/  FADD.FTZ R53, R51, R53 ;  /* 0x0000003533357221 */ /* 0x000fe40000010000 */
[----:B------:R-:W2:Y:S01]  /*181e0*/  LDL.LU R51, [R1+0x6a4] ;  /* 0x0006a40001337983 */ /* 0x000ea20000300800 */
[----:B------:R-:W-:Y:S01]  /*181f0*/  FADD.FTZ R57, R57, R12 ;  /* 0x0000000c39397221 */ /* 0x000fe20000010000 */
[----:B------:R-:W-:Y:S02]  /*18200*/  FMUL.FTZ R55, R40, R11 ;  /* 0x0000000b28377220 */ /* 0x000fe40000410000 */
[----:B------:R-:W3:Y:S02]  /*18210*/  LDL.LU R12, [R1+0x42c] ;  /* 0x00042c00010c7983 */ /* 0x000ee40000300800 */
[----:B------:R-:W-:Y:S01]  /*18220*/  FADD.FTZ R53, R53, R55 ;  /* 0x0000003735357221 */ /* 0x000fe20000010000 */
[----:B------:R-:W-:-:S02]  /*18230*/  FFMA.FTZ R50, R9, R13, R50 ;  /* 0x0000000d09327223 */ /* 0x000fc40000010032 */
[----:B------:R-:W4:Y:S01]  /*18240*/  LDL.LU R9, [R1+0x430] ;  /* 0x0004300001097983 */ /* 0x000f220000300800 */
[----:B--2---:R-:W-:-:S03]  /*18250*/  FFMA.FTZ R56, R51, R55, R56 ;  /* 0x0000003733387223 */ /* 0x004fc60000010038 */
[----:B------:R-:W2:Y:S01]  /*18260*/  LDL.LU R55, [R1+0x6a0] ;  /* 0x0006a00001377983 */ /* 0x000ea20000300800 */
[----:B------:R-:W-:Y:S01]  /*18270*/  FFMA.FTZ R50, R14, R37, R50 ;  /* 0x000000250e327223 */ /* 0x000fe20000010032 */
[----:B------:R-:W-:Y:S02]  /*18280*/  FFMA.FTZ R54, R7, R28, R54 ;  /* 0x0000001c07367223 */ /* 0x000fe40000010036 */
[----:B------:R-:W4:Y:S01]  /*18290*/  LDL.LU R7, [R1+0x434] ;  /* 0x0004340001077983 */ /* 0x000f220000300800 */
[----:B------:R-:W-:Y:S01]  /*182a0*/  FFMA.FTZ R50, R51, R11, R50 ;  /* 0x0000000b33327223 */ /* 0x000fe20000010032 */
[----:B---3--:R-:W-:Y:S01]  /*182b0*/  FMUL.FTZ R51, R41, R12 ;  /* 0x0000000c29337220 */ /* 0x008fe20000410000 */
[----:B------:R-:W-:Y:S01]  /*182c0*/  FADD.FTZ R57, R57, R28 ;  /* 0x0000001c39397221 */ /* 0x000fe20000010000 */
[----:B------:R-:W-:Y:S01]  /*182d0*/  FADD.FTZ R52, R52, R26 ;  /* 0x0000001a34347221 */ /* 0x000fe20000010000 */
[----:B------:R-:W3:Y:S01]  /*182e0*/  LDL.LU R28, [R1+0x698] ;  /* 0x00069800011c7983 */ /* 0x000ee20000300800 */
[----:B------:R-:W-:-:S03]  /*182f0*/  FADD.FTZ R53, R51, R53 ;  /* 0x0000003533357221 */ /* 0x000fc60000010000 */
[----:B------:R-:W3:Y:S01]  /*18300*/  LDL.LU R14, [R1+0x458] ;  /* 0x00045800010e7983 */ /* 0x000ee20000300800 */
[C---:B--2---:R-:W-:Y:S01]  /*18310*/  FFMA.FTZ R56, R55.reuse, R51, R56 ;  /* 0x0000003337387223 */ /* 0x044fe20000010038 */
[----:B------:R-:W-:Y:S02]  /*18320*/  FFMA.FTZ R54, R10, R8, R54 ;  /* 0x000000080a367223 */ /* 0x000fe40000010036 */
[----:B------:R-:W2:Y:S02]  /*18330*/  LDL.LU R51, [R1+0x69c] ;  /* 0x00069c0001337983 */ /* 0x000ea40000300800 */
[----:B------:R-:W-:Y:S01]  /*18340*/  FFMA.FTZ R54, R55, R12, R54 ;  /* 0x0000000c37367223 */ /* 0x000fe20000010036 */
[-C--:B----4-:R-:W-:Y:S01]  /*18350*/  FMUL.FTZ R55, R40, R9.reuse ;  /* 0x0000000928377220 */ /* 0x090fe20000410000 */
[----:B------:R-:W-:Y:S01]  /*18360*/  FADD.FTZ R52, R52, R13 ;  /* 0x0000000d34347221 */ /* 0x000fe20000010000 */
[----:B------:R-:W4:Y:S02]  /*18370*/  LDL.LU R10, [R1+0x690] ;  /* 0x00069000010a7983 */ /* 0x000f240000300800 */
[----:B------:R-:W-:Y:S01]  /*18380*/  FADD.FTZ R53, R53, R55 ;  /* 0x0000003735357221 */ /* 0x000fe20000010000 */
[----:B------:R-:W-:Y:S01]  /*18390*/  FADD.FTZ R52, R52, R37 ;  /* 0x0000002534347221 */ /* 0x000fe20000010000 */
[----:B------:R-:W-:Y:S01]  /*183a0*/  FADD.FTZ R57, R57, R8 ;  /* 0x0000000839397221 */ /* 0x000fe20000010000 */
[----:B------:R-:W4:Y:S04]  /*183b0*/  LDL.LU R37, [R1+0x45c] ;  /* 0x00045c0001257983 */ /* 0x000f280000300800 */
[----:B------:R-:W4:Y:S01]  /*183c0*/  LDL.LU R26, [R1+0x904] ;  /* 0x00090400011a7983 */ /* 0x000f220000300800 */
[C---:B--2---:R-:W-:Y:S01]  /*183d0*/  FFMA.FTZ R50, R51.reuse, R9, R50 ;  /* 0x0000000933327223 */ /* 0x044fe20000010032 */
[----:B------:R-:W-:Y:S01]  /*183e0*/  FFMA.FTZ R56, R51, R55, R56 ;  /* 0x0000003733387223 */ /* 0x000fe20000010038 */
[----:B------:R-:W-:Y:S01]  /*183f0*/  FMUL.FTZ R51, R41, R7 ;  /* 0x0000000729337220 */ /* 0x000fe20000410000 */
[----:B------:R-:W2:Y:S03]  /*18400*/  LDL.LU R8, [R1+0x460] ;  /* 0x0004600001087983 */ /* 0x000ea60000300800 */
[C---:B---3--:R-:W-:Y:S01]  /*18410*/  FFMA.FTZ R56, R28.reuse, R51, R56 ;  /* 0x000000331c387223 */ /* 0x048fe20000010038 */
[----:B------:R-:W-:Y:S01]  /*18420*/  FADD.FTZ R53, R51, R53 ;  /* 0x0000003533357221 */ /* 0x000fe20000010000 */
[----:B------:R-:W-:Y:S01]  /*18430*/  FFMA.FTZ R54, R28, R7, R54 ;  /* 0x000000071c367223 */ /* 0x000fe20000010036 */
[----:B------:R-:W3:Y:S01]  /*18440*/  LDL.LU R51, [R1+0x694] ;  /* 0x0006940001337983 */ /* 0x000ee20000300800 */
[----:B------:R-:W-:Y:S01]  /*18450*/  FMUL.FTZ R55, R40, R14 ;  /* 0x0000000e28377220 */ /* 0x000fe20000410000 */
[----:B------:R-:W-:-:S02]  /*18460*/  FADD.FTZ R57, R57, R12 ;  /* 0x0000000c39397221 */ /* 0x000fc40000010000 */
[----:B------:R-:W2:Y:S01]  /*18470*/  LDL.LU R12, [R1+0x688] ;  /* 0x00068800010c7983 */ /* 0x000ea20000300800 */
[----:B------:R-:W-:Y:S01]  /*18480*/  FADD.FTZ R53, R53, R55 ;  /* 0x0000003735357221 */ /* 0x000fe20000010000 */
[----:B------:R-:W-:Y:S02]  /*18490*/  FADD.FTZ R57, R57, R7 ;  /* 0x0000000739397221 */ /* 0x000fe40000010000 */
[----:B------:R-:W2:Y:S01]  /*184a0*/  LDL.LU R7, [R1+0x8f4] ;  /* 0x0008f40001077983 */ /* 0x000ea20000300800 */
[----:B------:R-:W-:-:S03]  /*184b0*/  FADD.FTZ R52, R52, R11 ;  /* 0x0000000b34347221 */ /* 0x000fc60000010000 */
[----:B------:R-:W2:Y:S04]  /*184c0*/  LDL.LU R28, [R1+0x464] ;  /* 0x00046400011c7983 */ /* 0x000ea80000300800 */
[----:B------:R-:W2:Y:S01]  /*184d0*/  LDL.LU R13, [R1+0x900] ;  /* 0x00090000010d7983 */ /* 0x000ea20000300800 */
[C---:B---3--:R-:W-:Y:S01]  /*184e0*/  FFMA.FTZ R50, R51.reuse, R14, R50 ;  /* 0x0000000e33327223 */ /* 0x048fe20000010032 */
[----:B------:R-:W-:Y:S01]  /*184f0*/  FFMA.FTZ R56, R51, R55, R56 ;  /* 0x0000003733387223 */ /* 0x000fe20000010038 */
[-C--:B----4-:R-:W-:Y:S01]  /*18500*/  FMUL.FTZ R51, R41, R37.reuse ;  /* 0x0000002529337220 */ /* 0x090fe20000410000 */
[C---:B------:R-:W-:Y:S01]  /*18510*/  FFMA.FTZ R54, R10.reuse, R37, R54 ;  /* 0x000000250a367223 */ /* 0x040fe20000010036 */
[----:B------:R-:W-:Y:S01]  /*18520*/  FADD.FTZ R57, R57, R37 ;  /* 0x0000002539397221 */ /* 0x000fe20000010000 */
[----:B------:R-:W3:Y:S01]  /*18530*/  LDL.LU R11, [R1+0x8fc] ;  /* 0x0008fc00010b7983 */ /* 0x000ee20000300800 */
[----:B------:R-:W-:Y:S01]  /*18540*/  FFMA.FTZ R56, R10, R51, R56 ;  /* 0x000000330a387223 */ /* 0x000fe20000010038 */
[----:B------:R-:W-:-:S02]  /*18550*/  FADD.FTZ R53, R51, R53 ;  /* 0x0000003533357221 */ /* 0x000fc40000010000 */
[----:B------:R-:W4:Y:S01]  /*18560*/  LDL.LU R51, [R1+0x68c] ;  /* 0x00068c0001337983 */ /* 0x000f220000300800 */
[----:B------:R-:W-:Y:S01]  /*18570*/  FADD.FTZ R52, R52, R9 ;  /* 0x0000000934347221 */ /* 0x000fe20000010000 */
[-C--:B--2---:R-:W-:Y:S01]  /*18580*/  FMUL.FTZ R55, R40, R8.reuse ;  /* 0x0000000828377220 */ /* 0x084fe20000410000 */
[----:B------:R-:W-:Y:S01]  /*18590*/  FFMA.FTZ R54, R12, R7, R54 ;  /* 0x000000070c367223 */ /* 0x000fe20000010036 */
[----:B------:R-:W-:Y:S01]  /*185a0*/  FADD.FTZ R57, R57, R7 ;  /* 0x0000000739397221 */ /* 0x000fe20000010000 */
[----:B------:R-:W-:Y:S01]  /*185b0*/  FADD.FTZ R52, R52, R14 ;  /* 0x0000000e34347221 */ /* 0x000fe20000010000 */
[----:B------:R-:W2:Y:S03]  /*185c0*/  LDL.LU R10, [R1+0x468] ;  /* 0x00046800010a7983 */ /* 0x000ea60000300800 */
[----:B------:R-:W-:Y:S01]  /*185d0*/  FADD.FTZ R52, R52, R8 ;  /* 0x0000000834347221 */ /* 0x000fe20000010000 */
[----:B------:R-:W3:Y:S01]  /*185e0*/  LDL.LU R37, [R1+0x678] ;  /* 0x0006780001257983 */ /* 0x000ee20000300800 */
[C---:B----4-:R-:W-:Y:S01]  /*185f0*/  FFMA.FTZ R50, R51.reuse, R8, R50 ;  /* 0x0000000833327223 */ /* 0x050fe20000010032 */
[----:B------:R-:W-:Y:S01]  /*18600*/  FFMA.FTZ R56, R51, R55, R56 ;  /* 0x0000003733387223 */ /* 0x000fe20000010038 */
[----:B------:R-:W-:Y:S01]  /*18610*/  FMUL.FTZ R51, R41, R7 ;  /* 0x0000000729337220 */ /* 0x000fe20000410000 */
[----:B------:R-:W4:Y:S04]  /*18620*/  LDL.LU R8, [R1+0x8f0] ;  /* 0x0008f00001087983 */ /* 0x000f280000300800 */
[----:B------:R-:W2:Y:S01]  /*18630*/  LDL.LU R7, [R1+0x684] ;  /* 0x0006840001077983 */ /* 0x000ea20000300800 */
[----:B------:R-:W-:-:S03]  /*18640*/  FADD.FTZ R53, R53, R55 ;  /* 0x0000003735357221 */ /* 0x000fc60000010000 */
[----:B------:R-:W3:Y:S04]  /*18650*/  LDL.LU R9, [R1+0x8f8] ;  /* 0x0008f80001097983 */ /* 0x000ee80000300800 */
[----:B------:R-:W3:Y:S01]  /*18660*/  LDL.LU R14, [R1+0x67c] ;  /* 0x00067c00010e7983 */ /* 0x000ee20000300800 */
[-C--:B----4-:R-:W-:Y:S01]  /*18670*/  FMUL.FTZ R55, R40, R8.reuse ;  /* 0x0000000828377220 */ /* 0x090fe20000410000 */
[----:B------:R-:W-:Y:S01]  /*18680*/  FADD.FTZ R52, R52, R8 ;  /* 0x0000000834347221 */ /* 0x000fe20000010000 */
[----:B--2---:R-:W-:Y:S02]  /*18690*/  FFMA.FTZ R50, R7, R8, R50 ;  /* 0x0000000807327223 */ /* 0x004fe40000010032 */
[----:B------:R-:W2:Y:S01]  /*186a0*/  LDL.LU R8, [R1+0x680] ;  /* 0x0006800001087983 */ /* 0x000ea20000300800 */
[----:B------:R-:W-:Y:S01]  /*186b0*/  FFMA.FTZ R56, R12, R51, R56 ;  /* 0x000000330c387223 */ /* 0x000fe20000010038 */
[----:B------:R-:W-:Y:S01]  /*186c0*/  FADD.FTZ R53, R51, R53 ;  /* 0x0000003533357221 */ /* 0x000fe20000010000 */
[----:B------:R-:W-:Y:S01]  /*186d0*/  FADD.FTZ R57, R57, R28 ;  /* 0x0000001c39397221 */ /* 0x000fe20000010000 */
[----:B------:R-:W4:Y:S01]  /*186e0*/  LDL.LU R51, [R1+0x46c] ;  /* 0x00046c0001337983 */ /* 0x000f220000300800 */
[----:B------:R-:W-:Y:S01]  /*186f0*/  FFMA.FTZ R56, R7, R55, R56 ;  /* 0x0000003707387223 */ /* 0x000fe20000010038 */
[-C--:B------:R-:W-:Y:S01]  /*18700*/  FMUL.FTZ R7, R41, R28.reuse ;  /* 0x0000001c29077220 */ /* 0x080fe20000410000 */
[----:B------:R-:W-:Y:S01]  /*18710*/  FADD.FTZ R53, R53, R55 ;  /* 0x0000003735357221 */ /* 0x000fe20000010000 */
[----:B------:R-:W-:Y:S01]  /*18720*/  FADD.FTZ R57, R57, R10 ;  /* 0x0000000a39397221 */ /* 0x000fe20000010000 */
[----:B------:R-:W4:Y:S02]  /*18730*/  LDL.LU R12, [R1+0x670] ;  /* 0x00067000010c7983 */ /* 0x000f240000300800 */
[----:B------:R-:W-:Y:S01]  /*18740*/  FADD.FTZ R53, R7, R53 ;  /* 0x0000003507357221 */ /* 0x000fe20000010000 */
[----:B---3--:R-:W-:Y:S01]  /*18750*/  FFMA.FTZ R50, R14, R9, R50 ;  /* 0x000000090e327223 */ /* 0x008fe20000010032 */
[----:B------:R-:W-:Y:S01]  /*18760*/  FADD.FTZ R52, R52, R9 ;  /* 0x0000000934347221 */ /* 0x000fe20000010000 */
[----:B------:R-:W3:Y:S01]  /*18770*/  LDL.LU R55, [R1+0x66c] ;  /* 0x00066c0001377983 */ /* 0x000ee20000300800 */
[C---:B--2---:R-:W-:Y:S01]  /*18780*/  FFMA.FTZ R54, R8.reuse, R28, R54 ;  /* 0x0000001c08367223 */ /* 0x044fe20000010036 */
[----:B------:R-:W-:Y:S01]  /*18790*/  FFMA.FTZ R56, R8, R7, R56 ;  /* 0x0000000708387223 */ /* 0x000fe20000010038 */
[----:B------:R-:W-:Y:S01]  /*187a0*/  FMUL.FTZ R8, R40, R9 ;  /* 0x0000000928087220 */ /* 0x000fe20000410000 */
[-C--:B------:R-:W-:Y:S01]  /*187b0*/  FMUL.FTZ R7, R41, R10.reuse ;  /* 0x0000000a29077220 */ /* 0x080fe20000410000 */
[----:B------:R-:W-:Y:S01]  /*187c0*/  FFMA.FTZ R54, R37, R10, R54 ;  /* 0x0000000a25367223 */ /* 0x000fe20000010036 */
[----:B------:R-:W2:Y:S01]  /*187d0*/  LDL.LU R9, [R1+0x478] ;  /* 0x0004780001097983 */ /* 0x000ea20000300800 */
[----:B------:R-:W-:Y:S01]  /*187e0*/  FFMA.FTZ R56, R14, R8, R56 ;  /* 0x000000080e387223 */ /* 0x000fe20000010038 */
[----:B------:R-:W-:-:S02]  /*187f0*/  FADD.FTZ R53, R53, R8 ;  /* 0x0000000835357221 */ /* 0x000fc40000010000 */
[----:B------:R-:W3:Y:S01]  /*18800*/  LDL.LU R10, [R1+0x8ec] ;  /* 0x0008ec00010a7983 */ /* 0x000ee20000300800 */
[----:B------:R-:W-:Y:S01]  /*18810*/  FFMA.FTZ R56, R37, R7, R56 ;  /* 0x0000000725387223 */ /* 0x000fe20000010038 */
[----:B------:R-:W-:Y:S02]  /*18820*/  FADD.FTZ R53, R7, R53 ;  /* 0x0000003507357221 */ /* 0x000fe40000010000 */
[----:B------:R-:W2:Y:S01]  /*18830*/  LDL.LU R7, [R1+0x674] ;  /* 0x0006740001077983 */ /* 0x000ea20000300800 */
[----:B----4-:R-:W-:-:S03]  /*18840*/  FMUL.FTZ R8, R40, R51 ;  /* 0x0000003328087220 */ /* 0x010fc60000410000 */
[----:B------:R-:W4:Y:S04]  /*18850*/  LDL.LU R28, [R1+0x668] ;  /* 0x00066800011c7983 */ /* 0x000f280000300800 */
[----:B------:R-:W4:Y:S04]  /*18860*/  LDL.LU R14, [R1+0x480] ;  /* 0x00048000010e7983 */ /* 0x000f280000300800 */
[----:B------:R-:W4:Y:S01]  /*18870*/  LDL.LU R37, [R1+0x484] ;  /* 0x0004840001257983 */ /* 0x000f220000300800 */
[----:B---3--:R-:W-:Y:S01]  /*18880*/  FFMA.FTZ R54, R12, R10, R54 ;  /* 0x0000000a0c367223 */ /* 0x008fe20000010036 */
[----:B------:R-:W-:Y:S01]  /*18890*/  FADD.FTZ R57, R57, R10 ;  /* 0x0000000a39397221 */ /* 0x000fe20000010000 */
[C---:B--2---:R-:W-:Y:S01]  /*188a0*/  FFMA.FTZ R50, R7.reuse, R51, R50 ;  /* 0x0000003307327223 */ /* 0x044fe20000010032 */
[----:B------:R-:W-:Y:S01]  /*188b0*/  FFMA.FTZ R56, R7, R8, R56 ;  /* 0x0000000807387223 */ /* 0x000fe20000010038 */
[----:B------:R-:W-:-:S02]  /*188c0*/  FMUL.FTZ R7, R41, R10 ;  /* 0x0000000a29077220 */ /* 0x000fc40000410000 */
[----:B------:R-:W2:Y:S01]  /*188d0*/  LDL.LU R10, [R1+0x47c] ;  /* 0x00047c00010a7983 */ /* 0x000ea20000300800 */
[----:B------:R-:W-:Y:S01]  /*188e0*/  FADD.FTZ R53, R53, R8 ;  /* 0x0000000835357221 */ /* 0x000fe20000010000 */
[----:B------:R-:W-:Y:S01]  /*188f0*/  FFMA.FTZ R56, R12, R7, R56 ;  /* 0x000000070c387223 */ /* 0x000fe20000010038 */
[-C--:B------:R-:W-:Y:S01]  /*18900*/  FMUL.FTZ R8, R40, R9.reuse ;  /* 0x0000000928087220 */ /* 0x080fe20000410000 */
[----:B------:R-:W-:Y:S01]  /*18910*/  FADD.FTZ R52, R52, R51 ;  /* 0x0000003334347221 */ /* 0x000fe20000010000 */
[----:B------:R-:W-:Y:S01]  /*18920*/  FADD.FTZ R53, R7, R53 ;  /* 0x0000003507357221 */ /* 0x000fe20000010000 */
[----:B------:R-:W3:Y:S01]  /*18930*/  LDL.LU R51, [R1+0x65c] ;  /* 0x00065c0001337983 */ /* 0x000ee20000300800 */
[----:B------:R-:W-:Y:S02]  /*18940*/  FFMA.FTZ R56, R55, R8, R56 ;  /* 0x0000000837387223 */ /* 0x000fe40000010038 */
[----:B------:R-:W-:Y:S01]  /*18950*/  FADD.FTZ R53, R53, R8 ;  /* 0x0000000835357221 */ /* 0x000fe20000010000 */
[----:B------:R-:W-:Y:S01]  /*18960*/  FFMA.FTZ R50, R55, R9, R50 ;  /* 0x0000000937327223 */ /* 0x000fe20000010032 */
[----:B------:R-:W3:Y:S01]  /*18970*/  LDL.LU R12, [R1+0x490] ;  /* 0x00049000010c7983 */ /* 0x000ee20000300800 */
[----:B--2---:R-:W-:Y:S01]  /*18980*/  FMUL.FTZ R7, R41, R10 ;  /* 0x0000000a29077220 */ /* 0x004fe20000410000 */
[----:B----4-:R-:W-:-:S02]  /*18990*/  FMUL.FTZ R8, R40, R14 ;  /* 0x0000000e28087220 */ /* 0x010fc40000410000 */
[----:B------:R-:W2:Y:S01]  /*189a0*/  LDL.LU R55, [R1+0x658] ;  /* 0x0006580001377983 */ /* 0x000ea20000300800 */
[----:B------:R-:W-:Y:S01]  /*189b0*/  FFMA.FTZ R56, R28, R7, R56 ;  /* 0x000000071c387223 */ /* 0x000fe20000010038 */
[----:B------:R-:W-:Y:S02]  /*189c0*/  FADD.FTZ R53, R7, R53 ;  /* 0x0000003507357221 */ /* 0x000fe40000010000 */
[----:B------:R-:W4:Y:S02]  /*189d0*/  LDL.LU R7, [R1+0x664] ;  /* 0x0006640001077983 */ /* 0x000f240000300800 */
[----:B------:R-:W-:Y:S01]  /*189e0*/  FADD.FTZ R53, R53, R8 ;  /* 0x0000000835357221 */ /* 0x000fe20000010000 */
[----:B------:R-:W-:Y:S01]  /*189f0*/  FADD.FTZ R52, R52, R9 ;  /* 0x0000000934347221 */ /* 0x000fe20000010000 */
[----:B------:R-:W-:Y:S01]  /*18a00*/  FFMA.FTZ R54, R28, R10, R54 ;  /* 0x0000000a1c367223 */ /* 0x000fe20000010036 */
[----:B------:R-:W-:Y:S01]  /*18a10*/  FADD.FTZ R57, R57, R10 ;  /* 0x0000000a39397221 */ /* 0x000fe20000010000 */
[----:B------:R-:W2:Y:S01]  /*18a20*/  LDL.LU R28, [R1+0x654] ;  /* 0x00065400011c7983 */ /* 0x000ea20000300800 */
[C---:B----4-:R-:W-:Y:S01]  /*18a30*/  FFMA.FTZ R56, R7.reuse, R8, R56 ;  /* 0x0000000807387223 */ /* 0x050fe20000010038 */
[----:B------:R-:W-:-:S02]  /*18a40*/  FFMA.FTZ R50, R7, R14, R50 ;  /* 0x0000000e07327223 */ /* 0x000fc40000010032 */
[----:B------:R-:W4:Y:S01]  /*18a50*/  LDL.LU R8, [R1+0x660] ;  /* 0x0006600001087983 */ /* 0x000f220000300800 */
[----:B------:R-:W-:Y:S01]  /*18a60*/  FMUL.FTZ R7, R41, R37 ;  /* 0x0000002529077220 */ /* 0x000fe20000410000 */
[----:B------:R-:W-:Y:S01]  /*18a70*/  FADD.FTZ R52, R52, R14 ;  /* 0x0000000e34347221 */ /* 0x000fe20000010000 */
[----:B---3--:R-:W-:Y:S01]  /*18a80*/  FFMA.FTZ R50, R51, R11, R50 ;  /* 0x0000000b33327223 */ /* 0x008fe20000010032 */
[----:B------:R-:W-:Y:S01]  /*18a90*/  FADD.FTZ R57, R57, R37 ;  /* 0x0000002539397221 */ /* 0x000fe20000010000 */
[----:B------:R-:W3:Y:S01]  /*18aa0*/  LDL.LU R9, [R1+0x498] ;  /* 0x0004980001097983 */ /* 0x000ee20000300800 */
[----:B------:R-:W-:Y:S01]  /*18ab0*/  FADD.FTZ R52, R52, R11 ;  /* 0x0000000b34347221 */ /* 0x000fe20000010000 */
[----:B------:R-:W-:Y:S01]  /*18ac0*/  FADD.FTZ R53, R7, R53 ;  /* 0x0000003507357221 */ /* 0x000fe20000010000 */
[----:B------:R-:W-:Y:S01]  /*18ad0*/  FADD.FTZ R57, R57, R12 ;  /* 0x0000000c39397221 */ /* 0x000fe20000010000 */
[----:B------:R-:W3:Y:S04]  /*18ae0*/  LDL.LU R10, [R1+0x650] ;  /* 0x00065000010a7983 */ /* 0x000ee80000300800 */
[----:B------:R-:W3:Y:S01]  /*18af0*/  LDL.LU R14, [R1+0x64c] ;  /* 0x00064c00010e7983 */ /* 0x000ee20000300800 */
[C---:B----4-:R-:W-:Y:S01]  /*18b00*/  FFMA.FTZ R54, R8.reuse, R37, R54 ;  /* 0x0000002508367223 */ /* 0x050fe20000010036 */
[----:B------:R-:W-:Y:S01]  /*18b10*/  FFMA.FTZ R56, R8, R7, R56 ;  /* 0x0000000708387223 */ /* 0x000fe20000010038 */
[----:B------:R-:W-:Y:S01]  /*18b20*/  FMUL.FTZ R8, R40, R11 ;  /* 0x0000000b28087220 */ /* 0x000fe20000410000 */
[----:B------:R-:W4:Y:S04]  /*18b30*/  LDL.LU R37, [R1+0x488] ;  /* 0x0004880001257983 */ /* 0x000f280000300800 */
[----:B------:R-:W4:Y:S01]  /*18b40*/  LDL.LU R11, [R1+0x494] ;  /* 0x00049400010b7983 */ /* 0x000f220000300800 */
[-C--:B------:R-:W-:Y:S01]  /*18b50*/  FMUL.FTZ R7, R41, R12.reuse ;  /* 0x0000000c29077220 */ /* 0x080fe20000410000 */
[----:B--2---:R-:W-:-:S02]  /*18b60*/  FFMA.FTZ R54, R55, R12, R54 ;  /* 0x0000000c37367223 */ /* 0x004fc40000010036 */
[----:B------:R-:W2:Y:S01]  /*18b70*/  LDL.LU R12, [R1+0x8e8] ;  /* 0x0008e800010c7983 */ /* 0x000ea20000300800 */
[----:B------:R-:W-:Y:S01]  /*18b80*/  FFMA.FTZ R56, R51, R8, R56 ;  /* 0x0000000833387223 */ /* 0x000fe20000010038 */
[----:B------:R-:W-:Y:S02]  /*18b90*/  FADD.FTZ R53, R53, R8 ;  /* 0x0000000835357221 */ /* 0x000fe40000010000 */
[----:B------:R-:W2:Y:S01]  /*18ba0*/  LDL.LU R51, [R1+0x474] ;  /* 0x0004740001337983 */ /* 0x000ea20000300800 */
[----:B------:R-:W-:Y:S01]  /*18bb0*/  FFMA.FTZ R56, R55, R7, R56 ;  /* 0x0000000737387223 */ /* 0x000fe20000010038 */
[----:B------:R-:W-:Y:S01]  /*18bc0*/  FADD.FTZ R53, R7, R53 ;  /* 0x0000003507357221 */ /* 0x000fe20000010000 */
[-C--:B---3--:R-:W-:Y:S01]  /*18bd0*/  FMUL.FTZ R7, R41, R9.reuse ;  /* 0x0000000929077220 */ /* 0x088fe20000410000 */
[----:B------:R-:W3:Y:S01]  /*18be0*/  LDL.LU R55, [R1+0x644] ;  /* 0x0006440001377983 */ /* 0x000ee20000300800 */
[----:B------:R-:W-:Y:S01]  /*18bf0*/  FFMA.FTZ R54, R10, R9, R54 ;  /* 0x000000090a367223 */ /* 0x000fe20000010036 */
[----:B----4-:R-:W-:-:S04]  /*18c00*/  FMUL.FTZ R8, R40, R11 ;  /* 0x0000000b28087220 */ /* 0x010fc80000410000 */
[----:B------:R-:W-:Y:S01]  /*18c10*/  FFMA.FTZ R56, R28, R8, R56 ;  /* 0x000000081c387223 */ /* 0x000fe20000010038 */
[----:B------:R-:W-:Y:S01]  /*18c20*/  FADD.FTZ R53, R53, R8 ;  /* 0x0000000835357221 */ /* 0x000fe20000010000 */
[----:B--2---:R-:W-:Y:S02]  /*18c30*/  FMUL.FTZ R8, R40, R12 ;  /* 0x0000000c28087220 */ /* 0x004fe40000410000 */
[----:B------:R-:W-:Y:S01]  /*18c40*/  FFMA.FTZ R56, R10, R7, R56 ;  /* 0x000000070a387223 */ /* 0x000fe20000010038 */
[----:B------:R-:W-:Y:S01]  /*18c50*/  FADD.FTZ R53, R7, R53 ;  /* 0x0000003507357221 */ /* 0x000fe20000010000 */
[----:B------:R-:W2:Y:S02]  /*18c60*/  LDL.LU R10, [R1+0x63c] ;  /* 0x00063c00010a7983 */ /* 0x000ea40000300800 */
[----:B------:R-:W-:Y:S01]  /*18c70*/  FFMA.FTZ R56, R14, R8, R56 ;  /* 0x000000080e387223 */ /* 0x000fe20000010038 */
[----:B------:R-:W-:Y:S02]  /*18c80*/  FADD.FTZ R53, R53, R8 ;  /* 0x0000000835357221 */ /* 0x000fe40000010000 */
[----:B------:R-:W4:Y:S01]  /*18c90*/  LDL.LU R8, [R1+0x648] ;  /* 0x0006480001087983 */ /* 0x000f220000300800 */
[----:B------:R-:W-:Y:S01]  /*18ca0*/  FFMA.FTZ R50, R28, R11, R50 ;  /* 0x0000000b1c327223 */ /* 0x000fe20000010032 */
[----:B------:R-:W-:Y:S01]  /*18cb0*/  FADD.FTZ R52, R52, R11 ;  /* 0x0000000b34347221 */ /* 0x000fe20000010000 */
[----:B------:R-:W-:Y:S01]  /*18cc0*/  FMUL.FTZ R7, R41, R37 ;  /* 0x0000002529077220 */ /* 0x000fe20000410000 */
[----:B------:R-:W2:Y:S01]  /*18cd0*/  LDL.LU R28, [R1+0x640] ;  /* 0x00064000011c7983 */ /* 0x000ea20000300800 */
[----:B------:R-:W-:Y:S01]  /*18ce0*/  FFMA.FTZ R50, R14, R12, R50 ;  /* 0x0000000c0e327223 */ /* 0x000fe20000010032 */
[----:B------:R-:W-:-:S02]  /*18cf0*/  FADD.FTZ R52, R52, R12 ;  /* 0x0000000c34347221 */ /* 0x000fc40000010000 */
[----:B------:R-:W2:Y:S01]  /*18d00*/  LDL.LU R12, [R1+0x470] ;  /* 0x00047000010c7983 */ /* 0x000ea20000300800 */
[----:B------:R-:W-:Y:S01]  /*18d10*/  FADD.FTZ R53, R7, R53 ;  /* 0x0000003507357221 */ /* 0x000fe20000010000 */
[----:B---3--:R-:W-:Y:S01]  /*18d20*/  FFMA.FTZ R50, R55, R51, R50 ;  /* 0x0000003337327223 */ /* 0x008fe20000010032 */
[----:B------:R-:W-:Y:S01]  /*18d30*/  FADD.FTZ R52, R52, R51 ;  /* 0x0000003334347221 */ /* 0x000fe20000010000 */
[----:B------:R-:W3:Y:S03]  /*18d40*/  LDL.LU R14, [R1+0x48c] ;  /* 0x00048c00010e7983 */ /* 0x000ee60000300800 */
[----:B------:R-:W-:Y:S01]  /*18d50*/  FADD.FTZ R52, R52, R13 ;  /* 0x0000000d34347221 */ /* 0x000fe20000010000 */
[----:B------:R-:W3:Y:S01]  /*18d60*/  LDL.LU R11, [R1+0x454] ;  /* 0x00045400010b7983 */ /* 0x000ee20000300800 */
[C---:B----4-:R-:W-:Y:S01]  /*18d70*/  FFMA.FTZ R54, R8.reuse, R37, R54 ;  /* 0x0000002508367223 */ /* 0x050fe20000010036 */
[----:B------:R-:W-:Y:S01]  /*18d80*/  FFMA.FTZ R56, R8, R7, R56 ;  /* 0x0000000708387223 */ /* 0x000fe20000010038 */
[----:B------:R-:W-:Y:S01]  /*18d90*/  FMUL.FTZ R8, R40, R51 ;  /* 0x0000003328087220 */ /* 0x000fe20000410000 */
[-C--:B--2---:R-:W-:Y:S01]  /*18da0*/  FFMA.FTZ R50, R10, R13.reuse, R50 ;  /* 0x0000000d0a327223 */ /* 0x084fe20000010032 */
[----:B------:R-:W-:Y:S01]  /*18db0*/  FADD.FTZ R57, R57, R9 ;  /* 0x0000000939397221 */ /* 0x000fe20000010000 */
[----:B------:R-:W2:Y:S01]  /*18dc0*/  LDL.LU R51, [R1+0x62c] ;  /* 0x00062c0001337983 */ /* 0x000ea20000300800 */
[----:B------:R-:W-:Y:S01]  /*18dd0*/  FFMA.FTZ R56, R55, R8, R56 ;  /* 0x0000000837387223 */ /* 0x000fe20000010038 */
[----:B------:R-:W-:Y:S01]  /*18de0*/  FADD.FTZ R53, R53, R8 ;  /* 0x0000000835357221 */ /* 0x000fe20000010000 */
[----:B------:R-:W-:Y:S01]  /*18df0*/  FMUL.FTZ R8, R40, R13 ;  /* 0x0000000d28087220 */ /* 0x000fe20000410000 */
[----:B------:R-:W-:Y:S01]  /*18e00*/  FMUL.FTZ R7, R41, R12 ;  /* 0x0000000c29077220 */ /* 0x000fe20000410000 */
[----:B------:R-:W4:Y:S03]  /*18e10*/  LDL.LU R13, [R1+0x634] ;  /* 0x00063400010d7983 */ /* 0x000f260000300800 */
[----:B------:R-:W-:Y:S01]  /*18e20*/  FFMA.FTZ R56, R28, R7, R56 ;  /* 0x000000071c387223 */ /* 0x000fe20000010038 */
[----:B------:R-:W-:Y:S01]  /*18e30*/  FADD.FTZ R53, R7, R53 ;  /* 0x0000003507357221 */ /* 0x000fe20000010000 */
[----:B------:R-:W2:Y:S01]  /*18e40*/  LDL.LU R9, [R1+0x638] ;  /* 0x0006380001097983 */ /* 0x000ea20000300800 */
[----:B---3--:R-:W-:Y:S01]  /*18e50*/  FADD.FTZ R52, R52, R14 ;  /* 0x0000000e34347221 */ /* 0x008fe20000010000 */
[----:B------:R-:W-:Y:S01]  /*18e60*/  FFMA.FTZ R56, R10, R8, R56 ;  /* 0x000000080a387223 */ /* 0x000fe20000010038 */
[----:B------:R-:W-:Y:S01]  /*18e70*/  FADD.FTZ R53, R53, R8 ;  /* 0x0000000835357221 */ /* 0x000fe20000010000 */
[-C--:B------:R-:W-:Y:S01]  /*18e80*/  FMUL.FTZ R8, R40, R14.reuse ;  /* 0x0000000e28087220 */ /* 0x080fe20000410000 */
[----:B------:R-:W-:Y:S01]  /*18e90*/  FADD.FTZ R57, R57, R37 ;  /* 0x0000002539397221 */ /* 0x000fe20000010000 */
[----:B------:R-:W3:Y:S01]  /*18ea0*/  LDL.LU R55, [R1+0x630] ;  /* 0x0006300001377983 */ /* 0x000ee20000300800 */
[----:B----4-:R-:W-:-:S03]  /*18eb0*/  FFMA.FTZ R50, R13, R14, R50 ;  /* 0x0000000e0d327223 */ /* 0x010fc60000010032 */
[----:B------:R-:W4:Y:S04]  /*18ec0*/  LDL.LU R37, [R1+0x49c] ;  /* 0x00049c0001257983 */ /* 0x000f280000300800 */
[----:B------:R-:W3:Y:S01]  /*18ed0*/  LDL.LU R14, [R1+0x8e4] ;  /* 0x0008e400010e7983 */ /* 0x000ee20000300800 */
[----:B------:R-:W-:Y:S01]  /*18ee0*/  FMUL.FTZ R7, R41, R11 ;  /* 0x0000000b29077220 */ /* 0x000fe20000410000 */
[----:B------:R-:W-:Y:S02]  /*18ef0*/  FFMA.FTZ R54, R28, R12, R54 ;  /* 0x0000000c1c367223 */ /* 0x000fe40000010036 */
[----:B------:R-:W4:Y:S01]  /*18f00*/  LDL.LU R28, [R1+0x4a4] ;  /* 0x0004a400011c7983 */ /* 0x000f220000300800 */
[----:B--2---:R-:W-:Y:S01]  /*18f10*/  FFMA.FTZ R56, R9, R7, R56 ;  /* 0x0000000709387223 */ /* 0x004fe20000010038 */
[----:B------:R-:W-:-:S02]  /*18f20*/  FADD.FTZ R53, R7, R53 ;  /* 0x0000003507357221 */ /* 0x000fc40000010000 */
[----:B------:R-:W2:Y:S01]  /*18f30*/  LDL.LU R10, [R1+0x628] ;  /* 0x00062800010a7983 */ /* 0x000ea20000300800 */
[----:B------:R-:W-:Y:S01]  /*18f40*/  FFMA.FTZ R56, R13, R8, R56 ;  /* 0x000000080d387223 */ /* 0x000fe20000010038 */
[----:B------:R-:W-:Y:S01]  /*18f50*/  FADD.FTZ R53, R53, R8 ;  /* 0x0000000835357221 */ /* 0x000fe20000010000 */
[----:B------:R-:W-:Y:S01]  /*18f60*/  FFMA.FTZ R54, R9, R11, R54 ;  /* 0x0000000b09367223 */ /* 0x000fe20000010036 */
[----:B------:R-:W-:Y:S01]  /*18f70*/  FADD.FTZ R57, R57, R12 ;  /* 0x0000000c39397221 */ /* 0x000fe20000010000 */
[----:B------:R-:W2:Y:S04]  /*18f80*/  LDL.LU R9, [R1+0x4cc] ;  /* 0x0004cc0001097983 */ /* 0x000ea80000300800 */
[----:B------:R-:W2:Y:S01]  /*18f90*/  LDL.LU R12, [R1+0x624] ;  /* 0x00062400010c7983 */ /* 0x000ea20000300800 */
[----:B------:R-:W-:-:S03]  /*18fa0*/  FADD.FTZ R57, R57, R11 ;  /* 0x0000000b39397221 */ /* 0x000fc60000010000 */
[----:B------:R-:W2:Y:S04]  /*18fb0*/  LDL.LU R11, [R1+0x620] ;  /* 0x00062000010b7983 */ /* 0x000ea80000300800 */
[----:B------:R-:W2:Y:S01]  /*18fc0*/  LDL.LU R13, [R1+0x4ac] ;  /* 0x0004ac00010d7983 */ /* 0x000ea20000300800 */
[-C--:B---3--:R-:W-:Y:S01]  /*18fd0*/  FMUL.FTZ R8, R40, R14.reuse ;  /* 0x0000000e28087220 */ /* 0x088fe20000410000 */
[----:B------:R-:W-:Y:S01]  /*18fe0*/  FFMA.FTZ R50, R51, R14, R50 ;  /* 0x0000000e33327223 */ /* 0x000fe20000010032 */
[----:B------:R-:W-:Y:S02]  /*18ff0*/  FADD.FTZ R52, R52, R14 ;  /* 0x0000000e34347221 */ /* 0x000fe40000010000 */
[----:B------:R-:W3:Y:S01]  /*19000*/  LDL.LU R14, [R1+0x4a8] ;  /* 0x0004a800010e7983 */ /* 0x000ee20000300800 */
[----:B----4-:R-:W-:-:S04]  /*19010*/  FMUL.FTZ R7, R41, R37 ;  /* 0x0000002529077220 */ /* 0x010fc80000410000 */
[----:B------:R-:W-:Y:S01]  /*19020*/  FFMA.FTZ R56, R55, R7, R56 ;  /* 0x0000000737387223 */ /* 0x000fe20000010038 */
[----:B------:R-:W-:Y:S01]  /*19030*/  FADD.FTZ R53, R7, R53 ;  /* 0x0000003507357221 */ /* 0x000fe20000010000 */
[----:B------:R-:W-:Y:S02]  /*19040*/  FMUL.FTZ R7, R41, R28 ;  /* 0x0000001c29077220 */ /* 0x000fe40000410000 */
[----:B------:R-:W-:Y:S01]  /*19050*/  FFMA.FTZ R56, R51, R8, R56 ;  /* 0x0000000833387223 */ /* 0x000fe20000010038 */
[----:B------:R-:W-:Y:S01]  /*19060*/  FADD.FTZ R53, R53, R8 ;  /* 0x0000000835357221 */ /* 0x000fe20000010000 */
[----:B------:R-:W-:Y:S01]  /*19070*/  FFMA.FTZ R54, R55, R37, R54 ;  /* 0x0000002537367223 */ /* 0x000fe20000010036 */
[----:B------:R-:W4:Y:S01]  /*19080*/  LDL.LU R51, [R1+0x4c0] ;  /* 0x0004c00001337983 */ /* 0x000f220000300800 */
[----:B--2---:R-:W-:Y:S01]  /*19090*/  FFMA.FTZ R56, R10, R7, R56 ;  /* 0x000000070a387223 */ /* 0x004fe20000010038 */
[----:B------:R-:W-:Y:S01]  /*190a0*/  FADD.FTZ R53, R7, R53 ;  /* 0x0000003507357221 */ /* 0x000fe20000010000 */
[----:B------:R-:W-:Y:S01]  /*190b0*/  FMUL.FTZ R7, R41, R9 ;  /* 0x0000000929077220 */ /* 0x000fe20000410000 */
[----:B------:R-:W2:Y:S01]  /*190c0*/  LDL.LU R55, [R1+0x4c4] ;  /* 0x0004c40001377983 */ /* 0x000ea20000300800 */
[----:B---3--:R-:W-:-:S04]  /*190d0*/  FMUL.FTZ R8, R40, R14 ;  /* 0x0000000e28087220 */ /* 0x008fc80000410000 */
[----:B------:R-:W-:Y:S01]  /*190e0*/  FFMA.FTZ R56, R12, R8, R56 ;  /* 0x000000080c387223 */ /* 0x000fe20000010038 */
[----:B------:R-:W-:-:S03]  /*190f0*/  FADD.FTZ R53, R53, R8 ;  /* 0x0000000835357221 */ /* 0x000fc60000010000 */
[----:B------:R-:W-:Y:S01]  /*19100*/  FFMA.FTZ R56, R11, R7, R56 ;  /* 0x000000070b387223 */ /* 0x000fe20000010038 */
[----:B------:R-:W-:Y:S02]  /*19110*/  FADD.FTZ R53, R7, R53 ;  /* 0x0000003507357221 */ /* 0x000fe40000010000 */
[----:B------:R-:W3:Y:S01]  /*19120*/  LDL.LU R7, [R1+0x61c] ;  /* 0x00061c0001077983 */ /* 0x000ee20000300800 */
[----:B------:R-:W-:-:S04]  /*19130*/  FMUL.FTZ R8, R40, R13 ;  /* 0x0000000d28087220 */ /* 0x000fc80000410000 */
[----:B------:R-:W-:Y:S01]  /*19140*/  FADD.FTZ R53, R53, R8 ;  /* 0x0000000835357221 */ /* 0x000fe20000010000 */
[----:B------:R-:W-:Y:S01]  /*19150*/  FFMA.FTZ R50, R12, R14, R50 ;  /* 0x0000000e0c327223 */ /* 0x000fe20000010032 */
[----:B------:R-:W-:Y:S01]  /*19160*/  FFMA.FTZ R54, R10, R28, R54 ;  /* 0x0000001c0a367223 */ /* 0x000fe20000010036 */
[----:B------:R-:W-:Y:S01]  /*19170*/  FADD.FTZ R57, R57, R37 ;  /* 0x0000002539397221 */ /* 0x000fe20000010000 */
[----:B------:R-:W4:Y:S04]  /*19180*/  LDL.LU R10, [R1+0x4bc] ;  /* 0x0004bc00010a7983 */ /* 0x000f280000300800 */
[----:B------:R-:W4:Y:S01]  /*19190*/  LDL.LU R12, [R1+0x4b8] ;  /* 0x0004b800010c7983 */ /* 0x000f220000300800 */
[C---:B---3--:R-:W-:Y:S01]  /*191a0*/  FFMA.FTZ R56, R7.reuse, R8, R56 ;  /* 0x0000000807387223 */ /* 0x048fe20000010038 */
[----:B------:R-:W-:-:S02]  /*191b0*/  FFMA.FTZ R50, R7, R13, R50 ;  /* 0x0000000d07327223 */ /* 0x000fc40000010032 */
[----:B------:R-:W3:Y:S01]  /*191c0*/  LDL.LU R8, [R1+0x614] ;  /* 0x0006140001087983 */ /* 0x000ee20000300800 */
[----:B--2---:R-:W-:Y:S01]  /*191d0*/  FMUL.FTZ R7, R41, R55 ;  /* 0x0000003729077220 */ /* 0x004fe20000410000 */
[----:B------:R-:W-:Y:S01]  /*191e0*/  FFMA.FTZ R54, R11, R9, R54 ;  /* 0x000000090b367223 */ /* 0x000fe20000010036 */
[----:B------:R-:W-:Y:S01]  /*191f0*/  FADD.FTZ R57, R57, R28 ;  /* 0x0000001c39397221 */ /* 0x000fe20000010000 */
[----:B------:R-:W2:Y:S01]  /*19200*/  LDL.LU R11, [R1+0x4b4] ;  /* 0x0004b400010b7983 */ /* 0x000ea20000300800 */
[----:B------:R-:W-:Y:S01]  /*19210*/  FADD.FTZ R53, R7, R53 ;  /* 0x0000003507357221 */ /* 0x000fe20000010000 */
[----:B------:R-:W-:Y:S02]  /*19220*/  FADD.FTZ R52, R52, R14 ;  /* 0x0000000e34347221 */ /* 0x000fe40000010000 */
[----:B------:R-:W2:Y:S01]  /*19230*/  LDL.LU R37, [R1+0x8e0] ;  /* 0x0008e00001257983 */ /* 0x000ea20000300800 */
[C---:B---3--:R-:W-:Y:S01]  /*19240*/  FFMA.FTZ R56, R8.reuse, R7, R56 ;  /* 0x0000000708387223 */ /* 0x048fe20000010038 */
[----:B------:R-:W-:-:S02]  /*19250*/  FFMA.FTZ R54, R8, R55, R54 ;  /* 0x0000003708367223 */ /* 0x000fc40000010036 */
[----:B------:R-:W3:Y:S01]  /*19260*/  LDL.LU R7, [R1+0x610] ;  /* 0x0006100001077983 */ /* 0x000ee20000300800 */
[----:B----4-:R-:W-:Y:S01]  /*19270*/  FMUL.FTZ R8, R40, R51 ;  /* 0x0000003328087220 */ /* 0x010fe20000410000 */
[----:B------:R-:W-:Y:S02]  /*19280*/  FADD.FTZ R57, R57, R9 ;  /* 0x0000000939397221 */ /* 0x000fe40000010000 */
[----:B------:R-:W2:Y:S01]  /*19290*/  LDL.LU R14, [R1+0x5ec] ;  /* 0x0005ec00010e7983 */ /* 0x000ea20000300800 */
[----:B------:R-:W-:-:S03]  /*192a0*/  FADD.FTZ R53, R53, R8 ;  /* 0x0000000835357221 */ /* 0x000fc60000010000 */
[----:B------:R-:W4:Y:S04]  /*192b0*/  LDL.LU R9, [R1+0x4b0] ;  /* 0x0004b00001097983 */ /* 0x000f280000300800 */
[----:B------:R-:W4:Y:S01]  /*192c0*/  LDL.LU R28, [R1+0x8dc] ;  /* 0x0008dc00011c7983 */ /* 0x000f220000300800 */
[----:B---3--:R-:W-:-:S03]  /*192d0*/  FFMA.FTZ R56, R7, R8, R56 ;  /* 0x0000000807387223 */ /* 0x008fc60000010038 */
[----:B------:R-:W3:Y:S01]  /*192e0*/  LDL.LU R8, [R1+0x604] ;  /* 0x0006040001087983 */ /* 0x000ee20000300800 */
[----:B------:R-:W-:Y:S01]  /*192f0*/  FFMA.FTZ R50, R7, R51, R50 ;  /* 0x0000003307327223 */ /* 0x000fe20000010032 */
[----:B------:R-:W-:-:S04]  /*19300*/  FMUL.FTZ R7, R41, R10 ;  /* 0x0000000a29077220 */ /* 0x000fc80000410000 */
[----:B------:R-:W-:Y:S01]  /*19310*/  FADD.FTZ R53, R7, R53 ;  /* 0x0000003507357221 */ /* 0x000fe20000010000 */
[----:B------:R-:W-:Y:S02]  /*19320*/  FADD.FTZ R52, R52, R13 ;  /* 0x0000000d34347221 */ /* 0x000fe40000010000 */
[----:B------:R-:W4:Y:S01]  /*19330*/  LDL.LU R13, [R1+0x5e8] ;  /* 0x0005e800010d7983 */ /* 0x000f220000300800 */
[----:B------:R-:W-:-:S03]  /*19340*/  FADD.FTZ R57, R57, R55 ;  /* 0x0000003739397221 */ /* 0x000fc60000010000 */
[----:B------:R-:W4:Y:S01]  /*19350*/  LDL.LU R55, [R1+0x5dc] ;  /* 0x0005dc0001377983 */ /* 0x000f220000300800 */
[----:B------:R-:W-:-:S03]  /*19360*/  FADD.FTZ R52, R52, R51 ;  /* 0x0000003334347221 */ /* 0x000fc60000010000 */
[----:B------:R-:W4:Y:S01]  /*19370*/  LDL.LU R51, [R1+0x5d8] ;  /* 0x0005d80001337983 */ /* 0x000f220000300800 */
[----:B---3--:R-:W-:-:S03]  /*19380*/  FFMA.FTZ R56, R8, R7, R56 ;  /* 0x0000000708387223 */ /* 0x008fc60000010038 */
[----:B------:R-:W3:Y:S01]  /*19390*/  LDL.LU R7, [R1+0x600] ;  /* 0x0006000001077983 */ /* 0x000ee20000300800 */
[----:B------:R-:W-:Y:S01]  /*193a0*/  FFMA.FTZ R54, R8, R10, R54 ;  /* 0x0000000a08367223 */ /* 0x000fe20000010036 */
[----:B------:R-:W-:Y:S01]  /*193b0*/  FMUL.FTZ R8, R40, R12 ;  /* 0x0000000c28087220 */ /* 0x000fe20000410000 */
[----:B------:R-:W-:Y:S02]  /*193c0*/  FADD.FTZ R57, R57, R10 ;  /* 0x0000000a39397221 */ /* 0x000fe40000010000 */
[----:B------:R-:W3:Y:S01]  /*193d0*/  LDL.LU R10, [R1+0x5c4] ;  /* 0x0005c400010a7983 */ /* 0x000ee20000300800 */
[----:B------:R-:W-:Y:S01]  /*193e0*/  FADD.FTZ R52, R52, R12 ;  /* 0x0000000c34347221 */ /* 0x000fe20000010000 */
[----:B------:R-:W-:Y:S01]  /*193f0*/  FADD.FTZ R53, R53, R8 ;  /* 0x0000000835357221 */ /* 0x000fe20000010000 */
[----:B--2---:R-:W-:Y:S01]  /*19400*/  FFMA.FTZ R54, R14, R11, R54 ;  /* 0x0000000b0e367223 */ /* 0x004fe20000010036 */
[----:B------:R-:W-:Y:S01]  /*19410*/  FADD.FTZ R57, R57, R11 ;  /* 0x0000000b39397221 */ /* 0x000fe20000010000 */
[----:B----4-:R-:W-:-:S02]  /*19420*/  FADD.FTZ R52, R52, R9 ;  /* 0x0000000934347221 */ /* 0x010fc40000010000 */
[----:B------:R-:W-:Y:S01]  /*19430*/  FFMA.FTZ R54, R55, R28, R54 ;  /* 0x0000001c37367223 */ /* 0x000fe20000010036 */
[C---:B---3--:R-:W-:Y:S01]  /*19440*/  FFMA.FTZ R50, R7.reuse, R12, R50 ;  /* 0x0000000c07327223 */ /* 0x048fe20000010032 */
[----:B------:R-:W-:Y:S01]  /*19450*/  FFMA.FTZ R56, R7, R8, R56 ;  /* 0x0000000807387223 */ /* 0x000fe20000010038 */
[----:B------:R-:W-:Y:S01]  /*19460*/  FMUL.FTZ R7, R41, R11 ;  /* 0x0000000b29077220 */ /* 0x000fe20000410000 */
[----:B------:R-:W2:Y:S01]  /*19470*/  LDL.LU R12, [R1+0x5b4] ;  /* 0x0005b400010c7983 */ /* 0x000ea20000300800 */
[----:B------:R-:W-:Y:S02]  /*19480*/  FMUL.FTZ R8, R40, R9 ;  /* 0x0000000928087220 */ /* 0x000fe40000410000 */
[----:B------:R-:W-:Y:S01]  /*19490*/  FFMA.FTZ R56, R14, R7, R56 ;  /* 0x000000070e387223 */ /* 0x000fe20000010038 */
[----:B------:R-:W3:Y:S01]  /*194a0*/  LDL.LU R11, [R1+0x598] ;  /* 0x00059800010b7983 */ /* 0x000ee20000300800 */
[----:B------:R-:W-:Y:S01]  /*194b0*/  FADD.FTZ R53, R7, R53 ;  /* 0x0000003507357221 */ /* 0x000fe20000010000 */
[C---:B------:R-:W-:Y:S01]  /*194c0*/  FFMA.FTZ R50, R13.reuse, R9, R50 ;  /* 0x000000090d327223 */ /* 0x040fe20000010032 */
[----:B------:R-:W-:Y:S01]  /*194d0*/  FFMA.FTZ R56, R13, R8, R56 ;  /* 0x000000080d387223 */ /* 0x000fe20000010038 */
[----:B------:R-:W-:Y:S01]  /*194e0*/  FMUL.FTZ R7, R41, R28 ;  /* 0x0000001c29077220 */ /* 0x000fe20000410000 */
[----:B------:R-:W4:Y:S01]  /*194f0*/  LDL.LU R9, [R1+0x588] ;  /* 0x0005880001097983 */ /* 0x000f220000300800 */
[----:B------:R-:W-:Y:S01]  /*19500*/  FADD.FTZ R53, R53, R8 ;  /* 0x0000000835357221 */ /* 0x000fe20000010000 */
[----:B------:R-:W-:Y:S01]  /*19510*/  FMUL.FTZ R8, R40, R37 ;  /* 0x0000002528087220 */ /* 0x000fe20000410000 */
[----:B------:R-:W-:Y:S01]  /*19520*/  FFMA.FTZ R56, R55, R7, R56 ;  /* 0x0000000737387223 */ /* 0x000fe20000010038 */
[C---:B------:R-:W-:Y:S01]  /*19530*/  FFMA.FTZ R50, R51.reuse, R37, R50 ;  /* 0x0000002533327223 */ /* 0x040fe20000010032 */
[----:B------:R-:W4:Y:S02]  /*19540*/  LDL.LU R55, [R1+0x57c] ;  /* 0x00057c0001377983 */ /* 0x000f240000300800 */
[----:B------:R-:W-:-:S02]  /*19550*/  FFMA.FTZ R56, R51, R8, R56 ;  /* 0x0000000833387223 */ /* 0x000fc40000010038 */
        /* <DEDUP_REMOVED lines=10> */
[----:B------:R-:W-:-:S02]  /*19600*/  FMUL.FTZ R7, R41, R24 ;  /* 0x0000001829077220 */ /* 0x000fc40000410000 */
[----:B------:R-:W4:Y:S01]  /*19610*/  LDL.LU R14, [R1+0x4fc] ;  /* 0x0004fc00010e7983 */ /* 0x000f220000300800 */
        /* <DEDUP_REMOVED lines=22> */
[-C--:B------:R-:W-:Y:S01]  /*19780*/  FMUL.FTZ R7, R41, R20.reuse ;  /* 0x0000001429077220 */ /* 0x080fe20000410000 */
[----:B------:R-:W-:-:S02]  /*19790*/  FFMA.FTZ R54, R10, R20, R54 ;  /* 0x000000140a367223 */ /* 0x000fc40000010036 */
        /* <DEDUP_REMOVED lines=9> */
[----:B------:R-:W-:Y:S01]  /*19830*/  FFMA.FTZ R50, R12, R29, R50 ;  /* 0x0000001d0c327223 */ /* 0x000fe20000010032 */
[C---:B------:R-:W-:Y:S01]  /*19840*/  FMUL.FTZ R8, R40.reuse, R27 ;  /* 0x0000001b28087220 */ /* 0x040fe20000410000 */
[----:B------:R-:W2:Y:S01]  /*19850*/  LDL.LU R12, [R1+0x500] ;  /* 0x00050000010c7983 */ /* 0x000ea20000300800 */
[C---:B---3--:R-:W-:Y:S01]  /*19860*/  FFMA.FTZ R56, R11.reuse, R7, R56 ;  /* 0x000000070b387223 */ /* 0x048fe20000010038 */
[----:B------:R-:W-:Y:S01]  /*19870*/  FFMA.FTZ R54, R11, R19, R54 ;  /* 0x000000130b367223 */ /* 0x000fe20000010036 */
[----:B------:R-:W-:Y:S02]  /*19880*/  FMUL.FTZ R7, R41, R18 ;  /* 0x0000001229077220 */ /* 0x000fe40000410000 */
[----:B----4-:R-:W-:Y:S01]  /*19890*/  FFMA.FTZ R56, R9, R8, R56 ;  /* 0x0000000809387223 */ /* 0x010fe20000010038 */
[----:B------:R-:W-:Y:S01]  /*198a0*/  FADD.FTZ R53, R53, R8 ;  /* 0x0000000835357221 */ /* 0x000fe20000010000 */
[----:B------:R-:W-:Y:S01]  /*198b0*/  FFMA.FTZ R50, R9, R27, R50 ;  /* 0x0000001b09327223 */ /* 0x000fe20000010032 */
[----:B------:R-:W-:Y:S01]  /*198c0*/  FMUL.FTZ R8, R40, R25 ;  /* 0x0000001928087220 */ /* 0x000fe20000410000 */
[C---:B------:R-:W-:Y:S01]  /*198d0*/  FFMA.FTZ R54, R55.reuse, R18, R54 ;  /* 0x0000001237367223 */ /* 0x040fe20000010036 */
[----:B------:R-:W-:-:S02]  /*198e0*/  FFMA.FTZ R56, R55, R7, R56 ;  /* 0x0000000737387223 */ /* 0x000fc40000010038 */
[----:B------:R-:W3:Y:S01]  /*198f0*/  LDL.LU R55, [R1+0x4f8] ;  /* 0x0004f80001377983 */ /* 0x000ee20000300800 */
[C---:B------:R-:W-:Y:S01]  /*19900*/  FFMA.FTZ R50, R51.reuse, R25, R50 ;  /* 0x0000001933327223 */ /* 0x040fe20000010032 */
[----:B------:R-:W-:Y:S02]  /*19910*/  FFMA.FTZ R56, R51, R8, R56 ;  /* 0x0000000833387223 */ /* 0x000fe40000010038 */
[----:B------:R-:W4:Y:S01]  /*19920*/  LDL.LU R51, [R1+0x4f0] ;  /* 0x0004f00001337983 */ /* 0x000f220000300800 */
[----:B------:R-:W-:Y:S01]  /*19930*/  FADD.FTZ R53, R7, R53 ;  /* 0x0000003507357221 */ /* 0x000fe20000010000 */
[----:B------:R-:W-:Y:S01]  /*19940*/  FADD.FTZ R57, R57, R28 ;  /* 0x0000001c39397221 */ /* 0x000fe20000010000 */
[-C--:B------:R-:W-:Y:S01]  /*19950*/  FMUL.FTZ R7, R41, R17.reuse ;  /* 0x0000001129077220 */ /* 0x080fe20000410000 */
[C---:B------:R-:W-:Y:S01]  /*19960*/  FFMA.FTZ R9, R10.reuse, R17, R54 ;  /* 0x000000110a097223 */ /* 0x040fe20000010036 */
[----:B------:R-:W-:Y:S01]  /*19970*/  FADD.FTZ R8, R53, R8 ;  /* 0x0000000835087221 */ /* 0x000fe20000010000 */
[----:B------:R-:W-:Y:S01]  /*19980*/  FADD.FTZ R57, R57, R26 ;  /* 0x0000001a39397221 */ /* 0x000fe20000010000 */
[----:B------:R-:W-:Y:S01]  /*19990*/  FFMA.FTZ R11, R10, R7, R56 ;  /* 0x000000070a0b7223 */ /* 0x000fe20000010038 */
[----:B------:R-:W4:Y:S01]  /*199a0*/  LDL.LU R26, [R1+0x4ec] ;  /* 0x0004ec00011a7983 */ /* 0x000f220000300800 */
[-C--:B------:R-:W-:Y:S01]  /*199b0*/  FMUL.FTZ R10, R40, R23.reuse ;  /* 0x00000017280a7220 */ /* 0x080fe20000410000 */
[----:B------:R-:W-:Y:S01]  /*199c0*/  FADD.FTZ R7, R7, R8 ;  /* 0x0000000807077221 */ /* 0x000fe20000010000 */
[----:B------:R-:W-:Y:S01]  /*199d0*/  FADD.FTZ R52, R52, R37 ;  /* 0x0000002534347221 */ /* 0x000fe20000010000 */
[----:B------:R-:W-:Y:S01]  /*199e0*/  FMUL.FTZ R8, R41, R16 ;  /* 0x0000001029087220 */ /* 0x000fe20000410000 */
[C---:B------:R-:W-:Y:S01]  /*199f0*/  FFMA.FTZ R11, R13.reuse, R10, R11 ;  /* 0x0000000a0d0b7223 */ /* 0x040fe2000001000b */
[----:B------:R-:W-:Y:S01]  /*19a00*/  FFMA.FTZ R50, R13, R23, R50 ;  /* 0x000000170d327223 */ /* 0x000fe20000010032 */
[----:B------:R-:W4:Y:S01]  /*19a10*/  LDL.LU R37, [R1+0x4e8] ;  /* 0x0004e80001257983 */ /* 0x000f220000300800 */
[----:B------:R-:W-:Y:S01]  /*19a20*/  FADD.FTZ R13, R7, R10 ;  /* 0x0000000a070d7221 */ /* 0x000fe20000010000 */
[----:B------:R-:W-:-:S02]  /*19a30*/  FMUL.FTZ R7, R40, R21 ;  /* 0x0000001528077220 */ /* 0x000fc40000410000 */
[----:B------:R-:W4:Y:S01]  /*19a40*/  LDL.LU R28, [R1+0x4e4] ;  /* 0x0004e400011c7983 */ /* 0x000f220000300800 */
[C---:B--2---:R-:W-:Y:S01]  /*19a50*/  FFMA.FTZ R10, R12.reuse, R16, R9 ;  /* 0x000000100c0a7223 */ /* 0x044fe20000010009 */
[----:B------:R-:W-:Y:S01]  /*19a60*/  FFMA.FTZ R12, R12, R8, R11 ;  /* 0x000000080c0c7223 */ /* 0x000fe2000001000b */
[----:B------:R-:W-:Y:S01]  /*19a70*/  FADD.FTZ R8, R8, R13 ;  /* 0x0000000d08087221 */ /* 0x000fe20000010000 */
[C---:B------:R-:W-:Y:S01]  /*19a80*/  FFMA.FTZ R9, R14.reuse, R21, R50 ;  /* 0x000000150e097223 */ /* 0x040fe20000010032 */
[----:B------:R-:W-:Y:S01]  /*19a90*/  FMUL.FTZ R11, R41, R15 ;  /* 0x0000000f290b7220 */ /* 0x000fe20000410000 */
[----:B------:R-:W-:Y:S02]  /*19aa0*/  FFMA.FTZ R12, R14, R7, R12 ;  /* 0x000000070e0c7223 */ /* 0x000fe4000001000c */
[----:B------:R-:W2:Y:S01]  /*19ab0*/  LDL.LU R14, [R1+0x4e0] ;  /* 0x0004e000010e7983 */ /* 0x000ea20000300800 */
[----:B------:R-:W-:Y:S01]  /*19ac0*/  FADD.FTZ R8, R8, R7 ;  /* 0x0000000708087221 */ /* 0x000fe20000010000 */
[----:B------:R-:W-:Y:S01]  /*19ad0*/  FMUL.FTZ R7, R40, R32 ;  /* 0x0000002028077220 */ /* 0x000fe20000410000 */
[C---:B---3--:R-:W-:Y:S01]  /*19ae0*/  FFMA.FTZ R10, R55.reuse, R15, R10 ;  /* 0x0000000f370a7223 */ /* 0x048fe2000001000a */
[----:B------:R-:W-:-:S02]  /*19af0*/  FFMA.FTZ R12, R55, R11, R12 ;  /* 0x0000000b370c7223 */ /* 0x000fc4000001000c */
[----:B------:R-:W3:Y:S01]  /*19b00*/  LDL.LU R55, [R1+0x4dc] ;  /* 0x0004dc0001377983 */ /* 0x000ee20000300800 */
[C---:B----4-:R-:W-:Y:S01]  /*19b10*/  FFMA.FTZ R9, R51.reuse, R32, R9 ;  /* 0x0000002033097223 */ /* 0x050fe20000010009 */
[----:B------:R-:W-:Y:S02]  /*19b20*/  FFMA.FTZ R12, R51, R7, R12 ;  /* 0x00000007330c7223 */ /* 0x000fe4000001000c */
[----:B------:R-:W4:Y:S01]  /*19b30*/  LDL.LU R51, [R1+0x4d8] ;  /* 0x0004d80001337983 */ /* 0x000f220000300800 */
[----:B------:R-:W-:Y:S01]  /*19b40*/  FADD.FTZ R8, R11, R8 ;  /* 0x000000080b087221 */ /* 0x000fe20000010000 */
[----:B------:R-:W-:Y:S01]  /*19b50*/  FADD.FTZ R52, R52, R36 ;  /* 0x0000002434347221 */ /* 0x000fe20000010000 */
[-C--:B------:R-:W-:Y:S01]  /*19b60*/  FMUL.FTZ R11, R41, R33.reuse ;  /* 0x00000021290b7220 */ /* 0x080fe20000410000 */
[----:B------:R-:W4:Y:S01]  /*19b70*/  LDL.LU R36, [R1+0x4d4] ;  /* 0x0004d40001247983 */ /* 0x000f220000300800 */
[----:B------:R-:W-:Y:S01]  /*19b80*/  FADD.FTZ R8, R8, R7 ;  /* 0x0000000708087221 */ /* 0x000fe20000010000 */
[C---:B------:R-:W-:Y:S01]  /*19b90*/  FFMA.FTZ R7, R26.reuse, R33, R10 ;  /* 0x000000211a077223 */ /* 0x040fe2000001000a */
[----:B------:R-:W-:Y:S01]  /*19ba0*/  FFMA.FTZ R12, R26, R11, R12 ;  /* 0x0000000b1a0c7223 */ /* 0x000fe2000001000c */
[----:B------:R-:W-:Y:S01]  /*19bb0*/  FMUL.FTZ R13, R40, R42 ;  /* 0x0000002a280d7220 */ /* 0x000fe20000410000 */
[----:B------:R-:W4:Y:S01]  /*19bc0*/  LDL.LU R26, [R1+0x4d0] ;  /* 0x0004d000011a7983 */ /* 0x000f220000300800 */
[----:B------:R-:W-:Y:S01]  /*19bd0*/  FADD.FTZ R8, R11, R8 ;  /* 0x000000080b087221 */ /* 0x000fe20000010000 */
[----:B------:R-:W-:Y:S01]  /*19be0*/  FMUL.FTZ R10, R41, R34 ;  /* 0x00000022290a7220 */ /* 0x000fe20000410000 */
[C---:B------:R-:W-:Y:S01]  /*19bf0*/  FFMA.FTZ R9, R37.reuse, R42, R9 ;  /* 0x0000002a25097223 */ /* 0x040fe20000010009 */
[----:B------:R-:W-:-:S02]  /*19c00*/  FFMA.FTZ R11, R37, R13, R12 ;  /* 0x0000000d250b7223 */ /* 0x000fc4000001000c */
        /* <DEDUP_REMOVED lines=8> */
[----:B------:R-:W-:-:S04]  /*19c90*/  FADD.FTZ R52, R52, R31 ;  /* 0x0000001f34347221 */ /* 0x000fc80000010000 */
[----:B------:R-:W-:Y:S01]  /*19ca0*/  FADD.FTZ R52, R52, R30 ;  /* 0x0000001e34347221 */ /* 0x000fe20000010000 */
[----:B------:R-:W-:-:S03]  /*19cb0*/  FADD.FTZ R57, R57, R24 ;  /* 0x0000001839397221 */ /* 0x000fc60000010000 */
[----:B------:R-:W-:Y:S01]  /*19cc0*/  FADD.FTZ R52, R52, R29 ;  /* 0x0000001d34347221 */ /* 0x000fe20000010000 */
[C---:B--2---:R-:W-:Y:S01]  /*19cd0*/  FFMA.FTZ R9, R14.reuse, R0, R9 ;  /* 0x000000000e097223 */ /* 0x044fe20000010009 */
[----:B------:R-:W-:Y:S02]  /*19ce0*/  FFMA.FTZ R10, R14, R12, R11 ;  /* 0x0000000c0e0a7223 */ /* 0x000fe4000001000b */
[----:B------:R-:W2:Y:S01]  /*19cf0*/  LDL.LU R14, [R1+0x450] ;  /* 0x00045000010e7983 */ /* 0x000ea20000300800 */
[----:B------:R-:W-:Y:S01]  /*19d00*/  FADD.FTZ R12, R13, R12 ;  /* 0x0000000c0d0c7221 */ /* 0x000fe20000010000 */
[-C--:B------:R-:W-:Y:S01]  /*19d10*/  FMUL.FTZ R11, R40, R2.reuse ;  /* 0x00000002280b7220 */ /* 0x080fe20000410000 */
[C---:B---3--:R-:W-:Y:S01]  /*19d20*/  FFMA.FTZ R8, R55.reuse, R35, R8 ;  /* 0x0000002337087223 */ /* 0x048fe20000010008 */
[----:B------:R-:W-:Y:S02]  /*19d30*/  FFMA.FTZ R10, R55, R7, R10 ;  /* 0x00000007370a7223 */ /* 0x000fe4000001000a */
[----:B------:R-:W3:Y:S01]  /*19d40*/  LDL.LU R55, [R1+0x44c] ;  /* 0x00044c0001377983 */ /* 0x000ee20000300800 */
[----:B------:R-:W-:Y:S01]  /*19d50*/  FADD.FTZ R12, R7, R12 ;  /* 0x0000000c070c7221 */ /* 0x000fe20000010000 */
[C---:B----4-:R-:W-:Y:S01]  /*19d60*/  FFMA.FTZ R9, R51.reuse, R2, R9 ;  /* 0x0000000233097223 */ /* 0x050fe20000010009 */
[----:B------:R-:W-:-:S02]  /*19d70*/  FFMA.FTZ R7, R51, R11, R10 ;  /* 0x0000000b33077223 */ /* 0x000fc4000001000a */
[----:B------:R-:W4:Y:S01]  /*19d80*/  LDL.LU R51, [R1+0x448] ;  /* 0x0004480001337983 */ /* 0x000f220000300800 */
        /* <DEDUP_REMOVED lines=21> */
[----:B------:R-:W-:Y:S02]  /*19ee0*/  FADD.FTZ R11, R0, R11 ;  /* 0x0000000b000b7221 */ /* 0x000fe40000010000 */
[----:B------:R-:W-:Y:S01]  /*19ef0*/  FFMA.FTZ R10, R26, R2, R7 ;  /* 0x000000021a0a7223 */ /* 0x000fe20000010007 */
[----:B------:R-:W-:Y:S01]  /*19f00*/  FMUL.FTZ R7, R41, R5 ;  /* 0x0000000529077220 */ /* 0x000fe20000410000 */
        /* <DEDUP_REMOVED lines=17> */
[----:B------:R-:W-:-:S03]  /*1a020*/  FADD.FTZ R9, R8, R9 ;  /* 0x0000000908097221 */ /* 0x000fc60000010000 */
[----:B------:R-:W-:Y:S01]  /*1a030*/  FADD.FTZ R49, R49, R6 ;  /* 0x0000000631317221 */ /* 0x000fe20000010000 */
[C---:B--2---:R-:W-:Y:S01]  /*1a040*/  FFMA.FTZ R11, R14.reuse, R8, R11 ;  /* 0x000000080e0b7223 */ /* 0x044fe2000001000b */
[----:B------:R-:W-:Y:S01]  /*1a050*/  FFMA.FTZ R0, R14, R48, R3 ;  /* 0x000000300e007223 */ /* 0x000fe20000010003 */
[----:B------:R-:W-:Y:S01]  /*1a060*/  FMUL.FTZ R3, R41, R47 ;  /* 0x0000002f29037220 */ /* 0x000fe20000410000 */
[----:B------:R-:W-:Y:S01]  /*1a070*/  FADD.FTZ R48, R5, R48 ;  /* 0x0000003005307221 */ /* 0x000fe20000010000 */
[----:B------:R-:W-:Y:S01]  /*1a080*/  FMUL.FTZ R5, R40, R46 ;  /* 0x0000002e28057220 */ /* 0x000fe20000410000 */
[----:B---3--:R-:W-:Y:S01]  /*1a090*/  FFMA.FTZ R4, R55, R2, R11 ;  /* 0x0000000237047223 */ /* 0x008fe2000001000b */
[----:B------:R-:W-:-:S03]  /*1a0a0*/  FADD.FTZ R2, R9, R2 ;  /* 0x0000000209027221 */ /* 0x000fc60000010000 */
[----:B----4-:R-:W-:Y:S01]  /*1a0b0*/  FFMA.FTZ R4, R51, R3, R4 ;  /* 0x0000000333047223 */ /* 0x010fe20000010004 */
[----:B------:R-:W-:Y:S01]  /*1a0c0*/  FADD.FTZ R2, R3, R2 ;  /* 0x0000000203027221 */ /* 0x000fe20000010000 */
[----:B------:R-:W-:Y:S02]  /*1a0d0*/  FMUL.FTZ R3, R41, R43 ;  /* 0x0000002b29037220 */ /* 0x000fe40000410000 */
[----:B------:R-:W-:Y:S01]  /*1a0e0*/  FFMA.FTZ R4, R61, R5, R4 ;  /* 0x000000053d047223 */ /* 0x000fe20000010004 */
[----:B------:R-:W-:Y:S01]  /*1a0f0*/  FADD.FTZ R2, R2, R5 ;  /* 0x0000000502027221 */ /* 0x000fe20000010000 */
[----:B------:R-:W-:Y:S01]  /*1a100*/  FFMA.FTZ R7, R55, R6, R7 ;  /* 0x0000000637077223 */ /* 0x000fe20000010007 */
[----:B------:R-:W-:Y:S01]  /*1a110*/  FFMA.FTZ R0, R51, R47, R0 ;  /* 0x0000002f33007223 */ /* 0x000fe20000010000 */
[----:B------:R-:W-:Y:S01]  /*1a120*/  FMUL.FTZ R5, R40, R44 ;  /* 0x0000002c28057220 */ /* 0x000fe20000410000 */
[C---:B------:R-:W-:Y:S01]  /*1a130*/  FFMA.FTZ R4, R60.reuse, R3, R4 ;  /* 0x000000033c047223 */ /* 0x040fe20000010004 */
[----:B------:R-:W-:Y:S01]  /*1a140*/  FFMA.FTZ R7, R61, R46, R7 ;  /* 0x0000002e3d077223 */ /* 0x000fe20000010007 */
[----:B------:R-:W-:Y:S01]  /*1a150*/  FMUL.FTZ R11, R41, R45 ;  /* 0x0000002d290b7220 */ /* 0x000fe20000410000 */
[----:B------:R-:W-:Y:S01]  /*1a160*/  FFMA.FTZ R0, R60, R43, R0 ;  /* 0x0000002b3c007223 */ /* 0x000fe20000010000 */
[C---:B------:R-:W-:Y:S01]  /*1a170*/  FFMA.FTZ R4, R59.reuse, R5, R4 ;  /* 0x000000053b047223 */ /* 0x040fe20000010004 */
[----:B------:R-:W-:Y:S01]  /*1a180*/  FFMA.FTZ R52, R59, R44, R7 ;  /* 0x0000002c3b347223 */ /* 0x000fe20000010007 */
[----:B------:R0:W5:Y:S01]  /*1a190*/  LDL.LU R61, [R1+0x8d8] ;  /* 0x0008d800013d7983 */ /* 0x0001620000300800 */
[C---:B------:R-:W-:Y:S01]  /*1a1a0*/  FFMA.FTZ R53, R58.reuse, R45, R0 ;  /* 0x0000002d3a357223 */ /* 0x040fe20000010000 */
[----:B------:R-:W-:-:S02]  /*1a1b0*/  FFMA.FTZ R6, R58, R11, R4 ;  /* 0x0000000b3a067223 */ /* 0x000fc40000010004 */
[----:B------:R0:W5:Y:S04]  /*1a1c0*/  LDL.LU R60, [R1+0x8d4] ;  /* 0x0008d400013c7983 */ /* 0x0001680000300800 */
[----:B------:R0:W5:Y:S04]  /*1a1d0*/  LDL.LU R59, [R1+0x8d0] ;  /* 0x0008d000013b7983 */ /* 0x0001680000300800 */
[----:B------:R0:W5:Y:S01]  /*1a1e0*/  LDL.LU R58, [R1+0x8cc] ;  /* 0x0008cc00013a7983 */ /* 0x0001620000300800 */
[----:B------:R-:W-:Y:S01]  /*1a1f0*/  FADD.FTZ R48, R48, R47 ;  /* 0x0000002f30307221 */ /* 0x000fe20000010000 */
[----:B------:R-:W-:Y:S01]  /*1a200*/  FADD.FTZ R2, R3, R2 ;  /* 0x0000000203027221 */ /* 0x000fe20000010000 */
[----:B------:R-:W-:-:S02]  /*1a210*/  FADD.FTZ R49, R49, R46 ;  /* 0x0000002e31317221 */ /* 0x000fc40000010000 */
[----:B------:R-:W-:Y:S01]  /*1a220*/  FADD.FTZ R48, R48, R43 ;  /* 0x0000002b30307221 */ /* 0x000fe20000010000 */
[----:B------:R-:W-:Y:S01]  /*1a230*/  FADD.FTZ R2, R2, R5 ;  /* 0x0000000502027221 */ /* 0x000fe20000010000 */
[----:B------:R-:W-:Y:S02]  /*1a240*/  FADD.FTZ R54, R49, R44 ;  /* 0x0000002c31367221 */ /* 0x000fe40000010000 */
[----:B------:R-:W-:Y:S01]  /*1a250*/  FADD.FTZ R55, R48, R45 ;  /* 0x0000002d30377221 */ /* 0x000fe20000010000 */
[----:B0-----:R-:W-:-:S07]  /*1a260*/  FADD.FTZ R11, R11, R2 ;  /* 0x000000020b0b7221 */ /* 0x001fce0000010000 */
.L_x_1381:
        /* <DEDUP_REMOVED lines=48> */
.L_x_1383:
[----:B------:R-:W-:Y:S05]  /*1a570*/  BSYNC.RECONVERGENT B0 ;  /* 0x0000000000007941 */ /* 0x000fea0003800200 */
.L_x_1382:
        /* <DEDUP_REMOVED lines=43> */
.L_x_1385:
[----:B------:R-:W-:Y:S05]  /*1a830*/  BSYNC.RECONVERGENT B0 ;  /* 0x0000000000007941 */ /* 0x000fea0003800200 */
.L_x_1384:
        /* <DEDUP_REMOVED lines=38> */
.L_x_1387:
[----:B------:R-:W-:Y:S05]  /*1aaa0*/  BSYNC.RECONVERGENT B0 ;  /* 0x0000000000007941 */ /* 0x000fea0003800200 */
.L_x_1386:
[----:B------:R-:W-:Y:S04]  /*1aab0*/  BSSY.RECONVERGENT B0, `(.L_x_1388) ;  /* 0x000001c000007945 */ /* 0x000fe80003800200 */
[----:B------:R-:W-:Y:S05]  /*1aac0*/  @P3 BRA `(.L_x_1389) ;  /* 0x0000000000683947 */ /* 0x000fea0003800000 */
[----:B------:R-:W1:Y:S08]  /*1aad0*/  LDC.64 R16, c[0x0][0x3f8] ;  /* 0x0000fe00ff107b82 */ /* 0x000e700000000a00 */
[----:B------:R-:W3:Y:S01]  /*1aae0*/  LDC.64 R4, c[0x0][0x3d8] ;  /* 0x0000f600ff047b82 */ /* 0x000ee20000000a00 */
[----:B-12---:R-:W-:Y:S01]  /*1aaf0*/  IMAD.WIDE.U32 R6, R16, 0x3, RZ ;  /* 0x0000000310067825 */ /* 0x006fe200078e00ff */
[----:B------:R-:W-:-:S02]  /*1ab00*/  LEA R9, R17, R17, 0x1 ;  /* 0x0000001111097211 */ /* 0x000fc400078e08ff */
[----:B------:R-:W-:Y:S02]  /*1ab10*/  LEA.HI R15, P1, R17, R16, RZ, 0x1 ;  /* 0x00000010110f7211 */ /* 0x000fe400078308ff */
[----:B------:R-:W-:Y:S02]  /*1ab20*/  IADD3 R9, PT, PT, R7, R9, RZ ;  /* 0x0000000907097210 */ /* 0x000fe40007ffe0ff */
[----:B------:R-:W-:Y:S01]  /*1ab30*/  SHF.L.U32 R13, R15, 0x1, RZ ;  /* 0x000000010f0d7819 */ /* 0x000fe200000006ff */
[----:B---3--:R-:W-:Y:S01]  /*1ab40*/  IMAD.WIDE R4, R0, 0x4, R4 ;  /* 0x0000000400047825 */ /* 0x008fe200078e0204 */
        /* <DEDUP_REMOVED lines=18> */
.L_x_1389:
[----:B------:R-:W-:Y:S05]  /*1ac70*/  BSYNC.RECONVERGENT B0 ;  /* 0x0000000000007941 */ /* 0x000fea0003800200 */
.L_x_1388:
        /* <DEDUP_REMOVED lines=12> */
[----:B-1----:R-:W1:Y:S01]  /*1ad40*/  LDC.64 R6, c[0x0][0x3c8] ;  /* 0x0000f200ff067b82 */ /* 0x002e620000000a00 */
[----:B------:R-:W-:Y:S02]  /*1ad50*/  UIADD3 UR7, UPT, UPT, UR6, UR14, URZ ;  /* 0x0000000e06077290 */ /* 0x000fe4000fffe0ff */
[----:B------:R-:W-:Y:S02]  /*1ad60*/  UIMAD UR13, UR20, UR9, UR14 ;  /* 0x00000009140d72a4 */ /* 0x000fe4000f8e020e */
[----:B------:R-:W-:Y:S02]  /*1ad70*/  ULOP3.LUT UP0, UR5, UR4, 0x2, URZ, 0xc0, !UPT ;  /* 0x0000000204057892 */ /* 0x000fe4000f80c0ff */
[----:B------:R-:W-:Y:S02]  /*1ad80*/  MOV R9, UR7 ;  /* 0x0000000700097c02 */ /* 0x000fe40008000f00 */
[----:B------:R-:W-:Y:S01]  /*1ad90*/  UIADD3 UR5, UPT, UPT, -UR5, 0x1, URZ ;  /* 0x0000000105057890 */ /* 0x000fe2000fffe1ff */
[----:B------:R-:W-:-:S02]  /*1ada0*/  MOV R11, UR13 ;  /* 0x0000000d000b7c02 */ /* 0x000fc40008000f00 */
        /* <DEDUP_REMOVED lines=14> */
.L_x_1393:
[----:B------:R-:W2:Y:S04]  /*1ae90*/  LDG.E.STRONG.GPU R0, desc[UR10][R8.64] ;  /* 0x0000000a08007981 */ /* 0x000ea8000c1ef900 */
[----:B--2---:R-:W-:Y:S04]  /*1aea0*/  CCTL.IVALL ;  /* 0x00000000ff00798f */ /* 0x004fe80002000000 */
[----:B------:R2:W-:Y:S01]  /*1aeb0*/  STL [R1], R0 ;  /* 0x0000000001007387 */ /* 0x0005e20000100800 */
[----:B------:R-:W-:-:S13]  /*1aec0*/  ISETP.NE.AND P0, PT, R0, UR5, PT ;  /* 0x0000000500007c0c */ /* 0x000fda000bf05270 */
[----:B--2---:R-:W-:Y:S05]  /*1aed0*/  @P0 BRA `(.L_x_1393) ;  /* 0xfffffffc00ec0947 */ /* 0x004fea000383ffff */
.L_x_1392:
[----:B------:R-:W-:Y:S05]  /*1aee0*/  BSYNC.RECONVERGENT B0 ;  /* 0x0000000000007941 */ /* 0x000fea0003800200 */
.L_x_1391:
        /* <DEDUP_REMOVED lines=15> */
.L_x_1395:
[----:B------:R-:W-:Y:S02]  /*1afe0*/  ISETP.NE.AND P1, PT, RZ, UR25, PT ;  /* 0x00000019ff007c0c */ /* 0x000fe4000bf25270 */
[----:B------:R-:W-:Y:S02]  /*1aff0*/  MOV R7, UR6 ;  /* 0x0000000600077c02 */ /* 0x000fe40008000f00 */
[----:B------:R-:W-:-:S13]  /*1b000*/  ISETP.NE.OR P1, PT, R32, RZ, !P1 ;  /* 0x000000ff2000720c */ /* 0x000fda0004f25670 */
[----:B-1----:R-:W-:-:S06]  /*1b010*/  @!P1 IMAD.WIDE.U32 R6, R7, 0x8, R4 ;  /* 0x0000000807069825 */ /* 0x002fcc00078e0004 */
[----:B------:R-:W0:Y:S01]  /*1b020*/  @!P1 LDG.E.64 R6, desc[UR10][R6.64] ;  /* 0x0000000a06069981 */ /* 0x000e22000c1e1b00 */
        /* <DEDUP_REMOVED lines=78> */
.L_x_1394:
        /* <DEDUP_REMOVED lines=29> */
[--C-:B-1----:R-:W-:Y:S02]  /*1b6e0*/  @!P0 IMAD.WIDE.U32 R6, R7, 0x8, R4.reuse ;  /* 0x0000000807068825 */ /* 0x102fe400078e0004 */
[----:B------:R-:W-:Y:S01]  /*1b6f0*/  MOV R9, UR6 ;  /* 0x0000000600097c02 */ /* 0x000fe20008000f00 */
[----:B------:R-:W-:Y:S02]  /*1b700*/  @!UP2 UIMAD UR6, UR13, UR9, UR14 ;  /* 0x000000090d06a2a4 */ /* 0x000fe4000f8e020e */
[----:B------:R-:W-:Y:S01]  /*1b710*/  MOV R11, UR5 ;  /* 0x00000005000b7c02 */ /* 0x000fe20008000f00 */
[----:B------:R-:W0:Y:S01]  /*1b720*/  @!P0 LDG.E.64 R6, desc[UR10][R6.64] ;  /* 0x0000000a06068981 */ /* 0x000e22000c1e1b00 */
[----:B------:R-:W-:-:S02]  /*1b730*/  @!P1 IMAD.WIDE.U32 R8, R9, 0x8, R4 ;  /* 0x0000000809089825 */ /* 0x000fc400078e0004 */
        /* <DEDUP_REMOVED lines=16> */
.L_x_1396:
[----:B------:R-:W-:Y:S05]  /*1b840*/  BRA.U !UP0, `(.L_x_1390) ;  /* 0x0000000108987547 */ /* 0x000fea000b800000 */
[----:B------:R-:W-:-:S09]  /*1b850*/  UISETP.NE.AND UP0, UPT, UR18, 0x1, UPT ;  /* 0x000000011200788c */ /* 0x000fd2000bf05270 */
[----:B------:R-:W-:Y:S05]  /*1b860*/  BRA.U !UP0, `(.L_x_1397) ;  /* 0x0000000108547547 */ /* 0x000fea000b800000 */
[----:B------:R-:W-:Y:S01]  /*1b870*/  MOV R0, UR5 ;  /* 0x0000000500007c02 */ /* 0x000fe20008000f00 */
[----:B-1----:R-:W1:Y:S03]  /*1b880*/  S2R R6, SR_CTAID.Y ;  /* 0x0000000000067919 */ /* 0x002e660000002600 */
        /* <DEDUP_REMOVED lines=8> */
[----:B-1----:R-:W-:-:S04]  /*1b910*/  @!P0 IMAD R7, R7, UR9, R6 ;  /* 0x0000000907078c24 */ /* 0x002fc8000f8e0206 */
[----:B------:R-:W-:-:S04]  /*1b920*/  @!P1 IMAD.WIDE.U32 R8, R9, 0x8, R4 ;  /* 0x0000000809089825 */ /* 0x000fc800078e0004 */
[----:B------:R-:W-:Y:S02]  /*1b930*/  @!P0 IMAD.WIDE.U32 R6, R7, 0x8, R4 ;  /* 0x0000000807068825 */ /* 0x000fe400078e0004 */
[----:B------:R-:W0:Y:S04]  /*1b940*/  @!P1 LDG.E.64 R8, desc[UR10][R8.64] ;  /* 0x0000000a08089981 */ /* 0x000e28000c1e1b00 */
[----:B------:R-:W2:Y:S01]  /*1b950*/  @!P0 LDG.E.64 R6, desc[UR10][R6.64] ;  /* 0x0000000a06068981 */ /* 0x000ea2000c1e1b00 */
[----:B------:R-:W-:-:S04]  /*1b960*/  IADD3 R0, PT, PT, R0, 0x2, RZ ;  /* 0x0000000200007810 */ /* 0x000fc80007ffe0ff */
[----:B------:R-:W-:Y:S01]  /*1b970*/  R2UR UR5, R0 ;  /* 0x00000000000572ca */ /* 0x000fe200000e0000 */
[----:B0-----:R-:W-:Y:S01]  /*1b980*/  @!P1 FADD.FTZ R2, R2, R8 ;  /* 0x0000000802029221 */ /* 0x001fe20000010000 */
[----:B------:R-:W-:-:S03]  /*1b990*/  @!P1 FADD.FTZ R3, R3, R9 ;  /* 0x0000000903039221 */ /* 0x000fc60000010000 */
[----:B--2---:R-:W-:Y:S01]  /*1b9a0*/  @!P0 FADD.FTZ R2, R2, R6 ;  /* 0x0000000602028221 */ /* 0x004fe20000010000 */
[----:B------:R-:W-:-:S09]  /*1b9b0*/  @!P0 FADD.FTZ R3, R3, R7 ;  /* 0x0000000703038221 */ /* 0x000fd20000010000 */
.L_x_1397:
        /* <DEDUP_REMOVED lines=14> */
.L_x_1398:
[----:B------:R-:W-:Y:S05]  /*1baa0*/  BSYNC.RECONVERGENT B0 ;  /* 0x0000000000007941 */ /* 0x000fea0003800200 */
.L_x_1390:
        /* <DEDUP_REMOVED lines=11> */
[----:B------:R4:W-:Y:S01]  /*1bb60*/  @!P0 STS.64 [UR5+0x98], R2 ;  /* 0x00009802ff008988 */ /* 0x0009e20008000a05 */
[----:B------:R-:W-:Y:S01]  /*1bb70*/  BAR.SYNC.DEFER_BLOCKING 0x0 ;  /* 0x0000000000007b1d */ /* 0x000fe20000010000 */
[----:B----4-:R-:W-:-:S05]  /*1bb80*/  HFMA2 R2, -RZ, RZ, 0, 0 ;  /* 0x00000000ff027431 */ /* 0x010fca00000001ff */
[----:B---3--:R-:W3:Y:S01]  /*1bb90*/  LDS.64 R4, [UR5+0x98] ;  /* 0x00009805ff047984 */ /* 0x008ee20008000a00 */
[----:B------:R-:W3:Y:S02]  /*1bba0*/  LDCU UR5, c[0x0][0x42c] ;  /* 0x00008580ff0577ac */ /* 0x000ee40008000800 */
[----:B---3--:R-:W-:Y:S01]  /*1bbb0*/  FMUL.FTZ R0, R4, UR5 ;  /* 0x0000000504007c20 */ /* 0x008fe20008410000 */
[----:B01----:R-:W-:-:S07]  /*1bbc0*/  FMUL.FTZ R3, R5, UR5 ;  /* 0x0000000505037c20 */ /* 0x003fce0008410000 */
.L_x_1404:
[----:B------:R-:W-:-:S05]  /*1bbd0*/  LEA R13, R2, UR15, 0x3 ;  /* 0x0000000f020d7c11 */ /* 0x000fca000f8e18ff */
[----:B01----:R-:W3:Y:S04]  /*1bbe0*/  LDL.128 R8, [R13+0x10] ;  /* 0x000010000d087983 */ /* 0x003ee80000100c00 */
[----:B--2---:R0:W2:Y:S01]  /*1bbf0*/  LDL.128 R4, [R13+0x210] ;  /* 0x000210000d047983 */ /* 0x0040a20000100c00 */
[----:B------:R-:W-:Y:S01]  /*1bc00*/  SHF.R.U32.HI R20, RZ, 0x6, R32 ;  /* 0x00000006ff147819 */ /* 0x000fe20000011620 */
[----:B------:R-:W-:Y:S01]  /*1bc10*/  BSSY.RECONVERGENT B0, `(.L_x_1399) ;  /* 0x000003a000007945 */ /* 0x000fe20003800200 */
[----:B------:R-:W-:-:S05]  /*1bc20*/  MOV R21, UR13 ;  /* 0x0000000d00157c02 */ /* 0x000fca0008000f00 */
[----:B------:R-:W-:Y:S02]  /*1bc30*/  IMAD R21, R21, UR20, R20 ;  /* 0x0000001415157c24 */ /* 0x000fe4000f8e0214 */
[----:B---3--:R-:W-:Y:S01]  /*1bc40*/  FADD.FTZ R8, R8, -UR16 ;  /* 0x8000001008087e21 */ /* 0x008fe20008010000 */
[----:B------:R-:W-:Y:S01]  /*1bc50*/  FADD.FTZ R9, R9, -UR16 ;  /* 0x8000001009097e21 */ /* 0x000fe20008010000 */
[----:B------:R-:W-:Y:S01]  /*1bc60*/  FADD.FTZ R10, R10, -UR16 ;  /* 0x800000100a0a7e21 */ /* 0x000fe20008010000 */
[----:B------:R-:W-:Y:S01]  /*1bc70*/  FADD.FTZ R11, R11, -UR16 ;  /* 0x800000100b0b7e21 */ /* 0x000fe20008010000 */
[----:B------:R-:W-:Y:S01]  /*1bc80*/  FMUL.FTZ R19, R8, UR17 ;  /* 0x0000001108137c20 */ /* 0x000fe20008410000 */
[----:B------:R-:W-:Y:S01]  /*1bc90*/  FMUL.FTZ R18, R9, UR17 ;  /* 0x0000001109127c20 */ /* 0x000fe20008410000 */
[----:B------:R-:W-:Y:S01]  /*1bca0*/  FMUL.FTZ R20, R10, UR17 ;  /* 0x000000110a147c20 */ /* 0x000fe20008410000 */
[----:B------:R-:W-:Y:S01]  /*1bcb0*/  FMUL.FTZ R22, R11, UR17 ;  /* 0x000000110b167c20 */ /* 0x000fe20008410000 */
[----:B-----5:R-:W-:Y:S01]  /*1bcc0*/  @P2 FFMA.FTZ R8, R40, R19, R38 ;  /* 0x0000001328082223 */ /* 0x020fe20000010026 */
[----:B------:R-:W-:-:S03]  /*1bcd0*/  @P2 FFMA.FTZ R9, R41, R18, R39 ;  /* 0x0000001229092223 */ /* 0x000fc60000010027 */
[----:B------:R-:W-:Y:S01]  /*1bce0*/  @P2 FMUL.FTZ R12, R8, -1.4426950216293334961 ;  /* 0xbfb8aa3b080c2820 */ /* 0x000fe20000410000 */
[----:B------:R-:W-:-:S05]  /*1bcf0*/  @P2 FMUL.FTZ R14, R9, -1.4426950216293334961 ;  /* 0xbfb8aa3b090e2820 */ /* 0x000fca0000410000 */
[----:B------:R-:W0:Y:S08]  /*1bd00*/  @P2 MUFU.EX2 R12, R12 ;  /* 0x0000000c000c2308 */ /* 0x000e300000000800 */
[----:B------:R-:W1:Y:S01]  /*1bd10*/  @P2 MUFU.EX2 R14, R14 ;  /* 0x0000000e000e2308 */ /* 0x000e620000000800 */
[----:B0-----:R-:W-:Y:S01]  /*1bd20*/  @P2 FADD.FTZ R13, R12, 1 ;  /* 0x3f8000000c0d2421 */ /* 0x001fe20000010000 */
[----:B--2---:R-:W-:-:S06]  /*1bd30*/  MOV R12, R7 ;  /* 0x00000007000c7202 */ /* 0x004fcc0000000f00 */
[----:B------:R-:W0:Y:S01]  /*1bd40*/  @P2 MUFU.RCP R13, R13 ;  /* 0x0000000d000d2308 */ /* 0x000e220000001000 */
[----:B-1----:R-:W-:Y:S01]  /*1bd50*/  @P2 FADD.FTZ R15, R14, 1 ;  /* 0x3f8000000e0f2421 */ /* 0x002fe20000010000 */
[----:B------:R-:W-:-:S04]  /*1bd60*/  LEA R14, R2, R21, 0x3 ;  /* 0x00000015020e7211 */ /* 0x000fc800078e18ff */
[----:B------:R-:W-:Y:S02]  /*1bd70*/  ISETP.GE.U32.AND P0, PT, R14, UR18, PT ;  /* 0x000000120e007c0c */ /* 0x000fe4000bf06070 */
[----:B------:R-:W1:Y:S01]  /*1bd80*/  @P2 MUFU.RCP R16, R15 ;  /* 0x0000000f00102308 */ /* 0x000e620000001000 */
[----:B0-----:R-:W-:-:S04]  /*1bd90*/  @P2 FADD.FTZ R17, -R13, 1 ;  /* 0x3f8000000d112421 */ /* 0x001fc80000010100 */
[----:B------:R-:W-:Y:S01]  /*1bda0*/  @P2 FFMA.FTZ R17, R8, R17, 1 ;  /* 0x3f80000008112423 */ /* 0x000fe20000010011 */
[----:B------:R-:W-:Y:S01]  /*1bdb0*/  @P2 FMUL.FTZ R8, R4, R13 ;  /* 0x0000000d04082220 */ /* 0x000fe20000410000 */
[----:B------:R-:W-:Y:S01]  /*1bdc0*/  FFMA.FTZ R13, R0, R19, R3 ;  /* 0x00000013000d7223 */ /* 0x000fe20000010003 */
[----:B------:R-:W-:Y:S02]  /*1bdd0*/  SHF.R.S32.HI R19, RZ, 0x1f, R14 ;  /* 0x0000001fff137819 */ /* 0x000fe4000001140e */
[----:B------:R-:W-:Y:S01]  /*1bde0*/  @P2 FMUL.FTZ R4, R8, R17 ;  /* 0x0000001108042220 */ /* 0x000fe20000410000 */
[----:B-1----:R-:W-:Y:S01]  /*1bdf0*/  @P2 FADD.FTZ R8, -R16, 1 ;  /* 0x3f80000010082421 */ /* 0x002fe20000010100 */
[----:B------:R-:W-:Y:S01]  /*1be00*/  ISETP.GE.AND.EX P0, PT, R19, UR19, PT, P0 ;  /* 0x0000001313007c0c */ /* 0x000fe2000bf06300 */
[----:B------:R-:W-:Y:S01]  /*1be10*/  @P2 FMUL.FTZ R16, R5, R16 ;  /* 0x0000001005102220 */ /* 0x000fe20000410000 */
[----:B------:R-:W-:Y:S01]  /*1be20*/  FFMA.FTZ R13, R40, R4, -R13 ;  /* 0x00000004280d7223 */ /* 0x000fe2000001080d */
[----:B------:R-:W-:Y:S01]  /*1be30*/  @P2 FFMA.FTZ R9, R9, R8, 1 ;  /* 0x3f80000009092423 */ /* 0x000fe20000010008 */
[----:B------:R-:W-:Y:S01]  /*1be40*/  IADD3 R4, PT, PT, R14, 0x8, RZ ;  /* 0x000000080e047810 */ /* 0x000fe20007ffe0ff */
[----:B------:R-:W-:-:S02]  /*1be50*/  FFMA.FTZ R17, R0, R20, R3 ;  /* 0x0000001400117223 */ /* 0x000fc40000010003 */
[----:B------:R-:W-:Y:S01]  /*1be60*/  @P2 FMUL.FTZ R5, R16, R9 ;  /* 0x0000000910052220 */ /* 0x000fe20000410000 */
[----:B------:R-:W-:Y:S01]  /*1be70*/  MOV R9, R6 ;  /* 0x0000000600097202 */ /* 0x000fe20000000f00 */
[--C-:B------:R-:W-:Y:S01]  /*1be80*/  FFMA.FTZ R6, R0, R18, R3.reuse ;  /* 0x0000001200067223 */ /* 0x100fe20000010003 */
[----:B------:R-:W-:Y:S01]  /*1be90*/  ISETP.GE.U32.AND P1, PT, R4, UR18, PT ;  /* 0x0000001204007c0c */ /* 0x000fe2000bf26070 */
[----:B------:R-:W-:Y:S01]  /*1bea0*/  FFMA.FTZ R16, R0, R22, R3 ;  /* 0x0000001600107223 */ /* 0x000fe20000010003 */
[----:B------:R-:W-:Y:S01]  /*1beb0*/  SHF.R.S32.HI R8, RZ, 0x1f, R4 ;  /* 0x0000001fff087819 */ /* 0x000fe20000011404 */
[----:B------:R-:W-:Y:S01]  /*1bec0*/  FFMA.FTZ R15, R41, R5, -R6 ;  /* 0x00000005290f7223 */ /* 0x000fe20000010806 */
[----:B------:R-:W-:Y:S02]  /*1bed0*/  ISETP.NE.AND P2, PT, RZ, UR12, PT ;  /* 0x0000000cff007c0c */ /* 0x000fe4000bf45270 */
[----:B------:R-:W-:Y:S01]  /*1bee0*/  ISETP.GE.AND.EX P1, PT, R8, UR19, PT, P1 ;  /* 0x0000001308007c0c */ /* 0x000fe2000bf26310 */
[----:B------:R-:W-:-:S12]  /*1bef0*/  @P0 BRA `(.L_x_1400) ;  /* 0x00000000002c0947 */ /* 0x000fd80003800000 */
[----:B------:R-:W-:Y:S01]  /*1bf00*/  MOV R6, R58 ;  /* 0x0000003a00067202 */ /* 0x000fe20000000f00 */
        /* <DEDUP_REMOVED lines=8> */
[----:B------:R-:W-:-:S05]  /*1bf90*/  LEA.HI.X R11, R6, UR7, R5, 0x2, P0 ;  /* 0x00000007060b7c11 */ /* 0x000fca00080f1405 */
[----:B------:R0:W-:Y:S04]  /*1bfa0*/  STG.E.64 desc[UR10][R10.64], R14 ;  /* 0x0000000e0a007986 */ /* 0x0001e8000c101b0a */
.L_x_1400:
[----:B------:R-:W-:Y:S05]  /*1bfb0*/  BSYNC.RECONVERGENT B0 ;  /* 0x0000000000007941 */ /* 0x000fea0003800200 */
.L_x_1399:
[----:B------:R-:W-:Y:S05]  /*1bfc0*/  @!P2 BRA `(.L_x_1401) ;  /* 0x000000000048a947 */ /* 0x000fea0003800000 */
        /* <DEDUP_REMOVED lines=18> */
.L_x_1401:
[----:B------:R-:W-:Y:S01]  /*1c0f0*/  BSSY.RECONVERGENT B0, `(.L_x_1402) ;  /* 0x000000f000007945 */ /* 0x000fe20003800200 */
[----:B------:R-:W-:Y:S01]  /*1c100*/  FFMA.FTZ R17, R40, R9, -R17 ;  /* 0x0000000928117223 */ /* 0x000fe20000010811 */
[----:B------:R-:W-:Y:S02]  /*1c110*/  FFMA.FTZ R16, R41, R12, -R16 ;  /* 0x0000000c29107223 */ /* 0x000fe40000010810 */
[----:B------:R-:W-:Y:S05]  /*1c120*/  @P1 BRA `(.L_x_1403) ;  /* 0x00000000002c1947 */ /* 0x000fea0003800000 */
[----:B------:R-:W-:Y:S01]  /*1c130*/  IMAD R5, R8, UR22, RZ ;  /* 0x0000001608057c24 */ /* 0x000fe2000f8e02ff */
[----:B------:R-:W-:Y:S01]  /*1c140*/  MOV R6, R58 ;  /* 0x0000003a00067202 */ /* 0x000fe20000000f00 */
[----:B------:R-:W-:Y:S01]  /*1c150*/  FMUL.FTZ R8, R17, UR17 ;  /* 0x0000001111087c20 */ /* 0x000fe20008410000 */
[----:B------:R-:W-:Y:S01]  /*1c160*/  MOV R7, R61 ;  /* 0x0000003d00077202 */ /* 0x000fe20000000f00 */
[C---:B------:R-:W-:Y:S02]  /*1c170*/  IMAD R9, R4.reuse, UR23, R5 ;  /* 0x0000001704097c24 */ /* 0x040fe4000f8e0205 */
[----:B------:R-:W-:-:S05]  /*1c180*/  IMAD.WIDE.U32 R4, R4, UR22, R6 ;  /* 0x0000001604047c25 */ /* 0x000fca000f8e0006 */
[----:B------:R-:W-:Y:S01]  /*1c190*/  IADD3 R5, PT, PT, R5, R9, RZ ;  /* 0x0000000905057210 */ /* 0x000fe20007ffe0ff */
[----:B------:R-:W-:Y:S01]  /*1c1a0*/  FMUL.FTZ R9, R16, UR17 ;  /* 0x0000001110097c20 */ /* 0x000fe20008410000 */
[----:B------:R-:W-:-:S04]  /*1c1b0*/  LEA R6, P0, R4, UR6, 0x2 ;  /* 0x0000000604067c11 */ /* 0x000fc8000f8010ff */
[----:B------:R-:W-:-:S05]  /*1c1c0*/  LEA.HI.X R7, R4, UR7, R5, 0x2, P0 ;  /* 0x0000000704077c11 */ /* 0x000fca00080f1405 */
[----:B------:R1:W-:Y:S04]  /*1c1d0*/  STG.E.64 desc[UR10][R6.64], R8 ;  /* 0x0000000806007986 */ /* 0x0003e8000c101b0a */
.L_x_1403:
[----:B------:R-:W-:Y:S05]  /*1c1e0*/  BSYNC.RECONVERGENT B0 ;  /* 0x0000000000007941 */ /* 0x000fea0003800200 */
.L_x_1402:
        /* <DEDUP_REMOVED lines=10> */
.L_x_1379:
[----:B-1----:R-:W1:Y:S01]  /*1c290*/  S2R R9, SR_TID.X ;  /* 0x0000000000097919 */ /* 0x002e620000002100 */
        /* <DEDUP_REMOVED lines=15> */
.L_x_1407:
[----:B------:R-:W-:Y:S05]  /*1c390*/  BSYNC.RECONVERGENT B0 ;  /* 0x0000000000007941 */ /* 0x000fea0003800200 */
.L_x_1406:
        /* <DEDUP_REMOVED lines=11> */
.L_x_1409:
[----:B------:R-:W2:Y:S04]  /*1c450*/  LDG.E.STRONG.GPU R5, desc[UR10][R2.64] ;  /* 0x0000000a02057981 */ /* 0x000ea8000c1ef900 */
[----:B--2---:R-:W-:Y:S01]  /*1c460*/  CCTL.IVALL ;  /* 0x00000000ff00798f */ /* 0x004fe20002000000 */
[----:B------:R-:W-:Y:S05]  /*1c470*/  YIELD ;  /* 0x0000000000007946 */ /* 0x000fea0003800000 */
[----:B------:R-:W-:-:S13]  /*1c480*/  ISETP.NE.AND P0, PT, R5, R0, PT ;  /* 0x000000000500720c */ /* 0x000fda0003f05270 */
[----:B------:R-:W-:Y:S05]  /*1c490*/  @P0 BRA `(.L_x_1409) ;  /* 0xfffffffc00ec0947 */ /* 0x000fea000383ffff */
.L_x_1408:
        /* <DEDUP_REMOVED lines=61> */
.L_x_1412:
        /* <DEDUP_REMOVED lines=29> */
.L_x_1411:
[----:B------:R-:W-:Y:S05]  /*1ca40*/  BSYNC.RECONVERGENT B0 ;  /* 0x0000000000007941 */ /* 0x000fea0003800200 */
.L_x_1410:
        /* <DEDUP_REMOVED lines=10> */
.L_x_1413:
        /* <DEDUP_REMOVED lines=82> */
.L_x_1414:
        /* <DEDUP_REMOVED lines=15> */
.L_x_4907:


//--------------------- .text._Z35group_norm_nhwc_bwd_one_pass_kernelI11Fp32IOBf16WLi64ELi128ELi512EEv26Group_norm_nhwc_bwd_params --------------------------
	.section	.text._Z35group_norm_nhwc_bwd_one_pass_kernelI11Fp32IOBf16WLi64ELi128ELi512EEv26Group_norm_nhwc_bwd_params,"ax",@progbits
	.align	128
        .global         _Z35group_norm_nhwc_bwd_one_pass_kernelI11Fp32IOBf16WLi64ELi128ELi512EEv26Group_norm_nhwc_bwd_params
        .type           _Z35group_norm_nhwc_bwd_one_pass_kernelI11Fp32IOBf16WLi64ELi128ELi512EEv26Group_norm_nhwc_bwd_params,@function
        .size           _Z35group_norm_nhwc_bwd_one_pass_kernelI11Fp32IOBf16WLi64ELi128ELi512EEv26Group_norm_nhwc_bwd_params,(.L_x_4908 - _Z35group_norm_nhwc_bwd_one_pass_kernelI11Fp32IOBf16WLi64ELi128ELi512EEv26Group_norm_nhwc_bwd_params)
        .other          _Z35group_norm_nhwc_bwd_one_pass_kernelI11Fp32IOBf16WLi64ELi128ELi512EEv26Group_norm_nhwc_bwd_params,@"STO_CUDA_ENTRY STV_DEFAULT"
_Z35group_norm_nhwc_bwd_one_pass_kernelI11Fp32IOBf16WLi64ELi128ELi512EEv26Group_norm_nhwc_bwd_params:
.text._Z35group_norm_nhwc_bwd_one_pass_kernelI11Fp32IOBf16WLi64ELi128ELi512EEv26Group_norm_nhwc_bwd_params:
        /* <DEDUP_REMOVED lines=9> */
.L_x_1458:
[----:B01----:R-:W0:Y:S01]  /*0090*/  LDC R6, c[0x0][0x410] ;  /* 0x00010400ff067b82 */ /* 0x003e220000000800 */
[----:B------:R-:W1:Y:S01]  /*00a0*/  S2R R26, SR_TID.X ;  /* 0x00000000001a7919 */ /* 0x000e620000002100 */
[----:B--2---:R-:W2:Y:S01]  /*00b0*/  LDCU.128 UR12, c[0x0][0x400] ;  /* 0x00008000ff0c77ac */ /* 0x004ea20008000c00 */
[----:B------:R-:W-:Y:S02]  /*00c0*/  ISETP.LE.AND P0, PT, RZ, UR5, PT ;  /* 0x00000005ff007c0c */ /* 0x000fe4000bf03270 */
[----:B------:R-:W-:Y:S01]  /*00d0*/  CS2R R48, SRZ ;  /* 0x0000000000307805 */ /* 0x000fe2000001ff00 */
[----:B---3--:R-:W3:Y:S02]  /*00e0*/  LDCU.64 UR6, c[0x0][0x3b8] ;  /* 0x00007700ff0677ac */ /* 0x008ee40008000a00 */
[----:B------:R-:W4:Y:S01]  /*00f0*/  S2UR UR8, SR_CTAID.X ;  /* 0x00000000000879c3 */ /* 0x000f220000002500 */
[----:B------:R-:W-:Y:S02]  /*0100*/  CS2R R46, SRZ ;  /* 0x00000000002e7805 */ /* 0x000fe4000001ff00 */
[----:B------:R-:W-:-:S02]  /*0110*/  CS2R R44, SRZ ;  /* 0x00000000002c7805 */ /* 0x000fc4000001ff00 */
[----:B------:R-:W-:Y:S01]  /*0120*/  CS2R R42, SRZ ;  /* 0x00000000002a7805 */ /* 0x000fe2000001ff00 */
[----:B------:R-:W3:Y:S01]  /*0130*/  LDCU.U8 UR9, c[0x0][0x414] ;  /* 0x00008280ff0977ac */ /* 0x000ee20008000000 */
[----:B0-----:R-:W-:-:S04]  /*0140*/  IABS R5, R6 ;  /* 0x0000000600057213 */ /* 0x001fc80000000000 */
[----:B------:R-:W0:Y:S01]  /*0150*/  I2F.RP R0, R5 ;  /* 0x0000000500007306 */ /* 0x000e220000209400 */
[----:B-1----:R-:W-:-:S07]  /*0160*/  SHF.R.U32.HI R9, RZ, 0x6, R26 ;  /* 0x00000006ff097819 */ /* 0x002fce000001161a */
[----:B0-----:R-:W0:Y:S02]  /*0170*/  MUFU.RCP R0, R0 ;  /* 0x0000000000007308 */ /* 0x001e240000001000 */
[----:B0-----:R-:W-:-:S06]  /*0180*/  IADD3 R2, PT, PT, R0, 0xffffffe, RZ ;  /* 0x0ffffffe00027810 */ /* 0x001fcc0007ffe0ff */
[----:B------:R0:W1:Y:S02]  /*0190*/  F2I.FTZ.U32.TRUNC.NTZ R3, R2 ;  /* 0x0000000200037305 */ /* 0x000064000021f000 */
[----:B0-----:R-:W-:Y:S01]  /*01a0*/  HFMA2 R2, -RZ, RZ, 0, 0 ;  /* 0x00000000ff027431 */ /* 0x001fe200000001ff */
[----:B-1----:R-:W-:-:S05]  /*01b0*/  IADD3 R4, PT, PT, RZ, -R3, RZ ;  /* 0x80000003ff047210 */ /* 0x002fca0007ffe0ff */
[----:B------:R-:W-:Y:S01]  /*01c0*/  IMAD R7, R4, R5, RZ ;  /* 0x0000000504077224 */ /* 0x000fe200078e02ff */
[----:B------:R-:W-:-:S03]  /*01d0*/  IABS R4, UR5 ;  /* 0x0000000500047c13 */ /* 0x000fc60008000000 */
[----:B------:R-:W-:Y:S02]  /*01e0*/  IMAD.HI.U32 R3, R3, R7, R2 ;  /* 0x0000000703037227 */ /* 0x000fe400078e0002 */
[----:B------:R-:W4:Y:S04]  /*01f0*/  LDC R2, c[0x0][0x41c] ;  /* 0x00010700ff027b82 */ /* 0x000f280000000800 */
[----:B------:R-:W-:-:S05]  /*0200*/  IMAD.HI.U32 R3, R3, R4, RZ ;  /* 0x0000000403037227 */ /* 0x000fca00078e00ff */
[----:B------:R-:W-:-:S05]  /*0210*/  IADD3 R0, PT, PT, -R3, RZ, RZ ;  /* 0x000000ff03007210 */ /* 0x000fca0007ffe1ff */
[----:B------:R-:W-:Y:S01]  /*0220*/  IMAD R0, R5, R0, R4 ;  /* 0x0000000005007224 */ /* 0x000fe200078e0204 */
[----:B------:R-:W-:-:S04]  /*0230*/  LOP3.LUT R4, R6, UR5, RZ, 0x3c, !PT ;  /* 0x0000000506047c12 */ /* 0x000fc8000f8e3cff */
[----:B------:R-:W-:Y:S02]  /*0240*/  ISETP.GT.U32.AND P4, PT, R5, R0, PT ;  /* 0x000000000500720c */ /* 0x000fe40003f84070 */
[----:B------:R-:W-:Y:S01]  /*0250*/  ISETP.GE.AND P1, PT, R4, RZ, PT ;  /* 0x000000ff0400720c */ /* 0x000fe20003f26270 */
[----:B----4-:R-:W-:-:S05]  /*0260*/  IMAD R9, R2, UR8, R9 ;  /* 0x0000000802097c24 */ /* 0x010fca000f8e0209 */
[----:B--2---:R-:W-:Y:S02]  /*0270*/  ISETP.GE.U32.AND P3, PT, R9, UR12, PT ;  /* 0x0000000c09007c0c */ /* 0x004fe4000bf66070 */
[----:B------:R-:W-:-:S03]  /*0280*/  SHF.R.S32.HI R7, RZ, 0x1f, R9 ;  /* 0x0000001fff077819 */ /* 0x000fc60000011409 */
[-C--:B------:R-:W-:Y:S02]  /*0290*/  @!P4 IADD3 R0, PT, PT, R0, -R5.reuse, RZ ;  /* 0x800000050000c210 */ /* 0x080fe40007ffe0ff */
[----:B------:R-:W-:Y:S02]  /*02a0*/  @!P4 IADD3 R3, PT, PT, R3, 0x1, RZ ;  /* 0x000000010303c810 */ /* 0x000fe40007ffe0ff */
[CC--:B------:R-:W-:Y:S02]  /*02b0*/  ISETP.GE.U32.AND P2, PT, R0.reuse, R5.reuse, PT ;  /* 0x000000050000720c */ /* 0x0c0fe40003f46070 */
[----:B------:R-:W-:Y:S02]  /*02c0*/  ISETP.GT.U32.AND P4, PT, R5, R0, PT ;  /* 0x000000000500720c */ /* 0x000fe40003f84070 */
[----:B------:R-:W-:Y:S02]  /*02d0*/  ISETP.GE.AND.EX P3, PT, R7, UR13, PT, P3 ;  /* 0x0000000d07007c0c */ /* 0x000fe4000bf66330 */
[----:B------:R-:W-:-:S02]  /*02e0*/  IADD3 R5, PT, PT, R0, -R5, RZ ;  /* 0x8000000500057210 */ /* 0x000fc40007ffe0ff */
[----:B------:R-:W-:Y:S02]  /*02f0*/  IADD3 R17, PT, PT, R9, 0x8, RZ ;  /* 0x0000000809117810 */ /* 0x000fe40007ffe0ff */
[----:B------:R-:W-:Y:S02]  /*0300*/  SEL R0, R5, R0, !P4 ;  /* 0x0000000005007207 */ /* 0x000fe40006000000 */
[----:B------:R-:W-:Y:S02]  /*0310*/  ISETP.GE.U32.AND P4, PT, R17, UR12, PT ;  /* 0x0000000c11007c0c */ /* 0x000fe4000bf86070 */
[----:B------:R-:W-:Y:S02]  /*0320*/  @P2 IADD3 R3, PT, PT, R3, 0x1, RZ ;  /* 0x0000000103032810 */ /* 0x000fe40007ffe0ff */
[----:B------:R-:W-:Y:S01]  /*0330*/  SHF.R.S32.HI R29, RZ, 0x1f, R17 ;  /* 0x0000001fff1d7819 */ /* 0x000fe20000011411 */
[----:B------:R-:W0:Y:S01]  /*0340*/  @!P3 LDC.64 R32, c[0x0][0x3f8] ;  /* 0x0000fe00ff20bb82 */ /* 0x000e220000000a00 */
[----:B------:R-:W-:-:S02]  /*0350*/  MOV R2, R3 ;  /* 0x0000000300027202 */ /* 0x000fc40000000f00 */
[----:B------:R-:W-:Y:S02]  /*0360*/  ISETP.GE.AND.EX P4, PT, R29, UR13, PT, P4 ;  /* 0x0000000d1d007c0c */ /* 0x000fe4000bf86340 */
[----:B------:R-:W-:Y:S02]  /*0370*/  ISETP.NE.AND P2, PT, R6, RZ, PT ;  /* 0x000000ff0600720c */ /* 0x000fe40003f45270 */
[----:B------:R-:W-:Y:S01]  /*0380*/  LOP3.LUT R3, RZ, R6, RZ, 0x33, !PT ;  /* 0x00000006ff037212 */ /* 0x000fe200078e33ff */
[----:B------:R-:W1:Y:S01]  /*0390*/  @!P3 LDC.64 R10, c[0x0][0x3a0] ;  /* 0x0000e800ff0abb82 */ /* 0x000e620000000a00 */
[----:B------:R-:W-:Y:S02]  /*03a0*/  @!P0 IADD3 R0, PT, PT, -R0, RZ, RZ ;  /* 0x000000ff00008210 */ /* 0x000fe40007ffe1ff */
[----:B------:R-:W-:Y:S02]  /*03b0*/  @!P1 IADD3 R2, PT, PT, -R2, RZ, RZ ;  /* 0x000000ff02029210 */ /* 0x000fe40007ffe1ff */
[----:B------:R-:W-:-:S02]  /*03c0*/  SEL R27, R3, R0, !P2 ;  /* 0x00000000031b7207 */ /* 0x000fc40005000000 */
[----:B------:R-:W-:Y:S01]  /*03d0*/  SHF.L.U32 R0, R26, 0x1, RZ ;  /* 0x000000011a007819 */ /* 0x000fe200000006ff */
[----:B------:R-:W2:Y:S01]  /*03e0*/  @!P4 LDC.64 R14, c[0x0][0x3f8] ;  /* 0x0000fe00ff0ecb82 */ /* 0x000ea20000000a00 */
[----:B------:R-:W-:Y:S02]  /*03f0*/  IADD3 R24, PT, PT, R9, 0x10, RZ ;  /* 0x0000001009187810 */ /* 0x000fe40007ffe0ff */
[----:B------:R-:W-:Y:S02]  /*0400*/  SEL R3, R3, R2, !P2 ;  /* 0x0000000203037207 */ /* 0x000fe40005000000 */
[----:B------:R-:W-:Y:S02]  /*0410*/  LOP3.LUT R0, R0, 0x7e, RZ, 0xc0, !PT ;  /* 0x0000007e00007812 */ /* 0x000fe400078ec0ff */
[----:B------:R-:W-:Y:S01]  /*0420*/  ISETP.GE.U32.AND P1, PT, R24, UR12, PT ;  /* 0x0000000c18007c0c */ /* 0x000fe2000bf26070 */
[----:B------:R-:W4:Y:S01]  /*0430*/  @!P4 LDC.64 R18, c[0x0][0x3a0] ;  /* 0x0000e800ff12cb82 */ /* 0x000f220000000a00 */
[----:B------:R-:W-:-:S02]  /*0440*/  SHF.R.S32.HI R31, RZ, 0x1f, R24 ;  /* 0x0000001fff1f7819 */ /* 0x000fc40000011418 */
[----:B------:R-:W-:Y:S02]  /*0450*/  SHF.L.U32 R5, R27, 0x7, RZ ;  /* 0x000000071b057819 */ /* 0x000fe400000006ff */
[----:B------:R-:W-:Y:S02]  /*0460*/  SHF.R.S32.HI R2, RZ, 0x1f, R3 ;  /* 0x0000001fff027819 */ /* 0x000fe40000011403 */
[----:B------:R-:W-:Y:S02]  /*0470*/  ISETP.GE.AND.EX P1, PT, R31, UR13, PT, P1 ;  /* 0x0000000d1f007c0c */ /* 0x000fe4000bf26310 */
[----:B------:R-:W-:Y:S01]  /*0480*/  SHF.R.S32.HI R59, RZ, 0x1f, R5 ;  /* 0x0000001fff3b7819 */ /* 0x000fe20000011405 */
[----:B------:R-:W-:Y:S01]  /*0490*/  IMAD R2, R2, UR14, RZ ;  /* 0x0000000e02027c24 */ /* 0x000fe2000f8e02ff */
[----:B------:R-:W-:Y:S02]  /*04a0*/  LOP3.LUT R58, R5, R0, RZ, 0xfc, !PT ;  /* 0x00000000053a7212 */ /* 0x000fe400078efcff */
[----:B------:R-:W3:Y:S01]  /*04b0*/  @!P3 LDC.64 R4, c[0x0][0x398] ;  /* 0x0000e600ff04bb82 */ /* 0x000ee20000000a00 */
[----:B------:R-:W-:-:S02]  /*04c0*/  IADD3 R22, PT, PT, R9, 0x18, RZ ;  /* 0x0000001809167810 */ /* 0x000fc40007ffe0ff */
[----:B------:R-:W-:Y:S01]  /*04d0*/  IMAD.WIDE.U32 R58, R3, UR14, R58 ;  /* 0x0000000e033a7c25 */ /* 0x000fe2000f8e003a */
[----:B------:R-:W-:Y:S02]  /*04e0*/  IADD3 R8, PT, PT, R9, 0x20, RZ ;  /* 0x0000002009087810 */ /* 0x000fe40007ffe0ff */
[----:B------:R-:W-:Y:S01]  /*04f0*/  ISETP.GE.U32.AND P0, PT, R22, UR12, PT ;  /* 0x0000000c16007c0c */ /* 0x000fe2000bf06070 */
[----:B------:R-:W-:Y:S01]  /*0500*/  IMAD R3, R3, UR15, R2 ;  /* 0x0000000f03037c24 */ /* 0x000fe2000f8e0202 */
[----:B------:R-:W-:Y:S01]  /*0510*/  SHF.R.S32.HI R25, RZ, 0x1f, R22 ;  /* 0x0000001fff197819 */ /* 0x000fe20000011416 */
[----:B0-----:R-:W-:Y:S01]  /*0520*/  @!P3 IMAD R2, R7, R32, RZ ;  /* 0x000000200702b224 */ /* 0x001fe200078e02ff */
[----:B------:R-:W-:Y:S01]  /*0530*/  @!P3 MOV R60, R58 ;  /* 0x0000003a003cb202 */ /* 0x000fe20000000f00 */
[----:B------:R-:W0:Y:S01]  /*0540*/  @!P1 LDC.64 R20, c[0x0][0x3f8] ;  /* 0x0000fe00ff149b82 */ /* 0x000e220000000a00 */
[----:B------:R-:W-:Y:S01]  /*0550*/  IADD3 R61, PT, PT, R59, R3, RZ ;  /* 0x000000033b3d7210 */ /* 0x000fe20007ffe0ff */
[----:B------:R-:W-:Y:S01]  /*0560*/  @!P3 IMAD R33, R9, R33, R2 ;  /* 0x000000210921b224 */ /* 0x000fe200078e0202 */
[----:B------:R-:W-:Y:S01]  /*0570*/  ISETP.GE.AND.EX P0, PT, R25, UR13, PT, P0 ;  /* 0x0000000d19007c0c */ /* 0x000fe2000bf06300 */
[----:B--2---:R-:W-:Y:S01]  /*0580*/  @!P4 IMAD R28, R29, R14, RZ ;  /* 0x0000000e1d1cc224 */ /* 0x004fe200078e02ff */
[----:B------:R-:W-:Y:S01]  /*0590*/  ISETP.GE.U32.AND P2, PT, R8, UR12, PT ;  /* 0x0000000c08007c0c */ /* 0x000fe2000bf46070 */
[----:B------:R-:W-:Y:S01]  /*05a0*/  @!P3 IMAD.WIDE.U32 R12, R9, R32, R60 ;  /* 0x00000020090cb225 */ /* 0x000fe200078e003c */
[----:B------:R-:W-:Y:S01]  /*05b0*/  SHF.R.S32.HI R23, RZ, 0x1f, R8 ;  /* 0x0000001fff177819 */ /* 0x000fe20000011408 */
[----:B------:R-:W2:Y:S01]  /*05c0*/  @!P4 LDC.64 R2, c[0x0][0x398] ;  /* 0x0000e600ff02cb82 */ /* 0x000ea20000000a00 */
[----:B------:R-:W-:-:S02]  /*05d0*/  @!P4 MOV R29, R61 ;  /* 0x0000003d001dc202 */ /* 0x000fc40000000f00 */
[----:B------:R-:W-:Y:S02]  /*05e0*/  ISETP.GE.AND.EX P2, PT, R23, UR13, PT, P2 ;  /* 0x0000000d17007c0c */ /* 0x000fe4000bf46320 */
[----:B------:R-:W-:Y:S02]  /*05f0*/  @!P3 IADD3 R33, PT, PT, R13, R33, RZ ;  /* 0x000000210d21b210 */ /* 0x000fe40007ffe0ff */
[C---:B------:R-:W-:Y:S01]  /*0600*/  @!P3 SHF.L.U32 R13, R12.reuse, 0x2, RZ ;  /* 0x000000020c0db819 */ /* 0x040fe200000006ff */
[----:B------:R-:W2:Y:S01]  /*0610*/  @!P0 LDC.64 R6, c[0x0][0x3f8] ;  /* 0x0000fe00ff068b82 */ /* 0x000ea20000000a00 */
[----:B------:R-:W-:Y:S01]  /*0620*/  @!P3 SHF.L.U64.HI R16, R12, 0x2, R33 ;  /* 0x000000020c10b819 */ /* 0x000fe20000010221 */
[----:B------:R-:W-:Y:S01]  /*0630*/  @!P4 IMAD R33, R17, R15, R28 ;  /* 0x0000000f1121c224 */ /* 0x000fe200078e021c */
[----:B------:R-:W-:Y:S02]  /*0640*/  @!P4 MOV R28, R58 ;  /* 0x0000003a001cc202 */ /* 0x000fe40000000f00 */
[----:B-1----:R-:W-:-:S02]  /*0650*/  @!P3 IADD3 R10, P5, PT, R13, R10, RZ ;  /* 0x0000000a0d0ab210 */ /* 0x002fc40007fbe0ff */
[----:B---3--:R-:W-:Y:S01]  /*0660*/  @!P3 IADD3 R4, P6, PT, R13, R4, RZ ;  /* 0x000000040d04b210 */ /* 0x008fe20007fde0ff */
[----:B------:R-:W-:Y:S01]  /*0670*/  @!P4 IMAD.WIDE.U32 R28, R17, R14, R28 ;  /* 0x0000000e111cc225 */ /* 0x000fe200078e001c */
[C---:B------:R-:W-:Y:S01]  /*0680*/  @!P3 IADD3.X R11, PT, PT, R16.reuse, R11, RZ, P5, !PT ;  /* 0x0000000b100bb210 */ /* 0x040fe20002ffe4ff */
[----:B------:R-:W1:Y:S01]  /*0690*/  @!P1 LDC.64 R12, c[0x0][0x3a0] ;  /* 0x0000e800ff0c9b82 */ /* 0x000e620000000a00 */
[----:B------:R-:W-:Y:S01]  /*06a0*/  @!P3 IADD3.X R5, PT, PT, R16, R5, RZ, P6, !PT ;  /* 0x000000051005b210 */ /* 0x000fe200037fe4ff */
[----:B0-----:R-:W-:Y:S01]  /*06b0*/  @!P1 IMAD R31, R31, R20, RZ ;  /* 0x000000141f1f9224 */ /* 0x001fe200078e02ff */
[----:B------:R-:W-:Y:S01]  /*06c0*/  @!P1 MOV R30, R58 ;  /* 0x0000003a001e9202 */ /* 0x000fe20000000f00 */
[----:B------:R-:W5:Y:S01]  /*06d0*/  @!P3 LDG.E.64 R48, desc[UR10][R10.64] ;  /* 0x0000000a0a30b981 */ /* 0x000f62000c1e1b00 */
[----:B------:R-:W-:Y:S01]  /*06e0*/  @!P4 IADD3 R33, PT, PT, R29, R33, RZ ;  /* 0x000000211d21c210 */ /* 0x000fe20007ffe0ff */
[----:B------:R-:W-:Y:S01]  /*06f0*/  @!P1 IMAD R35, R24, R21, R31 ;  /* 0x0000001518239224 */ /* 0x000fe200078e021f */
[----:B------:R-:W-:Y:S01]  /*0700*/  @!P1 MOV R31, R61 ;  /* 0x0000003d001f9202 */ /* 0x000fe20000000f00 */
[----:B------:R-:W0:Y:S01]  /*0710*/  @!P2 LDC.64 R16, c[0x0][0x3f8] ;  /* 0x0000fe00ff10ab82 */ /* 0x000e220000000a00 */
[C---:B------:R-:W-:Y:S01]  /*0720*/  @!P4 SHF.L.U32 R29, R28.reuse, 0x2, RZ ;  /* 0x000000021c1dc819 */ /* 0x040fe200000006ff */
[----:B------:R-:W5:Y:S01]  /*0730*/  @!P3 LDG.E.64 R46, desc[UR10][R4.64] ;  /* 0x0000000a042eb981 */ /* 0x000f62000c1e1b00 */
[----:B------:R-:W-:Y:S01]  /*0740*/  @!P4 SHF.L.U64.HI R28, R28, 0x2, R33 ;  /* 0x000000021c1cc819 */ /* 0x000fe20000010221 */
[----:B------:R-:W-:Y:S01]  /*0750*/  @!P1 IMAD.WIDE.U32 R30, R24, R20, R30 ;  /* 0x00000014181e9225 */ /* 0x000fe200078e001e */
[----:B----4-:R-:W-:-:S02]  /*0760*/  @!P4 IADD3 R18, P6, PT, R29, R18, RZ ;  /* 0x000000121d12c210 */ /* 0x010fc40007fde0ff */
[----:B--2---:R-:W-:Y:S01]  /*0770*/  @!P4 IADD3 R2, P5, PT, R29, R2, RZ ;  /* 0x000000021d02c210 */ /* 0x004fe20007fbe0ff */
[----:B------:R-:W2:Y:S01]  /*0780*/  @!P1 LDC.64 R14, c[0x0][0x398] ;  /* 0x0000e600ff0e9b82 */ /* 0x000ea20000000a00 */
[----:B------:R-:W-:Y:S01]  /*0790*/  @!P0 IMAD R24, R25, R6, RZ ;  /* 0x0000000619188224 */ /* 0x000fe200078e02ff */
[----:B------:R-:W-:Y:S02]  /*07a0*/  @!P1 IADD3 R25, PT, PT, R31, R35, RZ ;  /* 0x000000231f199210 */ /* 0x000fe40007ffe0ff */
[----:B------:R-:W-:Y:S01]  /*07b0*/  @!P1 SHF.L.U32 R29, R30, 0x2, RZ ;  /* 0x000000021e1d9819 */ /* 0x000fe200000006ff */
[----:B------:R-:W-:Y:S01]  /*07c0*/  @!P0 IMAD R7, R22, R7, R24 ;  /* 0x0000000716078224 */ /* 0x000fe200078e0218 */
[----:B------:R-:W-:Y:S02]  /*07d0*/  @!P1 SHF.L.U64.HI R30, R30, 0x2, R25 ;  /* 0x000000021e1e9819 */ /* 0x000fe40000010219 */
[----:B------:R-:W3:Y:S01]  /*07e0*/  @!P0 LDC.64 R20, c[0x0][0x3a0] ;  /* 0x0000e800ff148b82 */ /* 0x000ee20000000a00 */
[----:B------:R-:W-:-:S02]  /*07f0*/  @!P0 MOV R24, R58 ;  /* 0x0000003a00188202 */ /* 0x000fc40000000f00 */
[----:B------:R-:W-:Y:S02]  /*0800*/  @!P0 MOV R25, R61 ;  /* 0x0000003d00198202 */ /* 0x000fe40000000f00 */
[C---:B------:R-:W-:Y:S02]  /*0810*/  @!P4 IADD3.X R19, PT, PT, R28.reuse, R19, RZ, P6, !PT ;  /* 0x000000131c13c210 */ /* 0x040fe400037fe4ff */
[----:B------:R-:W-:Y:S01]  /*0820*/  @!P4 IADD3.X R3, PT, PT, R28, R3, RZ, P5, !PT ;  /* 0x000000031c03c210 */ /* 0x000fe20002ffe4ff */
[----:B0-----:R-:W-:Y:S01]  /*0830*/  @!P2 IMAD R23, R23, R16, RZ ;  /* 0x000000101717a224 */ /* 0x001fe200078e02ff */
[----:B-1----:R-:W-:Y:S01]  /*0840*/  @!P1 IADD3 R12, P6, PT, R29, R12, RZ ;  /* 0x0000000c1d0c9210 */ /* 0x002fe20007fde0ff */
[----:B------:R-:W-:Y:S01]  /*0850*/  @!P0 IMAD.WIDE.U32 R24, R22, R6, R24 ;  /* 0x0000000616188225 */ /* 0x000fe200078e0018 */
[----:B------:R0:W5:Y:S02]  /*0860*/  @!P4 LDG.E.64 R44, desc[UR10][R18.64] ;  /* 0x0000000a122cc981 */ /* 0x000164000c1e1b00 */
[----:B------:R-:W-:Y:S01]  /*0870*/  @!P1 IADD3.X R13, PT, PT, R30, R13, RZ, P6, !PT ;  /* 0x0000000d1e0d9210 */ /* 0x000fe200037fe4ff */
[----:B------:R-:W-:Y:S01]  /*0880*/  @!P2 IMAD R37, R8, R17, R23 ;  /* 0x000000110825a224 */ /* 0x000fe200078e0217 */
[----:B------:R-:W-:Y:S01]  /*0890*/  @!P0 IADD3 R25, PT, PT, R25, R7, RZ ;  /* 0x0000000719198210 */ /* 0x000fe20007ffe0ff */
[----:B------:R-:W1:Y:S01]  /*08a0*/  @!P0 LDC.64 R22, c[0x0][0x398] ;  /* 0x0000e600ff168b82 */ /* 0x000e620000000a00 */
[----:B--2---:R-:W-:Y:S01]  /*08b0*/  @!P1 IADD3 R6, P5, PT, R29, R14, RZ ;  /* 0x0000000e1d069210 */ /* 0x004fe20007fbe0ff */
[----:B------:R2:W5:Y:S01]  /*08c0*/  @!P4 LDG.E.64 R42, desc[UR10][R2.64] ;  /* 0x0000000a022ac981 */ /* 0x000562000c1e1b00 */
[----:B------:R-:W-:-:S02]  /*08d0*/  @!P0 SHF.L.U32 R35, R24, 0x2, RZ ;  /* 0x0000000218238819 */ /* 0x000fc400000006ff */
[----:B------:R-:W-:Y:S02]  /*08e0*/  @!P1 IADD3.X R7, PT, PT, R30, R15, RZ, P5, !PT ;  /* 0x0000000f1e079210 */ /* 0x000fe40002ffe4ff */
[----:B------:R-:W-:Y:S01]  /*08f0*/  @!P0 SHF.L.U64.HI R30, R24, 0x2, R25 ;  /* 0x00000002181e8819 */ /* 0x000fe20000010219 */
[----:B------:R-:W-:Y:S01]  /*0900*/  UIMAD.WIDE UR6, UR5, 0x8, UR6 ;  /* 0x00000008050678a5 */ /* 0x000fe2000f8e0206 */
[----:B------:R-:W-:Y:S01]  /*0910*/  @!P2 MOV R24, R58 ;  /* 0x0000003a0018a202 */ /* 0x000fe20000000f00 */
[----:B0-----:R-:W0:Y:S01]  /*0920*/  @!P2 LDC.64 R18, c[0x0][0x3a0] ;  /* 0x0000e800ff12ab82 */ /* 0x001e220000000a00 */
[----:B------:R-:W-:Y:S02]  /*0930*/  @!P2 MOV R25, R61 ;  /* 0x0000003d0019a202 */ /* 0x000fe40000000f00 */
[----:B---3--:R-:W-:Y:S02]  /*0940*/  @!P0 IADD3 R14, P5, PT, R35, R20, RZ ;  /* 0x00000014230e8210 */ /* 0x008fe40007fbe0ff */
[C---:B------:R-:W-:Y:S01]  /*0950*/  IADD3 R17, PT, PT, R9.reuse, 0x28, RZ ;  /* 0x0000002809117810 */ /* 0x040fe20007ffe0ff */
[----:B------:R-:W-:Y:S01]  /*0960*/  @!P2 IMAD.WIDE.U32 R24, R8, R16, R24 ;  /* 0x000000100818a225 */ /* 0x000fe200078e0018 */
[----:B------:R-:W-:-:S02]  /*0970*/  IADD3 R16, PT, PT, R9, 0x30, RZ ;  /* 0x0000003009107810 */ /* 0x000fc40007ffe0ff */
[----:B------:R-:W-:Y:S02]  /*0980*/  @!P0 IADD3.X R15, PT, PT, R30, R21, RZ, P5, !PT ;  /* 0x000000151e0f8210 */ /* 0x000fe40002ffe4ff */
[----:B------:R-:W-:Y:S01]  /*0990*/  ISETP.GE.U32.AND P5, PT, R17, UR12, PT ;  /* 0x0000000c11007c0c */ /* 0x000fe2000bfa6070 */
[----:B------:R-:W3:Y:S01]  /*09a0*/  @!P2 LDC.64 R20, c[0x0][0x398] ;  /* 0x0000e600ff14ab82 */ /* 0x000ee20000000a00 */
[----:B------:R-:W-:Y:S02]  /*09b0*/  SHF.R.S32.HI R33, RZ, 0x1f, R17 ;  /* 0x0000001fff217819 */ /* 0x000fe40000011411 */
[----:B------:R-:W-:Y:S02]  /*09c0*/  ISETP.GE.U32.AND P6, PT, R16, UR12, PT ;  /* 0x0000000c10007c0c */ /* 0x000fe4000bfc6070 */
[----:B------:R-:W-:Y:S02]  /*09d0*/  SHF.R.S32.HI R31, RZ, 0x1f, R16 ;  /* 0x0000001fff1f7819 */ /* 0x000fe40000011410 */
[----:B------:R-:W-:-:S02]  /*09e0*/  ISETP.GE.AND.EX P3, PT, R33, UR13, PT, P5 ;  /* 0x0000000d21007c0c */ /* 0x000fc4000bf66350 */
[----:B------:R-:W-:Y:S02]  /*09f0*/  ISETP.GE.AND.EX P4, PT, R31, UR13, PT, P6 ;  /* 0x0000000d1f007c0c */ /* 0x000fe4000bf86360 */
[----:B-1----:R-:W-:Y:S02]  /*0a00*/  @!P0 IADD3 R22, P6, PT, R35, R22, RZ ;  /* 0x0000001623168210 */ /* 0x002fe40007fde0ff */
[----:B------:R-:W-:Y:S02]  /*0a10*/  @!P2 IADD3 R5, PT, PT, R25, R37, RZ ;  /* 0x000000251905a210 */ /* 0x000fe40007ffe0ff */
[----:B------:R-:W-:Y:S02]  /*0a20*/  IADD3 R10, PT, PT, R9, 0x38, RZ ;  /* 0x00000038090a7810 */ /* 0x000fe40007ffe0ff */
[----:B------:R-:W-:Y:S02]  /*0a30*/  @!P0 IADD3.X R23, PT, PT, R30, R23, RZ, P6, !PT ;  /* 0x000000171e178210 */ /* 0x000fe400037fe4ff */
[C---:B------:R-:W-:Y:S01]  /*0a40*/  @!P2 SHF.L.U32 R9, R24.reuse, 0x2, RZ ;  /* 0x000000021809a819 */ /* 0x040fe200000006ff */
[----:B------:R-:W1:Y:S01]  /*0a50*/  @!P3 LDC.64 R28, c[0x0][0x3f8] ;  /* 0x0000fe00ff1cbb82 */ /* 0x000e620000000a00 */
[----:B------:R-:W-:-:S02]  /*0a60*/  @!P2 SHF.L.U64.HI R30, R24, 0x2, R5 ;  /* 0x00000002181ea819 */ /* 0x000fc40000010205 */
[----:B------:R-:W-:Y:S02]  /*0a70*/  MOV R24, UR6 ;  /* 0x0000000600187c02 */ /* 0x000fe40008000f00 */
[----:B------:R-:W-:Y:S02]  /*0a80*/  MOV R25, UR7 ;  /* 0x0000000700197c02 */ /* 0x000fe40008000f00 */
[----:B------:R-:W-:Y:S01]  /*0a90*/  ISETP.GE.U32.AND P5, PT, R10, UR12, PT ;  /* 0x0000000c0a007c0c */ /* 0x000fe2000bfa6070 */
[----:B------:R-:W4:Y:S03]  /*0aa0*/  @!P4 LDC.64 R4, c[0x0][0x3f8] ;  /* 0x0000fe00ff04cb82 */ /* 0x000f260000000a00 */
[----:B------:R-:W4:Y:S01]  /*0ab0*/  LDG.E.64 R24, desc[UR10][R24.64] ;  /* 0x0000000a18187981 */ /* 0x000f22000c1e1b00 */
[----:B------:R-:W-:Y:S01]  /*0ac0*/  SHF.R.S32.HI R11, RZ, 0x1f, R10 ;  /* 0x0000001fff0b7819 */ /* 0x000fe2000001140a */
[----:B--2---:R-:W-:-:S03]  /*0ad0*/  HFMA2 R3, -RZ, RZ, 0, 0 ;  /* 0x00000000ff037431 */ /* 0x004fc600000001ff */
[----:B------:R-:W-:Y:S02]  /*0ae0*/  ISETP.GE.AND.EX P5, PT, R11, UR13, PT, P5 ;  /* 0x0000000d0b007c0c */ /* 0x000fe4000bfa6350 */
[----:B------:R-:W-:Y:S02]  /*0af0*/  CS2R R40, SRZ ;  /* 0x0000000000287805 */ /* 0x000fe4000001ff00 */
[----:B------:R-:W-:Y:S01]  /*0b00*/  MOV R2, RZ ;  /* 0x000000ff00027202 */ /* 0x000fe20000000f00 */
[----:B------:R-:W2:Y:S01]  /*0b10*/  @!P3 LDC.64 R34, c[0x0][0x3a0] ;  /* 0x0000e800ff22bb82 */ /* 0x000ea20000000a00 */
[----:B0-----:R-:W-:Y:S02]  /*0b20*/  @!P2 IADD3 R18, P6, PT, R9, R18, RZ ;  /* 0x000000120912a210 */ /* 0x001fe40007fde0ff */
[----:B------:R-:W5:Y:S01]  /*0b30*/  @!P1 LDG.E.64 R40, desc[UR10][R12.64] ;  /* 0x0000000a0c289981 */ /* 0x000f62000c1e1b00 */
[----:B-1----:R-:W-:Y:S01]  /*0b40*/  @!P3 IMAD R32, R33, R28, RZ ;  /* 0x0000001c2120b224 */ /* 0x002fe200078e02ff */
[----:B------:R-:W-:-:S02]  /*0b50*/  @!P3 MOV R33, R61 ;  /* 0x0000003d0021b202 */ /* 0x000fc40000000f00 */
[----:B------:R0:W5:Y:S01]  /*0b60*/  @!P1 LDG.E.64 R2, desc[UR10][R6.64] ;  /* 0x0000000a06029981 */ /* 0x000162000c1e1b00 */
[----:B------:R-:W-:Y:S01]  /*0b70*/  @!P3 IMAD R29, R17, R29, R32 ;  /* 0x0000001d111db224 */ /* 0x000fe200078e0220 */
[----:B------:R-:W-:Y:S01]  /*0b80*/  @!P3 MOV R32, R58 ;  /* 0x0000003a0020b202 */ /* 0x000fe20000000f00 */
[----:B------:R-:W1:Y:S01]  /*0b90*/  @!P3 LDC.64 R36, c[0x0][0x398] ;  /* 0x0000e600ff24bb82 */ /* 0x000e620000000a00 */
[----:B---3--:R-:W-:-:S03]  /*0ba0*/  @!P2 IADD3 R20, P1, PT, R9, R20, RZ ;  /* 0x000000140914a210 */ /* 0x008fc60007f3e0ff */
[----:B------:R-:W-:-:S04]  /*0bb0*/  @!P3 IMAD.WIDE.U32 R32, R17, R28, R32 ;  /* 0x0000001c1120b225 */ /* 0x000fc800078e0020 */
[----:B------:R-:W3:Y:S01]  /*0bc0*/  @!P5 LDC.64 R8, c[0x0][0x3f8] ;  /* 0x0000fe00ff08db82 */ /* 0x000ee20000000a00 */
[----:B0-----:R-:W-:Y:S02]  /*0bd0*/  @!P3 IADD3 R7, PT, PT, R33, R29, RZ ;  /* 0x0000001d2107b210 */ /* 0x001fe40007ffe0ff */
[----:B------:R-:W-:Y:S02]  /*0be0*/  @!P2 IADD3.X R19, PT, PT, R30, R19, RZ, P6, !PT ;  /* 0x000000131e13a210 */ /* 0x000fe400037fe4ff */
[----:B------:R-:W-:-:S03]  /*0bf0*/  ISETP.NE.AND P6, PT, RZ, UR9, PT ;  /* 0x00000009ff007c0c */ /* 0x000fc6000bfc5270 */
[----:B------:R-:W0:Y:S01]  /*0c00*/  @!P4 LDC.64 R38, c[0x0][0x3a0] ;  /* 0x0000e800ff26cb82 */ /* 0x000e220000000a00 */
[C---:B------:R-:W-:Y:S01]  /*0c10*/  @!P3 SHF.L.U64.HI R12, R32.reuse, 0x2, R7 ;  /* 0x00000002200cb819 */ /* 0x040fe20000010207 */
[----:B----4-:R-:W-:Y:S01]  /*0c20*/  @!P4 IMAD R13, R31, R4, RZ ;  /* 0x000000041f0dc224 */ /* 0x010fe200078e02ff */
[----:B------:R-:W-:Y:S02]  /*0c30*/  @!P4 MOV R6, R58 ;  /* 0x0000003a0006c202 */ /* 0x000fe40000000f00 */
[----:B------:R-:W-:Y:S02]  /*0c40*/  @!P4 MOV R7, R61 ;  /* 0x0000003d0007c202 */ /* 0x000fe40000000f00 */
[----:B------:R-:W-:Y:S01]  /*0c50*/  @!P3 SHF.L.U32 R33, R32, 0x2, RZ ;  /* 0x000000022021b819 */ /* 0x000fe200000006ff */
[----:B------:R-:W4:Y:S01]  /*0c60*/  @!P4 LDC.64 R28, c[0x0][0x398] ;  /* 0x0000e600ff1ccb82 */ /* 0x000f220000000a00 */
[----:B------:R-:W-:Y:S01]  /*0c70*/  @!P2 IADD3.X R21, PT, PT, R30, R21, RZ, P1, !PT ;  /* 0x000000151e15a210 */ /* 0x000fe20000ffe4ff */
[C---:B------:R-:W-:Y:S01]  /*0c80*/  @!P4 IMAD R13, R16.reuse, R5, R13 ;  /* 0x00000005100dc224 */ /* 0x040fe200078e020d */
[----:B--2---:R-:W-:Y:S01]  /*0c90*/  @!P3 IADD3 R34, P1, PT, R33, R34, RZ ;  /* 0x000000222122b210 */ /* 0x004fe20007f3e0ff */
[----:B------:R-:W-:-:S04]  /*0ca0*/  @!P4 IMAD.WIDE.U32 R16, R16, R4, R6 ;  /* 0x000000041010c225 */ /* 0x000fc800078e0006 */
[----:B------:R-:W2:Y:S01]  /*0cb0*/  @!P5 LDC.64 R30, c[0x0][0x3a0] ;  /* 0x0000e800ff1edb82 */ /* 0x000ea20000000a00 */
[----:B------:R-:W-:Y:S02]  /*0cc0*/  @!P3 IADD3.X R35, PT, PT, R12, R35, RZ, P1, !PT ;  /* 0x000000230c23b210 */ /* 0x000fe40000ffe4ff */
[----:B-1----:R-:W-:Y:S02]  /*0cd0*/  @!P3 IADD3 R36, P1, PT, R33, R36, RZ ;  /* 0x000000242124b210 */ /* 0x002fe40007f3e0ff */
[----:B------:R-:W-:Y:S01]  /*0ce0*/  @!P4 IADD3 R13, PT, PT, R17, R13, RZ ;  /* 0x0000000d110dc210 */ /* 0x000fe20007ffe0ff */
[----:B---3--:R-:W-:Y:S02]  /*0cf0*/  @!P5 IMAD R17, R11, R8, RZ ;  /* 0x000000080b11d224 */ /* 0x008fe400078e02ff */
[----:B------:R-:W1:Y:S01]  /*0d00*/  @P6 LDC.64 R6, c[0x0][0x3b0] ;  /* 0x0000ec00ff066b82 */ /* 0x000e620000000a00 */
[----:B------:R-:W-:Y:S02]  /*0d10*/  @!P4 SHF.L.U32 R11, R16, 0x2, RZ ;  /* 0x00000002100bc819 */ /* 0x000fe400000006ff */
[----:B------:R-:W-:-:S02]  /*0d20*/  @!P3 IADD3.X R37, PT, PT, R12, R37, RZ, P1, !PT ;  /* 0x000000250c25b210 */ /* 0x000fc40000ffe4ff */
[----:B------:R-:W-:-:S03]  /*0d30*/  @!P4 SHF.L.U64.HI R16, R16, 0x2, R13 ;  /* 0x000000021010c819 */ /* 0x000fc6000001020d */
[----:B------:R-:W3:Y:S01]  /*0d40*/  @!P5 LDC.64 R32, c[0x0][0x398] ;  /* 0x0000e600ff20db82 */ /* 0x000ee20000000a00 */
[----:B------:R-:W-:Y:S02]  /*0d50*/  @!P5 MOV R12, R58 ;  /* 0x0000003a000cd202 */ /* 0x000fe40000000f00 */
[----:B------:R-:W-:Y:S01]  /*0d60*/  @!P5 MOV R13, R61 ;  /* 0x0000003d000dd202 */ /* 0x000fe20000000f00 */
[----:B------:R-:W-:-:S04]  /*0d70*/  @!P5 IMAD R17, R10, R9, R17 ;  /* 0x000000090a11d224 */ /* 0x000fc800078e0211 */
[----:B------:R-:W3:Y:S01]  /*0d80*/  LDC.64 R4, c[0x0][0x3a8] ;  /* 0x0000ea00ff047b82 */ /* 0x000ee20000000a00 */
[----:B0-----:R-:W-:Y:S01]  /*0d90*/  @!P4 IADD3 R38, P1, PT, R11, R38, RZ ;  /* 0x000000260b26c210 */ /* 0x001fe20007f3e0ff */
[----:B------:R-:W-:-:S03]  /*0da0*/  @!P5 IMAD.WIDE.U32 R8, R10, R8, R12 ;  /* 0x000000080a08d225 */ /* 0x000fc600078e000c */
[----:B------:R-:W-:Y:S02]  /*0db0*/  @!P4 IADD3.X R39, PT, PT, R16, R39, RZ, P1, !PT ;  /* 0x000000271027c210 */ /* 0x000fe40000ffe4ff */
[----:B----4-:R-:W-:Y:S02]  /*0dc0*/  @!P4 IADD3 R28, P1, PT, R11, R28, RZ ;  /* 0x0000001c0b1cc210 */ /* 0x010fe40007f3e0ff */
[----:B------:R-:W-:Y:S02]  /*0dd0*/  @!P5 IADD3 R11, PT, PT, R9, R17, RZ ;  /* 0x00000011090bd210 */ /* 0x000fe40007ffe0ff */
[----:B------:R-:W-:Y:S02]  /*0de0*/  @!P5 SHF.L.U32 R9, R8, 0x2, RZ ;  /* 0x000000020809d819 */ /* 0x000fe400000006ff */
[----:B------:R-:W-:Y:S02]  /*0df0*/  LEA R13, R27, R0, 0x7 ;  /* 0x000000001b0d7211 */ /* 0x000fe400078e38ff */
[----:B------:R-:W-:-:S02]  /*0e00*/  @!P4 IADD3.X R29, PT, PT, R16, R29, RZ, P1, !PT ;  /* 0x0000001d101dc210 */ /* 0x000fc40000ffe4ff */
[----:B------:R-:W-:Y:S02]  /*0e10*/  @!P5 SHF.L.U64.HI R8, R8, 0x2, R11 ;  /* 0x000000020808d819 */ /* 0x000fe4000001020b */
[----:B--2---:R-:W-:Y:S01]  /*0e20*/  @!P5 IADD3 R30, P1, PT, R9, R30, RZ ;  /* 0x0000001e091ed210 */ /* 0x004fe20007f3e0ff */
[----:B-1----:R-:W-:-:S03]  /*0e30*/  @P6 IMAD.WIDE R10, R13, 0x2, R6 ;  /* 0x000000020d0a6825 */ /* 0x002fc600078e0206 */
[C---:B------:R-:W-:Y:S02]  /*0e40*/  @!P5 IADD3.X R31, PT, PT, R8.reuse, R31, RZ, P1, !PT ;  /* 0x0000001f081fd210 */ /* 0x040fe40000ffe4ff */
[----:B---3--:R-:W-:Y:S01]  /*0e50*/  @!P5 IADD3 R32, P1, PT, R9, R32, RZ ;  /* 0x000000200920d210 */ /* 0x008fe20007f3e0ff */
[----:B------:R-:W-:Y:S01]  /*0e60*/  IMAD.WIDE R12, R13, 0x2, R4 ;  /* 0x000000020d0c7825 */ /* 0x000fe200078e0204 */
[----:B------:R-:W2:Y:S01]  /*0e70*/  @P6 LDG.E.U16 R50, desc[UR10][R10.64] ;  /* 0x0000000a0a326981 */ /* 0x000ea2000c1e1500 */
[----:B------:R-:W-:Y:S02]  /*0e80*/  CS2R R4, SRZ ;  /* 0x0000000000047805 */ /* 0x000fe4000001ff00 */
[----:B------:R-:W-:Y:S02]  /*0e90*/  @!P5 IADD3.X R33, PT, PT, R8, R33, RZ, P1, !PT ;  /* 0x000000210821d210 */ /* 0x000fe40000ffe4ff */
[----:B------:R-:W-:Y:S01]  /*0ea0*/  CS2R R6, SRZ ;  /* 0x0000000000067805 */ /* 0x000fe2000001ff00 */
[----:B------:R0:W3:Y:S01]  /*0eb0*/  @P6 LDG.E.U16 R0, desc[UR10][R10.64+0x2] ;  /* 0x0000020a0a006981 */ /* 0x0000e2000c1e1500 */
[----:B------:R-:W-:-:S02]  /*0ec0*/  CS2R R8, SRZ ;  /* 0x0000000000087805 */ /* 0x000fc4000001ff00 */
[----:B------:R-:W-:Y:S01]  /*0ed0*/  CS2R R16, SRZ ;  /* 0x0000000000107805 */ /* 0x000fe2000001ff00 */
[----:B------:R-:W4:Y:S04]  /*0ee0*/  LDG.E.U16 R53, desc[UR10][R12.64] ;  /* 0x0000000a0c357981 */ /* 0x000f28000c1e1500 */
[----:B------:R1:W4:Y:S01]  /*0ef0*/  LDG.E.U16 R52, desc[UR10][R12.64+0x2] ;  /* 0x0000020a0c347981 */ /* 0x000322000c1e1500 */
[----:B0-----:R-:W-:-:S03]  /*0f00*/  CS2R R10, SRZ ;  /* 0x00000000000a7805 */ /* 0x001fc6000001ff00 */
[----:B------:R0:W5:Y:S04]  /*0f10*/  @!P0 LDG.E.64 R4, desc[UR10][R14.64] ;  /* 0x0000000a0e048981 */ /* 0x000168000c1e1b00 */
[----:B------:R0:W5:Y:S01]  /*0f20*/  @!P0 LDG.E.64 R6, desc[UR10][R22.64] ;  /* 0x0000000a16068981 */ /* 0x000162000c1e1b00 */
[----:B-1----:R-:W-:-:S03]  /*0f30*/  CS2R R12, SRZ ;  /* 0x00000000000c7805 */ /* 0x002fc6000001ff00 */
[----:B------:R1:W5:Y:S01]  /*0f40*/  @!P2 LDG.E.64 R8, desc[UR10][R18.64] ;  /* 0x0000000a1208a981 */ /* 0x000362000c1e1b00 */
[----:B0-----:R-:W-:-:S03]  /*0f50*/  CS2R R14, SRZ ;  /* 0x00000000000e7805 */ /* 0x001fc6000001ff00 */
[----:B------:R0:W5:Y:S01]  /*0f60*/  @!P2 LDG.E.64 R10, desc[UR10][R20.64] ;  /* 0x0000000a140aa981 */ /* 0x000162000c1e1b00 */
[----:B------:R-:W-:-:S03]  /*0f70*/  CS2R R22, SRZ ;  /* 0x0000000000167805 */ /* 0x000fc6000001ff00 */
[----:B------:R2:W5:Y:S01]  /*0f80*/  @!P3 LDG.E.64 R12, desc[UR10][R34.64] ;  /* 0x0000000a220cb981 */ /* 0x000562000c1e1b00 */
[----:B-1----:R-:W-:-:S03]  /*0f90*/  CS2R R18, SRZ ;  /* 0x0000000000127805 */ /* 0x002fc6000001ff00 */
[----:B------:R1:W5:Y:S01]  /*0fa0*/  @!P3 LDG.E.64 R14, desc[UR10][R36.64] ;  /* 0x0000000a240eb981 */ /* 0x000362000c1e1b00 */
[----:B0-----:R-:W-:-:S03]  /*0fb0*/  CS2R R20, SRZ ;  /* 0x0000000000147805 */ /* 0x001fc6000001ff00 */
[----:B------:R1:W5:Y:S04]  /*0fc0*/  @!P4 LDG.E.64 R16, desc[UR10][R38.64] ;  /* 0x0000000a2610c981 */ /* 0x000368000c1e1b00 */
[----:B------:R1:W5:Y:S04]  /*0fd0*/  @!P4 LDG.E.64 R18, desc[UR10][R28.64] ;  /* 0x0000000a1c12c981 */ /* 0x000368000c1e1b00 */
[----:B------:R1:W5:Y:S04]  /*0fe0*/  @!P5 LDG.E.64 R20, desc[UR10][R30.64] ;  /* 0x0000000a1e14d981 */ /* 0x000368000c1e1b00 */
[----:B------:R1:W5:Y:S01]  /*0ff0*/  @!P5 LDG.E.64 R22, desc[UR10][R32.64] ;  /* 0x0000000a2016d981 */ /* 0x000362000c1e1b00 */
[----:B------:R-:W-:Y:S01]  /*1000*/  UISETP.NE.AND UP1, UPT, UR9, URZ, UPT ;  /* 0x000000ff0900728c */ /* 0x000fe2000bf25270 */
[----:B------:R-:W-:-:S02]  /*1010*/  CS2R R54, SRZ ;  /* 0x0000000000367805 */ /* 0x000fc4000001ff00 */
[----:B------:R-:W-:Y:S01]  /*1020*/  UMOV UR9, 0x3f800000 ;  /* 0x3f80000000097882 */ /* 0x000fe20000000000 */
[----:B------:R-:W-:-:S13]  /*1030*/  R2UR UR12, R24 ;  /* 0x00000000180c72ca */ /* 0x000fda00000e0000 */
[----:B------:R-:W-:-:S05]  /*1040*/  MOV R24, UR12 ;  /* 0x0000000c00187c02 */ /* 0x000fca0008000f00 */
        /* <DEDUP_REMOVED lines=10> */
[----:B---3--:R-:W-:Y:S02]  /*10f0*/  @P6 SHF.L.U32 R55, R0, 0x10, RZ ;  /* 0x0000001000376819 */ /* 0x008fe400000006ff */
[----:B----4-:R-:W-:Y:S02]  /*1100*/  SHF.L.U32 R53, R53, 0x10, RZ ;  /* 0x0000001035357819 */ /* 0x010fe400000006ff */
[----:B------:R-:W-:Y:S01]  /*1110*/  SHF.L.U32 R52, R52, 0x10, RZ ;  /* 0x0000001034347819 */ /* 0x000fe200000006ff */
[----:B-1----:R-:W-:Y:S06]  /*1120*/  BRA.U UP1, `(.L_x_1416) ;  /* 0x0000000501c47547 */ /* 0x002fec000b800000 */
[----:B-----5:R-:W-:Y:S01]  /*1130*/  FADD.FTZ R25, R48, -UR12 ;  /* 0x8000000c30197e21 */ /* 0x020fe20008010000 */
[-C--:B------:R-:W-:Y:S01]  /*1140*/  FMUL.FTZ R24, R46, R53.reuse ;  /* 0x000000352e187220 */ /* 0x080fe20000410000 */
[----:B------:R-:W-:Y:S01]  /*1150*/  FADD.FTZ R0, R49, -UR12 ;  /* 0x8000000c31007e21 */ /* 0x000fe20008010000 */
[----:B------:R-:W-:Y:S01]  /*1160*/  FMUL.FTZ R29, R47, R52 ;  /* 0x000000342f1d7220 */ /* 0x000fe20000410000 */
[----:B------:R-:W-:Y:S01]  /*1170*/  FMUL.FTZ R25, R25, UR9 ;  /* 0x0000000919197c20 */ /* 0x000fe20008410000 */
[----:B------:R-:W-:Y:S01]  /*1180*/  FADD.FTZ R30, R44, -UR12 ;  /* 0x8000000c2c1e7e21 */ /* 0x000fe20008010000 */
[----:B------:R-:W-:Y:S01]  /*1190*/  FMUL.FTZ R0, R0, UR9 ;  /* 0x0000000900007c20 */ /* 0x000fe20008410000 */
[----:B------:R-:W-:Y:S01]  /*11a0*/  FADD.FTZ R28, RZ, R24 ;  /* 0x00000018ff1c7221 */ /* 0x000fe20000010000 */
[----:B------:R-:W-:Y:S01]  /*11b0*/  FFMA.FTZ R31, R25, R24, RZ ;  /* 0x00000018191f7223 */ /* 0x000fe200000100ff */
[----:B------:R-:W-:Y:S01]  /*11c0*/  FMUL.FTZ R33, R42, R53 ;  /* 0x000000352a217220 */ /* 0x000fe20000410000 */
[----:B------:R-:W-:Y:S01]  /*11d0*/  FMUL.FTZ R30, R30, UR9 ;  /* 0x000000091e1e7c20 */ /* 0x000fe20008410000 */
[----:B------:R-:W-:Y:S01]  /*11e0*/  FFMA.FTZ R25, R46, R25, RZ ;  /* 0x000000192e197223 */ /* 0x000fe200000100ff */
[----:B------:R-:W-:Y:S01]  /*11f0*/  FFMA.FTZ R31, R0, R29, R31 ;  /* 0x0000001d001f7223 */ /* 0x000fe2000001001f */
[----:B------:R-:W-:Y:S01]  /*1200*/  FADD.FTZ R24, R45, -UR12 ;  /* 0x8000000c2d187e21 */ /* 0x000fe20008010000 */
[----:B------:R-:W-:Y:S01]  /*1210*/  FADD.FTZ R28, R29, R28 ;  /* 0x0000001c1d1c7221 */ /* 0x000fe20000010000 */
[----:B------:R-:W-:Y:S01]  /*1220*/  FFMA.FTZ R25, R42, R30, R25 ;  /* 0x0000001e2a197223 */ /* 0x000fe20000010019 */
[----:B------:R-:W-:Y:S01]  /*1230*/  FFMA.FTZ R31, R30, R33, R31 ;  /* 0x000000211e1f7223 */ /* 0x000fe2000001001f */
[----:B------:R-:W-:Y:S01]  /*1240*/  FMUL.FTZ R24, R24, UR9 ;  /* 0x0000000918187c20 */ /* 0x000fe20008410000 */
[----:B------:R-:W-:Y:S01]  /*1250*/  FFMA.FTZ R0, R47, R0, RZ ;  /* 0x000000002f007223 */ /* 0x000fe200000100ff */
[C---:B------:R-:W-:Y:S01]  /*1260*/  FMUL.FTZ R29, R43.reuse, R52 ;  /* 0x000000342b1d7220 */ /* 0x040fe20000410000 */
[----:B------:R-:W-:Y:S01]  /*1270*/  FADD.FTZ R30, R40, -UR12 ;  /* 0x8000000c281e7e21 */ /* 0x000fe20008010000 */
[----:B------:R-:W-:Y:S01]  /*1280*/  FADD.FTZ R28, R28, R33 ;  /* 0x000000211c1c7221 */ /* 0x000fe20000010000 */
[----:B------:R-:W-:Y:S01]  /*1290*/  FFMA.FTZ R0, R43, R24, R0 ;  /* 0x000000182b007223 */ /* 0x000fe20000010000 */
[----:B------:R-:W-:Y:S01]  /*12a0*/  FFMA.FTZ R31, R24, R29, R31 ;  /* 0x0000001d181f7223 */ /* 0x000fe2000001001f */
[----:B------:R-:W-:Y:S01]  /*12b0*/  FMUL.FTZ R33, R2, R53 ;  /* 0x0000003502217220 */ /* 0x000fe20000410000 */
[----:B------:R-:W-:Y:S01]  /*12c0*/  FMUL.FTZ R30, R30, UR9 ;  /* 0x000000091e1e7c20 */ /* 0x000fe20008410000 */
[----:B------:R-:W-:Y:S01]  /*12d0*/  FADD.FTZ R24, R41, -UR12 ;  /* 0x8000000c29187e21 */ /* 0x000fe20008010000 */
[----:B------:R-:W-:Y:S01]  /*12e0*/  FADD.FTZ R28, R29, R28 ;  /* 0x0000001c1d1c7221 */ /* 0x000fe20000010000 */
[C---:B------:R-:W-:Y:S01]  /*12f0*/  FMUL.FTZ R29, R3.reuse, R52 ;  /* 0x00000034031d7220 */ /* 0x040fe20000410000 */
[----:B------:R-:W-:Y:S01]  /*1300*/  FFMA.FTZ R25, R2, R30, R25 ;  /* 0x0000001e02197223 */ /* 0x000fe20000010019 */
        /* <DEDUP_REMOVED lines=26> */
[----:B------:R-:W-:Y:S01]  /*14b0*/  FADD.FTZ R28, R28, R33 ;  /* 0x000000211c1c7221 */ /* 0x000fe20000010000 */
[----:B------:R-:W-:Y:S01]  /*14c0*/  FADD.FTZ R30, R12, -UR12 ;  /* 0x8000000c0c1e7e21 */ /* 0x000fe20008010000 */
[----:B------:R-:W-:Y:S01]  /*14d0*/  FMUL.FTZ R33, R14, R53 ;  /* 0x000000350e217220 */ /* 0x000fe20000410000 */
[----:B------:R-:W-:Y:S01]  /*14e0*/  FFMA.FTZ R0, R11, R24, R0 ;  /* 0x000000180b007223 */ /* 0x000fe20000010000 */
[----:B------:R-:W-:Y:S01]  /*14f0*/  FFMA.FTZ R31, R24, R29, R31 ;  /* 0x0000001d181f7223 */ /* 0x000fe2000001001f */
[----:B------:R-:W-:Y:S01]  /*1500*/  FMUL.FTZ R30, R30, UR9 ;  /* 0x000000091e1e7c20 */ /* 0x000fe20008410000 */
[----:B------:R-:W-:Y:S01]  /*1510*/  FADD.FTZ R28, R29, R28 ;  /* 0x0000001c1d1c7221 */ /* 0x000fe20000010000 */
[----:B------:R-:W-:Y:S01]  /*1520*/  FADD.FTZ R24, R13, -UR12 ;  /* 0x8000000c0d187e21 */ /* 0x000fe20008010000 */
[----:B------:R-:W-:Y:S01]  /*1530*/  FMUL.FTZ R29, R15, R52 ;  /* 0x000000340f1d7220 */ /* 0x000fe20000410000 */
[----:B------:R-:W-:Y:S01]  /*1540*/  FFMA.FTZ R25, R14, R30, R25 ;  /* 0x0000001e0e197223 */ /* 0x000fe20000010019 */
[----:B------:R-:W-:Y:S01]  /*1550*/  FADD.FTZ R28, R28, R33 ;  /* 0x000000211c1c7221 */ /* 0x000fe20000010000 */
[----:B------:R-:W-:Y:S01]  /*1560*/  FFMA.FTZ R31, R30, R33, R31 ;  /* 0x000000211e1f7223 */ /* 0x000fe2000001001f */
[----:B------:R-:W-:Y:S01]  /*1570*/  FMUL.FTZ R24, R24, UR9 ;  /* 0x0000000918187c20 */ /* 0x000fe20008410000 */
[----:B------:R-:W-:Y:S01]  /*1580*/  FADD.FTZ R30, R16, -UR12 ;  /* 0x8000000c101e7e21 */ /* 0x000fe20008010000 */
[----:B------:R-:W-:Y:S01]  /*1590*/  FMUL.FTZ R33, R18, R53 ;  /* 0x0000003512217220 */ /* 0x000fe20000410000 */
[----:B------:R-:W-:Y:S01]  /*15a0*/  FADD.FTZ R28, R29, R28 ;  /* 0x0000001c1d1c7221 */ /* 0x000fe20000010000 */
[----:B------:R-:W-:Y:S01]  /*15b0*/  FFMA.FTZ R31, R24, R29, R31 ;  /* 0x0000001d181f7223 */ /* 0x000fe2000001001f */
[----:B------:R-:W-:Y:S01]  /*15c0*/  FMUL.FTZ R32, R30, UR9 ;  /* 0x000000091e207c20 */ /* 0x000fe20008410000 */
[----:B------:R-:W-:Y:S01]  /*15d0*/  FFMA.FTZ R0, R15, R24, R0 ;  /* 0x000000180f007223 */ /* 0x000fe20000010000 */
[----:B------:R-:W-:Y:S01]  /*15e0*/  FADD.FTZ R29, RZ, R46 ;  /* 0x0000002eff1d7221 */ /* 0x000fe20000010000 */
[----:B------:R-:W-:Y:S01]  /*15f0*/  FADD.FTZ R24, RZ, R47 ;  /* 0x0000002fff187221 */ /* 0x000fe20000010000 */
[----:B------:R-:W-:Y:S01]  /*1600*/  FADD.FTZ R28, R28, R33 ;  /* 0x000000211c1c7221 */ /* 0x000fe20000010000 */
[----:B------:R-:W-:Y:S01]  /*1610*/  FFMA.FTZ R33, R32, R33, R31 ;  /* 0x0000002120217223 */ /* 0x000fe2000001001f */
[----:B------:R-:W-:Y:S01]  /*1620*/  FADD.FTZ R29, R42, R29 ;  /* 0x0000001d2a1d7221 */ /* 0x000fe20000010000 */
[----:B------:R-:W-:Y:S01]  /*1630*/  FADD.FTZ R30, R17, -UR12 ;  /* 0x8000000c111e7e21 */ /* 0x000fe20008010000 */
[----:B------:R-:W-:Y:S01]  /*1640*/  FMUL.FTZ R31, R19, R52 ;  /* 0x00000034131f7220 */ /* 0x000fe20000410000 */
[----:B------:R-:W-:Y:S01]  /*1650*/  FADD.FTZ R24, R43, R24 ;  /* 0x000000182b187221 */ /* 0x000fe20000010000 */
[----:B------:R-:W-:Y:S01]  /*1660*/  FFMA.FTZ R25, R18, R32, R25 ;  /* 0x0000002012197223 */ /* 0x000fe20000010019 */
[----:B------:R-:W-:Y:S01]  /*1670*/  FADD.FTZ R29, R2, R29 ;  /* 0x0000001d021d7221 */ /* 0x000fe20000010000 */
[----:B------:R-:W-:Y:S01]  /*1680*/  FMUL.FTZ R30, R30, UR9 ;  /* 0x000000091e1e7c20 */ /* 0x000fe20008410000 */
[----:B------:R-:W-:Y:S01]  /*1690*/  FADD.FTZ R32, R31, R28 ;  /* 0x0000001c1f207221 */ /* 0x000fe20000010000 */
[----:B------:R-:W-:Y:S01]  /*16a0*/  FADD.FTZ R24, R3, R24 ;  /* 0x0000001803187221 */ /* 0x000fe20000010000 */
[----:B------:R-:W-:Y:S01]  /*16b0*/  FADD.FTZ R28, R20, -UR12 ;  /* 0x8000000c141c7e21 */ /* 0x000fe20008010000 */
        /* <DEDUP_REMOVED lines=24> */
.L_x_1416:
        /* <DEDUP_REMOVED lines=15> */
[----:B------:R-:W-:-:S03]  /*1930*/  FMUL.FTZ R51, R51, UR9 ;  /* 0x0000000933337c20 */ /* 0x000fc60008410000 */
[----:B------:R-:W0:Y:S08]  /*1940*/  MUFU.EX2 R28, R28 ;  /* 0x0000001c001c7308 */ /* 0x000e300000000800 */
[----:B------:R-:W1:Y:S08]  /*1950*/  MUFU.EX2 R30, R30 ;  /* 0x0000001e001e7308 */ /* 0x000e700000000800 */
[----:B------:R-:W-:Y:S01]  /*1960*/  MUFU.EX2 R36, R36 ;  /* 0x0000002400247308 */ /* 0x000fe20000000800 */
[----:B0-----:R-:W-:Y:S01]  /*1970*/  FADD.FTZ R33, R28, 1 ;  /* 0x3f8000001c217421 */ /* 0x001fe20000010000 */
[----:B------:R-:W-:-:S04]  /*1980*/  FFMA.FTZ R28, R52, R32, R55 ;  /* 0x00000020341c7223 */ /* 0x000fc80000010037 */
[----:B------:R-:W-:Y:S02]  /*1990*/  FMUL.FTZ R35, R28, -1.4426950216293334961 ;  /* 0xbfb8aa3b1c237820 */ /* 0x000fe40000410000 */
[----:B------:R-:W0:Y:S01]  /*19a0*/  MUFU.RCP R33, R33 ;  /* 0x0000002100217308 */ /* 0x000e220000001000 */
[----:B-1----:R-:W-:-:S07]  /*19b0*/  FADD.FTZ R34, R30, 1 ;  /* 0x3f8000001e227421 */ /* 0x002fce0000010000 */
[----:B------:R-:W1:Y:S08]  /*19c0*/  MUFU.RCP R34, R34 ;  /* 0x0000002200227308 */ /* 0x000e700000001000 */
[----:B------:R-:W2:Y:S01]  /*19d0*/  MUFU.EX2 R35, R35 ;  /* 0x0000002300237308 */ /* 0x000ea20000000800 */
[----:B0-----:R-:W-:-:S04]  /*19e0*/  FADD.FTZ R30, -R33, 1 ;  /* 0x3f800000211e7421 */ /* 0x001fc80000010100 */
[----:B------:R-:W-:Y:S01]  /*19f0*/  FFMA.FTZ R37, R29, R30, 1 ;  /* 0x3f8000001d257423 */ /* 0x000fe2000001001e */
[----:B------:R-:W-:Y:S01]  /*1a00*/  FMUL.FTZ R30, R46, R33 ;  /* 0x000000212e1e7220 */ /* 0x000fe20000410000 */
[----:B------:R-:W-:Y:S01]  /*1a10*/  FFMA.FTZ R29, R53, R51, R54 ;  /* 0x00000033351d7223 */ /* 0x000fe20000010036 */
[----:B-1----:R-:W-:Y:S02]  /*1a20*/  FADD.FTZ R50, -R34, 1 ;  /* 0x3f80000022327421 */ /* 0x002fe40000010100 */
[----:B------:R-:W-:Y:S01]  /*1a30*/  FMUL.FTZ R30, R30, R37 ;  /* 0x000000251e1e7220 */ /* 0x000fe20000410000 */
[----:B------:R-:W-:Y:S01]  /*1a40*/  FADD.FTZ R37, R36, 1 ;  /* 0x3f80000024257421 */ /* 0x000fe20000010000 */
[----:B------:R-:W-:Y:S01]  /*1a50*/  FADD.FTZ R36, R41, -UR12 ;  /* 0x8000000c29247e21 */ /* 0x000fe20008010000 */
[----:B------:R-:W-:Y:S01]  /*1a60*/  FFMA.FTZ R50, R25, R50, 1 ;  /* 0x3f80000019327423 */ /* 0x000fe20000010032 */
[----:B------:R-:W-:Y:S02]  /*1a70*/  FMUL.FTZ R33, R29, -1.4426950216293334961 ;  /* 0xbfb8aa3b1d217820 */ /* 0x000fe40000410000 */
[----:B------:R-:W-:Y:S01]  /*1a80*/  FMUL.FTZ R36, R36, UR9 ;  /* 0x0000000924247c20 */ /* 0x000fe20008410000 */
[----:B------:R-:W0:Y:S01]  /*1a90*/  MUFU.RCP R37, R37 ;  /* 0x0000002500257308 */ /* 0x000e220000001000 */
[----:B--2---:R-:W-:Y:S01]  /*1aa0*/  FADD.FTZ R38, R35, 1 ;  /* 0x3f80000023267421 */ /* 0x004fe20000010000 */
[----:B------:R-:W-:Y:S01]  /*1ab0*/  FMUL.FTZ R35, R47, R34 ;  /* 0x000000222f237220 */ /* 0x000fe20000410000 */
[----:B------:R-:W-:-:S03]  /*1ac0*/  FFMA.FTZ R25, R52, R36, R55 ;  /* 0x0000002434197223 */ /* 0x000fc60000010037 */
[----:B------:R-:W-:Y:S01]  /*1ad0*/  FMUL.FTZ R35, R35, R50 ;  /* 0x0000003223237220 */ /* 0x000fe20000410000 */
[----:B------:R-:W-:Y:S01]  /*1ae0*/  FMUL.FTZ R39, R25, -1.4426950216293334961 ;  /* 0xbfb8aa3b19277820 */ /* 0x000fe20000410000 */
[----:B------:R-:W1:Y:S08]  /*1af0*/  MUFU.EX2 R33, R33 ;  /* 0x0000002100217308 */ /* 0x000e700000000800 */
[----:B------:R-:W2:Y:S01]  /*1b00*/  MUFU.EX2 R39, R39 ;  /* 0x0000002700277308 */ /* 0x000ea20000000800 */
[----:B0-----:R-:W-:-:S04]  /*1b10*/  FADD.FTZ R34, -R37, 1 ;  /* 0x3f80000025227421 */ /* 0x001fc80000010100 */
[----:B------:R-:W-:Y:S01]  /*1b20*/  FFMA.FTZ R31, R31, R34, 1 ;  /* 0x3f8000001f1f7423 */ /* 0x000fe20000010022 */
[----:B------:R-:W-:Y:S02]  /*1b30*/  FMUL.FTZ R34, R42, R37 ;  /* 0x000000252a227220 */ /* 0x000fe40000410000 */
[----:B------:R-:W0:Y:S01]  /*1b40*/  MUFU.RCP R38, R38 ;  /* 0x0000002600267308 */ /* 0x000e220000001000 */
[----:B-1----:R-:W-:Y:S01]  /*1b50*/  FADD.FTZ R33, R33, 1 ;  /* 0x3f80000021217421 */ /* 0x002fe20000010000 */
[----:B------:R-:W-:-:S06]  /*1b60*/  FMUL.FTZ R34, R34, R31 ;  /* 0x0000001f22227220 */ /* 0x000fcc0000410000 */
[----:B------:R-:W1:Y:S01]  /*1b70*/  MUFU.RCP R33, R33 ;  /* 0x0000002100217308 */ /* 0x000e620000001000 */
[----:B--2---:R-:W-:Y:S01]  /*1b80*/  FADD.FTZ R50, R39, 1 ;  /* 0x3f80000027327421 */ /* 0x004fe20000010000 */
[----:B------:R-:W-:-:S06]  /*1b90*/  FMUL.FTZ R39, R52, R35 ;  /* 0x0000002334277220 */ /* 0x000fcc0000410000 */
[----:B------:R-:W2:Y:S01]  /*1ba0*/  MUFU.RCP R50, R50 ;  /* 0x0000003200327308 */ /* 0x000ea20000001000 */
[----:B0-----:R-:W-:-:S04]  /*1bb0*/  FADD.FTZ R31, -R38, 1 ;  /* 0x3f800000261f7421 */ /* 0x001fc80000010100 */
[----:B------:R-:W-:Y:S01]  /*1bc0*/  FFMA.FTZ R28, R28, R31, 1 ;  /* 0x3f8000001c1c7423 */ /* 0x000fe2000001001f */
[----:B------:R-:W-:Y:S01]  /*1bd0*/  FMUL.FTZ R31, R43, R38 ;  /* 0x000000262b1f7220 */ /* 0x000fe20000410000 */
[----:B-1----:R-:W-:-:S03]  /*1be0*/  FADD.FTZ R56, -R33, 1 ;  /* 0x3f80000021387421 */ /* 0x002fc60000010100 */
[----:B------:R-:W-:Y:S01]  /*1bf0*/  FMUL.FTZ R31, R31, R28 ;  /* 0x0000001c1f1f7220 */ /* 0x000fe20000410000 */
[----:B------:R-:W-:Y:S01]  /*1c00*/  FMUL.FTZ R38, R2, R33 ;  /* 0x0000002102267220 */ /* 0x000fe20000410000 */
[----:B------:R-:W-:Y:S01]  /*1c10*/  FADD.FTZ R33, RZ, R30 ;  /* 0x0000001eff217221 */ /* 0x000fe20000010000 */
[----:B------:R-:W-:-:S03]  /*1c20*/  FFMA.FTZ R29, R29, R56, 1 ;  /* 0x3f8000001d1d7423 */ /* 0x000fc60000010038 */
[----:B------:R-:W-:Y:S01]  /*1c30*/  FADD.FTZ R33, R33, R34 ;  /* 0x0000002221217221 */ /* 0x000fe20000010000 */
[----:B--2---:R-:W-:Y:S01]  /*1c40*/  FADD.FTZ R28, -R50, 1 ;  /* 0x3f800000321c7421 */ /* 0x004fe20000010100 */
[----:B------:R-:W-:Y:S01]  /*1c50*/  FMUL.FTZ R37, R3, R50 ;  /* 0x0000003203257220 */ /* 0x000fe20000410000 */
[----:B------:R-:W-:Y:S02]  /*1c60*/  FMUL.FTZ R38, R38, R29 ;  /* 0x0000001d26267220 */ /* 0x000fe40000410000 */
[----:B------:R-:W-:Y:S01]  /*1c70*/  FFMA.FTZ R28, R25, R28, 1 ;  /* 0x3f800000191c7423 */ /* 0x000fe2000001001c */
[----:B------:R-:W-:Y:S01]  /*1c80*/  FMUL.FTZ R25, R53, R30 ;  /* 0x0000001e35197220 */ /* 0x000fe20000410000 */
[----:B------:R-:W-:Y:S02]  /*1c90*/  FADD.FTZ R33, R33, R38 ;  /* 0x0000002621217221 */ /* 0x000fe40000010000 */
[----:B------:R-:W-:Y:S01]  /*1ca0*/  FMUL.FTZ R37, R37, R28 ;  /* 0x0000001c25257220 */ /* 0x000fe20000410000 */
[----:B------:R-:W-:Y:S01]  /*1cb0*/  FFMA.FTZ R29, R24, R25, RZ ;  /* 0x00000019181d7223 */ /* 0x000fe200000100ff */
[----:B------:R-:W-:Y:S01]  /*1cc0*/  FADD.FTZ R28, RZ, R25 ;  /* 0x00000019ff1c7221 */ /* 0x000fe20000010000 */
[----:B------:R-:W-:Y:S01]  /*1cd0*/  FADD.FTZ R25, R4, -UR12 ;  /* 0x8000000c04197e21 */ /* 0x000fe20008010000 */
[----:B------:R-:W-:Y:S01]  /*1ce0*/  FFMA.FTZ R24, R24, R30, RZ ;  /* 0x0000001e18187223 */ /* 0x000fe200000100ff */
[----:B------:R-:W-:Y:S01]  /*1cf0*/  FFMA.FTZ R56, R0, R39, R29 ;  /* 0x0000002700387223 */ /* 0x000fe2000001001d */
[----:B------:R-:W-:Y:S01]  /*1d00*/  FADD.FTZ R39, R39, R28 ;  /* 0x0000001c27277221 */ /* 0x000fe20000010000 */
[----:B------:R-:W-:Y:S01]  /*1d10*/  FMUL.FTZ R25, R25, UR9 ;  /* 0x0000000919197c20 */ /* 0x000fe20008410000 */
[-C--:B------:R-:W-:Y:S01]  /*1d20*/  FFMA.FTZ R30, R57, R34.reuse, R24 ;  /* 0x00000022391e7223 */ /* 0x080fe20000010018 */
[----:B------:R-:W-:-:S02]  /*1d30*/  FMUL.FTZ R34, R53, R34 ;  /* 0x0000002235227220 */ /* 0x000fc40000410000 */
[----:B------:R-:W-:Y:S01]  /*1d40*/  FFMA.FTZ R28, R53, R25, R54 ;  /* 0x00000019351c7223 */ /* 0x000fe20000010036 */
[----:B------:R-:W-:Y:S01]  /*1d50*/  FFMA.FTZ R30, R51, R38, R30 ;  /* 0x00000026331e7223 */ /* 0x000fe2000001001e */
[----:B------:R-:W-:Y:S01]  /*1d60*/  FFMA.FTZ R56, R57, R34, R56 ;  /* 0x0000002239387223 */ /* 0x000fe20000010038 */
[----:B------:R-:W-:Y:S01]  /*1d70*/  FADD.FTZ R39, R39, R34 ;  /* 0x0000002227277221 */ /* 0x000fe20000010000 */
[----:B------:R-:W-:Y:S01]  /*1d80*/  FMUL.FTZ R50, R28, -1.4426950216293334961 ;  /* 0xbfb8aa3b1c327820 */ /* 0x000fe20000410000 */
[----:B------:R-:W-:Y:S01]  /*1d90*/  FADD.FTZ R34, RZ, R35 ;  /* 0x00000023ff227221 */ /* 0x000fe20000010000 */
[----:B------:R-:W-:-:S03]  /*1da0*/  FMUL.FTZ R38, R53, R38 ;  /* 0x0000002635267220 */ /* 0x000fc60000410000 */
[----:B------:R-:W-:Y:S01]  /*1db0*/  FADD.FTZ R34, R34, R31 ;  /* 0x0000001f22227221 */ /* 0x000fe20000010000 */
[----:B------:R-:W0:Y:S03]  /*1dc0*/  MUFU.EX2 R50, R50 ;  /* 0x0000003200327308 */ /* 0x000e260000000800 */
[----:B------:R-:W-:Y:S01]  /*1dd0*/  FADD.FTZ R34, R34, R37 ;  /* 0x0000002522227221 */ /* 0x000fe20000010000 */
        /* <DEDUP_REMOVED lines=8> */
[----:B------:R-:W-:Y:S02]  /*1e60*/  FFMA.FTZ R57, R0, R35, RZ ;  /* 0x0000002300397223 */ /* 0x000fe400000100ff */
[----:B------:R-:W-:Y:S01]  /*1e70*/  FADD.FTZ R33, R33, R24 ;  /* 0x0000001821217221 */ /* 0x000fe20000010000 */
[----:B------:R-:W-:Y:S01]  /*1e80*/  FFMA.FTZ R29, R52, R28, R55 ;  /* 0x0000001c341d7223 */ /* 0x000fe20000010037 */
[-C--:B------:R-:W-:Y:S01]  /*1e90*/  FFMA.FTZ R35, R32, R31.reuse, R57 ;  /* 0x0000001f20237223 */ /* 0x080fe20000010039 */
[----:B------:R-:W-:Y:S02]  /*1ea0*/  FMUL.FTZ R31, R52, R31 ;  /* 0x0000001f341f7220 */ /* 0x000fe40000410000 */
[----:B------:R-:W-:Y:S01]  /*1eb0*/  FMUL.FTZ R50, R29, -1.4426950216293334961 ;  /* 0xbfb8aa3b1d327820 */ /* 0x000fe20000410000 */
[----:B------:R-:W-:Y:S01]  /*1ec0*/  FFMA.FTZ R35, R36, R37, R35 ;  /* 0x0000002524237223 */ /* 0x000fe20000010023 */
[----:B------:R-:W-:Y:S01]  /*1ed0*/  FFMA.FTZ R32, R32, R31, R56 ;  /* 0x0000001f20207223 */ /* 0x000fe20000010038 */
[----:B------:R-:W-:-:S03]  /*1ee0*/  FADD.FTZ R39, R31, R39 ;  /* 0x000000271f277221 */ /* 0x000fc60000010000 */
[----:B------:R-:W0:Y:S01]  /*1ef0*/  MUFU.EX2 R50, R50 ;  /* 0x0000003200327308 */ /* 0x000e220000000800 */
[----:B------:R-:W-:Y:S01]  /*1f00*/  FFMA.FTZ R51, R51, R38, R32 ;  /* 0x0000002633337223 */ /* 0x000fe20000010020 */
[----:B------:R-:W-:Y:S01]  /*1f10*/  FADD.FTZ R39, R39, R38 ;  /* 0x0000002627277221 */ /* 0x000fe20000010000 */
[----:B0-----:R-:W-:-:S06]  /*1f20*/  FADD.FTZ R50, R50, 1 ;  /* 0x3f80000032327421 */ /* 0x001fcc0000010000 */
[----:B------:R-:W0:Y:S02]  /*1f30*/  MUFU.RCP R50, R50 ;  /* 0x0000003200327308 */ /* 0x000e240000001000 */
[----:B0-----:R-:W-:-:S04]  /*1f40*/  FADD.FTZ R0, -R50, 1 ;  /* 0x3f80000032007421 */ /* 0x001fc80000010100 */
[----:B------:R-:W-:Y:S01]  /*1f50*/  FFMA.FTZ R0, R29, R0, 1 ;  /* 0x3f8000001d007423 */ /* 0x000fe20000010000 */
[----:B------:R-:W-:-:S04]  /*1f60*/  FMUL.FTZ R29, R7, R50 ;  /* 0x00000032071d7220 */ /* 0x000fc80000410000 */
[----:B------:R-:W-:Y:S01]  /*1f70*/  FMUL.FTZ R29, R29, R0 ;  /* 0x000000001d1d7220 */ /* 0x000fe20000410000 */
[----:B------:R-:W-:-:S03]  /*1f80*/  FADD.FTZ R0, R8, -UR12 ;  /* 0x8000000c08007e21 */ /* 0x000fc60008010000 */
[----:B------:R-:W-:Y:S01]  /*1f90*/  FADD.FTZ R34, R34, R29 ;  /* 0x0000001d22227221 */ /* 0x000fe20000010000 */
        /* <DEDUP_REMOVED lines=20> */
[-C--:B------:R-:W-:Y:S01]  /*20e0*/  FFMA.FTZ R57, R25, R24.reuse, R30 ;  /* 0x0000001819397223 */ /* 0x080fe2000001001e */
[----:B------:R-:W-:-:S03]  /*20f0*/  FMUL.FTZ R24, R53, R24 ;  /* 0x0000001835187220 */ /* 0x000fc60000410000 */
[----:B------:R-:W-:Y:S01]  /*2100*/  FFMA.FTZ R57, R0, R32, R57 ;  /* 0x0000002000397223 */ /* 0x000fe20000010039 */
[----:B------:R-:W0:Y:S01]  /*2110*/  MUFU.RCP R56, R56 ;  /* 0x0000003800387308 */ /* 0x000e220000001000 */
[----:B------:R-:W-:Y:S01]  /*2120*/  FFMA.FTZ R25, R25, R24, R36 ;  /* 0x0000001819197223 */ /* 0x000fe20000010024 */
[----:B------:R-:W-:Y:S01]  /*2130*/  FADD.FTZ R39, R39, R24 ;  /* 0x0000001827277221 */ /* 0x000fe20000010000 */
[----:B------:R-:W-:Y:S01]  /*2140*/  FMUL.FTZ R32, R53, R32 ;  /* 0x0000002035207220 */ /* 0x000fe20000410000 */
        /* <DEDUP_REMOVED lines=12> */
[----:B------:R-:W-:-:S04]  /*2210*/  FMUL.FTZ R29, R52, R29 ;  /* 0x0000001d341d7220 */ /* 0x000fc80000410000 */
[----:B------:R-:W0:Y:S01]  /*2220*/  MUFU.RCP R51, R51 ;  /* 0x0000003300337308 */ /* 0x000e220000001000 */
[----:B------:R-:W-:Y:S01]  /*2230*/  FFMA.FTZ R25, R28, R29, R25 ;  /* 0x0000001d1c197223 */ /* 0x000fe20000010019 */
[----:B------:R-:W-:-:S03]  /*2240*/  FADD.FTZ R39, R29, R39 ;  /* 0x000000271d277221 */ /* 0x000fc60000010000 */
[----:B------:R-:W-:Y:S01]  /*2250*/  FFMA.FTZ R0, R0, R32, R25 ;  /* 0x0000002000007223 */ /* 0x000fe20000010019 */
[----:B------:R-:W-:Y:S01]  /*2260*/  FADD.FTZ R39, R39, R32 ;  /* 0x0000002027277221 */ /* 0x000fe20000010000 */
[----:B0-----:R-:W-:Y:S01]  /*2270*/  FADD.FTZ R30, -R51, 1 ;  /* 0x3f800000331e7421 */ /* 0x001fe20000010100 */
[----:B------:R-:W-:-:S03]  /*2280*/  FMUL.FTZ R36, R14, R51 ;  /* 0x000000330e247220 */ /* 0x000fc60000410000 */
[----:B------:R-:W-:-:S04]  /*2290*/  FFMA.FTZ R30, R50, R30, 1 ;  /* 0x3f800000321e7423 */ /* 0x000fc8000001001e */
[----:B------:R-:W-:Y:S01]  /*22a0*/  FMUL.FTZ R36, R36, R30 ;  /* 0x0000001e24247220 */ /* 0x000fe20000410000 */
[----:B------:R-:W-:-:S03]  /*22b0*/  FADD.FTZ R30, R13, -UR12 ;  /* 0x8000000c0d1e7e21 */ /* 0x000fc60008010000 */
[----:B------:R-:W-:Y:S01]  /*22c0*/  FADD.FTZ R33, R33, R36 ;  /* 0x0000002421217221 */ /* 0x000fe20000010000 */
[----:B------:R-:W-:Y:S01]  /*22d0*/  FMUL.FTZ R30, R30, UR9 ;  /* 0x000000091e1e7c20 */ /* 0x000fe20008410000 */
[-C--:B------:R-:W-:Y:S01]  /*22e0*/  FFMA.FTZ R57, R38, R36.reuse, R57 ;  /* 0x0000002426397223 */ /* 0x080fe20000010039 */
[----:B------:R-:W-:Y:S02]  /*22f0*/  FMUL.FTZ R36, R53, R36 ;  /* 0x0000002435247220 */ /* 0x000fe40000410000 */
        /* <DEDUP_REMOVED lines=11> */
[----:B0-----:R-:W-:-:S04]  /*23b0*/  FADD.FTZ R35, -R50, 1 ;  /* 0x3f80000032237421 */ /* 0x001fc80000010100 */
[----:B------:R-:W-:Y:S01]  /*23c0*/  FFMA.FTZ R24, R24, R35, 1 ;  /* 0x3f80000018187423 */ /* 0x000fe20000010023 */
[----:B------:R-:W-:-:S04]  /*23d0*/  FMUL.FTZ R35, R15, R50 ;  /* 0x000000320f237220 */ /* 0x000fc80000410000 */
[----:B------:R-:W-:Y:S01]  /*23e0*/  FMUL.FTZ R35, R35, R24 ;  /* 0x0000001823237220 */ /* 0x000fe20000410000 */
[----:B------:R-:W-:-:S03]  /*23f0*/  FADD.FTZ R24, R16, -UR12 ;  /* 0x8000000c10187e21 */ /* 0x000fc60008010000 */
[-C--:B------:R-:W-:Y:S01]  /*2400*/  FFMA.FTZ R56, R30, R35.reuse, R51 ;  /* 0x000000231e387223 */ /* 0x080fe20000010033 */
        /* <DEDUP_REMOVED lines=41> */
[----:B------:R0:W1:Y:S02]  /*26a0*/  MUFU.RCP R36, R37 ;  /* 0x0000002500247308 */ /* 0x0000640000001000 */
[----:B0-----:R-:W-:Y:S01]  /*26b0*/  FADD.FTZ R37, R34, R35 ;  /* 0x0000002322257221 */ /* 0x001fe20000010000 */
[----:B------:R-:W-:-:S03]  /*26c0*/  FFMA.FTZ R35, R30, R51, R38 ;  /* 0x000000331e237223 */ /* 0x000fc60000010026 */
[----:B------:R-:W-:Y:S01]  /*26d0*/  FADD.FTZ R37, R37, R0 ;  /* 0x0000000025257221 */ /* 0x000fe20000010000 */
[----:B-1----:R-:W-:Y:S01]  /*26e0*/  FADD.FTZ R30, -R36, 1 ;  /* 0x3f800000241e7421 */ /* 0x002fe20000010100 */
[----:B------:R-:W-:Y:S01]  /*26f0*/  FMUL.FTZ R34, R23, R36 ;  /* 0x0000002417227220 */ /* 0x000fe20000410000 */
[----:B------:R-:W-:Y:S02]  /*2700*/  FMUL.FTZ R36, R53, R28 ;  /* 0x0000001c35247220 */ /* 0x000fe40000410000 */
[----:B------:R-:W-:Y:S02]  /*2710*/  FFMA.FTZ R30, R50, R30, 1 ;  /* 0x3f800000321e7423 */ /* 0x000fe4000001001e */
[----:B------:R-:W-:Y:S01]  /*2720*/  FFMA.FTZ R38, R24, R36, R35 ;  /* 0x0000002418267223 */ /* 0x000fe20000010023 */
[----:B------:R-:W-:Y:S01]  /*2730*/  FADD.FTZ R39, R39, R36 ;  /* 0x0000002427277221 */ /* 0x000fe20000010000 */
[----:B------:R-:W-:Y:S01]  /*2740*/  FMUL.FTZ R34, R34, R30 ;  /* 0x0000001e22227220 */ /* 0x000fe20000410000 */
[----:B------:R-:W-:Y:S01]  /*2750*/  FFMA.FTZ R30, R24, R28, R57 ;  /* 0x0000001c181e7223 */ /* 0x000fe20000010039 */
[C---:B------:R-:W-:Y:S01]  /*2760*/  FMUL.FTZ R24, R52.reuse, R0 ;  /* 0x0000000034187220 */ /* 0x040fe20000410000 */
[----:B------:R-:W-:Y:S01]  /*2770*/  FADD.FTZ R35, R33, R28 ;  /* 0x0000001c21237221 */ /* 0x000fe20000010000 */
[----:B------:R-:W-:-:S02]  /*2780*/  FMUL.FTZ R28, R52, R34 ;  /* 0x00000022341c7220 */ /* 0x000fc40000410000 */
[----:B------:R-:W-:Y:S01]  /*2790*/  FFMA.FTZ R38, R25, R24, R38 ;  /* 0x0000001819267223 */ /* 0x000fe20000010026 */
[----:B------:R-:W-:Y:S01]  /*27a0*/  FADD.FTZ R39, R24, R39 ;  /* 0x0000002718277221 */ /* 0x000fe20000010000 */
[----:B------:R-:W-:-:S04]  /*27b0*/  FMUL.FTZ R24, R53, R32 ;  /* 0x0000002035187220 */ /* 0x000fc80000410000 */
[----:B------:R-:W-:Y:S01]  /*27c0*/  FFMA.FTZ R38, R29, R24, R38 ;  /* 0x000000181d267223 */ /* 0x000fe20000010026 */
[----:B------:R-:W-:-:S03]  /*27d0*/  FADD.FTZ R39, R39, R24 ;  /* 0x0000001827277221 */ /* 0x000fc60000010000 */
[----:B------:R-:W-:Y:S01]  /*27e0*/  FFMA.FTZ R24, R31, R28, R38 ;  /* 0x0000001c1f187223 */ /* 0x000fe20000010026 */
[----:B------:R-:W-:Y:S01]  /*27f0*/  FADD.FTZ R33, R28, R39 ;  /* 0x000000271c217221 */ /* 0x000fe20000010000 */
[----:B------:R-:W-:Y:S01]  /*2800*/  FFMA.FTZ R28, R29, R32, R30 ;  /* 0x000000201d1c7223 */ /* 0x000fe2000001001e */
[----:B------:R-:W-:Y:S01]  /*2810*/  FFMA.FTZ R29, R31, R34, R56 ;  /* 0x000000221f1d7223 */ /* 0x000fe20000010038 */
[----:B------:R-:W-:Y:S01]  /*2820*/  FADD.FTZ R30, R35, R32 ;  /* 0x00000020231e7221 */ /* 0x000fe20000010000 */
[----:B------:R-:W-:-:S07]  /*2830*/  FADD.FTZ R31, R37, R34 ;  /* 0x00000022251f7221 */ /* 0x000fce0000010000 */
.L_x_1417:
[----:B------:R-:W0:Y:S01]  /*2840*/  S2R R25, SR_LANEID ;  /* 0x0000000000197919 */ /* 0x000e220000000000 */
[----:B------:R-:W-:Y:S01]  /*2850*/  MOV R35, R24 ;  /* 0x0000001800237202 */ /* 0x000fe20000000f00 */
[----:B------:R-:W1:Y:S01]  /*2860*/  S2UR UR7, SR_CgaCtaId ;  /* 0x00000000000779c3 */ /* 0x000e620000008800 */
[----:B------:R-:W-:Y:S01]  /*2870*/  UMOV UR6, 0x400 ;  /* 0x0000040000067882 */ /* 0x000fe20000000000 */
[----:B------:R-:W-:Y:S01]  /*2880*/  SHFL.DOWN PT, R24, R33, 0x1, 0x1f ;  /* 0x08201f0021187f89 */ /* 0x000fe200000e0000 */
[----:B------:R-:W-:Y:S01]  /*2890*/  UIADD3 UR6, UPT, UPT, UR6, 0xa0, URZ ;  /* 0x000000a006067890 */ /* 0x000fe2000fffe0ff */
[----:B------:R-:W-:Y:S01]  /*28a0*/  BSSY.RECONVERGENT B0, `(.L_x_1418) ;  /* 0x0000029000007945 */ /* 0x000fe20003800200 */
[----:B------:R-:W-:Y:S01]  /*28b0*/  UMOV UR13, 0x400 ;  /* 0x00000400000d7882 */ /* 0x000fe20000000000 */
[----:B------:R-:W2:Y:S01]  /*28c0*/  SHFL.DOWN PT, R0, R35, 0x1, 0x1f ;  /* 0x08201f0023007f89 */ /* 0x000ea200000e0000 */
[C---:B------:R-:W-:Y:S02]  /*28d0*/  ISETP.NE.AND P1, PT, R26.reuse, RZ, PT ;  /* 0x000000ff1a00720c */ /* 0x040fe40003f25270 */
[----:B------:R-:W-:Y:S01]  /*28e0*/  ISETP.GT.U32.AND P3, PT, R26, 0x3f, PT ;  /* 0x0000003f1a00780c */ /* 0x000fe20003f64070 */
[----:B-1----:R-:W-:Y:S01]  /*28f0*/  ULEA UR6, UR7, UR6, 0x18 ;  /* 0x0000000607067291 */ /* 0x002fe2000f8ec0ff */
[----:B0-----:R-:W-:-:S05]  /*2900*/  ISETP.GT.AND P0, PT, R25, 0x1e, PT ;  /* 0x0000001e1900780c */ /* 0x001fca0003f04270 */
[----:B------:R-:W-:Y:S02]  /*2910*/  LEA R56, R26, UR6, 0x4 ;  /* 0x000000061a387c11 */ /* 0x000fe4000f8e20ff */
[----:B------:R-:W-:-:S03]  /*2920*/  ISETP.GT.AND P2, PT, R25, 0xf, PT ;  /* 0x0000000f1900780c */ /* 0x000fc60003f44270 */
[----:B------:R-:W-:Y:S03]  /*2930*/  STS.128 [R56], R28 ;  /* 0x0000001c38007388 */ /* 0x000fe60000000c00 */
[----:B--2---:R-:W-:Y:S01]  /*2940*/  @!P0 FADD.FTZ R35, R0, R35 ;  /* 0x0000002300238221 */ /* 0x004fe20000010000 */
[----:B------:R-:W-:Y:S01]  /*2950*/  @!P0 FADD.FTZ R33, R24, R33 ;  /* 0x0000002118218221 */ /* 0x000fe20000010000 */
        /* <DEDUP_REMOVED lines=29> */
.L_x_1419:
[----:B------:R-:W-:Y:S05]  /*2b30*/  BSYNC.RECONVERGENT B0 ;  /* 0x0000000000007941 */ /* 0x000fea0003800200 */
.L_x_1418:
        /* <DEDUP_REMOVED lines=42> */
.L_x_1421:
[----:B------:R-:W-:Y:S05]  /*2de0*/  BSYNC.RECONVERGENT B0 ;  /* 0x0000000000007941 */ /* 0x000fea0003800200 */
.L_x_1420:
        /* <DEDUP_REMOVED lines=38> */
.L_x_1423:
[----:B------:R-:W-:Y:S05]  /*3050*/  BSYNC.RECONVERGENT B0 ;  /* 0x0000000000007941 */ /* 0x000fea0003800200 */
.L_x_1422:
[----:B------:R-:W-:Y:S04]  /*3060*/  BSSY.RECONVERGENT B0, `(.L_x_1424) ;  /* 0x000001c000007945 */ /* 0x000fe80003800200 */
[----:B------:R-:W-:Y:S05]  /*3070*/  @P3 BRA `(.L_x_1425) ;  /* 0x0000000000683947 */ /* 0x000fea0003800000 */
[----:B------:R-:W2:Y:S08]  /*3080*/  LDC.64 R24, c[0x0][0x3f8] ;  /* 0x0000fe00ff187b82 */ /* 0x000eb00000000a00 */
[----:B-1-3--:R-:W1:Y:S01]  /*3090*/  LDC.64 R26, c[0x0][0x3d8] ;  /* 0x0000f600ff1a7b82 */ /* 0x00ae620000000a00 */
        /* <DEDUP_REMOVED lines=24> */
.L_x_1425:
[----:B------:R-:W-:Y:S05]  /*3220*/  BSYNC.RECONVERGENT B0 ;  /* 0x0000000000007941 */ /* 0x000fea0003800200 */
.L_x_1424:
        /* <DEDUP_REMOVED lines=14> */
[----:B------:R-:W0:Y:S01]  /*3310*/  LDC.64 R24, c[0x0][0x3c8] ;  /* 0x0000f200ff187b82 */ /* 0x000e220000000a00 */
[----:B------:R-:W-:Y:S01]  /*3320*/  ULOP3.LUT UP0, UR6, UR4, 0x2, URZ, 0xc0, !UPT ;  /* 0x0000000204067892 */ /* 0x000fe2000f80c0ff */
[C-C-:B-1----:R-:W-:Y:S02]  /*3330*/  IMAD R27, R26.reuse, UR7, R37.reuse ;  /* 0x000000071a1b7c24 */ /* 0x142fe4000f8e0225 */
        /* <DEDUP_REMOVED lines=15> */
.L_x_1428:
[----:B------:R-:W3:Y:S04]  /*3430*/  LDG.E.STRONG.GPU R0, desc[UR10][R24.64] ;  /* 0x0000000a18007981 */ /* 0x000ee8000c1ef900 */
[----:B---3--:R-:W-:Y:S01]  /*3440*/  CCTL.IVALL ;  /* 0x00000000ff00798f */ /* 0x008fe20002000000 */
[----:B------:R-:W-:Y:S05]  /*3450*/  YIELD ;  /* 0x0000000000007946 */ /* 0x000fea0003800000 */
[----:B------:R-:W-:-:S13]  /*3460*/  ISETP.NE.AND P0, PT, R0, R27, PT ;  /* 0x0000001b0000720c */ /* 0x000fda0003f05270 */
[----:B------:R-:W-:Y:S05]  /*3470*/  @P0 BRA `(.L_x_1428) ;  /* 0xfffffffc00ec0947 */ /* 0x000fea000383ffff */
.L_x_1427:
        /* <DEDUP_REMOVED lines=11> */
[----:B------:R-:W-:Y:S01]  /*3530*/  IADD3 R0, PT, PT, R37, R26, RZ ;  /* 0x0000001a25007210 */ /* 0x000fe20007ffe0ff */
[C-C-:B------:R-:W-:Y:S01]  /*3540*/  IMAD R25, R26.reuse, 0x7, R37.reuse ;  /* 0x000000071a197824 */ /* 0x140fe200078e0225 */
[----:B------:R-:W-:Y:S01]  /*3550*/  UIADD3 UR7, UPT, UPT, -UR8, URZ, URZ ;  /* 0x000000ff08077290 */ /* 0x000fe2000fffe1ff */
[----:B------:R-:W-:Y:S01]  /*3560*/  IMAD R24, R26, 0x5, R37 ;  /* 0x000000051a187824 */ /* 0x000fe200078e0225 */
[----:B------:R-:W-:-:S10]  /*3570*/  MOV R26, RZ ;  /* 0x000000ff001a7202 */ /* 0x000fd40000000f00 */
.L_x_1430:
[----:B------:R-:W-:Y:S01]  /*3580*/  ISETP.EQ.OR P2, PT, RZ, UR7, P1 ;  /* 0x00000007ff007c0c */ /* 0x000fe20008f42670 */
[----:B0-----:R-:W-:Y:S01]  /*3590*/  UMOV UR8, UR6 ;  /* 0x0000000600087c82 */ /* 0x001fe20008000000 */
[----:B------:R-:W-:-:S04]  /*35a0*/  IADD3 R30, PT, PT, R26, 0x1, RZ ;  /* 0x000000011a1e7810 */ /* 0x000fc80007ffe0ff */
[----:B------:R-:W-:-:S07]  /*35b0*/  ISETP.EQ.OR P3, PT, R30, UR8, P1 ;  /* 0x000000081e007c0c */ /* 0x000fce0008f62670 */
[----:B------:R-:W-:-:S06]  /*35c0*/  @!P2 IMAD.WIDE.U32 R28, R37, 0x8, R38 ;  /* 0x00000008251ca825 */ /* 0x000fcc00078e0026 */
[----:B------:R-:W3:Y:S01]  /*35d0*/  @!P2 LDG.E.64 R28, desc[UR10][R28.64] ;  /* 0x0000000a1c1ca981 */ /* 0x000ee2000c1e1b00 */
[----:B------:R-:W-:-:S06]  /*35e0*/  @!P3 IMAD.WIDE.U32 R30, R0, 0x8, R38 ;  /* 0x00000008001eb825 */ /* 0x000fcc00078e0026 */
[----:B------:R-:W4:Y:S01]  /*35f0*/  @!P3 LDG.E.64 R30, desc[UR10][R30.64] ;  /* 0x0000000a1e1eb981 */ /* 0x000f22000c1e1b00 */
[----:B------:R-:W-:-:S04]  /*3600*/  IADD3 R32, PT, PT, R26, 0x2, RZ ;  /* 0x000000021a207810 */ /* 0x000fc80007ffe0ff */
[----:B------:R-:W-:Y:S02]  /*3610*/  ISETP.EQ.OR P4, PT, R32, UR8, P1 ;  /* 0x0000000820007c0c */ /* 0x000fe40008f82670 */
[----:B------:R-:W-:-:S04]  /*3620*/  IADD3 R32, PT, PT, R26, 0x3, RZ ;  /* 0x000000031a207810 */ /* 0x000fc80007ffe0ff */
[----:B------:R-:W-:-:S07]  /*3630*/  ISETP.EQ.OR P0, PT, R32, UR8, P1 ;  /* 0x0000000820007c0c */ /* 0x000fce0008f02670 */
[----:B--2---:R-:W-:-:S06]  /*3640*/  @!P4 IMAD.WIDE.U32 R32, R34, 0x8, R38 ;  /* 0x000000082220c825 */ /* 0x004fcc00078e0026 */
[----:B------:R-:W2:Y:S01]  /*3650*/  @!P4 LDG.E.64 R32, desc[UR10][R32.64] ;  /* 0x0000000a2020c981 */ /* 0x000ea2000c1e1b00 */
[----:B---3--:R-:W-:Y:S01]  /*3660*/  @!P2 FADD.FTZ R50, R50, R28 ;  /* 0x0000001c3232a221 */ /* 0x008fe20000010000 */
[----:B------:R-:W-:Y:S01]  /*3670*/  IADD3 R28, PT, PT, R26, 0x4, RZ ;  /* 0x000000041a1c7810 */ /* 0x000fe20007ffe0ff */
[----:B------:R-:W-:-:S03]  /*3680*/  @!P2 FADD.FTZ R51, R51, R29 ;  /* 0x0000001d3333a221 */ /* 0x000fc60000010000 */
[----:B------:R-:W-:Y:S01]  /*3690*/  ISETP.EQ.OR P2, PT, R28, UR8, P1 ;  /* 0x000000081c007c0c */ /* 0x000fe20008f42670 */
[----:B------:R-:W-:-:S06]  /*36a0*/  @!P0 IMAD.WIDE.U32 R28, R35, 0x8, R38 ;  /* 0x00000008231c8825 */ /* 0x000fcc00078e0026 */
[----:B------:R-:W3:Y:S01]  /*36b0*/  @!P0 LDG.E.64 R28, desc[UR10][R28.64] ;  /* 0x0000000a1c1c8981 */ /* 0x000ee2000c1e1b00 */
[----:B----4-:R-:W-:Y:S01]  /*36c0*/  @!P3 FADD.FTZ R50, R50, R30 ;  /* 0x0000001e3232b221 */ /* 0x010fe20000010000 */
[----:B------:R-:W-:-:S04]  /*36d0*/  @!P3 FADD.FTZ R51, R51, R31 ;  /* 0x0000001f3333b221 */ /* 0x000fc80000010000 */
[----:B------:R-:W-:-:S06]  /*36e0*/  @!P2 IMAD.WIDE.U32 R30, R36, 0x8, R38 ;  /* 0x00000008241ea825 */ /* 0x000fcc00078e0026 */
[----:B------:R-:W4:Y:S01]  /*36f0*/  @!P2 LDG.E.64 R30, desc[UR10][R30.64] ;  /* 0x0000000a1e1ea981 */ /* 0x000f22000c1e1b00 */
[----:B--2---:R-:W-:Y:S01]  /*3700*/  @!P4 FADD.FTZ R50, R50, R32 ;  /* 0x000000203232c221 */ /* 0x004fe20000010000 */
[----:B------:R-:W-:-:S04]  /*3710*/  IADD3 R32, PT, PT, R26, 0x5, RZ ;  /* 0x000000051a207810 */ /* 0x000fc80007ffe0ff */
[----:B------:R-:W-:Y:S01]  /*3720*/  ISETP.EQ.OR P3, PT, R32, UR8, P1 ;  /* 0x0000000820007c0c */ /* 0x000fe20008f62670 */
[----:B------:R-:W-:-:S12]  /*3730*/  @!P4 FADD.FTZ R51, R51, R33 ;  /* 0x000000213333c221 */ /* 0x000fd80000010000 */
[----:B------:R-:W-:-:S06]  /*3740*/  @!P3 IMAD.WIDE.U32 R32, R24, 0x8, R38 ;  /* 0x000000081820b825 */ /* 0x000fcc00078e0026 */
[----:B------:R-:W2:Y:S01]  /*3750*/  @!P3 LDG.E.64 R32, desc[UR10][R32.64] ;  /* 0x0000000a2020b981 */ /* 0x000ea2000c1e1b00 */
[----:B---3--:R-:W-:Y:S01]  /*3760*/  @!P0 FADD.FTZ R50, R50, R28 ;  /* 0x0000001c32328221 */ /* 0x008fe20000010000 */
[----:B------:R-:W-:-:S04]  /*3770*/  IADD3 R28, PT, PT, R26, 0x6, RZ ;  /* 0x000000061a1c7810 */ /* 0x000fc80007ffe0ff */
[----:B------:R-:W-:Y:S02]  /*3780*/  ISETP.EQ.OR P4, PT, R28, UR8, P1 ;  /* 0x000000081c007c0c */ /* 0x000fe40008f82670 */
[----:B------:R-:W-:Y:S01]  /*3790*/  IADD3 R28, PT, PT, R26, 0x7, RZ ;  /* 0x000000071a1c7810 */ /* 0x000fe20007ffe0ff */
[----:B------:R-:W-:-:S03]  /*37a0*/  @!P0 FADD.FTZ R51, R51, R29 ;  /* 0x0000001d33338221 */ /* 0x000fc60000010000 */
[----:B------:R-:W-:-:S07]  /*37b0*/  ISETP.EQ.OR P0, PT, R28, UR8, P1 ;  /* 0x000000081c007c0c */ /* 0x000fce0008f02670 */
[----:B------:R-:W-:-:S06]  /*37c0*/  @!P4 IMAD.WIDE.U32 R28, R27, 0x8, R38 ;  /* 0x000000081b1cc825 */ /* 0x000fcc00078e0026 */
[----:B------:R-:W3:Y:S01]  /*37d0*/  @!P4 LDG.E.64 R28, desc[UR10][R28.64] ;  /* 0x0000000a1c1cc981 */ /* 0x000ee2000c1e1b00 */
[----:B----4-:R-:W-:Y:S01]  /*37e0*/  @!P2 FADD.FTZ R50, R50, R30 ;  /* 0x0000001e3232a221 */ /* 0x010fe20000010000 */
[----:B------:R-:W-:Y:S01]  /*37f0*/  @!P2 FADD.FTZ R51, R51, R31 ;  /* 0x0000001f3333a221 */ /* 0x000fe20000010000 */
[----:B------:R-:W-:-:S06]  /*3800*/  @!P0 IMAD.WIDE.U32 R30, R25, 0x8, R38 ;  /* 0x00000008191e8825 */ /* 0x000fcc00078e0026 */
[----:B------:R-:W4:Y:S01]  /*3810*/  @!P0 LDG.E.64 R30, desc[UR10][R30.64] ;  /* 0x0000000a1e1e8981 */ /* 0x000f22000c1e1b00 */
[----:B--2---:R-:W-:Y:S01]  /*3820*/  @!P3 FADD.FTZ R50, R50, R32 ;  /* 0x000000203232b221 */ /* 0x004fe20000010000 */
        /* <DEDUP_REMOVED lines=13> */
[----:B---3--:R-:W-:Y:S01]  /*3900*/  @!P4 FADD.FTZ R51, R51, R29 ;  /* 0x0000001d3333c221 */ /* 0x008fe20000010000 */
[----:B-1----:R-:W-:-:S04]  /*3910*/  LOP3.LUT R29, R33, 0x7ffffff8, RZ, 0xc0, !PT ;  /* 0x7ffffff8211d7812 */ /* 0x002fc800078ec0ff */
[----:B------:R-:W-:Y:S01]  /*3920*/  ISETP.NE.AND P2, PT, R26, R29, PT ;  /* 0x0000001d1a00720c */ /* 0x000fe20003f45270 */
[----:B------:R-:W-:Y:S01]  /*3930*/  @!P4 FADD.FTZ R50, R50, R28 ;  /* 0x0000001c3232c221 */ /* 0x000fe20000010000 */
[----:B----4-:R-:W-:-:S03]  /*3940*/  @!P0 FADD.FTZ R51, R51, R31 ;  /* 0x0000001f33338221 */ /* 0x010fc60000010000 */
[----:B------:R-:W-:-:S08]  /*3950*/  @!P0 FADD.FTZ R50, R50, R30 ;  /* 0x0000001e32328221 */ /* 0x000fd00000010000 */
[----:B------:R-:W-:Y:S05]  /*3960*/  @P2 BRA `(.L_x_1430) ;  /* 0xfffffffc00042947 */ /* 0x000fea000383ffff */
[----:B------:R-:W-:-:S07]  /*3970*/  MOV R0, R29 ;  /* 0x0000001d00007202 */ /* 0x000fce0000000f00 */
.L_x_1429:
[----:B------:R-:W0:Y:S02]  /*3980*/  LDCU UR6, c[0x0][0x370] ;  /* 0x00006e00ff0677ac */ /* 0x000e240008000800 */
[----:B0-----:R-:W-:-:S09]  /*3990*/  ULOP3.LUT UP0, URZ, UR6, 0x7, URZ, 0xc0, !UPT ;  /* 0x0000000706ff7892 */ /* 0x001fd2000f80c0ff */
[----:B------:R-:W-:Y:S05]  /*39a0*/  BRA.U !UP0, `(.L_x_1426) ;  /* 0x0000000508107547 */ /* 0x000fea000b800000 */
[----:B--2---:R-:W0:Y:S01]  /*39b0*/  LDC R33, c[0x0][0x374] ;  /* 0x0000dd00ff217b82 */ /* 0x004e220000000800 */
[----:B------:R-:W2:Y:S01]  /*39c0*/  LDCU UR6, c[0x0][0x370] ;  /* 0x00006e00ff0677ac */ /* 0x000ea20008000800 */
[----:B------:R-:W3:Y:S01]  /*39d0*/  S2R R32, SR_CTAID.Y ;  /* 0x0000000000207919 */ /* 0x000ee20000002600 */
[----:B------:R-:W4:Y:S01]  /*39e0*/  LDCU UR7, c[0x0][0x370] ;  /* 0x00006e00ff0777ac */ /* 0x000f220008000800 */
[----:B--2---:R-:W-:-:S04]  /*39f0*/  ULOP3.LUT UR6, UR6, 0x7, URZ, 0xc0, !UPT ;  /* 0x0000000706067892 */ /* 0x004fc8000f8ec0ff */
[----:B------:R-:W-:Y:S02]  /*3a00*/  UIADD3 UR6, UPT, UPT, UR6, -0x1, URZ ;  /* 0xffffffff06067890 */ /* 0x000fe4000fffe0ff */
[----:B----4-:R-:W-:Y:S02]  /*3a10*/  ULOP3.LUT UP1, UR7, UR7, 0x3, URZ, 0xc0, !UPT ;  /* 0x0000000307077892 */ /* 0x010fe4000f82c0ff */
[----:B------:R-:W-:-:S09]  /*3a20*/  UISETP.GE.U32.AND UP0, UPT, UR6, 0x3, UPT ;  /* 0x000000030600788c */ /* 0x000fd2000bf06070 */
[----:B---3--:R-:W-:Y:S05]  /*3a30*/  BRA.U !UP0, `(.L_x_1431) ;  /* 0x0000000108747547 */ /* 0x008fea000b800000 */
[C---:B------:R-:W-:Y:S02]  /*3a40*/  IADD3 R24, PT, PT, R0.reuse, 0x1, RZ ;  /* 0x0000000100187810 */ /* 0x040fe40007ffe0ff */
[----:B------:R-:W-:Y:S02]  /*3a50*/  ISETP.EQ.OR P0, PT, R0, UR8, P1 ;  /* 0x0000000800007c0c */ /* 0x000fe40008f02670 */
[----:B------:R-:W-:Y:S02]  /*3a60*/  ISETP.EQ.OR P2, PT, R24, UR8, P1 ;  /* 0x0000000818007c0c */ /* 0x000fe40008f42670 */
[C---:B------:R-:W-:Y:S02]  /*3a70*/  IADD3 R26, PT, PT, R0.reuse, 0x2, RZ ;  /* 0x00000002001a7810 */ /* 0x040fe40007ffe0ff */
[----:B------:R-:W-:Y:S02]  /*3a80*/  IADD3 R28, PT, PT, R0, 0x3, RZ ;  /* 0x00000003001c7810 */ /* 0x000fe40007ffe0ff */
[----:B------:R-:W-:-:S02]  /*3a90*/  ISETP.EQ.OR P3, PT, R26, UR8, P1 ;  /* 0x000000081a007c0c */ /* 0x000fc40008f62670 */
[----:B------:R-:W-:-:S03]  /*3aa0*/  ISETP.EQ.OR P4, PT, R28, UR8, P1 ;  /* 0x000000081c007c0c */ /* 0x000fc60008f82670 */
[CC--:B0-----:R-:W-:Y:S02]  /*3ab0*/  @!P0 IMAD R25, R0.reuse, R33.reuse, R32 ;  /* 0x0000002100198224 */ /* 0x0c1fe400078e0220 */
[----:B-1----:R-:W-:Y:S02]  /*3ac0*/  @!P2 IMAD R27, R0, R33, R33 ;  /* 0x00000021001ba224 */ /* 0x002fe400078e0221 */
[----:B------:R-:W-:-:S03]  /*3ad0*/  @!P0 IMAD.WIDE.U32 R24, R25, 0x8, R38 ;  /* 0x0000000819188825 */ /* 0x000fc600078e0026 */
[----:B------:R-:W-:Y:S01]  /*3ae0*/  @!P2 IADD3 R27, PT, PT, R27, R32, RZ ;  /* 0x000000201b1ba210 */ /* 0x000fe20007ffe0ff */
[----:B------:R-:W-:Y:S02]  /*3af0*/  @!P3 IMAD R31, R26, R33, R32 ;  /* 0x000000211a1fb224 */ /* 0x000fe400078e0220 */
[----:B------:R-:W2:Y:S02]  /*3b00*/  @!P0 LDG.E.64 R24, desc[UR10][R24.64] ;  /* 0x0000000a18188981 */ /* 0x000ea4000c1e1b00 */
[----:B------:R-:W-:-:S04]  /*3b10*/  @!P2 IMAD.WIDE.U32 R26, R27, 0x8, R38 ;  /* 0x000000081b1aa825 */ /* 0x000fc800078e0026 */
[----:B------:R-:W-:Y:S02]  /*3b20*/  @!P4 IMAD R29, R28, R33, R32 ;  /* 0x000000211c1dc224 */ /* 0x000fe400078e0220 */
[--C-:B------:R-:W-:Y:S01]  /*3b30*/  @!P3 IMAD.WIDE.U32 R30, R31, 0x8, R38.reuse ;  /* 0x000000081f1eb825 */ /* 0x100fe200078e0026 */
[----:B------:R-:W3:Y:S03]  /*3b40*/  @!P2 LDG.E.64 R26, desc[UR10][R26.64] ;  /* 0x0000000a1a1aa981 */ /* 0x000ee6000c1e1b00 */
[----:B------:R-:W-:Y:S02]  /*3b50*/  @!P4 IMAD.WIDE.U32 R28, R29, 0x8, R38 ;  /* 0x000000081d1cc825 */ /* 0x000fe400078e0026 */
        /* <DEDUP_REMOVED lines=11> */
.L_x_1431:
[----:B------:R-:W-:Y:S05]  /*3c10*/  BRA.U !UP1, `(.L_x_1426) ;  /* 0x0000000109747547 */ /* 0x000fea000b800000 */
[----:B------:R-:W2:Y:S01]  /*3c20*/  LDC R28, c[0x0][0x370] ;  /* 0x0000dc00ff1c7b82 */ /* 0x000ea20000000800 */
[----:B------:R-:W-:Y:S01]  /*3c30*/  UISETP.NE.AND UP0, UPT, UR7, 0x1, UPT ;  /* 0x000000010700788c */ /* 0x000fe2000bf05270 */
[----:B--2---:R-:W-:-:S08]  /*3c40*/  LOP3.LUT R28, R28, 0x1, RZ, 0xc0, !PT ;  /* 0x000000011c1c7812 */ /* 0x004fd000078ec0ff */
[----:B------:R-:W-:Y:S05]  /*3c50*/  BRA.U !UP0, `(.L_x_1432) ;  /* 0x00000001083c7547 */ /* 0x000fea000b800000 */
[C---:B------:R-:W-:Y:S02]  /*3c60*/  IADD3 R24, PT, PT, R0.reuse, 0x1, RZ ;  /* 0x0000000100187810 */ /* 0x040fe40007ffe0ff */
[----:B------:R-:W-:Y:S02]  /*3c70*/  ISETP.EQ.OR P0, PT, R0, UR8, P1 ;  /* 0x0000000800007c0c */ /* 0x000fe40008f02670 */
[----:B------:R-:W-:-:S11]  /*3c80*/  ISETP.EQ.OR P2, PT, R24, UR8, P1 ;  /* 0x0000000818007c0c */ /* 0x000fd60008f42670 */
[CC--:B01----:R-:W-:Y:S02]  /*3c90*/  @!P0 IMAD R27, R0.reuse, R33.reuse, R32 ;  /* 0x00000021001b8224 */ /* 0x0c3fe400078e0220 */
[----:B------:R-:W-:Y:S02]  /*3ca0*/  @!P2 IMAD R25, R0, R33, R33 ;  /* 0x000000210019a224 */ /* 0x000fe400078e0221 */
[----:B------:R-:W-:-:S03]  /*3cb0*/  @!P0 IMAD.WIDE.U32 R26, R27, 0x8, R38 ;  /* 0x000000081b1a8825 */ /* 0x000fc600078e0026 */
[----:B------:R-:W-:-:S03]  /*3cc0*/  @!P2 IADD3 R25, PT, PT, R25, R32, RZ ;  /* 0x000000201919a210 */ /* 0x000fc60007ffe0ff */
[----:B------:R-:W2:Y:S02]  /*3cd0*/  @!P0 LDG.E.64 R26, desc[UR10][R26.64] ;  /* 0x0000000a1a1a8981 */ /* 0x000ea4000c1e1b00 */
[----:B------:R-:W-:-:S06]  /*3ce0*/  @!P2 IMAD.WIDE.U32 R24, R25, 0x8, R38 ;  /* 0x000000081918a825 */ /* 0x000fcc00078e0026 */
[----:B------:R-:W3:Y:S01]  /*3cf0*/  @!P2 LDG.E.64 R24, desc[UR10][R24.64] ;  /* 0x0000000a1818a981 */ /* 0x000ee2000c1e1b00 */
[----:B------:R-:W-:Y:S01]  /*3d00*/  IADD3 R0, PT, PT, R0, 0x2, RZ ;  /* 0x0000000200007810 */ /* 0x000fe20007ffe0ff */
[----:B--2---:R-:W-:Y:S01]  /*3d10*/  @!P0 FADD.FTZ R50, R50, R26 ;  /* 0x0000001a32328221 */ /* 0x004fe20000010000 */
[----:B------:R-:W-:-:S03]  /*3d20*/  @!P0 FADD.FTZ R51, R51, R27 ;  /* 0x0000001b33338221 */ /* 0x000fc60000010000 */
[----:B---3--:R-:W-:Y:S01]  /*3d30*/  @!P2 FADD.FTZ R50, R50, R24 ;  /* 0x000000183232a221 */ /* 0x008fe20000010000 */
[----:B------:R-:W-:-:S07]  /*3d40*/  @!P2 FADD.FTZ R51, R51, R25 ;  /* 0x000000193333a221 */ /* 0x000fce0000010000 */
.L_x_1432:
[----:B------:R-:W-:Y:S01]  /*3d50*/  ISETP.EQ.OR P0, PT, R0, UR8, P1 ;  /* 0x0000000800007c0c */ /* 0x000fe20008f02670 */
[----:B------:R-:W-:Y:S03]  /*3d60*/  BSSY.RECONVERGENT B0, `(.L_x_1426) ;  /* 0x0000008000007945 */ /* 0x000fe60003800200 */
[----:B------:R-:W-:-:S13]  /*3d70*/  ISETP.NE.U32.OR P0, PT, R28, 0x1, P0 ;  /* 0x000000011c00780c */ /* 0x000fda0000705470 */
[----:B------:R-:W-:Y:S05]  /*3d80*/  @P0 BRA `(.L_x_1433) ;  /* 0x0000000000140947 */ /* 0x000fea0003800000 */
[----:B0-----:R-:W-:-:S04]  /*3d90*/  IMAD R33, R33, R0, R32 ;  /* 0x0000000021217224 */ /* 0x001fc800078e0220 */
[----:B------:R-:W-:-:S06]  /*3da0*/  IMAD.WIDE.U32 R38, R33, 0x8, R38 ;  /* 0x0000000821267825 */ /* 0x000fcc00078e0026 */
[----:B------:R-:W2:Y:S02]  /*3db0*/  LDG.E.64 R38, desc[UR10][R38.64] ;  /* 0x0000000a26267981 */ /* 0x000ea4000c1e1b00 */
[----:B--2---:R-:W-:Y:S01]  /*3dc0*/  FADD.FTZ R50, R50, R38 ;  /* 0x0000002632327221 */ /* 0x004fe20000010000 */
[----:B------:R-:W-:-:S07]  /*3dd0*/  FADD.FTZ R51, R51, R39 ;  /* 0x0000002733337221 */ /* 0x000fce0000010000 */
.L_x_1433:
[----:B------:R-:W-:Y:S05]  /*3de0*/  BSYNC.RECONVERGENT B0 ;  /* 0x0000000000007941 */ /* 0x000fea0003800200 */
.L_x_1426:
[----:B------:R-:W5:Y:S01]  /*3df0*/  S2UR UR7, SR_CgaCtaId ;  /* 0x00000000000779c3 */ /* 0x000f620000008800 */
[----:B------:R-:W-:Y:S01]  /*3e00*/  UMOV UR6, 0x400 ;  /* 0x0000040000067882 */ /* 0x000fe20000000000 */
[----:B----4-:R-:W4:Y:S01]  /*3e10*/  S2R R24, SR_TID.X ;  /* 0x0000000000187919 */ /* 0x010f220000002100 */
[----:B------:R-:W1:Y:S01]  /*3e20*/  LDCU.64 UR14, c[0x0][0x400] ;  /* 0x00008000ff0e77ac */ /* 0x000e620008000a00 */
[----:B------:R-:W-:Y:S01]  /*3e30*/  FADD.FTZ R48, R48, -UR12 ;  /* 0x8000000c30307e21 */ /* 0x000fe20008010000 */
[----:B------:R-:W-:-:S03]  /*3e40*/  FADD.FTZ R29, R49, -UR12 ;  /* 0x8000000c311d7e21 */ /* 0x000fc60008010000 */
[----:B------:R-:W2:Y:S01]  /*3e50*/  LDC R25, c[0x0][0x41c] ;  /* 0x00010700ff197b82 */ /* 0x000ea20000000800 */
[----:B------:R-:W-:Y:S01]  /*3e60*/  FMUL.FTZ R48, R48, UR9 ;  /* 0x0000000930307c20 */ /* 0x000fe20008410000 */
[----:B------:R-:W-:Y:S01]  /*3e70*/  FMUL.FTZ R29, R29, UR9 ;  /* 0x000000091d1d7c20 */ /* 0x000fe20008410000 */
[----:B-----5:R-:W-:Y:S01]  /*3e80*/  ULEA UR6, UR7, UR6, 0x18 ;  /* 0x0000000607067291 */ /* 0x020fe2000f8ec0ff */
[----:B------:R-:W5:Y:S08]  /*3e90*/  LDCU.U8 UR7, c[0x0][0x414] ;  /* 0x00008280ff0777ac */ /* 0x000f700008000000 */
[----:B------:R-:W-:Y:S01]  /*3ea0*/  @!P1 STS.64 [UR6+0x98], R50 ;  /* 0x00009832ff009988 */ /* 0x000fe20008000a06 */
[----:B----4-:R-:W-:Y:S01]  /*3eb0*/  SHF.R.U32.HI R24, RZ, 0x6, R24 ;  /* 0x00000006ff187819 */ /* 0x010fe20000011618 */
[----:B------:R-:W-:Y:S04]  /*3ec0*/  BAR.SYNC.DEFER_BLOCKING 0x0 ;  /* 0x0000000000007b1d */ /* 0x000fe80000010000 */
[----:B--2---:R-:W-:Y:S01]  /*3ed0*/  IMAD R24, R25, UR8, R24 ;  /* 0x0000000819187c24 */ /* 0x004fe2000f8e0218 */
        /* <DEDUP_REMOVED lines=8> */
[----:B------:R-:W1:Y:S01]  /*3f60*/  LDS.64 R30, [UR6+0x98] ;  /* 0x00009806ff1e7984 */ /* 0x000e620008000a00 */
[----:B------:R-:W1:Y:S02]  /*3f70*/  LDCU UR6, c[0x0][0x42c] ;  /* 0x00008580ff0677ac */ /* 0x000e640008000800 */
[----:B-1----:R-:W-:Y:S01]  /*3f80*/  FMUL.FTZ R25, R30, UR6 ;  /* 0x000000061e197c20 */ /* 0x002fe20008410000 */
[----:B------:R-:W-:-:S04]  /*3f90*/  FMUL.FTZ R0, R31, UR6 ;  /* 0x000000061f007c20 */ /* 0x000fc80008410000 */
[----:B------:R-:W-:Y:S01]  /*3fa0*/  FFMA.FTZ R30, R25, R48, R0 ;  /* 0x00000030191e7223 */ /* 0x000fe20000010000 */
        /* <DEDUP_REMOVED lines=19> */
.L_x_1434:
[----:B------:R-:W-:Y:S01]  /*40e0*/  FADD.FTZ R44, R44, -UR12 ;  /* 0x8000000c2c2c7e21 */ /* 0x000fe20008010000 */
[----:B------:R-:W-:Y:S01]  /*40f0*/  FFMA.FTZ R29, R25, R29, R0 ;  /* 0x0000001d191d7223 */ /* 0x000fe20000010000 */
[----:B------:R-:W-:Y:S01]  /*4100*/  BSSY.RECONVERGENT B0, `(.L_x_1435) ;  /* 0x0000013000007945 */ /* 0x000fe20003800200 */
[----:B------:R-:W-:Y:S01]  /*4110*/  FFMA.FTZ R32, R53, R46, -R30 ;  /* 0x0000002e35207223 */ /* 0x000fe2000001081e */
[----:B------:R-:W-:Y:S01]  /*4120*/  FADD.FTZ R45, R45, -UR12 ;  /* 0x8000000c2d2d7e21 */ /* 0x000fe20008010000 */
[----:B------:R-:W-:Y:S01]  /*4130*/  FMUL.FTZ R44, R44, UR9 ;  /* 0x000000092c2c7c20 */ /* 0x000fe20008410000 */
        /* <DEDUP_REMOVED lines=15> */
.L_x_1436:
[----:B------:R-:W-:Y:S05]  /*4230*/  BSYNC.RECONVERGENT B0 ;  /* 0x0000000000007941 */ /* 0x000fea0003800200 */
.L_x_1435:
[----:B------:R-:W-:Y:S01]  /*4240*/  FFMA.FTZ R38, R25, R44, R0 ;  /* 0x0000002c19267223 */ /* 0x000fe20000010000 */
[----:B------:R-:W-:Y:S01]  /*4250*/  FMUL.FTZ R45, R45, UR9 ;  /* 0x000000092d2d7c20 */ /* 0x000fe20008410000 */
        /* <DEDUP_REMOVED lines=19> */
.L_x_1437:
[----:B------:R-:W-:Y:S01]  /*4390*/  FFMA.FTZ R29, R25, R45, R0 ;  /* 0x0000002d191d7223 */ /* 0x000fe20000010000 */
[----:B------:R-:W-:Y:S01]  /*43a0*/  BSSY.RECONVERGENT B0, `(.L_x_1438) ;  /* 0x0000013000007945 */ /* 0x000fe20003800200 */
[----:B------:R-:W-:Y:S01]  /*43b0*/  FFMA.FTZ R38, R53, R42, -R38 ;  /* 0x0000002a35267223 */ /* 0x000fe20000010826 */
[----:B------:R-:W-:Y:S01]  /*43c0*/  FADD.FTZ R44, R40, -UR12 ;  /* 0x8000000c282c7e21 */ /* 0x000fe20008010000 */
[----:B------:R-:W-:Y:S01]  /*43d0*/  FADD.FTZ R51, R41, -UR12 ;  /* 0x8000000c29337e21 */ /* 0x000fe20008010000 */
[----:B------:R-:W-:Y:S01]  /*43e0*/  FFMA.FTZ R39, R52, R43, -R29 ;  /* 0x0000002b34277223 */ /* 0x000fe2000001081d */
[----:B------:R-:W-:Y:S06]  /*43f0*/  @P1 BRA `(.L_x_1439) ;  /* 0x0000000000341947 */ /* 0x000fec0003800000 */
[----:B------:R-:W1:Y:S01]  /*4400*/  LDCU.64 UR6, c[0x0][0x3f8] ;  /* 0x00007f00ff0677ac */ /* 0x000e620008000a00 */
[----:B------:R-:W-:Y:S01]  /*4410*/  MOV R28, R58 ;  /* 0x0000003a001c7202 */ /* 0x000fe20000000f00 */
[----:B------:R-:W-:Y:S01]  /*4420*/  FMUL.FTZ R38, R38, UR9 ;  /* 0x0000000926267c20 */ /* 0x000fe20008410000 */
[----:B------:R-:W-:Y:S01]  /*4430*/  MOV R29, R61 ;  /* 0x0000003d001d7202 */ /* 0x000fe20000000f00 */
[----:B------:R-:W2:Y:S01]  /*4440*/  LDCU.64 UR16, c[0x0][0x380] ;  /* 0x00007000ff1077ac */ /* 0x000ea20008000a00 */
[----:B------:R-:W-:Y:S01]  /*4450*/  FMUL.FTZ R39, R39, UR9 ;  /* 0x0000000927277c20 */ /* 0x000fe20008410000 */
[----:B-1----:R-:W-:Y:S02]  /*4460*/  IMAD R27, R27, UR6, RZ ;  /* 0x000000061b1b7c24 */ /* 0x002fe4000f8e02ff */
[----:B------:R-:W-:-:S04]  /*4470*/  IMAD.WIDE.U32 R28, R26, UR6, R28 ;  /* 0x000000061a1c7c25 */ /* 0x000fc8000f8e001c */
[----:B------:R-:W-:Y:S01]  /*4480*/  IMAD R27, R26, UR7, R27 ;  /* 0x000000071a1b7c24 */ /* 0x000fe2000f8e021b */
[----:B--2---:R-:W-:-:S04]  /*4490*/  LEA R26, P0, R28, UR16, 0x2 ;  /* 0x000000101c1a7c11 */ /* 0x004fc8000f8010ff */
[----:B------:R-:W-:-:S04]  /*44a0*/  IADD3 R27, PT, PT, R29, R27, RZ ;  /* 0x0000001b1d1b7210 */ /* 0x000fc80007ffe0ff */
[----:B------:R-:W-:-:S05]  /*44b0*/  LEA.HI.X R27, R28, UR17, R27, 0x2, P0 ;  /* 0x000000111c1b7c11 */ /* 0x000fca00080f141b */
[----:B------:R1:W-:Y:S02]  /*44c0*/  STG.E.64 desc[UR10][R26.64], R38 ;  /* 0x000000261a007986 */ /* 0x0003e4000c101b0a */
.L_x_1439:
[----:B------:R-:W-:Y:S05]  /*44d0*/  BSYNC.RECONVERGENT B0 ;  /* 0x0000000000007941 */ /* 0x000fea0003800200 */
.L_x_1438:
[----:B------:R-:W-:Y:S01]  /*44e0*/  FADD.FTZ R17, R17, -UR12 ;  /* 0x8000000c11117e21 */ /* 0x000fe20008010000 */
[----:B------:R-:W-:Y:S01]  /*44f0*/  FADD.FTZ R20, R20, -UR12 ;  /* 0x8000000c14147e21 */ /* 0x000fe20008010000 */
[----:B------:R-:W-:Y:S01]  /*4500*/  FADD.FTZ R29, R13, -UR12 ;  /* 0x8000000c0d1d7e21 */ /* 0x000fe20008010000 */
[----:B------:R-:W-:Y:S01]  /*4510*/  FADD.FTZ R13, R21, -UR12 ;  /* 0x8000000c150d7e21 */ /* 0x000fe20008010000 */
[----:B------:R-:W-:Y:S01]  /*4520*/  FMUL.FTZ R21, R17, UR9 ;  /* 0x0000000911157c20 */ /* 0x000fe20008410000 */
[----:B------:R-:W-:Y:S01]  /*4530*/  FADD.FTZ R47, R4, -UR12 ;  /* 0x8000000c042f7e21 */ /* 0x000fe20008010000 */
[----:B------:R-:W-:Y:S01]  /*4540*/  FADD.FTZ R45, R5, -UR12 ;  /* 0x8000000c052d7e21 */ /* 0x000fe20008010000 */
[----:B------:R-:W-:Y:S01]  /*4550*/  FADD.FTZ R35, R8, -UR12 ;  /* 0x8000000c08237e21 */ /* 0x000fe20008010000 */
[----:B0-----:R-:W-:Y:S01]  /*4560*/  FADD.FTZ R33, R9, -UR12 ;  /* 0x8000000c09217e21 */ /* 0x001fe20008010000 */
[----:B------:R-:W-:Y:S01]  /*4570*/  FADD.FTZ R31, R12, -UR12 ;  /* 0x8000000c0c1f7e21 */ /* 0x000fe20008010000 */
[----:B-1----:R-:W-:Y:S01]  /*4580*/  FADD.FTZ R27, R16, -UR12 ;  /* 0x8000000c101b7e21 */ /* 0x002fe20008010000 */
[----:B------:R-:W-:Y:S01]  /*4590*/  FMUL.FTZ R17, R20, UR9 ;  /* 0x0000000914117c20 */ /* 0x000fe20008410000 */
[----:B------:R-:W-:Y:S01]  /*45a0*/  IADD3 R5, PT, PT, R24, 0x10, RZ ;  /* 0x0000001018057810 */ /* 0x000fe20007ffe0ff */
[----:B------:R-:W-:Y:S01]  /*45b0*/  FMUL.FTZ R44, R44, UR9 ;  /* 0x000000092c2c7c20 */ /* 0x000fe20008410000 */
[C---:B------:R-:W-:Y:S01]  /*45c0*/  IADD3 R43, PT, PT, R24.reuse, 0x18, RZ ;  /* 0x00000018182b7810 */ /* 0x040fe20007ffe0ff */
[----:B------:R-:W-:Y:S01]  /*45d0*/  FMUL.FTZ R51, R51, UR9 ;  /* 0x0000000933337c20 */ /* 0x000fe20008410000 */
[C---:B------:R-:W-:Y:S01]  /*45e0*/  IADD3 R12, PT, PT, R24.reuse, 0x20, RZ ;  /* 0x00000020180c7810 */ /* 0x040fe20007ffe0ff */
[----:B------:R-:W-:Y:S01]  /*45f0*/  FMUL.FTZ R47, R47, UR9 ;  /* 0x000000092f2f7c20 */ /* 0x000fe20008410000 */
[C---:B------:R-:W-:Y:S01]  /*4600*/  IADD3 R16, PT, PT, R24.reuse, 0x28, RZ ;  /* 0x0000002818107810 */ /* 0x040fe20007ffe0ff */
[----:B------:R-:W-:Y:S01]  /*4610*/  FMUL.FTZ R45, R45, UR9 ;  /* 0x000000092d2d7c20 */ /* 0x000fe20008410000 */
[C---:B------:R-:W-:Y:S01]  /*4620*/  IADD3 R20, PT, PT, R24.reuse, 0x30, RZ ;  /* 0x0000003018147810 */ /* 0x040fe20007ffe0ff */
        /* <DEDUP_REMOVED lines=54> */
.L_x_1440:
        /* <DEDUP_REMOVED lines=17> */
.L_x_1442:
[----:B------:R-:W-:Y:S05]  /*4aa0*/  BSYNC.RECONVERGENT B0 ;  /* 0x0000000000007941 */ /* 0x000fea0003800200 */
.L_x_1441:
        /* <DEDUP_REMOVED lines=19> */
.L_x_1443:
        /* <DEDUP_REMOVED lines=17> */
.L_x_1445:
[----:B------:R-:W-:Y:S05]  /*4cf0*/  BSYNC.RECONVERGENT B0 ;  /* 0x0000000000007941 */ /* 0x000fea0003800200 */
.L_x_1444:
        /* <DEDUP_REMOVED lines=19> */
.L_x_1446:
[----:B------:R-:W-:Y:S01]  /*4e30*/  BSSY.RECONVERGENT B0, `(.L_x_1447) ;  /* 0x0000011000007945 */ /* 0x000fe20003800200 */
[----:B-1----:R-:W-:Y:S01]  /*4e40*/  FFMA.FTZ R6, R53, R10, -R32 ;  /* 0x0000000a35067223 */ /* 0x002fe20000010820 */
        /* <DEDUP_REMOVED lines=15> */
.L_x_1448:
[----:B------:R-:W-:Y:S05]  /*4f40*/  BSYNC.RECONVERGENT B0 ;  /* 0x0000000000007941 */ /* 0x000fea0003800200 */
.L_x_1447:
        /* <DEDUP_REMOVED lines=19> */
.L_x_1449:
        /* <DEDUP_REMOVED lines=8> */
[----:B------:R-:W2:Y:S01]  /*5100*/  LDCU.64 UR16, c[0x0][0x380] ;  /* 0x00007000ff1077ac */ /* 0x000ea20008000a00 */
[----:B------:R-:W-:Y:S01]  /*5110*/  FMUL.FTZ R35, R35, UR9 ;  /* 0x0000000923237c20 */ /* 0x000fe20008410000 */
[----:B-1----:R-:W-:Y:S02]  /*5120*/  IMAD R7, R28, UR6, RZ ;  /* 0x000000061c077c24 */ /* 0x002fe4000f8e02ff */
[----:B0-----:R-:W-:-:S04]  /*5130*/  IMAD.WIDE.U32 R4, R16, UR6, R2 ;  /* 0x0000000610047c25 */ /* 0x001fc8000f8e0002 */
[----:B------:R-:W-:Y:S01]  /*5140*/  IMAD R7, R16, UR7, R7 ;  /* 0x0000000710077c24 */ /* 0x000fe2000f8e0207 */
[----:B--2---:R-:W-:-:S04]  /*5150*/  LEA R2, P0, R4, UR16, 0x2 ;  /* 0x0000001004027c11 */ /* 0x004fc8000f8010ff */
[----:B------:R-:W-:-:S04]  /*5160*/  IADD3 R7, PT, PT, R5, R7, RZ ;  /* 0x0000000705077210 */ /* 0x000fc80007ffe0ff */
[----:B------:R-:W-:-:S05]  /*5170*/  LEA.HI.X R3, R4, UR17, R7, 0x2, P0 ;  /* 0x0000001104037c11 */ /* 0x000fca00080f1407 */
[----:B------:R2:W-:Y:S02]  /*5180*/  STG.E.64 desc[UR10][R2.64], R34 ;  /* 0x0000002202007986 */ /* 0x0005e4000c101b0a */
.L_x_1451:
[----:B------:R-:W-:Y:S05]  /*5190*/  BSYNC.RECONVERGENT B0 ;  /* 0x0000000000007941 */ /* 0x000fea0003800200 */
.L_x_1450:
[----:B------:R-:W-:Y:S05]  /*51a0*/  BRA.U !UP0, `(.L_x_1452) ;  /* 0x0000000108487547 */ /* 0x000fea000b800000 */
[----:B------:R-:W-:Y:S01]  /*51b0*/  FFMA.FTZ R27, R53, R27, R54 ;  /* 0x0000001b351b7223 */ /* 0x000fe20000010036 */
[----:B------:R-:W-:-:S03]  /*51c0*/  FFMA.FTZ R21, R52, R21, R55 ;  /* 0x0000001534157223 */ /* 0x000fc60000010037 */
[----:B------:R-:W-:Y:S01]  /*51d0*/  FMUL.FTZ R0, R27, -1.4426950216293334961 ;  /* 0xbfb8aa3b1b007820 */ /* 0x000fe20000410000 */
[----:B01----:R-:W-:-:S05]  /*51e0*/  FMUL.FTZ R4, R21, -1.4426950216293334961 ;  /* 0xbfb8aa3b15047820 */ /* 0x003fca0000410000 */
        /* <DEDUP_REMOVED lines=14> */
.L_x_1452:
[----:B------:R-:W-:Y:S01]  /*52d0*/  BSSY.RECONVERGENT B0, `(.L_x_1453) ;  /* 0x0000012000007945 */ /* 0x000fe20003800200 */
[----:B------:R-:W-:Y:S01]  /*52e0*/  FFMA.FTZ R36, R53, R18, -R36 ;  /* 0x0000001235247223 */ /* 0x000fe20000010824 */
[----:B0-----:R-:W-:Y:S01]  /*52f0*/  SHF.R.S32.HI R9, RZ, 0x1f, R24 ;  /* 0x0000001fff097819 */ /* 0x001fe20000011418 */
[----:B------:R-:W-:Y:S01]  /*5300*/  FFMA.FTZ R37, R52, R19, -R41 ;  /* 0x0000001334257223 */ /* 0x000fe20000010829 */
[----:B------:R-:W-:Y:S06]  /*5310*/  @P3 BRA `(.L_x_1454) ;  /* 0x0000000000343947 */ /* 0x000fec0003800000 */
[----:B------:R-:W1:Y:S01]  /*5320*/  LDCU.64 UR6, c[0x0][0x3f8] ;  /* 0x00007f00ff0677ac */ /* 0x000e620008000a00 */
[----:B--2---:R-:W-:Y:S01]  /*5330*/  MOV R2, R58 ;  /* 0x0000003a00027202 */ /* 0x004fe20000000f00 */
        /* <DEDUP_REMOVED lines=11> */
.L_x_1454:
[----:B------:R-:W-:Y:S05]  /*53f0*/  BSYNC.RECONVERGENT B0 ;  /* 0x0000000000007941 */ /* 0x000fea0003800200 */
.L_x_1453:
[----:B------:R-:W-:Y:S05]  /*5400*/  BRA.U !UP0, `(.L_x_1455) ;  /* 0x0000000108487547 */ /* 0x000fea000b800000 */
[----:B------:R-:W-:Y:S01]  /*5410*/  FFMA.FTZ R17, R53, R17, R54 ;  /* 0x0000001135117223 */ /* 0x000fe20000010036 */
[----:B------:R-:W-:-:S03]  /*5420*/  FFMA.FTZ R13, R52, R13, R55 ;  /* 0x0000000d340d7223 */ /* 0x000fc60000010037 */
[----:B------:R-:W-:Y:S01]  /*5430*/  FMUL.FTZ R0, R17, -1.4426950216293334961 ;  /* 0xbfb8aa3b11007820 */ /* 0x000fe20000410000 */
[----:B-1----:R-:W-:-:S05]  /*5440*/  FMUL.FTZ R4, R13, -1.4426950216293334961 ;  /* 0xbfb8aa3b0d047820 */ /* 0x002fca0000410000 */
[----:B------:R-:W0:Y:S08]  /*5450*/  MUFU.EX2 R0, R0 ;  /* 0x0000000000007308 */ /* 0x000e300000000800 */
[----:B------:R-:W1:Y:S01]  /*5460*/  MUFU.EX2 R4, R4 ;  /* 0x0000000400047308 */ /* 0x000e620000000800 */
[----:B0-2---:R-:W-:-:S07]  /*5470*/  FADD.FTZ R2, R0, 1 ;  /* 0x3f80000000027421 */ /* 0x005fce0000010000 */
        /* <DEDUP_REMOVED lines=11> */
.L_x_1455:
        /* <DEDUP_REMOVED lines=8> */
[----:B------:R-:W-:Y:S01]  /*55b0*/  MOV R59, R61 ;  /* 0x0000003d003b7202 */ /* 0x000fe20000000f00 */
[----:B------:R-:W0:Y:S01]  /*55c0*/  LDCU.64 UR8, c[0x0][0x380] ;  /* 0x00007000ff0877ac */ /* 0x000e220008000a00 */
[----:B---3--:R-:W-:Y:S02]  /*55d0*/  IMAD R9, R9, UR6, RZ ;  /* 0x0000000609097c24 */ /* 0x008fe4000f8e02ff */
[----:B------:R-:W-:-:S04]  /*55e0*/  IMAD.WIDE.U32 R58, R24, UR6, R58 ;  /* 0x00000006183a7c25 */ /* 0x000fc8000f8e003a */
[----:B------:R-:W-:Y:S01]  /*55f0*/  IMAD R9, R24, UR7, R9 ;  /* 0x0000000718097c24 */ /* 0x000fe2000f8e0209 */
[----:B0-2---:R-:W-:-:S04]  /*5600*/  LEA R2, P0, R58, UR8, 0x2 ;  /* 0x000000083a027c11 */ /* 0x005fc8000f8010ff */
[----:B------:R-:W-:-:S04]  /*5610*/  IADD3 R9, PT, PT, R59, R9, RZ ;  /* 0x000000093b097210 */ /* 0x000fc80007ffe0ff */
[----:B------:R-:W-:-:S05]  /*5620*/  LEA.HI.X R3, R58, UR9, R9, 0x2, P0 ;  /* 0x000000093a037c11 */ /* 0x000fca00080f1409 */
[----:B------:R3:W-:Y:S02]  /*5630*/  STG.E.64 desc[UR10][R2.64], R38 ;  /* 0x0000002602007986 */ /* 0x0007e4000c101b0a */
.L_x_1457:
[----:B------:R-:W-:Y:S05]  /*5640*/  BSYNC.RECONVERGENT B0 ;  /* 0x0000000000007941 */ /* 0x000fea0003800200 */
.L_x_1456:
[----:B------:R-:W4:Y:S01]  /*5650*/  LDCU UR6, c[0x0][0x374] ;  /* 0x00006e80ff0677ac */ /* 0x000f220008000800 */
[----:B------:R-:W5:Y:S01]  /*5660*/  LDCU UR7, c[0x0][0x410] ;  /* 0x00008200ff0777ac */ /* 0x000f620008000800 */
[----:B------:R-:W5:Y:S01]  /*5670*/  LDCU UR8, c[0x0][0x3e0] ;  /* 0x00007c00ff0877ac */ /* 0x000f620008000800 */
[----:B------:R-:W-:Y:S02]  /*5680*/  UIADD3 UR4, UPT, UPT, UR4, 0x1, URZ ;  /* 0x0000000104047890 */ /* 0x000fe4000fffe0ff */
[----:B----4-:R-:W-:Y:S02]  /*5690*/  UIADD3 UR5, UPT, UPT, UR6, UR5, URZ ;  /* 0x0000000506057290 */ /* 0x010fe4000fffe0ff */
[----:B-----5:R-:W-:-:S04]  /*56a0*/  UIMAD UR7, UR7, UR8, URZ ;  /* 0x00000008070772a4 */ /* 0x020fc8000f8e02ff */
[----:B------:R-:W-:-:S09]  /*56b0*/  UISETP.GE.AND UP0, UPT, UR5, UR7, UPT ;  /* 0x000000070500728c */ /* 0x000fd2000bf06270 */
[----:B------:R-:W-:Y:S05]  /*56c0*/  BRA.U !UP0, `(.L_x_1458) ;  /* 0xffffffa908707547 */ /* 0x000fea000b83ffff */
.L_x_1415:
[----:B------:R-:W4:Y:S01]  /*56d0*/  S2R R9, SR_TID.X ;  /* 0x0000000000097919 */ /* 0x000f220000002100 */
[----:B-1----:R-:W1:Y:S01]  /*56e0*/  LDC R4, c[0x0][0x370] ;  /* 0x0000dc00ff047b82 */ /* 0x002e620000000800 */
[----:B------:R-:W-:Y:S07]  /*56f0*/  BSSY.RECONVERGENT B0, `(.L_x_1459) ;  /* 0x000000e000007945 */ /* 0x000fee0003800200 */
[----:B------:R-:W5:Y:S08]  /*5700*/  LDC R7, c[0x0][0x374] ;  /* 0x0000dd00ff077b82 */ /* 0x000f700000000800 */
[----:B0-23--:R-:W0:Y:S01]  /*5710*/  LDC.64 R2, c[0x0][0x3c8] ;  /* 0x0000f200ff027b82 */ /* 0x00de220000000a00 */
[----:B-1----:R-:W-:-:S02]  /*5720*/  ISETP.NE.AND P0, PT, R4, 0x1, PT ;  /* 0x000000010400780c */ /* 0x002fc40003f05270 */
[----:B----4-:R-:W-:Y:S02]  /*5730*/  ISETP.NE.AND P1, PT, R9, RZ, PT ;  /* 0x000000ff0900720c */ /* 0x010fe40003f25270 */
[----:B-----5:R-:W-:-:S04]  /*5740*/  SHF.L.U32 R0, R7, 0x1, RZ ;  /* 0x0000000107007819 */ /* 0x020fc800000006ff */
        /* <DEDUP_REMOVED lines=8> */
.L_x_1460:
[----:B------:R-:W-:Y:S05]  /*57d0*/  BSYNC.RECONVERGENT B0 ;  /* 0x0000000000007941 */ /* 0x000fea0003800200 */
.L_x_1459:
        /* <DEDUP_REMOVED lines=11> */
.L_x_1462:
[----:B------:R-:W2:Y:S04]  /*5890*/  LDG.E.STRONG.GPU R5, desc[UR10][R2.64] ;  /* 0x0000000a02057981 */ /* 0x000ea8000c1ef900 */
[----:B--2---:R-:W-:Y:S01]  /*58a0*/  CCTL.IVALL ;  /* 0x00000000ff00798f */ /* 0x004fe20002000000 */
[----:B------:R-:W-:Y:S05]  /*58b0*/  YIELD ;  /* 0x0000000000007946 */ /* 0x000fea0003800000 */
[----:B------:R-:W-:-:S13]  /*58c0*/  ISETP.NE.AND P0, PT, R5, R0, PT ;  /* 0x000000000500720c */ /* 0x000fda0003f05270 */
[----:B------:R-:W-:Y:S05]  /*58d0*/  @P0 BRA `(.L_x_1462) ;  /* 0xfffffffc00ec0947 */ /* 0x000fea000383ffff */
.L_x_1461:
        /* <DEDUP_REMOVED lines=61> */
.L_x_1465:
        /* <DEDUP_REMOVED lines=31> */
.L_x_1464:
[----:B------:R-:W-:Y:S05]  /*5ea0*/  BSYNC.RECONVERGENT B0 ;  /* 0x0000000000007941 */ /* 0x000fea0003800200 */
.L_x_1463:
        /* <DEDUP_REMOVED lines=10> */
.L_x_1466:
        /* <DEDUP_REMOVED lines=87> */
.L_x_1467:
        /* <DEDUP_REMOVED lines=12> */
.L_x_4908:


//--------------------- .text._Z35group_norm_nhwc_bwd_one_pass_kernelI11Fp32IOBf16WLi128ELi128ELi512EEv26Group_norm_nhwc_bwd_params --------------------------
	.section	.text._Z35group_norm_nhwc_bwd_one_pass_kernelI11Fp32IOBf16WLi128ELi128ELi512EEv26Group_norm_nhwc_bwd_params,"ax",@progbits
	.align	128
        .global         _Z35group_norm_nhwc_bwd_one_pass_kernelI11Fp32IOBf16WLi128ELi128ELi512EEv26Group_norm_nhwc_bwd_params
        .type           _Z35group_norm_nhwc_bwd_one_pass_kernelI11Fp32IOBf16WLi128ELi128ELi512EEv26Group_norm_nhwc_bwd_params,@function
        .size           _Z35group_norm_nhwc_bwd_one_pass_kernelI11Fp32IOBf16WLi128ELi128ELi512EEv26Group_norm_nhwc_bwd_params,(.L_x_4909 - _Z35group_norm_nhwc_bwd_one_pass_kernelI11Fp32IOBf16WLi128ELi128ELi512EEv26Group_norm_nhwc_bwd_params)
        .other          _Z35group_norm_nhwc_bwd_one_pass_kernelI11Fp32IOBf16WLi128ELi128ELi512EEv26Group_norm_nhwc_bwd_params,@"STO_CUDA_ENTRY STV_DEFAULT"
_Z35group_norm_nhwc_bwd_one_pass_kernelI11Fp32IOBf16WLi128ELi128ELi512EEv26Group_norm_nhwc_bwd_params:
.text._Z35group_norm_nhwc_bwd_one_pass_kernelI11Fp32IOBf16WLi128ELi128ELi512EEv26Group_norm_nhwc_bwd_params:
        /* <DEDUP_REMOVED lines=44> */
.L_x_1535:
[----:B0-----:R-:W0:Y:S01]  /*02c0*/  LDC R11, c[0x0][0x410] ;  /* 0x00010400ff0b7b82 */ /* 0x001e220000000800 */
[----:B-1----:R-:W1:Y:S01]  /*02d0*/  LDCU.128 UR12, c[0x0][0x400] ;  /* 0x00008000ff0c77ac */ /* 0x002e620008000c00 */
[----:B------:R-:W-:Y:S02]  /*02e0*/  ISETP.GE.AND P0, PT, R98, RZ, PT ;  /* 0x000000ff6200720c */ /* 0x000fe40003f06270 */
[----:B------:R-:W-:-:S04]  /*02f0*/  SHF.L.U32 R65, R97, 0x1, RZ ;  /* 0x0000000161417819 */ /* 0x000fc800000006ff */
[----:B------:R-:W-:Y:S02]  /*0300*/  LOP3.LUT R65, R65, 0x7e, RZ, 0xc0, !PT ;  /* 0x0000007e41417812 */ /* 0x000fe400078ec0ff */
[----:B0-----:R-:W-:-:S04]  /*0310*/  IABS R5, R11 ;  /* 0x0000000b00057213 */ /* 0x001fc80000000000 */
[----:B------:R-:W0:Y:S08]  /*0320*/  I2F.RP R4, R5 ;  /* 0x0000000500047306 */ /* 0x000e300000209400 */
[----:B0-----:R-:W0:Y:S02]  /*0330*/  MUFU.RCP R4, R4 ;  /* 0x0000000400047308 */ /* 0x001e240000001000 */
[----:B0-----:R-:W-:-:S06]  /*0340*/  IADD3 R2, PT, PT, R4, 0xffffffe, RZ ;  /* 0x0ffffffe04027810 */ /* 0x001fcc0007ffe0ff */
[----:B--2---:R0:W2:Y:S02]  /*0350*/  F2I.FTZ.U32.TRUNC.NTZ R3, R2 ;  /* 0x0000000200037305 */ /* 0x0040a4000021f000 */
[----:B0-----:R-:W-:Y:S02]  /*0360*/  MOV R2, RZ ;  /* 0x000000ff00027202 */ /* 0x001fe40000000f00 */
[----:B--2---:R-:W-:-:S05]  /*0370*/  IADD3 R6, PT, PT, RZ, -R3, RZ ;  /* 0x80000003ff067210 */ /* 0x004fca0007ffe0ff */
        /* <DEDUP_REMOVED lines=14> */
[----:B------:R-:W-:Y:S02]  /*0460*/  ISETP.GE.AND.EX P2, PT, R7, UR13, PT, P2 ;  /* 0x0000000d07007c0c */ /* 0x000fe4000bf46320 */
[----:B------:R-:W-:Y:S02]  /*0470*/  ISETP.GE.U32.AND P4, PT, R2, R5, PT ;  /* 0x000000050200720c */ /* 0x000fe40003f86070 */
[----:B------:R-:W-:Y:S02]  /*0480*/  ISETP.GE.AND P1, PT, R4, RZ, PT ;  /* 0x000000ff0400720c */ /* 0x000fe40003f26270 */
[----:B------:R-:W-:Y:S02]  /*0490*/  IADD3 R19, PT, PT, R13, 0x18, RZ ;  /* 0x000000180d137810 */ /* 0x000fe40007ffe0ff */
[----:B------:R-:W-:-:S02]  /*04a0*/  @!P3 IADD3 R3, PT, PT, R3, 0x1, RZ ;  /* 0x000000010303b810 */ /* 0x000fc40007ffe0ff */
[-C--:B------:R-:W-:Y:S02]  /*04b0*/  ISETP.GT.U32.AND P5, PT, R5, R2.reuse, PT ;  /* 0x000000020500720c */ /* 0x080fe40003fa4070 */
[----:B------:R-:W-:Y:S01]  /*04c0*/  IADD3 R5, PT, PT, R2, -R5, RZ ;  /* 0x8000000502057210 */ /* 0x000fe20007ffe0ff */
[----:B------:R-:W0:Y:S01]  /*04d0*/  @!P2 LDC.64 R24, c[0x0][0x3f8] ;  /* 0x0000fe00ff18ab82 */ /* 0x000e220000000a00 */
[----:B------:R-:W-:Y:S02]  /*04e0*/  ISETP.GE.U32.AND P3, PT, R19, UR12, PT ;  /* 0x0000000c13007c0c */ /* 0x000fe4000bf66070 */
[----:B------:R-:W-:Y:S02]  /*04f0*/  SHF.R.S32.HI R9, RZ, 0x1f, R19 ;  /* 0x0000001fff097819 */ /* 0x000fe40000011413 */
[----:B------:R-:W-:Y:S02]  /*0500*/  @P4 IADD3 R3, PT, PT, R3, 0x1, RZ ;  /* 0x0000000103034810 */ /* 0x000fe40007ffe0ff */
[----:B------:R-:W-:Y:S01]  /*0510*/  SEL R2, R5, R2, !P5 ;  /* 0x0000000205027207 */ /* 0x000fe20006800000 */
[----:B------:R-:W1:Y:S01]  /*0520*/  @!P2 LDC.64 R14, c[0x0][0x3a0] ;  /* 0x0000e800ff0eab82 */ /* 0x000e620000000a00 */
[----:B------:R-:W-:-:S02]  /*0530*/  ISETP.GE.AND.EX P3, PT, R9, UR13, PT, P3 ;  /* 0x0000000d09007c0c */ /* 0x000fc4000bf66330 */
[----:B------:R-:W-:Y:S02]  /*0540*/  MOV R4, R3 ;  /* 0x0000000300047202 */ /* 0x000fe40000000f00 */
[----:B------:R-:W-:Y:S02]  /*0550*/  ISETP.NE.AND P4, PT, R11, RZ, PT ;  /* 0x000000ff0b00720c */ /* 0x000fe40003f85270 */
[----:B------:R-:W-:Y:S01]  /*0560*/  LOP3.LUT R3, RZ, R11, RZ, 0x33, !PT ;  /* 0x0000000bff037212 */ /* 0x000fe200078e33ff */
[----:B------:R-:W2:Y:S01]  /*0570*/  @!P2 LDC.64 R16, c[0x0][0x398] ;  /* 0x0000e600ff10ab82 */ /* 0x000ea20000000a00 */
[----:B------:R-:W-:Y:S02]  /*0580*/  @!P0 IADD3 R2, PT, PT, -R2, RZ, RZ ;  /* 0x000000ff02028210 */ /* 0x000fe40007ffe1ff */
[----:B------:R-:W-:Y:S02]  /*0590*/  @!P1 IADD3 R4, PT, PT, -R4, RZ, RZ ;  /* 0x000000ff04049210 */ /* 0x000fe40007ffe1ff */
[----:B------:R-:W-:-:S02]  /*05a0*/  SEL R117, R3, R2, !P4 ;  /* 0x0000000203757207 */ /* 0x000fc40006000000 */
[----:B------:R-:W-:Y:S01]  /*05b0*/  SEL R3, R3, R4, !P4 ;  /* 0x0000000403037207 */ /* 0x000fe20006000000 */
[----:B------:R-:W3:Y:S01]  /*05c0*/  @!P3 LDC.64 R10, c[0x0][0x3a0] ;  /* 0x0000e800ff0abb82 */ /* 0x000ee20000000a00 */
[----:B------:R-:W-:Y:S02]  /*05d0*/  IADD3 R21, PT, PT, R13, 0x38, RZ ;  /* 0x000000380d157810 */ /* 0x000fe40007ffe0ff */
[----:B------:R-:W-:Y:S02]  /*05e0*/  SHF.L.U32 R2, R117, 0x7, RZ ;  /* 0x0000000775027819 */ /* 0x000fe400000006ff */
[----:B------:R-:W-:Y:S02]  /*05f0*/  SHF.R.S32.HI R6, RZ, 0x1f, R3 ;  /* 0x0000001fff067819 */ /* 0x000fe40000011403 */
[----:B------:R-:W-:Y:S01]  /*0600*/  ISETP.GE.U32.AND P4, PT, R21, UR12, PT ;  /* 0x0000000c15007c0c */ /* 0x000fe2000bf86070 */
[----:B------:R-:W4:Y:S01]  /*0610*/  @!P3 LDC.64 R4, c[0x0][0x3f8] ;  /* 0x0000fe00ff04bb82 */ /* 0x000f220000000a00 */
[----:B------:R-:W-:Y:S01]  /*0620*/  SHF.R.S32.HI R23, RZ, 0x1f, R21 ;  /* 0x0000001fff177819 */ /* 0x000fe20000011415 */
[----:B------:R-:W-:Y:S01]  /*0630*/  IMAD R6, R6, UR14, RZ ;  /* 0x0000000e06067c24 */ /* 0x000fe2000f8e02ff */
[----:B------:R-:W-:-:S02]  /*0640*/  SHF.R.S32.HI R121, RZ, 0x1f, R2 ;  /* 0x0000001fff797819 */ /* 0x000fc40000011402 */
[----:B------:R-:W-:Y:S01]  /*0650*/  LOP3.LUT R120, R2, R65, RZ, 0xfc, !PT ;  /* 0x0000004102787212 */ /* 0x000fe200078efcff */
[----:B0-----:R-:W-:Y:S01]  /*0660*/  @!P2 IMAD R2, R7, R24, RZ ;  /* 0x000000180702a224 */ /* 0x001fe200078e02ff */
[----:B------:R-:W-:Y:S02]  /*0670*/  ISETP.GE.AND.EX P4, PT, R23, UR13, PT, P4 ;  /* 0x0000000d17007c0c */ /* 0x000fe4000bf86340 */
[----:B------:R-:W-:Y:S01]  /*0680*/  ISETP.GE.U32.AND P5, PT, R112, UR12, PT ;  /* 0x0000000c70007c0c */ /* 0x000fe2000bfa6070 */
[----:B------:R-:W-:Y:S01]  /*0690*/  IMAD.WIDE.U32 R120, R3, UR14, R120 ;  /* 0x0000000e03787c25 */ /* 0x000fe2000f8e0078 */
[----:B------:R-:W-:Y:S02]  /*06a0*/  ISETP.GE.U32.AND P0, PT, R111, UR12, PT ;  /* 0x0000000c6f007c0c */ /* 0x000fe4000bf06070 */
[----:B------:R-:W-:Y:S01]  /*06b0*/  ISETP.GE.AND.EX P5, PT, R93, UR13, PT, P5 ;  /* 0x0000000d5d007c0c */ /* 0x000fe2000bfa6350 */
[----:B------:R-:W-:Y:S01]  /*06c0*/  IMAD R3, R3, UR15, R6 ;  /* 0x0000000f03037c24 */ /* 0x000fe2000f8e0206 */
[----:B------:R-:W-:Y:S01]  /*06d0*/  @!P2 MOV R122, R120 ;  /* 0x00000078007aa202 */ /* 0x000fe20000000f00 */
[----:B------:R-:W-:Y:S01]  /*06e0*/  @!P2 IMAD R25, R13, R25, R2 ;  /* 0x000000190d19a224 */ /* 0x000fe200078e0202 */
[----:B------:R-:W-:-:S02]  /*06f0*/  ISETP.GE.AND.EX P0, PT, R92, UR13, PT, P0 ;  /* 0x0000000d5c007c0c */ /* 0x000fc4000bf06300 */
[----:B------:R-:W-:Y:S01]  /*0700*/  IADD3 R123, PT, PT, R121, R3, RZ ;  /* 0x00000003797b7210 */ /* 0x000fe20007ffe0ff */
[----:B------:R-:W0:Y:S02]  /*0710*/  @!P4 LDC.64 R30, c[0x0][0x3a0] ;  /* 0x0000e800ff1ecb82 */ /* 0x000e240000000a00 */
[----:B------:R-:W-:-:S06]  /*0720*/  @!P2 IMAD.WIDE.U32 R6, R13, R24, R122 ;  /* 0x000000180d06a225 */ /* 0x000fcc00078e007a */
[----:B------:R-:W3:Y:S01]  /*0730*/  @!P4 LDC.64 R2, c[0x0][0x3f8] ;  /* 0x0000fe00ff02cb82 */ /* 0x000ee20000000a00 */
[----:B----4-:R-:W-:Y:S01]  /*0740*/  @!P3 IMAD R8, R9, R4, RZ ;  /* 0x000000040908b224 */ /* 0x010fe200078e02ff */
[----:B------:R-:W-:Y:S02]  /*0750*/  @!P2 IADD3 R7, PT, PT, R7, R25, RZ ;  /* 0x000000190707a210 */ /* 0x000fe40007ffe0ff */
[----:B------:R-:W-:Y:S01]  /*0760*/  @!P3 MOV R9, R123 ;  /* 0x0000007b0009b202 */ /* 0x000fe20000000f00 */
[C---:B------:R-:W-:Y:S01]  /*0770*/  @!P3 IMAD R27, R19.reuse, R5, R8 ;  /* 0x00000005131bb224 */ /* 0x040fe200078e0208 */
[----:B------:R-:W-:Y:S02]  /*0780*/  @!P3 MOV R8, R120 ;  /* 0x000000780008b202 */ /* 0x000fe40000000f00 */
[----:B------:R-:W4:Y:S01]  /*0790*/  @!P3 LDC.64 R12, c[0x0][0x398] ;  /* 0x0000e600ff0cbb82 */ /* 0x000f220000000a00 */
[C---:B------:R-:W-:Y:S02]  /*07a0*/  @!P2 SHF.L.U32 R25, R6.reuse, 0x2, RZ ;  /* 0x000000020619a819 */ /* 0x040fe400000006ff */
[----:B------:R-:W-:Y:S01]  /*07b0*/  @!P2 SHF.L.U64.HI R18, R6, 0x2, R7 ;  /* 0x000000020612a819 */ /* 0x000fe20000010207 */
[----:B------:R-:W-:Y:S01]  /*07c0*/  @!P3 IMAD.WIDE.U32 R4, R19, R4, R8 ;  /* 0x000000041304b225 */ /* 0x000fe200078e0008 */
[----:B-1----:R-:W-:-:S02]  /*07d0*/  @!P2 IADD3 R14, P6, PT, R25, R14, RZ ;  /* 0x0000000e190ea210 */ /* 0x002fc40007fde0ff */
[----:B--2---:R-:W-:Y:S01]  /*07e0*/  @!P2 IADD3 R16, P1, PT, R25, R16, RZ ;  /* 0x000000101910a210 */ /* 0x004fe20007f3e0ff */
[----:B------:R-:W1:Y:S01]  /*07f0*/  @!P5 LDC.64 R6, c[0x0][0x3f8] ;  /* 0x0000fe00ff06db82 */ /* 0x000e620000000a00 */
[----:B------:R-:W-:Y:S02]  /*0800*/  @!P3 IADD3 R9, PT, PT, R5, R27, RZ ;  /* 0x0000001b0509b210 */ /* 0x000fe40007ffe0ff */
[----:B------:R-:W-:Y:S02]  /*0810*/  @!P3 SHF.L.U32 R5, R4, 0x2, RZ ;  /* 0x000000020405b819 */ /* 0x000fe400000006ff */
[C---:B------:R-:W-:Y:S02]  /*0820*/  @!P2 IADD3.X R15, PT, PT, R18.reuse, R15, RZ, P6, !PT ;  /* 0x0000000f120fa210 */ /* 0x040fe400037fe4ff */
[----:B------:R-:W-:Y:S01]  /*0830*/  @!P2 IADD3.X R17, PT, PT, R18, R17, RZ, P1, !PT ;  /* 0x000000111211a210 */ /* 0x000fe20000ffe4ff */
[----:B---3--:R-:W-:Y:S01]  /*0840*/  @!P4 IMAD R18, R23, R2, RZ ;  /* 0x000000021712c224 */ /* 0x008fe200078e02ff */
[----:B------:R-:W-:Y:S01]  /*0850*/  @!P3 SHF.L.U64.HI R8, R4, 0x2, R9 ;  /* 0x000000020408b819 */ /* 0x000fe20000010209 */
[----:B------:R-:W2:Y:S01]  /*0860*/  @!P4 LDC.64 R22, c[0x0][0x398] ;  /* 0x0000e600ff16cb82 */ /* 0x000ea20000000a00 */
[----:B------:R-:W-:Y:S01]  /*0870*/  @!P3 IADD3 R10, P1, PT, R5, R10, RZ ;  /* 0x0000000a050ab210 */ /* 0x000fe20007f3e0ff */
[----:B------:R-:W-:Y:S01]  /*0880*/  @!P4 IMAD R9, R21, R3, R18 ;  /* 0x000000031509c224 */ /* 0x000fe200078e0212 */
[----:B------:R-:W-:-:S02]  /*0890*/  @!P4 MOV R4, R120 ;  /* 0x000000780004c202 */ /* 0x000fc40000000f00 */
[----:B------:R-:W-:Y:S02]  /*08a0*/  @!P3 IADD3.X R11, PT, PT, R8, R11, RZ, P1, !PT ;  /* 0x0000000b080bb210 */ /* 0x000fe40000ffe4ff */
[----:B----4-:R-:W-:Y:S01]  /*08b0*/  @!P3 IADD3 R12, P6, PT, R5, R12, RZ ;  /* 0x0000000c050cb210 */ /* 0x010fe20007fde0ff */
[----:B------:R-:W3:Y:S01]  /*08c0*/  @!P0 LDC.64 R18, c[0x0][0x3f8] ;  /* 0x0000fe00ff128b82 */ /* 0x000ee20000000a00 */
[----:B------:R-:W-:Y:S02]  /*08d0*/  @!P4 MOV R5, R123 ;  /* 0x0000007b0005c202 */ /* 0x000fe40000000f00 */
[----:B------:R-:W-:Y:S02]  /*08e0*/  ISETP.GE.U32.AND P1, PT, R110, UR12, PT ;  /* 0x0000000c6e007c0c */ /* 0x000fe4000bf26070 */
[----:B------:R-:W-:Y:S01]  /*08f0*/  @!P3 IADD3.X R13, PT, PT, R8, R13, RZ, P6, !PT ;  /* 0x0000000d080db210 */ /* 0x000fe200037fe4ff */
[----:B------:R-:W-:Y:S01]  /*0900*/  @!P4 IMAD.WIDE.U32 R2, R21, R2, R4 ;  /* 0x000000021502c225 */ /* 0x000fe200078e0004 */
[----:B------:R-:W-:Y:S01]  /*0910*/  ISETP.GE.AND.EX P1, PT, R91, UR13, PT, P1 ;  /* 0x0000000d5b007c0c */ /* 0x000fe2000bf26310 */
[----:B------:R-:W4:Y:S01]  /*0920*/  @!P5 LDC.64 R20, c[0x0][0x398] ;  /* 0x0000e600ff14db82 */ /* 0x000f220000000a00 */
[----:B------:R-:W-:Y:S01]  /*0930*/  @!P5 MOV R8, R120 ;  /* 0x000000780008d202 */ /* 0x000fe20000000f00 */
[----:B-1----:R-:W-:Y:S01]  /*0940*/  @!P5 IMAD R4, R93, R6, RZ ;  /* 0x000000065d04d224 */ /* 0x002fe200078e02ff */
[----:B------:R-:W-:-:S02]  /*0950*/  @!P4 IADD3 R3, PT, PT, R3, R9, RZ ;  /* 0x000000090303c210 */ /* 0x000fc40007ffe0ff */
[----:B------:R-:W-:Y:S01]  /*0960*/  @!P5 MOV R9, R123 ;  /* 0x0000007b0009d202 */ /* 0x000fe20000000f00 */
[----:B------:R-:W-:Y:S01]  /*0970*/  @!P5 IMAD R33, R112, R7, R4 ;  /* 0x000000077021d224 */ /* 0x000fe200078e0204 */
[C---:B------:R-:W-:Y:S02]  /*0980*/  @!P4 SHF.L.U32 R27, R2.reuse, 0x2, RZ ;  /* 0x00000002021bc819 */ /* 0x040fe400000006ff */
[----:B------:R-:W-:Y:S02]  /*0990*/  CS2R R4, SRZ ;  /* 0x0000000000047805 */ /* 0x000fe4000001ff00 */
[----:B------:R-:W-:Y:S01]  /*09a0*/  @!P4 SHF.L.U64.HI R32, R2, 0x2, R3 ;  /* 0x000000020220c819 */ /* 0x000fe20000010203 */
[----:B------:R-:W-:Y:S01]  /*09b0*/  @!P5 IMAD.WIDE.U32 R6, R112, R6, R8 ;  /* 0x000000067006d225 */ /* 0x000fe200078e0008 */
[----:B------:R-:W-:Y:S01]  /*09c0*/  MOV R3, RZ ;  /* 0x000000ff00037202 */ /* 0x000fe20000000f00 */
[----:B------:R-:W1:Y:S01]  /*09d0*/  @!P0 LDC.64 R24, c[0x0][0x3a0] ;  /* 0x0000e800ff188b82 */ /* 0x000e620000000a00 */
[----:B------:R-:W-:Y:S01]  /*09e0*/  MOV R2, RZ ;  /* 0x000000ff00027202 */ /* 0x000fe20000000f00 */
[----:B------:R3:W5:Y:S01]  /*09f0*/  @!P2 LDG.E.64 R4, desc[UR8][R14.64] ;  /* 0x000000080e04a981 */ /* 0x000762000c1e1b00 */
[----:B--2---:R-:W-:-:S02]  /*0a00*/  @!P4 IADD3 R22, P6, PT, R27, R22, RZ ;  /* 0x000000161b16c210 */ /* 0x004fc40007fde0ff */
[----:B------:R-:W-:Y:S02]  /*0a10*/  @!P5 IADD3 R7, PT, PT, R7, R33, RZ ;  /* 0x000000210707d210 */ /* 0x000fe40007ffe0ff */
[----:B------:R2:W5:Y:S01]  /*0a20*/  @!P2 LDG.E.64 R2, desc[UR8][R16.64] ;  /* 0x000000081002a981 */ /* 0x000562000c1e1b00 */
[----:B------:R-:W2:Y:S01]  /*0a30*/  @!P5 LDC.64 R28, c[0x0][0x3a0] ;  /* 0x0000e800ff1cdb82 */ /* 0x000ea20000000a00 */
[----:B0-----:R-:W-:Y:S02]  /*0a40*/  @!P4 IADD3 R30, P2, PT, R27, R30, RZ ;  /* 0x0000001e1b1ec210 */ /* 0x001fe40007f5e0ff */
[C---:B------:R-:W-:Y:S02]  /*0a50*/  @!P5 SHF.L.U32 R33, R6.reuse, 0x2, RZ ;  /* 0x000000020621d819 */ /* 0x040fe400000006ff */
[----:B------:R-:W-:-:S03]  /*0a60*/  @!P5 SHF.L.U64.HI R34, R6, 0x2, R7 ;  /* 0x000000020622d819 */ /* 0x000fc60000010207 */
[----:B------:R-:W0:Y:S01]  /*0a70*/  @!P0 LDC.64 R26, c[0x0][0x398] ;  /* 0x0000e600ff1a8b82 */ /* 0x000e220000000a00 */
[----:B------:R-:W-:Y:S01]  /*0a80*/  @!P0 MOV R6, R120 ;  /* 0x0000007800068202 */ /* 0x000fe20000000f00 */
[----:B---3--:R-:W-:Y:S01]  /*0a90*/  @!P0 IMAD R36, R92, R18, RZ ;  /* 0x000000125c248224 */ /* 0x008fe200078e02ff */
[----:B------:R-:W-:-:S05]  /*0aa0*/  @!P0 MOV R7, R123 ;  /* 0x0000007b00078202 */ /* 0x000fca0000000f00 */
[----:B------:R-:W3:Y:S01]  /*0ab0*/  @!P1 LDC.64 R8, c[0x0][0x3f8] ;  /* 0x0000fe00ff089b82 */ /* 0x000ee20000000a00 */
[C---:B------:R-:W-:Y:S02]  /*0ac0*/  @!P0 IMAD R15, R111.reuse, R19, R36 ;  /* 0x000000136f0f8224 */ /* 0x040fe400078e0224 */
[----:B------:R-:W-:Y:S01]  /*0ad0*/  @!P0 IMAD.WIDE.U32 R6, R111, R18, R6 ;  /* 0x000000126f068225 */ /* 0x000fe200078e0006 */
[----:B------:R-:W-:Y:S02]  /*0ae0*/  @!P4 IADD3.X R23, PT, PT, R32, R23, RZ, P6, !PT ;  /* 0x000000172017c210 */ /* 0x000fe400037fe4ff */
[----:B----4-:R-:W-:Y:S02]  /*0af0*/  @!P5 IADD3 R20, P6, PT, R33, R20, RZ ;  /* 0x000000142114d210 */ /* 0x010fe40007fde0ff */
[----:B------:R-:W-:Y:S02]  /*0b00*/  @!P0 IADD3 R15, PT, PT, R7, R15, RZ ;  /* 0x0000000f070f8210 */ /* 0x000fe40007ffe0ff */
[----:B------:R-:W-:-:S02]  /*0b10*/  @!P0 SHF.L.U32 R7, R6, 0x2, RZ ;  /* 0x0000000206078819 */ /* 0x000fc400000006ff */
[----:B------:R-:W-:Y:S02]  /*0b20*/  @!P5 IADD3.X R21, PT, PT, R34, R21, RZ, P6, !PT ;  /* 0x000000152215d210 */ /* 0x000fe400037fe4ff */
[----:B------:R-:W-:Y:S02]  /*0b30*/  @!P4 IADD3.X R31, PT, PT, R32, R31, RZ, P2, !PT ;  /* 0x0000001f201fc210 */ /* 0x000fe400017fe4ff */
[----:B------:R-:W-:Y:S02]  /*0b40*/  @!P0 SHF.L.U64.HI R6, R6, 0x2, R15 ;  /* 0x0000000206068819 */ /* 0x000fe4000001020f */
[----:B-1----:R-:W-:Y:S02]  /*0b50*/  @!P0 IADD3 R24, P6, PT, R7, R24, RZ ;  /* 0x0000001807188210 */ /* 0x002fe40007fde0ff */
[----:B--2---:R-:W-:Y:S02]  /*0b60*/  @!P5 IADD3 R18, P2, PT, R33, R28, RZ ;  /* 0x0000001c2112d210 */ /* 0x004fe40007f5e0ff */
[----:B------:R-:W-:-:S02]  /*0b70*/  @!P0 IADD3.X R25, PT, PT, R6, R25, RZ, P6, !PT ;  /* 0x0000001906198210 */ /* 0x000fc400037fe4ff */
[----:B------:R-:W-:Y:S02]  /*0b80*/  @!P5 IADD3.X R19, PT, PT, R34, R29, RZ, P2, !PT ;  /* 0x0000001d2213d210 */ /* 0x000fe400017fe4ff */
[----:B0-----:R-:W-:Y:S01]  /*0b90*/  @!P0 IADD3 R26, P6, PT, R7, R26, RZ ;  /* 0x0000001a071a8210 */ /* 0x001fe20007fde0ff */
[----:B---3--:R-:W-:Y:S01]  /*0ba0*/  @!P1 IMAD R7, R91, R8, RZ ;  /* 0x000000085b079224 */ /* 0x008fe200078e02ff */
[----:B------:R-:W-:Y:S01]  /*0bb0*/  @!P1 MOV R14, R120 ;  /* 0x00000078000e9202 */ /* 0x000fe20000000f00 */
[----:B------:R-:W0:Y:S01]  /*0bc0*/  @!P1 LDC.64 R28, c[0x0][0x3a0] ;  /* 0x0000e800ff1c9b82 */ /* 0x000e220000000a00 */
[----:B------:R-:W-:Y:S02]  /*0bd0*/  @!P1 MOV R15, R123 ;  /* 0x0000007b000f9202 */ /* 0x000fe40000000f00 */
[----:B------:R-:W-:Y:S01]  /*0be0*/  ISETP.GE.U32.AND P2, PT, R109, UR12, PT ;  /* 0x0000000c6d007c0c */ /* 0x000fe2000bf46070 */
[----:B------:R-:W-:Y:S01]  /*0bf0*/  @!P1 IMAD R33, R110, R9, R7 ;  /* 0x000000096e219224 */ /* 0x000fe200078e0207 */
[----:B------:R-:W-:Y:S01]  /*0c00*/  @!P0 IADD3.X R27, PT, PT, R6, R27, RZ, P6, !PT ;  /* 0x0000001b061b8210 */ /* 0x000fe200037fe4ff */
[----:B------:R-:W-:Y:S01]  /*0c10*/  @!P1 IMAD.WIDE.U32 R14, R110, R8, R14 ;  /* 0x000000086e0e9225 */ /* 0x000fe200078e000e */
[----:B------:R-:W-:-:S02]  /*0c20*/  ISETP.GE.AND.EX P2, PT, R90, UR13, PT, P2 ;  /* 0x0000000d5a007c0c */ /* 0x000fc4000bf46320 */
[----:B------:R-:W-:Y:S02]  /*0c30*/  CS2R R6, SRZ ;  /* 0x0000000000067805 */ /* 0x000fe4000001ff00 */
[----:B------:R-:W-:Y:S01]  /*0c40*/  CS2R R8, SRZ ;  /* 0x0000000000087805 */ /* 0x000fe2000001ff00 */
[----:B------:R-:W1:Y:S03]  /*0c50*/  @!P1 LDC.64 R34, c[0x0][0x398] ;  /* 0x0000e600ff229b82 */ /* 0x000e660000000a00 */
[----:B------:R2:W5:Y:S04]  /*0c60*/  @!P3 LDG.E.64 R6, desc[UR8][R10.64] ;  /* 0x000000080a06b981 */ /* 0x000568000c1e1b00 */
[----:B------:R3:W5:Y:S01]  /*0c70*/  @!P3 LDG.E.64 R8, desc[UR8][R12.64] ;  /* 0x000000080c08b981 */ /* 0x000762000c1e1b00 */
[----:B------:R-:W-:Y:S01]  /*0c80*/  ISETP.GE.U32.AND P3, PT, R108, UR12, PT ;  /* 0x0000000c6c007c0c */ /* 0x000fe2000bf66070 */
[----:B------:R-:W4:Y:S03]  /*0c90*/  @!P2 LDC.64 R16, c[0x0][0x3f8] ;  /* 0x0000fe00ff10ab82 */ /* 0x000f260000000a00 */
[----:B------:R-:W-:-:S02]  /*0ca0*/  ISETP.GE.AND.EX P3, PT, R89, UR13, PT, P3 ;  /* 0x0000000d59007c0c */ /* 0x000fc4000bf66330 */
[----:B--2---:R-:W-:Y:S02]  /*0cb0*/  CS2R R10, SRZ ;  /* 0x00000000000a7805 */ /* 0x004fe4000001ff00 */
[----:B------:R-:W-:Y:S02]  /*0cc0*/  @!P1 IADD3 R33, PT, PT, R15, R33, RZ ;  /* 0x000000210f219210 */ /* 0x000fe40007ffe0ff */
[----:B---3--:R-:W-:Y:S02]  /*0cd0*/  CS2R R12, SRZ ;  /* 0x00000000000c7805 */ /* 0x008fe4000001ff00 */
[C---:B------:R-:W-:Y:S01]  /*0ce0*/  @!P1 SHF.L.U32 R15, R14.reuse, 0x2, RZ ;  /* 0x000000020e0f9819 */ /* 0x040fe200000006ff */
[----:B------:R2:W5:Y:S01]  /*0cf0*/  @!P4 LDG.E.64 R10, desc[UR8][R30.64] ;  /* 0x000000081e0ac981 */ /* 0x000562000c1e1b00 */
[----:B------:R-:W-:Y:S01]  /*0d00*/  @!P1 SHF.L.U64.HI R14, R14, 0x2, R33 ;  /* 0x000000020e0e9819 */ /* 0x000fe20000010221 */
[----:B------:R-:W3:Y:S01]  /*0d10*/  @!P2 LDC.64 R46, c[0x0][0x3a0] ;  /* 0x0000e800ff2eab82 */ /* 0x000ee20000000a00 */
[----:B0-----:R-:W-:Y:S01]  /*0d20*/  @!P1 IADD3 R28, P6, PT, R15, R28, RZ ;  /* 0x0000001c0f1c9210 */ /* 0x001fe20007fde0ff */
[----:B------:R0:W5:Y:S01]  /*0d30*/  @!P4 LDG.E.64 R12, desc[UR8][R22.64] ;  /* 0x00000008160cc981 */ /* 0x000162000c1e1b00 */
[----:B------:R-:W-:-:S05]  /*0d40*/  ISETP.GE.U32.AND P4, PT, R107, UR12, PT ;  /* 0x0000000c6b007c0c */ /* 0x000fca000bf86070 */
[----:B------:R-:W2:Y:S01]  /*0d50*/  @!P3 LDC.64 R32, c[0x0][0x3f8] ;  /* 0x0000fe00ff20bb82 */ /* 0x000ea20000000a00 */
[----:B------:R-:W-:Y:S02]  /*0d60*/  @!P1 IADD3.X R29, PT, PT, R14, R29, RZ, P6, !PT ;  /* 0x0000001d0e1d9210 */ /* 0x000fe400037fe4ff */
[----:B------:R-:W-:Y:S02]  /*0d70*/  ISETP.GE.AND.EX P4, PT, R88, UR13, PT, P4 ;  /* 0x0000000d58007c0c */ /* 0x000fe4000bf86340 */
[----:B-1----:R-:W-:-:S03]  /*0d80*/  @!P1 IADD3 R34, P6, PT, R15, R34, RZ ;  /* 0x000000220f229210 */ /* 0x002fc60007fde0ff */
[----:B------:R-:W1:Y:S01]  /*0d90*/  @!P2 LDC.64 R50, c[0x0][0x398] ;  /* 0x0000e600ff32ab82 */ /* 0x000e620000000a00 */
[----:B------:R-:W-:Y:S01]  /*0da0*/  @!P1 IADD3.X R35, PT, PT, R14, R35, RZ, P6, !PT ;  /* 0x000000230e239210 */ /* 0x000fe200037fe4ff */
[----:B----4-:R-:W-:Y:S01]  /*0db0*/  @!P2 IMAD R14, R90, R16, RZ ;  /* 0x000000105a0ea224 */ /* 0x010fe200078e02ff */
[----:B------:R-:W-:Y:S02]  /*0dc0*/  @!P2 MOV R38, R120 ;  /* 0x000000780026a202 */ /* 0x000fe40000000f00 */
[----:B------:R-:W-:Y:S01]  /*0dd0*/  @!P2 MOV R39, R123 ;  /* 0x0000007b0027a202 */ /* 0x000fe20000000f00 */
[C---:B------:R-:W-:Y:S02]  /*0de0*/  @!P2 IMAD R41, R109.reuse, R17, R14 ;  /* 0x000000116d29a224 */ /* 0x040fe400078e020e */
[----:B------:R-:W4:Y:S01]  /*0df0*/  @!P3 LDC.64 R42, c[0x0][0x3a0] ;  /* 0x0000e800ff2abb82 */ /* 0x000f220000000a00 */
[----:B------:R-:W-:Y:S01]  /*0e00*/  CS2R R14, SRZ ;  /* 0x00000000000e7805 */ /* 0x000fe2000001ff00 */
[----:B------:R-:W-:Y:S01]  /*0e10*/  @!P2 IMAD.WIDE.U32 R38, R109, R16, R38 ;  /* 0x000000106d26a225 */ /* 0x000fe200078e0026 */
[----:B------:R-:W-:-:S04]  /*0e20*/  CS2R R16, SRZ ;  /* 0x0000000000107805 */ /* 0x000fc8000001ff00 */
[----:B------:R3:W5:Y:S01]  /*0e30*/  @!P5 LDG.E.64 R14, desc[UR8][R18.64] ;  /* 0x00000008120ed981 */ /* 0x000762000c1e1b00 */
[----:B------:R-:W4:Y:S01]  /*0e40*/  @!P3 LDC.64 R36, c[0x0][0x398] ;  /* 0x0000e600ff24bb82 */ /* 0x000f220000000a00 */
[----:B------:R-:W-:Y:S01]  /*0e50*/  @!P2 IADD3 R39, PT, PT, R39, R41, RZ ;  /* 0x000000292727a210 */ /* 0x000fe20007ffe0ff */
[----:B--2---:R-:W-:Y:S01]  /*0e60*/  @!P3 IMAD R30, R89, R32, RZ ;  /* 0x00000020591eb224 */ /* 0x004fe200078e02ff */
[----:B------:R2:W5:Y:S05]  /*0e70*/  @!P5 LDG.E.64 R16, desc[UR8][R20.64] ;  /* 0x000000081410d981 */ /* 0x00056a000c1e1b00 */
[----:B0-----:R-:W0:Y:S01]  /*0e80*/  @!P4 LDC.64 R22, c[0x0][0x3f8] ;  /* 0x0000fe00ff16cb82 */ /* 0x001e220000000a00 */
[----:B------:R-:W-:-:S02]  /*0e90*/  @!P2 SHF.L.U32 R31, R38, 0x2, RZ ;  /* 0x00000002261fa819 */ /* 0x000fc400000006ff */
[----:B---3--:R-:W-:Y:S02]  /*0ea0*/  @!P3 MOV R18, R120 ;  /* 0x000000780012b202 */ /* 0x008fe40000000f00 */
[----:B------:R-:W-:Y:S02]  /*0eb0*/  @!P3 MOV R19, R123 ;  /* 0x0000007b0013b202 */ /* 0x000fe40000000f00 */
[----:B------:R-:W-:Y:S01]  /*0ec0*/  ISETP.GE.U32.AND P5, PT, R106, UR12, PT ;  /* 0x0000000c6a007c0c */ /* 0x000fe2000bfa6070 */
[----:B------:R-:W3:Y:S01]  /*0ed0*/  @!P4 LDC.64 R44, c[0x0][0x398] ;  /* 0x0000e600ff2ccb82 */ /* 0x000ee20000000a00 */
[----:B------:R-:W-:Y:S01]  /*0ee0*/  @!P2 SHF.L.U64.HI R38, R38, 0x2, R39 ;  /* 0x000000022626a819 */ /* 0x000fe20000010227 */
[C---:B------:R-:W-:Y:S01]  /*0ef0*/  @!P3 IMAD R39, R108.reuse, R33, R30 ;  /* 0x000000216c27b224 */ /* 0x040fe200078e021e */
[----:B------:R-:W-:Y:S01]  /*0f00*/  @!P2 IADD3 R46, P6, PT, R31, R46, RZ ;  /* 0x0000002e1f2ea210 */ /* 0x000fe20007fde0ff */
[----:B------:R-:W-:Y:S01]  /*0f10*/  @!P3 IMAD.WIDE.U32 R32, R108, R32, R18 ;  /* 0x000000206c20b225 */ /* 0x000fe200078e0012 */
[----:B------:R-:W-:-:S02]  /*0f20*/  ISETP.GE.AND.EX P5, PT, R87, UR13, PT, P5 ;  /* 0x0000000d57007c0c */ /* 0x000fc4000bfa6350 */
[----:B------:R-:W-:Y:S02]  /*0f30*/  @!P2 IADD3.X R47, PT, PT, R38, R47, RZ, P6, !PT ;  /* 0x0000002f262fa210 */ /* 0x000fe400037fe4ff */
[----:B-1----:R-:W-:Y:S02]  /*0f40*/  @!P2 IADD3 R50, P6, PT, R31, R50, RZ ;  /* 0x000000321f32a210 */ /* 0x002fe40007fde0ff */
[----:B--2---:R-:W-:Y:S02]  /*0f50*/  @!P3 IADD3 R21, PT, PT, R33, R39, RZ ;  /* 0x000000272115b210 */ /* 0x004fe40007ffe0ff */
[----:B------:R-:W-:Y:S02]  /*0f60*/  @!P3 SHF.L.U32 R19, R32, 0x2, RZ ;  /* 0x000000022013b819 */ /* 0x000fe400000006ff */
[----:B------:R-:W-:Y:S02]  /*0f70*/  @!P2 IADD3.X R51, PT, PT, R38, R51, RZ, P6, !PT ;  /* 0x000000332633a210 */ /* 0x000fe400037fe4ff */
[----:B------:R-:W-:Y:S01]  /*0f80*/  @!P3 SHF.L.U64.HI R18, R32, 0x2, R21 ;  /* 0x000000022012b819 */ /* 0x000fe20000010215 */
[----:B0-----:R-:W-:Y:S01]  /*0f90*/  @!P4 IMAD R20, R88, R22, RZ ;  /* 0x000000165814c224 */ /* 0x001fe200078e02ff */
[----:B----4-:R-:W-:Y:S01]  /*0fa0*/  @!P3 IADD3 R42, P6, PT, R19, R42, RZ ;  /* 0x0000002a132ab210 */ /* 0x010fe20007fde0ff */
[----:B------:R-:W0:Y:S03]  /*0fb0*/  @!P5 LDC.64 R32, c[0x0][0x3f8] ;  /* 0x0000fe00ff20db82 */ /* 0x000e260000000a00 */
[----:B------:R-:W-:-:S02]  /*0fc0*/  @!P3 IADD3.X R43, PT, PT, R18, R43, RZ, P6, !PT ;  /* 0x0000002b122bb210 */ /* 0x000fc400037fe4ff */
[----:B------:R-:W-:Y:S01]  /*0fd0*/  @!P3 IADD3 R36, P6, PT, R19, R36, RZ ;  /* 0x000000241324b210 */ /* 0x000fe20007fde0ff */
[----:B------:R-:W-:Y:S01]  /*0fe0*/  @!P4 IMAD R41, R107, R23, R20 ;  /* 0x000000176b29c224 */ /* 0x000fe200078e0214 */
[----:B------:R-:W-:Y:S02]  /*0ff0*/  CS2R R20, SRZ ;  /* 0x0000000000147805 */ /* 0x000fe4000001ff00 */
[----:B------:R-:W-:Y:S01]  /*1000*/  @!P4 MOV R30, R120 ;  /* 0x00000078001ec202 */ /* 0x000fe20000000f00 */
[----:B------:R-:W1:Y:S01]  /*1010*/  @!P4 LDC.64 R38, c[0x0][0x3a0] ;  /* 0x0000e800ff26cb82 */ /* 0x000e620000000a00 */
[----:B------:R-:W-:Y:S02]  /*1020*/  @!P3 IADD3.X R37, PT, PT, R18, R37, RZ, P6, !PT ;  /* 0x000000251225b210 */ /* 0x000fe400037fe4ff */
[----:B------:R-:W-:Y:S01]  /*1030*/  CS2R R18, SRZ ;  /* 0x0000000000127805 */ /* 0x000fe2000001ff00 */
[----:B------:R2:W5:Y:S05]  /*1040*/  @!P0 LDG.E.64 R20, desc[UR8][R26.64] ;  /* 0x000000081a148981 */ /* 0x00056a000c1e1b00 */
[----:B------:R4:W5:Y:S01]  /*1050*/  @!P0 LDG.E.64 R18, desc[UR8][R24.64] ;  /* 0x0000000818128981 */ /* 0x000962000c1e1b00 */
[----:B------:R-:W-:Y:S01]  /*1060*/  ISETP.GE.U32.AND P0, PT, R105, UR12, PT ;  /* 0x0000000c69007c0c */ /* 0x000fe2000bf06070 */
[----:B------:R-:W3:Y:S01]  /*1070*/  @!P5 LDC.64 R48, c[0x0][0x398] ;  /* 0x0000e600ff30db82 */ /* 0x000ee20000000a00 */
[----:B------:R-:W-:-:S02]  /*1080*/  @!P4 MOV R31, R123 ;  /* 0x0000007b001fc202 */ /* 0x000fc40000000f00 */
[----:B------:R-:W-:Y:S01]  /*1090*/  ISETP.GE.AND.EX P0, PT, R86, UR13, PT, P0 ;  /* 0x0000000d56007c0c */ /* 0x000fe2000bf06300 */
[----:B------:R-:W-:-:S04]  /*10a0*/  @!P4 IMAD.WIDE.U32 R22, R107, R22, R30 ;  /* 0x000000166b16c225 */ /* 0x000fc800078e001e */
[----:B0-----:R-:W-:-:S04]  /*10b0*/  @!P5 IMAD R30, R87, R32, RZ ;  /* 0x00000020571ed224 */ /* 0x001fc800078e02ff */
[----:B------:R-:W-:-:S04]  /*10c0*/  @!P5 IMAD R55, R106, R33, R30 ;  /* 0x000000216a37d224 */ /* 0x000fc800078e021e */
[----:B------:R-:W0:Y:S01]  /*10d0*/  @!P0 LDC.64 R30, c[0x0][0x3f8] ;  /* 0x0000fe00ff1e8b82 */ /* 0x000e220000000a00 */
[----:B------:R-:W-:Y:S02]  /*10e0*/  @!P4 IADD3 R23, PT, PT, R23, R41, RZ ;  /* 0x000000291717c210 */ /* 0x000fe40007ffe0ff */
[C---:B------:R-:W-:Y:S02]  /*10f0*/  @!P4 SHF.L.U32 R53, R22.reuse, 0x2, RZ ;  /* 0x000000021635c819 */ /* 0x040fe400000006ff */
[----:B--2---:R-:W-:Y:S02]  /*1100*/  @!P5 MOV R26, R120 ;  /* 0x00000078001ad202 */ /* 0x004fe40000000f00 */
[----:B------:R-:W-:Y:S02]  /*1110*/  @!P5 MOV R27, R123 ;  /* 0x0000007b001bd202 */ /* 0x000fe40000000f00 */
[----:B----4-:R-:W-:Y:S02]  /*1120*/  CS2R R24, SRZ ;  /* 0x0000000000187805 */ /* 0x010fe4000001ff00 */
[----:B------:R-:W-:-:S02]  /*1130*/  @!P4 SHF.L.U64.HI R52, R22, 0x2, R23 ;  /* 0x000000021634c819 */ /* 0x000fc40000010217 */
[----:B------:R-:W-:Y:S02]  /*1140*/  CS2R R22, SRZ ;  /* 0x0000000000167805 */ /* 0x000fe4000001ff00 */
[C---:B-1----:R-:W-:Y:S01]  /*1150*/  @!P4 IADD3 R38, P6, PT, R53.reuse, R38, RZ ;  /* 0x000000263526c210 */ /* 0x042fe20007fde0ff */
[----:B------:R-:W-:Y:S01]  /*1160*/  @!P5 IMAD.WIDE.U32 R32, R106, R32, R26 ;  /* 0x000000206a20d225 */ /* 0x000fe200078e001a */
[----:B------:R-:W1:Y:S01]  /*1170*/  @!P5 LDC.64 R40, c[0x0][0x3a0] ;  /* 0x0000e800ff28db82 */ /* 0x000e620000000a00 */
[----:B------:R-:W5:Y:S01]  /*1180*/  @!P1 LDG.E.64 R24, desc[UR8][R34.64] ;  /* 0x0000000822189981 */ /* 0x000f62000c1e1b00 */
[----:B------:R-:W-:Y:S02]  /*1190*/  @!P4 IADD3.X R39, PT, PT, R52, R39, RZ, P6, !PT ;  /* 0x000000273427c210 */ /* 0x000fe400037fe4ff */
[----:B---3--:R-:W-:Y:S01]  /*11a0*/  @!P4 IADD3 R44, P6, PT, R53, R44, RZ ;  /* 0x0000002c352cc210 */ /* 0x008fe20007fde0ff */
[----:B------:R2:W5:Y:S01]  /*11b0*/  @!P1 LDG.E.64 R22, desc[UR8][R28.64] ;  /* 0x000000081c169981 */ /* 0x000562000c1e1b00 */
[----:B------:R-:W-:-:S02]  /*11c0*/  @!P5 IADD3 R33, PT, PT, R33, R55, RZ ;  /* 0x000000372121d210 */ /* 0x000fc40007ffe0ff */
[----:B------:R-:W-:Y:S01]  /*11d0*/  ISETP.GE.U32.AND P1, PT, R104, UR12, PT ;  /* 0x0000000c68007c0c */ /* 0x000fe2000bf26070 */
[----:B------:R-:W3:Y:S01]  /*11e0*/  @!P0 LDC.64 R58, c[0x0][0x398] ;  /* 0x0000e600ff3a8b82 */ /* 0x000ee20000000a00 */
[----:B------:R-:W-:Y:S01]  /*11f0*/  @!P4 IADD3.X R45, PT, PT, R52, R45, RZ, P6, !PT ;  /* 0x0000002d342dc210 */ /* 0x000fe200037fe4ff */
[----:B0-----:R-:W-:Y:S01]  /*1200*/  @!P0 IMAD R56, R86, R30, RZ ;  /* 0x0000001e56388224 */ /* 0x001fe200078e02ff */
[C---:B------:R-:W-:Y:S02]  /*1210*/  @!P5 SHF.L.U32 R53, R32.reuse, 0x2, RZ ;  /* 0x000000022035d819 */ /* 0x040fe400000006ff */
[----:B--2---:R-:W-:Y:S02]  /*1220*/  CS2R R28, SRZ ;  /* 0x00000000001c7805 */ /* 0x004fe4000001ff00 */
[----:B------:R-:W-:Y:S02]  /*1230*/  @!P5 SHF.L.U64.HI R52, R32, 0x2, R33 ;  /* 0x000000022034d819 */ /* 0x000fe40000010221 */
[----:B------:R-:W-:-:S02]  /*1240*/  CS2R R26, SRZ ;  /* 0x00000000001a7805 */ /* 0x000fc4000001ff00 */
[----:B------:R-:W-:Y:S01]  /*1250*/  ISETP.GE.AND.EX P1, PT, R85, UR13, PT, P1 ;  /* 0x0000000d55007c0c */ /* 0x000fe2000bf26310 */
[----:B------:R-:W0:Y:S01]  /*1260*/  @!P0 LDC.64 R54, c[0x0][0x3a0] ;  /* 0x0000e800ff368b82 */ /* 0x000e220000000a00 */
[----:B------:R-:W-:Y:S01]  /*1270*/  @!P0 MOV R32, R120 ;  /* 0x0000007800208202 */ /* 0x000fe20000000f00 */
[----:B------:R2:W5:Y:S01]  /*1280*/  @!P2 LDG.E.64 R28, desc[UR8][R50.64] ;  /* 0x00000008321ca981 */ /* 0x000562000c1e1b00 */
[----:B------:R-:W-:-:S03]  /*1290*/  @!P0 MOV R33, R123 ;  /* 0x0000007b00218202 */ /* 0x000fc60000000f00 */
[----:B------:R-:W5:Y:S01]  /*12a0*/  @!P2 LDG.E.64 R26, desc[UR8][R46.64] ;  /* 0x000000082e1aa981 */ /* 0x000f62000c1e1b00 */
[----:B--2---:R-:W-:-:S05]  /*12b0*/  @!P0 IMAD R51, R105, R31, R56 ;  /* 0x0000001f69338224 */ /* 0x004fca00078e0238 */
[----:B------:R-:W2:Y:S01]  /*12c0*/  @!P1 LDC.64 R34, c[0x0][0x3f8] ;  /* 0x0000fe00ff229b82 */ /* 0x000ea20000000a00 */
[----:B------:R-:W-:-:S05]  /*12d0*/  @!P0 IMAD.WIDE.U32 R30, R105, R30, R32 ;  /* 0x0000001e691e8225 */ /* 0x000fca00078e0020 */
[----:B------:R-:W-:Y:S02]  /*12e0*/  @!P0 IADD3 R31, PT, PT, R31, R51, RZ ;  /* 0x000000331f1f8210 */ /* 0x000fe40007ffe0ff */
[----:B------:R-:W-:Y:S02]  /*12f0*/  CS2R R32, SRZ ;  /* 0x0000000000207805 */ /* 0x000fe4000001ff00 */
[C---:B------:R-:W-:Y:S01]  /*1300*/  @!P0 SHF.L.U32 R51, R30.reuse, 0x2, RZ ;  /* 0x000000021e338819 */ /* 0x040fe200000006ff */
[----:B------:R-:W4:Y:S01]  /*1310*/  @!P1 LDC.64 R74, c[0x0][0x3a0] ;  /* 0x0000e800ff4a9b82 */ /* 0x000f220000000a00 */
[----:B------:R-:W-:Y:S02]  /*1320*/  @!P0 SHF.L.U64.HI R50, R30, 0x2, R31 ;  /* 0x000000021e328819 */ /* 0x000fe4000001021f */
[----:B------:R-:W-:Y:S01]  /*1330*/  CS2R R30, SRZ ;  /* 0x00000000001e7805 */ /* 0x000fe2000001ff00 */
[----:B------:R3:W5:Y:S01]  /*1340*/  @!P3 LDG.E.64 R32, desc[UR8][R36.64] ;  /* 0x000000082420b981 */ /* 0x000762000c1e1b00 */
[----:B------:R-:W-:-:S04]  /*1350*/  ISETP.GE.U32.AND P2, PT, R103, UR12, PT ;  /* 0x0000000c67007c0c */ /* 0x000fc8000bf46070 */
[----:B------:R2:W5:Y:S01]  /*1360*/  @!P3 LDG.E.64 R30, desc[UR8][R42.64] ;  /* 0x000000082a1eb981 */ /* 0x000562000c1e1b00 */
[----:B------:R-:W-:Y:S01]  /*1370*/  ISETP.GE.U32.AND P3, PT, R102, UR12, PT ;  /* 0x0000000c66007c0c */ /* 0x000fe2000bf66070 */
[----:B------:R-:W4:Y:S01]  /*1380*/  @!P1 LDC.64 R72, c[0x0][0x398] ;  /* 0x0000e600ff489b82 */ /* 0x000f220000000a00 */
[----:B-1----:R-:W-:Y:S02]  /*1390*/  @!P5 IADD3 R40, P6, PT, R53, R40, RZ ;  /* 0x000000283528d210 */ /* 0x002fe40007fde0ff */
[----:B------:R-:W-:Y:S02]  /*13a0*/  ISETP.GE.AND.EX P3, PT, R83, UR13, PT, P3 ;  /* 0x0000000d53007c0c */ /* 0x000fe4000bf66330 */
[----:B------:R-:W-:Y:S02]  /*13b0*/  ISETP.GE.AND.EX P2, PT, R84, UR13, PT, P2 ;  /* 0x0000000d54007c0c */ /* 0x000fe4000bf46320 */
[----:B------:R-:W-:Y:S02]  /*13c0*/  @!P5 IADD3.X R41, PT, PT, R52, R41, RZ, P6, !PT ;  /* 0x000000293429d210 */ /* 0x000fe400037fe4ff */
[----:B------:R-:W-:-:S02]  /*13d0*/  @!P5 IADD3 R48, P6, PT, R53, R48, RZ ;  /* 0x000000303530d210 */ /* 0x000fc40007fde0ff */
[----:B---3--:R-:W-:Y:S02]  /*13e0*/  @!P1 MOV R36, R120 ;  /* 0x0000007800249202 */ /* 0x008fe40000000f00 */
[----:B------:R-:W-:Y:S01]  /*13f0*/  @!P5 IADD3.X R49, PT, PT, R52, R49, RZ, P6, !PT ;  /* 0x000000313431d210 */ /* 0x000fe200037fe4ff */
[-C--:B--2---:R-:W-:Y:S01]  /*1400*/  @!P1 IMAD R52, R85, R34.reuse, RZ ;  /* 0x0000002255349224 */ /* 0x084fe200078e02ff */
[----:B------:R-:W-:Y:S01]  /*1410*/  @!P1 MOV R37, R123 ;  /* 0x0000007b00259202 */ /* 0x000fe20000000f00 */
[----:B------:R-:W1:Y:S02]  /*1420*/  @!P3 LDC.64 R42, c[0x0][0x3f8] ;  /* 0x0000fe00ff2abb82 */ /* 0x000e640000000a00 */
[C---:B------:R-:W-:Y:S02]  /*1430*/  @!P1 IMAD R53, R104.reuse, R35, R52 ;  /* 0x0000002368359224 */ /* 0x040fe400078e0234 */
[----:B------:R-:W-:Y:S01]  /*1440*/  @!P1 IMAD.WIDE.U32 R34, R104, R34, R36 ;  /* 0x0000002268229225 */ /* 0x000fe200078e0024 */
[----:B------:R-:W-:-:S03]  /*1450*/  CS2R R36, SRZ ;  /* 0x0000000000247805 */ /* 0x000fc6000001ff00 */
[----:B------:R-:W2:Y:S01]  /*1460*/  @!P2 LDC.64 R46, c[0x0][0x3f8] ;  /* 0x0000fe00ff2eab82 */ /* 0x000ea20000000a00 */
[C---:B0-----:R-:W-:Y:S02]  /*1470*/  @!P0 IADD3 R54, P6, PT, R51.reuse, R54, RZ ;  /* 0x0000003633368210 */ /* 0x041fe40007fde0ff */
[----:B------:R0:W5:Y:S02]  /*1480*/  @!P4 LDG.E.64 R36, desc[UR8][R44.64] ;  /* 0x000000082c24c981 */ /* 0x000164000c1e1b00 */
[----:B------:R-:W-:Y:S02]  /*1490*/  @!P0 IADD3.X R55, PT, PT, R50, R55, RZ, P6, !PT ;  /* 0x0000003732378210 */ /* 0x000fe400037fe4ff */
[----:B------:R-:W-:Y:S01]  /*14a0*/  @!P0 IADD3 R58, P6, PT, R51, R58, RZ ;  /* 0x0000003a333a8210 */ /* 0x000fe20007fde0ff */
[----:B------:R-:W3:Y:S01]  /*14b0*/  @!P2 LDC.64 R70, c[0x0][0x3a0] ;  /* 0x0000e800ff46ab82 */ /* 0x000ee20000000a00 */
[----:B------:R-:W-:Y:S02]  /*14c0*/  @!P1 IADD3 R35, PT, PT, R35, R53, RZ ;  /* 0x0000003523239210 */ /* 0x000fe40007ffe0ff */
[----:B------:R-:W-:-:S05]  /*14d0*/  @!P1 SHF.L.U32 R51, R34, 0x2, RZ ;  /* 0x0000000222339819 */ /* 0x000fca00000006ff */
[----:B0-----:R-:W0:Y:S01]  /*14e0*/  LDC.64 R44, c[0x0][0x3b8] ;  /* 0x0000ee00ff2c7b82 */ /* 0x001e220000000a00 */
[----:B------:R-:W-:Y:S02]  /*14f0*/  @!P0 IADD3.X R59, PT, PT, R50, R59, RZ, P6, !PT ;  /* 0x0000003b323b8210 */ /* 0x000fe400037fe4ff */
[----:B------:R-:W-:Y:S02]  /*1500*/  @!P1 SHF.L.U64.HI R50, R34, 0x2, R35 ;  /* 0x0000000222329819 */ /* 0x000fe40000010223 */
[----:B----4-:R-:W-:-:S03]  /*1510*/  @!P1 IADD3 R74, P6, PT, R51, R74, RZ ;  /* 0x0000004a334a9210 */ /* 0x010fc60007fde0ff */
[----:B------:R-:W4:Y:S01]  /*1520*/  @!P2 LDC.64 R68, c[0x0][0x398] ;  /* 0x0000e600ff44ab82 */ /* 0x000f220000000a00 */
[----:B------:R-:W-:Y:S02]  /*1530*/  @!P1 IADD3.X R75, PT, PT, R50, R75, RZ, P6, !PT ;  /* 0x0000004b324b9210 */ /* 0x000fe400037fe4ff */
[----:B------:R-:W-:Y:S01]  /*1540*/  @!P1 IADD3 R72, P6, PT, R51, R72, RZ ;  /* 0x0000004833489210 */ /* 0x000fe20007fde0ff */
[----:B-1----:R-:W-:Y:S01]  /*1550*/  @!P3 IMAD R51, R83, R42, RZ ;  /* 0x0000002a5333b224 */ /* 0x002fe200078e02ff */
[----:B------:R-:W-:Y:S01]  /*1560*/  @!P2 MOV R34, R120 ;  /* 0x000000780022a202 */ /* 0x000fe20000000f00 */
[----:B--2---:R-:W-:Y:S01]  /*1570*/  @!P2 IMAD R52, R84, R46, RZ ;  /* 0x0000002e5434a224 */ /* 0x004fe200078e02ff */
[----:B------:R-:W-:Y:S01]  /*1580*/  @!P2 MOV R35, R123 ;  /* 0x0000007b0023a202 */ /* 0x000fe20000000f00 */
[----:B------:R-:W-:Y:S01]  /*1590*/  @!P3 IMAD R57, R102, R43, R51 ;  /* 0x0000002b6639b224 */ /* 0x000fe200078e0233 */
[----:B------:R-:W-:Y:S01]  /*15a0*/  @!P1 IADD3.X R73, PT, PT, R50, R73, RZ, P6, !PT ;  /* 0x0000004932499210 */ /* 0x000fe200037fe4ff */
[----:B------:R-:W-:Y:S01]  /*15b0*/  @!P2 IMAD R53, R103, R47, R52 ;  /* 0x0000002f6735a224 */ /* 0x000fe200078e0234 */
[----:B------:R-:W-:-:S02]  /*15c0*/  @!P3 MOV R50, R120 ;  /* 0x000000780032b202 */ /* 0x000fc40000000f00 */
[----:B------:R-:W-:Y:S01]  /*15d0*/  @!P3 MOV R51, R123 ;  /* 0x0000007b0033b202 */ /* 0x000fe20000000f00 */
[----:B------:R-:W-:Y:S01]  /*15e0*/  @!P2 IMAD.WIDE.U32 R46, R103, R46, R34 ;  /* 0x0000002e672ea225 */ /* 0x000fe200078e0022 */
[----:B------:R-:W-:-:S03]  /*15f0*/  CS2R R34, SRZ ;  /* 0x0000000000227805 */ /* 0x000fc6000001ff00 */
[----:B------:R-:W-:-:S04]  /*1600*/  @!P3 IMAD.WIDE.U32 R42, R102, R42, R50 ;  /* 0x0000002a662ab225 */ /* 0x000fc800078e0032 */
[----:B0-----:R-:W-:Y:S01]  /*1610*/  IMAD.WIDE R44, R98, 0x8, R44 ;  /* 0x00000008622c7825 */ /* 0x001fe200078e022c */
[----:B------:R0:W5:Y:S01]  /*1620*/  @!P4 LDG.E.64 R34, desc[UR8][R38.64] ;  /* 0x000000082622c981 */ /* 0x000162000c1e1b00 */
[----:B------:R-:W-:Y:S01]  /*1630*/  @!P3 IADD3 R43, PT, PT, R43, R57, RZ ;  /* 0x000000392b2bb210 */ /* 0x000fe20007ffe0ff */
[----:B------:R-:W1:Y:S02]  /*1640*/  @!P3 LDC.64 R50, c[0x0][0x398] ;  /* 0x0000e600ff32bb82 */ /* 0x000e640000000a00 */
[----:B------:R-:W2:Y:S01]  /*1650*/  LDG.E.64 R56, desc[UR8][R44.64] ;  /* 0x000000082c387981 */ /* 0x000ea2000c1e1b00 */
[----:B------:R-:W-:Y:S02]  /*1660*/  ISETP.GE.U32.AND P4, PT, R101, UR12, PT ;  /* 0x0000000c65007c0c */ /* 0x000fe4000bf86070 */
[----:B0-----:R-:W-:Y:S02]  /*1670*/  CS2R R38, SRZ ;  /* 0x0000000000267805 */ /* 0x001fe4000001ff00 */
[----:B------:R-:W-:-:S04]  /*1680*/  ISETP.GE.AND.EX P4, PT, R82, UR13, PT, P4 ;  /* 0x0000000d52007c0c */ /* 0x000fc8000bf86340 */
[----:B------:R0:W5:Y:S01]  /*1690*/  @!P5 LDG.E.64 R38, desc[UR8][R40.64] ;  /* 0x000000082826d981 */ /* 0x000162000c1e1b00 */
[----:B------:R-:W-:Y:S02]  /*16a0*/  @!P2 IADD3 R47, PT, PT, R47, R53, RZ ;  /* 0x000000352f2fa210 */ /* 0x000fe40007ffe0ff */
[----:B0-----:R-:W-:Y:S02]  /*16b0*/  CS2R R40, SRZ ;  /* 0x0000000000287805 */ /* 0x001fe4000001ff00 */
[----:B------:R-:W-:-:S04]  /*16c0*/  @!P2 SHF.L.U32 R53, R46, 0x2, RZ ;  /* 0x000000022e35a819 */ /* 0x000fc800000006ff */
[----:B------:R0:W5:Y:S01]  /*16d0*/  @!P5 LDG.E.64 R40, desc[UR8][R48.64] ;  /* 0x000000083028d981 */ /* 0x000162000c1e1b00 */
[----:B------:R-:W-:Y:S02]  /*16e0*/  ISETP.GE.U32.AND P5, PT, R100, UR12, PT ;  /* 0x0000000c64007c0c */ /* 0x000fe4000bfa6070 */
[----:B------:R-:W-:Y:S02]  /*16f0*/  @!P2 SHF.L.U64.HI R52, R46, 0x2, R47 ;  /* 0x000000022e34a819 */ /* 0x000fe4000001022f */
[----:B------:R-:W-:Y:S01]  /*1700*/  ISETP.GE.AND.EX P5, PT, R0, UR13, PT, P5 ;  /* 0x0000000d00007c0c */ /* 0x000fe2000bfa6350 */
[----:B------:R-:W1:Y:S01]  /*1710*/  @!P3 LDC.64 R46, c[0x0][0x3a0] ;  /* 0x0000e800ff2ebb82 */ /* 0x000e620000000a00 */
[----:B---3--:R-:W-:-:S07]  /*1720*/  @!P2 IADD3 R70, P6, PT, R53, R70, RZ ;  /* 0x000000463546a210 */ /* 0x008fce0007fde0ff */
[----:B0-----:R-:W0:Y:S01]  /*1730*/  @!P4 LDC.64 R48, c[0x0][0x3f8] ;  /* 0x0000fe00ff30cb82 */ /* 0x001e220000000a00 */
[----:B------:R-:W-:Y:S02]  /*1740*/  @!P2 IADD3.X R71, PT, PT, R52, R71, RZ, P6, !PT ;  /* 0x000000473447a210 */ /* 0x000fe400037fe4ff */
[----:B----4-:R-:W-:Y:S02]  /*1750*/  @!P2 IADD3 R68, P6, PT, R53, R68, RZ ;  /* 0x000000443544a210 */ /* 0x010fe40007fde0ff */
[----:B------:R-:W-:Y:S02]  /*1760*/  @!P3 SHF.L.U32 R63, R42, 0x2, RZ ;  /* 0x000000022a3fb819 */ /* 0x000fe400000006ff */
[----:B------:R-:W-:Y:S02]  /*1770*/  @!P2 IADD3.X R69, PT, PT, R52, R69, RZ, P6, !PT ;  /* 0x000000453445a210 */ /* 0x000fe400037fe4ff */
[----:B------:R-:W3:Y:S01]  /*1780*/  @!P5 LDC.64 R52, c[0x0][0x3f8] ;  /* 0x0000fe00ff34db82 */ /* 0x000ee20000000a00 */
[----:B------:R-:W-:-:S02]  /*1790*/  @!P3 SHF.L.U64.HI R64, R42, 0x2, R43 ;  /* 0x000000022a40b819 */ /* 0x000fc4000001022b */
[----:B------:R-:W-:Y:S02]  /*17a0*/  CS2R R42, SRZ ;  /* 0x00000000002a7805 */ /* 0x000fe4000001ff00 */
[----:B------:R-:W-:-:S04]  /*17b0*/  CS2R R44, SRZ ;  /* 0x00000000002c7805 */ /* 0x000fc8000001ff00 */
[----:B------:R4:W5:Y:S04]  /*17c0*/  @!P0 LDG.E.64 R42, desc[UR8][R54.64] ;  /* 0x00000008362a8981 */ /* 0x000968000c1e1b00 */
[----:B------:R0:W5:Y:S01]  /*17d0*/  @!P0 LDG.E.64 R44, desc[UR8][R58.64] ;  /* 0x000000083a2c8981 */ /* 0x000162000c1e1b00 */
[----:B-1----:R-:W-:Y:S01]  /*17e0*/  @!P3 IADD3 R60, P0, PT, R63, R46, RZ ;  /* 0x0000002e3f3cb210 */ /* 0x002fe20007f1e0ff */
[----:B----4-:R-:W1:Y:S01]  /*17f0*/  @!P4 LDC.64 R54, c[0x0][0x3a0] ;  /* 0x0000e800ff36cb82 */ /* 0x010e620000000a00 */
[----:B0-----:R-:W-:Y:S01]  /*1800*/  @!P4 IMAD R46, R82, R48, RZ ;  /* 0x00000030522ec224 */ /* 0x001fe200078e02ff */
[----:B------:R-:W-:Y:S02]  /*1810*/  ISETP.NE.AND P6, PT, RZ, UR10, PT ;  /* 0x0000000aff007c0c */ /* 0x000fe4000bfc5270 */
[----:B------:R-:W-:-:S04]  /*1820*/  @!P3 IADD3.X R61, PT, PT, R64, R47, RZ, P0, !PT ;  /* 0x0000002f403db210 */ /* 0x000fc800007fe4ff */
[----:B------:R-:W0:Y:S01]  /*1830*/  @!P4 LDC.64 R58, c[0x0][0x398] ;  /* 0x0000e600ff3acb82 */ /* 0x000e220000000a00 */
[----:B------:R-:W-:Y:S01]  /*1840*/  @!P4 IMAD R77, R101, R49, R46 ;  /* 0x00000031654dc224 */ /* 0x000fe200078e022e */
[----:B------:R-:W-:Y:S02]  /*1850*/  @!P4 MOV R66, R120 ;  /* 0x000000780042c202 */ /* 0x000fe40000000f00 */
[----:B------:R-:W-:-:S04]  /*1860*/  @!P4 MOV R67, R123 ;  /* 0x0000007b0043c202 */ /* 0x000fc80000000f00 */
[----:B------:R-:W4:Y:S01]  /*1870*/  @!P5 LDC.64 R46, c[0x0][0x3a0] ;  /* 0x0000e800ff2edb82 */ /* 0x000f220000000a00 */
[----:B------:R-:W-:Y:S01]  /*1880*/  @!P4 IMAD.WIDE.U32 R66, R101, R48, R66 ;  /* 0x000000306542c225 */ /* 0x000fe200078e0042 */
[----:B------:R-:W-:-:S03]  /*1890*/  @!P3 IADD3 R62, P0, PT, R63, R50, RZ ;  /* 0x000000323f3eb210 */ /* 0x000fc60007f1e0ff */
[----:B---3--:R-:W-:-:S03]  /*18a0*/  @!P5 IMAD R78, R0, R52, RZ ;  /* 0x00000034004ed224 */ /* 0x008fc600078e02ff */
[----:B------:R-:W3:Y:S01]  /*18b0*/  @!P5 LDC.64 R48, c[0x0][0x398] ;  /* 0x0000e600ff30db82 */ /* 0x000ee20000000a00 */
[----:B------:R-:W-:Y:S01]  /*18c0*/  @!P4 IADD3 R67, PT, PT, R67, R77, RZ ;  /* 0x0000004d4343c210 */ /* 0x000fe20007ffe0ff */
[----:B------:R-:W-:Y:S01]  /*18d0*/  @!P5 IMAD R53, R100, R53, R78 ;  /* 0x000000356435d224 */ /* 0x000fe200078e024e */
[----:B------:R-:W-:Y:S02]  /*18e0*/  @!P3 IADD3.X R63, PT, PT, R64, R51, RZ, P0, !PT ;  /* 0x00000033403fb210 */ /* 0x000fe400007fe4ff */
[C---:B------:R-:W-:Y:S02]  /*18f0*/  @!P4 SHF.L.U32 R81, R66.reuse, 0x2, RZ ;  /* 0x000000024251c819 */ /* 0x040fe400000006ff */
[----:B------:R-:W-:Y:S01]  /*1900*/  @!P5 MOV R78, R120 ;  /* 0x00000078004ed202 */ /* 0x000fe20000000f00 */
[----:B------:R-:W3:Y:S01]  /*1910*/  @P6 LDC.64 R50, c[0x0][0x3b0] ;  /* 0x0000ec00ff326b82 */ /* 0x000ee20000000a00 */
[----:B------:R-:W-:Y:S02]  /*1920*/  @!P5 MOV R79, R123 ;  /* 0x0000007b004fd202 */ /* 0x000fe40000000f00 */
[----:B------:R-:W-:-:S02]  /*1930*/  @!P4 SHF.L.U64.HI R64, R66, 0x2, R67 ;  /* 0x000000024240c819 */ /* 0x000fc40000010243 */
[----:B-1----:R-:W-:-:S03]  /*1940*/  @!P4 IADD3 R66, P0, PT, R81, R54, RZ ;  /* 0x000000365142c210 */ /* 0x002fc60007f1e0ff */
[----:B------:R-:W1:Y:S01]  /*1950*/  LDC.64 R76, c[0x0][0x3a8] ;  /* 0x0000ea00ff4c7b82 */ /* 0x000e620000000a00 */
[----:B------:R-:W-:Y:S01]  /*1960*/  @!P5 IMAD.WIDE.U32 R78, R100, R52, R78 ;  /* 0x00000034644ed225 */ /* 0x000fe200078e004e */
[----:B------:R-:W-:Y:S02]  /*1970*/  @!P4 IADD3.X R67, PT, PT, R64, R55, RZ, P0, !PT ;  /* 0x000000374043c210 */ /* 0x000fe400007fe4ff */
[----:B0-----:R-:W-:Y:S02]  /*1980*/  @!P4 IADD3 R58, P0, PT, R81, R58, RZ ;  /* 0x0000003a513ac210 */ /* 0x001fe40007f1e0ff */
[----:B------:R-:W-:Y:S02]  /*1990*/  @!P5 IADD3 R53, PT, PT, R79, R53, RZ ;  /* 0x000000354f35d210 */ /* 0x000fe40007ffe0ff */
[----:B------:R-:W-:Y:S02]  /*19a0*/  @!P5 SHF.L.U32 R125, R78, 0x2, RZ ;  /* 0x000000024e7dd819 */ /* 0x000fe400000006ff */
[----:B------:R-:W-:-:S02]  /*19b0*/  @!P4 IADD3.X R59, PT, PT, R64, R59, RZ, P0, !PT ;  /* 0x0000003b403bc210 */ /* 0x000fc400007fe4ff */
[----:B------:R-:W-:Y:S02]  /*19c0*/  @!P5 SHF.L.U64.HI R78, R78, 0x2, R53 ;  /* 0x000000024e4ed819 */ /* 0x000fe40000010235 */
[----:B----4-:R-:W-:Y:S02]  /*19d0*/  @!P5 IADD3 R64, P0, PT, R125, R46, RZ ;  /* 0x0000002e7d40d210 */ /* 0x010fe40007f1e0ff */
[----:B------:R-:W-:Y:S02]  /*19e0*/  LEA R53, R117, R65, 0x7 ;  /* 0x0000004175357211 */ /* 0x000fe400078e38ff */
[C---:B------:R-:W-:Y:S02]  /*19f0*/  @!P5 IADD3.X R65, PT, PT, R78.reuse, R47, RZ, P0, !PT ;  /* 0x0000002f4e41d210 */ /* 0x040fe400007fe4ff */
[----:B---3--:R-:W-:Y:S02]  /*1a00*/  @!P5 IADD3 R124, P0, PT, R125, R48, RZ ;  /* 0x000000307d7cd210 */ /* 0x008fe40007f1e0ff */
[----:B------:R-:W-:Y:S01]  /*1a10*/  CS2R R46, SRZ ;  /* 0x00000000002e7805 */ /* 0x000fe2000001ff00 */
[----:B------:R-:W-:Y:S01]  /*1a20*/  @P6 IMAD.WIDE R50, R53, 0x2, R50 ;  /* 0x0000000235326825 */ /* 0x000fe200078e0232 */
[----:B------:R-:W-:-:S02]  /*1a30*/  @!P5 IADD3.X R125, PT, PT, R78, R49, RZ, P0, !PT ;  /* 0x000000314e7dd210 */ /* 0x000fc400007fe4ff */
[----:B------:R-:W-:Y:S01]  /*1a40*/  CS2R R48, SRZ ;  /* 0x0000000000307805 */ /* 0x000fe2000001ff00 */
[----:B-1----:R-:W-:Y:S01]  /*1a50*/  IMAD.WIDE R76, R53, 0x2, R76 ;  /* 0x00000002354c7825 */ /* 0x002fe200078e024c */
[----:B------:R-:W3:Y:S01]  /*1a60*/  @P6 LDG.E.U16 R114, desc[UR8][R50.64] ;  /* 0x0000000832726981 */ /* 0x000ee2000c1e1500 */
[----:B------:R-:W-:Y:S02]  /*1a70*/  CS2R R52, SRZ ;  /* 0x0000000000347805 */ /* 0x000fe4000001ff00 */
[----:B------:R-:W-:Y:S02]  /*1a80*/  CS2R R54, SRZ ;  /* 0x0000000000367805 */ /* 0x000fe4000001ff00 */
[----:B------:R-:W-:Y:S01]  /*1a90*/  CS2R R78, SRZ ;  /* 0x00000000004e7805 */ /* 0x000fe2000001ff00 */
[----:B------:R0:W4:Y:S01]  /*1aa0*/  @P6 LDG.E.U16 R118, desc[UR8][R50.64+0x2] ;  /* 0x0000020832766981 */ /* 0x000122000c1e1500 */
[----:B------:R-:W-:-:S03]  /*1ab0*/  CS2R R80, SRZ ;  /* 0x0000000000507805 */ /* 0x000fc6000001ff00 */
        /* <DEDUP_REMOVED lines=10> */
[----:B------:R1:W5:Y:S04]  /*1b60*/  @!P3 LDG.E.64 R54, desc[UR8][R60.64] ;  /* 0x000000083c36b981 */ /* 0x000368000c1e1b00 */
[----:B------:R1:W5:Y:S04]  /*1b70*/  @!P3 LDG.E.64 R72, desc[UR8][R62.64] ;  /* 0x000000083e48b981 */ /* 0x000368000c1e1b00 */
[----:B------:R1:W5:Y:S04]  /*1b80*/  @!P4 LDG.E.64 R74, desc[UR8][R66.64] ;  /* 0x00000008424ac981 */ /* 0x000368000c1e1b00 */
[----:B------:R1:W5:Y:S04]  /*1b90*/  @!P4 LDG.E.64 R76, desc[UR8][R58.64] ;  /* 0x000000083a4cc981 */ /* 0x000368000c1e1b00 */
[----:B------:R1:W5:Y:S04]  /*1ba0*/  @!P5 LDG.E.64 R78, desc[UR8][R64.64] ;  /* 0x00000008404ed981 */ /* 0x000368000c1e1b00 */
[----:B------:R1:W5:Y:S01]  /*1bb0*/  @!P5 LDG.E.64 R80, desc[UR8][R124.64] ;  /* 0x000000087c50d981 */ /* 0x000362000c1e1b00 */
[----:B------:R-:W-:Y:S01]  /*1bc0*/  UISETP.NE.AND UP1, UPT, UR10, URZ, UPT ;  /* 0x000000ff0a00728c */ /* 0x000fe2000bf25270 */
[----:B------:R-:W-:-:S02]  /*1bd0*/  MOV R115, RZ ;  /* 0x000000ff00737202 */ /* 0x000fc40000000f00 */
[----:B------:R-:W-:Y:S01]  /*1be0*/  MOV R116, RZ ;  /* 0x000000ff00747202 */ /* 0x000fe20000000f00 */
[----:B------:R-:W-:Y:S01]  /*1bf0*/  UMOV UR12, 0x3f800000 ;  /* 0x3f800000000c7882 */ /* 0x000fe20000000000 */
        /* <DEDUP_REMOVED lines=11> */
[----:B---3--:R-:W-:Y:S02]  /*1cb0*/  @P6 SHF.L.U32 R115, R114, 0x10, RZ ;  /* 0x0000001072736819 */ /* 0x008fe400000006ff */
[----:B----4-:R-:W-:Y:S02]  /*1cc0*/  @P6 SHF.L.U32 R116, R118, 0x10, RZ ;  /* 0x0000001076746819 */ /* 0x010fe400000006ff */
[----:B------:R-:W-:Y:S02]  /*1cd0*/  SHF.L.U32 R114, R119, 0x10, RZ ;  /* 0x0000001077727819 */ /* 0x000fe400000006ff */
[----:B------:R-:W-:Y:S01]  /*1ce0*/  SHF.L.U32 R113, R113, 0x10, RZ ;  /* 0x0000001071717819 */ /* 0x000fe200000006ff */
[----:B-1----:R-:W-:Y:S06]  /*1cf0*/  BRA.U UP1, `(.L_x_1469) ;  /* 0x0000000d01847547 */ /* 0x002fec000b800000 */
        /* <DEDUP_REMOVED lines=225> */
.L_x_1469:
        /* <DEDUP_REMOVED lines=28> */
[----:B------:R2:W0:Y:S01]  /*2cd0*/  MUFU.RCP R62, R68 ;  /* 0x00000044003e7308 */ /* 0x0004220000001000 */
[----:B-1----:R-:W-:Y:S01]  /*2ce0*/  FADD.FTZ R58, R118, 1 ;  /* 0x3f800000763a7421 */ /* 0x002fe20000010000 */
[----:B------:R-:W-:-:S06]  /*2cf0*/  FMUL.FTZ R66, R66, R71 ;  /* 0x0000004742427220 */ /* 0x000fcc0000410000 */
[----:B------:R-:W1:Y:S01]  /*2d00*/  MUFU.RCP R58, R58 ;  /* 0x0000003a003a7308 */ /* 0x000e620000001000 */
[----:B--2---:R-:W-:Y:S01]  /*2d10*/  FADD.FTZ R68, -R63, 1 ;  /* 0x3f8000003f447421 */ /* 0x004fe20000010100 */
[----:B------:R-:W-:-:S03]  /*2d20*/  FMUL.FTZ R63, R16, R63 ;  /* 0x0000003f103f7220 */ /* 0x000fc60000410000 */
[----:B------:R-:W-:Y:S01]  /*2d30*/  FFMA.FTZ R68, R61, R68, 1 ;  /* 0x3f8000003d447423 */ /* 0x000fe20000010044 */
[----:B------:R-:W-:Y:S01]  /*2d40*/  FADD.FTZ R61, R18, -UR11 ;  /* 0x8000000b123d7e21 */ /* 0x000fe20008010000 */
[----:B0-----:R-:W-:-:S03]  /*2d50*/  FADD.FTZ R64, -R62, 1 ;  /* 0x3f8000003e407421 */ /* 0x001fc60000010100 */
[----:B------:R-:W-:Y:S01]  /*2d60*/  FMUL.FTZ R61, R61, UR12 ;  /* 0x0000000c3d3d7c20 */ /* 0x000fe20008410000 */
[----:B------:R-:W-:Y:S01]  /*2d70*/  FMUL.FTZ R69, R3, R62 ;  /* 0x0000003e03457220 */ /* 0x000fe20000410000 */
[----:B------:R-:W-:Y:S02]  /*2d80*/  FFMA.FTZ R64, R59, R64, 1 ;  /* 0x3f8000003b407423 */ /* 0x000fe40000010040 */
[----:B------:R-:W-:Y:S01]  /*2d90*/  FFMA.FTZ R119, R114, R61, R115 ;  /* 0x0000003d72777223 */ /* 0x000fe20000010073 */
[----:B-1----:R-:W-:-:S03]  /*2da0*/  FADD.FTZ R59, -R58, 1 ;  /* 0x3f8000003a3b7421 */ /* 0x002fc60000010100 */
[----:B------:R-:W-:Y:S01]  /*2db0*/  FMUL.FTZ R124, R119, -1.4426950216293334961 ;  /* 0xbfb8aa3b777c7820 */ /* 0x000fe20000410000 */
[----:B------:R-:W-:Y:S01]  /*2dc0*/  FMUL.FTZ R69, R69, R64 ;  /* 0x0000004045457220 */ /* 0x000fe20000410000 */
[----:B------:R-:W-:Y:S01]  /*2dd0*/  FMUL.FTZ R64, R63, R68 ;  /* 0x000000443f407220 */ /* 0x000fe20000410000 */
[----:B------:R-:W-:Y:S01]  /*2de0*/  FFMA.FTZ R62, R60, R59, 1 ;  /* 0x3f8000003c3e7423 */ /* 0x000fe2000001003b */
[----:B------:R-:W-:Y:S01]  /*2df0*/  FADD.FTZ R59, R19, -UR11 ;  /* 0x8000000b133b7e21 */ /* 0x000fe20008010000 */
[----:B------:R-:W0:Y:S01]  /*2e00*/  MUFU.EX2 R63, R124 ;  /* 0x0000007c003f7308 */ /* 0x000e220000000800 */
[----:B------:R-:W-:Y:S01]  /*2e10*/  FADD.FTZ R60, R6, -UR11 ;  /* 0x8000000b063c7e21 */ /* 0x000fe20008010000 */
[----:B------:R-:W-:Y:S01]  /*2e20*/  FMUL.FTZ R125, R17, R58 ;  /* 0x0000003a117d7220 */ /* 0x000fe20000410000 */
[----:B------:R-:W-:Y:S02]  /*2e30*/  FMUL.FTZ R59, R59, UR12 ;  /* 0x0000000c3b3b7c20 */ /* 0x000fe40008410000 */
[----:B------:R-:W-:Y:S01]  /*2e40*/  FMUL.FTZ R60, R60, UR12 ;  /* 0x0000000c3c3c7c20 */ /* 0x000fe20008410000 */
[----:B------:R-:W-:Y:S01]  /*2e50*/  FMUL.FTZ R62, R125, R62 ;  /* 0x0000003e7d3e7220 */ /* 0x000fe20000410000 */
[----:B------:R-:W-:-:S02]  /*2e60*/  FFMA.FTZ R71, R113, R59, R116 ;  /* 0x0000003b71477223 */ /* 0x000fc40000010074 */
[----:B------:R-:W-:Y:S02]  /*2e70*/  FFMA.FTZ R68, R114, R60, R115 ;  /* 0x0000003c72447223 */ /* 0x000fe40000010073 */
[----:B------:R-:W-:Y:S02]  /*2e80*/  FMUL.FTZ R70, R71, -1.4426950216293334961 ;  /* 0xbfb8aa3b47467820 */ /* 0x000fe40000410000 */
[----:B------:R-:W-:-:S04]  /*2e90*/  FMUL.FTZ R118, R68, -1.4426950216293334961 ;  /* 0xbfb8aa3b44767820 */ /* 0x000fc80000410000 */
[----:B------:R-:W1:Y:S01]  /*2ea0*/  MUFU.EX2 R70, R70 ;  /* 0x0000004600467308 */ /* 0x000e620000000800 */
[----:B0-----:R-:W-:-:S07]  /*2eb0*/  FADD.FTZ R63, R63, 1 ;  /* 0x3f8000003f3f7421 */ /* 0x001fce0000010000 */
[----:B------:R-:W0:Y:S08]  /*2ec0*/  MUFU.RCP R63, R63 ;  /* 0x0000003f003f7308 */ /* 0x000e300000001000 */
[----:B------:R-:W2:Y:S01]  /*2ed0*/  MUFU.EX2 R118, R118 ;  /* 0x0000007600767308 */ /* 0x000ea20000000800 */
[----:B-1----:R-:W-:-:S07]  /*2ee0*/  FADD.FTZ R124, R70, 1 ;  /* 0x3f800000467c7421 */ /* 0x002fce0000010000 */
[----:B------:R1:W3:Y:S01]  /*2ef0*/  MUFU.RCP R70, R124 ;  /* 0x0000007c00467308 */ /* 0x0002e20000001000 */
[----:B0-----:R-:W-:Y:S01]  /*2f00*/  FADD.FTZ R58, -R63, 1 ;  /* 0x3f8000003f3a7421 */ /* 0x001fe20000010100 */
[----:B------:R-:W-:-:S03]  /*2f10*/  FMUL.FTZ R63, R20, R63 ;  /* 0x0000003f143f7220 */ /* 0x000fc60000410000 */
[----:B------:R-:W-:Y:S01]  /*2f20*/  FFMA.FTZ R58, R119, R58, 1 ;  /* 0x3f800000773a7423 */ /* 0x000fe2000001003a */
[----:B--2---:R-:W-:-:S03]  /*2f30*/  FADD.FTZ R119, R118, 1 ;  /* 0x3f80000076777421 */ /* 0x004fc60000010000 */
[----:B------:R-:W-:Y:S01]  /*2f40*/  FMUL.FTZ R63, R63, R58 ;  /* 0x0000003a3f3f7220 */ /* 0x000fe20000410000 */
[----:B-1----:R-:W-:Y:S02]  /*2f50*/  FADD.FTZ R124, R7, -UR11 ;  /* 0x8000000b077c7e21 */ /* 0x002fe40008010000 */
[----:B------:R-:W0:Y:S01]  /*2f60*/  MUFU.RCP R119, R119 ;  /* 0x0000007700777308 */ /* 0x000e220000001000 */
[----:B---3--:R-:W-:Y:S01]  /*2f70*/  FADD.FTZ R118, -R70, 1 ;  /* 0x3f80000046767421 */ /* 0x008fe20000010100 */
[----:B------:R-:W-:-:S03]  /*2f80*/  FMUL.FTZ R70, R21, R70 ;  /* 0x0000004615467220 */ /* 0x000fc60000410000 */
[----:B------:R-:W-:-:S04]  /*2f90*/  FFMA.FTZ R71, R71, R118, 1 ;  /* 0x3f80000047477423 */ /* 0x000fc80000010076 */
[----:B------:R-:W-:Y:S01]  /*2fa0*/  FMUL.FTZ R58, R70, R71 ;  /* 0x00000047463a7220 */ /* 0x000fe20000410000 */
[----:B------:R-:W-:Y:S01]  /*2fb0*/  FMUL.FTZ R70, R114, R66 ;  /* 0x0000004272467220 */ /* 0x000fe20000410000 */
[----:B------:R-:W-:-:S03]  /*2fc0*/  FMUL.FTZ R71, R113, R69 ;  /* 0x0000004571477220 */ /* 0x000fc60000410000 */
[----:B------:R-:W-:Y:S01]  /*2fd0*/  FFMA.FTZ R125, R57, R70, RZ ;  /* 0x00000046397d7223 */ /* 0x000fe200000100ff */
[----:B------:R-:W-:-:S03]  /*2fe0*/  FADD.FTZ R118, RZ, R70 ;  /* 0x00000046ff767221 */ /* 0x000fc60000010000 */
[----:B------:R-:W-:Y:S01]  /*2ff0*/  FFMA.FTZ R70, R56, R71, R125 ;  /* 0x0000004738467223 */ /* 0x000fe2000001007d */
[----:B0-----:R-:W-:Y:S01]  /*3000*/  FADD.FTZ R125, -R119, 1 ;  /* 0x3f800000777d7421 */ /* 0x001fe20000010100 */
[----:B------:R-:W-:Y:S01]  /*3010*/  FADD.FTZ R71, R71, R118 ;  /* 0x0000007647477221 */ /* 0x000fe20000010000 */
[----:B------:R-:W-:Y:S02]  /*3020*/  FFMA.FTZ R118, R57, R66, RZ ;  /* 0x0000004239767223 */ /* 0x000fe400000100ff */
[----:B------:R-:W-:Y:S01]  /*3030*/  FFMA.FTZ R125, R68, R125, 1 ;  /* 0x3f800000447d7423 */ /* 0x000fe2000001007d */
[----:B------:R-:W-:Y:S01]  /*3040*/  FMUL.FTZ R68, R8, R119 ;  /* 0x0000007708447220 */ /* 0x000fe20000410000 */
[----:B------:R-:W-:Y:S01]  /*3050*/  FADD.FTZ R119, RZ, R66 ;  /* 0x00000042ff777221 */ /* 0x000fe20000010000 */
[-C--:B------:R-:W-:Y:S02]  /*3060*/  FFMA.FTZ R66, R67, R64.reuse, R118 ;  /* 0x0000004043427223 */ /* 0x080fe40000010076 */
[----:B------:R-:W-:Y:S01]  /*3070*/  FMUL.FTZ R57, R68, R125 ;  /* 0x0000007d44397220 */ /* 0x000fe20000410000 */
[----:B------:R-:W-:Y:S01]  /*3080*/  FADD.FTZ R68, R119, R64 ;  /* 0x0000004077447221 */ /* 0x000fe20000010000 */
        /* <DEDUP_REMOVED lines=14> */
[----:B------:R-:W-:Y:S01]  /*3170*/  FADD.FTZ R69, R22, -UR11 ;  /* 0x8000000b16457e21 */ /* 0x000fe20008010000 */
[----:B------:R-:W-:Y:S01]  /*3180*/  FMUL.FTZ R56, R67, R124 ;  /* 0x0000007c43387220 */ /* 0x000fe20000410000 */
[-C--:B------:R-:W-:Y:S01]  /*3190*/  FFMA.FTZ R70, R65, R62.reuse, R70 ;  /* 0x0000003e41467223 */ /* 0x080fe20000010046 */
[----:B------:R-:W-:Y:S01]  /*31a0*/  FADD.FTZ R119, R119, R62 ;  /* 0x0000003e77777221 */ /* 0x000fe20000010000 */
[----:B------:R-:W-:Y:S01]  /*31b0*/  FMUL.FTZ R67, R113, R62 ;  /* 0x0000003e71437220 */ /* 0x000fe20000410000 */
[----:B------:R-:W-:Y:S02]  /*31c0*/  FMUL.FTZ R62, R69, UR12 ;  /* 0x0000000c453e7c20 */ /* 0x000fe40008410000 */
[----:B------:R-:W-:Y:S01]  /*31d0*/  FADD.FTZ R119, R119, R58 ;  /* 0x0000003a77777221 */ /* 0x000fe20000010000 */
[----:B------:R-:W-:Y:S01]  /*31e0*/  FFMA.FTZ R124, R65, R67, R118 ;  /* 0x00000043417c7223 */ /* 0x000fe20000010076 */
[----:B------:R-:W-:Y:S01]  /*31f0*/  FFMA.FTZ R65, R114, R62, R115 ;  /* 0x0000003e72417223 */ /* 0x000fe20000010073 */
[----:B------:R-:W-:Y:S01]  /*3200*/  FADD.FTZ R67, R67, R71 ;  /* 0x0000004743437221 */ /* 0x000fe20000010000 */
[----:B------:R-:W-:Y:S01]  /*3210*/  FFMA.FTZ R71, R61, R63, R66 ;  /* 0x0000003f3d477223 */ /* 0x000fe20000010042 */
[----:B------:R-:W-:Y:S01]  /*3220*/  FADD.FTZ R119, R119, R56 ;  /* 0x0000003877777221 */ /* 0x000fe20000010000 */
[----:B------:R-:W-:-:S02]  /*3230*/  FMUL.FTZ R125, R65, -1.4426950216293334961 ;  /* 0xbfb8aa3b417d7820 */ /* 0x000fc40000410000 */
        /* <DEDUP_REMOVED lines=11> */
[----:B------:R-:W-:Y:S01]  /*32f0*/  FFMA.FTZ R124, R61, R69, R124 ;  /* 0x000000453d7c7223 */ /* 0x000fe2000001007c */
[----:B------:R-:W-:Y:S01]  /*3300*/  FADD.FTZ R67, R67, R69 ;  /* 0x0000004543437221 */ /* 0x000fe20000010000 */
[----:B------:R-:W-:Y:S01]  /*3310*/  FADD.FTZ R69, R26, -UR11 ;  /* 0x8000000b1a457e21 */ /* 0x000fe20008010000 */
        /* <DEDUP_REMOVED lines=11> */
[----:B------:R-:W-:-:S04]  /*33d0*/  FMUL.FTZ R68, R25, R66 ;  /* 0x0000004219447220 */ /* 0x000fc80000410000 */
[----:B------:R-:W-:Y:S01]  /*33e0*/  FMUL.FTZ R68, R68, R61 ;  /* 0x0000003d44447220 */ /* 0x000fe20000410000 */
[----:B------:R-:W-:Y:S01]  /*33f0*/  FFMA.FTZ R61, R59, R58, R70 ;  /* 0x0000003a3b3d7223 */ /* 0x000fe20000010046 */
[----:B------:R-:W-:Y:S01]  /*3400*/  FMUL.FTZ R58, R69, UR12 ;  /* 0x0000000c453a7c20 */ /* 0x000fe20008410000 */
[----:B------:R-:W-:Y:S01]  /*3410*/  FFMA.FTZ R69, R59, R125, R124 ;  /* 0x0000007d3b457223 */ /* 0x000fe2000001007c */
[----:B------:R-:W-:Y:S02]  /*3420*/  FADD.FTZ R119, R119, R68 ;  /* 0x0000004477777221 */ /* 0x000fe40000010000 */
        /* <DEDUP_REMOVED lines=8> */
[-C--:B------:R-:W-:Y:S01]  /*34b0*/  FFMA.FTZ R70, R64, R56.reuse, R61 ;  /* 0x0000003840467223 */ /* 0x080fe2000001003d */
[----:B------:R-:W-:-:S04]  /*34c0*/  FMUL.FTZ R56, R113, R56 ;  /* 0x0000003871387220 */ /* 0x000fc80000410000 */
[----:B------:R-:W-:Y:S01]  /*34d0*/  FFMA.FTZ R69, R64, R56, R69 ;  /* 0x0000003840457223 */ /* 0x000fe20000010045 */
[----:B------:R-:W-:Y:S01]  /*34e0*/  FADD.FTZ R67, R56, R67 ;  /* 0x0000004338437221 */ /* 0x000fe20000010000 */
[----:B0-----:R-:W-:-:S04]  /*34f0*/  FADD.FTZ R125, -R66, 1 ;  /* 0x3f800000427d7421 */ /* 0x001fc80000010100 */
[----:B------:R-:W-:Y:S01]  /*3500*/  FFMA.FTZ R125, R59, R125, 1 ;  /* 0x3f8000003b7d7423 */ /* 0x000fe2000001007d */
[----:B------:R-:W-:Y:S01]  /*3510*/  FMUL.FTZ R59, R28, R66 ;  /* 0x000000421c3b7220 */ /* 0x000fe20000410000 */
[----:B------:R-:W-:Y:S01]  /*3520*/  FADD.FTZ R66, R118, R57 ;  /* 0x0000003976427221 */ /* 0x000fe20000010000 */
[----:B------:R-:W-:Y:S02]  /*3530*/  FADD.FTZ R118, R27, -UR11 ;  /* 0x8000000b1b767e21 */ /* 0x000fe40008010000 */
[----:B------:R-:W-:Y:S01]  /*3540*/  FMUL.FTZ R59, R59, R125 ;  /* 0x0000007d3b3b7220 */ /* 0x000fe20000410000 */
[----:B------:R-:W-:Y:S01]  /*3550*/  FADD.FTZ R66, R66, R65 ;  /* 0x0000004142427221 */ /* 0x000fe20000010000 */
[----:B------:R-:W-:-:S04]  /*3560*/  FMUL.FTZ R57, R118, UR12 ;  /* 0x0000000c76397c20 */ /* 0x000fc80008410000 */
[----:B------:R-:W-:-:S04]  /*3570*/  FFMA.FTZ R60, R113, R57, R116 ;  /* 0x00000039713c7223 */ /* 0x000fc80000010074 */
[----:B------:R-:W-:-:S06]  /*3580*/  FMUL.FTZ R124, R60, -1.4426950216293334961 ;  /* 0xbfb8aa3b3c7c7820 */ /* 0x000fcc0000410000 */
[----:B------:R-:W0:Y:S02]  /*3590*/  MUFU.EX2 R124, R124 ;  /* 0x0000007c007c7308 */ /* 0x000e240000000800 */
[----:B0-----:R-:W-:Y:S01]  /*35a0*/  FADD.FTZ R118, R124, 1 ;  /* 0x3f8000007c767421 */ /* 0x001fe20000010000 */
[----:B------:R-:W-:-:S05]  /*35b0*/  FADD.FTZ R124, R31, -UR11 ;  /* 0x8000000b1f7c7e21 */ /* 0x000fca0008010000 */
        /* <DEDUP_REMOVED lines=17> */
[----:B------:R-:W-:-:S03]  /*36d0*/  FMUL.FTZ R65, R124, UR12 ;  /* 0x0000000c7c417c20 */ /* 0x000fc60008410000 */
[----:B------:R-:W-:Y:S01]  /*36e0*/  FFMA.FTZ R118, R62, R64, R69 ;  /* 0x000000403e767223 */ /* 0x000fe20000010045 */
[----:B------:R-:W-:Y:S01]  /*36f0*/  FFMA.FTZ R62, R113, R65, R116 ;  /* 0x00000041713e7223 */ /* 0x000fe20000010074 */
[----:B------:R-:W-:-:S03]  /*3700*/  FADD.FTZ R69, R67, R64 ;  /* 0x0000004043457221 */ /* 0x000fc60000010000 */
        /* <DEDUP_REMOVED lines=8> */
[C---:B------:R-:W-:Y:S01]  /*3790*/  FFMA.FTZ R62, R63.reuse, R68, R70 ;  /* 0x000000443f3e7223 */ /* 0x040fe20000010046 */
[----:B------:R-:W-:Y:S01]  /*37a0*/  FFMA.FTZ R63, R63, R125, R118 ;  /* 0x0000007d3f3f7223 */ /* 0x000fe20000010076 */
[----:B------:R-:W-:Y:S01]  /*37b0*/  FADD.FTZ R118, R125, R69 ;  /* 0x000000457d767221 */ /* 0x000fe20000010000 */
[----:B------:R-:W-:Y:S01]  /*37c0*/  FMUL.FTZ R64, R64, R67 ;  /* 0x0000004340407220 */ /* 0x000fe20000410000 */
[----:B------:R-:W-:Y:S01]  /*37d0*/  FADD.FTZ R67, R10, -UR11 ;  /* 0x8000000b0a437e21 */ /* 0x000fe20008010000 */
[----:B------:R-:W-:-:S03]  /*37e0*/  FFMA.FTZ R62, R57, R60, R62 ;  /* 0x0000003c393e7223 */ /* 0x000fc6000001003e */
        /* <DEDUP_REMOVED lines=14> */
[----:B------:R-:W-:Y:S01]  /*38d0*/  FADD.FTZ R69, R66, R59 ;  /* 0x0000003b42457221 */ /* 0x000fe20000010000 */
[----:B------:R-:W-:Y:S01]  /*38e0*/  FADD.FTZ R66, R11, -UR11 ;  /* 0x8000000b0b427e21 */ /* 0x000fe20008010000 */
[----:B------:R-:W-:Y:S02]  /*38f0*/  FFMA.FTZ R70, R61, R56, R70 ;  /* 0x000000383d467223 */ /* 0x000fe40000010046 */
[----:B------:R-:W-:Y:S01]  /*3900*/  FADD.FTZ R69, R69, R56 ;  /* 0x0000003845457221 */ /* 0x000fe20000010000 */
[----:B------:R-:W-:Y:S01]  /*3910*/  FMUL.FTZ R59, R66, UR12 ;  /* 0x0000000c423b7c20 */ /* 0x000fe20008410000 */
[----:B------:R-:W-:-:S03]  /*3920*/  FFMA.FTZ R66, R58, R124, R63 ;  /* 0x0000007c3a427223 */ /* 0x000fc6000001003f */
[----:B------:R-:W-:-:S04]  /*3930*/  FFMA.FTZ R58, R113, R59, R116 ;  /* 0x0000003b713a7223 */ /* 0x000fc80000010074 */
[----:B------:R-:W-:-:S06]  /*3940*/  FMUL.FTZ R71, R58, -1.4426950216293334961 ;  /* 0xbfb8aa3b3a477820 */ /* 0x000fcc0000410000 */
[----:B------:R-:W0:Y:S02]  /*3950*/  MUFU.EX2 R71, R71 ;  /* 0x0000004700477308 */ /* 0x000e240000000800 */
[----:B0-----:R-:W-:Y:S01]  /*3960*/  FADD.FTZ R125, R71, 1 ;  /* 0x3f800000477d7421 */ /* 0x001fe20000010000 */
[----:B------:R-:W-:-:S05]  /*3970*/  FMUL.FTZ R71, R113, R60 ;  /* 0x0000003c71477220 */ /* 0x000fca0000410000 */
[----:B------:R0:W1:Y:S01]  /*3980*/  MUFU.RCP R63, R125 ;  /* 0x0000007d003f7308 */ /* 0x0000620000001000 */
[----:B------:R-:W-:Y:S01]  /*3990*/  FFMA.FTZ R66, R57, R71, R66 ;  /* 0x0000004739427223 */ /* 0x000fe20000010042 */
[----:B------:R-:W-:Y:S01]  /*39a0*/  FADD.FTZ R118, R71, R118 ;  /* 0x0000007647767221 */ /* 0x000fe20000010000 */
[----:B0-----:R-:W-:Y:S01]  /*39b0*/  FADD.FTZ R125, R35, -UR11 ;  /* 0x8000000b237d7e21 */ /* 0x001fe20008010000 */
[----:B-1----:R-:W-:-:S04]  /*39c0*/  FADD.FTZ R124, -R63, 1 ;  /* 0x3f8000003f7c7421 */ /* 0x002fc80000010100 */
        /* <DEDUP_REMOVED lines=17> */
[----:B------:R-:W-:Y:S01]  /*3ae0*/  FMUL.FTZ R56, R125, UR12 ;  /* 0x0000000c7d387c20 */ /* 0x000fe20008410000 */
[----:B------:R-:W-:Y:S02]  /*3af0*/  FADD.FTZ R125, R38, -UR11 ;  /* 0x8000000b267d7e21 */ /* 0x000fe40008010000 */
        /* <DEDUP_REMOVED lines=14> */
[C---:B------:R-:W-:Y:S01]  /*3be0*/  FFMA.FTZ R65, R114.reuse, R64, R115 ;  /* 0x0000004072417223 */ /* 0x040fe20000010073 */
[----:B------:R-:W-:Y:S01]  /*3bf0*/  FADD.FTZ R118, R71, R118 ;  /* 0x0000007647767221 */ /* 0x000fe20000010000 */
[----:B------:R-:W-:Y:S02]  /*3c00*/  FMUL.FTZ R71, R114, R68 ;  /* 0x0000004472477220 */ /* 0x000fe40000410000 */
[----:B------:R-:W-:Y:S02]  /*3c10*/  FMUL.FTZ R125, R65, -1.4426950216293334961 ;  /* 0xbfb8aa3b417d7820 */ /* 0x000fe40000410000 */
[----:B------:R-:W-:Y:S01]  /*3c20*/  FFMA.FTZ R124, R67, R71, R124 ;  /* 0x00000047437c7223 */ /* 0x000fe2000001007c */
[----:B------:R-:W-:-:S03]  /*3c30*/  FADD.FTZ R118, R118, R71 ;  /* 0x0000004776767221 */ /* 0x000fc60000010000 */
[----:B------:R-:W0:Y:S02]  /*3c40*/  MUFU.EX2 R125, R125 ;  /* 0x0000007d007d7308 */ /* 0x000e240000000800 */
[----:B0-----:R-:W-:-:S06]  /*3c50*/  FADD.FTZ R119, R125, 1 ;  /* 0x3f8000007d777421 */ /* 0x001fcc0000010000 */
[----:B------:R-:W0:Y:S02]  /*3c60*/  MUFU.RCP R119, R119 ;  /* 0x0000007700777308 */ /* 0x000e240000001000 */
[----:B0-----:R-:W-:-:S04]  /*3c70*/  FADD.FTZ R66, -R119, 1 ;  /* 0x3f80000077427421 */ /* 0x001fc80000010100 */
[----:B------:R-:W-:Y:S01]  /*3c80*/  FFMA.FTZ R66, R65, R66, 1 ;  /* 0x3f80000041427423 */ /* 0x000fe20000010042 */
[----:B------:R-:W-:Y:S01]  /*3c90*/  FMUL.FTZ R65, R40, R119 ;  /* 0x0000007728417220 */ /* 0x000fe20000410000 */
[----:B------:R-:W-:-:S03]  /*3ca0*/  FADD.FTZ R119, R39, -UR11 ;  /* 0x8000000b27777e21 */ /* 0x000fc60008010000 */
[----:B------:R-:W-:Y:S01]  /*3cb0*/  FMUL.FTZ R65, R65, R66 ;  /* 0x0000004241417220 */ /* 0x000fe20000410000 */
[----:B------:R-:W-:Y:S01]  /*3cc0*/  FADD.FTZ R66, R69, R68 ;  /* 0x0000004445427221 */ /* 0x000fe20000010000 */
[----:B------:R-:W-:Y:S01]  /*3cd0*/  FFMA.FTZ R69, R67, R68, R70 ;  /* 0x0000004443457223 */ /* 0x000fe20000010046 */
[----:B------:R-:W-:Y:S02]  /*3ce0*/  FMUL.FTZ R68, R119, UR12 ;  /* 0x0000000c77447c20 */ /* 0x000fe40008410000 */
[----:B------:R-:W-:Y:S01]  /*3cf0*/  FADD.FTZ R66, R66, R57 ;  /* 0x0000003942427221 */ /* 0x000fe20000010000 */
[----:B------:R-:W-:Y:S01]  /*3d00*/  FFMA.FTZ R69, R60, R57, R69 ;  /* 0x000000393c457223 */ /* 0x000fe20000010045 */
[----:B------:R-:W-:Y:S02]  /*3d10*/  FFMA.FTZ R67, R113, R68, R116 ;  /* 0x0000004471437223 */ /* 0x000fe40000010074 */
[----:B------:R-:W-:Y:S01]  /*3d20*/  FADD.FTZ R66, R66, R65 ;  /* 0x0000004142427221 */ /* 0x000fe20000010000 */
[----:B------:R-:W-:Y:S01]  /*3d30*/  FFMA.FTZ R69, R64, R65, R69 ;  /* 0x0000004140457223 */ /* 0x000fe20000010045 */
[----:B------:R-:W-:-:S06]  /*3d40*/  FMUL.FTZ R119, R67, -1.4426950216293334961 ;  /* 0xbfb8aa3b43777820 */ /* 0x000fcc0000410000 */
[----:B------:R-:W0:Y:S02]  /*3d50*/  MUFU.EX2 R119, R119 ;  /* 0x0000007700777308 */ /* 0x000e240000000800 */
[----:B0-----:R-:W-:Y:S01]  /*3d60*/  FADD.FTZ R125, R119, 1 ;  /* 0x3f800000777d7421 */ /* 0x001fe20000010000 */
[----:B------:R-:W-:-:S05]  /*3d70*/  FMUL.FTZ R119, R113, R58 ;  /* 0x0000003a71777220 */ /* 0x000fca0000410000 */
[----:B------:R-:W0:Y:S01]  /*3d80*/  MUFU.RCP R70, R125 ;  /* 0x0000007d00467308 */ /* 0x000e220000001000 */
[----:B------:R-:W-:Y:S01]  /*3d90*/  FADD.FTZ R118, R119, R118 ;  /* 0x0000007677767221 */ /* 0x000fe20000010000 */
[----:B0-----:R-:W-:-:S04]  /*3da0*/  FADD.FTZ R71, -R70, 1 ;  /* 0x3f80000046477421 */ /* 0x001fc80000010100 */
[----:B------:R-:W-:Y:S01]  /*3db0*/  FFMA.FTZ R71, R67, R71, 1 ;  /* 0x3f80000043477423 */ /* 0x000fe20000010047 */
[----:B------:R-:W-:Y:S01]  /*3dc0*/  FMUL.FTZ R67, R41, R70 ;  /* 0x0000004629437220 */ /* 0x000fe20000410000 */
[----:B------:R-:W-:Y:S01]  /*3dd0*/  FADD.FTZ R70, R63, R58 ;  /* 0x0000003a3f467221 */ /* 0x000fe20000010000 */
[----:B------:R-:W-:Y:S02]  /*3de0*/  FFMA.FTZ R63, R59, R58, R62 ;  /* 0x0000003a3b3f7223 */ /* 0x000fe4000001003e */
[----:B------:R-:W-:Y:S01]  /*3df0*/  FMUL.FTZ R67, R67, R71 ;  /* 0x0000004743437220 */ /* 0x000fe20000410000 */
[----:B------:R-:W-:Y:S01]  /*3e00*/  FADD.FTZ R71, R42, -UR11 ;  /* 0x8000000b2a477e21 */ /* 0x000fe20008010000 */
[----:B------:R-:W-:Y:S01]  /*3e10*/  FADD.FTZ R70, R70, R61 ;  /* 0x0000003d46467221 */ /* 0x000fe20000010000 */
[----:B------:R-:W-:Y:S02]  /*3e20*/  FFMA.FTZ R63, R56, R61, R63 ;  /* 0x0000003d383f7223 */ /* 0x000fe4000001003f */
[----:B------:R-:W-:Y:S01]  /*3e30*/  FMUL.FTZ R58, R71, UR12 ;  /* 0x0000000c473a7c20 */ /* 0x000fe20008410000 */
[----:B------:R-:W-:Y:S01]  /*3e40*/  FFMA.FTZ R71, R59, R119, R124 ;  /* 0x000000773b477223 */ /* 0x000fe2000001007c */
[----:B------:R-:W-:-:S02]  /*3e50*/  FADD.FTZ R119, R43, -UR11 ;  /* 0x8000000b2b777e21 */ /* 0x000fc40008010000 */
[----:B------:R-:W-:-:S04]  /*3e60*/  FFMA.FTZ R59, R114, R58, R115 ;  /* 0x0000003a723b7223 */ /* 0x000fc80000010073 */
[----:B------:R-:W-:-:S06]  /*3e70*/  FMUL.FTZ R62, R59, -1.4426950216293334961 ;  /* 0xbfb8aa3b3b3e7820 */ /* 0x000fcc0000410000 */
[----:B------:R-:W0:Y:S02]  /*3e80*/  MUFU.EX2 R62, R62 ;  /* 0x0000003e003e7308 */ /* 0x000e240000000800 */
[----:B0-----:R-:W-:Y:S01]  /*3e90*/  FADD.FTZ R125, R62, 1 ;  /* 0x3f8000003e7d7421 */ /* 0x001fe20000010000 */
[----:B------:R-:W-:Y:S01]  /*3ea0*/  FMUL.FTZ R62, R114, R57 ;  /* 0x00000039723e7220 */ /* 0x000fe20000410000 */
[----:B------:R-:W-:-:S03]  /*3eb0*/  FMUL.FTZ R57, R119, UR12 ;  /* 0x0000000c77397c20 */ /* 0x000fc60008410000 */
[----:B------:R-:W-:Y:S01]  /*3ec0*/  FFMA.FTZ R71, R60, R62, R71 ;  /* 0x0000003e3c477223 */ /* 0x000fe20000010047 */
[----:B------:R-:W0:Y:S01]  /*3ed0*/  MUFU.RCP R125, R125 ;  /* 0x0000007d007d7308 */ /* 0x000e220000001000 */
[C---:B------:R-:W-:Y:S01]  /*3ee0*/  FFMA.FTZ R60, R113.reuse, R57, R116 ;  /* 0x00000039713c7223 */ /* 0x040fe20000010074 */
[----:B------:R-:W-:Y:S01]  /*3ef0*/  FADD.FTZ R118, R118, R62 ;  /* 0x0000003e76767221 */ /* 0x000fe20000010000 */
[----:B------:R-:W-:Y:S02]  /*3f00*/  FMUL.FTZ R62, R113, R61 ;  /* 0x0000003d713e7220 */ /* 0x000fe40000410000 */
[----:B------:R-:W-:Y:S02]  /*3f10*/  FMUL.FTZ R119, R60, -1.4426950216293334961 ;  /* 0xbfb8aa3b3c777820 */ /* 0x000fe40000410000 */
[----:B------:R-:W-:Y:S01]  /*3f20*/  FFMA.FTZ R71, R56, R62, R71 ;  /* 0x0000003e38477223 */ /* 0x000fe20000010047 */
[----:B------:R-:W-:Y:S01]  /*3f30*/  FADD.FTZ R118, R62, R118 ;  /* 0x000000763e767221 */ /* 0x000fe20000010000 */
[----:B------:R-:W-:-:S02]  /*3f40*/  FADD.FTZ R62, R47, -UR11 ;  /* 0x8000000b2f3e7e21 */ /* 0x000fc40008010000 */
[----:B------:R-:W1:Y:S02]  /*3f50*/  MUFU.EX2 R119, R119 ;  /* 0x0000007700777308 */ /* 0x000e640000000800 */
[----:B------:R-:W-:Y:S01]  /*3f60*/  FMUL.FTZ R62, R62, UR12 ;  /* 0x0000000c3e3e7c20 */ /* 0x000fe20008410000 */
[----:B0-----:R-:W-:-:S04]  /*3f70*/  FADD.FTZ R124, -R125, 1 ;  /* 0x3f8000007d7c7421 */ /* 0x001fc80000010100 */
[----:B------:R-:W-:Y:S01]  /*3f80*/  FFMA.FTZ R124, R59, R124, 1 ;  /* 0x3f8000003b7c7423 */ /* 0x000fe2000001007c */
[----:B------:R-:W-:-:S04]  /*3f90*/  FMUL.FTZ R59, R44, R125 ;  /* 0x0000007d2c3b7220 */ /* 0x000fc80000410000 */
[----:B------:R-:W-:Y:S01]  /*3fa0*/  FMUL.FTZ R59, R59, R124 ;  /* 0x0000007c3b3b7220 */ /* 0x000fe20000410000 */
[----:B-1----:R-:W-:-:S06]  /*3fb0*/  FADD.FTZ R124, R119, 1 ;  /* 0x3f800000777c7421 */ /* 0x002fcc0000010000 */
        /* <DEDUP_REMOVED lines=14> */
[----:B------:R-:W-:Y:S01]  /*40a0*/  FFMA.FTZ R64, R113, R62, R116 ;  /* 0x0000003e71407223 */ /* 0x000fe20000010074 */
[----:B------:R-:W-:Y:S01]  /*40b0*/  FADD.FTZ R118, R118, R124 ;  /* 0x0000007c76767221 */ /* 0x000fe20000010000 */
[----:B0-----:R-:W-:-:S04]  /*40c0*/  FADD.FTZ R125, -R119, 1 ;  /* 0x3f800000777d7421 */ /* 0x001fc80000010100 */
[----:B------:R-:W-:Y:S01]  /*40d0*/  FFMA.FTZ R125, R56, R125, 1 ;  /* 0x3f800000387d7423 */ /* 0x000fe2000001007d */
[----:B------:R-:W-:Y:S01]  /*40e0*/  FMUL.FTZ R56, R48, R119 ;  /* 0x0000007730387220 */ /* 0x000fe20000410000 */
[----:B------:R-:W-:-:S03]  /*40f0*/  FMUL.FTZ R119, R64, -1.4426950216293334961 ;  /* 0xbfb8aa3b40777820 */ /* 0x000fc60000410000 */
[----:B------:R-:W-:-:S03]  /*4100*/  FMUL.FTZ R56, R56, R125 ;  /* 0x0000007d38387220 */ /* 0x000fc60000410000 */
[----:B------:R-:W0:Y:S02]  /*4110*/  MUFU.EX2 R119, R119 ;  /* 0x0000007700777308 */ /* 0x000e240000000800 */
[----:B0-----:R-:W-:Y:S01]  /*4120*/  FADD.FTZ R125, R119, 1 ;  /* 0x3f800000777d7421 */ /* 0x001fe20000010000 */
[----:B------:R-:W-:-:S05]  /*4130*/  FADD.FTZ R119, R50, -UR11 ;  /* 0x8000000b32777e21 */ /* 0x000fca0008010000 */
[----:B------:R-:W0:Y:S02]  /*4140*/  MUFU.RCP R65, R125 ;  /* 0x0000007d00417308 */ /* 0x000e240000001000 */
[----:B0-----:R-:W-:-:S04]  /*4150*/  FADD.FTZ R124, -R65, 1 ;  /* 0x3f800000417c7421 */ /* 0x001fc80000010100 */
[----:B------:R-:W-:Y:S01]  /*4160*/  FFMA.FTZ R124, R64, R124, 1 ;  /* 0x3f800000407c7423 */ /* 0x000fe2000001007c */
[----:B------:R-:W-:Y:S01]  /*4170*/  FMUL.FTZ R64, R49, R65 ;  /* 0x0000004131407220 */ /* 0x000fe20000410000 */
[----:B------:R-:W-:Y:S01]  /*4180*/  FADD.FTZ R65, R70, R67 ;  /* 0x0000004346417221 */ /* 0x000fe20000010000 */
[-C--:B------:R-:W-:Y:S01]  /*4190*/  FFMA.FTZ R70, R68, R67.reuse, R63 ;  /* 0x0000004344467223 */ /* 0x080fe2000001003f */
[----:B------:R-:W-:Y:S01]  /*41a0*/  FMUL.FTZ R63, R119, UR12 ;  /* 0x0000000c773f7c20 */ /* 0x000fe20008410000 */
[----:B------:R-:W-:Y:S01]  /*41b0*/  FMUL.FTZ R64, R64, R124 ;  /* 0x0000007c40407220 */ /* 0x000fe20000410000 */
[----:B------:R-:W-:Y:S01]  /*41c0*/  FMUL.FTZ R124, R113, R67 ;  /* 0x00000043717c7220 */ /* 0x000fe20000410000 */
[----:B------:R-:W-:Y:S01]  /*41d0*/  FADD.FTZ R65, R65, R60 ;  /* 0x0000003c41417221 */ /* 0x000fe20000010000 */
[----:B------:R-:W-:Y:S02]  /*41e0*/  FFMA.FTZ R67, R114, R63, R115 ;  /* 0x0000003f72437223 */ /* 0x000fe40000010073 */
[----:B------:R-:W-:Y:S01]  /*41f0*/  FFMA.FTZ R119, R68, R124, R71 ;  /* 0x0000007c44777223 */ /* 0x000fe20000010047 */
[----:B------:R-:W-:Y:S01]  /*4200*/  FADD.FTZ R118, R124, R118 ;  /* 0x000000767c767221 */ /* 0x000fe20000010000 */
[----:B------:R-:W-:Y:S01]  /*4210*/  FMUL.FTZ R68, R67, -1.4426950216293334961 ;  /* 0xbfb8aa3b43447820 */ /* 0x000fe20000410000 */
[----:B------:R-:W-:-:S05]  /*4220*/  FADD.FTZ R65, R65, R64 ;  /* 0x0000004041417221 */ /* 0x000fca0000010000 */
        /* <DEDUP_REMOVED lines=8> */
[-C--:B------:R-:W-:Y:S02]  /*42b0*/  FFMA.FTZ R66, R58, R59.reuse, R69 ;  /* 0x0000003b3a427223 */ /* 0x080fe40000010045 */
[----:B------:R-:W-:Y:S01]  /*42c0*/  FMUL.FTZ R67, R67, R124 ;  /* 0x0000007c43437220 */ /* 0x000fe20000410000 */
[----:B------:R-:W-:Y:S01]  /*42d0*/  FMUL.FTZ R124, R114, R59 ;  /* 0x0000003b727c7220 */ /* 0x000fe20000410000 */
[----:B------:R-:W-:Y:S01]  /*42e0*/  FMUL.FTZ R59, R68, UR12 ;  /* 0x0000000c443b7c20 */ /* 0x000fe20008410000 */
[----:B------:R-:W-:Y:S02]  /*42f0*/  FFMA.FTZ R66, R61, R56, R66 ;  /* 0x000000383d427223 */ /* 0x000fe40000010042 */
[----:B------:R-:W-:Y:S01]  /*4300*/  FFMA.FTZ R68, R58, R124, R119 ;  /* 0x0000007c3a447223 */ /* 0x000fe20000010077 */
[----:B------:R-:W-:Y:S01]  /*4310*/  FFMA.FTZ R58, R113, R59, R116 ;  /* 0x0000003b713a7223 */ /* 0x000fe20000010074 */
[----:B------:R-:W-:-:S03]  /*4320*/  FADD.FTZ R118, R118, R124 ;  /* 0x0000007c76767221 */ /* 0x000fc60000010000 */
        /* <DEDUP_REMOVED lines=9> */
[C---:B------:R-:W-:Y:S01]  /*43c0*/  FFMA.FTZ R69, R57.reuse, R60, R70 ;  /* 0x0000003c39457223 */ /* 0x040fe20000010046 */
[----:B------:R-:W-:Y:S01]  /*43d0*/  FFMA.FTZ R70, R57, R119, R68 ;  /* 0x0000007739467223 */ /* 0x000fe20000010044 */
[----:B------:R-:W-:Y:S01]  /*43e0*/  FMUL.FTZ R119, R114, R56 ;  /* 0x0000003872777220 */ /* 0x000fe20000410000 */
[----:B------:R-:W-:Y:S01]  /*43f0*/  FMUL.FTZ R58, R58, R124 ;  /* 0x0000007c3a3a7220 */ /* 0x000fe20000410000 */
[----:B------:R-:W-:Y:S02]  /*4400*/  FADD.FTZ R124, R54, -UR11 ;  /* 0x8000000b367c7e21 */ /* 0x000fe40008010000 */
        /* <DEDUP_REMOVED lines=12> */
[----:B------:R-:W-:-:S03]  /*44d0*/  FADD.FTZ R71, R55, -UR11 ;  /* 0x8000000b37477e21 */ /* 0x000fc60008010000 */
[----:B------:R-:W-:Y:S01]  /*44e0*/  FADD.FTZ R68, R68, R67 ;  /* 0x0000004344447221 */ /* 0x000fe20000010000 */
[----:B------:R-:W-:Y:S01]  /*44f0*/  FMUL.FTZ R56, R71, UR12 ;  /* 0x0000000c47387c20 */ /* 0x000fe20008410000 */
[----:B------:R-:W-:Y:S02]  /*4500*/  FFMA.FTZ R71, R61, R119, R70 ;  /* 0x000000773d477223 */ /* 0x000fe40000010046 */
[----:B------:R-:W-:Y:S01]  /*4510*/  FADD.FTZ R68, R68, R57 ;  /* 0x0000003944447221 */ /* 0x000fe20000010000 */
        /* <DEDUP_REMOVED lines=8> */
[-C--:B------:R-:W-:Y:S01]  /*45a0*/  FFMA.FTZ R70, R62, R64.reuse, R69 ;  /* 0x000000403e467223 */ /* 0x080fe20000010045 */
[----:B------:R-:W-:Y:S02]  /*45b0*/  FMUL.FTZ R69, R113, R64 ;  /* 0x0000004071457220 */ /* 0x000fe40000410000 */
        /* <DEDUP_REMOVED lines=18> */
[----:B------:R-:W-:Y:S01]  /*46e0*/  FADD.FTZ R118, R118, R67 ;  /* 0x0000004376767221 */ /* 0x000fe20000010000 */
[----:B------:R-:W-:Y:S01]  /*46f0*/  FFMA.FTZ R71, R60, R57, R71 ;  /* 0x000000393c477223 */ /* 0x000fe20000010047 */
[----:B------:R-:W-:Y:S01]  /*4700*/  FMUL.FTZ R62, R62, UR12 ;  /* 0x0000000c3e3e7c20 */ /* 0x000fe20008410000 */
[----:B------:R-:W-:-:S02]  /*4710*/  FADD.FTZ R68, R68, R69 ;  /* 0x0000004544447221 */ /* 0x000fc40000010000 */
[----:B------:R-:W-:Y:S01]  /*4720*/  FFMA.FTZ R71, R64, R69, R71 ;  /* 0x0000004540477223 */ /* 0x000fe20000010047 */
[----:B------:R-:W-:-:S04]  /*4730*/  FFMA.FTZ R63, R113, R62, R116 ;  /* 0x0000003e713f7223 */ /* 0x000fc80000010074 */
        /* <DEDUP_REMOVED lines=13> */
[----:B------:R-:W-:-:S03]  /*4810*/  FFMA.FTZ R65, R56, R61, R65 ;  /* 0x0000003d38417223 */ /* 0x000fc60000010041 */
[----:B------:R-:W-:Y:S01]  /*4820*/  FMUL.FTZ R58, R67, UR12 ;  /* 0x0000000c433a7c20 */ /* 0x000fe20008410000 */
[----:B------:R-:W-:Y:S01]  /*4830*/  FFMA.FTZ R67, R59, R119, R124 ;  /* 0x000000773b437223 */ /* 0x000fe2000001007c */
[----:B------:R-:W-:Y:S02]  /*4840*/  FADD.FTZ R119, R79, -UR11 ;  /* 0x8000000b4f777e21 */ /* 0x000fe40008010000 */
[----:B------:R-:W-:-:S04]  /*4850*/  FFMA.FTZ R59, R114, R58, R115 ;  /* 0x0000003a723b7223 */ /* 0x000fc80000010073 */
[----:B------:R-:W-:-:S06]  /*4860*/  FMUL.FTZ R70, R59, -1.4426950216293334961 ;  /* 0xbfb8aa3b3b467820 */ /* 0x000fcc0000410000 */
[----:B------:R-:W0:Y:S02]  /*4870*/  MUFU.EX2 R70, R70 ;  /* 0x0000004600467308 */ /* 0x000e240000000800 */
[----:B0-----:R-:W-:Y:S01]  /*4880*/  FADD.FTZ R125, R70, 1 ;  /* 0x3f800000467d7421 */ /* 0x001fe20000010000 */
[----:B------:R-:W-:Y:S01]  /*4890*/  FMUL.FTZ R70, R114, R57 ;  /* 0x0000003972467220 */ /* 0x000fe20000410000 */
[----:B------:R-:W-:-:S03]  /*48a0*/  FMUL.FTZ R57, R119, UR12 ;  /* 0x0000000c77397c20 */ /* 0x000fc60008410000 */
[----:B------:R-:W-:Y:S01]  /*48b0*/  FFMA.FTZ R67, R60, R70, R67 ;  /* 0x000000463c437223 */ /* 0x000fe20000010043 */
[----:B------:R-:W-:Y:S01]  /*48c0*/  FFMA.FTZ R60, R113, R57, R116 ;  /* 0x00000039713c7223 */ /* 0x000fe20000010074 */
[----:B------:R-:W0:Y:S01]  /*48d0*/  MUFU.RCP R125, R125 ;  /* 0x0000007d007d7308 */ /* 0x000e220000001000 */
[----:B------:R-:W-:Y:S02]  /*48e0*/  FADD.FTZ R118, R118, R70 ;  /* 0x0000004676767221 */ /* 0x000fe40000010000 */
[----:B------:R-:W-:-:S06]  /*48f0*/  FMUL.FTZ R119, R60, -1.4426950216293334961 ;  /* 0xbfb8aa3b3c777820 */ /* 0x000fcc0000410000 */
[----:B------:R-:W1:Y:S01]  /*4900*/  MUFU.EX2 R119, R119 ;  /* 0x0000007700777308 */ /* 0x000e620000000800 */
[----:B0-----:R-:W-:-:S04]  /*4910*/  FADD.FTZ R124, -R125, 1 ;  /* 0x3f8000007d7c7421 */ /* 0x001fc80000010100 */
[----:B------:R-:W-:Y:S01]  /*4920*/  FFMA.FTZ R124, R59, R124, 1 ;  /* 0x3f8000003b7c7423 */ /* 0x000fe2000001007c */
[----:B------:R-:W-:Y:S01]  /*4930*/  FMUL.FTZ R59, R80, R125 ;  /* 0x0000007d503b7220 */ /* 0x000fe20000410000 */
[----:B-1----:R-:W-:-:S03]  /*4940*/  FADD.FTZ R125, R119, 1 ;  /* 0x3f800000777d7421 */ /* 0x002fc60000010000 */
[----:B------:R-:W-:Y:S02]  /*4950*/  FMUL.FTZ R59, R59, R124 ;  /* 0x0000007c3b3b7220 */ /* 0x000fe40000410000 */
[----:B------:R-:W0:Y:S02]  /*4960*/  MUFU.RCP R124, R125 ;  /* 0x0000007d007c7308 */ /* 0x000e240000001000 */
[----:B0-----:R-:W-:Y:S01]  /*4970*/  FADD.FTZ R70, -R124, 1 ;  /* 0x3f8000007c467421 */ /* 0x001fe20000010100 */
[----:B------:R-:W-:Y:S01]  /*4980*/  FMUL.FTZ R119, R81, R124 ;  /* 0x0000007c51777220 */ /* 0x000fe20000410000 */
[C---:B------:R-:W-:Y:S02]  /*4990*/  FMUL.FTZ R124, R113.reuse, R61 ;  /* 0x0000003d717c7220 */ /* 0x040fe40000410000 */
[----:B------:R-:W-:Y:S01]  /*49a0*/  FFMA.FTZ R70, R60, R70, 1 ;  /* 0x3f8000003c467423 */ /* 0x000fe20000010046 */
[----:B------:R-:W-:Y:S01]  /*49b0*/  FADD.FTZ R60, R66, R61 ;  /* 0x0000003d423c7221 */ /* 0x000fe20000010000 */
[----:B------:R-:W-:Y:S01]  /*49c0*/  FFMA.FTZ R67, R56, R124, R67 ;  /* 0x0000007c38437223 */ /* 0x000fe20000010043 */
[----:B------:R-:W-:Y:S01]  /*49d0*/  FADD.FTZ R118, R124, R118 ;  /* 0x000000767c767221 */ /* 0x000fe20000010000 */
[----:B------:R-:W-:Y:S01]  /*49e0*/  FMUL.FTZ R56, R114, R69 ;  /* 0x0000004572387220 */ /* 0x000fe20000410000 */
[-C--:B------:R-:W-:Y:S01]  /*49f0*/  FMUL.FTZ R61, R113, R63.reuse ;  /* 0x0000003f713d7220 */ /* 0x080fe20000410000 */
[----:B------:R-:W-:Y:S01]  /*4a00*/  FMUL.FTZ R66, R119, R70 ;  /* 0x0000004677427220 */ /* 0x000fe20000410000 */
[----:B------:R-:W-:Y:S01]  /*4a10*/  FFMA.FTZ R70, R62, R63, R65 ;  /* 0x0000003f3e467223 */ /* 0x000fe20000010041 */
[----:B------:R-:W-:Y:S01]  /*4a20*/  FFMA.FTZ R64, R64, R56, R67 ;  /* 0x0000003840407223 */ /* 0x000fe20000010043 */
[----:B------:R-:W-:Y:S01]  /*4a30*/  FADD.FTZ R118, R118, R56 ;  /* 0x0000003876767221 */ /* 0x000fe20000010000 */
[----:B------:R-:W-:Y:S01]  /*4a40*/  FADD.FTZ R67, R60, R63 ;  /* 0x0000003f3c437221 */ /* 0x000fe20000010000 */
[----:B------:R-:W-:Y:S01]  /*4a50*/  FMUL.FTZ R56, R113, R66 ;  /* 0x0000004271387220 */ /* 0x000fe20000410000 */
[----:B------:R-:W-:Y:S01]  /*4a60*/  FFMA.FTZ R63, R62, R61, R64 ;  /* 0x0000003d3e3f7223 */ /* 0x000fe20000010040 */
[----:B------:R-:W-:Y:S01]  /*4a70*/  FADD.FTZ R118, R61, R118 ;  /* 0x000000763d767221 */ /* 0x000fe20000010000 */
[-C--:B------:R-:W-:Y:S01]  /*4a80*/  FMUL.FTZ R61, R114, R59.reuse ;  /* 0x0000003b723d7220 */ /* 0x080fe20000410000 */
[----:B------:R-:W-:Y:S01]  /*4a90*/  FFMA.FTZ R60, R58, R59, R71 ;  /* 0x0000003b3a3c7223 */ /* 0x000fe20000010047 */
[----:B------:R-:W-:-:S02]  /*4aa0*/  FADD.FTZ R62, R68, R59 ;  /* 0x0000003b443e7221 */ /* 0x000fc40000010000 */
[----:B------:R-:W-:Y:S01]  /*4ab0*/  FFMA.FTZ R64, R58, R61, R63 ;  /* 0x0000003d3a407223 */ /* 0x000fe2000001003f */
[----:B------:R-:W-:Y:S01]  /*4ac0*/  FADD.FTZ R61, R118, R61 ;  /* 0x0000003d763d7221 */ /* 0x000fe20000010000 */
[----:B------:R-:W-:Y:S02]  /*4ad0*/  FADD.FTZ R63, R67, R66 ;  /* 0x00000042433f7221 */ /* 0x000fe40000010000 */
[C---:B------:R-:W-:Y:S01]  /*4ae0*/  FFMA.FTZ R64, R57.reuse, R56, R64 ;  /* 0x0000003839407223 */ /* 0x040fe20000010040 */
[----:B------:R-:W-:Y:S01]  /*4af0*/  FADD.FTZ R56, R56, R61 ;  /* 0x0000003d38387221 */ /* 0x000fe20000010000 */
[----:B------:R-:W-:-:S07]  /*4b00*/  FFMA.FTZ R61, R57, R66, R70 ;  /* 0x00000042393d7223 */ /* 0x000fce0000010046 */
.L_x_1470:
        /* <DEDUP_REMOVED lines=44> */
.L_x_1472:
[----:B------:R-:W-:Y:S05]  /*4dd0*/  BSYNC.RECONVERGENT B0 ;  /* 0x0000000000007941 */ /* 0x000fea0003800200 */
.L_x_1471:
[----:B------:R-:W-:Y:S01]  /*4de0*/  BAR.SYNC.DEFER_BLOCKING 0x0 ;  /* 0x0000000000007b1d */ /* 0x000fe20000010000 */
[----:B------:R-:W-:-:S05]  /*4df0*/  LEA R117, R117, R97, 0x6 ;  /* 0x0000006175757211 */ /* 0x000fca00078e30ff */
[----:B------:R-:W-:Y:S04]  /*4e00*/  BSSY.RECONVERGENT B0, `(.L_x_1473) ;  /* 0x0000029000007945 */ /* 0x000fe80003800200 */
[----:B------:R-:W-:Y:S05]  /*4e10*/  @P1 BRA `(.L_x_1474) ;  /* 0x00000000009c1947 */ /* 0x000fea0003800000 */
[----:B------:R-:W-:-:S09]  /*4e20*/  ULEA UR5, UR13, UR6, 0x18 ;  /* 0x000000060d057291 */ /* 0x000fd2000f8ec0ff */
[----:B---3--:R-:W3:Y:S04]  /*4e30*/  LDS.64 R56, [UR5+0x18] ;  /* 0x00001805ff387984 */ /* 0x008ee80008000a00 */
[----:B--2---:R-:W2:Y:S01]  /*4e40*/  LDS.128 R64, [UR5+0x20] ;  /* 0x00002005ff407984 */ /* 0x004ea20008000c00 */
[----:B---3--:R-:W-:Y:S01]  /*4e50*/  FADD.FTZ R59, R70, R56 ;  /* 0x00000038463b7221 */ /* 0x008fe20000010000 */
[----:B------:R-:W-:Y:S02]  /*4e60*/  FADD.FTZ R124, R71, R57 ;  /* 0x00000039477c7221 */ /* 0x000fe40000010000 */
[----:B0-----:R-:W0:Y:S01]  /*4e70*/  LDS.128 R68, [UR5+0x30] ;  /* 0x00003005ff447984 */ /* 0x001e220008000c00 */
[----:B--2---:R-:W-:Y:S01]  /*4e80*/  FADD.FTZ R119, R59, R64 ;  /* 0x000000403b777221 */ /* 0x004fe20000010000 */
[----:B------:R-:W-:-:S02]  /*4e90*/  FADD.FTZ R124, R124, R65 ;  /* 0x000000417c7c7221 */ /* 0x000fc40000010000 */
[----:B-1----:R-:W1:Y:S01]  /*4ea0*/  LDS.128 R56, [UR5+0x40] ;  /* 0x00004005ff387984 */ /* 0x002e620008000c00 */
        /* <DEDUP_REMOVED lines=30> */
.L_x_1474:
[----:B------:R-:W-:Y:S05]  /*5090*/  BSYNC.RECONVERGENT B0 ;  /* 0x0000000000007941 */ /* 0x000fea0003800200 */
.L_x_1473:
        /* <DEDUP_REMOVED lines=38> */
.L_x_1476:
[----:B------:R-:W-:Y:S05]  /*5300*/  BSYNC.RECONVERGENT B0 ;  /* 0x0000000000007941 */ /* 0x000fea0003800200 */
.L_x_1475:
[----:B------:R-:W-:Y:S04]  /*5310*/  BSSY.RECONVERGENT B0, `(.L_x_1477) ;  /* 0x000001c000007945 */ /* 0x000fe80003800200 */
[----:B------:R-:W-:Y:S05]  /*5320*/  @P3 BRA `(.L_x_1478) ;  /* 0x0000000000683947 */ /* 0x000fea0003800000 */
[----:B---3--:R-:W2:Y:S08]  /*5330*/  LDC.64 R56, c[0x0][0x3f8] ;  /* 0x0000fe00ff387b82 */ /* 0x008eb00000000a00 */
[----:B-1----:R-:W1:Y:S01]  /*5340*/  LDC.64 R58, c[0x0][0x3d8] ;  /* 0x0000f600ff3a7b82 */ /* 0x002e620000000a00 */
[----:B--2---:R-:W-:Y:S01]  /*5350*/  IMAD.WIDE.U32 R64, R56, 0x3, RZ ;  /* 0x0000000338407825 */ /* 0x004fe200078e00ff */
        /* <DEDUP_REMOVED lines=23> */
.L_x_1478:
[----:B------:R-:W-:Y:S05]  /*54d0*/  BSYNC.RECONVERGENT B0 ;  /* 0x0000000000007941 */ /* 0x000fea0003800200 */
.L_x_1477:
[----:B------:R-:W5:Y:S02]  /*54e0*/  LDCU UR5, c[0x0][0x370] ;  /* 0x00006e00ff0577ac */ /* 0x000f640008000800 */
[----:B-----5:R-:W-:-:S09]  /*54f0*/  UISETP.GE.U32.AND UP0, UPT, UR5, 0x2, UPT ;  /* 0x000000020500788c */ /* 0x020fd2000bf06070 */
[----:B------:R-:W-:Y:S05]  /*5500*/  BRA.U !UP0, `(.L_x_1479) ;  /* 0x0000000908b87547 */ /* 0x000fea000b800000 */
[----:B----4-:R-:W4:Y:S01]  /*5510*/  LDC R57, c[0x0][0x370] ;  /* 0x0000dc00ff397b82 */ /* 0x010f220000000800 */
[----:B---3--:R-:W-:-:S05]  /*5520*/  LOP3.LUT R56, R99, 0x1, RZ, 0xc0, !PT ;  /* 0x0000000163387812 */ /* 0x008fca00078ec0ff */
[----:B------:R-:W-:Y:S02]  /*5530*/  IMAD R59, R56, R95, RZ ;  /* 0x0000005f383b7224 */ /* 0x000fe400078e02ff */
[----:B------:R-:W3:Y:S02]  /*5540*/  LDC.64 R118, c[0x0][0x3d0] ;  /* 0x0000f400ff767b82 */ /* 0x000ee40000000a00 */
[----:B----4-:R-:W-:-:S05]  /*5550*/  IMAD R56, R59, R57, RZ ;  /* 0x000000393b387224 */ /* 0x010fca00078e02ff */
[----:B------:R-:W-:-:S05]  /*5560*/  SHF.L.U32 R57, R56, 0x1, RZ ;  /* 0x0000000138397819 */ /* 0x000fca00000006ff */
[----:B---3--:R-:W-:Y:S01]  /*5570*/  IMAD.WIDE R118, R57, 0x4, R118 ;  /* 0x0000000439767825 */ /* 0x008fe200078e0276 */
[----:B------:R-:W-:Y:S06]  /*5580*/  @P1 BRA `(.L_x_1480) ;  /* 0x0000000000541947 */ /* 0x000fec0003800000 */
[----:B------:R-:W3:Y:S01]  /*5590*/  LDC.64 R56, c[0x0][0x3c8] ;  /* 0x0000f200ff387b82 */ /* 0x000ee20000000a00 */
[----:B------:R-:W-:Y:S01]  /*55a0*/  IADD3 R59, PT, PT, R59, R96, RZ ;  /* 0x000000603b3b7210 */ /* 0x000fe20007ffe0ff */
[----:B------:R-:W-:Y:S01]  /*55b0*/  IMAD R61, R95, UR7, R96 ;  /* 0x000000075f3d7c24 */ /* 0x000fe2000f8e0260 */
[----:B------:R-:W-:-:S03]  /*55c0*/  LOP3.LUT P0, R60, R99, 0x2, RZ, 0xc0, !PT ;  /* 0x00000002633c7812 */ /* 0x000fc6000780c0ff */
[----:B---3--:R-:W-:-:S04]  /*55d0*/  IMAD.WIDE.U32 R56, R59, 0x4, R56 ;  /* 0x000000043b387825 */ /* 0x008fc800078e0038 */
[----:B-1----:R-:W-:Y:S01]  /*55e0*/  IMAD.WIDE.U32 R58, R61, 0x8, R118 ;  /* 0x000000083d3a7825 */ /* 0x002fe200078e0076 */
        /* <DEDUP_REMOVED lines=10> */
.L_x_1481:
[----:B------:R-:W3:Y:S04]  /*5690*/  LDG.E.STRONG.GPU R58, desc[UR8][R56.64] ;  /* 0x00000008383a7981 */ /* 0x000ee8000c1ef900 */
[----:B---3--:R-:W-:Y:S01]  /*56a0*/  CCTL.IVALL ;  /* 0x00000000ff00798f */ /* 0x008fe20002000000 */
[----:B------:R-:W-:Y:S05]  /*56b0*/  YIELD ;  /* 0x0000000000007946 */ /* 0x000fea0003800000 */
[----:B------:R-:W-:-:S13]  /*56c0*/  ISETP.NE.AND P0, PT, R58, R63, PT ;  /* 0x0000003f3a00720c */ /* 0x000fda0003f05270 */
[----:B------:R-:W-:Y:S05]  /*56d0*/  @P0 BRA `(.L_x_1481) ;  /* 0xfffffffc00ec0947 */ /* 0x000fea000383ffff */
.L_x_1480:
[----:B------:R-:W3:Y:S01]  /*56e0*/  LDC R56, c[0x0][0x370] ;  /* 0x0000dc00ff387b82 */ /* 0x000ee20000000800 */
[----:B------:R-:W-:Y:S05]  /*56f0*/  WARPSYNC.ALL ;  /* 0x0000000000007948 */ /* 0x000fea0003800000 */
[----:B---3--:R-:W-:Y:S02]  /*5700*/  ISETP.GE.U32.AND P0, PT, R56, 0x8, PT ;  /* 0x000000083800780c */ /* 0x008fe40003f06070 */
[----:B------:R-:W-:Y:S01]  /*5710*/  BAR.SYNC.DEFER_BLOCKING 0x0 ;  /* 0x0000000000007b1d */ /* 0x000fe20000010000 */
[----:B--2---:R-:W-:-:S10]  /*5720*/  HFMA2 R64, -RZ, RZ, 0, 0 ;  /* 0x00000000ff407431 */ /* 0x004fd400000001ff */
        /* <DEDUP_REMOVED lines=11> */
.L_x_1483:
[----:B------:R-:W-:Y:S02]  /*57e0*/  ISETP.EQ.OR P3, PT, RZ, UR5, P1 ;  /* 0x00000005ff007c0c */ /* 0x000fe40008f62670 */
[----:B------:R-:W-:-:S04]  /*57f0*/  IADD3 R56, PT, PT, R63, 0x1, RZ ;  /* 0x000000013f387810 */ /* 0x000fc80007ffe0ff */
[----:B------:R-:W-:-:S07]  /*5800*/  ISETP.EQ.OR P4, PT, R56, UR7, P1 ;  /* 0x0000000738007c0c */ /* 0x000fce0008f82670 */
[----:B------:R-:W-:-:S06]  /*5810*/  @!P3 IMAD.WIDE.U32 R56, R64, 0x8, R118 ;  /* 0x000000084038b825 */ /* 0x000fcc00078e0076 */
[----:B------:R-:W0:Y:S01]  /*5820*/  @!P3 LDG.E.64 R56, desc[UR8][R56.64] ;  /* 0x000000083838b981 */ /* 0x000e22000c1e1b00 */
[----:B------:R-:W-:-:S06]  /*5830*/  @!P4 IMAD.WIDE.U32 R60, R62, 0x8, R118 ;  /* 0x000000083e3cc825 */ /* 0x000fcc00078e0076 */
[----:B------:R-:W2:Y:S01]  /*5840*/  @!P4 LDG.E.64 R60, desc[UR8][R60.64] ;  /* 0x000000083c3cc981 */ /* 0x000ea2000c1e1b00 */
[----:B-1----:R-:W-:-:S04]  /*5850*/  IADD3 R58, PT, PT, R63, 0x2, RZ ;  /* 0x000000023f3a7810 */ /* 0x002fc80007ffe0ff */
[----:B------:R-:W-:Y:S02]  /*5860*/  ISETP.EQ.OR P0, PT, R58, UR7, P1 ;  /* 0x000000073a007c0c */ /* 0x000fe40008f02670 */
[----:B------:R-:W-:-:S04]  /*5870*/  IADD3 R58, PT, PT, R63, 0x3, RZ ;  /* 0x000000033f3a7810 */ /* 0x000fc80007ffe0ff */
[----:B------:R-:W-:-:S07]  /*5880*/  ISETP.EQ.OR P2, PT, R58, UR7, P1 ;  /* 0x000000073a007c0c */ /* 0x000fce0008f42670 */
[----:B------:R-:W-:-:S06]  /*5890*/  @!P0 IMAD.WIDE.U32 R58, R69, 0x8, R118 ;  /* 0x00000008453a8825 */ /* 0x000fcc00078e0076 */
[----:B------:R-:W3:Y:S01]  /*58a0*/  @!P0 LDG.E.64 R58, desc[UR8][R58.64] ;  /* 0x000000083a3a8981 */ /* 0x000ee2000c1e1b00 */
[----:B0-----:R-:W-:Y:S01]  /*58b0*/  @!P3 FADD.FTZ R70, R70, R56 ;  /* 0x000000384646b221 */ /* 0x001fe20000010000 */
[----:B------:R-:W-:Y:S01]  /*58c0*/  @!P3 FADD.FTZ R71, R71, R57 ;  /* 0x000000394747b221 */ /* 0x000fe20000010000 */
        /* <DEDUP_REMOVED lines=10> */
[----:B------:R-:W-:Y:S01]  /*5970*/  ISETP.EQ.OR P4, PT, R58, UR7, P1 ;  /* 0x000000073a007c0c */ /* 0x000fe20008f82670 */
[----:B------:R-:W-:-:S12]  /*5980*/  @!P0 FADD.FTZ R71, R71, R59 ;  /* 0x0000003b47478221 */ /* 0x000fd80000010000 */
[----:B------:R-:W-:-:S06]  /*5990*/  @!P4 IMAD.WIDE.U32 R58, R66, 0x8, R118 ;  /* 0x00000008423ac825 */ /* 0x000fcc00078e0076 */
[----:B------:R-:W3:Y:S01]  /*59a0*/  @!P4 LDG.E.64 R58, desc[UR8][R58.64] ;  /* 0x000000083a3ac981 */ /* 0x000ee2000c1e1b00 */
        /* <DEDUP_REMOVED lines=8> */
[----:B--2---:R-:W-:Y:S01]  /*5a30*/  @!P3 FADD.FTZ R70, R70, R60 ;  /* 0x0000003c4646b221 */ /* 0x004fe20000010000 */
[----:B------:R-:W-:Y:S01]  /*5a40*/  @!P3 FADD.FTZ R71, R71, R61 ;  /* 0x0000003d4747b221 */ /* 0x000fe20000010000 */
[----:B------:R-:W-:-:S06]  /*5a50*/  @!P5 IMAD.WIDE.U32 R60, R68, 0x8, R118 ;  /* 0x00000008443cd825 */ /* 0x000fcc00078e0076 */
[----:B------:R-:W2:Y:S01]  /*5a60*/  @!P5 LDG.E.64 R60, desc[UR8][R60.64] ;  /* 0x000000083c3cd981 */ /* 0x000ea2000c1e1b00 */
[----:B---3--:R-:W-:Y:S02]  /*5a70*/  @!P4 FADD.FTZ R70, R70, R58 ;  /* 0x0000003a4646c221 */ /* 0x008fe40000010000 */
        /* <DEDUP_REMOVED lines=16> */
[----:B--2---:R-:W-:Y:S01]  /*5b80*/  @!P5 FADD.FTZ R70, R70, R60 ;  /* 0x0000003c4646d221 */ /* 0x004fe20000010000 */
[----:B------:R-:W-:-:S11]  /*5b90*/  @!P5 FADD.FTZ R71, R71, R61 ;  /* 0x0000003d4747d221 */ /* 0x000fd60000010000 */
[----:B------:R-:W-:Y:S05]  /*5ba0*/  @P0 BRA `(.L_x_1483) ;  /* 0xfffffffc000c0947 */ /* 0x000fea000383ffff */
[----:B------:R-:W-:-:S07]  /*5bb0*/  MOV R64, R56 ;  /* 0x0000003800407202 */ /* 0x000fce0000000f00 */
.L_x_1482:
[----:B------:R-:W2:Y:S02]  /*5bc0*/  LDCU UR5, c[0x0][0x370] ;  /* 0x00006e00ff0577ac */ /* 0x000ea40008000800 */
[----:B--2---:R-:W-:-:S09]  /*5bd0*/  ULOP3.LUT UP0, URZ, UR5, 0x7, URZ, 0xc0, !UPT ;  /* 0x0000000705ff7892 */ /* 0x004fd2000f80c0ff */
[----:B------:R-:W-:Y:S05]  /*5be0*/  BRA.U !UP0, `(.L_x_1479) ;  /* 0x0000000508007547 */ /* 0x000fea000b800000 */
[----:B------:R-:W2:Y:S01]  /*5bf0*/  LDCU UR5, c[0x0][0x370] ;  /* 0x00006e00ff0577ac */ /* 0x000ea20008000800 */
[----:B------:R-:W3:Y:S01]  /*5c00*/  LDCU UR6, c[0x0][0x370] ;  /* 0x00006e00ff0677ac */ /* 0x000ee20008000800 */
[----:B--2---:R-:W-:-:S04]  /*5c10*/  ULOP3.LUT UR5, UR5, 0x7, URZ, 0xc0, !UPT ;  /* 0x0000000705057892 */ /* 0x004fc8000f8ec0ff */
        /* <DEDUP_REMOVED lines=15> */
[--C-:B-1----:R-:W-:Y:S01]  /*5d10*/  @!P2 IMAD.WIDE.U32 R58, R59, 0x8, R118.reuse ;  /* 0x000000083b3aa825 */ /* 0x102fe200078e0076 */
        /* <DEDUP_REMOVED lines=16> */
.L_x_1484:
        /* <DEDUP_REMOVED lines=8> */
[-CC-:B------:R-:W-:Y:S02]  /*5ea0*/  @!P2 IMAD R57, R64, R95.reuse, R96.reuse ;  /* 0x0000005f4039a224 */ /* 0x180fe400078e0260 */
[----:B------:R-:W-:Y:S02]  /*5eb0*/  @!P0 IMAD R59, R59, R95, R96 ;  /* 0x0000005f3b3b8224 */ /* 0x000fe400078e0260 */
[----:B------:R-:W-:-:S04]  /*5ec0*/  @!P2 IMAD.WIDE.U32 R56, R57, 0x8, R118 ;  /* 0x000000083938a825 */ /* 0x000fc800078e0076 */
[----:B-1----:R-:W-:Y:S02]  /*5ed0*/  @!P0 IMAD.WIDE.U32 R58, R59, 0x8, R118 ;  /* 0x000000083b3a8825 */ /* 0x002fe400078e0076 */
[----:B------:R-:W0:Y:S04]  /*5ee0*/  @!P2 LDG.E.64 R56, desc[UR8][R56.64] ;  /* 0x000000083838a981 */ /* 0x000e28000c1e1b00 */
[----:B------:R-:W2:Y:S01]  /*5ef0*/  @!P0 LDG.E.64 R58, desc[UR8][R58.64] ;  /* 0x000000083a3a8981 */ /* 0x000ea2000c1e1b00 */
[----:B------:R-:W-:Y:S01]  /*5f00*/  IADD3 R64, PT, PT, R64, 0x2, RZ ;  /* 0x0000000240407810 */ /* 0x000fe20007ffe0ff */
[----:B0-----:R-:W-:Y:S01]  /*5f10*/  @!P2 FADD.FTZ R70, R70, R56 ;  /* 0x000000384646a221 */ /* 0x001fe20000010000 */
[----:B------:R-:W-:-:S03]  /*5f20*/  @!P2 FADD.FTZ R71, R71, R57 ;  /* 0x000000394747a221 */ /* 0x000fc60000010000 */
[----:B--2---:R-:W-:Y:S01]  /*5f30*/  @!P0 FADD.FTZ R70, R70, R58 ;  /* 0x0000003a46468221 */ /* 0x004fe20000010000 */
[----:B------:R-:W-:-:S07]  /*5f40*/  @!P0 FADD.FTZ R71, R71, R59 ;  /* 0x0000003b47478221 */ /* 0x000fce0000010000 */
.L_x_1485:
        /* <DEDUP_REMOVED lines=9> */
.L_x_1486:
[----:B------:R-:W-:Y:S05]  /*5fe0*/  BSYNC.RECONVERGENT B0 ;  /* 0x0000000000007941 */ /* 0x000fea0003800200 */
.L_x_1479:
[----:B------:R-:W5:Y:S01]  /*5ff0*/  S2UR UR6, SR_CgaCtaId ;  /* 0x00000000000679c3 */ /* 0x000f620000008800 */
[----:B------:R-:W-:Y:S01]  /*6000*/  UMOV UR5, 0x400 ;  /* 0x0000040000057882 */ /* 0x000fe20000000000 */
[----:B------:R-:W0:Y:S01]  /*6010*/  LDCU.64 UR14, c[0x0][0x400] ;  /* 0x00008000ff0e77ac */ /* 0x000e220008000a00 */
[----:B-1--4-:R-:W-:Y:S01]  /*6020*/  SHF.R.U32.HI R58, RZ, 0x6, R97 ;  /* 0x00000006ff3a7819 */ /* 0x012fe20000011661 */
[----:B------:R-:W-:-:S04]  /*6030*/  FADD.FTZ R4, R4, -UR11 ;  /* 0x8000000b04047e21 */ /* 0x000fc80008010000 */
[----:B------:R-:W1:Y:S01]  /*6040*/  LDC R59, c[0x0][0x41c] ;  /* 0x00010700ff3b7b82 */ /* 0x000e620000000800 */
[----:B0-----:R-:W-:Y:S01]  /*6050*/  ISETP.GE.U32.AND P2, PT, R111, UR14, PT ;  /* 0x0000000e6f007c0c */ /* 0x001fe2000bf46070 */
[----:B-----5:R-:W-:-:S03]  /*6060*/  ULEA UR5, UR6, UR5, 0x18 ;  /* 0x0000000506057291 */ /* 0x020fc6000f8ec0ff */
[----:B------:R-:W-:Y:S01]  /*6070*/  ISETP.GE.AND.EX P2, PT, R92, UR15, PT, P2 ;  /* 0x0000000f5c007c0c */ /* 0x000fe2000bf46320 */
[----:B------:R-:W0:Y:S05]  /*6080*/  LDCU UR6, c[0x0][0x42c] ;  /* 0x00008580ff0677ac */ /* 0x000e2a0008000800 */
[----:B------:R-:W-:Y:S01]  /*6090*/  @!P1 STS.64 [UR5+0x98], R70 ;  /* 0x00009846ff009988 */ /* 0x000fe20008000a05 */
[----:B------:R-:W-:Y:S01]  /*60a0*/  BAR.SYNC.DEFER_BLOCKING 0x0 ;  /* 0x0000000000007b1d */ /* 0x000fe20000010000 */
[----:B------:R-:W-:-:S04]  /*60b0*/  ISETP.GE.U32.AND P1, PT, R112, UR14, PT ;  /* 0x0000000e70007c0c */ /* 0x000fc8000bf26070 */
[----:B------:R-:W-:Y:S01]  /*60c0*/  ISETP.GE.AND.EX P1, PT, R93, UR15, PT, P1 ;  /* 0x0000000f5d007c0c */ /* 0x000fe2000bf26310 */
[----:B---3--:R-:W0:Y:S02]  /*60d0*/  LDS.64 R56, [UR5+0x98] ;  /* 0x00009805ff387984 */ /* 0x008e240008000a00 */
[----:B0-----:R-:W-:Y:S01]  /*60e0*/  FMUL.FTZ R60, R56, UR6 ;  /* 0x00000006383c7c20 */ /* 0x001fe20008410000 */
[----:B-1----:R-:W-:Y:S02]  /*60f0*/  IMAD R56, R59, UR7, R58 ;  /* 0x000000073b387c24 */ /* 0x002fe4000f8e023a */
[----:B------:R-:W-:Y:S02]  /*6100*/  FMUL.FTZ R57, R57, UR6 ;  /* 0x0000000639397c20 */ /* 0x000fe40008410000 */
[----:B------:R-:W-:Y:S01]  /*6110*/  R2UR UR5, R60 ;  /* 0x000000003c0572ca */ /* 0x000fe200000e0000 */
[----:B------:R-:W-:Y:S01]  /*6120*/  FMUL.FTZ R60, R4, UR12 ;  /* 0x0000000c043c7c20 */ /* 0x000fe20008410000 */
[----:B------:R-:W-:Y:S01]  /*6130*/  ISETP.GE.U32.AND P0, PT, R56, UR14, PT ;  /* 0x0000000e38007c0c */ /* 0x000fe2000bf06070 */
[----:B------:R-:W-:Y:S01]  /*6140*/  FADD.FTZ R4, R5, -UR11 ;  /* 0x8000000b05047e21 */ /* 0x000fe20008010000 */
[----:B------:R-:W-:-:S03]  /*6150*/  SHF.R.S32.HI R58, RZ, 0x1f, R56 ;  /* 0x0000001fff3a7819 */ /* 0x000fc60000011438 */
[----:B------:R-:W-:Y:S01]  /*6160*/  FMUL.FTZ R68, R4, UR12 ;  /* 0x0000000c04447c20 */ /* 0x000fe20008410000 */
[----:B------:R-:W-:-:S05]  /*6170*/  ISETP.GE.AND.EX P0, PT, R58, UR15, PT, P0 ;  /* 0x0000000f3a007c0c */ /* 0x000fca000bf06300 */
[----:B------:R-:W-:Y:S01]  /*6180*/  FFMA.FTZ R5, R60, UR5, R57 ;  /* 0x000000053c057c23 */ /* 0x000fe20008010039 */
        /* <DEDUP_REMOVED lines=10> */
[----:B--2---:R-:W1:Y:S01]  /*6230*/  MUFU.RCP R64, R63 ;  /* 0x0000003f00407308 */ /* 0x004e620000001000 */
        /* <DEDUP_REMOVED lines=8> */
.L_x_1487:
[----:B------:R-:W-:Y:S01]  /*62c0*/  FADD.FTZ R14, R14, -UR11 ;  /* 0x8000000b0e0e7e21 */ /* 0x000fe20008010000 */
[----:B------:R-:W-:Y:S01]  /*62d0*/  FFMA.FTZ R4, R68, UR5, R57 ;  /* 0x0000000544047c23 */ /* 0x000fe20008010039 */
        /* <DEDUP_REMOVED lines=19> */
.L_x_1489:
[----:B------:R-:W-:Y:S05]  /*6410*/  BSYNC.RECONVERGENT B0 ;  /* 0x0000000000007941 */ /* 0x000fea0003800200 */
.L_x_1488:
        /* <DEDUP_REMOVED lines=21> */
.L_x_1490:
[----:B------:R-:W-:Y:S01]  /*6570*/  FADD.FTZ R18, R18, -UR11 ;  /* 0x8000000b12127e21 */ /* 0x000fe20008010000 */
[----:B------:R-:W-:Y:S01]  /*6580*/  FFMA.FTZ R4, R62, UR5, R57 ;  /* 0x000000053e047c23 */ /* 0x000fe20008010039 */
[----:B------:R-:W-:Y:S01]  /*6590*/  BSSY.RECONVERGENT B0, `(.L_x_1491) ;  /* 0x0000013000007945 */ /* 0x000fe20003800200 */
[----:B0-----:R-:W-:Y:S01]  /*65a0*/  FFMA.FTZ R2, R114, R16, -R61 ;  /* 0x0000001072027223 */ /* 0x001fe2000001083d */
        /* <DEDUP_REMOVED lines=17> */
.L_x_1492:
[----:B------:R-:W-:Y:S05]  /*66c0*/  BSYNC.RECONVERGENT B0 ;  /* 0x0000000000007941 */ /* 0x000fea0003800200 */
.L_x_1491:
        /* <DEDUP_REMOVED lines=21> */
.L_x_1493:
        /* <DEDUP_REMOVED lines=20> */
.L_x_1495:
[----:B------:R-:W-:Y:S05]  /*6960*/  BSYNC.RECONVERGENT B0 ;  /* 0x0000000000007941 */ /* 0x000fea0003800200 */
.L_x_1494:
[C---:B------:R-:W-:Y:S01]  /*6970*/  IADD3 R19, PT, PT, R56.reuse, 0x18, RZ ;  /* 0x0000001838137810 */ /* 0x040fe20007ffe0ff */
[----:B0-----:R-:W-:Y:S01]  /*6980*/  FMUL.FTZ R2, R15, UR12 ;  /* 0x0000000c0f027c20 */ /* 0x001fe20008410000 */
[----:B------:R-:W-:Y:S01]  /*6990*/  IADD3 R56, PT, PT, R56, 0x38, RZ ;  /* 0x0000003838387810 */ /* 0x000fe20007ffe0ff */
        /* <DEDUP_REMOVED lines=8> */
[----:B------:R-:W-:Y:S02]  /*6a20*/  ISETP.GE.U32.AND P4, PT, R56, UR14, PT ;  /* 0x0000000e38007c0c */ /* 0x000fe4000bf86070 */
[----:B------:R-:W-:Y:S02]  /*6a30*/  SHF.R.S32.HI R21, RZ, 0x1f, R19 ;  /* 0x0000001fff157819 */ /* 0x000fe40000011413 */
[----:B------:R-:W-:Y:S02]  /*6a40*/  SHF.R.S32.HI R14, RZ, 0x1f, R56 ;  /* 0x0000001fff0e7819 */ /* 0x000fe40000011438 */
[----:B------:R-:W-:Y:S02]  /*6a50*/  ISETP.GE.AND.EX P2, PT, R91, UR15, PT, P2 ;  /* 0x0000000f5b007c0c */ /* 0x000fe4000bf46320 */
[----:B------:R-:W-:-:S02]  /*6a60*/  ISETP.GE.AND.EX P1, PT, R90, UR15, PT, P1 ;  /* 0x0000000f5a007c0c */ /* 0x000fc4000bf26310 */
[----:B------:R-:W-:Y:S02]  /*6a70*/  ISETP.GE.AND.EX P0, PT, R89, UR15, PT, P0 ;  /* 0x0000000f59007c0c */ /* 0x000fe4000bf06300 */
[----:B------:R-:W-:Y:S02]  /*6a80*/  ISETP.GE.AND.EX P5, PT, R88, UR15, PT, P5 ;  /* 0x0000000f58007c0c */ /* 0x000fe4000bfa6350 */
        /* <DEDUP_REMOVED lines=21> */
.L_x_1496:
        /* <DEDUP_REMOVED lines=17> */
.L_x_1498:
[----:B------:R-:W-:Y:S05]  /*6cf0*/  BSYNC.RECONVERGENT B0 ;  /* 0x0000000000007941 */ /* 0x000fea0003800200 */
.L_x_1497:
        /* <DEDUP_REMOVED lines=25> */
.L_x_1499:
        /* <DEDUP_REMOVED lines=23> */
.L_x_1501:
[----:B------:R-:W-:Y:S05]  /*7000*/  BSYNC.RECONVERGENT B0 ;  /* 0x0000000000007941 */ /* 0x000fea0003800200 */
.L_x_1500:
        /* <DEDUP_REMOVED lines=19> */
.L_x_1502:
        /* <DEDUP_REMOVED lines=17> */
.L_x_1504:
[----:B------:R-:W-:Y:S05]  /*7250*/  BSYNC.RECONVERGENT B0 ;  /* 0x0000000000007941 */ /* 0x000fea0003800200 */
.L_x_1503:
        /* <DEDUP_REMOVED lines=25> */
.L_x_1505:
[--C-:B------:R-:W-:Y:S01]  /*73f0*/  FFMA.FTZ R3, R30, UR5, R57.reuse ;  /* 0x000000051e037c23 */ /* 0x100fe20008010039 */
[----:B------:R-:W-:Y:S01]  /*7400*/  FMUL.FTZ R8, R15, UR12 ;  /* 0x0000000c0f087c20 */ /* 0x000fe20008410000 */
[----:B------:R-:W-:Y:S01]  /*7410*/  FMUL.FTZ R10, R11, UR12 ;  /* 0x0000000c0b0a7c20 */ /* 0x000fe20008410000 */
[----:B------:R-:W-:Y:S01]  /*7420*/  FFMA.FTZ R2, R16, UR5, R57 ;  /* 0x0000000510027c23 */ /* 0x000fe20008010039 */
[----:B------:R-:W-:Y:S01]  /*7430*/  BSSY.RECONVERGENT B0, `(.L_x_1506) ;  /* 0x0000013000007945 */ /* 0x000fe20003800200 */
[----:B0-----:R-:W-:Y:S01]  /*7440*/  FFMA.FTZ R6, R114, R32, -R3 ;  /* 0x0000002072067223 */ /* 0x001fe20000010803 */
        /* <DEDUP_REMOVED lines=17> */
.L_x_1507:
[----:B------:R-:W-:Y:S05]  /*7560*/  BSYNC.RECONVERGENT B0 ;  /* 0x0000000000007941 */ /* 0x000fea0003800200 */
.L_x_1506:
        /* <DEDUP_REMOVED lines=19> */
.L_x_1508:
        /* <DEDUP_REMOVED lines=18> */
.L_x_1510:
[----:B------:R-:W-:Y:S05]  /*77c0*/  BSYNC.RECONVERGENT B0 ;  /* 0x0000000000007941 */ /* 0x000fea0003800200 */
.L_x_1509:
        /* <DEDUP_REMOVED lines=24> */
.L_x_1511:
[----:B------:R-:W-:Y:S01]  /*7950*/  FFMA.FTZ R2, R12, UR5, R57 ;  /* 0x000000050c027c23 */ /* 0x000fe20008010039 */
        /* <DEDUP_REMOVED lines=19> */
.L_x_1513:
[----:B------:R-:W-:Y:S05]  /*7a90*/  BSYNC.RECONVERGENT B0 ;  /* 0x0000000000007941 */ /* 0x000fea0003800200 */
.L_x_1512:
[----:B------:R-:W-:Y:S01]  /*7aa0*/  ISETP.GE.U32.AND P2, PT, R106, UR14, PT ;  /* 0x0000000e6a007c0c */ /* 0x000fe2000bf46070 */
        /* <DEDUP_REMOVED lines=10> */
[----:B------:R-:W-:Y:S02]  /*7b50*/  ISETP.GE.AND.EX P2, PT, R87, UR15, PT, P2 ;  /* 0x0000000f57007c0c */ /* 0x000fe4000bf46320 */
[----:B------:R-:W-:Y:S02]  /*7b60*/  ISETP.GE.AND.EX P1, PT, R86, UR15, PT, P1 ;  /* 0x0000000f56007c0c */ /* 0x000fe4000bf26310 */
[----:B------:R-:W-:Y:S02]  /*7b70*/  ISETP.GE.AND.EX P0, PT, R85, UR15, PT, P0 ;  /* 0x0000000f55007c0c */ /* 0x000fe4000bf06300 */
[----:B------:R-:W-:Y:S02]  /*7b80*/  ISETP.GE.AND.EX P6, PT, R84, UR15, PT, P6 ;  /* 0x0000000f54007c0c */ /* 0x000fe4000bfc6360 */
        /* <DEDUP_REMOVED lines=21> */
.L_x_1514:
        /* <DEDUP_REMOVED lines=17> */
.L_x_1516:
[----:B------:R-:W-:Y:S05]  /*7df0*/  BSYNC.RECONVERGENT B0 ;  /* 0x0000000000007941 */ /* 0x000fea0003800200 */
.L_x_1515:
        /* <DEDUP_REMOVED lines=25> */
.L_x_1517:
        /* <DEDUP_REMOVED lines=23> */
.L_x_1519:
[----:B------:R-:W-:Y:S05]  /*8100*/  BSYNC.RECONVERGENT B0 ;  /* 0x0000000000007941 */ /* 0x000fea0003800200 */
.L_x_1518:
        /* <DEDUP_REMOVED lines=19> */
.L_x_1520:
        /* <DEDUP_REMOVED lines=17> */
.L_x_1522:
[----:B------:R-:W-:Y:S05]  /*8350*/  BSYNC.RECONVERGENT B0 ;  /* 0x0000000000007941 */ /* 0x000fea0003800200 */
.L_x_1521:
        /* <DEDUP_REMOVED lines=25> */
.L_x_1523:
        /* <DEDUP_REMOVED lines=23> */
.L_x_1525:
[----:B------:R-:W-:Y:S05]  /*8660*/  BSYNC.RECONVERGENT B0 ;  /* 0x0000000000007941 */ /* 0x000fea0003800200 */
.L_x_1524:
        /* <DEDUP_REMOVED lines=19> */
.L_x_1526:
        /* <DEDUP_REMOVED lines=17> */
.L_x_1528:
[----:B------:R-:W-:Y:S05]  /*88b0*/  BSYNC.RECONVERGENT B0 ;  /* 0x0000000000007941 */ /* 0x000fea0003800200 */
.L_x_1527:
        /* <DEDUP_REMOVED lines=25> */
.L_x_1529:
        /* <DEDUP_REMOVED lines=23> */
.L_x_1531:
[----:B------:R-:W-:Y:S05]  /*8bc0*/  BSYNC.RECONVERGENT B0 ;  /* 0x0000000000007941 */ /* 0x000fea0003800200 */
.L_x_1530:
        /* <DEDUP_REMOVED lines=19> */
.L_x_1532:
        /* <DEDUP_REMOVED lines=17> */
.L_x_1534:
[----:B------:R-:W-:Y:S05]  /*8e10*/  BSYNC.RECONVERGENT B0 ;  /* 0x0000000000007941 */ /* 0x000fea0003800200 */
.L_x_1533:
[----:B------:R-:W-:Y:S02]  /*8e20*/  IADD3 R98, PT, PT, R95, R98, RZ ;  /* 0x000000625f627210 */ /* 0x000fe40007ffe0ff */
[----:B------:R-:W-:Y:S02]  /*8e30*/  IADD3 R99, PT, PT, R99, 0x1, RZ ;  /* 0x0000000163637810 */ /* 0x000fe40007ffe0ff */
[----:B------:R-:W-:-:S13]  /*8e40*/  ISETP.GE.AND P0, PT, R98, UR4, PT ;  /* 0x0000000462007c0c */ /* 0x000fda000bf06270 */
[----:B------:R-:W-:Y:S05]  /*8e50*/  @!P0 BRA `(.L_x_1535) ;  /* 0xffffff7400188947 */ /* 0x000fea000383ffff */
.L_x_1468:
[----:B-1----:R-:W1:Y:S01]  /*8e60*/  LDC R4, c[0x0][0x370] ;  /* 0x0000dc00ff047b82 */ /* 0x002e620000000800 */
[----:B------:R-:W-:Y:S01]  /*8e70*/  ISETP.NE.AND P2, PT, R97, RZ, PT ;  /* 0x000000ff6100720c */ /* 0x000fe20003f45270 */
[----:B------:R-:W-:Y:S06]  /*8e80*/  BSSY.RECONVERGENT B0, `(.L_x_1536) ;  /* 0x0000011000007945 */ /* 0x000fec0003800200 */
[----:B------:R-:W3:Y:S08]  /*8e90*/  LDC R7, c[0x0][0x374] ;  /* 0x0000dd00ff077b82 */ /* 0x000ef00000000800 */
[----:B0-----:R-:W0:Y:S01]  /*8ea0*/  LDC.64 R2, c[0x0][0x3c8] ;  /* 0x0000f200ff027b82 */ /* 0x001e220000000a00 */
[----:B-1----:R-:W-:-:S02]  /*8eb0*/  ISETP.NE.AND P1, PT, R4, 0x1, PT ;  /* 0x000000010400780c */ /* 0x002fc40003f25270 */
[----:B------:R-:W-:Y:S02]  /*8ec0*/  IADD3 R6, PT, PT, R4, -0x1, RZ ;  /* 0xffffffff04067810 */ /* 0x000fe40007ffe0ff */
[C---:B---3--:R-:W-:Y:S02]  /*8ed0*/  IADD3 R5, PT, PT, R7.reuse, -0x1, RZ ;  /* 0xffffffff07057810 */ /* 0x048fe40007ffe0ff */
        /* <DEDUP_REMOVED lines=11> */
.L_x_1537:
[----:B------:R-:W-:Y:S05]  /*8f90*/  BSYNC.RECONVERGENT B0 ;  /* 0x0000000000007941 */ /* 0x000fea0003800200 */
.L_x_1536:
[----:B------:R-:W-:Y:S05]  /*8fa0*/  @P0 EXIT ;  /* 0x000000000000094d */ /* 0x000fea0003800000 */
[----:B------:R-:W-:Y:S05]  /*8fb0*/  @P2 BRA `(.L_x_1538) ;  /* 0x0000000000202947 */ /* 0x000fea0003800000 */
[----:B------:R-:W-:-:S05]  /*8fc0*/  IMAD R0, R4, R7, RZ ;  /* 0x0000000704007224 */ /* 0x000fca00078e02ff */
[----:B------:R-:W-:-:S13]  /*8fd0*/  ISETP.NE.AND P0, PT, R0, -0x1, PT ;  /* 0xffffffff0000780c */ /* 0x000fda0003f05270 */
[----:B------:R-:W-:Y:S05]  /*8fe0*/  @!P0 BRA `(.L_x_1538) ;  /* 0x0000000000148947 */ /* 0x000fea0003800000 */
.L_x_1539:
[----:B0-----:R-:W3:Y:S04]  /*8ff0*/  LDG.E.STRONG.GPU R5, desc[UR8][R2.64] ;  /* 0x0000000802057981 */ /* 0x001ee8000c1ef900 */
[----:B---3--:R-:W-:Y:S01]  /*9000*/  CCTL.IVALL ;  /* 0x00000000ff00798f */ /* 0x008fe20002000000 */
[----:B------:R-:W-:Y:S05]  /*9010*/  YIELD ;  /* 0x0000000000007946 */ /* 0x000fea0003800000 */
[----:B------:R-:W-:-:S13]  /*9020*/  ISETP.NE.AND P0, PT, R5, R0, PT ;  /* 0x000000000500720c */ /* 0x000fda0003f05270 */
[----:B------:R-:W-:Y:S05]  /*9030*/  @P0 BRA `(.L_x_1539) ;  /* 0xfffffffc00ec0947 */ /* 0x000fea000383ffff */
.L_x_1538:
        /* <DEDUP_REMOVED lines=42> */
[----:B------:R-:W3:Y:S01]  /*92e0*/  LDCU.64 UR10, c[0x0][0x388] ;  /* 0x00007100ff0a77ac */ /* 0x000ee20008000a00 */
        /* <DEDUP_REMOVED lines=10> */
[----:B---3--:R-:W-:Y:S02]  /*9390*/  IADD3 R18, P1, PT, R18, UR10, RZ ;  /* 0x0000000a12127c10 */ /* 0x008fe4000ff3e0ff */
[----:B------:R-:W-:Y:S02]  /*93a0*/  IADD3 R14, P2, PT, RZ, -R14, RZ ;  /* 0x8000000eff0e7210 */ /* 0x000fe40007f5e0ff */
[----:B------:R-:W-:Y:S02]  /*93b0*/  IADD3.X R19, PT, PT, R19, UR11, RZ, P1, !PT ;  /* 0x0000000b13137c10 */ /* 0x000fe40008ffe4ff */
[----:B------:R-:W-:-:S02]  /*93c0*/  SHF.L.U64.HI R24, R25, 0x2, R30 ;  /* 0x0000000219187819 */ /* 0x000fc4000001021e */
[----:B------:R-:W-:Y:S02]  /*93d0*/  IADD3 R26, PT, PT, R5, R7, RZ ;  /* 0x00000007051a7210 */ /* 0x000fe40007ffe0ff */
[----:B------:R-:W-:Y:S02]  /*93e0*/  IADD3.X R16, PT, PT, RZ, -0x1, RZ, P2, !PT ;  /* 0xffffffffff107810 */ /* 0x000fe400017fe4ff */
[----:B------:R-:W-:-:S07]  /*93f0*/  IADD3.X R32, PT, PT, RZ, R32, RZ, P3, !PT ;  /* 0x00000020ff207210 */ /* 0x000fce0001ffe4ff */
.L_x_1542:
[-C--:B0-----:R-:W-:Y:S02]  /*9400*/  LEA R8, P1, R3, R22.reuse, 0x2 ;  /* 0x0000001603087211 */ /* 0x081fe400078210ff */
[----:B------:R-:W-:Y:S02]  /*9410*/  LEA R12, P3, R25, R22, 0x2 ;  /* 0x00000016190c7211 */ /* 0x000fe400078610ff */
[----:B------:R-:W-:Y:S02]  /*9420*/  IADD3 R10, P2, PT, R22, R4, RZ ;  /* 0x00000004160a7210 */ /* 0x000fe40007f5e0ff */
[----:B------:R-:W-:Y:S02]  /*9430*/  IADD3.X R9, PT, PT, R23, R28, RZ, P1, !PT ;  /* 0x0000001c17097210 */ /* 0x000fe40000ffe4ff */
[----:B------:R-:W-:Y:S02]  /*9440*/  MOV R6, R22 ;  /* 0x0000001600067202 */ /* 0x000fe40000000f00 */
[----:B------:R-:W-:-:S02]  /*9450*/  MOV R7, R23 ;  /* 0x0000001700077202 */ /* 0x000fc40000000f00 */
[C---:B------:R-:W-:Y:S01]  /*9460*/  IADD3.X R13, PT, PT, R23.reuse, R24, RZ, P3, !PT ;  /* 0x00000018170d7210 */ /* 0x040fe20001ffe4ff */
[----:B------:R0:W3:Y:S01]  /*9470*/  LDG.E R9, desc[UR8][R8.64] ;  /* 0x0000000808097981 */ /* 0x0000e2000c1e1900 */
[----:B------:R-:W-:-:S03]  /*9480*/  IADD3.X R11, PT, PT, R23, R26, RZ, P2, !PT ;  /* 0x0000001a170b7210 */ /* 0x000fc600017fe4ff */
[----:B------:R1:W3:Y:S04]  /*9490*/  LDG.E R2, desc[UR8][R6.64] ;  /* 0x0000000806027981 */ /* 0x0002e8000c1e1900 */
[----:B------:R-:W4:Y:S04]  /*94a0*/  LDG.E R10, desc[UR8][R10.64] ;  /* 0x000000080a0a7981 */ /* 0x000f28000c1e1900 */
[----:B------:R-:W4:Y:S01]  /*94b0*/  LDG.E R13, desc[UR8][R12.64] ;  /* 0x000000080c0d7981 */ /* 0x000f22000c1e1900 */
        /* <DEDUP_REMOVED lines=12> */
[----:B---3--:R-:W-:Y:S02]  /*9580*/  F2FP.BF16.F32.PACK_AB R15, R9, R2 ;  /* 0x00000002090f723e */ /* 0x008fe400000010ff */
[-C--:B------:R-:W-:Y:S02]  /*9590*/  MOV R9, R21.reuse ;  /* 0x0000001500097202 */ /* 0x080fe40000000f00 */
[----:B----4-:R-:W-:Y:S01]  /*95a0*/  F2FP.BF16.F32.PACK_AB R17, R13, R10 ;  /* 0x0000000a0d11723e */ /* 0x010fe200000010ff */
[----:B------:R0:W-:Y:S04]  /*95b0*/  STG.E desc[UR8][R6.64], R15 ;  /* 0x0000000f06007986 */ /* 0x0001e8000c101908 */
[----:B------:R0:W-:Y:S01]  /*95c0*/  STG.E desc[UR8][R8.64], R17 ;  /* 0x0000001108007986 */ /* 0x0001e2000c101908 */
[----:B------:R-:W-:Y:S01]  /*95d0*/  IADD3.X R21, PT, PT, RZ, R21, RZ, P3, !PT ;  /* 0x00000015ff157210 */ /* 0x000fe20001ffe4ff */
[----:B------:R-:W-:Y:S06]  /*95e0*/  @P1 BRA `(.L_x_1542) ;  /* 0xfffffffc00841947 */ /* 0x000fec000383ffff */
.L_x_1541:
[----:B------:R-:W-:Y:S05]  /*95f0*/  BSYNC.RECONVERGENT B0 ;  /* 0x0000000000007941 */ /* 0x000fea0003800200 */
.L_x_1540:
[----:B------:R-:W-:Y:S05]  /*9600*/  @!P0 EXIT ;  /* 0x000000000000894d */ /* 0x000fea0003800000 */
[C---:B------:R-:W-:Y:S01]  /*9610*/  SHF.L.U64.HI R29, R34.reuse, 0x2, R35 ;  /* 0x00000002221d7819 */ /* 0x040fe20000010223 */
[----:B------:R-:W1:Y:S01]  /*9620*/  LDCU.64 UR4, c[0x0][0x3d8] ;  /* 0x00007b00ff0477ac */ /* 0x000e620008000a00 */
[----:B------:R-:W-:Y:S02]  /*9630*/  SHF.L.U32 R27, R34, 0x2, RZ ;  /* 0x00000002221b7819 */ /* 0x000fe400000006ff */
[C---:B------:R-:W-:Y:S01]  /*9640*/  SHF.L.U64.HI R35, R25.reuse, 0x2, R30 ;  /* 0x0000000219237819 */ /* 0x040fe2000001021e */
[----:B------:R-:W3:Y:S01]  /*9650*/  LDCU.64 UR6, c[0x0][0x388] ;  /* 0x00007100ff0677ac */ /* 0x000ee20008000a00 */
[----:B------:R-:W-:Y:S02]  /*9660*/  SHF.L.U32 R37, R25, 0x2, RZ ;  /* 0x0000000219257819 */ /* 0x000fe400000006ff */
[C---:B------:R-:W-:Y:S01]  /*9670*/  SHF.L.U64.HI R31, R3.reuse, 0x2, R0 ;  /* 0x00000002031f7819 */ /* 0x040fe20000010200 */
[----:B------:R-:W4:Y:S01]  /*9680*/  LDCU.64 UR10, c[0x0][0x390] ;  /* 0x00007200ff0a77ac */ /* 0x000f220008000a00 */
[----:B------:R-:W-:-:S07]  /*9690*/  SHF.L.U32 R33, R3, 0x2, RZ ;  /* 0x0000000203217819 */ /* 0x000fce00000006ff */
.L_x_1543:
[C---:B------:R-:W-:Y:S02]  /*96a0*/  SHF.L.U32 R22, R97.reuse, 0x2, RZ ;  /* 0x0000000261167819 */ /* 0x040fe400000006ff */
[----:B------:R-:W-:Y:S02]  /*96b0*/  SHF.L.U64.HI R24, R97, 0x2, R32 ;  /* 0x0000000261187819 */ /* 0x000fe40000010220 */
[----:B-1----:R-:W-:-:S04]  /*96c0*/  IADD3 R4, P0, PT, R22, UR4, RZ ;  /* 0x0000000416047c10 */ /* 0x002fc8000ff1e0ff */
[----:B------:R-:W-:Y:S02]  /*96d0*/  IADD3.X R5, PT, PT, R24, UR5, RZ, P0, !PT ;  /* 0x0000000518057c10 */ /* 0x000fe400087fe4ff */
[C---:B0-----:R-:W-:Y:S02]  /*96e0*/  IADD3 R6, P0, PT, R4.reuse, R33, RZ ;  /* 0x0000002104067210 */ /* 0x041fe40007f1e0ff */
[C---:B------:R-:W-:Y:S01]  /*96f0*/  IADD3 R10, P2, PT, R4.reuse, R37, RZ ;  /* 0x00000025040a7210 */ /* 0x040fe20007f5e0ff */
[----:B------:R0:W5:Y:S01]  /*9700*/  LDG.E R2, desc[UR8][R4.64] ;  /* 0x0000000804027981 */ /* 0x000162000c1e1900 */
[C---:B------:R-:W-:Y:S02]  /*9710*/  IADD3.X R7, PT, PT, R5.reuse, R31, RZ, P0, !PT ;  /* 0x0000001f05077210 */ /* 0x040fe400007fe4ff */
[----:B------:R-:W-:Y:S02]  /*9720*/  IADD3 R8, P1, PT, R4, R27, RZ ;  /* 0x0000001b04087210 */ /* 0x000fe40007f3e0ff */
[----:B------:R-:W-:-:S02]  /*9730*/  IADD3.X R11, PT, PT, R5, R35, RZ, P2, !PT ;  /* 0x00000023050b7210 */ /* 0x000fc400017fe4ff */
[----:B------:R-:W-:Y:S01]  /*9740*/  IADD3.X R9, PT, PT, R5, R29, RZ, P1, !PT ;  /* 0x0000001d05097210 */ /* 0x000fe20000ffe4ff */
[----:B------:R-:W5:Y:S04]  /*9750*/  LDG.E R7, desc[UR8][R6.64] ;  /* 0x0000000806077981 */ /* 0x000f68000c1e1900 */
[----:B------:R-:W2:Y:S04]  /*9760*/  LDG.E R8, desc[UR8][R8.64] ;  /* 0x0000000808087981 */ /* 0x000ea8000c1e1900 */
[----:B------:R-:W2:Y:S01]  /*9770*/  LDG.E R11, desc[UR8][R10.64] ;  /* 0x000000080a0b7981 */ /* 0x000ea2000c1e1900 */
[----:B------:R-:W-:-:S02]  /*9780*/  LOP3.LUT R16, R22, 0xfffffffc, RZ, 0xc0, !PT ;  /* 0xfffffffc16107812 */ /* 0x000fc400078ec0ff */
[----:B------:R-:W-:Y:S02]  /*9790*/  LOP3.LUT R15, R24, 0x1, RZ, 0xc0, !PT ;  /* 0x00000001180f7812 */ /* 0x000fe400078ec0ff */
[----:B---3--:R-:W-:-:S04]  /*97a0*/  IADD3 R12, P0, PT, R16, UR6, RZ ;  /* 0x00000006100c7c10 */ /* 0x008fc8000ff1e0ff */
[C---:B------:R-:W-:Y:S02]  /*97b0*/  IADD3.X R13, PT, PT, R15.reuse, UR7, RZ, P0, !PT ;  /* 0x000000070f0d7c10 */ /* 0x040fe400087fe4ff */
[C---:B----4-:R-:W-:Y:S02]  /*97c0*/  IADD3 R14, P0, PT, R16.reuse, UR10, RZ ;  /* 0x0000000a100e7c10 */ /* 0x050fe4000ff1e0ff */
[----:B------:R-:W-:Y:S02]  /*97d0*/  IADD3 R16, P1, PT, R16, UR4, RZ ;  /* 0x0000000410107c10 */ /* 0x000fe4000ff3e0ff */
[----:B------:R-:W-:Y:S02]  /*97e0*/  IADD3.X R15, PT, PT, R15, UR11, RZ, P0, !PT ;  /* 0x0000000b0f0f7c10 */ /* 0x000fe400087fe4ff */
[----:B0-----:R-:W-:Y:S02]  /*97f0*/  IADD3 R4, P0, PT, R16, R33, RZ ;  /* 0x0000002110047210 */ /* 0x001fe40007f1e0ff */
[----:B-----5:R-:W-:-:S02]  /*9800*/  F2FP.BF16.F32.PACK_AB R19, R7, R2 ;  /* 0x000000020713723e */ /* 0x020fc400000010ff */
[----:B------:R-:W-:-:S04]  /*9810*/  LOP3.LUT R2, R24, 0x3, RZ, 0xc0, !PT ;  /* 0x0000000318027812 */ /* 0x000fc800078ec0ff */
[----:B------:R-:W-:Y:S02]  /*9820*/  IADD3.X R17, PT, PT, R2, UR5, RZ, P1, !PT ;  /* 0x0000000502117c10 */ /* 0x000fe40008ffe4ff */
[----:B--2---:R-:W-:Y:S02]  /*9830*/  F2FP.BF16.F32.PACK_AB R21, R11, R8 ;  /* 0x000000080b15723e */ /* 0x004fe400000010ff */
[C---:B------:R-:W-:Y:S02]  /*9840*/  IADD3 R6, P1, PT, R16.reuse, R27, RZ ;  /* 0x0000001b10067210 */ /* 0x040fe40007f3e0ff */
[----:B------:R-:W-:Y:S02]  /*9850*/  IADD3 R8, P2, PT, R16, R37, RZ ;  /* 0x0000002510087210 */ /* 0x000fe40007f5e0ff */
[C---:B------:R-:W-:Y:S02]  /*9860*/  IADD3.X R5, PT, PT, R17.reuse, R31, RZ, P0, !PT ;  /* 0x0000001f11057210 */ /* 0x040fe400007fe4ff */
[----:B------:R-:W-:-:S02]  /*9870*/  IADD3.X R7, PT, PT, R17, R29, RZ, P1, !PT ;  /* 0x0000001d11077210 */ /* 0x000fc40000ffe4ff */
        /* <DEDUP_REMOVED lines=37> */
[----:B------:R-:W4:Y:S04]  /*9ad0*/  LDG.E R6, desc[UR8][R6.64+0x1800] ;  /* 0x0018000806067981 */ /* 0x000f28000c1e1900 */
[----:B------:R-:W4:Y:S01]  /*9ae0*/  LDG.E R9, desc[UR8][R8.64+0x1800] ;  /* 0x0018000808097981 */ /* 0x000f22000c1e1900 */
        /* <DEDUP_REMOVED lines=13> */
[----:B----4-:R-:W-:-:S03]  /*9bc0*/  F2FP.BF16.F32.PACK_AB R7, R9, R6 ;  /* 0x000000060907723e */ /* 0x010fc600000010ff */
[----:B------:R1:W-:Y:S04]  /*9bd0*/  STG.E desc[UR8][R12.64], R5 ;  /* 0x000000050c007986 */ /* 0x0003e8000c101908 */
[----:B------:R1:W-:Y:S02]  /*9be0*/  STG.E desc[UR8][R14.64], R7 ;  /* 0x000000070e007986 */ /* 0x0003e4000c101908 */
[----:B------:R-:W-:Y:S05]  /*9bf0*/  @P0 BRA `(.L_x_1543) ;  /* 0xfffffff800a80947 */ /* 0x000fea000383ffff */
[----:B------:R-:W-:Y:S05]  /*9c00*/  EXIT ;  /* 0x000000000000794d */ /* 0x000fea0003800000 */
.L_x_1544:
        /* <DEDUP_REMOVED lines=15> */
.L_x_4909:


//--------------------- .text._Z35group_norm_nhwc_bwd_one_pass_kernelI11Fp32IOBf16WLi256ELi128ELi512EEv26Group_norm_nhwc_bwd_params --------------------------
	.section	.text._Z35group_norm_nhwc_bwd_one_pass_kernelI11Fp32IOBf16WLi256ELi128ELi512EEv26Group_norm_nhwc_bwd_params,"ax",@progbits
	.align	128
        .global         _Z35group_norm_nhwc_bwd_one_pass_kernelI11Fp32IOBf16WLi256ELi128ELi512EEv26Group_norm_nhwc_bwd_params
        .type           _Z35group_norm_nhwc_bwd_one_pass_kernelI11Fp32IOBf16WLi256ELi128ELi512EEv26Group_norm_nhwc_bwd_params,@function
        .size           _Z35group_norm_nhwc_bwd_one_pass_kernelI11Fp32IOBf16WLi256ELi128ELi512EEv26Group_norm_nhwc_bwd_params,(.L_x_4910 - _Z35group_norm_nhwc_bwd_one_pass_kernelI11Fp32IOBf16WLi256ELi128ELi512EEv26Group_norm_nhwc_bwd_params)
        .other          _Z35group_norm_nhwc_bwd_one_pass_kernelI11Fp32IOBf16WLi256ELi128ELi512EEv26Group_norm_nhwc_bwd_params,@"STO_CUDA_ENTRY STV_DEFAULT"
_Z35group_norm_nhwc_bwd_one_pass_kernelI11Fp32IOBf16WLi256ELi128ELi512EEv26Group_norm_nhwc_bwd_params:
.text._Z35group_norm_nhwc_bwd_one_pass_kernelI11Fp32IOBf16WLi256ELi128ELi512EEv26Group_norm_nhwc_bwd_params:
        /* <DEDUP_REMOVED lines=11> */
.L_x_1571:
        /* <DEDUP_REMOVED lines=31> */
[----:B------:R-:W-:Y:S01]  /*02a0*/  IADD3 R13, PT, PT, R116, 0x18, RZ ;  /* 0x00000018740d7810 */ /* 0x000fe20007ffe0ff */
[----:B------:R-:W1:Y:S01]  /*02b0*/  @!P3 LDC.64 R14, c[0x0][0x3f8] ;  /* 0x0000fe00ff0ebb82 */ /* 0x000e620000000a00 */
[----:B------:R-:W-:Y:S02]  /*02c0*/  @P3 LOP3.LUT R117, R117, 0x40000, RZ, 0xfc, !PT ;  /* 0x0004000075753812 */ /* 0x000fe400078efcff */
[----:B------:R-:W-:Y:S02]  /*02d0*/  SHF.R.S32.HI R17, RZ, 0x1f, R13 ;  /* 0x0000001fff117819 */ /* 0x000fe4000001140d */
[----:B------:R-:W-:-:S03]  /*02e0*/  LOP3.LUT R117, R117, 0xfffdffff, RZ, 0xc0, !PT ;  /* 0xfffdffff75757812 */ /* 0x000fc600078ec0ff */
[----:B------:R-:W2:Y:S01]  /*02f0*/  @!P3 LDC.64 R18, c[0x0][0x398] ;  /* 0x0000e600ff12bb82 */ /* 0x000ea20000000a00 */
[----:B0-----:R-:W-:Y:S02]  /*0300*/  IADD3 R2, PT, PT, R0, 0xffffffe, RZ ;  /* 0x0ffffffe00027810 */ /* 0x001fe40007ffe0ff */
[----:B------:R-:W-:Y:S02]  /*0310*/  SHF.L.U32 R0, R4, 0x1, RZ ;  /* 0x0000000104007819 */ /* 0x000fe400000006ff */
[----:B------:R-:W-:Y:S02]  /*0320*/  @P4 LOP3.LUT R117, R117, 0x20000, RZ, 0xfc, !PT ;  /* 0x0002000075754812 */ /* 0x000fe400078efcff */
[----:B------:R-:W0:Y:S01]  /*0330*/  F2I.FTZ.U32.TRUNC.NTZ R2, R2 ;  /* 0x0000000200027305 */ /* 0x000e22000021f000 */
[----:B------:R-:W-:Y:S01]  /*0340*/  LOP3.LUT R0, R0, 0x7e, RZ, 0xc0, !PT ;  /* 0x0000007e00007812 */ /* 0x000fe200078ec0ff */
[----:B------:R-:W3:Y:S01]  /*0350*/  @!P4 LDC.64 R22, c[0x0][0x3f8] ;  /* 0x0000fe00ff16cb82 */ /* 0x000ee20000000a00 */
[----:B------:R-:W-:Y:S01]  /*0360*/  LOP3.LUT R117, R117, 0xfffeffff, RZ, 0xc0, !PT ;  /* 0xfffeffff75757812 */ /* 0x000fe200078ec0ff */
[----:B-1----:R-:W-:-:S06]  /*0370*/  @!P3 IMAD R3, R3, R14, RZ ;  /* 0x0000000e0303b224 */ /* 0x002fcc00078e02ff */
[----:B------:R-:W1:Y:S01]  /*0380*/  @!P3 LDC.64 R110, c[0x0][0x3a0] ;  /* 0x0000e800ff6ebb82 */ /* 0x000e620000000a00 */
[----:B------:R-:W-:Y:S01]  /*0390*/  @!P3 IMAD R15, R116, R15, R3 ;  /* 0x0000000f740fb224 */ /* 0x000fe200078e0203 */
[----:B0-----:R-:W-:-:S06]  /*03a0*/  R2UR UR7, R2 ;  /* 0x00000000020772ca */ /* 0x001fcc00000e0000 */
[----:B------:R-:W0:Y:S07]  /*03b0*/  @!P4 LDC.64 R26, c[0x0][0x3a0] ;  /* 0x0000e800ff1acb82 */ /* 0x000e2e0000000a00 */
[----:B------:R-:W-:-:S04]  /*03c0*/  UIADD3 UR5, UPT, UPT, URZ, -UR7, URZ ;  /* 0x80000007ff057290 */ /* 0x000fc8000fffe0ff */
[----:B------:R-:W-:-:S04]  /*03d0*/  UIMAD UR5, UR5, UR13, URZ ;  /* 0x0000000d050572a4 */ /* 0x000fc8000f8e02ff */
[----:B------:R-:W-:-:S04]  /*03e0*/  UIMAD.WIDE.U32 UR6, UR7, UR5, UR6 ;  /* 0x00000005070672a5 */ /* 0x000fc8000f8e0006 */
[----:B------:R-:W-:-:S04]  /*03f0*/  UIMAD.WIDE.U32 UR6, UR7, UR9, URZ ;  /* 0x00000009070672a5 */ /* 0x000fc8000f8e00ff */
[----:B------:R-:W-:-:S04]  /*0400*/  UIADD3 UR5, UPT, UPT, -UR7, URZ, URZ ;  /* 0x000000ff07057290 */ /* 0x000fc8000fffe1ff */
        /* <DEDUP_REMOVED lines=17> */
[----:B---3--:R-:W-:-:S02]  /*0520*/  @!P4 IMAD R0, R5, R22, RZ ;  /* 0x000000160500c224 */ /* 0x008fc400078e02ff */
[----:B------:R-:W-:Y:S01]  /*0530*/  USHF.R.S32.HI UR5, URZ, 0x1f, UR7 ;  /* 0x0000001fff057899 */ /* 0x000fe20008011407 */
[----:B------:R-:W-:-:S03]  /*0540*/  MOV R41, UR6 ;  /* 0x0000000600297c02 */ /* 0x000fc60008000f00 */
[----:B------:R-:W-:Y:S01]  /*0550*/  UIMAD UR5, UR5, UR18, URZ ;  /* 0x00000012050572a4 */ /* 0x000fe2000f8e02ff */
[----:B------:R-:W-:Y:S01]  /*0560*/  IMAD.WIDE.U32 R40, R11, UR7, R40 ;  /* 0x000000070b287c25 */ /* 0x000fe2000f8e0028 */
[----:B------:R-:W-:Y:S02]  /*0570*/  SHF.R.S32.HI R11, RZ, 0x1f, R9 ;  /* 0x0000001fff0b7819 */ /* 0x000fe40000011409 */
[----:B------:R-:W-:Y:S01]  /*0580*/  UIMAD UR5, UR7, UR19, UR5 ;  /* 0x00000013070572a4 */ /* 0x000fe2000f8e0205 */
[----:B------:R-:W-:Y:S02]  /*0590*/  CS2R R114, SRZ ;  /* 0x0000000000727805 */ /* 0x000fe4000001ff00 */
[----:B------:R-:W-:Y:S02]  /*05a0*/  CS2R R124, SRZ ;  /* 0x00000000007c7805 */ /* 0x000fe4000001ff00 */
[----:B------:R-:W-:Y:S01]  /*05b0*/  @!P3 MOV R38, R40 ;  /* 0x000000280026b202 */ /* 0x000fe20000000f00 */
[----:B------:R-:W-:Y:S01]  /*05c0*/  HFMA2 R118, -RZ, RZ, 0, 0 ;  /* 0x00000000ff767431 */ /* 0x000fe200000001ff */
[----:B------:R-:W-:Y:S01]  /*05d0*/  ISETP.GE.AND.EX P6, PT, R11, UR17, PT, P0 ;  /* 0x000000110b007c0c */ /* 0x000fe2000bfc6300 */
[----:B------:R-:W-:Y:S01]  /*05e0*/  HFMA2 R120, -RZ, RZ, 0, 0 ;  /* 0x00000000ff787431 */ /* 0x000fe200000001ff */
[----:B------:R-:W-:Y:S01]  /*05f0*/  IADD3 R39, PT, PT, R41, UR5, RZ ;  /* 0x0000000529277c10 */ /* 0x000fe2000fffe0ff */
[----:B------:R-:W3:Y:S01]  /*0600*/  LDCU.64 UR6, c[0x0][0x3b8] ;  /* 0x00007700ff0677ac */ /* 0x000ee20008000a00 */
[----:B------:R-:W-:Y:S01]  /*0610*/  ISETP.GE.U32.AND P0, PT, R13, UR16, PT ;  /* 0x000000100d007c0c */ /* 0x000fe2000bf06070 */
[----:B------:R-:W-:-:S03]  /*0620*/  @!P3 IMAD.WIDE.U32 R2, R116, R14, R38 ;  /* 0x0000000e7402b225 */ /* 0x000fc600078e0026 */
[----:B------:R-:W-:Y:S02]  /*0630*/  ISETP.GE.AND.EX P5, PT, R17, UR17, PT, P0 ;  /* 0x0000001111007c0c */ /* 0x000fe4000bfa6300 */
[----:B------:R-:W-:-:S03]  /*0640*/  @!P3 IADD3 R15, PT, PT, R3, R15, RZ ;  /* 0x0000000f030fb210 */ /* 0x000fc60007ffe0ff */
[----:B------:R-:W4:Y:S01]  /*0650*/  @!P6 LDC.64 R24, c[0x0][0x3f8] ;  /* 0x0000fe00ff18eb82 */ /* 0x000f220000000a00 */
[C---:B------:R-:W-:Y:S02]  /*0660*/  @!P3 SHF.L.U32 R3, R2.reuse, 0x2, RZ ;  /* 0x000000020203b819 */ /* 0x040fe400000006ff */
[----:B------:R-:W-:Y:S02]  /*0670*/  @!P3 SHF.L.U64.HI R2, R2, 0x2, R15 ;  /* 0x000000020202b819 */ /* 0x000fe4000001020f */
[----:B--2---:R-:W-:Y:S02]  /*0680*/  @!P3 IADD3 R4, P2, PT, R3, R18, RZ ;  /* 0x000000120304b210 */ /* 0x004fe40007f5e0ff */
[----:B------:R-:W-:Y:S01]  /*0690*/  @P6 LOP3.LUT R117, R117, 0x10000, RZ, 0xfc, !PT ;  /* 0x0001000075756812 */ /* 0x000fe200078efcff */
[----:B------:R-:W2:Y:S01]  /*06a0*/  @!P6 LDC.64 R30, c[0x0][0x3a0] ;  /* 0x0000e800ff1eeb82 */ /* 0x000ea20000000a00 */
[----:B------:R-:W-:Y:S02]  /*06b0*/  @!P3 IADD3.X R5, PT, PT, R2, R19, RZ, P2, !PT ;  /* 0x000000130205b210 */ /* 0x000fe400017fe4ff */
[----:B------:R-:W-:-:S02]  /*06c0*/  LOP3.LUT P2, RZ, R117, 0x20000, RZ, 0xc0, !PT ;  /* 0x0002000075ff7812 */ /* 0x000fc4000784c0ff */
[----:B-1----:R-:W-:Y:S02]  /*06d0*/  @!P3 IADD3 R110, P1, PT, R3, R110, RZ ;  /* 0x0000006e036eb210 */ /* 0x002fe40007f3e0ff */
[----:B------:R-:W-:Y:S01]  /*06e0*/  IADD3 R15, PT, PT, R116, 0x20, RZ ;  /* 0x00000020740f7810 */ /* 0x000fe20007ffe0ff */
[----:B------:R-:W1:Y:S01]  /*06f0*/  @!P5 LDC.64 R34, c[0x0][0x3f8] ;  /* 0x0000fe00ff22db82 */ /* 0x000e620000000a00 */
[----:B------:R-:W-:Y:S02]  /*0700*/  @!P3 IADD3.X R111, PT, PT, R2, R111, RZ, P1, !PT ;  /* 0x0000006f026fb210 */ /* 0x000fe40000ffe4ff */
[----:B------:R-:W-:Y:S02]  /*0710*/  ISETP.GE.U32.AND P0, PT, R15, UR16, PT ;  /* 0x000000100f007c0c */ /* 0x000fe4000bf06070 */
[----:B------:R-:W-:Y:S02]  /*0720*/  SHF.R.S32.HI R21, RZ, 0x1f, R15 ;  /* 0x0000001fff157819 */ /* 0x000fe4000001140f */
[----:B------:R-:W-:Y:S01]  /*0730*/  IADD3 R19, PT, PT, R116, 0x28, RZ ;  /* 0x0000002874137810 */ /* 0x000fe20007ffe0ff */
[----:B------:R-:W3:Y:S01]  /*0740*/  @!P2 LDC.64 R28, c[0x0][0x398] ;  /* 0x0000e600ff1cab82 */ /* 0x000ee20000000a00 */
[----:B------:R-:W-:Y:S01]  /*0750*/  @!P2 MOV R2, R40 ;  /* 0x000000280002a202 */ /* 0x000fe20000000f00 */
[----:B------:R-:W-:Y:S01]  /*0760*/  @!P2 IMAD R23, R7, R23, R0 ;  /* 0x000000170717a224 */ /* 0x000fe200078e0200 */
[----:B------:R-:W-:Y:S01]  /*0770*/  @!P2 MOV R3, R39 ;  /* 0x000000270003a202 */ /* 0x000fe20000000f00 */
[----:B----4-:R-:W-:Y:S01]  /*0780*/  @!P6 IMAD R6, R11, R24, RZ ;  /* 0x000000180b06e224 */ /* 0x010fe200078e02ff */
[----:B------:R-:W-:-:S02]  /*0790*/  ISETP.GE.AND.EX P4, PT, R21, UR17, PT, P0 ;  /* 0x0000001115007c0c */ /* 0x000fc4000bf86300 */
[----:B------:R-:W-:Y:S01]  /*07a0*/  ISETP.GE.U32.AND P1, PT, R19, UR16, PT ;  /* 0x0000001013007c0c */ /* 0x000fe2000bf26070 */
[----:B------:R-:W-:Y:S01]  /*07b0*/  @!P2 IMAD.WIDE.U32 R2, R7, R22, R2 ;  /* 0x000000160702a225 */ /* 0x000fe200078e0002 */
[----:B------:R-:W4:Y:S01]  /*07c0*/  @!P6 LDC.64 R32, c[0x0][0x398] ;  /* 0x0000e600ff20eb82 */ /* 0x000f220000000a00 */
[----:B------:R-:W-:Y:S02]  /*07d0*/  LOP3.LUT R117, R117, 0xffff7fff, RZ, 0xc0, !PT ;  /* 0xffff7fff75757812 */ /* 0x000fe400078ec0ff */
[----:B------:R-:W-:Y:S01]  /*07e0*/  @!P6 IMAD R25, R9, R25, R6 ;  /* 0x000000190919e224 */ /* 0x000fe200078e0206 */
[----:B------:R-:W-:Y:S02]  /*07f0*/  @!P2 IADD3 R3, PT, PT, R3, R23, RZ ;  /* 0x000000170303a210 */ /* 0x000fe40007ffe0ff */
[C---:B------:R-:W-:Y:S02]  /*0800*/  @!P2 SHF.L.U32 R11, R2.reuse, 0x2, RZ ;  /* 0x00000002020ba819 */ /* 0x040fe400000006ff */
[----:B------:R-:W-:Y:S01]  /*0810*/  @!P2 SHF.L.U64.HI R0, R2, 0x2, R3 ;  /* 0x000000020200a819 */ /* 0x000fe20000010203 */
[----:B------:R-:W4:Y:S01]  /*0820*/  @!P4 LDC.64 R36, c[0x0][0x3f8] ;  /* 0x0000fe00ff24cb82 */ /* 0x000f220000000a00 */
[----:B------:R-:W-:-:S02]  /*0830*/  @!P6 MOV R2, R40 ;  /* 0x000000280002e202 */ /* 0x000fc40000000f00 */
[----:B------:R-:W-:Y:S02]  /*0840*/  @!P6 MOV R3, R39 ;  /* 0x000000270003e202 */ /* 0x000fe40000000f00 */
[----:B0-----:R-:W-:Y:S02]  /*0850*/  @!P2 IADD3 R6, P0, PT, R11, R26, RZ ;  /* 0x0000001a0b06a210 */ /* 0x001fe40007f1e0ff */
[----:B------:R-:W-:Y:S01]  /*0860*/  SHF.R.S32.HI R23, RZ, 0x1f, R19 ;  /* 0x0000001fff177819 */ /* 0x000fe20000011413 */
[----:B------:R-:W-:Y:S01]  /*0870*/  @!P6 IMAD.WIDE.U32 R2, R9, R24, R2 ;  /* 0x000000180902e225 */ /* 0x000fe200078e0002 */
[----:B------:R-:W-:Y:S02]  /*0880*/  @!P2 IADD3.X R7, PT, PT, R0, R27, RZ, P0, !PT ;  /* 0x0000001b0007a210 */ /* 0x000fe400007fe4ff */
[----:B---3--:R-:W-:Y:S01]  /*0890*/  @!P2 IADD3 R8, P0, PT, R11, R28, RZ ;  /* 0x0000001c0b08a210 */ /* 0x008fe20007f1e0ff */
[----:B------:R-:W0:Y:S01]  /*08a0*/  @!P5 LDC.64 R26, c[0x0][0x398] ;  /* 0x0000e600ff1adb82 */ /* 0x000e220000000a00 */
[----:B------:R-:W-:-:S02]  /*08b0*/  @!P6 IADD3 R11, PT, PT, R3, R25, RZ ;  /* 0x00000019030be210 */ /* 0x000fc40007ffe0ff */
[----:B------:R-:W-:Y:S02]  /*08c0*/  @!P6 SHF.L.U32 R3, R2, 0x2, RZ ;  /* 0x000000020203e819 */ /* 0x000fe400000006ff */
[----:B------:R-:W-:Y:S02]  /*08d0*/  ISETP.GE.AND.EX P3, PT, R23, UR17, PT, P1 ;  /* 0x0000001117007c0c */ /* 0x000fe4000bf66310 */
[----:B------:R-:W-:Y:S01]  /*08e0*/  @!P2 IADD3.X R9, PT, PT, R0, R29, RZ, P0, !PT ;  /* 0x0000001d0009a210 */ /* 0x000fe200007fe4ff */
[----:B------:R-:W3:Y:S01]  /*08f0*/  @!P5 LDC.64 R24, c[0x0][0x3a0] ;  /* 0x0000e800ff18db82 */ /* 0x000ee20000000a00 */
[----:B------:R-:W-:Y:S01]  /*0900*/  @!P6 SHF.L.U64.HI R0, R2, 0x2, R11 ;  /* 0x000000020200e819 */ /* 0x000fe2000001020b */
[----:B-1----:R-:W-:Y:S01]  /*0910*/  @!P5 IMAD R2, R17, R34, RZ ;  /* 0x000000221102d224 */ /* 0x002fe200078e02ff */
[----:B--2---:R-:W-:Y:S01]  /*0920*/  @!P6 IADD3 R10, P0, PT, R3, R30, RZ ;  /* 0x0000001e030ae210 */ /* 0x004fe20007f1e0ff */
[----:B----4-:R-:W-:Y:S01]  /*0930*/  @!P4 IMAD R14, R21, R36, RZ ;  /* 0x00000024150ec224 */ /* 0x010fe200078e02ff */
[----:B------:R-:W-:Y:S01]  /*0940*/  @P5 LOP3.LUT R117, R117, 0x8000, RZ, 0xfc, !PT ;  /* 0x0000800075755812 */ /* 0x000fe200078efcff */
[----:B------:R-:W-:Y:S01]  /*0950*/  @!P5 IMAD R17, R13, R35, R2 ;  /* 0x000000230d11d224 */ /* 0x000fe200078e0202 */
[----:B------:R-:W-:Y:S01]  /*0960*/  @!P6 IADD3.X R11, PT, PT, R0, R31, RZ, P0, !PT ;  /* 0x0000001f000be210 */ /* 0x000fe200007fe4ff */
[----:B------:R-:W1:Y:S01]  /*0970*/  @!P4 LDC.64 R28, c[0x0][0x3a0] ;  /* 0x0000e800ff1ccb82 */ /* 0x000e620000000a00 */
[----:B------:R-:W-:Y:S01]  /*0980*/  @!P6 IADD3 R12, P0, PT, R3, R32, RZ ;  /* 0x00000020030ce210 */ /* 0x000fe20007f1e0ff */
[----:B------:R-:W-:Y:S01]  /*0990*/  @!P4 IMAD R21, R15, R37, R14 ;  /* 0x000000250f15c224 */ /* 0x000fe200078e020e */
[----:B------:R-:W-:-:S02]  /*09a0*/  @!P5 MOV R2, R40 ;  /* 0x000000280002d202 */ /* 0x000fc40000000f00 */
[----:B------:R-:W-:Y:S02]  /*09b0*/  @!P5 MOV R3, R39 ;  /* 0x000000270003d202 */ /* 0x000fe40000000f00 */
[----:B------:R-:W-:Y:S01]  /*09c0*/  LOP3.LUT R117, R117, 0xffffbfff, RZ, 0xc0, !PT ;  /* 0xffffbfff75757812 */ /* 0x000fe200078ec0ff */
[----:B------:R-:W2:Y:S01]  /*09d0*/  @!P3 LDC.64 R42, c[0x0][0x3f8] ;  /* 0x0000fe00ff2abb82 */ /* 0x000ea20000000a00 */
[----:B------:R-:W-:Y:S01]  /*09e0*/  @!P5 IMAD.WIDE.U32 R2, R13, R34, R2 ;  /* 0x000000220d02d225 */ /* 0x000fe200078e0002 */
[----:B------:R-:W-:Y:S02]  /*09f0*/  @!P6 IADD3.X R13, PT, PT, R0, R33, RZ, P0, !PT ;  /* 0x00000021000de210 */ /* 0x000fe400007fe4ff */
[----:B------:R-:W-:Y:S02]  /*0a00*/  @P4 LOP3.LUT R117, R117, 0x4000, RZ, 0xfc, !PT ;  /* 0x0000400075754812 */ /* 0x000fe400078efcff */
[----:B------:R-:W-:Y:S02]  /*0a10*/  @!P5 IADD3 R3, PT, PT, R3, R17, RZ ;  /* 0x000000110303d210 */ /* 0x000fe40007ffe0ff */
[----:B------:R-:W4:Y:S01]  /*0a20*/  @!P4 LDC.64 R30, c[0x0][0x398] ;  /* 0x0000e600ff1ecb82 */ /* 0x000f220000000a00 */
[----:B------:R-:W-:-:S02]  /*0a30*/  @!P5 SHF.L.U32 R17, R2, 0x2, RZ ;  /* 0x000000020211d819 */ /* 0x000fc400000006ff */
[----:B------:R-:W-:Y:S02]  /*0a40*/  @!P5 SHF.L.U64.HI R0, R2, 0x2, R3 ;  /* 0x000000020200d819 */ /* 0x000fe40000010203 */
[----:B------:R-:W-:Y:S02]  /*0a50*/  @!P4 MOV R2, R40 ;  /* 0x000000280002c202 */ /* 0x000fe40000000f00 */
[----:B------:R-:W-:Y:S01]  /*0a60*/  @!P4 MOV R3, R39 ;  /* 0x000000270003c202 */ /* 0x000fe20000000f00 */
[----:B------:R-:W4:Y:S01]  /*0a70*/  @!P3 LDC.64 R32, c[0x0][0x3a0] ;  /* 0x0000e800ff20bb82 */ /* 0x000f220000000a00 */
[----:B---3--:R-:W-:Y:S02]  /*0a80*/  @!P5 IADD3 R14, P0, PT, R17, R24, RZ ;  /* 0x00000018110ed210 */ /* 0x008fe40007f1e0ff */
[----:B------:R-:W-:Y:S01]  /*0a90*/  LOP3.LUT R117, R117, 0xffffdfff, RZ, 0xc0, !PT ;  /* 0xffffdfff75757812 */ /* 0x000fe200078ec0ff */
[----:B------:R-:W-:Y:S01]  /*0aa0*/  @!P4 IMAD.WIDE.U32 R2, R15, R36, R2 ;  /* 0x000000240f02c225 */ /* 0x000fe200078e0002 */
[----:B------:R-:W-:-:S02]  /*0ab0*/  @!P5 IADD3.X R15, PT, PT, R0, R25, RZ, P0, !PT ;  /* 0x00000019000fd210 */ /* 0x000fc400007fe4ff */
[----:B0-----:R-:W-:Y:S01]  /*0ac0*/  @!P5 IADD3 R16, P0, PT, R17, R26, RZ ;  /* 0x0000001a1110d210 */ /* 0x001fe20007f1e0ff */
[----:B------:R-:W0:Y:S01]  /*0ad0*/  @!P3 LDC.64 R34, c[0x0][0x398] ;  /* 0x0000e600ff22bb82 */ /* 0x000e220000000a00 */
[----:B------:R-:W-:Y:S01]  /*0ae0*/  @!P4 IADD3 R3, PT, PT, R3, R21, RZ ;  /* 0x000000150303c210 */ /* 0x000fe20007ffe0ff */
[----:B--2---:R-:W-:Y:S01]  /*0af0*/  @!P3 IMAD R18, R23, R42, RZ ;  /* 0x0000002a1712b224 */ /* 0x004fe200078e02ff */
[----:B------:R-:W-:Y:S02]  /*0b00*/  @!P5 IADD3.X R17, PT, PT, R0, R27, RZ, P0, !PT ;  /* 0x0000001b0011d210 */ /* 0x000fe400007fe4ff */
[C---:B------:R-:W-:Y:S01]  /*0b10*/  @!P4 SHF.L.U32 R21, R2.reuse, 0x2, RZ ;  /* 0x000000020215c819 */ /* 0x040fe200000006ff */
[----:B------:R-:W-:Y:S01]  /*0b20*/  @!P3 IMAD R23, R19, R43, R18 ;  /* 0x0000002b1317b224 */ /* 0x000fe200078e0212 */
[----:B------:R-:W-:Y:S02]  /*0b30*/  @!P4 SHF.L.U64.HI R0, R2, 0x2, R3 ;  /* 0x000000020200c819 */ /* 0x000fe40000010203 */
[----:B------:R-:W-:-:S02]  /*0b40*/  @!P3 MOV R2, R40 ;  /* 0x000000280002b202 */ /* 0x000fc40000000f00 */
[----:B------:R-:W-:Y:S02]  /*0b50*/  @!P3 MOV R3, R39 ;  /* 0x000000270003b202 */ /* 0x000fe40000000f00 */
[----:B-1----:R-:W-:Y:S02]  /*0b60*/  @!P4 IADD3 R18, P0, PT, R21, R28, RZ ;  /* 0x0000001c1512c210 */ /* 0x002fe40007f1e0ff */
[----:B------:R-:W-:Y:S01]  /*0b70*/  IADD3 R25, PT, PT, R116, 0x30, RZ ;  /* 0x0000003074197810 */ /* 0x000fe20007ffe0ff */
[----:B------:R-:W-:Y:S01]  /*0b80*/  @!P3 IMAD.WIDE.U32 R2, R19, R42, R2 ;  /* 0x0000002a1302b225 */ /* 0x000fe200078e0002 */
[----:B------:R-:W-:Y:S02]  /*0b90*/  @!P4 IADD3.X R19, PT, PT, R0, R29, RZ, P0, !PT ;  /* 0x0000001d0013c210 */ /* 0x000fe400007fe4ff */
[----:B----4-:R-:W-:Y:S02]  /*0ba0*/  @!P4 IADD3 R20, P0, PT, R21, R30, RZ ;  /* 0x0000001e1514c210 */ /* 0x010fe40007f1e0ff */
[----:B------:R-:W-:-:S02]  /*0bb0*/  @!P3 IADD3 R3, PT, PT, R3, R23, RZ ;  /* 0x000000170303b210 */ /* 0x000fc40007ffe0ff */
[----:B------:R-:W-:Y:S02]  /*0bc0*/  @!P3 SHF.L.U32 R113, R2, 0x2, RZ ;  /* 0x000000020271b819 */ /* 0x000fe400000006ff */
[----:B------:R-:W-:Y:S02]  /*0bd0*/  @!P4 IADD3.X R21, PT, PT, R0, R31, RZ, P0, !PT ;  /* 0x0000001f0015c210 */ /* 0x000fe400007fe4ff */
[----:B------:R-:W-:Y:S02]  /*0be0*/  @!P3 SHF.L.U64.HI R2, R2, 0x2, R3 ;  /* 0x000000020202b819 */ /* 0x000fe40000010203 */
[----:B------:R-:W-:Y:S02]  /*0bf0*/  @!P3 IADD3 R22, P0, PT, R113, R32, RZ ;  /* 0x000000207116b210 */ /* 0x000fe40007f1e0ff */
[----:B------:R-:W-:Y:S02]  /*0c00*/  SHF.R.S32.HI R3, RZ, 0x1f, R25 ;  /* 0x0000001fff037819 */ /* 0x000fe40000011419 */
[----:B------:R-:W-:-:S02]  /*0c10*/  @!P3 IADD3.X R23, PT, PT, R2, R33, RZ, P0, !PT ;  /* 0x000000210217b210 */ /* 0x000fc400007fe4ff */
[----:B0-----:R-:W-:Y:S02]  /*0c20*/  @!P3 IADD3 R112, P0, PT, R113, R34, RZ ;  /* 0x000000227170b210 */ /* 0x001fe40007f1e0ff */
[----:B------:R-:W-:Y:S02]  /*0c30*/  @P3 LOP3.LUT R117, R117, 0x2000, RZ, 0xfc, !PT ;  /* 0x0000200075753812 */ /* 0x000fe400078efcff */
[----:B------:R-:W-:Y:S02]  /*0c40*/  @!P3 IADD3.X R113, PT, PT, R2, R35, RZ, P0, !PT ;  /* 0x000000230271b210 */ /* 0x000fe400007fe4ff */
[----:B------:R-:W-:Y:S02]  /*0c50*/  ISETP.GE.U32.AND P0, PT, R25, UR16, PT ;  /* 0x0000001019007c0c */ /* 0x000fe4000bf06070 */
        /* <DEDUP_REMOVED lines=417> */
[----:B------:R-:W3:Y:S01]  /*2670*/  @!P0 LDG.E.64 R28, desc[UR10][R110.64] ;  /* 0x0000000a6e1c8981 */ /* 0x000ee2000c1e1b00 */
[----:B------:R-:W-:-:S03]  /*2680*/  HFMA2 R0, -RZ, RZ, 0, 0 ;  /* 0x00000000ff007431 */ /* 0x000fc600000001ff */
[----:B------:R0:W4:Y:S04]  /*2690*/  @!P2 LDG.E.64 R2, desc[UR10][R6.64] ;  /* 0x0000000a0602a981 */ /* 0x000128000c1e1b00 */
[----:B------:R1:W4:Y:S01]  /*26a0*/  @!P2 LDG.E.64 R4, desc[UR10][R8.64] ;  /* 0x0000000a0804a981 */ /* 0x000322000c1e1b00 */
[----:B0-----:R-:W-:Y:S02]  /*26b0*/  CS2R R6, SRZ ;  /* 0x0000000000067805 */ /* 0x001fe4000001ff00 */
        /* <DEDUP_REMOVED lines=11> */
[----:B------:R-:W3:Y:S01]  /*2770*/  @!P0 LDG.E.64 R12, desc[UR10][R16.64] ;  /* 0x0000000a100c8981 */ /* 0x000ee2000c1e1b00 */
[----:B------:R-:W-:-:S03]  /*2780*/  CS2R R110, SRZ ;  /* 0x00000000006e7805 */ /* 0x000fc6000001ff00 */
[----:B------:R-:W-:Y:S01]  /*2790*/  STL [R1+0x298], R115 ;  /* 0x0002987301007387 */ /* 0x000fe20000100800 */
[----:B----4-:R-:W-:-:S03]  /*27a0*/  @!P2 MOV R111, R4 ;  /* 0x00000004006fa202 */ /* 0x010fc60000000f00 */
[----:B------:R1:W-:Y:S01]  /*27b0*/  STL [R1+0x29c], R114 ;  /* 0x00029c7201007387 */ /* 0x0003e20000100800 */
[----:B------:R-:W-:Y:S02]  /*27c0*/  @!P2 MOV R110, R5 ;  /* 0x00000005006ea202 */ /* 0x000fe40000000f00 */
[----:B-1----:R-:W-:Y:S02]  /*27d0*/  CS2R R114, SRZ ;  /* 0x0000000000727805 */ /* 0x002fe4000001ff00 */
[----:B------:R-:W-:Y:S02]  /*27e0*/  @!P2 MOV R115, R2 ;  /* 0x000000020073a202 */ /* 0x000fe40000000f00 */
[----:B------:R-:W-:Y:S02]  /*27f0*/  @!P2 MOV R114, R3 ;  /* 0x000000030072a202 */ /* 0x000fe40000000f00 */
[----:B------:R-:W-:Y:S01]  /*2800*/  LOP3.LUT P2, RZ, R117, 0x4000, RZ, 0xc0, !PT ;  /* 0x0000400075ff7812 */ /* 0x000fe2000784c0ff */
[----:B------:R-:W-:Y:S04]  /*2810*/  STL [R1+0x2a4], R115 ;  /* 0x0002a47301007387 */ /* 0x000fe80000100800 */
[----:B------:R1:W-:Y:S04]  /*2820*/  STL [R1+0x2ac], R114 ;  /* 0x0002ac7201007387 */ /* 0x0003e80000100800 */
[----:B------:R-:W-:Y:S04]  /*2830*/  STL [R1+0x220], R111 ;  /* 0x0002206f01007387 */ /* 0x000fe80000100800 */
[----:B------:R4:W-:Y:S01]  /*2840*/  STL [R1+0x21c], R110 ;  /* 0x00021c6e01007387 */ /* 0x0009e20000100800 */
[----:B-1----:R-:W-:-:S02]  /*2850*/  CS2R R114, SRZ ;  /* 0x0000000000727805 */ /* 0x002fc4000001ff00 */
[----:B------:R-:W-:Y:S02]  /*2860*/  @!P1 MOV R115, R6 ;  /* 0x0000000600739202 */ /* 0x000fe40000000f00 */
[----:B------:R-:W-:Y:S02]  /*2870*/  @!P1 MOV R114, R7 ;  /* 0x0000000700729202 */ /* 0x000fe40000000f00 */
[----:B----4-:R-:W-:Y:S02]  /*2880*/  CS2R R110, SRZ ;  /* 0x00000000006e7805 */ /* 0x010fe4000001ff00 */
[----:B------:R-:W-:Y:S02]  /*2890*/  @!P1 MOV R111, R8 ;  /* 0x00000008006f9202 */ /* 0x000fe40000000f00 */
[----:B------:R-:W-:Y:S02]  /*28a0*/  @!P1 MOV R110, R9 ;  /* 0x00000009006e9202 */ /* 0x000fe40000000f00 */
[----:B0-----:R-:W-:-:S02]  /*28b0*/  CS2R R14, SRZ ;  /* 0x00000000000e7805 */ /* 0x001fc4000001ff00 */
[----:B------:R-:W-:Y:S01]  /*28c0*/  LOP3.LUT P1, RZ, R117, 0x2000, RZ, 0xc0, !PT ;  /* 0x0000200075ff7812 */ /* 0x000fe2000782c0ff */
[----:B------:R-:W-:Y:S04]  /*28d0*/  STL [R1+0x2b4], R115 ;  /* 0x0002b47301007387 */ /* 0x000fe80000100800 */
[----:B------:R0:W-:Y:S04]  /*28e0*/  STL [R1+0x2bc], R114 ;  /* 0x0002bc7201007387 */ /* 0x0001e80000100800 */
[----:B------:R-:W-:Y:S04]  /*28f0*/  STL [R1+0x218], R111 ;  /* 0x0002186f01007387 */ /* 0x000fe80000100800 */
[----:B------:R1:W-:Y:S01]  /*2900*/  STL [R1+0x214], R110 ;  /* 0x0002146e01007387 */ /* 0x0003e20000100800 */
[----:B0-----:R-:W-:-:S03]  /*2910*/  CS2R R114, SRZ ;  /* 0x0000000000727805 */ /* 0x001fc6000001ff00 */
[----:B------:R0:W4:Y:S01]  /*2920*/  @!P2 LDG.E.64 R14, desc[UR10][R18.64] ;  /* 0x0000000a120ea981 */ /* 0x000122000c1e1b00 */
[----:B-1----:R-:W-:Y:S02]  /*2930*/  CS2R R110, SRZ ;  /* 0x00000000006e7805 */ /* 0x002fe4000001ff00 */
[----:B0-----:R-:W-:Y:S02]  /*2940*/  CS2R R18, SRZ ;  /* 0x0000000000127805 */ /* 0x001fe4000001ff00 */
[----:B------:R-:W-:-:S04]  /*2950*/  CS2R R16, SRZ ;  /* 0x0000000000107805 */ /* 0x000fc8000001ff00 */
[----:B------:R0:W4:Y:S04]  /*2960*/  @!P1 LDG.E.64 R18, desc[UR10][R22.64] ;  /* 0x0000000a16129981 */ /* 0x000128000c1e1b00 */
[----:B------:R-:W4:Y:S01]  /*2970*/  @!P2 LDG.E.64 R16, desc[UR10][R20.64] ;  /* 0x0000000a1410a981 */ /* 0x000f22000c1e1b00 */
[----:B0-----:R-:W-:Y:S02]  /*2980*/  CS2R R22, SRZ ;  /* 0x0000000000167805 */ /* 0x001fe4000001ff00 */
[----:B--2---:R-:W-:Y:S02]  /*2990*/  @!P0 MOV R114, R10 ;  /* 0x0000000a00728202 */ /* 0x004fe40000000f00 */
[----:B------:R-:W-:Y:S02]  /*29a0*/  @!P0 MOV R111, R11 ;  /* 0x0000000b006f8202 */ /* 0x000fe40000000f00 */
[----:B---3--:R-:W-:-:S02]  /*29b0*/  @!P0 MOV R110, R12 ;  /* 0x0000000c006e8202 */ /* 0x008fc40000000f00 */
[----:B------:R-:W-:Y:S02]  /*29c0*/  @!P0 MOV R125, R13 ;  /* 0x0000000d007d8202 */ /* 0x000fe40000000f00 */
[----:B------:R-:W-:-:S13]  /*29d0*/  LOP3.LUT P0, RZ, R117, 0x1000, RZ, 0xc0, !PT ;  /* 0x0000100075ff7812 */ /* 0x000fda000780c0ff */
[----:B------:R0:W2:Y:S04]  /*29e0*/  @!P0 LDG.E.64 R22, desc[UR10][R24.64] ;  /* 0x0000000a18168981 */ /* 0x0000a8000c1e1b00 */
[----:B------:R1:W-:Y:S01]  /*29f0*/  STL [R1+0x2c4], R114 ;  /* 0x0002c47201007387 */ /* 0x0003e20000100800 */
[----:B0-----:R-:W-:-:S03]  /*2a00*/  CS2R R24, SRZ ;  /* 0x0000000000187805 */ /* 0x001fc6000001ff00 */
[----:B------:R-:W-:Y:S01]  /*2a10*/  STL [R1+0x2cc], R111 ;  /* 0x0002cc6f01007387 */ /* 0x000fe20000100800 */
[----:B-1----:R-:W-:-:S03]  /*2a20*/  HFMA2 R114, -RZ, RZ, 0, 0 ;  /* 0x00000000ff727431 */ /* 0x002fc600000001ff */
[----:B------:R0:W3:Y:S04]  /*2a30*/  @!P0 LDG.E.64 R24, desc[UR10][R26.64] ;  /* 0x0000000a1a188981 */ /* 0x0000e8000c1e1b00 */
[----:B------:R1:W-:Y:S01]  /*2a40*/  STL [R1+0x210], R110 ;  /* 0x0002106e01007387 */ /* 0x0003e20000100800 */
[----:B0-----:R-:W-:Y:S01]  /*2a50*/  HFMA2 R26, -RZ, RZ, 0, 0 ;  /* 0x00000000ff1a7431 */ /* 0x001fe200000001ff */
[----:B-1----:R-:W-:Y:S02]  /*2a60*/  CS2R R110, SRZ ;  /* 0x00000000006e7805 */ /* 0x002fe4000001ff00 */
[----:B------:R-:W-:-:S06]  /*2a70*/  CS2R R20, SRZ ;  /* 0x0000000000147805 */ /* 0x000fcc000001ff00 */
[----:B------:R-:W3:Y:S01]  /*2a80*/  @!P1 LDG.E.64 R20, desc[UR10][R112.64] ;  /* 0x0000000a70149981 */ /* 0x000ee2000c1e1b00 */
[----:B----4-:R-:W-:Y:S02]  /*2a90*/  @!P2 MOV R115, R14 ;  /* 0x0000000e0073a202 */ /* 0x010fe40000000f00 */
[----:B------:R-:W-:Y:S02]  /*2aa0*/  @!P2 MOV R114, R15 ;  /* 0x0000000f0072a202 */ /* 0x000fe40000000f00 */
[----:B------:R-:W-:Y:S02]  /*2ab0*/  @!P2 MOV R110, R16 ;  /* 0x00000010006ea202 */ /* 0x000fe40000000f00 */
[----:B------:R-:W-:Y:S02]  /*2ac0*/  @!P2 MOV R111, R17 ;  /* 0x00000011006fa202 */ /* 0x000fe40000000f00 */
[----:B------:R-:W-:Y:S02]  /*2ad0*/  LOP3.LUT P2, RZ, R117, 0x800, RZ, 0xc0, !PT ;  /* 0x0000080075ff7812 */ /* 0x000fe4000784c0ff */
[----:B--2---:R-:W-:-:S05]  /*2ae0*/  @!P0 MOV R26, R23 ;  /* 0x00000017001a8202 */ /* 0x004fca0000000f00 */
[----:B------:R0:W-:Y:S02]  /*2af0*/  STL [R1+0x2c8], R26 ;  /* 0x0002c81a01007387 */ /* 0x0001e40000100800 */
[----:B0-----:R-:W-:-:S06]  /*2b00*/  CS2R R26, SRZ ;  /* 0x00000000001a7805 */ /* 0x001fcc000001ff00 */
[----:B------:R0:W2:Y:S04]  /*2b10*/  @!P2 LDG.E.64 R26, desc[UR10][R32.64] ;  /* 0x0000000a201aa981 */ /* 0x0000a8000c1e1b00 */
[----:B------:R1:W-:Y:S01]  /*2b20*/  STL [R1+0x2d0], R115 ;  /* 0x0002d07301007387 */ /* 0x0003e20000100800 */
[----:B0-----:R-:W-:Y:S01]  /*2b30*/  CS2R R32, SRZ ;  /* 0x0000000000207805 */ /* 0x001fe2000001ff00 */
[----:B-1----:R-:W-:-:S05]  /*2b40*/  HFMA2 R115, -RZ, RZ, 0, 0 ;  /* 0x00000000ff737431 */ /* 0x002fca00000001ff */
[----:B------:R0:W4:Y:S01]  /*2b50*/  @!P2 LDG.E.64 R32, desc[UR10][R34.64] ;  /* 0x0000000a2220a981 */ /* 0x000122000c1e1b00 */
[----:B------:R-:W-:-:S03]  /*2b60*/  CS2R R112, SRZ ;  /* 0x0000000000707805 */ /* 0x000fc6000001ff00 */
[----:B------:R1:W-:Y:S01]  /*2b70*/  STL [R1+0x2d4], R114 ;  /* 0x0002d47201007387 */ /* 0x0003e20000100800 */
[----:B------:R-:W-:Y:S01]  /*2b80*/  @!P1 MOV R115, R18 ;  /* 0x0000001200739202 */ /* 0x000fe20000000f00 */
[----:B0-----:R-:W-:Y:S01]  /*2b90*/  HFMA2 R34, -RZ, RZ, 0, 0 ;  /* 0x00000000ff227431 */ /* 0x001fe200000001ff */
[----:B---3--:R-:W-:Y:S02]  /*2ba0*/  @!P1 MOV R112, R20 ;  /* 0x0000001400709202 */ /* 0x008fe40000000f00 */
[----:B------:R-:W-:Y:S02]  /*2bb0*/  @!P1 MOV R113, R21 ;  /* 0x0000001500719202 */ /* 0x000fe40000000f00 */
[----:B-1----:R-:W-:Y:S02]  /*2bc0*/  MOV R114, RZ ;  /* 0x000000ff00727202 */ /* 0x002fe40000000f00 */
[----:B------:R-:W-:Y:S02]  /*2bd0*/  @!P1 MOV R114, R19 ;  /* 0x0000001300729202 */ /* 0x000fe40000000f00 */
[----:B------:R-:W-:-:S02]  /*2be0*/  LOP3.LUT P1, RZ, R117, 0x400, RZ, 0xc0, !PT ;  /* 0x0000040075ff7812 */ /* 0x000fc4000782c0ff */
[----:B--2---:R-:W-:-:S05]  /*2bf0*/  @!P2 MOV R34, R27 ;  /* 0x0000001b0022a202 */ /* 0x004fca0000000f00 */
[----:B------:R0:W-:Y:S02]  /*2c00*/  STL [R1+0x2c0], R34 ;  /* 0x0002c02201007387 */ /* 0x0001e40000100800 */
[----:B0-----:R-:W-:-:S06]  /*2c10*/  CS2R R34, SRZ ;  /* 0x0000000000227805 */ /* 0x001fcc000001ff00 */
[----:B------:R-:W2:Y:S04]  /*2c20*/  @!P1 LDG.E.64 R34, desc[UR10][R36.64] ;  /* 0x0000000a24229981 */ /* 0x000ea8000c1e1b00 */
[----:B------:R0:W-:Y:S02]  /*2c30*/  STL [R1+0x2d8], R114 ;  /* 0x0002d87201007387 */ /* 0x0001e40000100800 */
[----:B0-----:R-:W-:Y:S02]  /*2c40*/  HFMA2 R114, -RZ, RZ, 0, 0 ;  /* 0x00000000ff727431 */ /* 0x001fe400000001ff */
[----:B------:R0:W-:Y:S01]  /*2c50*/  STL.64 [R1+0x10], R28 ;  /* 0x0000101c01007387 */ /* 0x0001e20000100a00 */
[----:B------:R-:W-:-:S03]  /*2c60*/  @!P0 MOV R114, R22 ;  /* 0x0000001600728202 */ /* 0x000fc60000000f00 */
[----:B------:R-:W-:Y:S04]  /*2c70*/  STL [R1+0x2b8], R115 ;  /* 0x0002b87301007387 */ /* 0x000fe80000100800 */
[----:B------:R1:W-:Y:S01]  /*2c80*/  STL [R1+0x2b0], R114 ;  /* 0x0002b07201007387 */ /* 0x0003e20000100800 */
[----:B0-----:R-:W-:Y:S01]  /*2c90*/  HFMA2 R28, -RZ, RZ, 0, 0 ;  /* 0x00000000ff1c7431 */ /* 0x001fe200000001ff */
[----:B-1----:R-:W-:Y:S02]  /*2ca0*/  CS2R R114, SRZ ;  /* 0x0000000000727805 */ /* 0x002fe4000001ff00 */
[----:B------:R-:W-:Y:S02]  /*2cb0*/  @!P0 MOV R114, R24 ;  /* 0x0000001800728202 */ /* 0x000fe40000000f00 */
[----:B------:R-:W-:-:S02]  /*2cc0*/  @!P0 MOV R115, R25 ;  /* 0x0000001900738202 */ /* 0x000fc40000000f00 */
[----:B------:R-:W-:Y:S02]  /*2cd0*/  LOP3.LUT P0, RZ, R117, 0x200, RZ, 0xc0, !PT ;  /* 0x0000020075ff7812 */ /* 0x000fe4000780c0ff */
[----:B--2---:R-:W-:-:S05]  /*2ce0*/  @!P1 MOV R28, R35 ;  /* 0x00000023001c9202 */ /* 0x004fca0000000f00 */
[----:B------:R0:W-:Y:S02]  /*2cf0*/  STL [R1+0x2a0], R28 ;  /* 0x0002a01c01007387 */ /* 0x0001e40000100800 */
[----:B0-----:R-:W-:-:S06]  /*2d00*/  CS2R R28, SRZ ;  /* 0x00000000001c7805 */ /* 0x001fcc000001ff00 */
[----:B------:R-:W2:Y:S01]  /*2d10*/  @!P0 LDG.E.64 R28, desc[UR10][R42.64] ;  /* 0x0000000a2a1c8981 */ /* 0x000ea2000c1e1b00 */
[----:B------:R-:W-:-:S03]  /*2d20*/  @!P2 MOV R118, R26 ;  /* 0x0000001a0076a202 */ /* 0x000fc60000000f00 */
[----:B------:R0:W-:Y:S04]  /*2d30*/  STL.64 [R1+0x18], R2 ;  /* 0x0000180201007387 */ /* 0x0001e80000100a00 */
[----:B------:R1:W-:Y:S01]  /*2d40*/  STL [R1+0x2a8], R118 ;  /* 0x0002a87601007387 */ /* 0x0003e20000100800 */
[----:B0-----:R-:W-:Y:S01]  /*2d50*/  HFMA2 R2, -RZ, RZ, 0, 0 ;  /* 0x00000000ff027431 */ /* 0x001fe200000001ff */
[----:B-1----:R-:W-:Y:S02]  /*2d60*/  CS2R R118, SRZ ;  /* 0x0000000000767805 */ /* 0x002fe4000001ff00 */
[----:B----4-:R-:W-:Y:S02]  /*2d70*/  @!P2 MOV R118, R32 ;  /* 0x000000200076a202 */ /* 0x010fe40000000f00 */
[----:B------:R-:W-:-:S02]  /*2d80*/  @!P2 MOV R119, R33 ;  /* 0x000000210077a202 */ /* 0x000fc40000000f00 */
[----:B------:R-:W-:Y:S02]  /*2d90*/  LOP3.LUT P2, RZ, R117, 0x100, RZ, 0xc0, !PT ;  /* 0x0000010075ff7812 */ /* 0x000fe4000784c0ff */
[----:B------:R-:W-:-:S06]  /*2da0*/  CS2R R36, SRZ ;  /* 0x0000000000247805 */ /* 0x000fcc000001ff00 */
[----:B------:R0:W3:Y:S01]  /*2db0*/  @!P1 LDG.E.64 R36, desc[UR10][R108.64] ;  /* 0x0000000a6c249981 */ /* 0x0000e2000c1e1b00 */
[----:B--2---:R-:W-:-:S05]  /*2dc0*/  @!P0 MOV R2, R29 ;  /* 0x0000001d00028202 */ /* 0x004fca0000000f00 */
[----:B------:R1:W-:Y:S02]  /*2dd0*/  STL [R1+0x290], R2 ;  /* 0x0002900201007387 */ /* 0x0003e40000100800 */
[----:B-1----:R-:W-:-:S06]  /*2de0*/  CS2R R2, SRZ ;  /* 0x0000000000027805 */ /* 0x002fcc000001ff00 */
[----:B------:R-:W2:Y:S01]  /*2df0*/  @!P2 LDG.E.64 R2, desc[UR10][R46.64] ;  /* 0x0000000a2e02a981 */ /* 0x000ea2000c1e1b00 */
[----:B0-----:R-:W-:-:S03]  /*2e00*/  CS2R R108, SRZ ;  /* 0x00000000006c7805 */ /* 0x001fc6000001ff00 */
[----:B------:R0:W-:Y:S01]  /*2e10*/  STL.64 [R1+0x20], R6 ;  /* 0x0000200601007387 */ /* 0x0001e20000100a00 */
[----:B------:R-:W-:Y:S02]  /*2e20*/  @!P1 MOV R120, R34 ;  /* 0x0000002200789202 */ /* 0x000fe40000000f00 */
[----:B---3--:R-:W-:Y:S02]  /*2e30*/  @!P1 MOV R108, R36 ;  /* 0x00000024006c9202 */ /* 0x008fe40000000f00 */
[----:B------:R-:W-:Y:S01]  /*2e40*/  @!P1 MOV R109, R37 ;  /* 0x00000025006d9202 */ /* 0x000fe20000000f00 */
[----:B0-----:R-:W-:Y:S01]  /*2e50*/  HFMA2 R6, -RZ, RZ, 0, 0 ;  /* 0x00000000ff067431 */ /* 0x001fe200000001ff */
        /* <DEDUP_REMOVED lines=8> */
[----:B------:R-:W-:-:S03]  /*2ee0*/  CS2R R42, SRZ ;  /* 0x00000000002a7805 */ /* 0x000fc6000001ff00 */
[----:B------:R0:W-:Y:S04]  /*2ef0*/  STL.64 [R1+0x28], R10 ;  /* 0x0000280a01007387 */ /* 0x0001e80000100a00 */
[----:B------:R1:W-:Y:S01]  /*2f00*/  STL [R1+0x294], R120 ;  /* 0x0002947801007387 */ /* 0x0003e20000100800 */
[----:B0-----:R-:W-:Y:S01]  /*2f10*/  HFMA2 R10, -RZ, RZ, 0, 0 ;  /* 0x00000000ff0a7431 */ /* 0x001fe200000001ff */
[----:B-1----:R-:W-:Y:S02]  /*2f20*/  CS2R R120, SRZ ;  /* 0x0000000000787805 */ /* 0x002fe4000001ff00 */
[----:B---3--:R-:W-:Y:S02]  /*2f30*/  @!P0 MOV R42, R30 ;  /* 0x0000001e002a8202 */ /* 0x008fe40000000f00 */
[----:B------:R-:W-:-:S02]  /*2f40*/  @!P0 MOV R120, R28 ;  /* 0x0000001c00788202 */ /* 0x000fc40000000f00 */
        /* <DEDUP_REMOVED lines=47> */
[----:B------:R0:W-:Y:S01]  /*3240*/  STL.64 [R1+0x130], R16 ;  /* 0x0001301001007387 */ /* 0x0001e20000100a00 */
[----:B---3--:R-:W-:Y:S02]  /*3250*/  @!P0 MOV R49, R12 ;  /* 0x0000000c00318202 */ /* 0x008fe40000000f00 */
[----:B------:R-:W-:Y:S02]  /*3260*/  @!P0 MOV R48, R13 ;  /* 0x0000000d00308202 */ /* 0x000fe40000000f00 */
[----:B------:R-:W-:Y:S02]  /*3270*/  LOP3.LUT P0, RZ, R117, 0x8, RZ, 0xc0, !PT ;  /* 0x0000000875ff7812 */ /* 0x000fe4000780c0ff */
        /* <DEDUP_REMOVED lines=47> */
[----:B------:R-:W-:Y:S01]  /*3570*/  LOP3.LUT P0, RZ, R117, 0x1, RZ, 0xc0, !PT ;  /* 0x0000000175ff7812 */ /* 0x000fe2000780c0ff */
[----:B------:R1:W-:Y:S01]  /*3580*/  STL.64 [R1+0x158], R30 ;  /* 0x0001581e01007387 */ /* 0x0003e20000100a00 */
[----:B0-----:R-:W-:-:S06]  /*3590*/  CS2R R36, SRZ ;  /* 0x0000000000247805 */ /* 0x001fcc000001ff00 */
[----:B------:R-:W3:Y:S01]  /*35a0*/  @!P1 LDG.E.64 R36, desc[UR10][R76.64] ;  /* 0x0000000a4c249981 */ /* 0x000ee2000c1e1b00 */
[----:B-1----:R-:W-:-:S06]  /*35b0*/  CS2R R30, SRZ ;  /* 0x00000000001e7805 */ /* 0x002fcc000001ff00 */
[----:B------:R-:W4:Y:S04]  /*35c0*/  @!P0 LDG.E.64 R30, desc[UR10][R80.64] ;  /* 0x0000000a501e8981 */ /* 0x000f28000c1e1b00 */
[----:B------:R0:W-:Y:S02]  /*35d0*/  STL.64 [R1+0x148], R32 ;  /* 0x0001482001007387 */ /* 0x0001e40000100a00 */
[----:B0-----:R-:W-:-:S06]  /*35e0*/  CS2R R32, SRZ ;  /* 0x0000000000207805 */ /* 0x001fcc000001ff00 */
[----:B------:R-:W4:Y:S01]  /*35f0*/  @!P2 LDG.E.64 R32, desc[UR10][R72.64] ;  /* 0x0000000a4820a981 */ /* 0x000f22000c1e1b00 */
[----:B--2---:R-:W-:-:S05]  /*3600*/  @!P1 MOV R28, R35 ;  /* 0x00000023001c9202 */ /* 0x004fca0000000f00 */
[----:B------:R0:W-:Y:S02]  /*3610*/  STL [R1+0x250], R28 ;  /* 0x0002501c01007387 */ /* 0x0001e40000100800 */
[----:B0-----:R-:W-:-:S06]  /*3620*/  CS2R R28, SRZ ;  /* 0x00000000001c7805 */ /* 0x001fcc000001ff00 */
[----:B------:R0:W2:Y:S01]  /*3630*/  @!P0 LDG.E.64 R28, desc[UR10][R78.64] ;  /* 0x0000000a4e1c8981 */ /* 0x0000a2000c1e1b00 */
[----:B------:R-:W-:Y:S01]  /*3640*/  HFMA2 R56, -RZ, RZ, 0, 0 ;  /* 0x00000000ff387431 */ /* 0x000fe200000001ff */
[----:B------:R-:W-:-:S05]  /*3650*/  @!P2 MOV R56, R26 ;  /* 0x0000001a0038a202 */ /* 0x000fca0000000f00 */
[----:B------:R1:W-:Y:S02]  /*3660*/  STL [R1+0x254], R56 ;  /* 0x0002543801007387 */ /* 0x0003e40000100800 */
[----:B-1----:R-:W-:Y:S02]  /*3670*/  HFMA2 R56, -RZ, RZ, 0, 0 ;  /* 0x00000000ff387431 */ /* 0x002fe400000001ff */
[----:B------:R1:W-:Y:S01]  /*3680*/  STL.64 [R1+0x60], R2 ;  /* 0x0000600201007387 */ /* 0x0003e20000100a00 */
[----:B------:R-:W-:-:S05]  /*3690*/  @!P1 MOV R56, R34 ;  /* 0x0000002200389202 */ /* 0x000fca0000000f00 */
[----:B------:R0:W-:Y:S01]  /*36a0*/  STL [R1+0x24c], R56 ;  /* 0x00024c3801007387 */ /* 0x0001e20000100800 */
[----:B-1----:R-:W-:Y:S01]  /*36b0*/  HFMA2 R2, -RZ, RZ, 0, 0 ;  /* 0x00000000ff027431 */ /* 0x002fe200000001ff */
[----:B------:R-:W-:Y:S02]  /*36c0*/  CS2R R74, SRZ ;  /* 0x00000000004a7805 */ /* 0x000fe4000001ff00 */
[----:B------:R1:W-:Y:S01]  /*36d0*/  STL [R1+0x28c], R120 ;  /* 0x00028c7801007387 */ /* 0x0003e20000100800 */
[----:B0-----:R-:W-:Y:S01]  /*36e0*/  HFMA2 R56, -RZ, RZ, 0, 0 ;  /* 0x00000000ff387431 */ /* 0x001fe200000001ff */
[----:B---3--:R-:W-:Y:S02]  /*36f0*/  @!P1 MOV R74, R36 ;  /* 0x00000024004a9202 */ /* 0x008fe40000000f00 */
[----:B------:R-:W-:Y:S02]  /*3700*/  @!P1 MOV R75, R37 ;  /* 0x00000025004b9202 */ /* 0x000fe40000000f00 */
[----:B-1----:R-:W-:-:S02]  /*3710*/  MOV R120, RZ ;  /* 0x000000ff00787202 */ /* 0x002fc40000000f00 */
[----:B----4-:R-:W-:Y:S02]  /*3720*/  @!P0 MOV R121, R30 ;  /* 0x0000001e00798202 */ /* 0x010fe40000000f00 */
[----:B------:R-:W-:Y:S02]  /*3730*/  @!P0 MOV R120, R31 ;  /* 0x0000001f00788202 */ /* 0x000fe40000000f00 */
[----:B------:R-:W-:Y:S01]  /*3740*/  LOP3.LUT P1, RZ, R117, 0x200000, RZ, 0xc0, !PT ;  /* 0x0020000075ff7812 */ /* 0x000fe2000782c0ff */
[----:B------:R0:W-:Y:S01]  /*3750*/  STL.64 [R1+0x160], R4 ;  /* 0x0001600401007387 */ /* 0x0001e20000100a00 */
[----:B------:R-:W-:Y:S02]  /*3760*/  CS2R R58, SRZ ;  /* 0x00000000003a7805 */ /* 0x000fe4000001ff00 */
[----:B------:R-:W-:Y:S02]  /*3770*/  CS2R R62, SRZ ;  /* 0x00000000003e7805 */ /* 0x000fe4000001ff00 */
[----:B------:R-:W-:-:S02]  /*3780*/  @!P2 MOV R62, R32 ;  /* 0x00000020003ea202 */ /* 0x000fc40000000f00 */
[----:B0-----:R-:W-:-:S05]  /*3790*/  CS2R R4, SRZ ;  /* 0x0000000000047805 */ /* 0x001fca000001ff00 */
        /* <DEDUP_REMOVED lines=9> */
[----:B------:R-:W-:Y:S01]  /*3830*/  CS2R R76, SRZ ;  /* 0x00000000004c7805 */ /* 0x000fe2000001ff00 */
[----:B------:R-:W4:Y:S04]  /*3840*/  @!P3 LDG.E.64 R66, desc[UR10][R94.64] ;  /* 0x0000000a5e42b981 */ /* 0x000f28000c1e1b00 */
[----:B------:R-:W4:Y:S04]  /*3850*/  @!P4 LDG.E.64 R70, desc[UR10][R98.64] ;  /* 0x0000000a6246c981 */ /* 0x000f28000c1e1b00 */
[----:B------:R-:W4:Y:S04]  /*3860*/  @!P2 LDG.E.64 R60, desc[UR10][R90.64] ;  /* 0x0000000a5a3ca981 */ /* 0x000f28000c1e1b00 */
[----:B------:R-:W4:Y:S04]  /*3870*/  @!P3 LDG.E.64 R68, desc[UR10][R96.64] ;  /* 0x0000000a6044b981 */ /* 0x000f28000c1e1b00 */
[----:B------:R-:W4:Y:S01]  /*3880*/  @!P2 LDG.E.64 R64, desc[UR10][R92.64] ;  /* 0x0000000a5c40a981 */ /* 0x000f22000c1e1b00 */
[----:B------:R-:W-:-:S03]  /*3890*/  CS2R R78, SRZ ;  /* 0x00000000004e7805 */ /* 0x000fc6000001ff00 */
[----:B------:R-:W4:Y:S04]  /*38a0*/  @!P4 LDG.E.64 R72, desc[UR10][R100.64] ;  /* 0x0000000a6448c981 */ /* 0x000f28000c1e1b00 */
[----:B------:R-:W4:Y:S04]  /*38b0*/  @!P5 LDG.E.64 R76, desc[UR10][R102.64] ;  /* 0x0000000a664cd981 */ /* 0x000f28000c1e1b00 */
[----:B------:R-:W4:Y:S01]  /*38c0*/  @!P5 LDG.E.64 R78, desc[UR10][R104.64] ;  /* 0x0000000a684ed981 */ /* 0x000f22000c1e1b00 */
[----:B------:R-:W-:-:S03]  /*38d0*/  CS2R R80, SRZ ;  /* 0x0000000000507805 */ /* 0x000fc6000001ff00 */
[----:B------:R0:W-:Y:S04]  /*38e0*/  STL.64 [R1+0x168], R8 ;  /* 0x0001680801007387 */ /* 0x0001e80000100a00 */
[----:B------:R-:W4:Y:S04]  /*38f0*/  @!P6 LDG.E.64 R80, desc[UR10][R106.64] ;  /* 0x0000000a6a50e981 */ /* 0x000f28000c1e1b00 */
[----:B------:R1:W-:Y:S01]  /*3900*/  STL.64 [R1+0x178], R16 ;  /* 0x0001781001007387 */ /* 0x0003e20000100a00 */
[----:B--2---:R-:W-:-:S03]  /*3910*/  @!P0 MOV R56, R28 ;  /* 0x0000001c00388202 */ /* 0x004fc60000000f00 */
[----:B------:R2:W-:Y:S01]  /*3920*/  STL.64 [R1+0x98], R34 ;  /* 0x0000982201007387 */ /* 0x0005e20000100a00 */
[----:B------:R-:W-:Y:S02]  /*3930*/  @!P0 MOV R2, R29 ;  /* 0x0000001d00028202 */ /* 0x000fe40000000f00 */
[----:B------:R-:W-:Y:S01]  /*3940*/  LOP3.LUT P0, RZ, R117, 0x100000, RZ, 0xc0, !PT ;  /* 0x0010000075ff7812 */ /* 0x000fe2000780c0ff */
[----:B------:R2:W-:Y:S04]  /*3950*/  STL [R1+0x248], R56 ;  /* 0x0002483801007387 */ /* 0x0005e80000100800 */
[----:B------:R2:W-:Y:S01]  /*3960*/  STL [R1+0x2dc], R2 ;  /* 0x0002dc0201007387 */ /* 0x0005e20000100800 */
[----:B0-----:R-:W-:Y:S02]  /*3970*/  IADD3 R9, PT, PT, R116, 0xd0, RZ ;  /* 0x000000d074097810 */ /* 0x001fe40007ffe0ff */
[----:B-1----:R-:W-:-:S02]  /*3980*/  CS2R R16, SRZ ;  /* 0x0000000000107805 */ /* 0x002fc4000001ff00 */
[----:B------:R-:W-:Y:S02]  /*3990*/  IADD3 R8, PT, PT, R116, 0xd8, RZ ;  /* 0x000000d874087810 */ /* 0x000fe40007ffe0ff */
[----:B--2---:R-:W-:Y:S02]  /*39a0*/  CS2R R34, SRZ ;  /* 0x0000000000227805 */ /* 0x004fe4000001ff00 */
[----:B------:R-:W-:Y:S02]  /*39b0*/  MOV R117, RZ ;  /* 0x000000ff00757202 */ /* 0x000fe40000000f00 */
[----:B------:R-:W-:Y:S01]  /*39c0*/  CS2R R56, SRZ ;  /* 0x0000000000387805 */ /* 0x000fe2000001ff00 */
[----:B------:R0:W-:Y:S01]  /*39d0*/  STL.64 [R1+0x68], R6 ;  /* 0x0000680601007387 */ /* 0x0001e20000100a00 */
[----:B------:R-:W-:-:S03]  /*39e0*/  CS2R R2, SRZ ;  /* 0x0000000000027805 */ /* 0x000fc6000001ff00 */
[----:B------:R1:W2:Y:S04]  /*39f0*/  @!P0 LDG.E.64 R4, desc[UR10][R84.64] ;  /* 0x0000000a54048981 */ /* 0x0002a8000c1e1b00 */
[----:B------:R0:W2:Y:S04]  /*3a00*/  @!P1 LDG.E.64 R56, desc[UR10][R86.64] ;  /* 0x0000000a56389981 */ /* 0x0000a8000c1e1b00 */
[----:B------:R0:W2:Y:S01]  /*3a10*/  @!P0 LDG.E.64 R2, desc[UR10][R82.64] ;  /* 0x0000000a52028981 */ /* 0x0000a2000c1e1b00 */
[----:B-1----:R-:W-:-:S03]  /*3a20*/  CS2R R84, SRZ ;  /* 0x0000000000547805 */ /* 0x002fc6000001ff00 */
[----:B------:R1:W-:Y:S01]  /*3a30*/  STL.64 [R1+0x70], R10 ;  /* 0x0000700a01007387 */ /* 0x0003e20000100a00 */
[----:B0-----:R-:W-:Y:S01]  /*3a40*/  HFMA2 R87, -RZ, RZ, 0, 0 ;  /* 0x00000000ff577431 */ /* 0x001fe200000001ff */
[----:B------:R-:W-:Y:S02]  /*3a50*/  SHF.R.S32.HI R6, RZ, 0x1f, R9 ;  /* 0x0000001fff067819 */ /* 0x000fe40000011409 */
[----:B------:R-:W-:Y:S01]  /*3a60*/  STL.64 [R1+0x80], R18 ;  /* 0x0000801201007387 */ /* 0x000fe20000100a00 */
[----:B------:R-:W-:Y:S02]  /*3a70*/  CS2R R82, SRZ ;  /* 0x0000000000527805 */ /* 0x000fe4000001ff00 */
[----:B------:R-:W-:Y:S01]  /*3a80*/  SHF.R.S32.HI R7, RZ, 0x1f, R8 ;  /* 0x0000001fff077819 */ /* 0x000fe20000011408 */
[----:B------:R-:W-:Y:S04]  /*3a90*/  STL.64 [R1+0x188], R24 ;  /* 0x0001881801007387 */ /* 0x000fe80000100a00 */
[----:B------:R0:W2:Y:S01]  /*3aa0*/  @!P6 LDG.E.64 R82, desc[UR10][R122.64] ;  /* 0x0000000a7a52e981 */ /* 0x0000a2000c1e1b00 */
[----:B-1----:R-:W-:-:S03]  /*3ab0*/  CS2R R10, SRZ ;  /* 0x00000000000a7805 */ /* 0x002fc6000001ff00 */
[----:B------:R-:W-:Y:S04]  /*3ac0*/  STL.64 [R1+0x1a0], R30 ;  /* 0x0001a01e01007387 */ /* 0x000fe80000100a00 */
[----:B------:R-:W-:Y:S04]  /*3ad0*/  STL.64 [R1+0x180], R20 ;  /* 0x0001801401007387 */ /* 0x000fe80000100a00 */
[----:B------:R-:W-:Y:S04]  /*3ae0*/  STL.64 [R1+0x170], R12 ;  /* 0x0001700c01007387 */ /* 0x000fe80000100a00 */
[----:B------:R-:W-:Y:S04]  /*3af0*/  STL.64 [R1+0x90], R26 ;  /* 0x0000901a01007387 */ /* 0x000fe80000100a00 */
[----:B------:R-:W-:Y:S01]  /*3b00*/  STL.64 [R1+0xa0], R28 ;  /* 0x0000a01c01007387 */ /* 0x000fe20000100a00 */
[----:B---3--:R-:W-:-:S03]  /*3b10*/  @!P1 MOV R34, R58 ;  /* 0x0000003a00229202 */ /* 0x008fc60000000f00 */
[----:B------:R-:W-:Y:S01]  /*3b20*/  STL.64 [R1+0x190], R32 ;  /* 0x0001902001007387 */ /* 0x000fe20000100a00 */
[----:B------:R-:W-:-:S03]  /*3b30*/  @!P1 MOV R35, R59 ;  /* 0x0000003b00239202 */ /* 0x000fc60000000f00 */
[----:B------:R-:W-:Y:S04]  /*3b40*/  STL.64 [R1+0x88], R22 ;  /* 0x0000881601007387 */ /* 0x000fe80000100a00 */
[----:B------:R-:W-:Y:S04]  /*3b50*/  STL.64 [R1+0x198], R36 ;  /* 0x0001982401007387 */ /* 0x000fe80000100a00 */
[----:B------:R-:W-:Y:S04]  /*3b60*/  STL.64 [R1+0x1b0], R58 ;  /* 0x0001b03a01007387 */ /* 0x000fe80000100a00 */
[----:B------:R-:W-:Y:S01]  /*3b70*/  STL.64 [R1+0x78], R14 ;  /* 0x0000780e01007387 */ /* 0x000fe20000100a00 */
[----:B----4-:R-:W-:-:S02]  /*3b80*/  @!P2 MOV R11, R60 ;  /* 0x0000003c000ba202 */ /* 0x010fc40000000f00 */
[----:B------:R-:W-:Y:S01]  /*3b90*/  @!P2 MOV R10, R61 ;  /* 0x0000003d000aa202 */ /* 0x000fe20000000f00 */
[----:B------:R-:W-:Y:S04]  /*3ba0*/  STL.64 [R1+0xb8], R60 ;  /* 0x0000b83c01007387 */ /* 0x000fe80000100a00 */
[----:B------:R-:W-:Y:S04]  /*3bb0*/  STL [R1+0x230], R11 ;  /* 0x0002300b01007387 */ /* 0x000fe80000100800 */
[----:B------:R1:W-:Y:S01]  /*3bc0*/  STL [R1+0x234], R10 ;  /* 0x0002340a01007387 */ /* 0x0003e20000100800 */
[----:B------:R-:W-:-:S03]  /*3bd0*/  UIMAD.WIDE UR6, UR8, 0x8, UR6 ;  /* 0x00000008080678a5 */ /* 0x000fc6000f8e0206 */
[----:B------:R-:W-:Y:S04]  /*3be0*/  STL.64 [R1+0x1c0], R68 ;  /* 0x0001c04401007387 */ /* 0x000fe80000100a00 */
[----:B------:R-:W-:Y:S01]  /*3bf0*/  STL.64 [R1+0x1b8], R64 ;  /* 0x0001b84001007387 */ /* 0x000fe20000100a00 */
[----:B-1----:R-:W-:Y:S02]  /*3c00*/  CS2R R10, SRZ ;  /* 0x00000000000a7805 */ /* 0x002fe4000001ff00 */
[----:B------:R-:W-:Y:S01]  /*3c10*/  @!P3 MOV R11, R66 ;  /* 0x00000042000bb202 */ /* 0x000fe20000000f00 */
[----:B------:R-:W-:Y:S04]  /*3c20*/  STL.64 [R1+0xc0], R66 ;  /* 0x0000c04201007387 */ /* 0x000fe80000100a00 */
[----:B------:R1:W-:Y:S01]  /*3c30*/  STL [R1+0x224], R11 ;  /* 0x0002240b01007387 */ /* 0x0003e20000100800 */
[----:B------:R-:W-:-:S02]  /*3c40*/  IADD3 R19, PT, PT, R116, 0xe0, RZ ;  /* 0x000000e074137810 */ /* 0x000fc40007ffe0ff */
[----:B------:R-:W-:Y:S02]  /*3c50*/  CS2R R24, SRZ ;  /* 0x0000000000187805 */ /* 0x000fe4000001ff00 */
[----:B------:R-:W-:Y:S01]  /*3c60*/  @!P3 MOV R10, R67 ;  /* 0x00000043000ab202 */ /* 0x000fe20000000f00 */
[----:B------:R-:W-:Y:S04]  /*3c70*/  STL.64 [R1+0xc8], R70 ;  /* 0x0000c84601007387 */ /* 0x000fe80000100a00 */
[----:B------:R3:W-:Y:S01]  /*3c80*/  STL.64 [R1+0x1d0], R78 ;  /* 0x0001d04e01007387 */ /* 0x0007e20000100a00 */
[----:B-1----:R-:W-:Y:S01]  /*3c90*/  HFMA2 R11, -RZ, RZ, 0, 0 ;  /* 0x00000000ff0b7431 */ /* 0x002fe200000001ff */
[----:B------:R-:W-:Y:S02]  /*3ca0*/  @!P3 MOV R24, R68 ;  /* 0x000000440018b202 */ /* 0x000fe40000000f00 */
[----:B------:R-:W-:Y:S01]  /*3cb0*/  STL.64 [R1+0xd8], R80 ;  /* 0x0000d85001007387 */ /* 0x000fe20000100a00 */
[----:B------:R-:W-:-:S02]  /*3cc0*/  @!P3 MOV R25, R69 ;  /* 0x000000450019b202 */ /* 0x000fc40000000f00 */
[----:B------:R-:W-:Y:S01]  /*3cd0*/  @!P4 MOV R11, R71 ;  /* 0x00000047000bc202 */ /* 0x000fe20000000f00 */
[----:B------:R-:W5:Y:S01]  /*3ce0*/  LDL R88, [R1+0x2c8] ;  /* 0x0002c80001587983 */ /* 0x000f620000100800 */
[----:B------:R-:W-:Y:S02]  /*3cf0*/  ISETP.GE.U32.AND P3, PT, R19, UR16, PT ;  /* 0x0000001013007c0c */ /* 0x000fe4000bf66070 */
[----:B------:R-:W-:Y:S01]  /*3d00*/  SHF.R.S32.HI R31, RZ, 0x1f, R19 ;  /* 0x0000001fff1f7819 */ /* 0x000fe20000011413 */
[----:B------:R-:W-:Y:S01]  /*3d10*/  STL [R1+0x22c], R10 ;  /* 0x00022c0a01007387 */ /* 0x000fe20000100800 */
[----:B------:R-:W-:Y:S02]  /*3d20*/  IADD3 R18, PT, PT, R116, 0xe8, RZ ;  /* 0x000000e874127810 */ /* 0x000fe40007ffe0ff */
[----:B------:R-:W-:Y:S01]  /*3d30*/  CS2R R20, SRZ ;  /* 0x0000000000147805 */ /* 0x000fe2000001ff00 */
[----:B------:R-:W-:Y:S01]  /*3d40*/  STL [R1+0x228], R11 ;  /* 0x0002280b01007387 */ /* 0x000fe20000100800 */
[----:B------:R-:W-:-:S02]  /*3d50*/  ISETP.GE.AND.EX P3, PT, R31, UR17, PT, P3 ;  /* 0x000000111f007c0c */ /* 0x000fc4000bf66330 */
[----:B------:R-:W-:Y:S01]  /*3d60*/  @!P2 MOV R20, R64 ;  /* 0x000000400014a202 */ /* 0x000fe20000000f00 */
[----:B------:R-:W5:Y:S01]  /*3d70*/  LDL R86, [R1+0x2a8] ;  /* 0x0002a80001567983 */ /* 0x000f620000100800 */
[----:B------:R-:W-:Y:S02]  /*3d80*/  @!P2 MOV R21, R65 ;  /* 0x000000410015a202 */ /* 0x000fe40000000f00 */
[----:B------:R-:W-:Y:S01]  /*3d90*/  ISETP.GE.U32.AND P2, PT, R18, UR16, PT ;  /* 0x0000001012007c0c */ /* 0x000fe2000bf46070 */
[----:B------:R-:W5:Y:S01]  /*3da0*/  LDL R89, [R1+0x28c] ;  /* 0x00028c0001597983 */ /* 0x000f620000100800 */
[----:B------:R-:W-:-:S03]  /*3db0*/  SHF.R.S32.HI R30, RZ, 0x1f, R18 ;  /* 0x0000001fff1e7819 */ /* 0x000fc60000011412 */
[----:B------:R-:W5:Y:S01]  /*3dc0*/  LDL R90, [R1+0x290] ;  /* 0x00029000015a7983 */ /* 0x000f620000100800 */
[----:B------:R-:W-:Y:S02]  /*3dd0*/  ISETP.GE.AND.EX P2, PT, R30, UR17, PT, P2 ;  /* 0x000000111e007c0c */ /* 0x000fe4000bf46320 */
[----:B------:R-:W-:Y:S02]  /*3de0*/  CS2R R28, SRZ ;  /* 0x00000000001c7805 */ /* 0x000fe4000001ff00 */
[----:B------:R-:W-:Y:S01]  /*3df0*/  @!P4 MOV R29, R72 ;  /* 0x00000048001dc202 */ /* 0x000fe20000000f00 */
[----:B------:R-:W5:Y:S01]  /*3e00*/  LDL R91, [R1+0x284] ;  /* 0x00028400015b7983 */ /* 0x000f620000100800 */
[----:B------:R-:W-:Y:S02]  /*3e10*/  @!P4 MOV R28, R73 ;  /* 0x00000049001cc202 */ /* 0x000fe40000000f00 */
[----:B------:R-:W-:Y:S02]  /*3e20*/  IADD3 R32, PT, PT, R116, 0xf0, RZ ;  /* 0x000000f074207810 */ /* 0x000fe40007ffe0ff */
[----:B0-----:R-:W-:-:S02]  /*3e30*/  CS2R R122, SRZ ;  /* 0x00000000007a7805 */ /* 0x001fc4000001ff00 */
[----:B------:R-:W-:Y:S02]  /*3e40*/  CS2R R36, SRZ ;  /* 0x0000000000247805 */ /* 0x000fe4000001ff00 */
[----:B------:R-:W-:Y:S01]  /*3e50*/  @!P5 MOV R122, R76 ;  /* 0x0000004c007ad202 */ /* 0x000fe20000000f00 */
[----:B------:R-:W5:Y:S01]  /*3e60*/  LDL R92, [R1+0x288] ;  /* 0x00028800015c7983 */ /* 0x000f620000100800 */
[----:B------:R-:W-:Y:S02]  /*3e70*/  SHF.R.S32.HI R59, RZ, 0x1f, R32 ;  /* 0x0000001fff3b7819 */ /* 0x000fe40000011420 */
[----:B------:R-:W-:Y:S01]  /*3e80*/  @!P5 MOV R123, R77 ;  /* 0x0000004d007bd202 */ /* 0x000fe20000000f00 */
[----:B------:R-:W5:Y:S01]  /*3e90*/  LDL R93, [R1+0x27c] ;  /* 0x00027c00015d7983 */ /* 0x000f620000100800 */
[----:B------:R-:W-:Y:S02]  /*3ea0*/  @!P5 MOV R36, R78 ;  /* 0x0000004e0024d202 */ /* 0x000fe40000000f00 */
[----:B------:R-:W-:Y:S01]  /*3eb0*/  @!P5 MOV R37, R79 ;  /* 0x0000004f0025d202 */ /* 0x000fe20000000f00 */
        /* <DEDUP_REMOVED lines=18> */
[----:B------:R-:W-:Y:S02]  /*3fe0*/  @!P0 MOV R87, R2 ;  /* 0x0000000200578202 */ /* 0x000fe40000000f00 */
[----:B------:R-:W-:Y:S01]  /*3ff0*/  @!P0 MOV R84, R3 ;  /* 0x0000000300548202 */ /* 0x000fe20000000f00 */
[----:B------:R-:W-:Y:S01]  /*4000*/  STL.64 [R1+0xa8], R2 ;  /* 0x0000a80201007387 */ /* 0x000fe20000100a00 */
[----:B------:R-:W-:-:S02]  /*4010*/  ISETP.GE.U32.AND P0, PT, R9, UR16, PT ;  /* 0x0000001009007c0c */ /* 0x000fc4000bf06070 */
[----:B------:R-:W-:Y:S01]  /*4020*/  ISETP.GE.U32.AND P1, PT, R8, UR16, PT ;  /* 0x0000001008007c0c */ /* 0x000fe2000bf26070 */
[----:B------:R0:W-:Y:S01]  /*4030*/  STL.64 [R1+0x1a8], R4 ;  /* 0x0001a80401007387 */ /* 0x0001e20000100a00 */
[----:B------:R-:W-:Y:S02]  /*4040*/  ISETP.GE.AND.EX P0, PT, R6, UR17, PT, P0 ;  /* 0x0000001106007c0c */ /* 0x000fe4000bf06300 */
[C---:B------:R-:W-:Y:S01]  /*4050*/  ISETP.GE.AND.EX P1, PT, R7.reuse, UR17, PT, P1 ;  /* 0x0000001107007c0c */ /* 0x040fe2000bf26310 */
[----:B------:R-:W-:Y:S01]  /*4060*/  STL.64 [R1+0xb0], R56 ;  /* 0x0000b03801007387 */ /* 0x000fe20000100a00 */
[----:B------:R-:W-:Y:S02]  /*4070*/  IADD3 R116, PT, PT, R116, 0xf8, RZ ;  /* 0x000000f874747810 */ /* 0x000fe40007ffe0ff */
[----:B------:R-:W-:Y:S02]  /*4080*/  CS2R R66, SRZ ;  /* 0x0000000000427805 */ /* 0x000fe4000001ff00 */
[----:B------:R-:W-:Y:S01]  /*4090*/  CS2R R64, SRZ ;  /* 0x0000000000407805 */ /* 0x000fe2000001ff00 */
[----:B---3--:R-:W5:Y:S04]  /*40a0*/  LDL R79, [R1+0x2b0] ;  /* 0x0002b000014f7983 */ /* 0x008f680000100800 */
[----:B0-----:R-:W0:Y:S08]  /*40b0*/  @!P0 LDC.64 R4, c[0x0][0x3f8] ;  /* 0x0000fe00ff048b82 */ /* 0x001e300000000a00 */
[----:B------:R-:W1:Y:S08]  /*40c0*/  @!P1 LDC.64 R2, c[0x0][0x3f8] ;  /* 0x0000fe00ff029b82 */ /* 0x000e700000000a00 */
[----:B------:R-:W2:Y:S01]  /*40d0*/  @!P0 LDC.64 R12, c[0x0][0x3a0] ;  /* 0x0000e800ff0c8b82 */ /* 0x000ea20000000a00 */
[----:B0-----:R-:W-:Y:S01]  /*40e0*/  @!P0 IMAD R10, R6, R4, RZ ;  /* 0x00000004060a8224 */ /* 0x001fe200078e02ff */
[----:B------:R-:W-:Y:S01]  /*40f0*/  @!P0 MOV R6, R40 ;  /* 0x0000002800068202 */ /* 0x000fe20000000f00 */
[----:B------:R0:W-:Y:S05]  /*4100*/  STL [R1+0x244], R117 ;  /* 0x0002447501007387 */ /* 0x0001ea0000100800 */
[----:B------:R-:W3:Y:S01]  /*4110*/  @!P1 LDC.64 R14, c[0x0][0x398] ;  /* 0x0000e600ff0e9b82 */ /* 0x000ee20000000a00 */
[----:B-1----:R-:W-:Y:S01]  /*4120*/  @!P1 IMAD R11, R7, R2, RZ ;  /* 0x00000002070b9224 */ /* 0x002fe200078e02ff */
[----:B------:R-:W-:Y:S01]  /*4130*/  @!P0 MOV R7, R39 ;  /* 0x0000002700078202 */ /* 0x000fe20000000f00 */
[----:B------:R-:W-:-:S02]  /*4140*/  @!P0 IMAD R10, R9, R5, R10 ;  /* 0x00000005090a8224 */ /* 0x000fc400078e020a */
[----:B------:R-:W-:Y:S01]  /*4150*/  @!P0 IMAD.WIDE.U32 R4, R9, R4, R6 ;  /* 0x0000000409048225 */ /* 0x000fe200078e0006 */
[----:B------:R-:W-:Y:S02]  /*4160*/  @!P1 MOV R6, R40 ;  /* 0x0000002800069202 */ /* 0x000fe40000000f00 */
[----:B------:R-:W-:Y:S01]  /*4170*/  @!P1 MOV R7, R39 ;  /* 0x0000002700079202 */ /* 0x000fe20000000f00 */
[C---:B------:R-:W-:Y:S01]  /*4180*/  @!P1 IMAD R11, R8.reuse, R3, R11 ;  /* 0x00000003080b9224 */ /* 0x040fe200078e020b */
[----:B------:R-:W-:Y:S01]  /*4190*/  @!P0 IADD3 R10, PT, PT, R5, R10, RZ ;  /* 0x0000000a050a8210 */ /* 0x000fe20007ffe0ff */
[----:B------:R-:W-:Y:S02]  /*41a0*/  @!P1 IMAD.WIDE.U32 R2, R8, R2, R6 ;  /* 0x0000000208029225 */ /* 0x000fe400078e0006 */
[----:B------:R-:W1:Y:S01]  /*41b0*/  @!P0 LDC.64 R8, c[0x0][0x398] ;  /* 0x0000e600ff088b82 */ /* 0x000e620000000a00 */
[C---:B------:R-:W-:Y:S02]  /*41c0*/  @!P0 SHF.L.U32 R26, R4.reuse, 0x2, RZ ;  /* 0x00000002041a8819 */ /* 0x040fe400000006ff */
[----:B------:R-:W-:-:S05]  /*41d0*/  @!P0 SHF.L.U64.HI R27, R4, 0x2, R10 ;  /* 0x00000002041b8819 */ /* 0x000fca000001020a */
[----:B------:R-:W4:Y:S01]  /*41e0*/  @!P3 LDC.64 R6, c[0x0][0x3f8] ;  /* 0x0000fe00ff06bb82 */ /* 0x000f220000000a00 */
[----:B0-----:R-:W-:-:S07]  /*41f0*/  HFMA2 R117, -RZ, RZ, 0, 0 ;  /* 0x00000000ff757431 */ /* 0x001fce00000001ff */
[----:B------:R-:W0:Y:S01]  /*4200*/  @!P2 LDC.64 R4, c[0x0][0x3f8] ;  /* 0x0000fe00ff04ab82 */ /* 0x000e220000000a00 */
[----:B------:R-:W-:Y:S02]  /*4210*/  @!P4 MOV R117, R70 ;  /* 0x000000460075c202 */ /* 0x000fe40000000f00 */
[----:B--2---:R-:W-:Y:S02]  /*4220*/  @!P0 IADD3 R12, P4, PT, R26, R12, RZ ;  /* 0x0000000c1a0c8210 */ /* 0x004fe40007f9e0ff */
[----:B------:R-:W-:Y:S02]  /*4230*/  @!P1 IADD3 R22, PT, PT, R3, R11, RZ ;  /* 0x0000000b03169210 */ /* 0x000fe40007ffe0ff */
[----:B------:R-:W-:Y:S01]  /*4240*/  @!P0 IADD3.X R13, PT, PT, R27, R13, RZ, P4, !PT ;  /* 0x0000000d1b0d8210 */ /* 0x000fe200027fe4ff */
[----:B------:R-:W2:Y:S01]  /*4250*/  @!P1 LDC.64 R10, c[0x0][0x3a0] ;  /* 0x0000e800ff0a9b82 */ /* 0x000ea20000000a00 */
[----:B------:R-:W-:Y:S02]  /*4260*/  ISETP.GE.U32.AND P4, PT, R32, UR16, PT ;  /* 0x0000001020007c0c */ /* 0x000fe4000bf86070 */
[----:B------:R-:W-:-:S02]  /*4270*/  @!P1 SHF.L.U32 R23, R2, 0x2, RZ ;  /* 0x0000000202179819 */ /* 0x000fc400000006ff */
[----:B------:R-:W-:Y:S02]  /*4280*/  @!P1 SHF.L.U64.HI R22, R2, 0x2, R22 ;  /* 0x0000000202169819 */ /* 0x000fe40000010216 */
[----:B-1----:R-:W-:Y:S01]  /*4290*/  @!P0 IADD3 R8, P5, PT, R26, R8, RZ ;  /* 0x000000081a088210 */ /* 0x002fe20007fbe0ff */
[----:B----4-:R-:W-:Y:S01]  /*42a0*/  @!P3 IMAD R26, R31, R6, RZ ;  /* 0x000000061f1ab224 */ /* 0x010fe200078e02ff */
[----:B------:R-:W-:Y:S01]  /*42b0*/  @!P3 MOV R2, R40 ;  /* 0x000000280002b202 */ /* 0x000fe20000000f00 */
[----:B------:R1:W-:Y:S01]  /*42c0*/  STL [R1+0x240], R85 ;  /* 0x0002405501007387 */ /* 0x0003e20000100800 */
[----:B------:R-:W-:Y:S01]  /*42d0*/  @!P3 MOV R3, R39 ;  /* 0x000000270003b202 */ /* 0x000fe20000000f00 */
[----:B------:R-:W4:Y:S01]  /*42e0*/  LDC.64 R70, c[0x0][0x3a8] ;  /* 0x0000ea00ff467b82 */ /* 0x000f220000000a00 */
[----:B------:R-:W-:Y:S01]  /*42f0*/  ISETP.GE.AND.EX P4, PT, R59, UR17, PT, P4 ;  /* 0x000000113b007c0c */ /* 0x000fe2000bf86340 */
[C---:B------:R-:W-:Y:S02]  /*4300*/  @!P3 IMAD R26, R19.reuse, R7, R26 ;  /* 0x00000007131ab224 */ /* 0x040fe400078e021a */
[----:B------:R-:W-:Y:S01]  /*4310*/  @!P3 IMAD.WIDE.U32 R6, R19, R6, R2 ;  /* 0x000000061306b225 */ /* 0x000fe200078e0002 */
[----:B------:R-:W-:-:S02]  /*4320*/  @!P2 MOV R2, R40 ;  /* 0x000000280002a202 */ /* 0x000fc40000000f00 */
[----:B------:R-:W-:Y:S01]  /*4330*/  @!P2 MOV R3, R39 ;  /* 0x000000270003a202 */ /* 0x000fe20000000f00 */
[----:B0-----:R-:W-:-:S04]  /*4340*/  @!P2 IMAD R30, R30, R4, RZ ;  /* 0x000000041e1ea224 */ /* 0x001fc800078e02ff */
[C---:B------:R-:W-:Y:S02]  /*4350*/  @!P2 IMAD R19, R18.reuse, R5, R30 ;  /* 0x000000051213a224 */ /* 0x040fe400078e021e */
[----:B------:R-:W-:Y:S01]  /*4360*/  @!P2 IMAD.WIDE.U32 R4, R18, R4, R2 ;  /* 0x000000041204a225 */ /* 0x000fe200078e0002 */
[----:B------:R-:W0:Y:S04]  /*4370*/  @!P3 LDC.64 R30, c[0x0][0x3a0] ;  /* 0x0000e800ff1ebb82 */ /* 0x000e280000000a00 */
[----:B------:R-:W-:-:S04]  /*4380*/  @!P2 IADD3 R33, PT, PT, R5, R19, RZ ;  /* 0x000000130521a210 */ /* 0x000fc80007ffe0ff */
[----:B------:R-:W1:Y:S08]  /*4390*/  @!P4 LDC.64 R2, c[0x0][0x3f8] ;  /* 0x0000fe00ff02cb82 */ /* 0x000e700000000a00 */
[----:B------:R-:W4:Y:S01]  /*43a0*/  @!P3 LDC.64 R18, c[0x0][0x398] ;  /* 0x0000e600ff12bb82 */ /* 0x000f220000000a00 */
[----:B------:R-:W-:Y:S02]  /*43b0*/  @!P0 IADD3.X R9, PT, PT, R27, R9, RZ, P5, !PT ;  /* 0x000000091b098210 */ /* 0x000fe40002ffe4ff */
[----:B--2---:R-:W-:-:S02]  /*43c0*/  @!P1 IADD3 R10, P5, PT, R23, R10, RZ ;  /* 0x0000000a170a9210 */ /* 0x004fc40007fbe0ff */
[----:B------:R-:W-:Y:S02]  /*43d0*/  @!P3 IADD3 R26, PT, PT, R7, R26, RZ ;  /* 0x0000001a071ab210 */ /* 0x000fe40007ffe0ff */
[----:B------:R-:W-:Y:S02]  /*43e0*/  @!P1 IADD3.X R11, PT, PT, R22, R11, RZ, P5, !PT ;  /* 0x0000000b160b9210 */ /* 0x000fe40002ffe4ff */
[----:B---3--:R-:W-:Y:S02]  /*43f0*/  @!P1 IADD3 R14, P5, PT, R23, R14, RZ ;  /* 0x0000000e170e9210 */ /* 0x008fe40007fbe0ff */
[----:B------:R-:W-:Y:S02]  /*4400*/  @!P3 SHF.L.U32 R58, R6, 0x2, RZ ;  /* 0x00000002063ab819 */ /* 0x000fe400000006ff */
[----:B------:R-:W-:Y:S02]  /*4410*/  @!P1 IADD3.X R15, PT, PT, R22, R15, RZ, P5, !PT ;  /* 0x0000000f160f9210 */ /* 0x000fe40002ffe4ff */
[----:B------:R-:W-:Y:S01]  /*4420*/  @!P3 SHF.L.U64.HI R56, R6, 0x2, R26 ;  /* 0x000000020638b819 */ /* 0x000fe2000001021a */
[----:B------:R-:W2:Y:S01]  /*4430*/  @!P2 LDC.64 R22, c[0x0][0x3a0] ;  /* 0x0000e800ff16ab82 */ /* 0x000ea20000000a00 */
[----:B0-----:R-:W-:-:S02]  /*4440*/  @!P3 IADD3 R30, P5, PT, R58, R30, RZ ;  /* 0x0000001e3a1eb210 */ /* 0x001fc40007fbe0ff */
[C---:B------:R-:W-:Y:S02]  /*4450*/  @!P2 SHF.L.U64.HI R33, R4.reuse, 0x2, R33 ;  /* 0x000000020421a819 */ /* 0x040fe40000010221 */
[----:B------:R-:W-:Y:S01]  /*4460*/  @!P2 SHF.L.U32 R57, R4, 0x2, RZ ;  /* 0x000000020439a819 */ /* 0x000fe200000006ff */
[----:B-1----:R-:W-:Y:S01]  /*4470*/  @!P4 IMAD R4, R59, R2, RZ ;  /* 0x000000023b04c224 */ /* 0x002fe200078e02ff */
[----:B------:R-:W-:Y:S01]  /*4480*/  @!P3 IADD3.X R31, PT, PT, R56, R31, RZ, P5, !PT ;  /* 0x0000001f381fb210 */ /* 0x000fe20002ffe4ff */
[----:B------:R-:W0:Y:S01]  /*4490*/  @!P2 LDC.64 R26, c[0x0][0x398] ;  /* 0x0000e600ff1aab82 */ /* 0x000e220000000a00 */
[----:B----4-:R-:W-:Y:S01]  /*44a0*/  @!P3 IADD3 R18, P5, PT, R58, R18, RZ ;  /* 0x000000123a12b210 */ /* 0x010fe20007fbe0ff */
[----:B------:R-:W-:Y:S01]  /*44b0*/  @!P4 IMAD R58, R32, R3, R4 ;  /* 0x00000003203ac224 */ /* 0x000fe200078e0204 */
[----:B------:R-:W-:Y:S02]  /*44c0*/  @!P4 MOV R4, R40 ;  /* 0x000000280004c202 */ /* 0x000fe40000000f00 */
[----:B------:R-:W-:-:S03]  /*44d0*/  @!P4 MOV R5, R39 ;  /* 0x000000270005c202 */ /* 0x000fc60000000f00 */
[----:B------:R-:W1:Y:S01]  /*44e0*/  @!P4 LDC.64 R6, c[0x0][0x3a0] ;  /* 0x0000e800ff06cb82 */ /* 0x000e620000000a00 */
[----:B------:R-:W-:-:S05]  /*44f0*/  @!P4 IMAD.WIDE.U32 R2, R32, R2, R4 ;  /* 0x000000022002c225 */ /* 0x000fca00078e0004 */
[----:B------:R-:W-:Y:S02]  /*4500*/  @!P4 IADD3 R58, PT, PT, R3, R58, RZ ;  /* 0x0000003a033ac210 */ /* 0x000fe40007ffe0ff */
[C---:B------:R-:W-:Y:S02]  /*4510*/  @!P4 SHF.L.U32 R60, R2.reuse, 0x2, RZ ;  /* 0x00000002023cc819 */ /* 0x040fe400000006ff */
[----:B------:R-:W-:Y:S02]  /*4520*/  @!P4 SHF.L.U64.HI R61, R2, 0x2, R58 ;  /* 0x00000002023dc819 */ /* 0x000fe4000001023a */
[----:B------:R-:W-:-:S06]  /*4530*/  CS2R R2, SRZ ;  /* 0x0000000000027805 */ /* 0x000fcc000001ff00 */
[----:B------:R-:W3:Y:S01]  /*4540*/  @!P0 LDG.E.64 R2, desc[UR10][R12.64] ;  /* 0x0000000a0c028981 */ /* 0x000ee2000c1e1b00 */
[----:B------:R-:W-:Y:S02]  /*4550*/  CS2R R4, SRZ ;  /* 0x0000000000047805 */ /* 0x000fe4000001ff00 */
[----:B------:R-:W-:Y:S02]  /*4560*/  @!P3 IADD3.X R19, PT, PT, R56, R19, RZ, P5, !PT ;  /* 0x000000133813b210 */ /* 0x000fe40002ffe4ff */
[----:B--2---:R-:W-:Y:S02]  /*4570*/  @!P2 IADD3 R22, P5, PT, R57, R22, RZ ;  /* 0x000000163916a210 */ /* 0x004fe40007fbe0ff */
[----:B------:R2:W4:Y:S02]  /*4580*/  @!P0 LDG.E.64 R4, desc[UR10][R8.64] ;  /* 0x0000000a08048981 */ /* 0x000524000c1e1b00 */
[----:B------:R-:W-:Y:S02]  /*4590*/  @!P2 IADD3.X R23, PT, PT, R33, R23, RZ, P5, !PT ;  /* 0x000000172117a210 */ /* 0x000fe40002ffe4ff */
[----:B0-----:R-:W-:-:S04]  /*45a0*/  @!P2 IADD3 R26, P5, PT, R57, R26, RZ ;  /* 0x0000001a391aa210 */ /* 0x001fc80007fbe0ff */
[----:B------:R-:W-:Y:S02]  /*45b0*/  @!P2 IADD3.X R27, PT, PT, R33, R27, RZ, P5, !PT ;  /* 0x0000001b211ba210 */ /* 0x000fe40002ffe4ff */
[----:B--2---:R-:W-:Y:S02]  /*45c0*/  CS2R R8, SRZ ;  /* 0x0000000000087805 */ /* 0x004fe4000001ff00 */
[----:B-1----:R-:W-:Y:S02]  /*45d0*/  @!P4 IADD3 R6, P5, PT, R60, R6, RZ ;  /* 0x000000063c06c210 */ /* 0x002fe40007fbe0ff */
[----:B------:R-:W-:Y:S02]  /*45e0*/  SHF.R.S32.HI R32, RZ, 0x1f, R116 ;  /* 0x0000001fff207819 */ /* 0x000fe40000011474 */
[----:B------:R-:W-:Y:S01]  /*45f0*/  @!P4 IADD3.X R7, PT, PT, R61, R7, RZ, P5, !PT ;  /* 0x000000073d07c210 */ /* 0x000fe20002ffe4ff */
[----:B------:R0:W2:Y:S01]  /*4600*/  @!P1 LDG.E.64 R8, desc[UR10][R10.64] ;  /* 0x0000000a0a089981 */ /* 0x0000a2000c1e1b00 */
[----:B------:R-:W-:-:S04]  /*4610*/  ISETP.GE.U32.AND P5, PT, R116, UR16, PT ;  /* 0x0000001074007c0c */ /* 0x000fc8000bfa6070 */
[----:B------:R-:W-:Y:S01]  /*4620*/  ISETP.GE.AND.EX P5, PT, R32, UR17, PT, P5 ;  /* 0x0000001120007c0c */ /* 0x000fe2000bfa6350 */
[----:B0-----:R-:W-:Y:S01]  /*4630*/  HFMA2 R10, -RZ, RZ, 0, 0 ;  /* 0x00000000ff0a7431 */ /* 0x001fe200000001ff */
[----:B------:R-:W-:Y:S02]  /*4640*/  MOV R11, RZ ;  /* 0x000000ff000b7202 */ /* 0x000fe40000000f00 */
[----:B------:R-:W-:-:S06]  /*4650*/  CS2R R12, SRZ ;  /* 0x00000000000c7805 */ /* 0x000fcc000001ff00 */
[----:B------:R0:W2:Y:S01]  /*4660*/  @!P3 LDG.E.64 R12, desc[UR10][R30.64] ;  /* 0x0000000a1e0cb981 */ /* 0x0000a2000c1e1b00 */
[----:B------:R-:W-:Y:S02]  /*4670*/  MOV R56, UR6 ;  /* 0x0000000600387c02 */ /* 0x000fe40008000f00 */
[----:B------:R-:W1:Y:S01]  /*4680*/  @!P5 LDC.64 R58, c[0x0][0x398] ;  /* 0x0000e600ff3adb82 */ /* 0x000e620000000a00 */
[----:B------:R-:W-:Y:S01]  /*4690*/  MOV R57, UR7 ;  /* 0x0000000700397c02 */ /* 0x000fe20008000f00 */
[----:B------:R0:W2:Y:S01]  /*46a0*/  @!P1 LDG.E.64 R10, desc[UR10][R14.64] ;  /* 0x0000000a0e0a9981 */ /* 0x0000a2000c1e1b00 */
[----:B------:R-:W-:Y:S01]  /*46b0*/  @!P5 MOV R33, R39 ;  /* 0x000000270021d202 */ /* 0x000fe20000000f00 */
[----:B------:R-:W1:Y:S03]  /*46c0*/  LDCU.U8 UR6, c[0x0][0x414] ;  /* 0x00008280ff0677ac */ /* 0x000e660008000000 */
[----:B------:R-:W2:Y:S01]  /*46d0*/  LDG.E.64 R56, desc[UR10][R56.64] ;  /* 0x0000000a38387981 */ /* 0x000ea2000c1e1b00 */
[----:B0-----:R-:W0:Y:S01]  /*46e0*/  @!P5 LDC.64 R30, c[0x0][0x3f8] ;  /* 0x0000fe00ff1edb82 */ /* 0x001e220000000a00 */
[----:B------:R-:W-:-:S06]  /*46f0*/  CS2R R14, SRZ ;  /* 0x00000000000e7805 */ /* 0x000fcc000001ff00 */
[----:B------:R1:W2:Y:S02]  /*4700*/  @!P3 LDG.E.64 R14, desc[UR10][R18.64] ;  /* 0x0000000a120eb981 */ /* 0x0002a4000c1e1b00 */
[----:B-1----:R-:W-:Y:S01]  /*4710*/  CS2R R18, SRZ ;  /* 0x0000000000127805 */ /* 0x002fe2000001ff00 */
[----:B0-----:R-:W-:-:S05]  /*4720*/  @!P5 IMAD R32, R32, R30, RZ ;  /* 0x0000001e2020d224 */ /* 0x001fca00078e02ff */
[----:B------:R0:W2:Y:S01]  /*4730*/  @!P2 LDG.E.64 R18, desc[UR10][R22.64] ;  /* 0x0000000a1612a981 */ /* 0x0000a2000c1e1b00 */
[----:B------:R-:W-:Y:S01]  /*4740*/  @!P5 IMAD R31, R116, R31, R32 ;  /* 0x0000001f741fd224 */ /* 0x000fe200078e0220 */
[----:B------:R-:W-:Y:S02]  /*4750*/  @!P5 MOV R32, R40 ;  /* 0x000000280020d202 */ /* 0x000fe40000000f00 */
[----:B0-----:R-:W-:-:S03]  /*4760*/  CS2R R22, SRZ ;  /* 0x0000000000167805 */ /* 0x001fc6000001ff00 */
[----:B------:R-:W-:Y:S01]  /*4770*/  @!P5 IMAD.WIDE.U32 R32, R116, R30, R32 ;  /* 0x0000001e7420d225 */ /* 0x000fe200078e0020 */
[----:B------:R-:W-:Y:S02]  /*4780*/  @!P6 MOV R67, R80 ;  /* 0x000000500043e202 */ /* 0x000fe40000000f00 */
[----:B------:R-:W-:Y:S02]  /*4790*/  @!P6 MOV R66, R81 ;  /* 0x000000510042e202 */ /* 0x000fe40000000f00 */
[----:B------:R-:W-:Y:S01]  /*47a0*/  @!P6 MOV R65, R82 ;  /* 0x000000520041e202 */ /* 0x000fe20000000f00 */
[----:B------:R0:W2:Y:S01]  /*47b0*/  @!P2 LDG.E.64 R22, desc[UR10][R26.64] ;  /* 0x0000000a1a16a981 */ /* 0x0000a2000c1e1b00 */
[----:B------:R-:W-:Y:S02]  /*47c0*/  @!P5 IADD3 R68, PT, PT, R33, R31, RZ ;  /* 0x0000001f2144d210 */ /* 0x000fe40007ffe0ff */
[----:B------:R-:W1:Y:S01]  /*47d0*/  @!P4 LDC.64 R30, c[0x0][0x398] ;  /* 0x0000e600ff1ecb82 */ /* 0x000e620000000a00 */
[----:B------:R-:W-:Y:S01]  /*47e0*/  @!P6 MOV R64, R83 ;  /* 0x000000530040e202 */ /* 0x000fe20000000f00 */
[----:B------:R-:W1:Y:S01]  /*47f0*/  S2R R85, SR_TID.X ;  /* 0x0000000000557919 */ /* 0x000e620000002100 */
[----:B------:R-:W-:Y:S01]  /*4800*/  STL [R1+0x238], R87 ;  /* 0x0002385701007387 */ /* 0x000fe20000100800 */
[----:B0-----:R-:W-:-:S02]  /*4810*/  CS2R R26, SRZ ;  /* 0x00000000001a7805 */ /* 0x001fc4000001ff00 */
[C---:B------:R-:W-:Y:S01]  /*4820*/  @!P5 SHF.L.U64.HI R68, R32.reuse, 0x2, R68 ;  /* 0x000000022044d819 */ /* 0x040fe20000010244 */
[----:B------:R0:W-:Y:S04]  /*4830*/  STL [R1+0x23c], R84 ;  /* 0x00023c5401007387 */ /* 0x0001e80000100800 */
[----:B------:R0:W2:Y:S04]  /*4840*/  @!P4 LDG.E.64 R26, desc[UR10][R6.64] ;  /* 0x0000000a061ac981 */ /* 0x0000a8000c1e1b00 */
[----:B------:R1:W-:Y:S04]  /*4850*/  STL.64 [R1+0x1d8], R82 ;  /* 0x0001d85201007387 */ /* 0x0003e80000100a00 */
[----:B0-----:R-:W5:Y:S01]  /*4860*/  LDL R84, [R1+0x2c0] ;  /* 0x0002c00001547983 */ /* 0x001f620000100800 */
[----:B------:R-:W-:-:S02]  /*4870*/  @!P5 SHF.L.U32 R6, R32, 0x2, RZ ;  /* 0x000000022006d819 */ /* 0x000fc400000006ff */
[----:B------:R-:W0:Y:S01]  /*4880*/  @!P5 LDC.64 R32, c[0x0][0x3a0] ;  /* 0x0000e800ff20db82 */ /* 0x000e220000000a00 */
[----:B-1----:R-:W-:Y:S01]  /*4890*/  @!P4 IADD3 R30, P6, PT, R60, R30, RZ ;  /* 0x0000001e3c1ec210 */ /* 0x002fe20007fde0ff */
[----:B------:R-:W5:Y:S03]  /*48a0*/  LDL R87, [R1+0x2a0] ;  /* 0x0002a00001577983 */ /* 0x000f660000100800 */
[----:B------:R-:W-:Y:S01]  /*48b0*/  @!P4 IADD3.X R31, PT, PT, R61, R31, RZ, P6, !PT ;  /* 0x0000001f3d1fc210 */ /* 0x000fe200037fe4ff */
[----:B------:R-:W5:Y:S04]  /*48c0*/  LDL R116, [R1+0x234] ;  /* 0x0002340001747983 */ /* 0x000f680000100800 */
[----:B------:R-:W5:Y:S04]  /*48d0*/  LDL R80, [R1+0x2b8] ;  /* 0x0002b80001507983 */ /* 0x000f680000100800 */
[----:B------:R-:W5:Y:S04]  /*48e0*/  LDL R81, [R1+0x2d8] ;  /* 0x0002d80001517983 */ /* 0x000f680000100800 */
[----:B------:R-:W5:Y:S04]  /*48f0*/  LDL R82, [R1+0x2d0] ;  /* 0x0002d00001527983 */ /* 0x000f680000100800 */
[----:B------:R-:W5:Y:S01]  /*4900*/  LDL R83, [R1+0x2d4] ;  /* 0x0002d40001537983 */ /* 0x000f620000100800 */
[----:B0-----:R-:W-:-:S04]  /*4910*/  @!P5 IADD3 R32, P6, PT, R6, R32, RZ ;  /* 0x000000200620d210 */ /* 0x001fc80007fde0ff */
[----:B------:R-:W-:Y:S02]  /*4920*/  @!P5 IADD3.X R33, PT, PT, R68, R33, RZ, P6, !PT ;  /* 0x000000214421d210 */ /* 0x000fe400037fe4ff */
[----:B------:R-:W-:Y:S02]  /*4930*/  @!P5 IADD3 R58, P6, PT, R6, R58, RZ ;  /* 0x0000003a063ad210 */ /* 0x000fe40007fde0ff */
[----:B------:R-:W-:Y:S02]  /*4940*/  CS2R R6, SRZ ;  /* 0x0000000000067805 */ /* 0x000fe4000001ff00 */
[----:B------:R-:W-:-:S04]  /*4950*/  @!P5 IADD3.X R59, PT, PT, R68, R59, RZ, P6, !PT ;  /* 0x0000003b443bd210 */ /* 0x000fc800037fe4ff */
[----:B------:R0:W2:Y:S01]  /*4960*/  @!P4 LDG.E.64 R6, desc[UR10][R30.64] ;  /* 0x0000000a1e06c981 */ /* 0x0000a2000c1e1b00 */
[----:B------:R-:W-:Y:S02]  /*4970*/  ISETP.NE.AND P6, PT, RZ, UR6, PT ;  /* 0x00000006ff007c0c */ /* 0x000fe4000bfc5270 */
[----:B0-----:R-:W-:-:S06]  /*4980*/  CS2R R30, SRZ ;  /* 0x00000000001e7805 */ /* 0x001fcc000001ff00 */
[----:B------:R0:W2:Y:S02]  /*4990*/  @!P5 LDG.E.64 R30, desc[UR10][R32.64] ;  /* 0x0000000a201ed981 */ /* 0x0000a4000c1e1b00 */
[----:B0-----:R-:W-:-:S06]  /*49a0*/  CS2R R32, SRZ ;  /* 0x0000000000207805 */ /* 0x001fcc000001ff00 */
[----:B------:R0:W2:Y:S02]  /*49b0*/  @!P5 LDG.E.64 R32, desc[UR10][R58.64] ;  /* 0x0000000a3a20d981 */ /* 0x0000a4000c1e1b00 */
[----:B0-----:R-:W0:Y:S01]  /*49c0*/  @P6 LDC.64 R58, c[0x0][0x3b0] ;  /* 0x0000ec00ff3a6b82 */ /* 0x001e220000000a00 */
[----:B------:R-:W-:Y:S02]  /*49d0*/  SHF.L.U32 R61, R85, 0x1, RZ ;  /* 0x00000001553d7819 */ /* 0x000fe400000006ff */
[----:B------:R-:W-:Y:S01]  /*49e0*/  MOV R60, UR13 ;  /* 0x0000000d003c7c02 */ /* 0x000fe20008000f00 */
[----:B------:R-:W5:Y:S01]  /*49f0*/  LDL R85, [R1+0x294] ;  /* 0x0002940001557983 */ /* 0x000f620000100800 */
[----:B------:R-:W-:-:S04]  /*4a00*/  LOP3.LUT R61, R61, 0x7e, RZ, 0xc0, !PT ;  /* 0x0000007e3d3d7812 */ /* 0x000fc800078ec0ff */
[----:B------:R-:W-:-:S05]  /*4a10*/  LEA R60, R60, R61, 0x7 ;  /* 0x0000003d3c3c7211 */ /* 0x000fca00078e38ff */
[----:B0-----:R-:W-:-:S04]  /*4a20*/  @P6 IMAD.WIDE R58, R60, 0x2, R58 ;  /* 0x000000023c3a6825 */ /* 0x001fc800078e023a */
[----:B------:R-:W-:Y:S01]  /*4a30*/  IMAD.WIDE R60, R60, 0x2, R70 ;  /* 0x000000023c3c7825 */ /* 0x000fe200078e0246 */
[----:B------:R-:W2:Y:S04]  /*4a40*/  @P6 LDG.E.U16 R68, desc[UR10][R58.64] ;  /* 0x0000000a3a446981 */ /* 0x000ea8000c1e1500 */
[----:B------:R-:W2:Y:S04]  /*4a50*/  LDG.E.U16 R69, desc[UR10][R60.64] ;  /* 0x0000000a3c457981 */ /* 0x000ea8000c1e1500 */
[----:B------:R0:W2:Y:S04]  /*4a60*/  @P6 LDG.E.U16 R59, desc[UR10][R58.64+0x2] ;  /* 0x0000020a3a3b6981 */ /* 0x0000a8000c1e1500 */
[----:B------:R1:W2:Y:S01]  /*4a70*/  LDG.E.U16 R61, desc[UR10][R60.64+0x2] ;  /* 0x0000020a3c3d7981 */ /* 0x0002a2000c1e1500 */
[----:B0-----:R-:W-:Y:S01]  /*4a80*/  HFMA2 R58, -RZ, RZ, 0, 0 ;  /* 0x00000000ff3a7431 */ /* 0x001fe200000001ff */
[----:B---3--:R-:W-:-:S02]  /*4a90*/  @!P0 MOV R58, R2 ;  /* 0x00000002003a8202 */ /* 0x008fc40000000f00 */
[----:B------:R0:W-:Y:S02]  /*4aa0*/  STL.64 [R1+0xe0], R2 ;  /* 0x0000e00201007387 */ /* 0x0001e40000100a00 */
[----:B0-----:R-:W-:Y:S01]  /*4ab0*/  HFMA2 R2, -RZ, RZ, 0, 0 ;  /* 0x00000000ff027431 */ /* 0x001fe200000001ff */
[----:B------:R-:W-:Y:S01]  /*4ac0*/  @!P0 MOV R2, R3 ;  /* 0x0000000300028202 */ /* 0x000fe20000000f00 */
[----:B------:R-:W-:Y:S01]  /*4ad0*/  HFMA2 R3, -RZ, RZ, 0, 0 ;  /* 0x00000000ff037431 */ /* 0x000fe200000001ff */
[----:B----4-:R0:W-:Y:S01]  /*4ae0*/  STL.64 [R1+0x1e0], R4 ;  /* 0x0001e00401007387 */ /* 0x0101e20000100a00 */
[----:B------:R-:W-:Y:S01]  /*4af0*/  @!P0 MOV R3, R4 ;  /* 0x0000000400038202 */ /* 0x000fe20000000f00 */
[----:B0-----:R-:W-:Y:S01]  /*4b00*/  HFMA2 R4, -RZ, RZ, 0, 0 ;  /* 0x00000000ff047431 */ /* 0x001fe200000001ff */
[----:B------:R-:W-:Y:S01]  /*4b10*/  @!P0 MOV R4, R5 ;  /* 0x0000000500048202 */ /* 0x000fe20000000f00 */
[----:B------:R-:W-:Y:S01]  /*4b20*/  HFMA2 R5, -RZ, RZ, 0, 0 ;  /* 0x00000000ff057431 */ /* 0x000fe200000001ff */
[----:B--2---:R0:W-:Y:S01]  /*4b30*/  STL.64 [R1+0xe8], R8 ;  /* 0x0000e80801007387 */ /* 0x0041e20000100a00 */
[----:B------:R-:W-:Y:S01]  /*4b40*/  @!P1 MOV R5, R8 ;  /* 0x0000000800059202 */ /* 0x000fe20000000f00 */
[----:B0-----:R-:W-:Y:S01]  /*4b50*/  HFMA2 R8, -RZ, RZ, 0, 0 ;  /* 0x00000000ff087431 */ /* 0x001fe200000001ff */
[----:B------:R-:W-:Y:S01]  /*4b60*/  @!P1 MOV R8, R9 ;  /* 0x0000000900089202 */ /* 0x000fe20000000f00 */
[----:B------:R-:W-:Y:S01]  /*4b70*/  HFMA2 R9, -RZ, RZ, 0, 0 ;  /* 0x00000000ff097431 */ /* 0x000fe200000001ff */
[----:B------:R0:W-:Y:S01]  /*4b80*/  STL.64 [R1+0x1e8], R10 ;  /* 0x0001e80a01007387 */ /* 0x0001e20000100a00 */
        /* <DEDUP_REMOVED lines=10> */
[----:B------:R-:W-:-:S02]  /*4c30*/  R2UR UR16, R56 ;  /* 0x00000000381072ca */ /* 0x000fc400000e0000 */
[----:B------:R-:W-:Y:S01]  /*4c40*/  @!P3 MOV R13, R14 ;  /* 0x0000000e000db202 */ /* 0x000fe20000000f00 */
[----:B0-----:R-:W-:Y:S01]  /*4c50*/  HFMA2 R14, -RZ, RZ, 0, 0 ;  /* 0x00000000ff0e7431 */ /* 0x001fe200000001ff */
[----:B------:R-:W-:Y:S01]  /*4c60*/  @!P3 MOV R14, R15 ;  /* 0x0000000f000eb202 */ /* 0x000fe20000000f00 */
[----:B------:R-:W-:Y:S01]  /*4c70*/  HFMA2 R15, -RZ, RZ, 0, 0 ;  /* 0x00000000ff0f7431 */ /* 0x000fe200000001ff */
[----:B------:R0:W-:Y:S01]  /*4c80*/  STL.64 [R1+0xf8], R18 ;  /* 0x0000f81201007387 */ /* 0x0001e20000100a00 */
[----:B------:R-:W-:-:S06]  /*4c90*/  @!P2 MOV R15, R18 ;  /* 0x00000012000fa202 */ /* 0x000fcc0000000f00 */
[----:B0-----:R-:W-:-:S05]  /*4ca0*/  MOV R18, UR16 ;  /* 0x0000001000127c02 */ /* 0x001fca0008000f00 */
[----:B------:R-:W-:Y:S01]  /*4cb0*/  FFMA.FTZ R57, -R18, UR16, R57 ;  /* 0x0000001012397c23 */ /* 0x000fe20008010139 */
[----:B------:R-:W-:Y:S01]  /*4cc0*/  HFMA2 R18, -RZ, RZ, 0, 0 ;  /* 0x00000000ff127431 */ /* 0x000fe200000001ff */
[----:B------:R-:W-:Y:S01]  /*4cd0*/  @!P2 MOV R18, R19 ;  /* 0x000000130012a202 */ /* 0x000fe20000000f00 */
[----:B------:R-:W-:Y:S01]  /*4ce0*/  HFMA2 R19, -RZ, RZ, 0, 0 ;  /* 0x00000000ff137431 */ /* 0x000fe200000001ff */
[----:B------:R0:W-:Y:S01]  /*4cf0*/  STL.64 [R1+0x1f8], R22 ;  /* 0x0001f81601007387 */ /* 0x0001e20000100a00 */
[----:B------:R-:W-:Y:S02]  /*4d00*/  FSETP.GTU.FTZ.AND P0, PT, R57, RZ, PT ;  /* 0x000000ff3900720b */ /* 0x000fe40003f1c000 */
[----:B------:R-:W-:Y:S01]  /*4d10*/  @!P2 MOV R19, R22 ;  /* 0x000000160013a202 */ /* 0x000fe20000000f00 */
[----:B0-----:R-:W-:Y:S01]  /*4d20*/  HFMA2 R22, -RZ, RZ, 0, 0 ;  /* 0x00000000ff167431 */ /* 0x001fe200000001ff */
[----:B------:R-:W-:Y:S01]  /*4d30*/  @!P2 MOV R22, R23 ;  /* 0x000000170016a202 */ /* 0x000fe20000000f00 */
[----:B------:R-:W-:-:S08]  /*4d40*/  HFMA2 R23, -RZ, RZ, 0, 0 ;  /* 0x00000000ff177431 */ /* 0x000fd000000001ff */
[----:B------:R-:W-:Y:S01]  /*4d50*/  VOTEU.ANY UP0, P0 ;  /* 0x0000000000ff7886 */ /* 0x000fe20000000100 */
[----:B------:R0:W-:Y:S01]  /*4d60*/  STL.64 [R1+0x100], R26 ;  /* 0x0001001a01007387 */ /* 0x0001e20000100a00 */
[----:B------:R-:W-:-:S03]  /*4d70*/  @!P4 MOV R23, R26 ;  /* 0x0000001a0017c202 */ /* 0x000fc60000000f00 */
[----:B------:R-:W2:Y:S01]  /*4d80*/  @UP0 LDCU UR5, c[0x0][0x3c0] ;  /* 0x00007800ff0507ac */ /* 0x000ea20008000800 */
[----:B0-----:R-:W-:Y:S01]  /*4d90*/  HFMA2 R26, -RZ, RZ, 0, 0 ;  /* 0x00000000ff1a7431 */ /* 0x001fe200000001ff */
[----:B------:R-:W-:Y:S02]  /*4da0*/  PLOP3.LUT P0, PT, PT, PT, UP0, 0x80, 0x8 ;  /* 0x000000000008781c */ /* 0x000fe40003f0f008 */
[----:B------:R-:W-:Y:S01]  /*4db0*/  @!P4 MOV R26, R27 ;  /* 0x0000001b001ac202 */ /* 0x000fe20000000f00 */
[----:B------:R-:W-:Y:S01]  /*4dc0*/  HFMA2 R27, -RZ, RZ, 0, 0 ;  /* 0x00000000ff1b7431 */ /* 0x000fe200000001ff */
[----:B------:R0:W-:Y:S01]  /*4dd0*/  STL.64 [R1+0x200], R6 ;  /* 0x0002000601007387 */ /* 0x0001e20000100a00 */
[----:B------:R-:W-:Y:S01]  /*4de0*/  @!P4 MOV R27, R6 ;  /* 0x00000006001bc202 */ /* 0x000fe20000000f00 */
[----:B0-----:R-:W-:-:S07]  /*4df0*/  HFMA2 R6, -RZ, RZ, 0, 0 ;  /* 0x00000000ff067431 */ /* 0x001fce00000001ff */
[----:B--2---:R-:W-:Y:S01]  /*4e00*/  @P0 FADD.FTZ R56, R57, UR5 ;  /* 0x0000000539380e21 */ /* 0x004fe20008010000 */
[----:B------:R-:W-:Y:S01]  /*4e10*/  @!P4 MOV R6, R7 ;  /* 0x000000070006c202 */ /* 0x000fe20000000f00 */
[----:B------:R-:W-:Y:S01]  /*4e20*/  HFMA2 R7, -RZ, RZ, 0, 0 ;  /* 0x00000000ff077431 */ /* 0x000fe200000001ff */
[----:B------:R0:W-:Y:S03]  /*4e30*/  STL.64 [R1+0x108], R30 ;  /* 0x0001081e01007387 */ /* 0x0001e60000100a00 */
[----:B------:R-:W2:Y:S01]  /*4e40*/  @P0 MUFU.RSQ R56, R56 ;  /* 0x0000003800380308 */ /* 0x000ea20000001400 */
[----:B------:R-:W-:Y:S01]  /*4e50*/  @!P5 MOV R7, R30 ;  /* 0x0000001e0007d202 */ /* 0x000fe20000000f00 */
[----:B0-----:R-:W-:Y:S01]  /*4e60*/  HFMA2 R30, -RZ, RZ, 0, 0 ;  /* 0x00000000ff1e7431 */ /* 0x001fe200000001ff */
[----:B------:R-:W-:Y:S04]  /*4e70*/  STL.64 [R1+0x1c8], R72 ;  /* 0x0001c84801007387 */ /* 0x000fe80000100a00 */
[----:B------:R-:W-:Y:S01]  /*4e80*/  STL.64 [R1+0xd0], R76 ;  /* 0x0000d04c01007387 */ /* 0x000fe20000100a00 */
[----:B------:R-:W-:Y:S01]  /*4e90*/  @!P5 MOV R30, R31 ;  /* 0x0000001f001ed202 */ /* 0x000fe20000000f00 */
[----:B------:R-:W-:-:S02]  /*4ea0*/  HFMA2 R31, -RZ, RZ, 0, 0 ;  /* 0x00000000ff1f7431 */ /* 0x000fc400000001ff */
[----:B------:R0:W-:Y:S01]  /*4eb0*/  STL.64 [R1+0x208], R32 ;  /* 0x0002082001007387 */ /* 0x0001e20000100a00 */
[----:B------:R-:W-:Y:S01]  /*4ec0*/  UISETP.NE.AND UP1, UPT, UR6, URZ, UPT ;  /* 0x000000ff0600728c */ /* 0x000fe2000bf25270 */
[----:B------:R-:W-:Y:S02]  /*4ed0*/  @!P5 MOV R31, R32 ;  /* 0x00000020001fd202 */ /* 0x000fe40000000f00 */
[----:B--2---:R-:W-:Y:S01]  /*4ee0*/  @P0 R2UR UR5, R56 ;  /* 0x00000000380502ca */ /* 0x004fe200000e0000 */
[----:B0-----:R-:W-:Y:S01]  /*4ef0*/  HFMA2 R32, -RZ, RZ, 0, 0 ;  /* 0x00000000ff207431 */ /* 0x001fe200000001ff */
[----:B------:R-:W-:Y:S01]  /*4f00*/  @!P5 MOV R32, R33 ;  /* 0x000000210020d202 */ /* 0x000fe20000000f00 */
[----:B------:R-:W-:Y:S01]  /*4f10*/  HFMA2 R33, -RZ, RZ, 0, 0 ;  /* 0x00000000ff217431 */ /* 0x000fe200000001ff */
[----:B------:R-:W-:Y:S02]  /*4f20*/  MOV R56, RZ ;  /* 0x000000ff00387202 */ /* 0x000fe40000000f00 */
[----:B------:R-:W-:-:S02]  /*4f30*/  @P6 SHF.L.U32 R56, R59, 0x10, RZ ;  /* 0x000000103b386819 */ /* 0x000fc400000006ff */
[----:B-1----:R-:W-:Y:S02]  /*4f40*/  SHF.L.U32 R60, R69, 0x10, RZ ;  /* 0x00000010453c7819 */ /* 0x002fe400000006ff */
[----:B------:R-:W-:Y:S02]  /*4f50*/  @P6 SHF.L.U32 R33, R68, 0x10, RZ ;  /* 0x0000001044216819 */ /* 0x000fe400000006ff */
[----:B------:R-:W-:Y:S01]  /*4f60*/  SHF.L.U32 R57, R61, 0x10, RZ ;  /* 0x000000103d397819 */ /* 0x000fe200000006ff */
[----:B------:R-:W-:Y:S01]  /*4f70*/  UMOV UR17, 0x3f800000 ;  /* 0x3f80000000117882 */ /* 0x000fe20000000000 */
[----:B------:R-:W-:Y:S01]  /*4f80*/  @UP0 UMOV UR17, UR5 ;  /* 0x0000000500110c82 */ /* 0x000fe20008000000 */
[----:B------:R-:W-:Y:S05]  /*4f90*/  BRA.U UP1, `(.L_x_1546) ;  /* 0x0000001d015c7547 */ /* 0x000fea000b800000 */
[----:B------:R-:W2:Y:S04]  /*4fa0*/  LDL.LU R78, [R1+0x298] ;  /* 0x00029800014e7983 */ /* 0x000ea80000300800 */
[----:B------:R-:W3:Y:S04]  /*4fb0*/  LDL.LU R76, [R1+0x29c] ;  /* 0x00029c00014c7983 */ /* 0x000ee80000300800 */
[----:B------:R-:W4:Y:S04]  /*4fc0*/  LDL.LU R77, [R1+0x2a4] ;  /* 0x0002a400014d7983 */ /* 0x000f280000300800 */
[----:B------:R-:W4:Y:S01]  /*4fd0*/  LDL.LU R73, [R1+0x220] ;  /* 0x0002200001497983 */ /* 0x000f220000300800 */
[----:B------:R-:W-:Y:S01]  /*4fe0*/  FMUL.FTZ R70, R60, R124 ;  /* 0x0000007c3c467220 */ /* 0x000fe20000410000 */
[----:B------:R-:W-:-:S02]  /*4ff0*/  FMUL.FTZ R68, R57, R0 ;  /* 0x0000000039447220 */ /* 0x000fc40000410000 */
[----:B------:R-:W4:Y:S01]  /*5000*/  LDL.LU R72, [R1+0x21c] ;  /* 0x00021c0001487983 */ /* 0x000f220000300800 */
        /* <DEDUP_REMOVED lines=12> */
[-C--:B------:R-:W-:Y:S01]  /*50d0*/  FMUL.FTZ R71, R60, R73.reuse ;  /* 0x000000493c477220 */ /* 0x080fe20000410000 */
[----:B------:R-:W-:Y:S01]  /*50e0*/  FFMA.FTZ R59, R59, R0, RZ ;  /* 0x000000003b3b7223 */ /* 0x000fe200000100ff */
[----:B------:R-:W-:Y:S01]  /*50f0*/  FMUL.FTZ R68, R68, UR17 ;  /* 0x0000001144447c20 */ /* 0x000fe20008410000 */
[----:B------:R-:W4:Y:S03]  /*5100*/  LDL.LU R77, [R1+0x210] ;  /* 0x00021000014d7983 */ /* 0x000f260000300800 */
[C---:B------:R-:W-:Y:S01]  /*5110*/  FFMA.FTZ R61, R68.reuse, R73, R61 ;  /* 0x00000049443d7223 */ /* 0x040fe2000001003d */
[----:B------:R-:W-:-:S02]  /*5120*/  FFMA.FTZ R70, R68, R71, R70 ;  /* 0x0000004744467223 */ /* 0x000fc40000010046 */
[----:B------:R-:W2:Y:S01]  /*5130*/  LDL.LU R68, [R1+0x2ac] ;  /* 0x0002ac0001447983 */ /* 0x000ea20000300800 */
[----:B------:R-:W-:-:S04]  /*5140*/  FADD.FTZ R0, RZ, R0 ;  /* 0x00000000ff007221 */ /* 0x000fc80000010000 */
[----:B------:R-:W-:Y:S01]  /*5150*/  FADD.FTZ R0, R0, R72 ;  /* 0x0000004800007221 */ /* 0x000fe20000010000 */
[----:B------:R-:W-:Y:S02]  /*5160*/  FADD.FTZ R69, R69, R71 ;  /* 0x0000004745457221 */ /* 0x000fe40000010000 */
[----:B------:R-:W3:Y:S01]  /*5170*/  LDL.LU R71, [R1+0x218] ;  /* 0x0002180001477983 */ /* 0x000ee20000300800 */
[----:B------:R-:W-:-:S04]  /*5180*/  FADD.FTZ R124, RZ, R124 ;  /* 0x0000007cff7c7221 */ /* 0x000fc80000010000 */
[----:B------:R-:W-:Y:S02]  /*5190*/  FADD.FTZ R124, R124, R73 ;  /* 0x000000497c7c7221 */ /* 0x000fe40000010000 */
[----:B------:R-:W4:Y:S01]  /*51a0*/  LDL.LU R73, [R1+0x2cc] ;  /* 0x0002cc0001497983 */ /* 0x000f220000300800 */
[----:B--2---:R-:W-:-:S04]  /*51b0*/  FADD.FTZ R68, R68, -UR16 ;  /* 0x8000001044447e21 */ /* 0x004fc80008010000 */
[----:B------:R-:W-:-:S04]  /*51c0*/  FMUL.FTZ R68, R68, UR17 ;  /* 0x0000001144447c20 */ /* 0x000fc80008410000 */
[-C--:B------:R-:W-:Y:S01]  /*51d0*/  FFMA.FTZ R59, R68, R72.reuse, R59 ;  /* 0x00000048443b7223 */ /* 0x080fe2000001003b */
[----:B------:R-:W-:-:S04]  /*51e0*/  FMUL.FTZ R72, R57, R72 ;  /* 0x0000004839487220 */ /* 0x000fc80000410000 */
[----:B------:R-:W-:Y:S02]  /*51f0*/  FFMA.FTZ R70, R68, R72, R70 ;  /* 0x0000004844467223 */ /* 0x000fe40000010046 */
[----:B------:R-:W2:Y:S01]  /*5200*/  LDL.LU R68, [R1+0x2b4] ;  /* 0x0002b40001447983 */ /* 0x000ea20000300800 */
[----:B------:R-:W-:-:S03]  /*5210*/  FADD.FTZ R69, R72, R69 ;  /* 0x0000004548457221 */ /* 0x000fc60000010000 */
[----:B------:R-:W2:Y:S01]  /*5220*/  LDL.LU R72, [R1+0x2bc] ;  /* 0x0002bc0001487983 */ /* 0x000ea20000300800 */
[----:B---3--:R-:W-:Y:S01]  /*5230*/  FADD.FTZ R124, R124, R71 ;  /* 0x000000477c7c7221 */ /* 0x008fe20000010000 */
[----:B------:R-:W-:-:S04]  /*5240*/  FADD.FTZ R0, R0, R78 ;  /* 0x0000004e00007221 */ /* 0x000fc80000010000 */
[----:B------:R-:W-:-:S04]  /*5250*/  FADD.FTZ R0, R0, R125 ;  /* 0x0000007d00007221 */ /* 0x000fc80000010000 */
[----:B------:R-:W-:Y:S01]  /*5260*/  FADD.FTZ R0, R0, R111 ;  /* 0x0000006f00007221 */ /* 0x000fe20000010000 */
[----:B----4-:R-:W-:-:S03]  /*5270*/  FADD.FTZ R124, R124, R77 ;  /* 0x0000004d7c7c7221 */ /* 0x010fc60000010000 */
[----:B------:R-:W-:Y:S01]  /*5280*/  FADD.FTZ R0, R0, R113 ;  /* 0x0000007100007221 */ /* 0x000fe20000010000 */
[----:B------:R-:W-:-:S03]  /*5290*/  FADD.FTZ R124, R124, R110 ;  /* 0x0000006e7c7c7221 */ /* 0x000fc60000010000 */
[----:B------:R-:W-:-:S04]  /*52a0*/  FADD.FTZ R0, R0, R115 ;  /* 0x0000007300007221 */ /* 0x000fc80000010000 */
[----:B------:R-:W-:-:S04]  /*52b0*/  FADD.FTZ R0, R0, R119 ;  /* 0x0000007700007221 */ /* 0x000fc80000010000 */
[----:B------:R-:W-:-:S04]  /*52c0*/  FADD.FTZ R0, R0, R109 ;  /* 0x0000006d00007221 */ /* 0x000fc80000010000 */
[----:B------:R-:W-:Y:S01]  /*52d0*/  FADD.FTZ R0, R0, R43 ;  /* 0x0000002b00007221 */ /* 0x000fe20000010000 */
[----:B--2---:R-:W-:-:S04]  /*52e0*/  FADD.FTZ R68, R68, -UR16 ;  /* 0x8000001044447e21 */ /* 0x004fc80008010000 */
[----:B------:R-:W-:Y:S01]  /*52f0*/  FMUL.FTZ R68, R68, UR17 ;  /* 0x0000001144447c20 */ /* 0x000fe20008410000 */
[----:B------:R-:W-:-:S03]  /*5300*/  FADD.FTZ R72, R72, -UR16 ;  /* 0x8000001048487e21 */ /* 0x000fc60008010000 */
[-C--:B------:R-:W-:Y:S01]  /*5310*/  FFMA.FTZ R61, R68, R71.reuse, R61 ;  /* 0x00000047443d7223 */ /* 0x080fe2000001003d */
[----:B------:R-:W-:Y:S01]  /*5320*/  FMUL.FTZ R71, R60, R71 ;  /* 0x000000473c477220 */ /* 0x000fe20000410000 */
[----:B------:R-:W-:-:S03]  /*5330*/  FMUL.FTZ R72, R72, UR17 ;  /* 0x0000001148487c20 */ /* 0x000fc60008410000 */
[----:B------:R-:W-:Y:S01]  /*5340*/  FFMA.FTZ R70, R68, R71, R70 ;  /* 0x0000004744467223 */ /* 0x000fe20000010046 */
[----:B------:R-:W-:Y:S01]  /*5350*/  FMUL.FTZ R68, R57, R78 ;  /* 0x0000004e39447220 */ /* 0x000fe20000410000 */
[----:B------:R-:W-:Y:S01]  /*5360*/  FADD.FTZ R69, R69, R71 ;  /* 0x0000004745457221 */ /* 0x000fe20000010000 */
[----:B------:R-:W-:Y:S02]  /*5370*/  FADD.FTZ R71, R76, -UR16 ;  /* 0x800000104c477e21 */ /* 0x000fe40008010000 */
[----:B------:R-:W-:Y:S01]  /*5380*/  FFMA.FTZ R70, R72, R68, R70 ;  /* 0x0000004448467223 */ /* 0x000fe20000010046 */
[----:B------:R-:W-:Y:S01]  /*5390*/  FADD.FTZ R69, R68, R69 ;  /* 0x0000004544457221 */ /* 0x000fe20000010000 */
[----:B------:R-:W-:Y:S01]  /*53a0*/  FMUL.FTZ R71, R71, UR17 ;  /* 0x0000001147477c20 */ /* 0x000fe20008410000 */
[----:B------:R-:W-:-:S04]  /*53b0*/  FMUL.FTZ R68, R60, R77 ;  /* 0x0000004d3c447220 */ /* 0x000fc80000410000 */
[----:B------:R-:W-:Y:S01]  /*53c0*/  FFMA.FTZ R70, R71, R68, R70 ;  /* 0x0000004447467223 */ /* 0x000fe20000010046 */
[----:B------:R-:W-:Y:S01]  /*53d0*/  FADD.FTZ R69, R69, R68 ;  /* 0x0000004445457221 */ /* 0x000fe20000010000 */
[----:B-----5:R-:W-:Y:S02]  /*53e0*/  FADD.FTZ R68, R82, -UR16 ;  /* 0x8000001052447e21 */ /* 0x020fe40008010000 */
[----:B------:R-:W2:Y:S01]  /*53f0*/  LDL.LU R82, [R1+0x2dc] ;  /* 0x0002dc0001527983 */ /* 0x000ea20000300800 */
[----:B------:R-:W-:Y:S01]  /*5400*/  FFMA.FTZ R59, R72, R78, R59 ;  /* 0x0000004e483b7223 */ /* 0x000fe2000001003b */
[----:B------:R-:W-:-:S04]  /*5410*/  FADD.FTZ R72, R73, -UR16 ;  /* 0x8000001049487e21 */ /* 0x000fc80008010000 */
[----:B------:R-:W-:-:S04]  /*5420*/  FMUL.FTZ R72, R72, UR17 ;  /* 0x0000001148487c20 */ /* 0x000fc80008410000 */
[-C--:B------:R-:W-:Y:S01]  /*5430*/  FFMA.FTZ R59, R72, R125.reuse, R59 ;  /* 0x0000007d483b7223 */ /* 0x080fe2000001003b */
[----:B------:R-:W-:Y:S01]  /*5440*/  FMUL.FTZ R125, R57, R125 ;  /* 0x0000007d397d7220 */ /* 0x000fe20000410000 */
[----:B------:R-:W-:Y:S01]  /*5450*/  FFMA.FTZ R61, R71, R77, R61 ;  /* 0x0000004d473d7223 */ /* 0x000fe2000001003d */
[-C--:B------:R-:W-:Y:S01]  /*5460*/  FMUL.FTZ R71, R60, R110.reuse ;  /* 0x0000006e3c477220 */ /* 0x080fe20000410000 */
[----:B------:R-:W-:Y:S01]  /*5470*/  FMUL.FTZ R68, R68, UR17 ;  /* 0x0000001144447c20 */ /* 0x000fe20008410000 */
[----:B------:R-:W-:Y:S01]  /*5480*/  FFMA.FTZ R70, R72, R125, R70 ;  /* 0x0000007d48467223 */ /* 0x000fe20000010046 */
[----:B------:R-:W-:Y:S01]  /*5490*/  FADD.FTZ R69, R125, R69 ;  /* 0x000000457d457221 */ /* 0x000fe20000010000 */
[----:B------:R-:W-:Y:S01]  /*54a0*/  FADD.FTZ R72, R83, -UR16 ;  /* 0x8000001053487e21 */ /* 0x000fe20008010000 */
[----:B------:R-:W-:Y:S01]  /*54b0*/  FADD.FTZ R73, R80, -UR16 ;  /* 0x8000001050497e21 */ /* 0x000fe20008010000 */
[----:B------:R-:W-:Y:S01]  /*54c0*/  FFMA.FTZ R70, R68, R71, R70 ;  /* 0x0000004744467223 */ /* 0x000fe20000010046 */
[----:B------:R-:W-:Y:S01]  /*54d0*/  FADD.FTZ R69, R69, R71 ;  /* 0x0000004745457221 */ /* 0x000fe20000010000 */
[----:B------:R-:W-:Y:S01]  /*54e0*/  FMUL.FTZ R71, R57, R111 ;  /* 0x0000006f39477220 */ /* 0x000fe20000410000 */
[----:B------:R-:W-:Y:S01]  /*54f0*/  FMUL.FTZ R72, R72, UR17 ;  /* 0x0000001148487c20 */ /* 0x000fe20008410000 */
[----:B------:R-:W-:Y:S01]  /*5500*/  FMUL.FTZ R73, R73, UR17 ;  /* 0x0000001149497c20 */ /* 0x000fe20008410000 */
[----:B------:R-:W-:Y:S01]  /*5510*/  FFMA.FTZ R68, R68, R110, R61 ;  /* 0x0000006e44447223 */ /* 0x000fe2000001003d */
[----:B------:R-:W-:Y:S01]  /*5520*/  FADD.FTZ R69, R71, R69 ;  /* 0x0000004547457221 */ /* 0x000fe20000010000 */
[----:B------:R-:W-:Y:S01]  /*5530*/  FFMA.FTZ R70, R72, R71, R70 ;  /* 0x0000004748467223 */ /* 0x000fe20000010046 */
[----:B------:R-:W-:Y:S01]  /*5540*/  FMUL.FTZ R71, R60, R112 ;  /* 0x000000703c477220 */ /* 0x000fe20000410000 */
[----:B------:R-:W-:Y:S01]  /*5550*/  FADD.FTZ R61, R81, -UR16 ;  /* 0x80000010513d7e21 */ /* 0x000fe20008010000 */
[----:B------:R-:W-:Y:S01]  /*5560*/  FFMA.FTZ R72, R72, R111, R59 ;  /* 0x0000006f48487223 */ /* 0x000fe2000001003b */
[----:B------:R-:W-:Y:S01]  /*5570*/  FMUL.FTZ R76, R57, R115 ;  /* 0x00000073394c7220 */ /* 0x000fe20000410000 */
        /* <DEDUP_REMOVED lines=10> */
[----:B------:R-:W-:Y:S01]  /*5620*/  FFMA.FTZ R68, R73, R112, R68 ;  /* 0x0000007049447223 */ /* 0x000fe20000010044 */
[----:B------:R-:W-:Y:S01]  /*5630*/  FADD.FTZ R73, R88, -UR16 ;  /* 0x8000001058497e21 */ /* 0x000fe20008010000 */
[----:B------:R-:W-:Y:S01]  /*5640*/  FADD.FTZ R69, R69, R71 ;  /* 0x0000004745457221 */ /* 0x000fe20000010000 */
[----:B------:R-:W-:Y:S01]  /*5650*/  FFMA.FTZ R71, R59, R71, R70 ;  /* 0x000000473b477223 */ /* 0x000fe20000010046 */
[----:B------:R-:W-:Y:S01]  /*5660*/  FADD.FTZ R0, R0, R45 ;  /* 0x0000002d00007221 */ /* 0x000fe20000010000 */
        /* <DEDUP_REMOVED lines=28> */
[----:B------:R-:W-:Y:S01]  /*5830*/  FMUL.FTZ R69, R60, R42 ;  /* 0x0000002a3c457220 */ /* 0x000fe20000410000 */
[----:B------:R-:W-:Y:S01]  /*5840*/  FFMA.FTZ R72, R70, R71, R73 ;  /* 0x0000004746487223 */ /* 0x000fe20000010049 */
[----:B------:R-:W-:Y:S01]  /*5850*/  FMUL.FTZ R61, R61, UR17 ;  /* 0x000000113d3d7c20 */ /* 0x000fe20008410000 */
[----:B------:R-:W-:Y:S01]  /*5860*/  FFMA.FTZ R68, R59, R108, R68 ;  /* 0x0000006c3b447223 */ /* 0x000fe20000010044 */
[----:B------:R-:W-:Y:S01]  /*5870*/  FADD.FTZ R78, R71, R78 ;  /* 0x0000004e474e7221 */ /* 0x000fe20000010000 */
[----:B------:R-:W-:Y:S01]  /*5880*/  FADD.FTZ R59, R90, -UR16 ;  /* 0x800000105a3b7e21 */ /* 0x000fe20008010000 */
[----:B------:R-:W-:Y:S01]  /*5890*/  FADD.FTZ R77, R77, R118 ;  /* 0x000000764d4d7221 */ /* 0x000fe20000010000 */
[----:B------:R-:W-:Y:S01]  /*58a0*/  FFMA.FTZ R76, R61, R69, R72 ;  /* 0x000000453d4c7223 */ /* 0x000fe20000010048 */
[----:B------:R-:W-:Y:S01]  /*58b0*/  FADD.FTZ R71, R78, R69 ;  /* 0x000000454e477221 */ /* 0x000fe20000010000 */
[----:B------:R-:W-:Y:S01]  /*58c0*/  FMUL.FTZ R72, R57, R43 ;  /* 0x0000002b39487220 */ /* 0x000fe20000410000 */
[----:B------:R-:W-:Y:S01]  /*58d0*/  FMUL.FTZ R59, R59, UR17 ;  /* 0x000000113b3b7c20 */ /* 0x000fe20008410000 */
[----:B------:R-:W-:Y:S01]  /*58e0*/  FADD.FTZ R77, R77, R108 ;  /* 0x0000006c4d4d7221 */ /* 0x000fe20000010000 */
[----:B------:R-:W-:Y:S01]  /*58f0*/  FADD.FTZ R69, R91, -UR16 ;  /* 0x800000105b457e21 */ /* 0x000fe20008010000 */
[----:B------:R-:W-:Y:S01]  /*5900*/  FADD.FTZ R71, R72, R71 ;  /* 0x0000004748477221 */ /* 0x000fe20000010000 */
[----:B------:R-:W-:Y:S01]  /*5910*/  FFMA.FTZ R76, R59, R72, R76 ;  /* 0x000000483b4c7223 */ /* 0x000fe2000001004c */
[----:B------:R-:W-:Y:S01]  /*5920*/  FMUL.FTZ R72, R60, R44 ;  /* 0x0000002c3c487220 */ /* 0x000fe20000410000 */
[----:B------:R-:W-:Y:S01]  /*5930*/  FADD.FTZ R77, R77, R42 ;  /* 0x0000002a4d4d7221 */ /* 0x000fe20000010000 */
[----:B------:R-:W-:Y:S01]  /*5940*/  FFMA.FTZ R61, R61, R42, R68 ;  /* 0x0000002a3d3d7223 */ /* 0x000fe20000010044 */
[----:B------:R-:W-:Y:S01]  /*5950*/  FADD.FTZ R42, R92, -UR16 ;  /* 0x800000105c2a7e21 */ /* 0x000fe20008010000 */
[----:B------:R-:W-:Y:S01]  /*5960*/  FMUL.FTZ R69, R69, UR17 ;  /* 0x0000001145457c20 */ /* 0x000fe20008410000 */
[----:B------:R-:W-:Y:S01]  /*5970*/  FADD.FTZ R73, R71, R72 ;  /* 0x0000004847497221 */ /* 0x000fe20000010000 */
[----:B------:R-:W-:Y:S01]  /*5980*/  FFMA.FTZ R70, R70, R109, R119 ;  /* 0x0000006d46467223 */ /* 0x000fe20000010077 */
[----:B------:R-:W-:Y:S01]  /*5990*/  FMUL.FTZ R71, R42, UR17 ;  /* 0x000000112a477c20 */ /* 0x000fe20008410000 */
[----:B------:R-:W-:Y:S01]  /*59a0*/  FADD.FTZ R42, R93, -UR16 ;  /* 0x800000105d2a7e21 */ /* 0x000fe20008010000 */
[----:B------:R-:W-:Y:S01]  /*59b0*/  FFMA.FTZ R76, R69, R72, R76 ;  /* 0x00000048454c7223 */ /* 0x000fe2000001004c */
[----:B------:R-:W-:Y:S01]  /*59c0*/  FMUL.FTZ R68, R57, R45 ;  /* 0x0000002d39447220 */ /* 0x000fe20000410000 */
[----:B------:R-:W-:Y:S01]  /*59d0*/  FFMA.FTZ R70, R59, R43, R70 ;  /* 0x0000002b3b467223 */ /* 0x000fe20000010046 */
[----:B------:R-:W-:Y:S01]  /*59e0*/  FMUL.FTZ R43, R42, UR17 ;  /* 0x000000112a2b7c20 */ /* 0x000fe20008410000 */
[----:B------:R-:W-:Y:S01]  /*59f0*/  FADD.FTZ R42, R94, -UR16 ;  /* 0x800000105e2a7e21 */ /* 0x000fe20008010000 */
        /* <DEDUP_REMOVED lines=17> */
[----:B------:R-:W-:Y:S01]  /*5b10*/  FADD.FTZ R43, R96, -UR16 ;  /* 0x80000010602b7e21 */ /* 0x000fe20008010000 */
[----:B------:R-:W3:Y:S01]  /*5b20*/  LDL.LU R110, [R1+0x238] ;  /* 0x00023800016e7983 */ /* 0x000ee20000300800 */
[----:B------:R-:W-:Y:S01]  /*5b30*/  FADD.FTZ R68, R73, R44 ;  /* 0x0000002c49447221 */ /* 0x000fe20000010000 */
[----:B------:R-:W-:Y:S01]  /*5b40*/  FFMA.FTZ R69, R45, R44, R76 ;  /* 0x0000002c2d457223 */ /* 0x000fe2000001004c */
[----:B------:R-:W-:Y:S01]  /*5b50*/  FMUL.FTZ R44, R43, UR17 ;  /* 0x000000112b2c7c20 */ /* 0x000fe20008410000 */
[----:B------:R-:W-:Y:S01]  /*5b60*/  FADD.FTZ R43, R0, R47 ;  /* 0x0000002f002b7221 */ /* 0x000fe20000010000 */
[----:B------:R-:W-:Y:S01]  /*5b70*/  FADD.FTZ R0, R97, -UR16 ;  /* 0x8000001061007e21 */ /* 0x000fe20008010000 */
[----:B------:R-:W-:Y:S01]  /*5b80*/  FMUL.FTZ R61, R57, R48 ;  /* 0x00000030393d7220 */ /* 0x000fe20000410000 */
[----:B------:R-:W-:Y:S01]  /*5b90*/  FFMA.FTZ R47, R59, R47, R70 ;  /* 0x0000002f3b2f7223 */ /* 0x000fe20000010046 */
[----:B------:R-:W-:Y:S01]  /*5ba0*/  FMUL.FTZ R59, R60, R51 ;  /* 0x000000333c3b7220 */ /* 0x000fe20000410000 */
        /* <DEDUP_REMOVED lines=8> */
[----:B------:R-:W-:Y:S01]  /*5c30*/  FMUL.FTZ R0, R0, UR17 ;  /* 0x0000001100007c20 */ /* 0x000fe20008410000 */
[----:B------:R-:W-:Y:S01]  /*5c40*/  FFMA.FTZ R47, R44, R48, R47 ;  /* 0x000000302c2f7223 */ /* 0x000fe2000001002f */
[----:B------:R-:W-:Y:S01]  /*5c50*/  FADD.FTZ R42, R42, R49 ;  /* 0x000000312a2a7221 */ /* 0x000fe20000010000 */
[----:B------:R-:W-:Y:S01]  /*5c60*/  FADD.FTZ R44, R99, -UR16 ;  /* 0x80000010632c7e21 */ /* 0x000fe20008010000 */
        /* <DEDUP_REMOVED lines=9> */
[----:B------:R-:W-:Y:S01]  /*5d00*/  FMUL.FTZ R49, R42, UR17 ;  /* 0x000000112a317c20 */ /* 0x000fe20008410000 */
[----:B------:R-:W-:Y:S01]  /*5d10*/  FFMA.FTZ R51, R70, R51, R46 ;  /* 0x0000003346337223 */ /* 0x000fe2000001002e */
[----:B------:R-:W-:Y:S01]  /*5d20*/  FADD.FTZ R42, R43, R50 ;  /* 0x000000322b2a7221 */ /* 0x000fe20000010000 */
[----:B------:R-:W-:Y:S01]  /*5d30*/  FMUL.FTZ R46, R57, R53 ;  /* 0x00000035392e7220 */ /* 0x000fe20000410000 */
        /* <DEDUP_REMOVED lines=16> */
[----:B------:R-:W-:Y:S01]  /*5e40*/  FFMA.FTZ R51, R48, R45, R51 ;  /* 0x0000002d30337223 */ /* 0x000fe20000010033 */
[-C--:B------:R-:W-:Y:S01]  /*5e50*/  FMUL.FTZ R53, R60, R62.reuse ;  /* 0x0000003e3c357220 */ /* 0x080fe20000410000 */
[----:B------:R-:W-:Y:S01]  /*5e60*/  FMUL.FTZ R42, R0, UR17 ;  /* 0x00000011002a7c20 */ /* 0x000fe20008410000 */
[----:B------:R-:W-:Y:S01]  /*5e70*/  FFMA.FTZ R47, R47, R55, R44 ;  /* 0x000000372f2f7223 */ /* 0x000fe2000001002c */
[----:B------:R-:W-:Y:S01]  /*5e80*/  FADD.FTZ R52, R45, R52 ;  /* 0x000000342d347221 */ /* 0x000fe20000010000 */
[----:B------:R-:W-:Y:S01]  /*5e90*/  FADD.FTZ R0, R104, -UR16 ;  /* 0x8000001068007e21 */ /* 0x000fe20008010000 */
[----:B------:R-:W4:Y:S01]  /*5ea0*/  LDL.LU R83, [R1+0x23c] ;  /* 0x00023c0001537983 */ /* 0x000f220000300800 */
[----:B------:R-:W-:Y:S01]  /*5eb0*/  FADD.FTZ R45, R46, R55 ;  /* 0x000000372e2d7221 */ /* 0x000fe20000010000 */
[C---:B------:R-:W-:Y:S01]  /*5ec0*/  FFMA.FTZ R46, R42.reuse, R53, R51 ;  /* 0x000000352a2e7223 */ /* 0x040fe20000010033 */
[----:B------:R-:W-:Y:S01]  /*5ed0*/  FFMA.FTZ R47, R42, R62, R47 ;  /* 0x0000003e2a2f7223 */ /* 0x000fe2000001002f */
[----:B------:R-:W-:Y:S01]  /*5ee0*/  FADD.FTZ R42, R106, -UR16 ;  /* 0x800000106a2a7e21 */ /* 0x000fe20008010000 */
[----:B------:R-:W-:Y:S01]  /*5ef0*/  FMUL.FTZ R51, R0, UR17 ;  /* 0x0000001100337c20 */ /* 0x000fe20008410000 */
[----:B------:R-:W-:Y:S01]  /*5f00*/  FADD.FTZ R55, R52, R53 ;  /* 0x0000003534377221 */ /* 0x000fe20000010000 */
[-C--:B------:R-:W-:Y:S01]  /*5f10*/  FMUL.FTZ R44, R57, R63.reuse ;  /* 0x0000003f392c7220 */ /* 0x080fe20000410000 */
[----:B------:R-:W-:Y:S01]  /*5f20*/  FADD.FTZ R0, R43, R54 ;  /* 0x000000362b007221 */ /* 0x000fe20000010000 */
[----:B------:R-:W-:Y:S01]  /*5f30*/  FFMA.FTZ R48, R48, R54, R49 ;  /* 0x0000003630307223 */ /* 0x000fe20000010031 */
[----:B------:R-:W-:Y:S01]  /*5f40*/  FADD.FTZ R43, R105, -UR16 ;  /* 0x80000010692b7e21 */ /* 0x000fe20008010000 */
[----:B------:R-:W4:Y:S01]  /*5f50*/  LDL.LU R125, [R1+0x240] ;  /* 0x00024000017d7983 */ /* 0x000f220000300800 */
[----:B------:R-:W-:Y:S01]  /*5f60*/  FMUL.FTZ R49, R42, UR17 ;  /* 0x000000112a317c20 */ /* 0x000fe20008410000 */
[----:B------:R-:W-:Y:S01]  /*5f70*/  FADD.FTZ R42, R107, -UR16 ;  /* 0x800000106b2a7e21 */ /* 0x000fe20008010000 */
[----:B------:R-:W-:Y:S01]  /*5f80*/  FADD.FTZ R55, R44, R55 ;  /* 0x000000372c377221 */ /* 0x000fe20000010000 */
[----:B------:R-:W-:Y:S01]  /*5f90*/  FFMA.FTZ R46, R51, R44, R46 ;  /* 0x0000002c332e7223 */ /* 0x000fe2000001002e */
[----:B------:R-:W-:Y:S01]  /*5fa0*/  FADD.FTZ R45, R45, R62 ;  /* 0x0000003e2d2d7221 */ /* 0x000fe20000010000 */
[----:B------:R-:W-:Y:S01]  /*5fb0*/  FMUL.FTZ R44, R60, R74 ;  /* 0x0000004a3c2c7220 */ /* 0x000fe20000410000 */
[----:B------:R-:W-:Y:S01]  /*5fc0*/  FMUL.FTZ R43, R43, UR17 ;  /* 0x000000112b2b7c20 */ /* 0x000fe20008410000 */
[----:B------:R-:W-:Y:S01]  /*5fd0*/  FFMA.FTZ R48, R51, R63, R48 ;  /* 0x0000003f33307223 */ /* 0x000fe20000010030 */
[----:B------:R-:W4:Y:S01]  /*5fe0*/  LDL.LU R80, [R1+0x244] ;  /* 0x0002440001507983 */ /* 0x000f220000300800 */
[----:B------:R-:W-:Y:S01]  /*5ff0*/  FMUL.FTZ R51, R42, UR17 ;  /* 0x000000112a337c20 */ /* 0x000fe20008410000 */
[----:B------:R-:W-:Y:S01]  /*6000*/  FADD.FTZ R42, R45, R74 ;  /* 0x0000004a2d2a7221 */ /* 0x000fe20000010000 */
[C---:B------:R-:W-:Y:S01]  /*6010*/  FFMA.FTZ R46, R43.reuse, R44, R46 ;  /* 0x0000002c2b2e7223 */ /* 0x040fe2000001002e */
[----:B------:R-:W-:Y:S01]  /*6020*/  FFMA.FTZ R74, R43, R74, R47 ;  /* 0x0000004a2b4a7223 */ /* 0x000fe2000001002f */
[----:B--2---:R-:W-:-:S02]  /*6030*/  FADD.FTZ R43, R82, -UR16 ;  /* 0x80000010522b7e21 */ /* 0x004fc40008010000 */
[----:B------:R-:W2:Y:S01]  /*6040*/  LDL.LU R82, [R1+0x230] ;  /* 0x0002300001527983 */ /* 0x000ea20000300800 */
[----:B------:R-:W-:Y:S01]  /*6050*/  FADD.FTZ R55, R55, R44 ;  /* 0x0000002c37377221 */ /* 0x000fe20000010000 */
[----:B------:R-:W-:Y:S01]  /*6060*/  FMUL.FTZ R44, R57, R75 ;  /* 0x0000004b392c7220 */ /* 0x000fe20000410000 */
[----:B------:R-:W-:-:S03]  /*6070*/  FADD.FTZ R0, R0, R63 ;  /* 0x0000003f00007221 */ /* 0x000fc60000010000 */
[----:B------:R-:W-:Y:S01]  /*6080*/  FADD.FTZ R55, R44, R55 ;  /* 0x000000372c377221 */ /* 0x000fe20000010000 */
[----:B------:R-:W-:Y:S01]  /*6090*/  FFMA.FTZ R46, R49, R44, R46 ;  /* 0x0000002c312e7223 */ /* 0x000fe2000001002e */
[----:B------:R-:W-:Y:S01]  /*60a0*/  FMUL.FTZ R44, R60, R121 ;  /* 0x000000793c2c7220 */ /* 0x000fe20000410000 */
[----:B------:R-:W-:-:S03]  /*60b0*/  FMUL.FTZ R45, R57, R120 ;  /* 0x00000078392d7220 */ /* 0x000fc60000410000 */
[----:B------:R-:W-:Y:S01]  /*60c0*/  FADD.FTZ R50, R55, R44 ;  /* 0x0000002c37327221 */ /* 0x000fe20000010000 */
[----:B------:R-:W-:Y:S01]  /*60d0*/  FFMA.FTZ R47, R51, R44, R46 ;  /* 0x0000002c332f7223 */ /* 0x000fe2000001002e */
[----:B------:R-:W-:Y:S01]  /*60e0*/  FMUL.FTZ R44, R43, UR17 ;  /* 0x000000112b2c7c20 */ /* 0x000fe20008410000 */
[----:B------:R-:W-:Y:S01]  /*60f0*/  FADD.FTZ R43, R0, R75 ;  /* 0x0000004b002b7221 */ /* 0x000fe20000010000 */
[----:B------:R-:W-:Y:S02]  /*6100*/  FMUL.FTZ R53, R60, R16 ;  /* 0x000000103c357220 */ /* 0x000fe40000410000 */
[----:B------:R-:W-:Y:S01]  /*6110*/  FFMA.FTZ R47, R44, R45, R47 ;  /* 0x0000002d2c2f7223 */ /* 0x000fe2000001002f */
[----:B------:R-:W-:Y:S01]  /*6120*/  FFMA.FTZ R49, R49, R75, R48 ;  /* 0x0000004b31317223 */ /* 0x000fe20000010030 */
[----:B------:R-:W-:Y:S01]  /*6130*/  FADD.FTZ R50, R45, R50 ;  /* 0x000000322d327221 */ /* 0x000fe20000010000 */
[----:B------:R-:W-:Y:S01]  /*6140*/  FADD.FTZ R45, R42, R121 ;  /* 0x000000792a2d7221 */ /* 0x000fe20000010000 */
[----:B------:R-:W-:-:S03]  /*6150*/  FFMA.FTZ R51, R51, R121, R74 ;  /* 0x0000007933337223 */ /* 0x000fc6000001004a */
[----:B------:R-:W-:Y:S01]  /*6160*/  FADD.FTZ R45, R45, R16 ;  /* 0x000000102d2d7221 */ /* 0x000fe20000010000 */
[----:B------:R-:W-:Y:S01]  /*6170*/  FFMA.FTZ R44, R44, R120, R49 ;  /* 0x000000782c2c7223 */ /* 0x000fe20000010031 */
[----:B---3--:R-:W-:-:S04]  /*6180*/  FADD.FTZ R0, R110, -UR16 ;  /* 0x800000106e007e21 */ /* 0x008fc80008010000 */
[----:B------:R-:W-:-:S04]  /*6190*/  FMUL.FTZ R46, R0, UR17 ;  /* 0x00000011002e7c20 */ /* 0x000fc80008410000 */
[C---:B------:R-:W-:Y:S01]  /*61a0*/  FFMA.FTZ R48, R46.reuse, R53, R47 ;  /* 0x000000352e307223 */ /* 0x040fe2000001002f */
[----:B------:R-:W-:Y:S01]  /*61b0*/  FFMA.FTZ R51, R46, R16, R51 ;  /* 0x000000102e337223 */ /* 0x000fe20000010033 */
[----:B----4-:R-:W-:Y:S02]  /*61c0*/  FADD.FTZ R0, R83, -UR16 ;  /* 0x8000001053007e21 */ /* 0x010fe40008010000 */
[----:B------:R-:W3:Y:S02]  /*61d0*/  LDL.LU R83, [R1+0x224] ;  /* 0x0002240001537983 */ /* 0x000ee40000300800 */
[----:B------:R-:W-:Y:S01]  /*61e0*/  FMUL.FTZ R47, R0, UR17 ;  /* 0x00000011002f7c20 */ /* 0x000fe20008410000 */
[----:B------:R-:W-:Y:S01]  /*61f0*/  FADD.FTZ R0, R43, R120 ;  /* 0x000000782b007221 */ /* 0x000fe20000010000 */
[----:B------:R-:W-:Y:S02]  /*6200*/  FADD.FTZ R43, R125, -UR16 ;  /* 0x800000107d2b7e21 */ /* 0x000fe40008010000 */
[----:B------:R-:W4:Y:S01]  /*6210*/  LDL.LU R125, [R1+0x22c] ;  /* 0x00022c00017d7983 */ /* 0x000f220000300800 */
[----:B------:R-:W-:-:S04]  /*6220*/  FADD.FTZ R16, R80, -UR16 ;  /* 0x8000001050107e21 */ /* 0x000fc80008010000 */
[----:B------:R-:W-:Y:S01]  /*6230*/  FMUL.FTZ R49, R16, UR17 ;  /* 0x0000001110317c20 */ /* 0x000fe20008410000 */
[----:B--2---:R-:W-:Y:S02]  /*6240*/  FADD.FTZ R16, R82, -UR16 ;  /* 0x8000001052107e21 */ /* 0x004fe40008010000 */
[----:B------:R-:W2:Y:S01]  /*6250*/  LDL.LU R82, [R1+0x228] ;  /* 0x0002280001527983 */ /* 0x000ea20000300800 */
[----:B------:R-:W-:Y:S01]  /*6260*/  FADD.FTZ R55, R50, R53 ;  /* 0x0000003532377221 */ /* 0x000fe20000010000 */
[----:B------:R-:W-:Y:S01]  /*6270*/  FMUL.FTZ R42, R57, R17 ;  /* 0x00000011392a7220 */ /* 0x000fe20000410000 */
[----:B------:R-:W-:-:S03]  /*6280*/  FMUL.FTZ R43, R43, UR17 ;  /* 0x000000112b2b7c20 */ /* 0x000fc60008410000 */
[----:B------:R-:W-:Y:S01]  /*6290*/  FADD.FTZ R55, R42, R55 ;  /* 0x000000372a377221 */ /* 0x000fe20000010000 */
[----:B------:R-:W-:Y:S01]  /*62a0*/  FFMA.FTZ R48, R47, R42, R48 ;  /* 0x0000002a2f307223 */ /* 0x000fe20000010030 */
[----:B------:R-:W-:Y:S01]  /*62b0*/  FMUL.FTZ R42, R60, R34 ;  /* 0x000000223c2a7220 */ /* 0x000fe20000410000 */
[----:B------:R-:W-:-:S03]  /*62c0*/  FADD.FTZ R0, R0, R17 ;  /* 0x0000001100007221 */ /* 0x000fc60000010000 */
        /* <DEDUP_REMOVED lines=9> */
[----:B------:R-:W-:Y:S01]  /*6360*/  FFMA.FTZ R51, R43, R34, R51 ;  /* 0x000000222b337223 */ /* 0x000fe20000010033 */
[----:B------:R-:W-:Y:S01]  /*6370*/  FADD.FTZ R45, R45, R34 ;  /* 0x000000222d2d7221 */ /* 0x000fe20000010000 */
[----:B------:R-:W-:Y:S01]  /*6380*/  FMUL.FTZ R43, R16, UR17 ;  /* 0x00000011102b7c20 */ /* 0x000fe20008410000 */
[----:B------:R-:W-:Y:S01]  /*6390*/  FADD.FTZ R55, R55, R42 ;  /* 0x0000002a37377221 */ /* 0x000fe20000010000 */
[----:B------:R-:W-:Y:S01]  /*63a0*/  FFMA.FTZ R48, R17, R42, R48 ;  /* 0x0000002a11307223 */ /* 0x000fe20000010030 */
[----:B------:R-:W-:Y:S01]  /*63b0*/  FMUL.FTZ R34, R57, R21 ;  /* 0x0000001539227220 */ /* 0x000fe20000410000 */
[----:B------:R-:W-:Y:S01]  /*63c0*/  FADD.FTZ R0, R0, R35 ;  /* 0x0000002300007221 */ /* 0x000fe20000010000 */
[----:B------:R-:W-:-:S02]  /*63d0*/  FFMA.FTZ R44, R49, R35, R44 ;  /* 0x00000023312c7223 */ /* 0x000fc4000001002c */
[----:B------:R-:W-:Y:S01]  /*63e0*/  FADD.FTZ R55, R34, R55 ;  /* 0x0000003722377221 */ /* 0x000fe20000010000 */
[----:B------:R-:W-:Y:S01]  /*63f0*/  FFMA.FTZ R48, R43, R34, R48 ;  /* 0x000000222b307223 */ /* 0x000fe20000010030 */
[----:B------:R-:W-:Y:S01]  /*6400*/  FMUL.FTZ R34, R60, R24 ;  /* 0x000000183c227220 */ /* 0x000fe20000410000 */
[----:B------:R-:W-:Y:S01]  /*6410*/  FADD.FTZ R45, R45, R20 ;  /* 0x000000142d2d7221 */ /* 0x000fe20000010000 */
[----:B------:R-:W-:Y:S01]  /*6420*/  FFMA.FTZ R51, R17, R20, R51 ;  /* 0x0000001411337223 */ /* 0x000fe20000010033 */
[----:B------:R-:W-:Y:S01]  /*6430*/  FMUL.FTZ R20, R57, R25 ;  /* 0x0000001939147220 */ /* 0x000fe20000410000 */
[----:B------:R-:W-:Y:S01]  /*6440*/  FADD.FTZ R55, R55, R34 ;  /* 0x0000002237377221 */ /* 0x000fe20000010000 */
[----:B------:R-:W-:-:S03]  /*6450*/  FADD.FTZ R117, R117, -UR16 ;  /* 0x8000001075757e21 */ /* 0x000fc60008010000 */
[----:B------:R-:W-:Y:S01]  /*6460*/  FADD.FTZ R55, R20, R55 ;  /* 0x0000003714377221 */ /* 0x000fe20000010000 */
[----:B------:R-:W-:Y:S01]  /*6470*/  FMUL.FTZ R117, R117, UR17 ;  /* 0x0000001175757c20 */ /* 0x000fe20008410000 */
[----:B------:R-:W-:Y:S01]  /*6480*/  FFMA.FTZ R44, R43, R21, R44 ;  /* 0x000000152b2c7223 */ /* 0x000fe2000001002c */
[----:B------:R-:W-:Y:S01]  /*6490*/  FADD.FTZ R122, R122, -UR16 ;  /* 0x800000107a7a7e21 */ /* 0x000fe20008010000 */
[----:B------:R-:W-:Y:S01]  /*64a0*/  FADD.FTZ R0, R0, R21 ;  /* 0x0000001500007221 */ /* 0x000fe20000010000 */
[----:B------:R-:W-:Y:S02]  /*64b0*/  FADD.FTZ R123, R123, -UR16 ;  /* 0x800000107b7b7e21 */ /* 0x000fe40008010000 */
[----:B------:R-:W-:Y:S01]  /*64c0*/  FMUL.FTZ R122, R122, UR17 ;  /* 0x000000117a7a7c20 */ /* 0x000fe20008410000 */
[----:B------:R-:W-:Y:S01]  /*64d0*/  FADD.FTZ R21, R0, R25 ;  /* 0x0000001900157221 */ /* 0x000fe20000010000 */
[----:B------:R-:W-:Y:S01]  /*64e0*/  FMUL.FTZ R123, R123, UR17 ;  /* 0x000000117b7b7c20 */ /* 0x000fe20008410000 */
[----:B------:R-:W-:Y:S01]  /*64f0*/  FADD.FTZ R67, R67, -UR16 ;  /* 0x8000001043437e21 */ /* 0x000fe20008010000 */
[----:B------:R-:W-:Y:S01]  /*6500*/  FADD.FTZ R66, R66, -UR16 ;  /* 0x8000001042427e21 */ /* 0x000fe20008010000 */
[----:B------:R-:W-:-:S02]  /*6510*/  FADD.FTZ R0, R21, R28 ;  /* 0x0000001c15007221 */ /* 0x000fc40000010000 */
[----:B------:R-:W-:Y:S01]  /*6520*/  FMUL.FTZ R67, R67, UR17 ;  /* 0x0000001143437c20 */ /* 0x000fe20008410000 */
[----:B------:R-:W-:Y:S01]  /*6530*/  FMUL.FTZ R21, R57, R64 ;  /* 0x0000004039157220 */ /* 0x000fe20000410000 */
[----:B------:R-:W-:Y:S01]  /*6540*/  FMUL.FTZ R66, R66, UR17 ;  /* 0x0000001142427c20 */ /* 0x000fe20008410000 */
[----:B------:R-:W-:Y:S01]  /*6550*/  FADD.FTZ R58, R58, -UR16 ;  /* 0x800000103a3a7e21 */ /* 0x000fe20008010000 */
[----:B------:R-:W-:-:S03]  /*6560*/  FADD.FTZ R2, R2, -UR16 ;  /* 0x8000001002027e21 */ /* 0x000fc60008010000 */
[----:B------:R-:W-:Y:S01]  /*6570*/  FMUL.FTZ R58, R58, UR17 ;  /* 0x000000113a3a7c20 */ /* 0x000fe20008410000 */
        /* <DEDUP_REMOVED lines=15> */
[----:B---3--:R-:W-:-:S04]  /*6670*/  FADD.FTZ R16, R83, -UR16 ;  /* 0x8000001053107e21 */ /* 0x008fc80008010000 */
[----:B------:R-:W-:Y:S01]  /*6680*/  FMUL.FTZ R35, R16, UR17 ;  /* 0x0000001110237c20 */ /* 0x000fe20008410000 */
[----:B----4-:R-:W-:-:S03]  /*6690*/  FADD.FTZ R16, R125, -UR16 ;  /* 0x800000107d107e21 */ /* 0x010fc60008010000 */
[----:B------:R-:W-:Y:S01]  /*66a0*/  FFMA.FTZ R48, R35, R34, R48 ;  /* 0x0000002223307223 */ /* 0x000fe20000010030 */
[----:B------:R-:W-:Y:S01]  /*66b0*/  FMUL.FTZ R17, R16, UR17 ;  /* 0x0000001110117c20 */ /* 0x000fe20008410000 */
[----:B------:R-:W-:-:S03]  /*66c0*/  FMUL.FTZ R34, R60, R29 ;  /* 0x0000001d3c227220 */ /* 0x000fc60000410000 */
[----:B------:R-:W-:Y:S01]  /*66d0*/  FFMA.FTZ R48, R17, R20, R48 ;  /* 0x0000001411307223 */ /* 0x000fe20000010030 */
[----:B------:R-:W-:Y:S01]  /*66e0*/  FADD.FTZ R16, R45, R24 ;  /* 0x000000182d107221 */ /* 0x000fe20000010000 */
[----:B------:R-:W-:Y:S01]  /*66f0*/  FFMA.FTZ R24, R35, R24, R51 ;  /* 0x0000001823187223 */ /* 0x000fe20000010033 */
[----:B------:R-:W-:Y:S01]  /*6700*/  FADD.FTZ R42, R55, R34 ;  /* 0x00000022372a7221 */ /* 0x000fe20000010000 */
[----:B------:R-:W-:Y:S01]  /*6710*/  FFMA.FTZ R43, R117, R34, R48 ;  /* 0x00000022752b7223 */ /* 0x000fe20000010030 */
[----:B------:R-:W-:Y:S01]  /*6720*/  FMUL.FTZ R35, R57, R28 ;  /* 0x0000001c39237220 */ /* 0x000fe20000410000 */
[----:B------:R-:W-:-:S03]  /*6730*/  FFMA.FTZ R17, R17, R25, R44 ;  /* 0x0000001911117223 */ /* 0x000fc6000001002c */
[----:B------:R-:W-:Y:S01]  /*6740*/  FADD.FTZ R42, R35, R42 ;  /* 0x0000002a232a7221 */ /* 0x000fe20000010000 */
[----:B------:R-:W-:Y:S01]  /*6750*/  FADD.FTZ R25, R16, R29 ;  /* 0x0000001d10197221 */ /* 0x000fe20000010000 */
[----:B------:R-:W-:Y:S01]  /*6760*/  FFMA.FTZ R29, R117, R29, R24 ;  /* 0x0000001d751d7223 */ /* 0x000fe20000010018 */
[----:B------:R-:W-:Y:S01]  /*6770*/  FMUL.FTZ R16, R57, R37 ;  /* 0x0000002539107220 */ /* 0x000fe20000410000 */
[----:B--2---:R-:W-:-:S04]  /*6780*/  FADD.FTZ R20, R82, -UR16 ;  /* 0x8000001052147e21 */ /* 0x004fc80008010000 */
[----:B------:R-:W-:-:S04]  /*6790*/  FMUL.FTZ R20, R20, UR17 ;  /* 0x0000001114147c20 */ /* 0x000fc80008410000 */
[----:B------:R-:W-:Y:S01]  /*67a0*/  FFMA.FTZ R43, R20, R35, R43 ;  /* 0x00000023142b7223 */ /* 0x000fe2000001002b */
[----:B------:R-:W-:Y:S01]  /*67b0*/  FMUL.FTZ R35, R60, R36 ;  /* 0x000000243c237220 */ /* 0x000fe20000410000 */
[----:B------:R-:W-:-:S03]  /*67c0*/  FFMA.FTZ R20, R20, R28, R17 ;  /* 0x0000001c14147223 */ /* 0x000fc60000010011 */
[----:B------:R-:W-:Y:S01]  /*67d0*/  FADD.FTZ R45, R42, R35 ;  /* 0x000000232a2d7221 */ /* 0x000fe20000010000 */
[----:B------:R-:W-:Y:S01]  /*67e0*/  FFMA.FTZ R24, R122, R35, R43 ;  /* 0x000000237a187223 */ /* 0x000fe2000001002b */
[----:B------:R-:W-:Y:S02]  /*67f0*/  FMUL.FTZ R28, R60, R65 ;  /* 0x000000413c1c7220 */ /* 0x000fe40000410000 */
[----:B------:R-:W-:Y:S01]  /*6800*/  FADD.FTZ R45, R16, R45 ;  /* 0x0000002d102d7221 */ /* 0x000fe20000010000 */
[----:B------:R-:W-:Y:S01]  /*6810*/  FFMA.FTZ R24, R123, R16, R24 ;  /* 0x000000107b187223 */ /* 0x000fe20000010018 */
[----:B------:R-:W-:Y:S02]  /*6820*/  FADD.FTZ R16, R25, R36 ;  /* 0x0000002419107221 */ /* 0x000fe40000010000 */
[----:B------:R-:W-:Y:S01]  /*6830*/  FADD.FTZ R34, R45, R28 ;  /* 0x0000001c2d227221 */ /* 0x000fe20000010000 */
[----:B------:R-:W-:-:S03]  /*6840*/  FFMA.FTZ R25, R67, R28, R24 ;  /* 0x0000001c43197223 */ /* 0x000fc60000010018 */
[----:B------:R-:W-:Y:S01]  /*6850*/  FADD.FTZ R34, R21, R34 ;  /* 0x0000002215227221 */ /* 0x000fe20000010000 */
[----:B------:R-:W-:Y:S01]  /*6860*/  FFMA.FTZ R25, R66, R21, R25 ;  /* 0x0000001542197223 */ /* 0x000fe20000010019 */
[----:B------:R-:W-:Y:S01]  /*6870*/  FMUL.FTZ R21, R60, R3 ;  /* 0x000000033c157220 */ /* 0x000fe20000410000 */
[----:B------:R-:W-:-:S03]  /*6880*/  FFMA.FTZ R36, R122, R36, R29 ;  /* 0x000000247a247223 */ /* 0x000fc6000001001d */
        /* <DEDUP_REMOVED lines=13> */
[----:B------:R-:W-:Y:S01]  /*6960*/  FFMA.FTZ R37, R66, R64, R37 ;  /* 0x0000004042257223 */ /* 0x000fe20000010025 */
[----:B------:R-:W-:Y:S01]  /*6970*/  FADD.FTZ R34, R34, R21 ;  /* 0x0000001522227221 */ /* 0x000fe20000010000 */
[----:B------:R-:W-:Y:S01]  /*6980*/  FFMA.FTZ R25, R0, R21, R25 ;  /* 0x0000001500197223 */ /* 0x000fe20000010019 */
[----:B------:R-:W-:Y:S01]  /*6990*/  FMUL.FTZ R3, R57, R10 ;  /* 0x0000000a39037220 */ /* 0x000fe20000410000 */
[----:B------:R-:W-:Y:S01]  /*69a0*/  FFMA.FTZ R37, R2, R4, R37 ;  /* 0x0000000402257223 */ /* 0x000fe20000010025 */
[----:B------:R-:W-:-:S02]  /*69b0*/  FMUL.FTZ R2, R11, UR17 ;  /* 0x000000110b027c20 */ /* 0x000fc40008410000 */
[----:B------:R-:W-:Y:S01]  /*69c0*/  FADD.FTZ R34, R3, R34 ;  /* 0x0000002203227221 */ /* 0x000fe20000010000 */
[----:B------:R-:W-:Y:S01]  /*69d0*/  FFMA.FTZ R25, R8, R3, R25 ;  /* 0x0000000308197223 */ /* 0x000fe20000010019 */
[----:B------:R-:W-:-:S04]  /*69e0*/  FMUL.FTZ R3, R60, R13 ;  /* 0x0000000d3c037220 */ /* 0x000fc80000410000 */
[----:B------:R-:W-:Y:S01]  /*69f0*/  FADD.FTZ R34, R34, R3 ;  /* 0x0000000322227221 */ /* 0x000fe20000010000 */
[----:B------:R-:W-:Y:S01]  /*6a00*/  FFMA.FTZ R25, R2, R3, R25 ;  /* 0x0000000302197223 */ /* 0x000fe20000010019 */
[----:B------:R-:W-:Y:S01]  /*6a10*/  FMUL.FTZ R3, R57, R14 ;  /* 0x0000000e39037220 */ /* 0x000fe20000410000 */
[----:B------:R-:W-:Y:S01]  /*6a20*/  FFMA.FTZ R36, R0, R9, R36 ;  /* 0x0000000900247223 */ /* 0x000fe20000010024 */
[----:B------:R-:W-:Y:S02]  /*6a30*/  FMUL.FTZ R0, R15, UR17 ;  /* 0x000000110f007c20 */ /* 0x000fe40008410000 */
        /* <DEDUP_REMOVED lines=39> */
[----:B------:R-:W-:Y:S01]  /*6cb0*/  FADD.FTZ R30, R16, R31 ;  /* 0x0000001f101e7221 */ /* 0x000fe20000010000 */
[----:B------:R-:W-:Y:S01]  /*6cc0*/  FFMA.FTZ R28, R28, R31, R36 ;  /* 0x0000001f1c1c7223 */ /* 0x000fe20000010024 */
[C---:B------:R-:W-:Y:S01]  /*6cd0*/  FFMA.FTZ R3, R0.reuse, R3, R25 ;  /* 0x0000000300037223 */ /* 0x040fe20000010019 */
[----:B------:R-:W-:Y:S01]  /*6ce0*/  FADD.FTZ R31, R17, R32 ;  /* 0x00000020111f7221 */ /* 0x000fe20000010000 */
[----:B------:R-:W-:Y:S01]  /*6cf0*/  FFMA.FTZ R29, R0, R32, R37 ;  /* 0x00000020001d7223 */ /* 0x000fe20000010025 */
[----:B------:R-:W-:Y:S06]  /*6d00*/  BRA `(.L_x_1547) ;  /* 0x0000004000e07947 */ /* 0x000fec0003800000 */
.L_x_1546:
[----:B------:R-:W2:Y:S04]  /*6d10*/  LDL.LU R59, [R1+0x298] ;  /* 0x00029800013b7983 */ /* 0x000ea80000300800 */
[----:B------:R-:W3:Y:S04]  /*6d20*/  LDL.LU R69, [R1+0x29c] ;  /* 0x00029c0001457983 */ /* 0x000ee80000300800 */
[----:B------:R-:W4:Y:S04]  /*6d30*/  LDL.LU R71, [R1+0x2a4] ;  /* 0x0002a40001477983 */ /* 0x000f280000300800 */
[----:B------:R-:W4:Y:S04]  /*6d40*/  LDL.LU R76, [R1+0x220] ;  /* 0x00022000014c7983 */ /* 0x000f280000300800 */
[----:B------:R0:W-:Y:S04]  /*6d50*/  STL [R1+0x2fc], R41 ;  /* 0x0002fc2901007387 */ /* 0x0001e80000100800 */
[----:B------:R-:W4:Y:S04]  /*6d60*/  LDL.LU R78, [R1+0x21c] ;  /* 0x00021c00014e7983 */ /* 0x000f280000300800 */
[----:B------:R-:W4:Y:S04]  /*6d70*/  LDL.LU R77, [R1+0x2b4] ;  /* 0x0002b400014d7983 */ /* 0x000f280000300800 */
[----:B0-----:R-:W4:Y:S04]  /*6d80*/  LDL.LU R41, [R1+0x2ac] ;  /* 0x0002ac0001297983 */ /* 0x001f280000300800 */
[----:B------:R-:W-:Y:S04]  /*6d90*/  STL [R1+0x2f4], R39 ;  /* 0x0002f42701007387 */ /* 0x000fe80000100800 */
[----:B------:R0:W-:Y:S04]  /*6da0*/  STL [R1+0x2f0], R38 ;  /* 0x0002f02601007387 */ /* 0x0001e80000100800 */
[----:B------:R-:W-:Y:S04]  /*6db0*/  STL [R1+0x2f8], R40 ;  /* 0x0002f82801007387 */ /* 0x000fe80000100800 */
[----:B0-----:R-:W4:Y:S01]  /*6dc0*/  LDL.LU R38, [R1+0x218] ;  /* 0x0002180001267983 */ /* 0x001f220000300800 */
[----:B--2---:R-:W-:-:S04]  /*6dd0*/  FADD.FTZ R59, R59, -UR16 ;  /* 0x800000103b3b7e21 */ /* 0x004fc80008010000 */
[----:B------:R-:W-:-:S04]  /*6de0*/  FMUL.FTZ R59, R59, UR17 ;  /* 0x000000113b3b7c20 */ /* 0x000fc80008410000 */
[----:B------:R-:W-:-:S04]  /*6df0*/  FFMA.FTZ R61, R60, R59, R33 ;  /* 0x0000003b3c3d7223 */ /* 0x000fc80000010021 */
        /* <DEDUP_REMOVED lines=16> */
[C---:B0-----:R-:W-:Y:S01]  /*6f00*/  FMUL.FTZ R0, R70.reuse, R0 ;  /* 0x0000000046007220 */ /* 0x041fe20000410000 */
[----:B------:R-:W-:-:S04]  /*6f10*/  FADD.FTZ R70, -R70, 1 ;  /* 0x3f80000046467421 */ /* 0x000fc80000010100 */
[----:B------:R-:W-:-:S04]  /*6f20*/  FFMA.FTZ R70, R69, R70, 1 ;  /* 0x3f80000045467423 */ /* 0x000fc80000010046 */
[----:B------:R-:W-:Y:S01]  /*6f30*/  FMUL.FTZ R0, R0, R70 ;  /* 0x0000004600007220 */ /* 0x000fe20000410000 */
[----:B------:R-:W-:Y:S01]  /*6f40*/  FMUL.FTZ R70, R60, R68 ;  /* 0x000000443c467220 */ /* 0x000fe20000410000 */
[----:B------:R-:W-:Y:S02]  /*6f50*/  FMUL.FTZ R71, R71, UR17 ;  /* 0x0000001147477c20 */ /* 0x000fe40008410000 */
[----:B------:R-:W-:Y:S01]  /*6f60*/  FMUL.FTZ R72, R57, R0 ;  /* 0x0000000039487220 */ /* 0x000fe20000410000 */
[----:B------:R-:W-:Y:S01]  /*6f70*/  FFMA.FTZ R69, R59, R70, RZ ;  /* 0x000000463b457223 */ /* 0x000fe200000100ff */
[----:B------:R-:W-:-:S03]  /*6f80*/  FADD.FTZ R70, RZ, R70 ;  /* 0x00000046ff467221 */ /* 0x000fc60000010000 */
[----:B------:R-:W-:Y:S01]  /*6f90*/  FFMA.FTZ R69, R61, R72, R69 ;  /* 0x000000483d457223 */ /* 0x000fe20000010045 */
[----:B------:R-:W-:Y:S01]  /*6fa0*/  FADD.FTZ R70, R72, R70 ;  /* 0x0000004648467221 */ /* 0x000fe20000010000 */
[----:B------:R-:W-:-:S04]  /*6fb0*/  FFMA.FTZ R72, R60, R71, R33 ;  /* 0x000000473c487223 */ /* 0x000fc80000010021 */
        /* <DEDUP_REMOVED lines=9> */
[----:B------:R-:W-:-:S04]  /*7050*/  FMUL.FTZ R73, R76, R73 ;  /* 0x000000494c497220 */ /* 0x000fc80000410000 */
[----:B------:R-:W-:-:S05]  /*7060*/  FADD.FTZ R39, R68, R73 ;  /* 0x0000004944277221 */ /* 0x000fca0000010000 */
[----:B------:R0:W-:Y:S04]  /*7070*/  STL [R1+0x2ec], R39 ;  /* 0x0002ec2701007387 */ /* 0x0001e80000100800 */
[----:B0-----:R-:W2:Y:S01]  /*7080*/  LDL.LU R39, [R1+0x2bc] ;  /* 0x0002bc0001277983 */ /* 0x001ea20000300800 */
[----:B------:R-:W-:Y:S01]  /*7090*/  FADD.FTZ R72, R41, -UR16 ;  /* 0x8000001029487e21 */ /* 0x000fe20008010000 */
[----:B------:R-:W-:Y:S02]  /*70a0*/  FFMA.FTZ R40, R71, R73, R59 ;  /* 0x0000004947287223 */ /* 0x000fe4000001003b */
[----:B------:R-:W3:Y:S01]  /*70b0*/  LDL.LU R41, [R1+0x2c4] ;  /* 0x0002c40001297983 */ /* 0x000ee20000300800 */
[----:B------:R-:W-:-:S04]  /*70c0*/  FMUL.FTZ R72, R72, UR17 ;  /* 0x0000001148487c20 */ /* 0x000fc80008410000 */
[----:B------:R-:W-:-:S04]  /*70d0*/  FFMA.FTZ R59, R57, R72, R56 ;  /* 0x00000048393b7223 */ /* 0x000fc80000010038 */
[----:B------:R-:W-:Y:S01]  /*70e0*/  FMUL.FTZ R68, R59, -1.4426950216293334961 ;  /* 0xbfb8aa3b3b447820 */ /* 0x000fe20000410000 */
[----:B------:R0:W-:Y:S05]  /*70f0*/  STL [R1+0x2e8], R40 ;  /* 0x0002e82801007387 */ /* 0x0001ea0000100800 */
[----:B------:R-:W1:Y:S01]  /*7100*/  MUFU.EX2 R68, R68 ;  /* 0x0000004400447308 */ /* 0x000e620000000800 */
[----:B0-----:R-:W4:Y:S01]  /*7110*/  LDL.LU R40, [R1+0x214] ;  /* 0x0002140001287983 */ /* 0x001f220000300800 */
[----:B-1----:R-:W-:-:S06]  /*7120*/  FADD.FTZ R68, R68, 1 ;  /* 0x3f80000044447421 */ /* 0x002fcc0000010000 */
[----:B------:R-:W0:Y:S01]  /*7130*/  MUFU.RCP R68, R68 ;  /* 0x0000004400447308 */ /* 0x000e220000001000 */
[----:B------:R-:W-:-:S04]  /*7140*/  FMUL.FTZ R73, R60, R73 ;  /* 0x000000493c497220 */ /* 0x000fc80000410000 */
[----:B------:R-:W-:Y:S01]  /*7150*/  FFMA.FTZ R69, R71, R73, R69 ;  /* 0x0000004947457223 */ /* 0x000fe20000010045 */
[C---:B0-----:R-:W-:Y:S01]  /*7160*/  FMUL.FTZ R71, R68.reuse, R78 ;  /* 0x0000004e44477220 */ /* 0x041fe20000410000 */
[----:B------:R-:W-:Y:S01]  /*7170*/  FADD.FTZ R68, -R68, 1 ;  /* 0x3f80000044447421 */ /* 0x000fe20000010100 */
[----:B------:R-:W4:Y:S03]  /*7180*/  LDL.LU R78, [R1+0x210] ;  /* 0x00021000014e7983 */ /* 0x000f260000300800 */
[----:B------:R-:W-:Y:S01]  /*7190*/  FFMA.FTZ R68, R59, R68, 1 ;  /* 0x3f8000003b447423 */ /* 0x000fe20000010044 */
[----:B------:R-:W-:-:S05]  /*71a0*/  FADD.FTZ R59, R70, R73 ;  /* 0x00000049463b7221 */ /* 0x000fca0000010000 */
[----:B------:R0:W-:Y:S02]  /*71b0*/  STL [R1+0x2e4], R59 ;  /* 0x0002e43b01007387 */ /* 0x0001e40000100800 */
[----:B0-----:R-:W-:Y:S02]  /*71c0*/  FADD.FTZ R59, R77, -UR16 ;  /* 0x800000104d3b7e21 */ /* 0x001fe40008010000 */
[----:B------:R-:W4:Y:S01]  /*71d0*/  LDL.LU R77, [R1+0x2cc] ;  /* 0x0002cc00014d7983 */ /* 0x000f220000300800 */
[----:B------:R-:W-:Y:S01]  /*71e0*/  FFMA.FTZ R61, R61, R0, RZ ;  /* 0x000000003d3d7223 */ /* 0x000fe200000100ff */
[----:B------:R-:W-:Y:S01]  /*71f0*/  FMUL.FTZ R68, R71, R68 ;  /* 0x0000004447447220 */ /* 0x000fe20000410000 */
[----:B------:R-:W-:-:S04]  /*7200*/  FADD.FTZ R0, RZ, R0 ;  /* 0x00000000ff007221 */ /* 0x000fc80000010000 */
[----:B------:R-:W-:Y:S01]  /*7210*/  FADD.FTZ R0, R0, R68 ;  /* 0x0000004400007221 */ /* 0x000fe20000010000 */
[----:B------:R-:W-:Y:S01]  /*7220*/  FFMA.FTZ R61, R72, R68, R61 ;  /* 0x00000044483d7223 */ /* 0x000fe2000001003d */
[----:B------:R-:W-:-:S03]  /*7230*/  FMUL.FTZ R124, R59, UR17 ;  /* 0x000000113b7c7c20 */ /* 0x000fc60008410000 */
[----:B------:R0:W-:Y:S01]  /*7240*/  STL [R1+0x2e0], R0 ;  /* 0x0002e00001007387 */ /* 0x0001e20000100800 */
[----:B------:R-:W-:-:S03]  /*7250*/  FFMA.FTZ R59, R60, R124, R33 ;  /* 0x0000007c3c3b7223 */ /* 0x000fc60000010021 */
[----:B------:R1:W-:Y:S01]  /*7260*/  STL [R1+0x2b4], R61 ;  /* 0x0002b43d01007387 */ /* 0x0003e20000100800 */
[----:B0-----:R-:W-:-:S04]  /*7270*/  FMUL.FTZ R0, R57, R68 ;  /* 0x0000004439007220 */ /* 0x001fc80000410000 */
[----:B-1----:R-:W-:-:S05]  /*7280*/  FFMA.FTZ R61, R72, R0, R69 ;  /* 0x00000000483d7223 */ /* 0x002fca0000010045 */
[----:B------:R0:W-:Y:S02]  /*7290*/  STL [R1+0x2ac], R61 ;  /* 0x0002ac3d01007387 */ /* 0x0001e40000100800 */
[----:B0-----:R-:W-:-:S06]  /*72a0*/  FMUL.FTZ R61, R59, -1.4426950216293334961 ;  /* 0xbfb8aa3b3b3d7820 */ /* 0x001fcc0000410000 */
        /* <DEDUP_REMOVED lines=13> */
[----:B------:R-:W4:Y:S01]  /*7380*/  MUFU.RCP R68, R68 ;  /* 0x0000004400447308 */ /* 0x000f220000001000 */
[----:B---3--:R-:W-:Y:S01]  /*7390*/  FADD.FTZ R70, R41, -UR16 ;  /* 0x8000001029467e21 */ /* 0x008fe20008010000 */
[----:B------:R0:W-:Y:S03]  /*73a0*/  STL [R1+0x2a4], R38 ;  /* 0x0002a42601007387 */ /* 0x0001e60000100800 */
[----:B0-----:R-:W-:Y:S01]  /*73b0*/  FMUL.FTZ R38, R70, UR17 ;  /* 0x0000001146267c20 */ /* 0x001fe20008410000 */
[C---:B----4-:R-:W-:Y:S01]  /*73c0*/  FMUL.FTZ R69, R68.reuse, R40 ;  /* 0x0000002844457220 */ /* 0x050fe20000410000 */
        /* <DEDUP_REMOVED lines=20> */
[----:B-----5:R-:W-:Y:S01]  /*7510*/  FADD.FTZ R71, R82, -UR16 ;  /* 0x8000001052477e21 */ /* 0x020fe20008010000 */
        /* <DEDUP_REMOVED lines=199> */
[----:B------:R1:W-:Y:S01]  /*8190*/  STL [R1+0x308], R61 ;  /* 0x0003083d01007387 */ /* 0x0003e20000100800 */
[----:B------:R-:W-:-:S03]  /*81a0*/  FADD.FTZ R98, R98, -UR16 ;  /* 0x8000001062627e21 */ /* 0x000fc60008010000 */
[----:B-1----:R-:W2:Y:S01]  /*81b0*/  LDL.LU R61, [R1+0x238] ;  /* 0x00023800013d7983 */ /* 0x002ea20000300800 */
        /* <DEDUP_REMOVED lines=33> */
[----:B------:R-:W-:Y:S01]  /*83d0*/  FMUL.FTZ R69, R125, R69 ;  /* 0x000000457d457220 */ /* 0x000fe20000410000 */
[----:B------:R-:W-:Y:S02]  /*83e0*/  FADD.FTZ R101, R101, -UR16 ;  /* 0x8000001065657e21 */ /* 0x000fe40008010000 */
[----:B------:R-:W3:Y:S04]  /*83f0*/  LDL.LU R125, [R1+0x2dc] ;  /* 0x0002dc00017d7983 */ /* 0x000ee80000300800 */
[----:B-1----:R-:W4:Y:S01]  /*8400*/  LDL.LU R68, [R1+0x23c] ;  /* 0x00023c0001447983 */ /* 0x002f220000300800 */
        /* <DEDUP_REMOVED lines=23> */
[----:B--2---:R-:W-:Y:S02]  /*8580*/  FADD.FTZ R110, R61, -UR16 ;  /* 0x800000103d6e7e21 */ /* 0x004fe40008010000 */
[----:B------:R-:W2:Y:S01]  /*8590*/  LDL.LU R61, [R1+0x244] ;  /* 0x00024400013d7983 */ /* 0x000ea20000300800 */
        /* <DEDUP_REMOVED lines=34> */
[----:B------:R-:W-:Y:S01]  /*87c0*/  FADD.FTZ R106, R106, -UR16 ;  /* 0x800000106a6a7e21 */ /* 0x000fe20008010000 */
[----:B---3--:R-:W-:Y:S02]  /*87d0*/  FADD.FTZ R108, R125, -UR16 ;  /* 0x800000107d6c7e21 */ /* 0x008fe40008010000 */
[----:B------:R-:W3:Y:S01]  /*87e0*/  LDL.LU R125, [R1+0x240] ;  /* 0x00024000017d7983 */ /* 0x000ee20000300800 */
[----:B----4-:R-:W-:-:S03]  /*87f0*/  FADD.FTZ R112, R68, -UR16 ;  /* 0x8000001044707e21 */ /* 0x010fc60008010000 */
        /* <DEDUP_REMOVED lines=23> */
[----:B--2---:R-:W-:Y:S02]  /*8970*/  FADD.FTZ R114, R61, -UR16 ;  /* 0x800000103d727e21 */ /* 0x004fe40008010000 */
[----:B------:R-:W2:Y:S01]  /*8980*/  LDL.LU R61, [R1+0x224] ;  /* 0x00022400013d7983 */ /* 0x000ea20000300800 */
[C---:B0-----:R-:W-:Y:S01]  /*8990*/  FMUL.FTZ R121, R107.reuse, R121 ;  /* 0x000000796b797220 */ /* 0x041fe20000410000 */
        /* <DEDUP_REMOVED lines=31> */
[----:B---3--:R-:W-:Y:S01]  /*8b90*/  FADD.FTZ R113, R125, -UR16 ;  /* 0x800000107d717e21 */ /* 0x008fe20008010000 */
[----:B------:R-:W-:Y:S01]  /*8ba0*/  FMUL.FTZ R80, R118, R80 ;  /* 0x0000005076507220 */ /* 0x000fe20000410000 */
[----:B------:R-:W-:Y:S01]  /*8bb0*/  FADD.FTZ R116, R116, -UR16 ;  /* 0x8000001074747e21 */ /* 0x000fe20008010000 */
[----:B------:R-:W-:Y:S01]  /*8bc0*/  FMUL.FTZ R82, R119, R82 ;  /* 0x0000005277527220 */ /* 0x000fe20000410000 */
[----:B------:R-:W-:Y:S01]  /*8bd0*/  FADD.FTZ R117, R117, -UR16 ;  /* 0x8000001075757e21 */ /* 0x000fe20008010000 */
[----:B------:R-:W-:Y:S01]  /*8be0*/  FMUL.FTZ R108, R120, R108 ;  /* 0x0000006c786c7220 */ /* 0x000fe20000410000 */
[----:B----4-:R-:W-:Y:S01]  /*8bf0*/  FADD.FTZ R115, R68, -UR16 ;  /* 0x8000001044737e21 */ /* 0x010fe20008010000 */
[----:B------:R-:W-:Y:S01]  /*8c00*/  FADD.FTZ R122, R122, -UR16 ;  /* 0x800000107a7a7e21 */ /* 0x000fe20008010000 */
[----:B------:R-:W3:Y:S01]  /*8c10*/  LDL.LU R68, [R1+0x22c] ;  /* 0x00022c0001447983 */ /* 0x000ee20000300800 */
[C---:B0-----:R-:W-:Y:S01]  /*8c20*/  FMUL.FTZ R17, R112.reuse, R17 ;  /* 0x0000001170117220 */ /* 0x041fe20000410000 */
[----:B------:R-:W-:Y:S01]  /*8c30*/  FADD.FTZ R112, -R112, 1 ;  /* 0x3f80000070707421 */ /* 0x000fe20000010100 */
[----:B------:R-:W-:Y:S01]  /*8c40*/  FMUL.FTZ R106, R121, R106 ;  /* 0x0000006a796a7220 */ /* 0x000fe20000410000 */
[----:B------:R-:W-:Y:S01]  /*8c50*/  FADD.FTZ R123, R123, -UR16 ;  /* 0x800000107b7b7e21 */ /* 0x000fe20008010000 */
[----:B------:R-:W-:Y:S01]  /*8c60*/  FADD.FTZ R67, R67, -UR16 ;  /* 0x8000001043437e21 */ /* 0x000fe20008010000 */
[----:B------:R-:W-:Y:S01]  /*8c70*/  FFMA.FTZ R112, R111, R112, 1 ;  /* 0x3f8000006f707423 */ /* 0x000fe20000010070 */
[----:B------:R-:W-:Y:S01]  /*8c80*/  FMUL.FTZ R111, R113, UR17 ;  /* 0x00000011716f7c20 */ /* 0x000fe20008410000 */
[----:B------:R-:W-:Y:S01]  /*8c90*/  FADD.FTZ R66, R66, -UR16 ;  /* 0x8000001042427e21 */ /* 0x000fe20008010000 */
        /* <DEDUP_REMOVED lines=8> */
[----:B------:R-:W4:Y:S04]  /*8d20*/  LDL.LU R125, [R1+0x2e4] ;  /* 0x0002e400017d7983 */ /* 0x000f280000300800 */
        /* <DEDUP_REMOVED lines=45> */
[----:B---3--:R-:W-:Y:S01]  /*9000*/  FADD.FTZ R119, R68, -UR16 ;  /* 0x8000001044777e21 */ /* 0x008fe20008010000 */
[----:B------:R-:W-:Y:S01]  /*9010*/  FMUL.FTZ R117, R117, UR17 ;  /* 0x0000001175757c20 */ /* 0x000fe20008410000 */
[----:B------:R-:W-:Y:S01]  /*9020*/  FMUL.FTZ R67, R67, UR17 ;  /* 0x0000001143437c20 */ /* 0x000fe20008410000 */
[C---:B0-----:R-:W-:Y:S01]  /*9030*/  FMUL.FTZ R24, R118.reuse, R24 ;  /* 0x0000001876187220 */ /* 0x041fe20000410000 */
[----:B------:R-:W-:Y:S01]  /*9040*/  FADD.FTZ R118, -R118, 1 ;  /* 0x3f80000076767421 */ /* 0x000fe20000010100 */
[----:B------:R-:W-:Y:S01]  /*9050*/  FMUL.FTZ R66, R66, UR17 ;  /* 0x0000001142427c20 */ /* 0x000fe20008410000 */
[----:B------:R-:W-:Y:S01]  /*9060*/  FMUL.FTZ R5, R5, UR17 ;  /* 0x0000001105057c20 */ /* 0x000fe20008410000 */
[----:B------:R-:W-:Y:S01]  /*9070*/  FMUL.FTZ R11, R11, UR17 ;  /* 0x000000110b0b7c20 */ /* 0x000fe20008410000 */
[----:B------:R-:W-:Y:S01]  /*9080*/  FFMA.FTZ R118, R116, R118, 1 ;  /* 0x3f80000074767423 */ /* 0x000fe20000010076 */
[----:B------:R-:W-:Y:S01]  /*9090*/  FMUL.FTZ R116, R119, UR17 ;  /* 0x0000001177747c20 */ /* 0x000fe20008410000 */
[----:B------:R-:W-:Y:S01]  /*90a0*/  FMUL.FTZ R15, R15, UR17 ;  /* 0x000000110f0f7c20 */ /* 0x000fe20008410000 */
[----:B------:R-:W-:Y:S01]  /*90b0*/  FMUL.FTZ R23, R23, UR17 ;  /* 0x0000001117177c20 */ /* 0x000fe20008410000 */
[----:B------:R-:W-:Y:S01]  /*90c0*/  FMUL.FTZ R24, R24, R118 ;  /* 0x0000007618187220 */ /* 0x000fe20000410000 */
[----:B------:R-:W-:Y:S01]  /*90d0*/  FFMA.FTZ R118, R57, R116, R56 ;  /* 0x0000007439767223 */ /* 0x000fe20000010038 */
[----:B------:R-:W-:Y:S01]  /*90e0*/  FMUL.FTZ R7, R7, UR17 ;  /* 0x0000001107077c20 */ /* 0x000fe20008410000 */
[----:B------:R-:W3:Y:S02]  /*90f0*/  LDL.LU R68, [R1+0x2a4] ;  /* 0x0002a40001447983 */ /* 0x000ee40000300800 */
        /* <DEDUP_REMOVED lines=14> */
[----:B------:R-:W-:Y:S01]  /*91e0*/  FADD.FTZ R119, -R119, 1 ;  /* 0x3f80000077777421 */ /* 0x000fe20000010100 */
[----:B--2---:R-:W-:-:S03]  /*91f0*/  FADD.FTZ R120, R61, -UR16 ;  /* 0x800000103d787e21 */ /* 0x004fc60008010000 */
[----:B------:R-:W-:Y:S01]  /*9200*/  FFMA.FTZ R119, R118, R119, 1 ;  /* 0x3f80000076777423 */ /* 0x000fe20000010077 */
[----:B------:R-:W2:Y:S01]  /*9210*/  LDL.LU R61, [R1+0x2ac] ;  /* 0x0002ac00013d7983 */ /* 0x000ea20000300800 */
[----:B------:R-:W-:Y:S02]  /*9220*/  FMUL.FTZ R118, R120, UR17 ;  /* 0x0000001178767c20 */ /* 0x000fe40008410000 */
[----:B------:R-:W-:Y:S02]  /*9230*/  FMUL.FTZ R29, R29, R119 ;  /* 0x000000771d1d7220 */ /* 0x000fe40000410000 */
        /* <DEDUP_REMOVED lines=167> */
[----:B------:R-:W3:Y:S02]  /*9cb0*/  LDL.LU R121, [R1+0x2e8] ;  /* 0x0002e80001797983 */ /* 0x000ee40000300800 */
[----:B------:R-:W-:Y:S02]  /*9cc0*/  FMUL.FTZ R32, R32, R122 ;  /* 0x0000007a20207220 */ /* 0x000fe40000410000 */
[----:B------:R-:W2:Y:S01]  /*9cd0*/  LDL.LU R122, [R1+0x2ec] ;  /* 0x0002ec00017a7983 */ /* 0x000ea20000300800 */
[----:B------:R-:W-:Y:S01]  /*9ce0*/  FMUL.FTZ R30, R123, R30 ;  /* 0x0000001e7b1e7220 */ /* 0x000fe20000410000 */
[----:B----4-:R-:W-:Y:S02]  /*9cf0*/  FADD.FTZ R125, R0, R125 ;  /* 0x0000007d007d7221 */ /* 0x010fe40000010000 */
[----:B------:R-:W4:Y:S04]  /*9d00*/  LDL.LU R123, [R1+0x2b4] ;  /* 0x0002b400017b7983 */ /* 0x000f280000300800 */
[----:B------:R-:W4:Y:S01]  /*9d10*/  LDL.LU R0, [R1+0x2e0] ;  /* 0x0002e00001007983 */ /* 0x000f220000300800 */
[-C--:B---3--:R-:W-:Y:S01]  /*9d20*/  FFMA.FTZ R121, R124, R59.reuse, R121 ;  /* 0x0000003b7c797223 */ /* 0x088fe20000010079 */
[----:B--2---:R-:W-:Y:S01]  /*9d30*/  FADD.FTZ R122, R122, R59 ;  /* 0x0000003b7a7a7221 */ /* 0x004fe20000010000 */
[----:B------:R-:W-:-:S04]  /*9d40*/  FMUL.FTZ R59, R60, R59 ;  /* 0x0000003b3c3b7220 */ /* 0x000fc80000410000 */
[----:B------:R-:W-:Y:S02]  /*9d50*/  FFMA.FTZ R124, R124, R59, R61 ;  /* 0x0000003b7c7c7223 */ /* 0x000fe4000001003d */
[----:B------:R-:W4:Y:S04]  /*9d60*/  LDL.LU R61, [R1+0x308] ;  /* 0x00030800013d7983 */ /* 0x000f280000300800 */
[----:B------:R0:W-:Y:S04]  /*9d70*/  STL [R1+0x300], R69 ;  /* 0x0003004501007387 */ /* 0x0001e80000100800 */
[----:B0-----:R-:W2:Y:S01]  /*9d80*/  LDL.LU R69, [R1+0x29c] ;  /* 0x00029c0001457983 */ /* 0x001ea20000300800 */
[----:B----4-:R-:W-:Y:S01]  /*9d90*/  FADD.FTZ R0, R0, R61 ;  /* 0x0000003d00007221 */ /* 0x010fe20000010000 */
        /* <DEDUP_REMOVED lines=15> */
[----:B------:R-:W-:-:S03]  /*9e90*/  FADD.FTZ R122, R122, R70 ;  /* 0x000000467a7a7221 */ /* 0x000fc60000010000 */
[----:B------:R-:W-:Y:S01]  /*9ea0*/  FFMA.FTZ R121, R40, R72, R121 ;  /* 0x0000004828797223 */ /* 0x000fe20000010079 */
        /* <DEDUP_REMOVED lines=14> */
[----:B------:R-:W-:Y:S01]  /*9f90*/  FFMA.FTZ R70, R41, R71, R123 ;  /* 0x0000004729467223 */ /* 0x000fe2000001007b */
[----:B------:R-:W-:Y:S01]  /*9fa0*/  FADD.FTZ R0, R0, R71 ;  /* 0x0000004700007221 */ /* 0x000fe20000010000 */
[----:B------:R-:W-:Y:S01]  /*9fb0*/  FADD.FTZ R68, R68, R59 ;  /* 0x0000003b44447221 */ /* 0x000fe20000010000 */
[C---:B------:R-:W-:Y:S01]  /*9fc0*/  FFMA.FTZ R124, R39.reuse, R61, R124 ;  /* 0x0000003d277c7223 */ /* 0x040fe2000001007c */
[-C--:B------:R-:W-:Y:S01]  /*9fd0*/  FMUL.FTZ R59, R60, R76.reuse ;  /* 0x0000004c3c3b7220 */ /* 0x080fe20000410000 */
        /* <DEDUP_REMOVED lines=11> */
[----:B------:R-:W-:-:S03]  /*a090*/  FADD.FTZ R59, R68, R59 ;  /* 0x0000003b443b7221 */ /* 0x000fc60000010000 */
[----:B------:R-:W-:Y:S01]  /*a0a0*/  FFMA.FTZ R68, R77, R72, R61 ;  /* 0x000000484d447223 */ /* 0x000fe2000001003d */
[-C--:B------:R-:W-:Y:S01]  /*a0b0*/  FMUL.FTZ R61, R60, R80.reuse ;  /* 0x000000503c3d7220 */ /* 0x080fe20000410000 */
[----:B------:R-:W-:Y:S01]  /*a0c0*/  FADD.FTZ R59, R72, R59 ;  /* 0x0000003b483b7221 */ /* 0x000fe20000010000 */
[C---:B------:R-:W-:Y:S02]  /*a0d0*/  FFMA.FTZ R0, R79.reuse, R80, R0 ;  /* 0x000000504f007223 */ /* 0x040fe40000010000 */
[----:B------:R-:W-:Y:S01]  /*a0e0*/  FFMA.FTZ R79, R79, R61, R68 ;  /* 0x0000003d4f4f7223 */ /* 0x000fe20000010044 */
[----:B------:R-:W-:Y:S01]  /*a0f0*/  FMUL.FTZ R68, R57, R82 ;  /* 0x0000005239447220 */ /* 0x000fe20000410000 */
        /* <DEDUP_REMOVED lines=34> */
[C---:B------:R-:W-:Y:S02]  /*a320*/  FFMA.FTZ R70, R90.reuse, R43, R70 ;  /* 0x0000002b5a467223 */ /* 0x040fe40000010046 */
[----:B------:R-:W-:Y:S01]  /*a330*/  FADD.FTZ R42, R43, R42 ;  /* 0x0000002a2b2a7221 */ /* 0x000fe20000010000 */
[----:B------:R-:W-:Y:S01]  /*a340*/  FMUL.FTZ R43, R57, R47 ;  /* 0x0000002f392b7220 */ /* 0x000fe20000410000 */
[----:B------:R-:W-:Y:S01]  /*a350*/  FFMA.FTZ R70, R91, R61, R70 ;  /* 0x0000003d5b467223 */ /* 0x000fe20000010046 */
[----:B------:R-:W-:Y:S01]  /*a360*/  FFMA.FTZ R59, R90, R45, R59 ;  /* 0x0000002d5a3b7223 */ /* 0x000fe2000001003b */
[----:B------:R-:W-:Y:S01]  /*a370*/  FADD.FTZ R86, R86, R45 ;  /* 0x0000002d56567221 */ /* 0x000fe20000010000 */
[----:B------:R-:W-:Y:S01]  /*a380*/  FADD.FTZ R42, R42, R61 ;  /* 0x0000003d2a2a7221 */ /* 0x000fe20000010000 */
[----:B------:R-:W-:Y:S01]  /*a390*/  FFMA.FTZ R70, R92, R43, R70 ;  /* 0x0000002b5c467223 */ /* 0x000fe20000010046 */
[----:B------:R-:W-:-:S02]  /*a3a0*/  FMUL.FTZ R45, R60, R49 ;  /* 0x000000313c2d7220 */ /* 0x000fc40000410000 */
[----:B------:R-:W-:Y:S01]  /*a3b0*/  FADD.FTZ R42, R43, R42 ;  /* 0x0000002a2b2a7221 */ /* 0x000fe20000010000 */
[----:B------:R-:W-:Y:S01]  /*a3c0*/  FMUL.FTZ R43, R57, R48 ;  /* 0x00000030392b7220 */ /* 0x000fe20000410000 */
[----:B------:R-:W-:Y:S02]  /*a3d0*/  FFMA.FTZ R70, R93, R45, R70 ;  /* 0x0000002d5d467223 */ /* 0x000fe40000010046 */
[----:B------:R-:W-:Y:S01]  /*a3e0*/  FADD.FTZ R42, R42, R45 ;  /* 0x0000002d2a2a7221 */ /* 0x000fe20000010000 */
[----:B------:R-:W-:Y:S01]  /*a3f0*/  FMUL.FTZ R45, R60, R51 ;  /* 0x000000333c2d7220 */ /* 0x000fe20000410000 */
[----:B------:R-:W-:Y:S02]  /*a400*/  FFMA.FTZ R70, R94, R43, R70 ;  /* 0x0000002b5e467223 */ /* 0x000fe40000010046 */
[----:B------:R-:W-:Y:S01]  /*a410*/  FADD.FTZ R42, R43, R42 ;  /* 0x0000002a2b2a7221 */ /* 0x000fe20000010000 */
[----:B------:R-:W-:Y:S01]  /*a420*/  FMUL.FTZ R43, R57, R50 ;  /* 0x00000032392b7220 */ /* 0x000fe20000410000 */
[----:B------:R-:W-:-:S02]  /*a430*/  FFMA.FTZ R70, R95, R45, R70 ;  /* 0x0000002d5f467223 */ /* 0x000fc40000010046 */
        /* <DEDUP_REMOVED lines=11> */
[----:B------:R-:W-:Y:S01]  /*a4f0*/  FADD.FTZ R69, R69, R44 ;  /* 0x0000002c45457221 */ /* 0x000fe20000010000 */
[----:B------:R-:W-:Y:S01]  /*a500*/  FFMA.FTZ R59, R92, R47, R59 ;  /* 0x0000002f5c3b7223 */ /* 0x000fe2000001003b */
        /* <DEDUP_REMOVED lines=83> */
[----:B------:R-:W-:Y:S01]  /*aa40*/  FADD.FTZ R16, R16, R35 ;  /* 0x0000002310107221 */ /* 0x000fe20000010000 */
[----:B------:R-:W-:Y:S01]  /*aa50*/  FFMA.FTZ R42, R116, R17, R42 ;  /* 0x00000011742a7223 */ /* 0x000fe2000001002a */
[----:B------:R-:W-:Y:S02]  /*aa60*/  FMUL.FTZ R21, R60, R29 ;  /* 0x0000001d3c157220 */ /* 0x000fe40000410000 */
        /* <DEDUP_REMOVED lines=39> */
[----:B------:R-:W-:Y:S01]  /*ace0*/  FMUL.FTZ R28, R57, R4 ;  /* 0x00000004391c7220 */ /* 0x000fe20000410000 */
[----:B------:R-:W-:Y:S01]  /*acf0*/  FFMA.FTZ R20, R64, R2, R17 ;  /* 0x0000000240147223 */ /* 0x000fe20000010011 */
[----:B------:R-:W-:Y:S01]  /*ad00*/  FADD.FTZ R65, R65, R2 ;  /* 0x0000000241417221 */ /* 0x000fe20000010000 */
[----:B------:R-:W-:Y:S01]  /*ad10*/  FADD.FTZ R17, R16, R24 ;  /* 0x0000001810117221 */ /* 0x000fe20000010000 */
[C---:B------:R-:W-:Y:S01]  /*ad20*/  FFMA.FTZ R0, R3.reuse, R4, R0 ;  /* 0x0000000403007223 */ /* 0x040fe20000010000 */
[----:B------:R-:W-:Y:S01]  /*ad30*/  FFMA.FTZ R2, R3, R28, R21 ;  /* 0x0000001c03027223 */ /* 0x000fe20000010015 */
[-C--:B------:R-:W-:Y:S01]  /*ad40*/  FMUL.FTZ R3, R60, R8.reuse ;  /* 0x000000083c037220 */ /* 0x080fe20000410000 */
        /* <DEDUP_REMOVED lines=47> */
[----:B------:R-:W-:Y:S01]  /*b040*/  FFMA.FTZ R28, R7, R30, R28 ;  /* 0x0000001e071c7223 */ /* 0x000fe2000001001c */
[----:B------:R-:W-:Y:S01]  /*b050*/  FFMA.FTZ R29, R31, R32, R0 ;  /* 0x000000201f1d7223 */ /* 0x000fe20000010000 */
[----:B------:R-:W-:Y:S01]  /*b060*/  FADD.FTZ R34, R34, R17 ;  /* 0x0000001122227221 */ /* 0x000fe20000010000 */
[----:B------:R-:W-:Y:S01]  /*b070*/  FADD.FTZ R30, R65, R30 ;  /* 0x0000001e411e7221 */ /* 0x000fe20000010000 */
[----:B0-----:R-:W-:-:S07]  /*b080*/  FADD.FTZ R31, R37, R32 ;  /* 0x00000020251f7221 */ /* 0x001fce0000010000 */
.L_x_1547:
        /* <DEDUP_REMOVED lines=49> */
.L_x_1549:
[----:B------:R-:W-:Y:S05]  /*b3a0*/  BSYNC.RECONVERGENT B0 ;  /* 0x0000000000007941 */ /* 0x000fea0003800200 */
.L_x_1548:
        /* <DEDUP_REMOVED lines=43> */
.L_x_1551:
[----:B------:R-:W-:Y:S05]  /*b660*/  BSYNC.RECONVERGENT B0 ;  /* 0x0000000000007941 */ /* 0x000fea0003800200 */
.L_x_1550:
[----:B------:R-:W-:Y:S06]  /*b670*/  BAR.SYNC.DEFER_BLOCKING 0x0 ;  /* 0x0000000000007b1d */ /* 0x000fec0000010000 */
[----:B------:R-:W-:Y:S04]  /*b680*/  BSSY.RECONVERGENT B0, `(.L_x_1552) ;  /* 0x0000025000007945 */ /* 0x000fe80003800200 */
[----:B------:R-:W-:Y:S05]  /*b690*/  @P3 BRA `(.L_x_1553) ;  /* 0x00000000008c3947 */ /* 0x000fea0003800000 */
[----:B------:R-:W3:Y:S04]  /*b6a0*/  LDS.128 R24, [R3+0x400] ;  /* 0x0004000003187984 */ /* 0x000ee80000000c00 */
[----:B------:R-:W4:Y:S04]  /*b6b0*/  LDS.128 R44, [R3+0x800] ;  /* 0x00080000032c7984 */ /* 0x000f280000000c00 */
[----:B------:R-:W0:Y:S04]  /*b6c0*/  LDS.128 R48, [R3+0xc00] ;  /* 0x000c000003307984 */ /* 0x000e280000000c00 */
[----:B------:R-:W0:Y:S04]  /*b6d0*/  LDS.128 R12, [R3+0x1000] ;  /* 0x00100000030c7984 */ /* 0x000e280000000c00 */
[----:B------:R-:W0:Y:S04]  /*b6e0*/  LDS.128 R8, [R3+0x1400] ;  /* 0x0014000003087984 */ /* 0x000e280000000c00 */
[----:B-12---:R-:W1:Y:S04]  /*b6f0*/  LDS.128 R4, [R3+0x1800] ;  /* 0x0018000003047984 */ /* 0x006e680000000c00 */
[----:B------:R-:W2:Y:S01]  /*b700*/  LDS.128 R16, [R3+0x1c00] ;  /* 0x001c000003107984 */ /* 0x000ea20000000c00 */
        /* <DEDUP_REMOVED lines=28> */
.L_x_1553:
[----:B------:R-:W-:Y:S05]  /*b8d0*/  BSYNC.RECONVERGENT B0 ;  /* 0x0000000000007941 */ /* 0x000fea0003800200 */
.L_x_1552:
        /* <DEDUP_REMOVED lines=28> */
.L_x_1555:
[----:B------:R-:W-:Y:S05]  /*baa0*/  BSYNC.RECONVERGENT B0 ;  /* 0x0000000000007941 */ /* 0x000fea0003800200 */
.L_x_1554:
[----:B------:R-:W-:-:S09]  /*bab0*/  UISETP.GE.U32.AND UP0, UPT, UR12, 0x2, UPT ;  /* 0x000000020c00788c */ /* 0x000fd2000bf06070 */
[----:B------:R-:W-:Y:S05]  /*bac0*/  BRA.U !UP0, `(.L_x_1556) ;  /* 0x0000000d08847547 */ /* 0x000fea000b800000 */
[----:B--23--:R-:W2:Y:S01]  /*bad0*/  LDC.64 R4, c[0x0][0x3d0] ;  /* 0x0000f400ff047b82 */ /* 0x00cea20000000a00 */
[----:B------:R-:W-:Y:S01]  /*bae0*/  ULOP3.LUT UR5, UR4, 0x1, URZ, 0xc0, !UPT ;  /* 0x0000000104057892 */ /* 0x000fe2000f8ec0ff */
[----:B------:R-:W-:Y:S03]  /*baf0*/  BSSY.RECONVERGENT B0, `(.L_x_1557) ;  /* 0x0000022000007945 */ /* 0x000fe60003800200 */
[----:B------:R-:W-:-:S03]  /*bb00*/  UIMAD UR6, UR5, UR9, URZ ;  /* 0x00000009050672a4 */ /* 0x000fc6000f8e02ff */
[----:B------:R-:W3:Y:S01]  /*bb10*/  S2UR UR14, SR_CTAID.Y ;  /* 0x00000000000e79c3 */ /* 0x000ee20000002600 */
[----:B------:R-:W-:-:S04]  /*bb20*/  UIMAD UR5, UR6, UR12, URZ ;  /* 0x0000000c060572a4 */ /* 0x000fc8000f8e02ff */
[----:B------:R-:W-:-:S06]  /*bb30*/  USHF.L.U32 UR5, UR5, 0x1, URZ ;  /* 0x0000000105057899 */ /* 0x000fcc00080006ff */
[----:B0-----:R-:W-:-:S05]  /*bb40*/  MOV R3, UR5 ;  /* 0x0000000500037c02 */ /* 0x001fca0008000f00 */
[----:B--2---:R-:W-:Y:S01]  /*bb50*/  IMAD.WIDE R4, R3, 0x4, R4 ;  /* 0x0000000403047825 */ /* 0x004fe200078e0204 */
[----:B---3--:R-:W-:Y:S06]  /*bb60*/  @P0 BRA `(.L_x_1558) ;  /* 0x0000000000680947 */ /* 0x008fec0003800000 */
[----:B-1----:R-:W0:Y:S01]  /*bb70*/  LDC.64 R6, c[0x0][0x3c8] ;  /* 0x0000f200ff067b82 */ /* 0x002e220000000a00 */
        /* <DEDUP_REMOVED lines=20> */
.L_x_1559:
[----:B------:R-:W2:Y:S04]  /*bcc0*/  LDG.E.STRONG.GPU R0, desc[UR10][R8.64] ;  /* 0x0000000a08007981 */ /* 0x000ea8000c1ef900 */
[----:B--2---:R-:W-:Y:S04]  /*bcd0*/  CCTL.IVALL ;  /* 0x00000000ff00798f */ /* 0x004fe80002000000 */
[----:B------:R0:W-:Y:S01]  /*bce0*/  STL [R1], R0 ;  /* 0x0000000001007387 */ /* 0x0001e20000100800 */
[----:B------:R-:W-:-:S13]  /*bcf0*/  ISETP.NE.AND P0, PT, R0, UR5, PT ;  /* 0x0000000500007c0c */ /* 0x000fda000bf05270 */
[----:B0-----:R-:W-:Y:S05]  /*bd00*/  @P0 BRA `(.L_x_1559) ;  /* 0xfffffffc00ec0947 */ /* 0x001fea000383ffff */
.L_x_1558:
[----:B------:R-:W-:Y:S05]  /*bd10*/  BSYNC.RECONVERGENT B0 ;  /* 0x0000000000007941 */ /* 0x000fea0003800200 */
.L_x_1557:
        /* <DEDUP_REMOVED lines=15> */
.L_x_1561:
[----:B------:R-:W-:Y:S02]  /*be10*/  ISETP.NE.AND P1, PT, RZ, UR24, PT ;  /* 0x00000018ff007c0c */ /* 0x000fe4000bf25270 */
[----:B------:R-:W-:Y:S02]  /*be20*/  MOV R7, UR6 ;  /* 0x0000000600077c02 */ /* 0x000fe40008000f00 */
        /* <DEDUP_REMOVED lines=81> */
.L_x_1560:
        /* <DEDUP_REMOVED lines=51> */
.L_x_1562:
[----:B------:R-:W-:Y:S05]  /*c670*/  BRA.U !UP0, `(.L_x_1556) ;  /* 0x0000000108987547 */ /* 0x000fea000b800000 */
[----:B------:R-:W-:-:S09]  /*c680*/  UISETP.NE.AND UP0, UPT, UR18, 0x1, UPT ;  /* 0x000000011200788c */ /* 0x000fd2000bf05270 */
[----:B------:R-:W-:Y:S05]  /*c690*/  BRA.U !UP0, `(.L_x_1563) ;  /* 0x0000000108547547 */ /* 0x000fea000b800000 */
[----:B------:R-:W-:Y:S01]  /*c6a0*/  MOV R0, UR5 ;  /* 0x0000000500007c02 */ /* 0x000fe20008000f00 */
[----:B-1----:R-:W0:Y:S03]  /*c6b0*/  S2R R6, SR_CTAID.Y ;  /* 0x0000000000067919 */ /* 0x002e260000002600 */
        /* <DEDUP_REMOVED lines=19> */
.L_x_1563:
        /* <DEDUP_REMOVED lines=14> */
.L_x_1564:
[----:B------:R-:W-:Y:S05]  /*c8d0*/  BSYNC.RECONVERGENT B0 ;  /* 0x0000000000007941 */ /* 0x000fea0003800200 */
.L_x_1556:
[----:B------:R-:W4:Y:S01]  /*c8e0*/  S2UR UR6, SR_CgaCtaId ;  /* 0x00000000000679c3 */ /* 0x000f220000008800 */
[----:B------:R-:W-:Y:S01]  /*c8f0*/  ISETP.NE.AND P0, PT, R2, RZ, PT ;  /* 0x000000ff0200720c */ /* 0x000fe20003f05270 */
[----:B------:R-:W-:Y:S01]  /*c900*/  UMOV UR5, 0x400 ;  /* 0x0000040000057882 */ /* 0x000fe20000000000 */
[----:B------:R-:W0:Y:S01]  /*c910*/  LDCU.U8 UR12, c[0x0][0x414] ;  /* 0x00008280ff0c77ac */ /* 0x000e220008000000 */
[----:B------:R-:W-:Y:S01]  /*c920*/  HFMA2 R12, -RZ, RZ, 0, 0 ;  /* 0x00000000ff0c7431 */ /* 0x000fe200000001ff */
        /* <DEDUP_REMOVED lines=9> */
[----:B--23--:R-:W2:Y:S01]  /*c9c0*/  LDS.64 R4, [UR5+0x98] ;  /* 0x00009805ff047984 */ /* 0x00cea20008000a00 */
[----:B------:R-:W2:Y:S02]  /*c9d0*/  LDCU UR5, c[0x0][0x42c] ;  /* 0x00008580ff0577ac */ /* 0x000ea40008000800 */
[----:B--2---:R-:W-:Y:S01]  /*c9e0*/  FMUL.FTZ R0, R4, UR5 ;  /* 0x0000000504007c20 */ /* 0x004fe20008410000 */
[----:B01----:R-:W-:-:S07]  /*c9f0*/  FMUL.FTZ R3, R5, UR5 ;  /* 0x0000000505037c20 */ /* 0x003fce0008410000 */
.L_x_1570:
[----:B------:R-:W-:-:S05]  /*ca00*/  LEA R14, R12, UR15, 0x3 ;  /* 0x0000000f0c0e7c11 */ /* 0x000fca000f8e18ff */
[----:B01----:R-:W2:Y:S04]  /*ca10*/  LDL.128 R8, [R14+0x10] ;  /* 0x000010000e087983 */ /* 0x003ea80000100c00 */
        /* <DEDUP_REMOVED lines=17> */
[----:B------:R-:W-:Y:S01]  /*cb30*/  FFMA.FTZ R13, R0, R20, R3 ;  /* 0x00000014000d7223 */ /* 0x000fe20000010003 */
[----:B------:R-:W-:-:S05]  /*cb40*/  FMUL.FTZ R20, R11, UR17 ;  /* 0x000000110b147c20 */ /* 0x000fca0008410000 */
[----:B------:R-:W0:Y:S01]  /*cb50*/  @P2 MUFU.RCP R15, R14 ;  /* 0x0000000e000f2308 */ /* 0x000e220000001000 */
[----:B-1----:R-:W-:Y:S01]  /*cb60*/  @P2 FADD.FTZ R17, R16, 1 ;  /* 0x3f80000010112421 */ /* 0x002fe20000010000 */
[----:B------:R-:W-:-:S06]  /*cb70*/  FFMA.FTZ R16, R0, R20, R3 ;  /* 0x0000001400107223 */ /* 0x000fcc0000010003 */
[----:B------:R-:W1:Y:S01]  /*cb80*/  @P2 MUFU.RCP R18, R17 ;  /* 0x0000001100122308 */ /* 0x000e620000001000 */
[----:B0-----:R-:W-:Y:S01]  /*cb90*/  @P2 FADD.FTZ R19, -R15, 1 ;  /* 0x3f8000000f132421 */ /* 0x001fe20000010100 */
[----:B---3--:R-:W-:-:S03]  /*cba0*/  @P2 FMUL.FTZ R15, R4, R15 ;  /* 0x0000000f040f2220 */ /* 0x008fc60000410000 */
[----:B------:R-:W-:Y:S01]  /*cbb0*/  @P2 FFMA.FTZ R8, R8, R19, 1 ;  /* 0x3f80000008082423 */ /* 0x000fe20000010013 */
[----:B------:R-:W-:-:S03]  /*cbc0*/  IMAD R19, R23, UR20, R22 ;  /* 0x0000001417137c24 */ /* 0x000fc6000f8e0216 */
        /* <DEDUP_REMOVED lines=13> */
[----:B------:R-:W-:Y:S01]  /*cca0*/  FFMA.FTZ R11, R57, R5, -R4 ;  /* 0x00000005390b7223 */ /* 0x000fe20000010804 */
[----:B------:R-:W-:Y:S01]  /*ccb0*/  ISETP.GE.U32.AND P1, PT, R19, UR18, PT ;  /* 0x0000001213007c0c */ /* 0x000fe2000bf26070 */
[----:B------:R-:W-:Y:S01]  /*ccc0*/  FFMA.FTZ R17, R0, R18, R3 ;  /* 0x0000001200117223 */ /* 0x000fe20000010003 */
[----:B------:R-:W-:-:S02]  /*ccd0*/  SHF.R.S32.HI R22, RZ, 0x1f, R19 ;  /* 0x0000001fff167819 */ /* 0x000fc40000011413 */
[----:B------:R-:W-:Y:S02]  /*cce0*/  MOV R9, R6 ;  /* 0x0000000600097202 */ /* 0x000fe40000000f00 */
        /* <DEDUP_REMOVED lines=15> */
.L_x_1566:
[----:B------:R-:W-:Y:S05]  /*cde0*/  BSYNC.RECONVERGENT B0 ;  /* 0x0000000000007941 */ /* 0x000fea0003800200 */
.L_x_1565:
        /* <DEDUP_REMOVED lines=19> */
.L_x_1567:
        /* <DEDUP_REMOVED lines=15> */
.L_x_1569:
[----:B------:R-:W-:Y:S05]  /*d010*/  BSYNC.RECONVERGENT B0 ;  /* 0x0000000000007941 */ /* 0x000fea0003800200 */
.L_x_1568:
        /* <DEDUP_REMOVED lines=10> */
.L_x_1545:
[----:B01----:R-:W0:Y:S01]  /*d0c0*/  S2R R6, SR_TID.X ;  /* 0x0000000000067919 */ /* 0x003e220000002100 */
        /* <DEDUP_REMOVED lines=15> */
.L_x_1573:
[----:B------:R-:W-:Y:S05]  /*d1c0*/  BSYNC.RECONVERGENT B0 ;  /* 0x0000000000007941 */ /* 0x000fea0003800200 */
.L_x_1572:
        /* <DEDUP_REMOVED lines=11> */
.L_x_1575:
[----:B------:R-:W2:Y:S04]  /*d280*/  LDG.E.STRONG.GPU R5, desc[UR10][R2.64] ;  /* 0x0000000a02057981 */ /* 0x000ea8000c1ef900 */
[----:B--2---:R-:W-:Y:S01]  /*d290*/  CCTL.IVALL ;  /* 0x00000000ff00798f */ /* 0x004fe20002000000 */
[----:B------:R-:W-:Y:S05]  /*d2a0*/  YIELD ;  /* 0x0000000000007946 */ /* 0x000fea0003800000 */
[----:B------:R-:W-:-:S13]  /*d2b0*/  ISETP.NE.AND P0, PT, R5, R0, PT ;  /* 0x000000000500720c */ /* 0x000fda0003f05270 */
[----:B------:R-:W-:Y:S05]  /*d2c0*/  @P0 BRA `(.L_x_1575) ;  /* 0xfffffffc00ec0947 */ /* 0x000fea000383ffff */
.L_x_1574:
        /* <DEDUP_REMOVED lines=61> */
.L_x_1578:
        /* <DEDUP_REMOVED lines=31> */
.L_x_1577:
[----:B------:R-:W-:Y:S05]  /*d890*/  BSYNC.RECONVERGENT B0 ;  /* 0x0000000000007941 */ /* 0x000fea0003800200 */
.L_x_1576:
[----:B------:R-:W-:Y:S05]  /*d8a0*/  @!P0 EXIT ;  /* 0x000000000000894d */ /* 0x000fea0003800000 */
[C---:B------:R-:W-:Y:S01]  /*d8b0*/  SHF.L.U64.HI R29, R32.reuse, 0x2, R33 ;  /* 0x00000002201d7819 */ /* 0x040fe20000010221 */
[----:B------:R-:W1:Y:S01]  /*d8c0*/  LDCU.64 UR4, c[0x0][0x3d8] ;  /* 0x00007b00ff0477ac */ /* 0x000e620008000a00 */
[----:B------:R-:W-:Y:S02]  /*d8d0*/  SHF.L.U32 R27, R32, 0x2, RZ ;  /* 0x00000002201b7819 */ /* 0x000fe400000006ff */
[C---:B------:R-:W-:Y:S01]  /*d8e0*/  SHF.L.U64.HI R37, R25.reuse, 0x2, R30 ;  /* 0x0000000219257819 */ /* 0x040fe2000001021e */
[----:B------:R-:W2:Y:S01]  /*d8f0*/  LDCU.64 UR6, c[0x0][0x388] ;  /* 0x00007100ff0677ac */ /* 0x000ea20008000a00 */
[----:B-----5:R-:W-:Y:S02]  /*d900*/  SHF.L.U32 R39, R25, 0x2, RZ ;  /* 0x0000000219277819 */ /* 0x020fe400000006ff */
[C---:B------:R-:W-:Y:S01]  /*d910*/  SHF.L.U64.HI R33, R3.reuse, 0x2, R2 ;  /* 0x0000000203217819 */ /* 0x040fe20000010202 */
[----:B------:R-:W3:Y:S01]  /*d920*/  LDCU.64 UR8, c[0x0][0x390] ;  /* 0x00007200ff0877ac */ /* 0x000ee20008000a00 */
[----:B------:R-:W-:-:S07]  /*d930*/  SHF.L.U32 R35, R3, 0x2, RZ ;  /* 0x0000000203237819 */ /* 0x000fce00000006ff */
.L_x_1579:
        /* <DEDUP_REMOVED lines=87> */
.L_x_1580:
        /* <DEDUP_REMOVED lines=13> */
.L_x_4910:


//--------------------- .text._Z35group_norm_nhwc_bwd_one_pass_kernelI11Fp32IOBf16WLi512ELi128ELi512EEv26Group_norm_nhwc_bwd_params --------------------------
	.section	.text._Z35group_norm_nhwc_bwd_one_pass_kernelI11Fp32IOBf16WLi512ELi128ELi512EEv26Group_norm_nhwc_bwd_params,"ax",@progbits
	.align	128
        .global         _Z35group_norm_nhwc_bwd_one_pass_kernelI11Fp32IOBf16WLi512ELi128ELi512EEv26Group_norm_nhwc_bwd_params
        .type           _Z35group_norm_nhwc_bwd_one_pass_kernelI11Fp32IOBf16WLi512ELi128ELi512EEv26Group_norm_nhwc_bwd_params,@function
        .size           _Z35group_norm_nhwc_bwd_one_pass_kernelI11Fp32IOBf16WLi512ELi128ELi512EEv26Group_norm_nhwc_bwd_params,(.L_x_4911 - _Z35group_norm_nhwc_bwd_one_pass_kernelI11Fp32IOBf16WLi512ELi128ELi512EEv26Group_norm_nhwc_bwd_params)
        .other          _Z35group_norm_nhwc_bwd_one_pass_kernelI11Fp32IOBf16WLi512ELi128ELi512EEv26Group_norm_nhwc_bwd_params,@"STO_CUDA_ENTRY STV_DEFAULT"
_Z35group_norm_nhwc_bwd_one_pass_kernelI11Fp32IOBf16WLi512ELi128ELi512EEv26Group_norm_nhwc_bwd_params:
.text._Z35group_norm_nhwc_bwd_one_pass_kernelI11Fp32IOBf16WLi512ELi128ELi512EEv26Group_norm_nhwc_bwd_params:
        /* <DEDUP_REMOVED lines=11> */
.L_x_1607:
        /* <DEDUP_REMOVED lines=62> */
[----:B------:R-:W-:Y:S02]  /*0490*/  ISETP.GE.AND.EX P5, PT, R19, UR17, PT, P0 ;  /* 0x0000001113007c0c */ /* 0x000fe4000bfa6300 */
[----:B------:R-:W-:Y:S02]  /*04a0*/  ISETP.GE.U32.AND P0, PT, R13, UR16, PT ;  /* 0x000000100d007c0c */ /* 0x000fe4000bf06070 */
[----:B------:R-:W-:Y:S01]  /*04b0*/  SHF.R.S32.HI R23, RZ, 0x1f, R13 ;  /* 0x0000001fff177819 */ /* 0x000fe2000001140d */
[----:B------:R-:W-:Y:S01]  /*04c0*/  @!UP2 UIADD3 UR5, UPT, UPT, UR5, -UR13, URZ ;  /* 0x8000000d0505a290 */ /* 0x000fe2000fffe0ff */
[C---:B------:R-:W-:Y:S01]  /*04d0*/  IADD3 R12, PT, PT, R0.reuse, 0x28, RZ ;  /* 0x00000028000c7810 */ /* 0x040fe20007ffe0ff */
[----:B------:R-:W-:Y:S01]  /*04e0*/  @!UP2 UIADD3 UR7, UPT, UPT, UR7, 0x1, URZ ;  /* 0x000000010707a890 */ /* 0x000fe2000fffe0ff */
[C---:B------:R-:W-:Y:S01]  /*04f0*/  IADD3 R29, PT, PT, R0.reuse, 0x40, RZ ;  /* 0x00000040001d7810 */ /* 0x040fe20007ffe0ff */
[----:B------:R-:W-:Y:S01]  /*0500*/  UIADD3 UR6, UPT, UPT, UR5, -UR13, URZ ;  /* 0x8000000d05067290 */ /* 0x000fe2000fffe0ff */
[C---:B------:R-:W-:Y:S01]  /*0510*/  IADD3 R45, PT, PT, R0.reuse, 0x48, RZ ;  /* 0x00000048002d7810 */ /* 0x040fe20007ffe0ff */
[----:B------:R-:W-:Y:S01]  /*0520*/  UISETP.GT.U32.AND UP3, UPT, UR13, UR5, UPT ;  /* 0x000000050d00728c */ /* 0x000fe2000bf64070 */
[----:B------:R-:W-:Y:S01]  /*0530*/  IADD3 R55, PT, PT, R0, 0x58, RZ ;  /* 0x0000005800377810 */ /* 0x000fe20007ffe0ff */
[----:B------:R-:W-:Y:S01]  /*0540*/  UISETP.GE.U32.AND UP1, UPT, UR5, UR13, UPT ;  /* 0x0000000d0500728c */ /* 0x000fe2000bf26070 */
[----:B------:R-:W-:Y:S01]  /*0550*/  SHF.R.S32.HI R33, RZ, 0x1f, R45 ;  /* 0x0000001fff217819 */ /* 0x000fe2000001142d */
[----:B------:R-:W-:Y:S01]  /*0560*/  USEL UR5, UR6, UR5, !UP3 ;  /* 0x0000000506057287 */ /* 0x000fe2000d800000 */
[----:B------:R-:W-:-:S02]  /*0570*/  SHF.R.S32.HI R53, RZ, 0x1f, R55 ;  /* 0x0000001fff357819 */ /* 0x000fc40000011437 */
[C---:B------:R-:W-:Y:S01]  /*0580*/  IADD3 R54, PT, PT, R0.reuse, 0x60, RZ ;  /* 0x0000006000367810 */ /* 0x040fe20007ffe0ff */
[----:B------:R-:W-:Y:S01]  /*0590*/  @!UP4 UIADD3 UR5, UPT, UPT, -UR5, URZ, URZ ;  /* 0x000000ff0505c290 */ /* 0x000fe2000fffe1ff */
[----:B------:R-:W-:-:S03]  /*05a0*/  IADD3 R56, PT, PT, R0, 0xd8, RZ ;  /* 0x000000d800387810 */ /* 0x000fc60007ffe0ff */
[----:B------:R-:W-:Y:S02]  /*05b0*/  USEL UR13, UR9, UR5, !UP0 ;  /* 0x00000005090d7287 */ /* 0x000fe4000c000000 */
[----:B------:R-:W-:Y:S02]  /*05c0*/  @UP1 UIADD3 UR7, UPT, UPT, UR7, 0x1, URZ ;  /* 0x0000000107071890 */ /* 0x000fe4000fffe0ff */
[----:B------:R-:W-:Y:S02]  /*05d0*/  USHF.L.U32 UR5, UR13, 0x7, URZ ;  /* 0x000000070d057899 */ /* 0x000fe400080006ff */
[----:B------:R-:W-:Y:S02]  /*05e0*/  @!UP5 UIADD3 UR7, UPT, UPT, -UR7, URZ, URZ ;  /* 0x000000ff0707d290 */ /* 0x000fe4000fffe1ff */
[----:B------:R-:W-:Y:S02]  /*05f0*/  USHF.R.S32.HI UR6, URZ, 0x1f, UR5 ;  /* 0x0000001fff067899 */ /* 0x000fe40008011405 */
[----:B------:R-:W-:Y:S01]  /*0600*/  USEL UR7, UR9, UR7, !UP0 ;  /* 0x0000000709077287 */ /* 0x000fe2000c000000 */
[----:B------:R-:W-:-:S02]  /*0610*/  LOP3.LUT R58, R2, UR5, RZ, 0xfc, !PT ;  /* 0x00000005023a7c12 */ /* 0x000fc4000f8efcff */
[----:B------:R-:W3:Y:S01]  /*0620*/  @!P4 LDC.64 R2, c[0x0][0x3f8] ;  /* 0x0000fe00ff02cb82 */ /* 0x000ee20000000a00 */
[----:B------:R-:W-:Y:S01]  /*0630*/  USHF.R.S32.HI UR5, URZ, 0x1f, UR7 ;  /* 0x0000001fff057899 */ /* 0x000fe20008011407 */
[----:B------:R-:W-:-:S03]  /*0640*/  MOV R59, UR6 ;  /* 0x00000006003b7c02 */ /* 0x000fc60008000f00 */
[----:B------:R-:W-:Y:S01]  /*0650*/  UIMAD UR5, UR5, UR18, URZ ;  /* 0x00000012050572a4 */ /* 0x000fe2000f8e02ff */
[----:B------:R-:W-:-:S03]  /*0660*/  IMAD.WIDE.U32 R58, R5, UR7, R58 ;  /* 0x00000007053a7c25 */ /* 0x000fc6000f8e003a */
[----:B------:R-:W-:Y:S01]  /*0670*/  UIMAD UR5, UR7, UR19, UR5 ;  /* 0x00000013070572a4 */ /* 0x000fe2000f8e0205 */
[----:B------:R-:W4:Y:S01]  /*0680*/  LDCU.64 UR6, c[0x0][0x3b8] ;  /* 0x00007700ff0677ac */ /* 0x000f220008000a00 */
[----:B------:R-:W-:Y:S01]  /*0690*/  @!P3 MOV R60, R58 ;  /* 0x0000003a003cb202 */ /* 0x000fe20000000f00 */
[----:B------:R-:W-:Y:S03]  /*06a0*/  STL.64 [R1+0x8d8], R58 ;  /* 0x0008d83a01007387 */ /* 0x000fe60000100a00 */
[----:B------:R-:W-:-:S03]  /*06b0*/  IADD3 R61, PT, PT, R59, UR5, RZ ;  /* 0x000000053b3d7c10 */ /* 0x000fc6000fffe0ff */
[----:B------:R-:W-:Y:S02]  /*06c0*/  @!P3 IMAD.WIDE.U32 R4, R0, R8, R60 ;  /* 0x000000080004b225 */ /* 0x000fe400078e003c */
[----:B------:R-:W4:Y:S02]  /*06d0*/  LDCU UR5, c[0x0][0x41c] ;  /* 0x00008380ff0577ac */ /* 0x000f240008000800 */
[----:B---3--:R-:W-:Y:S01]  /*06e0*/  @!P4 IMAD R6, R11, R2, RZ ;  /* 0x000000020b06c224 */ /* 0x008fe200078e02ff */
[----:B------:R-:W-:Y:S02]  /*06f0*/  @!P3 IADD3 R5, PT, PT, R5, R9, RZ ;  /* 0x000000090505b210 */ /* 0x000fe40007ffe0ff */
[C---:B------:R-:W-:Y:S01]  /*0700*/  @!P3 SHF.L.U32 R41, R4.reuse, 0x2, RZ ;  /* 0x000000020429b819 */ /* 0x040fe200000006ff */
[----:B------:R-:W3:Y:S01]  /*0710*/  @!P6 LDC.64 R8, c[0x0][0x3f8] ;  /* 0x0000fe00ff08eb82 */ /* 0x000ee20000000a00 */
[----:B------:R-:W-:Y:S02]  /*0720*/  @!P3 SHF.L.U64.HI R4, R4, 0x2, R5 ;  /* 0x000000020404b819 */ /* 0x000fe40000010205 */
[----:B-1----:R-:W-:-:S02]  /*0730*/  @!P3 IADD3 R40, P2, PT, R41, R14, RZ ;  /* 0x0000000e2928b210 */ /* 0x002fc40007f5e0ff */
[----:B--2---:R-:W-:Y:S02]  /*0740*/  @!P3 IADD3 R42, P1, PT, R41, R42, RZ ;  /* 0x0000002a292ab210 */ /* 0x004fe40007f3e0ff */
[----:B------:R-:W-:Y:S02]  /*0750*/  @!P3 IADD3.X R41, PT, PT, R4, R15, RZ, P2, !PT ;  /* 0x0000000f0429b210 */ /* 0x000fe400017fe4ff */
[----:B------:R-:W-:Y:S02]  /*0760*/  LOP3.LUT P2, RZ, R34, 0x10000, RZ, 0xc0, !PT ;  /* 0x0001000022ff7812 */ /* 0x000fe4000784c0ff */
[----:B------:R-:W-:Y:S01]  /*0770*/  ISETP.GE.AND.EX P4, PT, R23, UR17, PT, P0 ;  /* 0x0000001117007c0c */ /* 0x000fe2000bf86300 */
[----:B------:R-:W-:Y:S01]  /*0780*/  STL.64 [R1+0x978], R40 ;  /* 0x0009782801007387 */ /* 0x000fe20000100a00 */
[----:B------:R-:W-:Y:S02]  /*0790*/  @!P3 IADD3.X R43, PT, PT, R4, R43, RZ, P1, !PT ;  /* 0x0000002b042bb210 */ /* 0x000fe40000ffe4ff */
[----:B------:R-:W1:Y:S01]  /*07a0*/  @!P6 LDC.64 R4, c[0x0][0x398] ;  /* 0x0000e600ff04eb82 */ /* 0x000e620000000a00 */
[----:B------:R-:W-:-:S02]  /*07b0*/  ISETP.GE.U32.AND P1, PT, R12, UR16, PT ;  /* 0x000000100c007c0c */ /* 0x000fc4000bf26070 */
[----:B------:R-:W-:Y:S01]  /*07c0*/  LOP3.LUT R34, R34, 0xffffbfff, RZ, 0xc0, !PT ;  /* 0xffffbfff22227812 */ /* 0x000fe200078ec0ff */
[----:B------:R2:W-:Y:S03]  /*07d0*/  STL.64 [R1+0x970], R42 ;  /* 0x0009702a01007387 */ /* 0x0005e60000100a00 */
[-C--:B------:R-:W-:Y:S01]  /*07e0*/  @!P2 MOV R14, R58.reuse ;  /* 0x0000003a000ea202 */ /* 0x080fe20000000f00 */
[----:B------:R-:W4:Y:S01]  /*07f0*/  @!P2 LDC.64 R38, c[0x0][0x398] ;  /* 0x0000e600ff26ab82 */ /* 0x000f220000000a00 */
[----:B------:R-:W-:Y:S01]  /*0800*/  @!P2 MOV R15, R61 ;  /* 0x0000003d000fa202 */ /* 0x000fe20000000f00 */
[----:B------:R-:W-:Y:S01]  /*0810*/  @!P2 IMAD R11, R7, R3, R6 ;  /* 0x00000003070ba224 */ /* 0x000fe200078e0206 */
[----:B------:R-:W-:Y:S01]  /*0820*/  @!P4 MOV R24, R58 ;  /* 0x0000003a0018c202 */ /* 0x000fe20000000f00 */
[----:B---3--:R-:W-:Y:S01]  /*0830*/  @!P6 IMAD R17, R17, R8, RZ ;  /* 0x000000081111e224 */ /* 0x008fe200078e02ff */
[----:B------:R-:W-:Y:S01]  /*0840*/  @P5 LOP3.LUT R34, R34, 0x4000, RZ, 0xfc, !PT ;  /* 0x0000400022225812 */ /* 0x000fe200078efcff */
[----:B------:R-:W-:-:S02]  /*0850*/  @!P2 IMAD.WIDE.U32 R14, R7, R2, R14 ;  /* 0x00000002070ea225 */ /* 0x000fc400078e000e */
[----:B------:R-:W3:Y:S01]  /*0860*/  @!P6 LDC.64 R2, c[0x0][0x3a0] ;  /* 0x0000e800ff02eb82 */ /* 0x000ee20000000a00 */
[----:B------:R-:W-:Y:S01]  /*0870*/  LOP3.LUT R34, R34, 0xffffdfff, RZ, 0xc0, !PT ;  /* 0xffffdfff22227812 */ /* 0x000fe200078ec0ff */
[----:B------:R-:W-:Y:S01]  /*0880*/  @!P6 IMAD R25, R10, R9, R17 ;  /* 0x000000090a19e224 */ /* 0x000fe200078e0211 */
[----:B------:R-:W-:Y:S02]  /*0890*/  @!P2 IADD3 R11, PT, PT, R15, R11, RZ ;  /* 0x0000000b0f0ba210 */ /* 0x000fe40007ffe0ff */
[C---:B------:R-:W-:Y:S02]  /*08a0*/  @!P2 SHF.L.U32 R21, R14.reuse, 0x2, RZ ;  /* 0x000000020e15a819 */ /* 0x040fe400000006ff */
[----:B------:R-:W-:Y:S01]  /*08b0*/  @!P2 SHF.L.U64.HI R18, R14, 0x2, R11 ;  /* 0x000000020e12a819 */ /* 0x000fe2000001020b */
[----:B------:R-:W2:Y:S01]  /*08c0*/  @!P5 LDC.64 R6, c[0x0][0x3f8] ;  /* 0x0000fe00ff06db82 */ /* 0x000ea20000000a00 */
[----:B------:R-:W-:Y:S02]  /*08d0*/  SHF.R.S32.HI R17, RZ, 0x1f, R12 ;  /* 0x0000001fff117819 */ /* 0x000fe4000001140c */
[----:B------:R-:W-:-:S02]  /*08e0*/  @!P6 MOV R14, R58 ;  /* 0x0000003a000ee202 */ /* 0x000fc40000000f00 */
[----:B------:R-:W-:Y:S02]  /*08f0*/  @!P6 MOV R15, R61 ;  /* 0x0000003d000fe202 */ /* 0x000fe40000000f00 */
[----:B------:R-:W-:Y:S01]  /*0900*/  ISETP.GE.AND.EX P3, PT, R17, UR17, PT, P1 ;  /* 0x0000001111007c0c */ /* 0x000fe2000bf66310 */
[----:B------:R-:W1:Y:S01]  /*0910*/  @!P4 LDC.64 R50, c[0x0][0x398] ;  /* 0x0000e600ff32cb82 */ /* 0x000e620000000a00 */
[C---:B0-----:R-:W-:Y:S01]  /*0920*/  @!P2 IADD3 R36, P0, PT, R21.reuse, R36, RZ ;  /* 0x000000241524a210 */ /* 0x041fe20007f1e0ff */
[----:B------:R-:W-:Y:S01]  /*0930*/  @!P6 IMAD.WIDE.U32 R10, R10, R8, R14 ;  /* 0x000000080a0ae225 */ /* 0x000fe200078e000e */
[----:B------:R-:W-:Y:S02]  /*0940*/  @P4 LOP3.LUT R34, R34, 0x2000, RZ, 0xfc, !PT ;  /* 0x0000200022224812 */ /* 0x000fe400078efcff */
[----:B------:R-:W-:Y:S02]  /*0950*/  @!P2 IADD3.X R37, PT, PT, R18, R37, RZ, P0, !PT ;  /* 0x000000251225a210 */ /* 0x000fe400007fe4ff */
[----:B----4-:R-:W-:Y:S01]  /*0960*/  @!P2 IADD3 R38, P0, PT, R21, R38, RZ ;  /* 0x000000261526a210 */ /* 0x010fe20007f1e0ff */
[----:B------:R-:W0:Y:S01]  /*0970*/  @!P4 LDC.64 R8, c[0x0][0x3f8] ;  /* 0x0000fe00ff08cb82 */ /* 0x000e220000000a00 */
[----:B------:R-:W-:Y:S01]  /*0980*/  @!P6 IADD3 R11, PT, PT, R11, R25, RZ ;  /* 0x000000190b0be210 */ /* 0x000fe20007ffe0ff */
[----:B------:R-:W-:Y:S01]  /*0990*/  STL.64 [R1+0x980], R36 ;  /* 0x0009802401007387 */ /* 0x000fe20000100a00 */
[----:B------:R-:W-:-:S02]  /*09a0*/  @!P6 SHF.L.U32 R21, R10, 0x2, RZ ;  /* 0x000000020a15e819 */ /* 0x000fc400000006ff */
[----:B------:R-:W-:Y:S02]  /*09b0*/  @!P2 IADD3.X R39, PT, PT, R18, R39, RZ, P0, !PT ;  /* 0x000000271227a210 */ /* 0x000fe400007fe4ff */
[----:B------:R-:W-:Y:S01]  /*09c0*/  @!P6 SHF.L.U64.HI R22, R10, 0x2, R11 ;  /* 0x000000020a16e819 */ /* 0x000fe2000001020b */
[----:B------:R-:W4:Y:S01]  /*09d0*/  @!P5 LDC.64 R14, c[0x0][0x3a0] ;  /* 0x0000e800ff0edb82 */ /* 0x000f220000000a00 */
[----:B---3--:R-:W-:Y:S01]  /*09e0*/  @!P6 IADD3 R2, P0, PT, R21, R2, RZ ;  /* 0x000000021502e210 */ /* 0x008fe20007f1e0ff */
[----:B--2---:R-:W-:Y:S01]  /*09f0*/  @!P5 IMAD R20, R19, R6, RZ ;  /* 0x000000061314d224 */ /* 0x004fe200078e02ff */
[----:B------:R-:W-:Y:S01]  /*0a00*/  LOP3.LUT R34, R34, 0xffffefff, RZ, 0xc0, !PT ;  /* 0xffffefff22227812 */ /* 0x000fe200078ec0ff */
[----:B------:R-:W-:Y:S01]  /*0a10*/  STL.64 [R1+0x988], R38 ;  /* 0x0009882601007387 */ /* 0x000fe20000100a00 */
[----:B------:R-:W-:Y:S01]  /*0a20*/  @!P6 IADD3.X R3, PT, PT, R22, R3, RZ, P0, !PT ;  /* 0x000000031603e210 */ /* 0x000fe200007fe4ff */
[----:B------:R-:W-:Y:S01]  /*0a30*/  @!P5 IMAD R25, R16, R7, R20 ;  /* 0x000000071019d224 */ /* 0x000fe200078e0214 */
[----:B-1----:R-:W-:Y:S01]  /*0a40*/  @!P6 IADD3 R4, P0, PT, R21, R4, RZ ;  /* 0x000000041504e210 */ /* 0x002fe20007f1e0ff */
[----:B------:R-:W1:Y:S01]  /*0a50*/  @!P5 LDC.64 R10, c[0x0][0x398] ;  /* 0x0000e600ff0adb82 */ /* 0x000e620000000a00 */
[----:B------:R-:W-:-:S02]  /*0a60*/  @!P5 MOV R20, R58 ;  /* 0x0000003a0014d202 */ /* 0x000fc40000000f00 */
[----:B------:R-:W-:Y:S02]  /*0a70*/  @!P5 MOV R21, R61 ;  /* 0x0000003d0015d202 */ /* 0x000fe40000000f00 */
[----:B------:R-:W-:Y:S02]  /*0a80*/  @!P6 IADD3.X R5, PT, PT, R22, R5, RZ, P0, !PT ;  /* 0x000000051605e210 */ /* 0x000fe400007fe4ff */
[----:B------:R-:W-:Y:S01]  /*0a90*/  @P3 LOP3.LUT R34, R34, 0x1000, RZ, 0xfc, !PT ;  /* 0x0000100022223812 */ /* 0x000fe200078efcff */
[----:B------:R-:W2:Y:S01]  /*0aa0*/  @!P3 LDC.64 R18, c[0x0][0x3f8] ;  /* 0x0000fe00ff12bb82 */ /* 0x000ea20000000a00 */
[----:B------:R-:W-:Y:S02]  /*0ab0*/  @!P5 IMAD.WIDE.U32 R6, R16, R6, R20 ;  /* 0x000000061006d225 */ /* 0x000fe400078e0014 */
[----:B------:R-:W-:Y:S02]  /*0ac0*/  LOP3.LUT R34, R34, 0xfffff7ff, RZ, 0xc0, !PT ;  /* 0xfffff7ff22227812 */ /* 0x000fe400078ec0ff */
[----:B0-----:R-:W-:Y:S01]  /*0ad0*/  @!P4 IMAD R22, R23, R8, RZ ;  /* 0x000000081716c224 */ /* 0x001fe200078e02ff */
[----:B------:R-:W-:-:S02]  /*0ae0*/  @!P5 IADD3 R7, PT, PT, R7, R25, RZ ;  /* 0x000000190707d210 */ /* 0x000fc40007ffe0ff */
[----:B------:R-:W0:Y:S01]  /*0af0*/  @!P4 LDC.64 R20, c[0x0][0x3a0] ;  /* 0x0000e800ff14cb82 */ /* 0x000e220000000a00 */
[C---:B------:R-:W-:Y:S01]  /*0b00*/  @!P5 SHF.L.U32 R27, R6.reuse, 0x2, RZ ;  /* 0x00000002061bd819 */ /* 0x040fe200000006ff */
[----:B------:R-:W-:Y:S01]  /*0b10*/  @!P4 IMAD R9, R13, R9, R22 ;  /* 0x000000090d09c224 */ /* 0x000fe200078e0216 */
[----:B------:R-:W-:Y:S02]  /*0b20*/  @!P4 MOV R25, R61 ;  /* 0x0000003d0019c202 */ /* 0x000fe40000000f00 */
[----:B------:R-:W-:Y:S02]  /*0b30*/  @!P5 SHF.L.U64.HI R16, R6, 0x2, R7 ;  /* 0x000000020610d819 */ /* 0x000fe40000010207 */
[----:B----4-:R-:W-:Y:S01]  /*0b40*/  @!P5 IADD3 R6, P0, PT, R27, R14, RZ ;  /* 0x0000000e1b06d210 */ /* 0x010fe20007f1e0ff */
[----:B------:R-:W3:Y:S01]  /*0b50*/  @!P3 LDC.64 R22, c[0x0][0x3a0] ;  /* 0x0000e800ff16bb82 */ /* 0x000ee20000000a00 */
[----:B------:R-:W-:Y:S02]  /*0b60*/  @!P4 IMAD.WIDE.U32 R24, R13, R8, R24 ;  /* 0x000000080d18c225 */ /* 0x000fe400078e0018 */
[----:B------:R-:W-:-:S02]  /*0b70*/  @!P5 IADD3.X R7, PT, PT, R16, R15, RZ, P0, !PT ;  /* 0x0000000f1007d210 */ /* 0x000fc400007fe4ff */
[----:B-1----:R-:W-:Y:S02]  /*0b80*/  @!P5 IADD3 R8, P0, PT, R27, R10, RZ ;  /* 0x0000000a1b08d210 */ /* 0x002fe40007f1e0ff */
[----:B------:R-:W-:Y:S01]  /*0b90*/  @!P4 IADD3 R13, PT, PT, R25, R9, RZ ;  /* 0x00000009190dc210 */ /* 0x000fe20007ffe0ff */
[----:B--2---:R-:W-:Y:S01]  /*0ba0*/  @!P3 IMAD R17, R17, R18, RZ ;  /* 0x000000121111b224 */ /* 0x004fe200078e02ff */
[----:B------:R-:W1:Y:S01]  /*0bb0*/  @!P3 LDC.64 R14, c[0x0][0x398] ;  /* 0x0000e600ff0ebb82 */ /* 0x000e620000000a00 */
[----:B------:R-:W-:Y:S02]  /*0bc0*/  @!P5 IADD3.X R9, PT, PT, R16, R11, RZ, P0, !PT ;  /* 0x0000000b1009d210 */ /* 0x000fe400007fe4ff */
[----:B------:R-:W-:Y:S01]  /*0bd0*/  @!P3 IMAD R19, R12, R19, R17 ;  /* 0x000000130c13b224 */ /* 0x000fe200078e0211 */
[----:B------:R-:W-:Y:S02]  /*0be0*/  @!P3 MOV R16, R58 ;  /* 0x0000003a0010b202 */ /* 0x000fe40000000f00 */
[----:B------:R-:W-:-:S02]  /*0bf0*/  @!P3 MOV R17, R61 ;  /* 0x0000003d0011b202 */ /* 0x000fc40000000f00 */
[C---:B------:R-:W-:Y:S02]  /*0c00*/  @!P4 SHF.L.U32 R25, R24.reuse, 0x2, RZ ;  /* 0x000000021819c819 */ /* 0x040fe400000006ff */
[----:B------:R-:W-:Y:S01]  /*0c10*/  @!P4 SHF.L.U64.HI R24, R24, 0x2, R13 ;  /* 0x000000021818c819 */ /* 0x000fe2000001020d */
[----:B------:R-:W-:Y:S01]  /*0c20*/  @!P3 IMAD.WIDE.U32 R12, R12, R18, R16 ;  /* 0x000000120c0cb225 */ /* 0x000fe200078e0010 */
[----:B0-----:R-:W-:-:S04]  /*0c30*/  @!P4 IADD3 R10, P0, PT, R25, R20, RZ ;  /* 0x00000014190ac210 */ /* 0x001fc80007f1e0ff */
[----:B------:R-:W-:Y:S02]  /*0c40*/  @!P4 IADD3.X R11, PT, PT, R24, R21, RZ, P0, !PT ;  /* 0x00000015180bc210 */ /* 0x000fe400007fe4ff */
[----:B------:R-:W-:Y:S02]  /*0c50*/  @!P4 IADD3 R50, P0, PT, R25, R50, RZ ;  /* 0x000000321932c210 */ /* 0x000fe40007f1e0ff */
[----:B------:R-:W-:Y:S02]  /*0c60*/  @!P3 IADD3 R13, PT, PT, R13, R19, RZ ;  /* 0x000000130d0db210 */ /* 0x000fe40007ffe0ff */
[----:B------:R-:W-:Y:S02]  /*0c70*/  @!P3 SHF.L.U32 R17, R12, 0x2, RZ ;  /* 0x000000020c11b819 */ /* 0x000fe400000006ff */
[----:B------:R-:W-:Y:S02]  /*0c80*/  @!P4 IADD3.X R51, PT, PT, R24, R51, RZ, P0, !PT ;  /* 0x000000331833c210 */ /* 0x000fe400007fe4ff */
[----:B------:R-:W-:-:S02]  /*0c90*/  @!P3 SHF.L.U64.HI R16, R12, 0x2, R13 ;  /* 0x000000020c10b819 */ /* 0x000fc4000001020d */
[C---:B---3--:R-:W-:Y:S02]  /*0ca0*/  @!P3 IADD3 R12, P0, PT, R17.reuse, R22, RZ ;  /* 0x00000016110cb210 */ /* 0x048fe40007f1e0ff */
[----:B------:R-:W-:Y:S02]  /*0cb0*/  IADD3 R19, PT, PT, R0, 0x30, RZ ;  /* 0x0000003000137810 */ /* 0x000fe40007ffe0ff */
[C---:B------:R-:W-:Y:S02]  /*0cc0*/  @!P3 IADD3.X R13, PT, PT, R16.reuse, R23, RZ, P0, !PT ;  /* 0x00000017100db210 */ /* 0x040fe400007fe4ff */
[----:B-1----:R-:W-:Y:S02]  /*0cd0*/  @!P3 IADD3 R14, P0, PT, R17, R14, RZ ;  /* 0x0000000e110eb210 */ /* 0x002fe40007f1e0ff */
[----:B------:R-:W-:Y:S01]  /*0ce0*/  SHF.R.S32.HI R17, RZ, 0x1f, R19 ;  /* 0x0000001fff117819 */ /* 0x000fe20000011413 */
[----:B------:R-:W-:Y:S01]  /*0cf0*/  STL.64 [R1+0x8d0], R60 ;  /* 0x0008d03c01007387 */ /* 0x000fe20000100a00 */
[----:B------:R-:W-:-:S02]  /*0d00*/  @!P3 IADD3.X R15, PT, PT, R16, R15, RZ, P0, !PT ;  /* 0x0000000f100fb210 */ /* 0x000fc400007fe4ff */
[----:B------:R-:W-:Y:S01]  /*0d10*/  ISETP.GE.U32.AND P0, PT, R19, UR16, PT ;  /* 0x0000001013007c0c */ /* 0x000fe2000bf06070 */
[----:B------:R-:W-:Y:S01]  /*0d20*/  STL [R1+0x960], R13 ;  /* 0x0009600d01007387 */ /* 0x000fe20000100800 */
[----:B------:R-:W-:Y:S02]  /*0d30*/  IADD3 R25, PT, PT, R0, 0x38, RZ ;  /* 0x0000003800197810 */ /* 0x000fe40007ffe0ff */
[----:B------:R-:W-:Y:S01]  /*0d40*/  ISETP.GE.AND.EX P1, PT, R17, UR17, PT, P0 ;  /* 0x0000001111007c0c */ /* 0x000fe2000bf26300 */
[----:B------:R0:W-:-:S12]  /*0d50*/  STL.64 [R1+0x968], R14 ;  /* 0x0009680e01007387 */ /* 0x0001d80000100a00 */
        /* <DEDUP_REMOVED lines=67> */
[----:B------:R-:W-:Y:S01]  /*1190*/  @!P1 IMAD.WIDE.U32 R30, R45, R30, R32 ;  /* 0x0000001e2d1e9225 */ /* 0x000fe200078e0020 */
[----:B------:R-:W-:Y:S01]  /*11a0*/  IADD3 R45, PT, PT, R0, 0x50, RZ ;  /* 0x00000050002d7810 */ /* 0x000fe20007ffe0ff */
[----:B------:R-:W1:Y:S03]  /*11b0*/  @!P1 LDC.64 R32, c[0x0][0x398] ;  /* 0x0000e600ff209b82 */ /* 0x000e660000000a00 */
[----:B------:R-:W-:Y:S02]  /*11c0*/  @!P1 IADD3 R31, PT, PT, R31, R47, RZ ;  /* 0x0000002f1f1f9210 */ /* 0x000fe40007ffe0ff */
        /* <DEDUP_REMOVED lines=22> */
[----:B--2---:R-:W-:-:S04]  /*1330*/  @!P1 IADD3 R46, P0, PT, R31, R46, RZ ;  /* 0x0000002e1f2e9210 */ /* 0x004fc80007f1e0ff */
[----:B------:R-:W-:Y:S01]  /*1340*/  @!P1 IADD3.X R47, PT, PT, R32, R47, RZ, P0, !PT ;  /* 0x0000002f202f9210 */ /* 0x000fe200007fe4ff */
[----:B------:R-:W-:Y:S04]  /*1350*/  STL [R1+0x954], R46 ;  /* 0x0009542e01007387 */ /* 0x000fe80000100800 */
[----:B------:R-:W-:Y:S01]  /*1360*/  STL [R1+0x950], R47 ;  /* 0x0009502f01007387 */ /* 0x000fe20000100800 */
[----:B-1----:R-:W-:-:S04]  /*1370*/  @!P1 IADD3 R44, P0, PT, R31, R44, RZ ;  /* 0x0000002c1f2c9210 */ /* 0x002fc80007f1e0ff */
[----:B------:R-:W-:Y:S02]  /*1380*/  @!P1 IADD3.X R45, PT, PT, R32, R45, RZ, P0, !PT ;  /* 0x0000002d202d9210 */ /* 0x000fe400007fe4ff */
[----:B------:R-:W-:-:S03]  /*1390*/  ISETP.GE.U32.AND P0, PT, R55, UR16, PT ;  /* 0x0000001037007c0c */ /* 0x000fc6000bf06070 */
[----:B------:R-:W-:Y:S01]  /*13a0*/  STL.64 [R1+0x958], R44 ;  /* 0x0009582c01007387 */ /* 0x000fe20000100a00 */
        /* <DEDUP_REMOVED lines=14> */
[----:B------:R-:W0:Y:S01]  /*1490*/  @!P1 LDC.64 R30, c[0x0][0x398] ;  /* 0x0000e600ff1e9b82 */ /* 0x000e220000000a00 */
[----:B--2---:R-:W-:-:S04]  /*14a0*/  @!P1 IADD3 R42, P0, PT, R53, R32, RZ ;  /* 0x00000020352a9210 */ /* 0x004fc80007f1e0ff */
[----:B------:R-:W-:-:S05]  /*14b0*/  @!P1 IADD3.X R43, PT, PT, R52, R33, RZ, P0, !PT ;  /* 0x00000021342b9210 */ /* 0x000fca00007fe4ff */
[----:B------:R-:W-:Y:S01]  /*14c0*/  @!P1 STL.64 [R1+0x608], R42 ;  /* 0x0006082a01009387 */ /* 0x000fe20000100a00 */
        /* <DEDUP_REMOVED lines=20> */
[----:B0-----:R-:W-:-:S04]  /*1610*/  @!P1 IADD3 R14, P0, PT, R53, R32, RZ ;  /* 0x00000020350e9210 */ /* 0x001fc80007f1e0ff */
        /* <DEDUP_REMOVED lines=288> */
[----:B-1----:R-:W-:Y:S01]  /*2820*/  @!P1 IMAD R54, R52, R32, RZ ;  /* 0x0000002034369224 */ /* 0x002fe200078e02ff */
[----:B------:R-:W-:-:S03]  /*2830*/  @!P1 MOV R52, R58 ;  /* 0x0000003a00349202 */ /* 0x000fc60000000f00 */
[C---:B------:R-:W-:Y:S02]  /*2840*/  @!P1 IMAD R54, R55.reuse, R33, R54 ;  /* 0x0000002137369224 */ /* 0x040fe400078e0236 */
        /* <DEDUP_REMOVED lines=24> */
[----:B------:R-:W-:-:S04]  /*29d0*/  SHF.R.S32.HI R52, RZ, 0x1f, R56 ;  /* 0x0000001fff347819 */ /* 0x000fc80000011438 */
[----:B------:R-:W-:Y:S02]  /*29e0*/  @!P1 IADD3 R31, PT, PT, R33, R31, RZ ;  /* 0x0000001f211f9210 */ /* 0x000fe40007ffe0ff */
[C---:B------:R-:W-:Y:S02]  /*29f0*/  @!P1 SHF.L.U32 R33, R32.reuse, 0x2, RZ ;  /* 0x0000000220219819 */ /* 0x040fe400000006ff */
[----:B------:R-:W-:Y:S02]  /*2a00*/  @!P1 SHF.L.U64.HI R32, R32, 0x2, R31 ;  /* 0x0000000220209819 */ /* 0x000fe4000001021f */
[----:B------:R-:W0:Y:S01]  /*2a10*/  @!P1 LDC.64 R30, c[0x0][0x398] ;  /* 0x0000e600ff1e9b82 */ /* 0x000e220000000a00 */
[----:B--2---:R-:W-:-:S04]  /*2a20*/  @!P1 IADD3 R54, P0, PT, R33, R54, RZ ;  /* 0x0000003621369210 */ /* 0x004fc80007f1e0ff */
[----:B------:R-:W-:-:S05]  /*2a30*/  @!P1 IADD3.X R55, PT, PT, R32, R55, RZ, P0, !PT ;  /* 0x0000003720379210 */ /* 0x000fca00007fe4ff */
[----:B------:R-:W-:Y:S01]  /*2a40*/  STL.64 [R1+0x938], R54 ;  /* 0x0009383601007387 */ /* 0x000fe20000100a00 */
[----:B0-----:R-:W-:-:S04]  /*2a50*/  @!P1 IADD3 R14, P0, PT, R33, R30, RZ ;  /* 0x0000001e210e9210 */ /* 0x001fc80007f1e0ff */
[----:B------:R-:W-:Y:S02]  /*2a60*/  @!P1 IADD3.X R15, PT, PT, R32, R31, RZ, P0, !PT ;  /* 0x0000001f200f9210 */ /* 0x000fe400007fe4ff */
[----:B------:R-:W-:-:S03]  /*2a70*/  ISETP.GE.U32.AND P0, PT, R56, UR16, PT ;  /* 0x0000001038007c0c */ /* 0x000fc6000bf06070 */
[----:B------:R0:W-:Y:S01]  /*2a80*/  @!P1 STL.64 [R1+0x4d8], R14 ;  /* 0x0004d80e01009387 */ /* 0x0001e20000100a00 */
        /* <DEDUP_REMOVED lines=337> */
[----:B------:R-:W1:Y:S01]  /*3fa0*/  @!P1 LDC.64 R30, c[0x0][0x398] ;  /* 0x0000e600ff1e9b82 */ /* 0x000e620000000a00 */
[----:B0-----:R-:W-:-:S04]  /*3fb0*/  @!P1 IADD3 R14, P0, PT, R53, R32, RZ ;  /* 0x00000020350e9210 */ /* 0x001fc80007f1e0ff */
[----:B------:R-:W-:-:S05]  /*3fc0*/  @!P1 IADD3.X R15, PT, PT, R52, R33, RZ, P0, !PT ;  /* 0x00000021340f9210 */ /* 0x000fca00007fe4ff */
[----:B------:R0:W-:Y:S01]  /*3fd0*/  @!P1 STL.64 [R1+0x420], R14 ;  /* 0x0004200e01009387 */ /* 0x0001e20000100a00 */
        /* <DEDUP_REMOVED lines=39> */
[----:B0-----:R-:W-:-:S04]  /*4250*/  @!P1 IADD3 R14, P0, PT, R32, R30, RZ ;  /* 0x0000001e200e9210 */ /* 0x001fc80007f1e0ff */
[----:B------:R-:W-:Y:S02]  /*4260*/  @!P1 IADD3.X R15, PT, PT, R0, R31, RZ, P0, !PT ;  /* 0x0000001f000f9210 */ /* 0x000fe400007fe4ff */
[----:B------:R-:W0:Y:S03]  /*4270*/  @!P1 LDC.64 R30, c[0x0][0x398] ;  /* 0x0000e600ff1e9b82 */ /* 0x000e260000000a00 */
[----:B------:R0:W-:Y:S02]  /*4280*/  @!P1 STL.64 [R1+0x438], R14 ;  /* 0x0004380e01009387 */ /* 0x0001e40000100a00 */
[----:B0-----:R-:W-:Y:S02]  /*4290*/  @!P1 IADD3 R14, P0, PT, R32, R30, RZ ;  /* 0x0000001e200e9210 */ /* 0x001fe40007f1e0ff */
[----:B------:R-:W-:Y:S02]  /*42a0*/  SHF.R.U32.HI R30, RZ, 0x6, R57 ;  /* 0x00000006ff1e7819 */ /* 0x000fe40000011639 */
[----:B------:R-:W-:-:S02]  /*42b0*/  @!P1 IADD3.X R15, PT, PT, R0, R31, RZ, P0, !PT ;  /* 0x0000001f000f9210 */ /* 0x000fc400007fe4ff */
[----:B------:R-:W-:-:S03]  /*42c0*/  MOV R0, UR5 ;  /* 0x0000000500007c02 */ /* 0x000fc60008000f00 */
[----:B------:R0:W-:Y:S02]  /*42d0*/  @!P1 STL.64 [R1+0x5b8], R14 ;  /* 0x0005b80e01009387 */ /* 0x0001e40000100a00 */
[----:B------:R-:W-:-:S05]  /*42e0*/  IMAD R0, R0, UR20, R30 ;  /* 0x0000001400007c24 */ /* 0x000fca000f8e021e */
[----:B------:R-:W-:Y:S01]  /*42f0*/  IADD3 R56, PT, PT, R0, 0x160, RZ ;  /* 0x0000016000387810 */ /* 0x000fe20007ffe0ff */
[----:B------:R-:W-:Y:S01]  /*4300*/  HFMA2 R13, -RZ, RZ, 0, 0 ;  /* 0x00000000ff0d7431 */ /* 0x000fe200000001ff */
[----:B------:R-:W-:Y:S01]  /*4310*/  MOV R60, R36 ;  /* 0x00000024003c7202 */ /* 0x000fe20000000f00 */
[----:B------:R-:W-:Y:S01]  /*4320*/  STL [R1+0x8f0], R0 ;  /* 0x0008f00001007387 */ /* 0x000fe20000100800 */
        /* <DEDUP_REMOVED lines=110> */
[----:B------:R-:W-:Y:S02]  /*4a10*/  @!P1 IADD3.X R47, PT, PT, R52, R33, RZ, P0, !PT ;  /* 0x00000021342f9210 */ /* 0x000fe400007fe4ff */
        /* <DEDUP_REMOVED lines=8> */
[----:B------:R-:W-:-:S05]  /*4aa0*/  @P1 LOP3.LUT R35, R35, 0x1, RZ, 0xfc, !PT ;  /* 0x0000000123231812 */ /* 0x000fca00078efcff */
        /* <DEDUP_REMOVED lines=35> */
[----:B------:R-:W-:Y:S02]  /*4ce0*/  SHF.R.S32.HI R52, RZ, 0x1f, R56 ;  /* 0x0000001fff347819 */ /* 0x000fe40000011438 */
[----:B------:R-:W-:Y:S02]  /*4cf0*/  ISETP.GE.U32.AND P1, PT, R56, UR16, PT ;  /* 0x0000001038007c0c */ /* 0x000fe4000bf26070 */
[----:B------:R-:W-:Y:S02]  /*4d00*/  LOP3.LUT P0, RZ, R34, 0x10000, RZ, 0xc0, !PT ;  /* 0x0001000022ff7812 */ /* 0x000fe4000780c0ff */
[----:B------:R-:W-:Y:S02]  /*4d10*/  ISETP.GE.AND.EX P1, PT, R52, UR17, PT, P1 ;  /* 0x0000001134007c0c */ /* 0x000fe4000bf26310 */
[----:B------:R-:W-:-:S11]  /*4d20*/  LOP3.LUT R34, R34, 0xffefffff, RZ, 0xc0, !PT ;  /* 0xffefffff22227812 */ /* 0x000fd600078ec0ff */
[----:B------:R-:W0:Y:S01]  /*4d30*/  @!P1 LDC.64 R30, c[0x0][0x3f8] ;  /* 0x0000fe00ff1e9b82 */ /* 0x000e220000000a00 */
[----:B------:R-:W-:Y:S02]  /*4d40*/  @!P1 MOV R53, R61 ;  /* 0x0000003d00359202 */ /* 0x000fe40000000f00 */
[----:B------:R-:W-:-:S05]  /*4d50*/  @P1 LOP3.LUT R34, R34, 0x100000, RZ, 0xfc, !PT ;  /* 0x0010000022221812 */ /* 0x000fca00078efcff */
[----:B------:R-:W1:Y:S01]  /*4d60*/  @!P1 LDC.64 R32, c[0x0][0x3a0] ;  /* 0x0000e800ff209b82 */ /* 0x000e620000000a00 */
[----:B0-----:R-:W-:-:S04]  /*4d70*/  @!P1 IMAD R52, R52, R30, RZ ;  /* 0x0000001e34349224 */ /* 0x001fc800078e02ff */
        /* <DEDUP_REMOVED lines=8> */
[----:B-1----:R-:W-:-:S04]  /*4e00*/  @!P1 IADD3 R38, P2, PT, R53, R32, RZ ;  /* 0x0000002035269210 */ /* 0x002fc80007f5e0ff */
[----:B------:R-:W-:-:S04]  /*4e10*/  @!P1 IADD3.X R39, PT, PT, R52, R33, RZ, P2, !PT ;  /* 0x0000002134279210 */ /* 0x000fc800017fe4ff */
[----:B------:R-:W-:Y:S02]  /*4e20*/  MOV R59, R39 ;  /* 0x00000027003b7202 */ /* 0x000fe40000000f00 */
[----:B0-----:R-:W-:-:S04]  /*4e30*/  @!P1 IADD3 R54, P2, PT, R53, R30, RZ ;  /* 0x0000001e35369210 */ /* 0x001fc80007f5e0ff */
        /* <DEDUP_REMOVED lines=84> */
[----:B------:R-:W-:Y:S02]  /*5380*/  @!P5 IADD3.X R57, PT, PT, R52, R31, RZ, P6, !PT ;  /* 0x0000001f3439d210 */ /* 0x000fe400037fe4ff */
[----:B------:R-:W-:Y:S02]  /*5390*/  IADD3 R52, PT, PT, R0, 0x1c0, RZ ;  /* 0x000001c000347810 */ /* 0x000fe40007ffe0ff */
[----:B------:R-:W-:Y:S01]  /*53a0*/  MOV R53, R41 ;  /* 0x0000002900357202 */ /* 0x000fe20000000f00 */
[----:B------:R0:W-:Y:S01]  /*53b0*/  @!P5 STL.64 [R1+0x4b0], R56 ;  /* 0x0004b0380100d387 */ /* 0x0001e20000100a00 */
[----:B------:R-:W-:Y:S02]  /*53c0*/  SHF.R.S32.HI R32, RZ, 0x1f, R52 ;  /* 0x0000001fff207819 */ /* 0x000fe40000011434 */
[----:B------:R-:W-:-:S04]  /*53d0*/  ISETP.GE.U32.AND P6, PT, R52, UR16, PT ;  /* 0x0000001034007c0c */ /* 0x000fc8000bfc6070 */
[----:B------:R-:W-:-:S13]  /*53e0*/  ISETP.GE.AND.EX P6, PT, R32, UR17, PT, P6 ;  /* 0x0000001120007c0c */ /* 0x000fda000bfc6360 */
[----:B------:R-:W1:Y:S01]  /*53f0*/  @!P6 LDC.64 R30, c[0x0][0x3f8] ;  /* 0x0000fe00ff1eeb82 */ /* 0x000e620000000a00 */
[----:B------:R-:W-:Y:S02]  /*5400*/  @!P6 MOV R33, R61 ;  /* 0x0000003d0021e202 */ /* 0x000fe40000000f00 */
[----:B------:R-:W-:Y:S02]  /*5410*/  MOV R61, R37 ;  /* 0x00000025003d7202 */ /* 0x000fe40000000f00 */
[----:B------:R-:W2:Y:S03]  /*5420*/  LDL.LU.64 R36, [R1+0x980] ;  /* 0x0009800001247983 */ /* 0x000ea60000300a00 */
[----:B0-----:R-:W0:Y:S01]  /*5430*/  @!P6 LDC.64 R56, c[0x0][0x3a0] ;  /* 0x0000e800ff38eb82 */ /* 0x001e220000000a00 */
[----:B-1----:R-:W-:-:S04]  /*5440*/  @!P6 IMAD R32, R32, R30, RZ ;  /* 0x0000001e2020e224 */ /* 0x002fc800078e02ff */
[C---:B------:R-:W-:Y:S01]  /*5450*/  @!P6 IMAD R31, R52.reuse, R31, R32 ;  /* 0x0000001f341fe224 */ /* 0x040fe200078e0220 */
[----:B------:R-:W-:Y:S02]  /*5460*/  @!P6 MOV R32, R58 ;  /* 0x0000003a0020e202 */ /* 0x000fe40000000f00 */
[----:B------:R-:W-:Y:S02]  /*5470*/  MOV R58, R38 ;  /* 0x00000026003a7202 */ /* 0x000fe40000000f00 */
[----:B------:R-:W3:Y:S01]  /*5480*/  LDL.LU.64 R38, [R1+0x988] ;  /* 0x0009880001267983 */ /* 0x000ee20000300a00 */
[----:B------:R-:W-:Y:S01]  /*5490*/  @!P6 IMAD.WIDE.U32 R32, R52, R30, R32 ;  /* 0x0000001e3420e225 */ /* 0x000fe200078e0020 */
[----:B------:R-:W-:Y:S02]  /*54a0*/  MOV R52, R40 ;  /* 0x0000002800347202 */ /* 0x000fe40000000f00 */
[----:B------:R-:W4:Y:S02]  /*54b0*/  LDL.LU.64 R40, [R1+0x978] ;  /* 0x0009780001287983 */ /* 0x000f240000300a00 */
[----:B------:R-:W-:-:S02]  /*54c0*/  @!P6 IADD3 R31, PT, PT, R33, R31, RZ ;  /* 0x0000001f211fe210 */ /* 0x000fc40007ffe0ff */
[C---:B------:R-:W-:Y:S02]  /*54d0*/  @!P6 SHF.L.U32 R33, R32.reuse, 0x2, RZ ;  /* 0x000000022021e819 */ /* 0x040fe400000006ff */
[----:B------:R-:W-:Y:S02]  /*54e0*/  @!P6 SHF.L.U64.HI R32, R32, 0x2, R31 ;  /* 0x000000022020e819 */ /* 0x000fe4000001021f */
[----:B------:R-:W1:Y:S01]  /*54f0*/  @!P6 LDC.64 R30, c[0x0][0x398] ;  /* 0x0000e600ff1eeb82 */ /* 0x000e620000000a00 */
[----:B0-----:R-:W-:-:S04]  /*5500*/  @!P6 IADD3 R56, P2, PT, R33, R56, RZ ;  /* 0x000000382138e210 */ /* 0x001fc80007f5e0ff */
[----:B------:R-:W-:Y:S01]  /*5510*/  @!P6 IADD3.X R57, PT, PT, R32, R57, RZ, P2, !PT ;  /* 0x000000392039e210 */ /* 0x000fe200017fe4ff */
[----:B------:R0:W-:Y:S04]  /*5520*/  STL [R1+0x8f8], R56 ;  /* 0x0008f83801007387 */ /* 0x0001e80000100800 */
[----:B------:R0:W-:Y:S02]  /*5530*/  STL [R1+0x8f4], R57 ;  /* 0x0008f43901007387 */ /* 0x0001e40000100800 */
[----:B0-----:R-:W-:Y:S02]  /*5540*/  MOV R56, R42 ;  /* 0x0000002a00387202 */ /* 0x001fe40000000f00 */
[----:B------:R-:W-:Y:S02]  /*5550*/  MOV R57, R43 ;  /* 0x0000002b00397202 */ /* 0x000fe40000000f00 */
[----:B-1----:R-:W-:-:S04]  /*5560*/  @!P6 IADD3 R42, P2, PT, R33, R30, RZ ;  /* 0x0000001e212ae210 */ /* 0x002fc80007f5e0ff */
[----:B------:R-:W-:Y:S02]  /*5570*/  @!P6 IADD3.X R43, PT, PT, R32, R31, RZ, P2, !PT ;  /* 0x0000001f202be210 */ /* 0x000fe400017fe4ff */
[----:B------:R-:W-:-:S03]  /*5580*/  CS2R R32, SRZ ;  /* 0x0000000000207805 */ /* 0x000fc6000001ff00 */
[----:B------:R0:W-:Y:S04]  /*5590*/  @!P6 STL.64 [R1+0x490], R42 ;  /* 0x0004902a0100e387 */ /* 0x0001e80000100a00 */
[----:B0-----:R-:W3:Y:S04]  /*55a0*/  LDL.LU.64 R42, [R1+0x970] ;  /* 0x00097000012a7983 */ /* 0x001ee80000300a00 */
[----:B----4-:R0:W4:Y:S02]  /*55b0*/  @!P1 LDG.E.64 R32, desc[UR10][R40.64] ;  /* 0x0000000a28209981 */ /* 0x010124000c1e1b00 */
[----:B0-----:R-:W-:-:S06]  /*55c0*/  CS2R R40, SRZ ;  /* 0x0000000000287805 */ /* 0x001fcc000001ff00 */
[----:B--2---:R0:W2:Y:S01]  /*55d0*/  @!P0 LDG.E.64 R40, desc[UR10][R36.64] ;  /* 0x0000000a24288981 */ /* 0x0040a2000c1e1b00 */
[----:B------:R-:W-:Y:S02]  /*55e0*/  LOP3.LUT P2, RZ, R34, 0x8000, RZ, 0xc0, !PT ;  /* 0x0000800022ff7812 */ /* 0x000fe4000784c0ff */
[----:B------:R-:W-:Y:S02]  /*55f0*/  CS2R R30, SRZ ;  /* 0x00000000001e7805 */ /* 0x000fe4000001ff00 */
[----:B0-----:R-:W-:-:S04]  /*5600*/  CS2R R36, SRZ ;  /* 0x0000000000247805 */ /* 0x001fc8000001ff00 */
[----:B---3--:R0:W3:Y:S01]  /*5610*/  @!P1 LDG.E.64 R30, desc[UR10][R42.64] ;  /* 0x0000000a2a1e9981 */ /* 0x0080e2000c1e1b00 */
[----:B--2---:R-:W-:Y:S02]  /*5620*/  @!P0 MOV R36, R40 ;  /* 0x0000002800248202 */ /* 0x004fe40000000f00 */
[----:B------:R-:W-:-:S03]  /*5630*/  @!P0 MOV R37, R41 ;  /* 0x0000002900258202 */ /* 0x000fc60000000f00 */
[----:B------:R-:W-:Y:S04]  /*5640*/  STL [R1+0x664], R36 ;  /* 0x0006642401007387 */ /* 0x000fe80000100800 */
[----:B------:R1:W-:Y:S02]  /*5650*/  STL [R1+0x684], R37 ;  /* 0x0006842501007387 */ /* 0x0003e40000100800 */
[----:B-1----:R-:W-:-:S06]  /*5660*/  CS2R R36, SRZ ;  /* 0x0000000000247805 */ /* 0x002fcc000001ff00 */
[----:B------:R1:W2:Y:S01]  /*5670*/  @!P2 LDG.E.64 R36, desc[UR10][R2.64] ;  /* 0x0000000a0224a981 */ /* 0x0002a2000c1e1b00 */
[----:B0-----:R-:W-:Y:S02]  /*5680*/  CS2R R42, SRZ ;  /* 0x00000000002a7805 */ /* 0x001fe4000001ff00 */
[----:B------:R-:W-:Y:S02]  /*5690*/  MOV R0, RZ ;  /* 0x000000ff00007202 */ /* 0x000fe40000000f00 */
[----:B----4-:R-:W-:Y:S02]  /*56a0*/  @!P1 MOV R13, R32 ;  /* 0x00000020000d9202 */ /* 0x010fe40000000f00 */
[----:B------:R-:W-:Y:S02]  /*56b0*/  @!P1 MOV R0, R33 ;  /* 0x0000002100009202 */ /* 0x000fe40000000f00 */
[----:B-1----:R-:W-:Y:S02]  /*56c0*/  CS2R R2, SRZ ;  /* 0x0000000000027805 */ /* 0x002fe4000001ff00 */
[----:B---3--:R-:W-:-:S02]  /*56d0*/  @!P1 MOV R42, R30 ;  /* 0x0000001e002a9202 */ /* 0x008fc40000000f00 */
[----:B------:R-:W-:Y:S02]  /*56e0*/  @!P1 MOV R43, R31 ;  /* 0x0000001f002b9202 */ /* 0x000fe40000000f00 */
[----:B------:R-:W-:Y:S01]  /*56f0*/  LOP3.LUT P1, RZ, R34, 0x4000, RZ, 0xc0, !PT ;  /* 0x0000400022ff7812 */ /* 0x000fe2000782c0ff */
[----:B------:R-:W-:Y:S04]  /*5700*/  STL [R1+0x640], R42 ;  /* 0x0006402a01007387 */ /* 0x000fe80000100800 */
[----:B------:R0:W-:Y:S02]  /*5710*/  STL [R1+0x648], R43 ;  /* 0x0006482b01007387 */ /* 0x0001e40000100800 */
[----:B0-----:R-:W-:-:S06]  /*5720*/  CS2R R42, SRZ ;  /* 0x00000000002a7805 */ /* 0x001fcc000001ff00 */
[----:B------:R0:W3:Y:S01]  /*5730*/  @!P0 LDG.E.64 R42, desc[UR10][R38.64] ;  /* 0x0000000a262a8981 */ /* 0x0000e2000c1e1b00 */
[----:B--2---:R-:W-:Y:S02]  /*5740*/  @!P2 MOV R2, R36 ;  /* 0x000000240002a202 */ /* 0x004fe40000000f00 */
[----:B------:R-:W-:-:S03]  /*5750*/  @!P2 MOV R3, R37 ;  /* 0x000000250003a202 */ /* 0x000fc60000000f00 */
[----:B------:R-:W-:Y:S04]  /*5760*/  STL [R1+0x6a0], R2 ;  /* 0x0006a00201007387 */ /* 0x000fe80000100800 */
[----:B------:R1:W-:Y:S02]  /*5770*/  STL [R1+0x6bc], R3 ;  /* 0x0006bc0301007387 */ /* 0x0003e40000100800 */
[----:B-1----:R-:W-:-:S06]  /*5780*/  CS2R R2, SRZ ;  /* 0x0000000000027805 */ /* 0x002fcc000001ff00 */
[----:B------:R-:W2:Y:S01]  /*5790*/  @!P1 LDG.E.64 R2, desc[UR10][R6.64] ;  /* 0x0000000a06029981 */ /* 0x000ea2000c1e1b00 */
[----:B0-----:R-:W-:-:S03]  /*57a0*/  CS2R R38, SRZ ;  /* 0x0000000000267805 */ /* 0x001fc6000001ff00 */
[----:B------:R0:W-:Y:S04]  /*57b0*/  STL [R1+0x540], R13 ;  /* 0x0005400d01007387 */ /* 0x0001e80000100800 */
[----:B------:R1:W4:Y:S01]  /*57c0*/  @!P2 LDG.E.64 R38, desc[UR10][R4.64] ;  /* 0x0000000a0426a981 */ /* 0x000322000c1e1b00 */
[----:B0-----:R-:W-:-:S03]  /*57d0*/  HFMA2 R13, -RZ, RZ, 0, 0 ;  /* 0x00000000ff0d7431 */ /* 0x001fc600000001ff */
[----:B------:R0:W-:Y:S01]  /*57e0*/  STL [R1+0x53c], R0 ;  /* 0x00053c0001007387 */ /* 0x0001e20000100800 */
[----:B-1----:R-:W-:Y:S02]  /*57f0*/  CS2R R4, SRZ ;  /* 0x0000000000047805 */ /* 0x002fe4000001ff00 */
[----:B------:R-:W-:Y:S02]  /*5800*/  CS2R R6, SRZ ;  /* 0x0000000000067805 */ /* 0x000fe4000001ff00 */
[----:B---3--:R-:W-:Y:S02]  /*5810*/  @!P0 MOV R13, R42 ;  /* 0x0000002a000d8202 */ /* 0x008fe40000000f00 */
[----:B------:R1:W3:Y:S01]  /*5820*/  @!P1 LDG.E.64 R4, desc[UR10][R8.64] ;  /* 0x0000000a08049981 */ /* 0x0002e2000c1e1b00 */
[----:B0-----:R-:W-:Y:S02]  /*5830*/  MOV R0, RZ ;  /* 0x000000ff00007202 */ /* 0x001fe40000000f00 */
[----:B------:R-:W-:-:S02]  /*5840*/  @!P0 MOV R0, R43 ;  /* 0x0000002b00008202 */ /* 0x000fc40000000f00 */
[----:B------:R-:W-:Y:S02]  /*5850*/  LOP3.LUT P0, RZ, R34, 0x2000, RZ, 0xc0, !PT ;  /* 0x0000200022ff7812 */ /* 0x000fe4000780c0ff */
[----:B--2---:R-:W-:Y:S02]  /*5860*/  @!P1 MOV R6, R2 ;  /* 0x0000000200069202 */ /* 0x004fe40000000f00 */
[----:B------:R-:W-:-:S03]  /*5870*/  @!P1 MOV R7, R3 ;  /* 0x0000000300079202 */ /* 0x000fc60000000f00 */
[----:B------:R-:W-:Y:S04]  /*5880*/  STL [R1+0x6e0], R6 ;  /* 0x0006e00601007387 */ /* 0x000fe80000100800 */
[----:B------:R0:W-:Y:S02]  /*5890*/  STL [R1+0x6f8], R7 ;  /* 0x0006f80701007387 */ /* 0x0001e40000100800 */
[----:B0-----:R-:W-:-:S06]  /*58a0*/  CS2R R6, SRZ ;  /* 0x0000000000067805 */ /* 0x001fcc000001ff00 */
[----:B------:R0:W2:Y:S04]  /*58b0*/  @!P0 LDG.E.64 R6, desc[UR10][R10.64] ;  /* 0x0000000a0a068981 */ /* 0x0000a8000c1e1b00 */
[----:B------:R1:W-:Y:S02]  /*58c0*/  STL [R1+0x544], R13 ;  /* 0x0005440d01007387 */ /* 0x0003e40000100800 */
[----:B-1----:R-:W-:Y:S01]  /*58d0*/  HFMA2 R13, -RZ, RZ, 0, 0 ;  /* 0x00000000ff0d7431 */ /* 0x002fe200000001ff */
[----:B----4-:R-:W-:-:S05]  /*58e0*/  @!P2 MOV R13, R38 ;  /* 0x00000026000da202 */ /* 0x010fca0000000f00 */
[----:B------:R1:W-:Y:S01]  /*58f0*/  STL [R1+0x558], R13 ;  /* 0x0005580d01007387 */ /* 0x0003e20000100800 */
[----:B------:R-:W-:-:S06]  /*5900*/  CS2R R8, SRZ ;  /* 0x0000000000087805 */ /* 0x000fcc000001ff00 */
[----:B------:R4:W4:Y:S01]  /*5910*/  @!P0 LDG.E.64 R8, desc[UR10][R50.64] ;  /* 0x0000000a32088981 */ /* 0x000922000c1e1b00 */
[----:B-1----:R-:W-:Y:S01]  /*5920*/  HFMA2 R13, -RZ, RZ, 0, 0 ;  /* 0x00000000ff0d7431 */ /* 0x002fe200000001ff */
[----:B---3--:R-:W-:-:S05]  /*5930*/  @!P1 MOV R13, R4 ;  /* 0x00000004000d9202 */ /* 0x008fca0000000f00 */
[----:B------:R1:W-:Y:S02]  /*5940*/  STL [R1+0x588], R13 ;  /* 0x0005880d01007387 */ /* 0x0003e40000100800 */
[----:B-1----:R-:W-:Y:S01]  /*5950*/  HFMA2 R13, -RZ, RZ, 0, 0 ;  /* 0x00000000ff0d7431 */ /* 0x002fe200000001ff */
[----:B0-----:R-:W-:Y:S02]  /*5960*/  MOV R10, R14 ;  /* 0x0000000e000a7202 */ /* 0x001fe40000000f00 */
[----:B------:R-:W-:Y:S02]  /*5970*/  MOV R11, R15 ;  /* 0x0000000f000b7202 */ /* 0x000fe40000000f00 */
[----:B------:R-:W3:Y:S01]  /*5980*/  LDL.LU.64 R14, [R1+0x968] ;  /* 0x00096800010e7983 */ /* 0x000ee20000300a00 */
[----:B--2---:R-:W-:-:S05]  /*5990*/  @!P0 MOV R13, R6 ;  /* 0x00000006000d8202 */ /* 0x004fca0000000f00 */
[----:B------:R0:W-:Y:S04]  /*59a0*/  STL [R1+0x718], R13 ;  /* 0x0007180d01007387 */ /* 0x0001e80000100800 */
[----:B0-----:R-:W2:Y:S01]  /*59b0*/  LDL.LU R13, [R1+0x960] ;  /* 0x00096000010d7983 */ /* 0x001ea20000300800 */
        /* <DEDUP_REMOVED lines=12> */
[----:B--2---:R0:W2:Y:S02]  /*5a80*/  @!P2 LDG.E.64 R10, desc[UR10][R12.64] ;  /* 0x0000000a0c0aa981 */ /* 0x0040a4000c1e1b00 */
[----:B0-----:R-:W-:Y:S01]  /*5a90*/  HFMA2 R12, -RZ, RZ, 0, 0 ;  /* 0x00000000ff0c7431 */ /* 0x001fe200000001ff */
[----:B------:R-:W-:-:S06]  /*5aa0*/  MOV R13, RZ ;  /* 0x000000ff000d7202 */ /* 0x000fcc0000000f00 */
[----:B---3--:R0:W3:Y:S04]  /*5ab0*/  @!P2 LDG.E.64 R12, desc[UR10][R14.64] ;  /* 0x0000000a0e0ca981 */ /* 0x0080e8000c1e1b00 */
        /* <DEDUP_REMOVED lines=58> */
[----:B------:R1:W-:Y:S02]  /*5e60*/  STL.64 [R1+0x10], R30 ;  /* 0x0000101e01007387 */ /* 0x0003e40000100a00 */
[----:B-1----:R-:W-:Y:S02]  /*5e70*/  MOV R30, R46 ;  /* 0x0000002e001e7202 */ /* 0x002fe40000000f00 */
[----:B------:R-:W-:Y:S02]  /*5e80*/  MOV R31, R47 ;  /* 0x0000002f001f7202 */ /* 0x000fe40000000f00 */
[----:B------:R-:W-:-:S02]  /*5e90*/  CS2R R46, SRZ ;  /* 0x00000000002e7805 */ /* 0x000fc4000001ff00 */
[----:B0-----:R-:W-:Y:S02]  /*5ea0*/  MOV R48, R44 ;  /* 0x0000002c00307202 */ /* 0x001fe40000000f00 */
[----:B------:R-:W-:Y:S02]  /*5eb0*/  MOV R49, R45 ;  /* 0x0000002d00317202 */ /* 0x000fe40000000f00 */
[----:B------:R-:W4:Y:S01]  /*5ec0*/  LDL.LU.64 R44, [R1+0x958] ;  /* 0x00095800012c7983 */ /* 0x000f220000300a00 */
[----:B--2---:R-:W-:-:S05]  /*5ed0*/  @!P1 MOV R46, R27 ;  /* 0x0000001b002e9202 */ /* 0x004fca0000000f00 */
[----:B------:R0:W-:Y:S04]  /*5ee0*/  STL [R1+0x7a4], R46 ;  /* 0x0007a42e01007387 */ /* 0x0001e80000100800 */
[----:B0-----:R-:W2:Y:S01]  /*5ef0*/  LDL.LU R46, [R1+0x954] ;  /* 0x00095400012e7983 */ /* 0x001ea20000300800 */
[----:B---3--:R-:W-:-:S05]  /*5f00*/  @!P1 MOV R47, R28 ;  /* 0x0000001c002f9202 */ /* 0x008fca0000000f00 */
[----:B------:R0:W-:Y:S04]  /*5f10*/  STL [R1+0x5e0], R47 ;  /* 0x0005e02f01007387 */ /* 0x0001e80000100800 */
[----:B0-----:R-:W2:Y:S04]  /*5f20*/  LDL.LU R47, [R1+0x950] ;  /* 0x00095000012f7983 */ /* 0x001ea80000300800 */
[----:B------:R0:W-:Y:S02]  /*5f30*/  STL [R1+0x5c4], R0 ;  /* 0x0005c40001007387 */ /* 0x0001e40000100800 */
[----:B0-----:R-:W-:Y:S01]  /*5f40*/  HFMA2 R0, -RZ, RZ, 0, 0 ;  /* 0x00000000ff007431 */ /* 0x001fe200000001ff */
[----:B------:R-:W-:-:S05]  /*5f50*/  @!P0 MOV R0, R18 ;  /* 0x0000001200008202 */ /* 0x000fca0000000f00 */
[----:B------:R0:W-:Y:S02]  /*5f60*/  STL [R1+0x790], R0 ;  /* 0x0007900001007387 */ /* 0x0001e40000100800 */
[----:B0-----:R-:W-:Y:S01]  /*5f70*/  HFMA2 R0, -RZ, RZ, 0, 0 ;  /* 0x00000000ff007431 */ /* 0x001fe200000001ff */
[----:B------:R-:W-:Y:S02]  /*5f80*/  @!P0 MOV R0, R21 ;  /* 0x0000001500008202 */ /* 0x000fe40000000f00 */
[----:B------:R-:W-:Y:S01]  /*5f90*/  LOP3.LUT P0, RZ, R34, 0x80, RZ, 0xc0, !PT ;  /* 0x0000008022ff7812 */ /* 0x000fe2000780c0ff */
[----:B------:R0:W-:Y:S02]  /*5fa0*/  STL.64 [R1+0x210], R32 ;  /* 0x0002102001007387 */ /* 0x0001e40000100a00 */
[----:B0-----:R-:W-:Y:S02]  /*5fb0*/  MOV R32, R30 ;  /* 0x0000001e00207202 */ /* 0x001fe40000000f00 */
[----:B------:R-:W-:-:S02]  /*5fc0*/  MOV R33, R31 ;  /* 0x0000001f00217202 */ /* 0x000fc40000000f00 */
[----:B------:R-:W-:Y:S01]  /*5fd0*/  CS2R R30, SRZ ;  /* 0x00000000001e7805 */ /* 0x000fe2000001ff00 */
[----:B------:R0:W-:Y:S04]  /*5fe0*/  STL.64 [R1+0x218], R42 ;  /* 0x0002182a01007387 */ /* 0x0001e80000100a00 */
[----:B0-----:R-:W3:Y:S04]  /*5ff0*/  LDL.LU.64 R42, [R1+0x608] ;  /* 0x00060800012a7983 */ /* 0x001ee80000300a00 */
[----:B--2---:R0:W2:Y:S02]  /*6000*/  @!P0 LDG.E.64 R30, desc[UR10][R46.64] ;  /* 0x0000000a2e1e8981 */ /* 0x0040a4000c1e1b00 */
[----:B0-----:R-:W-:-:S02]  /*6010*/  MOV R46, R32 ;  /* 0x00000020002e7202 */ /* 0x001fc40000000f00 */
[----:B------:R-:W-:Y:S02]  /*6020*/  MOV R47, R33 ;  /* 0x00000021002f7202 */ /* 0x000fe40000000f00 */
[----:B------:R-:W-:-:S06]  /*6030*/  CS2R R32, SRZ ;  /* 0x0000000000207805 */ /* 0x000fcc000001ff00 */
[----:B----4-:R-:W4:Y:S04]  /*6040*/  @!P0 LDG.E.64 R32, desc[UR10][R44.64] ;  /* 0x0000000a2c208981 */ /* 0x010f28000c1e1b00 */
[----:B------:R0:W-:Y:S04]  /*6050*/  STL [R1+0x5cc], R0 ;  /* 0x0005cc0001007387 */ /* 0x0001e80000100800 */
[----:B------:R-:W3:Y:S01]  /*6060*/  LDL.LU.64 R44, [R1+0x788] ;  /* 0x00078800012c7983 */ /* 0x000ee20000300a00 */
[----:B0-----:R-:W-:Y:S01]  /*6070*/  HFMA2 R0, -RZ, RZ, 0, 0 ;  /* 0x00000000ff007431 */ /* 0x001fe200000001ff */
[----:B------:R-:W-:-:S05]  /*6080*/  @!P2 MOV R0, R22 ;  /* 0x000000160000a202 */ /* 0x000fca0000000f00 */
[----:B------:R0:W-:Y:S04]  /*6090*/  STL [R1+0x798], R0 ;  /* 0x0007980001007387 */ /* 0x0001e80000100800 */
[----:B------:R1:W-:Y:S01]  /*60a0*/  STL.64 [R1+0x18], R40 ;  /* 0x0000182801007387 */ /* 0x0003e20000100a00 */
[----:B0-----:R-:W-:Y:S01]  /*60b0*/  HFMA2 R0, -RZ, RZ, 0, 0 ;  /* 0x00000000ff007431 */ /* 0x001fe200000001ff */
[----:B------:R-:W-:Y:S02]  /*60c0*/  @!P2 MOV R0, R25 ;  /* 0x000000190000a202 */ /* 0x000fe40000000f00 */
[----:B-1----:R-:W-:Y:S02]  /*60d0*/  CS2R R40, SRZ ;  /* 0x0000000000287805 */ /* 0x002fe4000001ff00 */
[----:B------:R-:W-:-:S02]  /*60e0*/  LOP3.LUT P2, RZ, R34, 0x40, RZ, 0xc0, !PT ;  /* 0x0000004022ff7812 */ /* 0x000fc4000784c0ff */
[----:B--2---:R-:W-:-:S05]  /*60f0*/  @!P0 MOV R41, R31 ;  /* 0x0000001f00298202 */ /* 0x004fca0000000f00 */
[----:B------:R-:W-:Y:S01]  /*6100*/  STL [R1+0x7ac], R41 ;  /* 0x0007ac2901007387 */ /* 0x000fe20000100800 */
[----:B----4-:R-:W-:-:S05]  /*6110*/  @!P0 MOV R40, R32 ;  /* 0x0000002000288202 */ /* 0x010fca0000000f00 */
[----:B------:R0:W-:Y:S02]  /*6120*/  STL [R1+0x5e4], R40 ;  /* 0x0005e42801007387 */ /* 0x0001e40000100800 */
[----:B0-----:R-:W-:-:S06]  /*6130*/  CS2R R40, SRZ ;  /* 0x0000000000287805 */ /* 0x001fcc000001ff00 */
[----:B---3--:R0:W2:Y:S04]  /*6140*/  @!P2 LDG.E.64 R40, desc[UR10][R42.64] ;  /* 0x0000000a2a28a981 */ /* 0x0080a8000c1e1b00 */
[----:B------:R1:W-:Y:S02]  /*6150*/  STL [R1+0x5d4], R0 ;  /* 0x0005d40001007387 */ /* 0x0003e40000100800 */
[----:B-1----:R-:W-:Y:S01]  /*6160*/  HFMA2 R0, -RZ, RZ, 0, 0 ;  /* 0x00000000ff007431 */ /* 0x002fe200000001ff */
[----:B------:R-:W-:-:S05]  /*6170*/  @!P1 MOV R0, R26 ;  /* 0x0000001a00009202 */ /* 0x000fca0000000f00 */
[----:B------:R1:W-:Y:S02]  /*6180*/  STL [R1+0x7a0], R0 ;  /* 0x0007a00001007387 */ /* 0x0003e40000100800 */
[----:B-1----:R-:W-:Y:S01]  /*6190*/  HFMA2 R0, -RZ, RZ, 0, 0 ;  /* 0x00000000ff007431 */ /* 0x002fe200000001ff */
[----:B------:R-:W-:-:S05]  /*61a0*/  @!P1 MOV R0, R29 ;  /* 0x0000001d00009202 */ /* 0x000fca0000000f00 */
[----:B------:R1:W-:Y:S01]  /*61b0*/  STL [R1+0x5f0], R0 ;  /* 0x0005f00001007387 */ /* 0x0003e20000100800 */
[----:B0-----:R-:W-:-:S06]  /*61c0*/  CS2R R42, SRZ ;  /* 0x00000000002a7805 */ /* 0x001fcc000001ff00 */
[----:B------:R-:W3:Y:S01]  /*61d0*/  @!P2 LDG.E.64 R42, desc[UR10][R44.64] ;  /* 0x0000000a2c2aa981 */ /* 0x000ee2000c1e1b00 */
[----:B-1----:R-:W-:Y:S01]  /*61e0*/  HFMA2 R0, -RZ, RZ, 0, 0 ;  /* 0x00000000ff007431 */ /* 0x002fe200000001ff */
[----:B------:R-:W-:Y:S02]  /*61f0*/  @!P0 MOV R0, R30 ;  /* 0x0000001e00008202 */ /* 0x000fe40000000f00 */
[----:B------:R0:W-:Y:S04]  /*6200*/  STL.64 [R1+0x220], R38 ;  /* 0x0002202601007387 */ /* 0x0001e80000100a00 */
[----:B------:R1:W-:Y:S04]  /*6210*/  STL [R1+0x7a8], R0 ;  /* 0x0007a80001007387 */ /* 0x0003e80000100800 */
[----:B------:R4:W-:Y:S04]  /*6220*/  STL.64 [R1+0x20], R36 ;  /* 0x0000202401007387 */ /* 0x0009e80000100a00 */
[----:B0-----:R-:W3:Y:S01]  /*6230*/  LDL.LU.64 R38, [R1+0x780] ;  /* 0x0007800001267983 */ /* 0x001ee20000300a00 */
[----:B-1----:R-:W-:-:S03]  /*6240*/  HFMA2 R0, -RZ, RZ, 0, 0 ;  /* 0x00000000ff007431 */ /* 0x002fc600000001ff */
[----:B--2---:R-:W-:Y:S01]  /*6250*/  STL.64 [R1+0x948], R40 ;  /* 0x0009482801007387 */ /* 0x004fe20000100a00 */
[----:B------:R-:W-:Y:S02]  /*6260*/  @!P0 MOV R0, R33 ;  /* 0x0000002100008202 */ /* 0x000fe40000000f00 */
[----:B------:R-:W-:Y:S01]  /*6270*/  LOP3.LUT P1, RZ, R34, 0x20, RZ, 0xc0, !PT ;  /* 0x0000002022ff7812 */ /* 0x000fe2000782c0ff */
[----:B------:R0:W-:Y:S04]  /*6280*/  STL.64 [R1+0x228], R4 ;  /* 0x0002280401007387 */ /* 0x0001e80000100a00 */
[----:B------:R1:W-:Y:S01]  /*6290*/  STL [R1+0x5f4], R0 ;  /* 0x0005f40001007387 */ /* 0x0003e20000100800 */
[----:B----4-:R-:W-:Y:S02]  /*62a0*/  CS2R R36, SRZ ;  /* 0x0000000000247805 */ /* 0x010fe4000001ff00 */
[----:B------:R-:W-:Y:S01]  /*62b0*/  @!P2 MOV R37, R41 ;  /* 0x000000290025a202 */ /* 0x000fe20000000f00 */
[----:B------:R-:W2:Y:S04]  /*62c0*/  LDL.LU.64 R44, [R1+0x630] ;  /* 0x00063000012c7983 */ /* 0x000ea80000300a00 */
[----:B0-----:R-:W4:Y:S01]  /*62d0*/  LDL.LU.64 R4, [R1+0x778] ;  /* 0x0007780001047983 */ /* 0x001f220000300a00 */
[----:B-1----:R-:W-:Y:S01]  /*62e0*/  HFMA2 R0, -RZ, RZ, 0, 0 ;  /* 0x00000000ff007431 */ /* 0x002fe200000001ff */
[----:B------:R-:W-:-:S02]  /*62f0*/  @!P2 MOV R0, R40 ;  /* 0x000000280000a202 */ /* 0x000fc40000000f00 */
[----:B------:R-:W2:Y:S04]  /*6300*/  LDL.LU.64 R40, [R1+0x618] ;  /* 0x0006180001287983 */ /* 0x000ea80000300a00 */
[----:B------:R-:W-:Y:S01]  /*6310*/  STL [R1+0x78c], R37 ;  /* 0x00078c2501007387 */ /* 0x000fe20000100800 */
[----:B---3--:R-:W-:-:S05]  /*6320*/  @!P2 MOV R36, R42 ;  /* 0x0000002a0024a202 */ /* 0x008fca0000000f00 */
[----:B------:R0:W-:Y:S02]  /*6330*/  STL [R1+0x608], R36 ;  /* 0x0006082401007387 */ /* 0x0001e40000100800 */
[----:B0-----:R-:W-:-:S06]  /*6340*/  CS2R R36, SRZ ;  /* 0x0000000000247805 */ /* 0x001fcc000001ff00 */
[----:B------:R0:W3:Y:S02]  /*6350*/  @!P1 LDG.E.64 R36, desc[UR10][R38.64] ;  /* 0x0000000a26249981 */ /* 0x0000e4000c1e1b00 */
[----:B0-----:R-:W-:-:S06]  /*6360*/  CS2R R38, SRZ ;  /* 0x0000000000267805 */ /* 0x001fcc000001ff00 */
[----:B--2---:R-:W2:Y:S01]  /*6370*/  @!P1 LDG.E.64 R38, desc[UR10][R40.64] ;  /* 0x0000000a28269981 */ /* 0x004ea2000c1e1b00 */
[----:B------:R-:W-:-:S03]  /*6380*/  LOP3.LUT P0, RZ, R34, 0x10, RZ, 0xc0, !PT ;  /* 0x0000001022ff7812 */ /* 0x000fc6000780c0ff */
[----:B------:R0:W-:Y:S04]  /*6390*/  STL.64 [R1+0x28], R2 ;  /* 0x0000280201007387 */ /* 0x0001e80000100a00 */
[----:B------:R1:W-:Y:S04]  /*63a0*/  STL.64 [R1+0x230], R8 ;  /* 0x0002300801007387 */ /* 0x0003e80000100a00 */
[----:B------:R-:W4:Y:S01]  /*63b0*/  LDL.LU.64 R40, [R1+0x760] ;  /* 0x0007600001287983 */ /* 0x000f220000300a00 */
[----:B0-----:R-:W-:-:S03]  /*63c0*/  CS2R R2, SRZ ;  /* 0x0000000000027805 */ /* 0x001fc6000001ff00 */
[----:B-1----:R-:W4:Y:S01]  /*63d0*/  LDL.LU.64 R8, [R1+0x768] ;  /* 0x0007680001087983 */ /* 0x002f220000300a00 */
[----:B---3--:R-:W-:-:S05]  /*63e0*/  @!P1 MOV R3, R37 ;  /* 0x0000002500039202 */ /* 0x008fca0000000f00 */
[----:B------:R-:W-:Y:S01]  /*63f0*/  STL [R1+0x784], R3 ;  /* 0x0007840301007387 */ /* 0x000fe20000100800 */
[----:B--2---:R-:W-:-:S05]  /*6400*/  @!P1 MOV R2, R38 ;  /* 0x0000002600029202 */ /* 0x004fca0000000f00 */
[----:B------:R0:W-:Y:S02]  /*6410*/  STL [R1+0x618], R2 ;  /* 0x0006180201007387 */ /* 0x0001e40000100800 */
[----:B0-----:R-:W-:-:S06]  /*6420*/  CS2R R2, SRZ ;  /* 0x0000000000027805 */ /* 0x001fcc000001ff00 */
[----:B----4-:R0:W2:Y:S02]  /*6430*/  @!P0 LDG.E.64 R2, desc[UR10][R4.64] ;  /* 0x0000000a04028981 */ /* 0x0100a4000c1e1b00 */
[----:B0-----:R-:W-:-:S06]  /*6440*/  CS2R R4, SRZ ;  /* 0x0000000000047805 */ /* 0x001fcc000001ff00 */
[----:B------:R-:W3:Y:S04]  /*6450*/  @!P0 LDG.E.64 R4, desc[UR10][R44.64] ;  /* 0x0000000a2c048981 */ /* 0x000ee8000c1e1b00 */
[----:B------:R0:W-:Y:S04]  /*6460*/  STL [R1+0x788], R0 ;  /* 0x0007880001007387 */ /* 0x0001e80000100800 */
[----:B------:R1:W-:Y:S04]  /*6470*/  STL.64 [R1+0x30], R6 ;  /* 0x0000300601007387 */ /* 0x0003e80000100a00 */
[----:B------:R4:W-:Y:S01]  /*6480*/  STL.64 [R1+0x238], R12 ;  /* 0x0002380c01007387 */ /* 0x0009e20000100a00 */
[----:B0-----:R-:W-:-:S03]  /*6490*/  HFMA2 R0, -RZ, RZ, 0, 0 ;  /* 0x00000000ff007431 */ /* 0x001fc600000001ff */
[----:B------:R-:W3:Y:S01]  /*64a0*/  LDL.LU.64 R44, [R1+0x670] ;  /* 0x00067000012c7983 */ /* 0x000ee20000300a00 */
[----:B------:R-:W-:Y:S02]  /*64b0*/  @!P2 MOV R0, R43 ;  /* 0x0000002b0000a202 */ /* 0x000fe40000000f00 */
[----:B-1----:R-:W-:Y:S02]  /*64c0*/  CS2R R6, SRZ ;  /* 0x0000000000067805 */ /* 0x002fe4000001ff00 */
[----:B------:R-:W-:Y:S01]  /*64d0*/  LOP3.LUT P2, RZ, R34, 0x8, RZ, 0xc0, !PT ;  /* 0x0000000822ff7812 */ /* 0x000fe2000784c0ff */
[----:B----4-:R-:W4:Y:S01]  /*64e0*/  LDL.LU.64 R12, [R1+0x758] ;  /* 0x00075800010c7983 */ /* 0x010f220000300a00 */
[----:B--2---:R-:W-:-:S05]  /*64f0*/  @!P0 MOV R7, R3 ;  /* 0x0000000300078202 */ /* 0x004fca0000000f00 */
[----:B------:R-:W-:Y:S01]  /*6500*/  STL [R1+0x77c], R7 ;  /* 0x00077c0701007387 */ /* 0x000fe20000100800 */
[----:B---3--:R-:W-:-:S05]  /*6510*/  @!P0 MOV R6, R4 ;  /* 0x0000000400068202 */ /* 0x008fca0000000f00 */
        /* <DEDUP_REMOVED lines=11> */
[----:B-1----:R-:W-:Y:S01]  /*65d0*/  CS2R R10, SRZ ;  /* 0x00000000000a7805 */ /* 0x002fe2000001ff00 */
[----:B----4-:R-:W4:Y:S04]  /*65e0*/  LDL.LU.64 R16, [R1+0x750] ;  /* 0x0007500001107983 */ /* 0x010f280000300a00 */
[----:B------:R0:W-:Y:S02]  /*65f0*/  STL [R1+0x780], R0 ;  /* 0x0007800001007387 */ /* 0x0001e40000100800 */
[----:B0-----:R-:W-:Y:S01]  /*6600*/  HFMA2 R0, -RZ, RZ, 0, 0 ;  /* 0x00000000ff007431 */ /* 0x001fe200000001ff */
[----:B------:R-:W-:-:S02]  /*6610*/  @!P1 MOV R0, R39 ;  /* 0x0000002700009202 */ /* 0x000fc40000000f00 */
[----:B------:R-:W-:Y:S02]  /*6620*/  LOP3.LUT P1, RZ, R34, 0x4, RZ, 0xc0, !PT ;  /* 0x0000000422ff7812 */ /* 0x000fe4000782c0ff */
[----:B--2---:R-:W-:-:S05]  /*6630*/  @!P2 MOV R11, R7 ;  /* 0x00000007000ba202 */ /* 0x004fca0000000f00 */
[----:B------:R-:W-:Y:S01]  /*6640*/  STL [R1+0x764], R11 ;  /* 0x0007640b01007387 */ /* 0x000fe20000100800 */
[----:B---3--:R-:W-:-:S05]  /*6650*/  @!P2 MOV R10, R8 ;  /* 0x00000008000aa202 */ /* 0x008fca0000000f00 */
[----:B------:R0:W-:Y:S02]  /*6660*/  STL [R1+0x644], R10 ;  /* 0x0006440a01007387 */ /* 0x0001e40000100800 */
[----:B0-----:R-:W-:-:S06]  /*6670*/  CS2R R10, SRZ ;  /* 0x00000000000a7805 */ /* 0x001fcc000001ff00 */
[----:B------:R0:W2:Y:S02]  /*6680*/  @!P1 LDG.E.64 R10, desc[UR10][R12.64] ;  /* 0x0000000a0c0a9981 */ /* 0x0000a4000c1e1b00 */
[----:B0-----:R-:W-:Y:S01]  /*6690*/  HFMA2 R12, -RZ, RZ, 0, 0 ;  /* 0x00000000ff0c7431 */ /* 0x001fe200000001ff */
[----:B------:R-:W-:-:S06]  /*66a0*/  MOV R13, RZ ;  /* 0x000000ff000d7202 */ /* 0x000fcc0000000f00 */
        /* <DEDUP_REMOVED lines=65> */
[----:B------:R-:W-:Y:S01]  /*6ac0*/  STL.64 [R1+0x60], R30 ;  /* 0x0000601e01007387 */ /* 0x000fe20000100a00 */
[----:B------:R-:W-:Y:S02]  /*6ad0*/  @!P0 MOV R0, R14 ;  /* 0x0000000e00008202 */ /* 0x000fe40000000f00 */
[----:B-1----:R-:W-:Y:S01]  /*6ae0*/  CS2R R26, SRZ ;  /* 0x00000000001a7805 */ /* 0x002fe2000001ff00 */
[----:B------:R-:W3:Y:S04]  /*6af0*/  LDL.LU.64 R40, [R1+0x708] ;  /* 0x0007080001287983 */ /* 0x000ee80000300a00 */
[----:B------:R0:W-:Y:S04]  /*6b00*/  STL [R1+0x740], R0 ;  /* 0x0007400001007387 */ /* 0x0001e80000100800 */
[----:B----4-:R-:W4:Y:S01]  /*6b10*/  LDL.LU.64 R32, [R1+0x710] ;  /* 0x0007100001207983 */ /* 0x010f220000300a00 */
        /* <DEDUP_REMOVED lines=11> */
[----:B------:R0:W-:Y:S02]  /*6bd0*/  STL [R1+0x680], R0 ;  /* 0x0006800001007387 */ /* 0x0001e40000100800 */
[----:B0-----:R-:W-:Y:S01]  /*6be0*/  HFMA2 R0, -RZ, RZ, 0, 0 ;  /* 0x00000000ff007431 */ /* 0x001fe200000001ff */
[----:B------:R-:W-:-:S05]  /*6bf0*/  @!P2 MOV R0, R18 ;  /* 0x000000120000a202 */ /* 0x000fca0000000f00 */
[----:B------:R0:W-:Y:S01]  /*6c00*/  STL [R1+0x738], R0 ;  /* 0x0007380001007387 */ /* 0x0001e20000100800 */
[----:B------:R-:W-:Y:S01]  /*6c10*/  CS2R R30, SRZ ;  /* 0x00000000001e7805 */ /* 0x000fe2000001ff00 */
[----:B0-----:R-:W-:Y:S01]  /*6c20*/  HFMA2 R0, -RZ, RZ, 0, 0 ;  /* 0x00000000ff007431 */ /* 0x001fe200000001ff */
[----:B------:R-:W-:Y:S02]  /*6c30*/  @!P2 MOV R0, R21 ;  /* 0x000000150000a202 */ /* 0x000fe40000000f00 */
[----:B------:R-:W-:Y:S02]  /*6c40*/  LOP3.LUT P2, RZ, R35, 0x20000000, RZ, 0xc0, !PT ;  /* 0x2000000023ff7812 */ /* 0x000fe4000784c0ff */
[----:B--2---:R-:W-:-:S05]  /*6c50*/  @!P0 MOV R31, R27 ;  /* 0x0000001b001f8202 */ /* 0x004fca0000000f00 */
[----:B------:R-:W-:Y:S01]  /*6c60*/  STL [R1+0x724], R31 ;  /* 0x0007241f01007387 */ /* 0x000fe20000100800 */
[----:B---3--:R-:W-:-:S05]  /*6c70*/  @!P0 MOV R30, R28 ;  /* 0x0000001c001e8202 */ /* 0x008fca0000000f00 */
[----:B------:R0:W-:Y:S02]  /*6c80*/  STL [R1+0x6c8], R30 ;  /* 0x0006c81e01007387 */ /* 0x0001e40000100800 */
[----:B0-----:R-:W-:-:S06]  /*6c90*/  CS2R R30, SRZ ;  /* 0x00000000001e7805 */ /* 0x001fcc000001ff00 */
[----:B----4-:R0:W2:Y:S04]  /*6ca0*/  @!P2 LDG.E.64 R30, desc[UR10][R32.64] ;  /* 0x0000000a201ea981 */ /* 0x0100a8000c1e1b00 */
[----:B------:R1:W-:Y:S01]  /*6cb0*/  STL [R1+0x940], R42 ;  /* 0x0009402a01007387 */ /* 0x0003e20000100800 */
[----:B0-----:R-:W-:Y:S01]  /*6cc0*/  CS2R R32, SRZ ;  /* 0x0000000000207805 */ /* 0x001fe2000001ff00 */
[----:B-1----:R-:W-:-:S05]  /*6cd0*/  HFMA2 R42, -RZ, RZ, 0, 0 ;  /* 0x00000000ff2a7431 */ /* 0x002fca00000001ff */
[----:B------:R0:W3:Y:S04]  /*6ce0*/  @!P2 LDG.E.64 R32, desc[UR10][R40.64] ;  /* 0x0000000a2820a981 */ /* 0x0000e8000c1e1b00 */
[----:B------:R-:W4:Y:S01]  /*6cf0*/  LDL.LU.64 R40, [R1+0x948] ;  /* 0x0009480001287983 */ /* 0x000f220000300a00 */
[----:B--2---:R-:W-:-:S05]  /*6d00*/  @!P2 MOV R42, R31 ;  /* 0x0000001f002aa202 */ /* 0x004fca0000000f00 */
[----:B------:R1:W-:Y:S04]  /*6d10*/  STL [R1+0x70c], R42 ;  /* 0x00070c2a01007387 */ /* 0x0003e80000100800 */
[----:B-1----:R-:W2:Y:S04]  /*6d20*/  LDL.LU R42, [R1+0x940] ;  /* 0x00094000012a7983 */ /* 0x002ea80000300800 */
[----:B----4-:R1:W-:Y:S04]  /*6d30*/  STL.64 [R1+0x68], R40 ;  /* 0x0000682801007387 */ /* 0x0103e80000100a00 */
[----:B-1----:R-:W4:Y:S04]  /*6d40*/  LDL.LU.64 R40, [R1+0x420] ;  /* 0x0004200001287983 */ /* 0x002f280000300a00 */
[----:B------:R1:W-:Y:S02]  /*6d50*/  STL [R1+0x694], R0 ;  /* 0x0006940001007387 */ /* 0x0003e40000100800 */
[----:B-1----:R-:W-:Y:S01]  /*6d60*/  HFMA2 R0, -RZ, RZ, 0, 0 ;  /* 0x00000000ff007431 */ /* 0x002fe200000001ff */
[----:B------:R-:W-:-:S05]  /*6d70*/  @!P1 MOV R0, R22 ;  /* 0x0000001600009202 */ /* 0x000fca0000000f00 */
[----:B------:R-:W-:Y:S04]  /*6d80*/  STL [R1+0x728], R0 ;  /* 0x0007280001007387 */ /* 0x000fe80000100800 */
[----:B--2---:R1:W-:Y:S04]  /*6d90*/  STL.64 [R1+0x268], R42 ;  /* 0x0002682a01007387 */ /* 0x0043e80000100a00 */
[----:B-1----:R-:W2:Y:S01]  /*6da0*/  LDL.LU.64 R42, [R1+0x700] ;  /* 0x00070000012a7983 */ /* 0x002ea20000300a00 */
[----:B------:R-:W-:Y:S01]  /*6db0*/  HFMA2 R0, -RZ, RZ, 0, 0 ;  /* 0x00000000ff007431 */ /* 0x000fe200000001ff */
[----:B------:R-:W-:-:S05]  /*6dc0*/  @!P1 MOV R0, R25 ;  /* 0x0000001900009202 */ /* 0x000fca0000000f00 */
[----:B------:R1:W-:Y:S02]  /*6dd0*/  STL [R1+0x6b8], R0 ;  /* 0x0006b80001007387 */ /* 0x0003e40000100800 */
[----:B-1----:R-:W-:Y:S01]  /*6de0*/  HFMA2 R0, -RZ, RZ, 0, 0 ;  /* 0x00000000ff007431 */ /* 0x002fe200000001ff */
[----:B------:R-:W-:-:S05]  /*6df0*/  @!P0 MOV R0, R26 ;  /* 0x0000001a00008202 */ /* 0x000fca0000000f00 */
[----:B------:R1:W-:Y:S02]  /*6e00*/  STL [R1+0x720], R0 ;  /* 0x0007200001007387 */ /* 0x0003e40000100800 */
[----:B-1----:R-:W-:Y:S01]  /*6e10*/  HFMA2 R0, -RZ, RZ, 0, 0 ;  /* 0x00000000ff007431 */ /* 0x002fe200000001ff */
[----:B------:R-:W-:Y:S02]  /*6e20*/  @!P0 MOV R0, R29 ;  /* 0x0000001d00008202 */ /* 0x000fe40000000f00 */
[----:B------:R-:W-:-:S03]  /*6e30*/  LOP3.LUT P1, RZ, R35, 0x10000000, RZ, 0xc0, !PT ;  /* 0x1000000023ff7812 */ /* 0x000fc6000782c0ff */
[----:B------:R1:W-:Y:S04]  /*6e40*/  STL [R1+0x6cc], R0 ;  /* 0x0006cc0001007387 */ /* 0x0003e80000100800 */
[----:B------:R4:W-:Y:S01]  /*6e50*/  STL.64 [R1+0x930], R30 ;  /* 0x0009301e01007387 */ /* 0x0009e20000100a00 */
[----:B-1----:R-:W-:Y:S01]  /*6e60*/  HFMA2 R0, -RZ, RZ, 0, 0 ;  /* 0x00000000ff007431 */ /* 0x002fe200000001ff */
[----:B------:R-:W-:Y:S02]  /*6e70*/  @!P2 MOV R0, R30 ;  /* 0x0000001e0000a202 */ /* 0x000fe40000000f00 */
[----:B----4-:R-:W-:Y:S02]  /*6e80*/  MOV R30, R40 ;  /* 0x00000028001e7202 */ /* 0x010fe40000000f00 */
[----:B------:R-:W-:-:S02]  /*6e90*/  MOV R31, R41 ;  /* 0x00000029001f7202 */ /* 0x000fc40000000f00 */
[----:B0-----:R-:W-:Y:S02]  /*6ea0*/  CS2R R40, SRZ ;  /* 0x0000000000287805 */ /* 0x001fe4000001ff00 */
[----:B------:R-:W-:Y:S02]  /*6eb0*/  MOV R44, R58 ;  /* 0x0000003a002c7202 */ /* 0x000fe40000000f00 */
[----:B------:R-:W-:Y:S02]  /*6ec0*/  MOV R45, R59 ;  /* 0x0000003b002d7202 */ /* 0x000fe40000000f00 */
[----:B------:R-:W-:Y:S02]  /*6ed0*/  MOV R58, R54 ;  /* 0x00000036003a7202 */ /* 0x000fe40000000f00 */
[----:B------:R-:W-:Y:S02]  /*6ee0*/  MOV R59, R55 ;  /* 0x00000037003b7202 */ /* 0x000fe40000000f00 */
[----:B------:R-:W4:Y:S04]  /*6ef0*/  LDL.LU.64 R54, [R1+0x6f0] ;  /* 0x0006f00001367983 */ /* 0x000f280000300a00 */
[----:B------:R0:W-:Y:S04]  /*6f00*/  STL.64 [R1+0x270], R38 ;  /* 0x0002702601007387 */ /* 0x0001e80000100a00 */
[----:B0-----:R-:W4:Y:S04]  /*6f10*/  LDL.LU.64 R38, [R1+0x6e8] ;  /* 0x0006e80001267983 */ /* 0x001f280000300a00 */
[----:B--2---:R0:W2:Y:S04]  /*6f20*/  @!P1 LDG.E.64 R40, desc[UR10][R42.64] ;  /* 0x0000000a2a289981 */ /* 0x0040a8000c1e1b00 */
[----:B------:R1:W-:Y:S02]  /*6f30*/  STL [R1+0x708], R0 ;  /* 0x0007080001007387 */ /* 0x0003e40000100800 */
[----:B-1----:R-:W-:-:S02]  /*6f40*/  HFMA2 R0, -RZ, RZ, 0, 0 ;  /* 0x00000000ff007431 */ /* 0x002fc400000001ff */
[----:B------:R1:W-:Y:S01]  /*6f50*/  STL.64 [R1+0x70], R36 ;  /* 0x0000702401007387 */ /* 0x0003e20000100a00 */
[----:B---3--:R-:W-:-:S05]  /*6f60*/  @!P2 MOV R0, R33 ;  /* 0x000000210000a202 */ /* 0x008fca0000000f00 */
[----:B------:R3:W-:Y:S01]  /*6f70*/  STL [R1+0x6fc], R0 ;  /* 0x0006fc0001007387 */ /* 0x0007e20000100800 */
[----:B-1----:R-:W-:Y:S02]  /*6f80*/  HFMA2 R36, -RZ, RZ, 0, 0 ;  /* 0x00000000ff247431 */ /* 0x002fe400000001ff */
[----:B---3--:R-:W-:Y:S01]  /*6f90*/  HFMA2 R0, -RZ, RZ, 0, 0 ;  /* 0x00000000ff007431 */ /* 0x008fe200000001ff */
[----:B0-----:R-:W-:Y:S02]  /*6fa0*/  CS2R R42, SRZ ;  /* 0x00000000002a7805 */ /* 0x001fe4000001ff00 */
[----:B------:R-:W-:-:S04]  /*6fb0*/  LOP3.LUT P0, RZ, R35, 0x8000000, RZ, 0xc0, !PT ;  /* 0x0800000023ff7812 */ /* 0x000fc8000780c0ff */
[----:B----4-:R-:W3:Y:S04]  /*6fc0*/  @!P1 LDG.E.64 R42, desc[UR10][R54.64] ;  /* 0x0000000a362a9981 */ /* 0x010ee8000c1e1b00 */
[----:B------:R0:W-:Y:S04]  /*6fd0*/  STL.64 [R1+0x278], R4 ;  /* 0x0002780401007387 */ /* 0x0001e80000100a00 */
[----:B------:R-:W-:Y:S04]  /*6fe0*/  STL.64 [R1+0x78], R2 ;  /* 0x0000780201007387 */ /* 0x000fe80000100a00 */
[----:B------:R-:W-:Y:S04]  /*6ff0*/  STL [R1+0x8fc], R34 ;  /* 0x0008fc2201007387 */ /* 0x000fe80000100800 */
[----:B0-----:R-:W4:Y:S01]  /*7000*/  LDL.LU.64 R4, [R1+0x6d0] ;  /* 0x0006d00001047983 */ /* 0x001f220000300a00 */
[----:B--2---:R-:W-:-:S03]  /*7010*/  @!P1 MOV R0, R40 ;  /* 0x0000002800009202 */ /* 0x004fc60000000f00 */
[----:B------:R0:W-:Y:S01]  /*7020*/  STL.64 [R1+0x928], R40 ;  /* 0x0009282801007387 */ /* 0x0001e20000100a00 */
[----:B------:R-:W-:-:S03]  /*7030*/  @!P1 MOV R36, R41 ;  /* 0x0000002900249202 */ /* 0x000fc60000000f00 */
[----:B------:R1:W-:Y:S04]  /*7040*/  STL.64 [R1+0x80], R6 ;  /* 0x0000800601007387 */ /* 0x0003e80000100a00 */
[----:B------:R-:W-:Y:S04]  /*7050*/  STL.64 [R1+0x280], R8 ;  /* 0x0002800801007387 */ /* 0x000fe80000100a00 */
[----:B0-----:R-:W2:Y:S04]  /*7060*/  LDL.LU.64 R40, [R1+0x6d8] ;  /* 0x0006d80001287983 */ /* 0x001ea80000300a00 */
[----:B------:R0:W-:Y:S04]  /*7070*/  STL [R1+0x704], R36 ;  /* 0x0007042401007387 */ /* 0x0001e80000100800 */
[----:B------:R0:W-:Y:S01]  /*7080*/  STL [R1+0x700], R0 ;  /* 0x0007000001007387 */ /* 0x0001e20000100800 */
[----:B------:R-:W-:-:S02]  /*7090*/  CS2R R2, SRZ ;  /* 0x0000000000027805 */ /* 0x000fc4000001ff00 */
[----:B------:R-:W-:Y:S01]  /*70a0*/  MOV R34, RZ ;  /* 0x000000ff00227202 */ /* 0x000fe20000000f00 */
[----:B-1----:R-:W4:Y:S01]  /*70b0*/  LDL.LU.64 R6, [R1+0x6b0] ;  /* 0x0006b00001067983 */ /* 0x002f220000300a00 */
[----:B0-----:R-:W-:-:S03]  /*70c0*/  CS2R R36, SRZ ;  /* 0x0000000000247805 */ /* 0x001fc6000001ff00 */
[----:B------:R-:W4:Y:S04]  /*70d0*/  LDL.LU.64 R54, [R1+0x938] ;  /* 0x0009380001367983 */ /* 0x000f280000300a00 */
[----:B------:R0:W4:Y:S02]  /*70e0*/  @!P0 LDG.E.64 R36, desc[UR10][R38.64] ;  /* 0x0000000a26248981 */ /* 0x000124000c1e1b00 */
[----:B0-----:R-:W-:Y:S01]  /*70f0*/  CS2R R38, SRZ ;  /* 0x0000000000267805 */ /* 0x001fe2000001ff00 */
[----:B------:R-:W-:Y:S01]  /*7100*/  HFMA2 R0, -RZ, RZ, 0, 0 ;  /* 0x00000000ff007431 */ /* 0x000fe200000001ff */
[----:B---3--:R-:W-:-:S05]  /*7110*/  @!P1 MOV R0, R43 ;  /* 0x0000002b00009202 */ /* 0x008fca0000000f00 */
[----:B------:R0:W-:Y:S02]  /*7120*/  STL [R1+0x6f4], R0 ;  /* 0x0006f40001007387 */ /* 0x0001e40000100800 */
[----:B0-----:R-:W-:Y:S02]  /*7130*/  HFMA2 R0, -RZ, RZ, 0, 0 ;  /* 0x00000000ff007431 */ /* 0x001fe400000001ff */
[----:B--2---:R-:W2:Y:S01]  /*7140*/  @!P0 LDG.E.64 R38, desc[UR10][R40.64] ;  /* 0x0000000a28268981 */ /* 0x004ea2000c1e1b00 */
[----:B------:R-:W-:Y:S02]  /*7150*/  @!P2 MOV R34, R32 ;  /* 0x000000200022a202 */ /* 0x000fe40000000f00 */
[----:B----4-:R-:W-:Y:S01]  /*7160*/  @!P0 MOV R0, R36 ;  /* 0x0000002400008202 */ /* 0x010fe20000000f00 */
[----:B------:R0:W-:Y:S01]  /*7170*/  STL.64 [R1+0x918], R36 ;  /* 0x0009182401007387 */ /* 0x0001e20000100a00 */
[----:B------:R-:W-:-:S03]  /*7180*/  @!P0 MOV R3, R37 ;  /* 0x0000002500038202 */ /* 0x000fc60000000f00 */
[----:B------:R-:W3:Y:S04]  /*7190*/  LDL.LU.64 R40, [R1+0x6a8] ;  /* 0x0006a80001287983 */ /* 0x000ee80000300a00 */
[----:B0-----:R-:W4:Y:S01]  /*71a0*/  LDL.LU.64 R36, [R1+0x6c0] ;  /* 0x0006c00001247983 */ /* 0x001f220000300a00 */
[----:B------:R-:W-:-:S03]  /*71b0*/  LOP3.LUT P2, RZ, R35, 0x4000000, RZ, 0xc0, !PT ;  /* 0x0400000023ff7812 */ /* 0x000fc6000784c0ff */
[----:B------:R-:W-:Y:S01]  /*71c0*/  STL [R1+0x6ec], R3 ;  /* 0x0006ec0301007387 */ /* 0x000fe20000100800 */
[----:B--2---:R-:W-:-:S05]  /*71d0*/  @!P0 MOV R2, R38 ;  /* 0x0000002600028202 */ /* 0x004fca0000000f00 */
[----:B------:R0:W-:Y:S02]  /*71e0*/  STL [R1+0x6d8], R2 ;  /* 0x0006d80201007387 */ /* 0x0001e40000100800 */
[----:B0-----:R-:W-:-:S06]  /*71f0*/  CS2R R2, SRZ ;  /* 0x0000000000027805 */ /* 0x001fcc000001ff00 */
[----:B------:R0:W2:Y:S02]  /*7200*/  @!P2 LDG.E.64 R2, desc[UR10][R4.64] ;  /* 0x0000000a0402a981 */ /* 0x0000a4000c1e1b00 */
[----:B0-----:R-:W-:-:S06]  /*7210*/  CS2R R4, SRZ ;  /* 0x0000000000047805 */ /* 0x001fcc000001ff00 */
[----:B----4-:R0:W4:Y:S04]  /*7220*/  @!P2 LDG.E.64 R4, desc[UR10][R36.64] ;  /* 0x0000000a2404a981 */ /* 0x010128000c1e1b00 */
[----:B------:R1:W-:Y:S02]  /*7230*/  STL [R1+0x6e8], R0 ;  /* 0x0006e80001007387 */ /* 0x0003e40000100800 */
[----:B-1----:R-:W-:Y:S02]  /*7240*/  HFMA2 R0, -RZ, RZ, 0, 0 ;  /* 0x00000000ff007431 */ /* 0x002fe400000001ff */
[----:B------:R1:W-:Y:S01]  /*7250*/  STL [R1+0x6e4], R34 ;  /* 0x0006e42201007387 */ /* 0x0003e20000100800 */
[----:B------:R-:W-:-:S05]  /*7260*/  @!P0 MOV R0, R39 ;  /* 0x0000002700008202 */ /* 0x000fca0000000f00 */
[----:B------:R3:W-:Y:S01]  /*7270*/  STL [R1+0x6dc], R0 ;  /* 0x0006dc0001007387 */ /* 0x0007e20000100800 */
[----:B-1----:R-:W-:Y:S02]  /*7280*/  MOV R34, RZ ;  /* 0x000000ff00227202 */ /* 0x002fe40000000f00 */
[----:B------:R-:W-:Y:S02]  /*7290*/  @!P1 MOV R34, R42 ;  /* 0x0000002a00229202 */ /* 0x000fe40000000f00 */
[----:B------:R-:W-:Y:S01]  /*72a0*/  LOP3.LUT P1, RZ, R35, 0x2000000, RZ, 0xc0, !PT ;  /* 0x0200000023ff7812 */ /* 0x000fe2000782c0ff */
[----:B---3--:R-:W-:Y:S01]  /*72b0*/  HFMA2 R0, -RZ, RZ, 0, 0 ;  /* 0x00000000ff007431 */ /* 0x008fe200000001ff */
[----:B------:R-:W-:Y:S01]  /*72c0*/  CS2R R8, SRZ ;  /* 0x0000000000087805 */ /* 0x000fe2000001ff00 */
[----:B0-----:R-:W-:Y:S01]  /*72d0*/  HFMA2 R36, -RZ, RZ, 0, 0 ;  /* 0x00000000ff247431 */ /* 0x001fe200000001ff */
[----:B------:R0:W-:Y:S09]  /*72e0*/  STL [R1+0x6f0], R34 ;  /* 0x0006f02201007387 */ /* 0x0001f20000100800 */
[----:B------:R1:W3:Y:S01]  /*72f0*/  @!P1 LDG.E.64 R8, desc[UR10][R6.64] ;  /* 0x0000000a06089981 */ /* 0x0002e2000c1e1b00 */
[----:B0-----:R-:W-:-:S02]  /*7300*/  MOV R34, RZ ;  /* 0x000000ff00227202 */ /* 0x001fc40000000f00 */
[----:B-1----:R-:W-:Y:S01]  /*7310*/  CS2R R6, SRZ ;  /* 0x0000000000067805 */ /* 0x002fe2000001ff00 */
[----:B------:R-:W-:Y:S05]  /*7320*/  STL [R1+0x920], R42 ;  /* 0x0009202a01007387 */ /* 0x000fea0000100800 */
[----:B------:R0:W3:Y:S04]  /*7330*/  @!P1 LDG.E.64 R6, desc[UR10][R40.64] ;  /* 0x0000000a28069981 */ /* 0x0000e8000c1e1b00 */
[----:B------:R-:W-:Y:S01]  /*7340*/  STL.64 [R1+0x88], R10 ;  /* 0x0000880a01007387 */ /* 0x000fe20000100a00 */
[----:B--2---:R-:W-:-:S05]  /*7350*/  @!P2 MOV R0, R2 ;  /* 0x000000020000a202 */ /* 0x004fca0000000f00 */
[----:B------:R1:W-:Y:S01]  /*7360*/  STL [R1+0x6d0], R0 ;  /* 0x0006d00001007387 */ /* 0x0003e20000100800 */
[----:B------:R-:W-:Y:S01]  /*7370*/  @!P2 MOV R36, R3 ;  /* 0x000000030024a202 */ /* 0x000fe20000000f00 */
[----:B-1----:R-:W-:Y:S01]  /*7380*/  HFMA2 R0, -RZ, RZ, 0, 0 ;  /* 0x00000000ff007431 */ /* 0x002fe200000001ff */
[----:B----4-:R-:W-:-:S03]  /*7390*/  @!P2 MOV R34, R4 ;  /* 0x000000040022a202 */ /* 0x010fc60000000f00 */
[----:B------:R1:W-:Y:S01]  /*73a0*/  STL [R1+0x6d4], R36 ;  /* 0x0006d42401007387 */ /* 0x0003e20000100800 */
[----:B------:R-:W-:-:S03]  /*73b0*/  @!P2 MOV R0, R5 ;  /* 0x000000050000a202 */ /* 0x000fc60000000f00 */
[----:B------:R-:W-:Y:S04]  /*73c0*/  STL [R1+0x6c0], R34 ;  /* 0x0006c02201007387 */ /* 0x000fe80000100800 */
[----:B------:R-:W-:Y:S04]  /*73d0*/  STL [R1+0x6c4], R0 ;  /* 0x0006c40001007387 */ /* 0x000fe80000100800 */
[----:B-1----:R-:W2:Y:S04]  /*73e0*/  LDL.LU.64 R36, [R1+0x698] ;  /* 0x0006980001247983 */ /* 0x002ea80000300a00 */
[----:B------:R-:W4:Y:S01]  /*73f0*/  LDL.LU.64 R10, [R1+0x688] ;  /* 0x00068800010a7983 */ /* 0x000f220000300a00 */
[----:B------:R-:W-:-:S03]  /*7400*/  LOP3.LUT P0, RZ, R35, 0x1000000, RZ, 0xc0, !PT ;  /* 0x0100000023ff7812 */ /* 0x000fc6000780c0ff */
[----:B------:R1:W-:Y:S02]  /*7410*/  STL.64 [R1+0x288], R12 ;  /* 0x0002880c01007387 */ /* 0x0003e40000100a00 */
[----:B-1----:R-:W-:Y:S01]  /*7420*/  HFMA2 R12, -RZ, RZ, 0, 0 ;  /* 0x00000000ff0c7431 */ /* 0x002fe200000001ff */
[----:B------:R-:W-:Y:S02]  /*7430*/  MOV R13, RZ ;  /* 0x000000ff000d7202 */ /* 0x000fe40000000f00 */
[----:B0-----:R-:W-:Y:S02]  /*7440*/  MOV R40, R30 ;  /* 0x0000001e00287202 */ /* 0x001fe40000000f00 */
[----:B------:R-:W-:Y:S02]  /*7450*/  MOV R41, R31 ;  /* 0x0000001f00297202 */ /* 0x000fe40000000f00 */
[----:B------:R-:W-:Y:S02]  /*7460*/  CS2R R30, SRZ ;  /* 0x00000000001e7805 */ /* 0x000fe4000001ff00 */
[----:B---3--:R-:W-:-:S05]  /*7470*/  @!P1 MOV R31, R9 ;  /* 0x00000009001f9202 */ /* 0x008fca0000000f00 */
[----:B------:R-:W-:Y:S01]  /*7480*/  STL [R1+0x6b4], R31 ;  /* 0x0006b41f01007387 */ /* 0x000fe20000100800 */
[----:B------:R-:W-:-:S05]  /*7490*/  @!P1 MOV R30, R6 ;  /* 0x00000006001e9202 */ /* 0x000fca0000000f00 */
[----:B------:R0:W-:Y:S04]  /*74a0*/  STL [R1+0x6a8], R30 ;  /* 0x0006a81e01007387 */ /* 0x0001e80000100800 */
[----:B0-----:R-:W3:Y:S04]  /*74b0*/  LDL.LU.64 R30, [R1+0x4d8] ;  /* 0x0004d800011e7983 */ /* 0x001ee80000300a00 */
[----:B----4-:R0:W4:Y:S02]  /*74c0*/  @!P0 LDG.E.64 R12, desc[UR10][R10.64] ;  /* 0x0000000a0a0c8981 */ /* 0x010124000c1e1b00 */
[----:B0-----:R-:W-:-:S06]  /*74d0*/  CS2R R10, SRZ ;  /* 0x00000000000a7805 */ /* 0x001fcc000001ff00 */
[----:B--2---:R-:W2:Y:S01]  /*74e0*/  @!P0 LDG.E.64 R10, desc[UR10][R36.64] ;  /* 0x0000000a240a8981 */ /* 0x004ea2000c1e1b00 */
[----:B------:R-:W-:-:S03]  /*74f0*/  LOP3.LUT P2, RZ, R35, 0x800000, RZ, 0xc0, !PT ;  /* 0x0080000023ff7812 */ /* 0x000fc6000784c0ff */
[----:B------:R0:W-:Y:S04]  /*7500*/  STL.64 [R1+0x90], R14 ;  /* 0x0000900e01007387 */ /* 0x0001e80000100a00 */
[----:B------:R1:W-:Y:S04]  /*7510*/  STL.64 [R1+0x290], R16 ;  /* 0x0002901001007387 */ /* 0x0003e80000100a00 */
[----:B------:R1:W-:Y:S01]  /*7520*/  STL.64 [R1+0x98], R18 ;  /* 0x0000981201007387 */ /* 0x0003e20000100a00 */
[----:B0-----:R-:W-:Y:S01]  /*7530*/  CS2R R14, SRZ ;  /* 0x00000000000e7805 */ /* 0x001fe2000001ff00 */
[----:B------:R-:W-:-:S02]  /*7540*/  HFMA2 R0, -RZ, RZ, 0, 0 ;  /* 0x00000000ff007431 */ /* 0x000fc400000001ff */
[----:B------:R-:W-:Y:S01]  /*7550*/  STL.64 [R1+0x298], R20 ;  /* 0x0002981401007387 */ /* 0x000fe20000100a00 */
[----:B-1----:R-:W-:-:S03]  /*7560*/  CS2R R16, SRZ ;  /* 0x0000000000107805 */ /* 0x002fc6000001ff00 */
[----:B------:R-:W3:Y:S04]  /*7570*/  LDL.LU.64 R36, [R1+0x4c8] ;  /* 0x0004c80001247983 */ /* 0x000ee80000300a00 */
[----:B------:R-:W3:Y:S04]  /*7580*/  @!P2 LDG.E.64 R16, desc[UR10][R54.64] ;  /* 0x0000000a3610a981 */ /* 0x000ee8000c1e1b00 */
[----:B------:R-:W3:Y:S04]  /*7590*/  LDL.LU.64 R18, [R1+0x678] ;  /* 0x0006780001127983 */ /* 0x000ee80000300a00 */
[----:B------:R-:W3:Y:S01]  /*75a0*/  LDL.LU.64 R54, [R1+0x4d0] ;  /* 0x0004d00001367983 */ /* 0x000ee20000300a00 */
[----:B----4-:R-:W-:-:S05]  /*75b0*/  @!P0 MOV R15, R13 ;  /* 0x0000000d000f8202 */ /* 0x010fca0000000f00 */
[----:B------:R-:W-:Y:S01]  /*75c0*/  STL [R1+0x69c], R15 ;  /* 0x00069c0f01007387 */ /* 0x000fe20000100800 */
[----:B--2---:R-:W-:-:S05]  /*75d0*/  @!P0 MOV R14, R10 ;  /* 0x0000000a000e8202 */ /* 0x004fca0000000f00 */
[----:B------:R0:W-:Y:S02]  /*75e0*/  STL [R1+0x688], R14 ;  /* 0x0006880e01007387 */ /* 0x0001e40000100800 */
[----:B0-----:R-:W-:-:S06]  /*75f0*/  CS2R R14, SRZ ;  /* 0x00000000000e7805 */ /* 0x001fcc000001ff00 */
[----:B---3--:R0:W2:Y:S02]  /*7600*/  @!P2 LDG.E.64 R14, desc[UR10][R30.64] ;  /* 0x0000000a1e0ea981 */ /* 0x0080a4000c1e1b00 */
[----:B0-----:R-:W-:Y:S02]  /*7610*/  CS2R R30, SRZ ;  /* 0x00000000001e7805 */ /* 0x001fe4000001ff00 */
[----:B------:R-:W-:-:S05]  /*7620*/  @!P2 MOV R31, R17 ;  /* 0x00000011001fa202 */ /* 0x000fca0000000f00 */
[----:B------:R-:W-:Y:S01]  /*7630*/  STL [R1+0x714], R31 ;  /* 0x0007141f01007387 */ /* 0x000fe20000100800 */
[----:B------:R-:W-:-:S05]  /*7640*/  @!P1 MOV R0, R8 ;  /* 0x0000000800009202 */ /* 0x000fca0000000f00 */
[----:B------:R0:W-:Y:S02]  /*7650*/  STL [R1+0x6b0], R0 ;  /* 0x0006b00001007387 */ /* 0x0001e40000100800 */
[----:B0-----:R-:W-:Y:S01]  /*7660*/  HFMA2 R0, -RZ, RZ, 0, 0 ;  /* 0x00000000ff007431 */ /* 0x001fe200000001ff */
[----:B--2---:R-:W-:-:S05]  /*7670*/  @!P2 MOV R30, R14 ;  /* 0x0000000e001ea202 */ /* 0x004fca0000000f00 */
[----:B------:R0:W-:Y:S04]  /*7680*/  STL [R1+0x4dc], R30 ;  /* 0x0004dc1e01007387 */ /* 0x0001e80000100800 */
[----:B0-----:R-:W2:Y:S01]  /*7690*/  LDL.LU.64 R30, [R1+0x668] ;  /* 0x00066800011e7983 */ /* 0x001ea20000300a00 */
[----:B------:R-:W-:Y:S02]  /*76a0*/  @!P1 MOV R0, R7 ;  /* 0x0000000700009202 */ /* 0x000fe40000000f00 */
[----:B------:R-:W-:Y:S02]  /*76b0*/  LOP3.LUT P1, RZ, R35, 0x400000, RZ, 0xc0, !PT ;  /* 0x0040000023ff7812 */ /* 0x000fe4000782c0ff */
[----:B------:R-:W-:Y:S01]  /*76c0*/  CS2R R20, SRZ ;  /* 0x0000000000147805 */ /* 0x000fe2000001ff00 */
[----:B------:R0:W-:Y:S02]  /*76d0*/  STL [R1+0x6ac], R0 ;  /* 0x0006ac0001007387 */ /* 0x0001e40000100800 */
[----:B0-----:R-:W-:-:S08]  /*76e0*/  HFMA2 R0, -RZ, RZ, 0, 0 ;  /* 0x00000000ff007431 */ /* 0x001fd000000001ff */
[----:B------:R0:W3:Y:S01]  /*76f0*/  @!P1 LDG.E.64 R20, desc[UR10][R18.64] ;  /* 0x0000000a12149981 */ /* 0x0000e2000c1e1b00 */
[----:B------:R-:W-:Y:S02]  /*7700*/  @!P0 MOV R0, R12 ;  /* 0x0000000c00008202 */ /* 0x000fe40000000f00 */
[----:B0-----:R-:W-:-:S03]  /*7710*/  CS2R R18, SRZ ;  /* 0x0000000000127805 */ /* 0x001fc6000001ff00 */
[----:B------:R0:W-:Y:S04]  /*7720*/  STL [R1+0x698], R0 ;  /* 0x0006980001007387 */ /* 0x0001e80000100800 */
[----:B------:R-:W4:Y:S01]  /*7730*/  @!P1 LDG.E.64 R18, desc[UR10][R54.64] ;  /* 0x0000000a36129981 */ /* 0x000f22000c1e1b00 */
[----:B0-----:R-:W-:Y:S01]  /*7740*/  HFMA2 R0, -RZ, RZ, 0, 0 ;  /* 0x00000000ff007431 */ /* 0x001fe200000001ff */
[----:B------:R-:W-:Y:S02]  /*7750*/  @!P0 MOV R0, R11 ;  /* 0x0000000b00008202 */ /* 0x000fe40000000f00 */
[----:B------:R-:W-:Y:S01]  /*7760*/  LOP3.LUT P0, RZ, R35, 0x200000, RZ, 0xc0, !PT ;  /* 0x0020000023ff7812 */ /* 0x000fe2000780c0ff */
[----:B------:R0:W-:Y:S04]  /*7770*/  STL.64 [R1+0x2a0], R24 ;  /* 0x0002a01801007387 */ /* 0x0001e80000100a00 */
[----:B------:R1:W-:Y:S01]  /*7780*/  STL.64 [R1+0xa8], R26 ;  /* 0x0000a81a01007387 */ /* 0x0003e20000100a00 */
[----:B0-----:R-:W-:-:S03]  /*7790*/  CS2R R24, SRZ ;  /* 0x0000000000187805 */ /* 0x001fc6000001ff00 */
[----:B-1----:R-:W4:Y:S04]  /*77a0*/  LDL.LU.64 R26, [R1+0x658] ;  /* 0x00065800011a7983 */ /* 0x002f280000300a00 */
[----:B--2---:R-:W2:Y:S04]  /*77b0*/  @!P0 LDG.E.64 R24, desc[UR10][R30.64] ;  /* 0x0000000a1e188981 */ /* 0x004ea8000c1e1b00 */
[----:B------:R-:W2:Y:S04]  /*77c0*/  LDL.LU.64 R30, [R1+0x4b8] ;  /* 0x0004b800011e7983 */ /* 0x000ea80000300a00 */
[----:B------:R0:W-:Y:S02]  /*77d0*/  STL [R1+0x68c], R0 ;  /* 0x00068c0001007387 */ /* 0x0001e40000100800 */
[----:B0-----:R-:W-:Y:S01]  /*77e0*/  HFMA2 R0, -RZ, RZ, 0, 0 ;  /* 0x00000000ff007431 */ /* 0x001fe200000001ff */
[----:B------:R-:W-:-:S05]  /*77f0*/  @!P2 MOV R0, R16 ;  /* 0x000000100000a202 */ /* 0x000fca0000000f00 */
[----:B------:R0:W-:Y:S04]  /*7800*/  STL [R1+0x710], R0 ;  /* 0x0007100001007387 */ /* 0x0001e80000100800 */
[----:B------:R1:W-:Y:S01]  /*7810*/  STL.64 [R1+0xa0], R22 ;  /* 0x0000a01601007387 */ /* 0x0003e20000100a00 */
[----:B0-----:R-:W-:Y:S01]  /*7820*/  HFMA2 R0, -RZ, RZ, 0, 0 ;  /* 0x00000000ff007431 */ /* 0x001fe200000001ff */
[----:B-1----:R-:W-:Y:S02]  /*7830*/  CS2R R22, SRZ ;  /* 0x0000000000167805 */ /* 0x002fe4000001ff00 */
[----:B------:R-:W-:Y:S02]  /*7840*/  @!P2 MOV R0, R15 ;  /* 0x0000000f0000a202 */ /* 0x000fe40000000f00 */
[----:B------:R-:W-:-:S02]  /*7850*/  LOP3.LUT P2, RZ, R35, 0x100000, RZ, 0xc0, !PT ;  /* 0x0010000023ff7812 */ /* 0x000fc4000784c0ff */
[----:B---3--:R-:W-:Y:S02]  /*7860*/  @!P1 MOV R23, R21 ;  /* 0x0000001500179202 */ /* 0x008fe40000000f00 */
[----:B----4-:R-:W-:Y:S01]  /*7870*/  @!P1 MOV R22, R18 ;  /* 0x0000001200169202 */ /* 0x010fe20000000f00 */
[----:B------:R0:W-:Y:S04]  /*7880*/  STL.64 [R1+0x2a8], R28 ;  /* 0x0002a81c01007387 */ /* 0x0001e80000100a00 */
[----:B------:R-:W-:Y:S04]  /*7890*/  STL [R1+0x67c], R23 ;  /* 0x00067c1701007387 */ /* 0x000fe80000100800 */
[----:B------:R1:W-:Y:S01]  /*78a0*/  STL [R1+0x4d4], R22 ;  /* 0x0004d41601007387 */ /* 0x0003e20000100800 */
[----:B0-----:R-:W-:-:S02]  /*78b0*/  CS2R R28, SRZ ;  /* 0x00000000001c7805 */ /* 0x001fc4000001ff00 */
[----:B-1----:R-:W-:-:S04]  /*78c0*/  CS2R R22, SRZ ;  /* 0x0000000000167805 */ /* 0x002fc8000001ff00 */
[----:B------:R0:W3:Y:S04]  /*78d0*/  @!P2 LDG.E.64 R28, desc[UR10][R26.64] ;  /* 0x0000000a1a1ca981 */ /* 0x0000e8000c1e1b00 */
[----:B------:R1:W4:Y:S01]  /*78e0*/  @!P0 LDG.E.64 R22, desc[UR10][R36.64] ;  /* 0x0000000a24168981 */ /* 0x000322000c1e1b00 */
[----:B0-----:R-:W-:Y:S01]  /*78f0*/  CS2R R26, SRZ ;  /* 0x00000000001a7805 */ /* 0x001fe2000001ff00 */
[----:B-1----:R-:W-:Y:S01]  /*7900*/  HFMA2 R36, -RZ, RZ, 0, 0 ;  /* 0x00000000ff247431 */ /* 0x002fe200000001ff */
[----:B------:R-:W-:Y:S02]  /*7910*/  MOV R54, R40 ;  /* 0x0000002800367202 */ /* 0x000fe40000000f00 */
[----:B------:R-:W-:Y:S02]  /*7920*/  MOV R55, R41 ;  /* 0x0000002900377202 */ /* 0x000fe40000000f00 */
[----:B------:R-:W4:Y:S01]  /*7930*/  LDL.LU.64 R40, [R1+0x4a8] ;  /* 0x0004a80001287983 */ /* 0x000f220000300a00 */
[----:B--2---:R-:W-:-:S05]  /*7940*/  @!P0 MOV R36, R25 ;  /* 0x0000001900248202 */ /* 0x004fca0000000f00 */
[----:B------:R0:W-:Y:S04]  /*7950*/  STL [R1+0x66c], R36 ;  /* 0x00066c2401007387 */ /* 0x0001e80000100800 */
[----:B------:R1:W2:Y:S04]  /*7960*/  @!P2 LDG.E.64 R26, desc[UR10][R30.64] ;  /* 0x0000000a1e1aa981 */ /* 0x0002a8000c1e1b00 */
[----:B0-----:R-:W3:Y:S04]  /*7970*/  LDL.LU.64 R36, [R1+0x650] ;  /* 0x0006500001247983 */ /* 0x001ee80000300a00 */
[----:B------:R-:W4:Y:S04]  /*7980*/  LDL.LU.64 R30, [R1+0x930] ;  /* 0x00093000011e7983 */ /* 0x000f280000300a00 */
        /* <DEDUP_REMOVED lines=8> */
[----:B0-----:R-:W-:-:S10]  /*7a10*/  CS2R R32, SRZ ;  /* 0x0000000000207805 */ /* 0x001fd4000001ff00 */
[----:B---3--:R-:W3:Y:S04]  /*7a20*/  @!P1 LDG.E.64 R32, desc[UR10][R36.64] ;  /* 0x0000000a24209981 */ /* 0x008ee8000c1e1b00 */
[----:B----4-:R1:W-:Y:S01]  /*7a30*/  STL.64 [R1+0xb0], R30 ;  /* 0x0000b01e01007387 */ /* 0x0103e20000100a00 */
[----:B------:R-:W-:-:S03]  /*7a40*/  HFMA2 R42, -RZ, RZ, 0, 0 ;  /* 0x00000000ff2a7431 */ /* 0x000fc600000001ff */
[----:B------:R-:W4:Y:S01]  /*7a50*/  LDL.LU.64 R36, [R1+0x4a0] ;  /* 0x0004a00001247983 */ /* 0x000f220000300a00 */
[----:B-1----:R-:W-:Y:S02]  /*7a60*/  CS2R R30, SRZ ;  /* 0x00000000001e7805 */ /* 0x002fe4000001ff00 */
[----:B------:R-:W-:Y:S02]  /*7a70*/  @!P2 MOV R31, R29 ;  /* 0x0000001d001fa202 */ /* 0x000fe40000000f00 */
[----:B--2---:R-:W-:-:S03]  /*7a80*/  @!P2 MOV R30, R26 ;  /* 0x0000001a001ea202 */ /* 0x004fc60000000f00 */
[----:B------:R-:W-:Y:S04]  /*7a90*/  STL [R1+0x65c], R31 ;  /* 0x00065c1f01007387 */ /* 0x000fe80000100800 */
[----:B------:R0:W-:Y:S02]  /*7aa0*/  STL [R1+0x4bc], R30 ;  /* 0x0004bc1e01007387 */ /* 0x0001e40000100800 */
[----:B0-----:R-:W-:-:S06]  /*7ab0*/  CS2R R30, SRZ ;  /* 0x00000000001e7805 */ /* 0x001fcc000001ff00 */
[----:B------:R-:W2:Y:S04]  /*7ac0*/  @!P1 LDG.E.64 R30, desc[UR10][R40.64] ;  /* 0x0000000a281e9981 */ /* 0x000ea8000c1e1b00 */
[----:B------:R-:W4:Y:S01]  /*7ad0*/  LDL.LU.64 R40, [R1+0x928] ;  /* 0x0009280001287983 */ /* 0x000f220000300a00 */
[----:B---3--:R-:W-:-:S05]  /*7ae0*/  @!P1 MOV R42, R33 ;  /* 0x00000021002a9202 */ /* 0x008fca0000000f00 */
[----:B------:R0:W-:Y:S04]  /*7af0*/  STL [R1+0x654], R42 ;  /* 0x0006542a01007387 */ /* 0x0001e80000100800 */
[----:B0-----:R-:W3:Y:S04]  /*7b00*/  LDL.LU R42, [R1+0x920] ;  /* 0x00092000012a7983 */ /* 0x001ee80000300800 */
[----:B----4-:R0:W-:Y:S04]  /*7b10*/  STL.64 [R1+0xb8], R40 ;  /* 0x0000b82801007387 */ /* 0x0101e80000100a00 */
[----:B0-----:R-:W4:Y:S04]  /*7b20*/  LDL.LU.64 R40, [R1+0x638] ;  /* 0x0006380001287983 */ /* 0x001f280000300a00 */
[----:B------:R0:W-:Y:S02]  /*7b30*/  STL [R1+0x4d0], R0 ;  /* 0x0004d00001007387 */ /* 0x0001e40000100800 */
[----:B0-----:R-:W-:Y:S01]  /*7b40*/  HFMA2 R0, -RZ, RZ, 0, 0 ;  /* 0x00000000ff007431 */ /* 0x001fe200000001ff */
[----:B------:R-:W-:-:S05]  /*7b50*/  @!P0 MOV R0, R24 ;  /* 0x0000001800008202 */ /* 0x000fca0000000f00 */
[----:B------:R0:W-:Y:S02]  /*7b60*/  STL [R1+0x668], R0 ;  /* 0x0006680001007387 */ /* 0x0001e40000100800 */
[----:B0-----:R-:W-:Y:S01]  /*7b70*/  HFMA2 R0, -RZ, RZ, 0, 0 ;  /* 0x00000000ff007431 */ /* 0x001fe200000001ff */
[----:B------:R-:W-:-:S05]  /*7b80*/  @!P0 MOV R0, R23 ;  /* 0x0000001700008202 */ /* 0x000fca0000000f00 */
[----:B------:R0:W-:Y:S01]  /*7b90*/  STL [R1+0x4c8], R0 ;  /* 0x0004c80001007387 */ /* 0x0001e20000100800 */
[----:B------:R-:W-:Y:S01]  /*7ba0*/  MOV R34, RZ ;  /* 0x000000ff00227202 */ /* 0x000fe20000000f00 */
[----:B0-----:R-:W-:Y:S01]  /*7bb0*/  HFMA2 R0, -RZ, RZ, 0, 0 ;  /* 0x00000000ff007431 */ /* 0x001fe200000001ff */
[----:B------:R-:W-:Y:S02]  /*7bc0*/  @!P0 MOV R34, R22 ;  /* 0x0000001600228202 */ /* 0x000fe40000000f00 */
[----:B------:R-:W-:Y:S02]  /*7bd0*/  LOP3.LUT P0, RZ, R35, 0x40000, RZ, 0xc0, !PT ;  /* 0x0004000023ff7812 */ /* 0x000fe4000780c0ff */
[----:B------:R-:W-:-:S05]  /*7be0*/  @!P2 MOV R0, R28 ;  /* 0x0000001c0000a202 */ /* 0x000fca0000000f00 */
[----:B------:R0:W-:Y:S02]  /*7bf0*/  STL [R1+0x658], R0 ;  /* 0x0006580001007387 */ /* 0x0001e40000100800 */
[----:B0-----:R-:W-:Y:S01]  /*7c00*/  HFMA2 R0, -RZ, RZ, 0, 0 ;  /* 0x00000000ff007431 */ /* 0x001fe200000001ff */
[----:B------:R-:W-:-:S05]  /*7c10*/  @!P2 MOV R0, R27 ;  /* 0x0000001b0000a202 */ /* 0x000fca0000000f00 */
[----:B------:R0:W-:Y:S04]  /*7c20*/  STL [R1+0x4b8], R0 ;  /* 0x0004b80001007387 */ /* 0x0001e80000100800 */
[----:B------:R1:W-:Y:S01]  /*7c30*/  STL.64 [R1+0x910], R32 ;  /* 0x0009102001007387 */ /* 0x0003e20000100a00 */
[----:B0-----:R-:W-:Y:S01]  /*7c40*/  HFMA2 R0, -RZ, RZ, 0, 0 ;  /* 0x00000000ff007431 */ /* 0x001fe200000001ff */
[----:B------:R-:W-:Y:S02]  /*7c50*/  @!P1 MOV R0, R32 ;  /* 0x0000002000009202 */ /* 0x000fe40000000f00 */
[----:B-1----:R-:W2:Y:S04]  /*7c60*/  LDL.LU.64 R32, [R1+0x628] ;  /* 0x0006280001207983 */ /* 0x002ea80000300a00 */
[----:B---3--:R0:W-:Y:S02]  /*7c70*/  STL.64 [R1+0x2b8], R42 ;  /* 0x0002b82a01007387 */ /* 0x0081e40000100a00 */
[----:B0-----:R-:W-:-:S06]  /*7c80*/  CS2R R42, SRZ ;  /* 0x00000000002a7805 */ /* 0x001fcc000001ff00 */
[----:B----4-:R0:W3:Y:S02]  /*7c90*/  @!P0 LDG.E.64 R42, desc[UR10][R40.64] ;  /* 0x0000000a282a8981 */ /* 0x0100e4000c1e1b00 */
[----:B0-----:R-:W-:-:S06]  /*7ca0*/  CS2R R40, SRZ ;  /* 0x0000000000287805 */ /* 0x001fcc000001ff00 */
[----:B------:R0:W4:Y:S04]  /*7cb0*/  @!P0 LDG.E.64 R40, desc[UR10][R36.64] ;  /* 0x0000000a24288981 */ /* 0x000128000c1e1b00 */
[----:B------:R-:W4:Y:S01]  /*7cc0*/  LDL.LU.64 R36, [R1+0x918] ;  /* 0x0009180001247983 */ /* 0x000f220000300a00 */
[----:B------:R-:W-:-:S03]  /*7cd0*/  LOP3.LUT P2, RZ, R35, 0x20000, RZ, 0xc0, !PT ;  /* 0x0002000023ff7812 */ /* 0x000fc6000784c0ff */
[----:B------:R1:W-:Y:S04]  /*7ce0*/  STL [R1+0x650], R0 ;  /* 0x0006500001007387 */ /* 0x0003e80000100800 */
[----:B------:R0:W-:Y:S01]  /*7cf0*/  STL.64 [R1+0x2c0], R38 ;  /* 0x0002c02601007387 */ /* 0x0001e20000100a00 */
[----:B-1----:R-:W-:-:S03]  /*7d00*/  HFMA2 R0, -RZ, RZ, 0, 0 ;  /* 0x00000000ff007431 */ /* 0x002fc600000001ff */
[----:B------:R1:W-:Y:S01]  /*7d10*/  STL.64 [R1+0xc8], R2 ;  /* 0x0000c80201007387 */ /* 0x0003e20000100a00 */
[----:B--2---:R-:W-:Y:S02]  /*7d20*/  @!P1 MOV R0, R31 ;  /* 0x0000001f00009202 */ /* 0x004fe40000000f00 */
[----:B0-----:R-:W-:Y:S01]  /*7d30*/  CS2R R38, SRZ ;  /* 0x0000000000267805 */ /* 0x001fe2000001ff00 */
[----:B-1----:R-:W2:Y:S04]  /*7d40*/  LDL.LU.64 R2, [R1+0x620] ;  /* 0x0006200001027983 */ /* 0x002ea80000300a00 */
[----:B------:R0:W-:Y:S02]  /*7d50*/  STL [R1+0x4a8], R0 ;  /* 0x0004a80001007387 */ /* 0x0001e40000100800 */
[----:B0-----:R-:W-:-:S02]  /*7d60*/  HFMA2 R0, -RZ, RZ, 0, 0 ;  /* 0x00000000ff007431 */ /* 0x001fc400000001ff */
[----:B------:R-:W2:Y:S04]  /*7d70*/  @!P2 LDG.E.64 R38, desc[UR10][R32.64] ;  /* 0x0000000a2026a981 */ /* 0x000ea8000c1e1b00 */
[----:B------:R-:W2:Y:S01]  /*7d80*/  LDL.LU.64 R32, [R1+0x488] ;  /* 0x0004880001207983 */ /* 0x000ea20000300a00 */
[----:B---3--:R-:W-:-:S03]  /*7d90*/  @!P0 MOV R0, R42 ;  /* 0x0000002a00008202 */ /* 0x008fc60000000f00 */
[----:B------:R-:W-:Y:S04]  /*7da0*/  STL.64 [R1+0x908], R42 ;  /* 0x0009082a01007387 */ /* 0x000fe80000100a00 */
[----:B----4-:R0:W-:Y:S02]  /*7db0*/  STL.64 [R1+0xc0], R36 ;  /* 0x0000c02401007387 */ /* 0x0101e40000100a00 */
[----:B0-----:R-:W-:Y:S01]  /*7dc0*/  HFMA2 R36, -RZ, RZ, 0, 0 ;  /* 0x00000000ff247431 */ /* 0x001fe200000001ff */
[----:B------:R-:W-:Y:S02]  /*7dd0*/  @!P0 MOV R36, R43 ;  /* 0x0000002b00248202 */ /* 0x000fe40000000f00 */
[----:B------:R-:W3:Y:S04]  /*7de0*/  LDL.LU.64 R42, [R1+0x498] ;  /* 0x00049800012a7983 */ /* 0x000ee80000300a00 */
[----:B------:R0:W-:Y:S02]  /*7df0*/  STL [R1+0x4cc], R34 ;  /* 0x0004cc2201007387 */ /* 0x0001e40000100800 */
[----:B0-----:R-:W-:-:S02]  /*7e00*/  MOV R34, RZ ;  /* 0x000000ff00227202 */ /* 0x001fc40000000f00 */
[----:B------:R-:W-:Y:S02]  /*7e10*/  @!P1 MOV R34, R30 ;  /* 0x0000001e00229202 */ /* 0x000fe40000000f00 */
[----:B------:R-:W-:Y:S01]  /*7e20*/  LOP3.LUT P1, RZ, R35, 0x10000, RZ, 0xc0, !PT ;  /* 0x0001000023ff7812 */ /* 0x000fe2000782c0ff */
[----:B------:R0:W-:Y:S02]  /*7e30*/  STL.64 [R1+0x2c8], R4 ;  /* 0x0002c80401007387 */ /* 0x0001e40000100a00 */
[----:B0-----:R-:W-:-:S10]  /*7e40*/  CS2R R4, SRZ ;  /* 0x0000000000047805 */ /* 0x001fd4000001ff00 */
[----:B--2---:R0:W2:Y:S04]  /*7e50*/  @!P1 LDG.E.64 R4, desc[UR10][R2.64] ;  /* 0x0000000a02049981 */ /* 0x0040a8000c1e1b00 */
[----:B------:R1:W-:Y:S01]  /*7e60*/  STL [R1+0x63c], R36 ;  /* 0x00063c2401007387 */ /* 0x0003e20000100800 */
[----:B0-----:R-:W-:Y:S02]  /*7e70*/  CS2R R2, SRZ ;  /* 0x0000000000027805 */ /* 0x001fe4000001ff00 */
[----:B-1----:R-:W-:Y:S01]  /*7e80*/  CS2R R36, SRZ ;  /* 0x0000000000247805 */ /* 0x002fe2000001ff00 */
[----:B------:R0:W-:Y:S04]  /*7e90*/  STL.64 [R1+0x2d0], R6 ;  /* 0x0002d00601007387 */ /* 0x0001e80000100a00 */
[----:B0-----:R-:W4:Y:S04]  /*7ea0*/  LDL.LU.64 R6, [R1+0x610] ;  /* 0x0006100001067983 */ /* 0x001f280000300a00 */
[----:B------:R-:W4:Y:S04]  /*7eb0*/  @!P1 LDG.E.64 R2, desc[UR10][R32.64] ;  /* 0x0000000a20029981 */ /* 0x000f28000c1e1b00 */
[----:B------:R0:W-:Y:S04]  /*7ec0*/  STL [R1+0x638], R0 ;  /* 0x0006380001007387 */ /* 0x0001e80000100800 */
[----:B------:R1:W-:Y:S04]  /*7ed0*/  STL [R1+0x4ac], R34 ;  /* 0x0004ac2201007387 */ /* 0x0003e80000100800 */
[----:B------:R1:W-:Y:S04]  /*7ee0*/  STL.64 [R1+0xd0], R8 ;  /* 0x0000d00801007387 */ /* 0x0003e80000100a00 */
[----:B---3--:R3:W4:Y:S04]  /*7ef0*/  @!P2 LDG.E.64 R36, desc[UR10][R42.64] ;  /* 0x0000000a2a24a981 */ /* 0x008728000c1e1b00 */
[----:B------:R1:W-:Y:S04]  /*7f00*/  STL.64 [R1+0x2d8], R10 ;  /* 0x0002d80a01007387 */ /* 0x0003e80000100a00 */
[----:B------:R-:W4:Y:S01]  /*7f10*/  LDL.LU.64 R32, [R1+0x478] ;  /* 0x0004780001207983 */ /* 0x000f220000300a00 */
[----:B---3--:R-:W-:Y:S01]  /*7f20*/  HFMA2 R42, -RZ, RZ, 0, 0 ;  /* 0x00000000ff2a7431 */ /* 0x008fe200000001ff */
[----:B------:R-:W-:Y:S01]  /*7f30*/  @!P2 MOV R42, R39 ;  /* 0x00000027002aa202 */ /* 0x000fe20000000f00 */
[----:B0-----:R-:W-:Y:S01]  /*7f40*/  HFMA2 R0, -RZ, RZ, 0, 0 ;  /* 0x00000000ff007431 */ /* 0x001fe200000001ff */
[----:B-1----:R-:W-:-:S02]  /*7f50*/  MOV R34, RZ ;  /* 0x000000ff00227202 */ /* 0x002fc40000000f00 */
[----:B------:R-:W-:Y:S01]  /*7f60*/  CS2R R8, SRZ ;  /* 0x0000000000087805 */ /* 0x000fe2000001ff00 */
[----:B------:R-:W3:Y:S04]  /*7f70*/  LDL.LU.64 R10, [R1+0x600] ;  /* 0x00060000010a7983 */ /* 0x000ee80000300a00 */
[----:B------:R0:W-:Y:S04]  /*7f80*/  STL [R1+0x62c], R42 ;  /* 0x00062c2a01007387 */ /* 0x0001e80000100800 */
[----:B0-----:R-:W3:Y:S01]  /*7f90*/  LDL.LU.64 R42, [R1+0x480] ;  /* 0x00048000012a7983 */ /* 0x001ee20000300a00 */
[----:B------:R-:W-:-:S02]  /*7fa0*/  @!P0 MOV R34, R40 ;  /* 0x0000002800228202 */ /* 0x000fc40000000f00 */
[----:B------:R-:W-:Y:S02]  /*7fb0*/  @!P0 MOV R0, R41 ;  /* 0x0000002900008202 */ /* 0x000fe40000000f00 */
[----:B------:R-:W-:Y:S02]  /*7fc0*/  LOP3.LUT P0, RZ, R35, 0x8000, RZ, 0xc0, !PT ;  /* 0x0000800023ff7812 */ /* 0x000fe4000780c0ff */
[----:B--2---:R-:W-:-:S05]  /*7fd0*/  @!P1 MOV R9, R5 ;  /* 0x0000000500099202 */ /* 0x004fca0000000f00 */
[----:B------:R-:W-:Y:S01]  /*7fe0*/  STL [R1+0x624], R9 ;  /* 0x0006240901007387 */ /* 0x000fe20000100800 */
[----:B----4-:R-:W-:-:S05]  /*7ff0*/  @!P1 MOV R8, R2 ;  /* 0x0000000200089202 */ /* 0x010fca0000000f00 */
[----:B------:R0:W-:Y:S02]  /*8000*/  STL [R1+0x48c], R8 ;  /* 0x00048c0801007387 */ /* 0x0001e40000100800 */
[----:B0-----:R-:W-:-:S06]  /*8010*/  CS2R R8, SRZ ;  /* 0x0000000000087805 */ /* 0x001fcc000001ff00 */
[----:B------:R0:W2:Y:S02]  /*8020*/  @!P0 LDG.E.64 R8, desc[UR10][R6.64] ;  /* 0x0000000a06088981 */ /* 0x0000a4000c1e1b00 */
[----:B0-----:R-:W-:-:S06]  /*8030*/  CS2R R6, SRZ ;  /* 0x0000000000067805 */ /* 0x001fcc000001ff00 */
[----:B---3--:R-:W3:Y:S04]  /*8040*/  @!P0 LDG.E.64 R6, desc[UR10][R42.64] ;  /* 0x0000000a2a068981 */ /* 0x008ee8000c1e1b00 */
[----:B------:R0:W-:Y:S04]  /*8050*/  STL [R1+0x4a0], R0 ;  /* 0x0004a00001007387 */ /* 0x0001e80000100800 */
[----:B------:R1:W-:Y:S04]  /*8060*/  STL [R1+0x4a4], R34 ;  /* 0x0004a42201007387 */ /* 0x0003e80000100800 */
[----:B------:R4:W-:Y:S01]  /*8070*/  STL.64 [R1+0xd8], R12 ;  /* 0x0000d80c01007387 */ /* 0x0009e20000100a00 */
[----:B0-----:R-:W-:-:S03]  /*8080*/  HFMA2 R0, -RZ, RZ, 0, 0 ;  /* 0x00000000ff007431 */ /* 0x001fc600000001ff */
[----:B------:R0:W-:Y:S01]  /*8090*/  STL.64 [R1+0xe8], R20 ;  /* 0x0000e81401007387 */ /* 0x0001e20000100a00 */
[----:B------:R-:W-:-:S03]  /*80a0*/  @!P2 MOV R0, R38 ;  /* 0x000000260000a202 */ /* 0x000fc60000000f00 */
[----:B------:R0:W-:Y:S04]  /*80b0*/  STL.64 [R1+0x2e0], R14 ;  /* 0x0002e00e01007387 */ /* 0x0001e80000100a00 */
[----:B------:R0:W-:Y:S01]  /*80c0*/  STL [R1+0x628], R0 ;  /* 0x0006280001007387 */ /* 0x0001e20000100800 */
[----:B-1----:R-:W-:Y:S02]  /*80d0*/  MOV R34, RZ ;  /* 0x000000ff00227202 */ /* 0x002fe40000000f00 */
[----:B----4-:R-:W-:Y:S02]  /*80e0*/  CS2R R12, SRZ ;  /* 0x00000000000c7805 */ /* 0x010fe4000001ff00 */
[----:B------:R-:W-:Y:S01]  /*80f0*/  @!P2 MOV R34, R36 ;  /* 0x000000240022a202 */ /* 0x000fe20000000f00 */
[----:B0-----:R-:W4:Y:S04]  /*8100*/  LDL.LU.64 R20, [R1+0x5e8] ;  /* 0x0005e80001147983 */ /* 0x001f280000300a00 */
[----:B------:R-:W4:Y:S01]  /*8110*/  LDL.LU.64 R14, [R1+0x5f8] ;  /* 0x0005f800010e7983 */ /* 0x000f220000300a00 */
        /* <DEDUP_REMOVED lines=12> */
[----:B------:R-:W2:Y:S04]  /*81e0*/  LDL.LU.64 R32, [R1+0x468] ;  /* 0x0004680001207983 */ /* 0x000ea80000300a00 */
        /* <DEDUP_REMOVED lines=15> */
[----:B----4-:R0:W4:Y:S02]  /*82e0*/  @!P0 LDG.E.64 R18, desc[UR10][R20.64] ;  /* 0x0000000a14128981 */ /* 0x010124000c1e1b00 */
[----:B0-----:R-:W-:-:S06]  /*82f0*/  CS2R R20, SRZ ;  /* 0x0000000000147805 */ /* 0x001fcc000001ff00 */
[----:B--2---:R-:W2:Y:S01]  /*8300*/  @!P0 LDG.E.64 R20, desc[UR10][R32.64] ;  /* 0x0000000a20148981 */ /* 0x004ea2000c1e1b00 */
[----:B------:R-:W-:-:S03]  /*8310*/  LOP3.LUT P1, RZ, R35, 0x2000, RZ, 0xc0, !PT ;  /* 0x0000200023ff7812 */ /* 0x000fc6000782c0ff */
[----:B------:R0:W-:Y:S02]  /*8320*/  STL.64 [R1+0xe0], R16 ;  /* 0x0000e01001007387 */ /* 0x0001e40000100a00 */
[----:B0-----:R-:W-:Y:S02]  /*8330*/  CS2R R16, SRZ ;  /* 0x0000000000107805 */ /* 0x001fe4000001ff00 */
[----:B------:R-:W-:Y:S02]  /*8340*/  @!P2 MOV R17, R13 ;  /* 0x0000000d0011a202 */ /* 0x000fe40000000f00 */
[----:B---3--:R-:W-:-:S03]  /*8350*/  @!P2 MOV R16, R10 ;  /* 0x0000000a0010a202 */ /* 0x008fc60000000f00 */
[----:B------:R-:W-:Y:S04]  /*8360*/  STL [R1+0x734], R17 ;  /* 0x0007341101007387 */ /* 0x000fe80000100800 */
[----:B------:R0:W-:Y:S02]  /*8370*/  STL [R1+0x47c], R16 ;  /* 0x00047c1001007387 */ /* 0x0001e40000100800 */
[----:B0-----:R-:W-:-:S06]  /*8380*/  CS2R R16, SRZ ;  /* 0x0000000000107805 */ /* 0x001fcc000001ff00 */
[----:B------:R0:W3:Y:S02]  /*8390*/  @!P1 LDG.E.64 R16, desc[UR10][R14.64] ;  /* 0x0000000a0e109981 */ /* 0x0000e4000c1e1b00 */
[----:B0-----:R-:W-:-:S06]  /*83a0*/  CS2R R14, SRZ ;  /* 0x00000000000e7805 */ /* 0x001fcc000001ff00 */
[----:B------:R-:W3:Y:S01]  /*83b0*/  @!P1 LDG.E.64 R14, desc[UR10][R42.64] ;  /* 0x0000000a2a0e9981 */ /* 0x000ee2000c1e1b00 */
[----:B------:R-:W-:-:S03]  /*83c0*/  CS2R R32, SRZ ;  /* 0x0000000000207805 */ /* 0x000fc6000001ff00 */
[----:B------:R0:W-:Y:S04]  /*83d0*/  STL.64 [R1+0xf8], R28 ;  /* 0x0000f81c01007387 */ /* 0x0001e80000100a00 */
[----:B------:R1:W-:Y:S04]  /*83e0*/  STL [R1+0x480], R0 ;  /* 0x0004800001007387 */ /* 0x0003e80000100800 */
[----:B------:R1:W-:Y:S04]  /*83f0*/  STL [R1+0x900], R36 ;  /* 0x0009002401007387 */ /* 0x0003e80000100800 */
[----:B0-----:R-:W3:Y:S04]  /*8400*/  LDL.LU.64 R28, [R1+0x458] ;  /* 0x00045800011c7983 */ /* 0x001ee80000300a00 */
[----:B------:R0:W-:Y:S04]  /*8410*/  STL [R1+0x49c], R34 ;  /* 0x00049c2201007387 */ /* 0x0001e80000100800 */
[----:B------:R0:W-:Y:S04]  /*8420*/  STL.64 [R1+0x2f8], R26 ;  /* 0x0002f81a01007387 */ /* 0x0001e80000100a00 */
[----:B------:R0:W-:Y:S04]  /*8430*/  STL.64 [R1+0xf0], R24 ;  /* 0x0000f01801007387 */ /* 0x0001e80000100a00 */
[----:B------:R-:W3:Y:S01]  /*8440*/  LDL.LU.64 R42, [R1+0x460] ;  /* 0x00046000012a7983 */ /* 0x000ee20000300a00 */
[----:B----4-:R-:W-:-:S02]  /*8450*/  @!P0 MOV R33, R19 ;  /* 0x0000001300218202 */ /* 0x010fc40000000f00 */
[----:B--2---:R-:W-:-:S03]  /*8460*/  @!P0 MOV R32, R20 ;  /* 0x0000001400208202 */ /* 0x004fc60000000f00 */
[----:B------:R-:W-:Y:S04]  /*8470*/  STL [R1+0x76c], R33 ;  /* 0x00076c2101007387 */ /* 0x000fe80000100800 */
[----:B------:R2:W-:Y:S01]  /*8480*/  STL [R1+0x46c], R32 ;  /* 0x00046c2001007387 */ /* 0x0005e20000100800 */
[----:B-1----:R-:W-:Y:S02]  /*8490*/  HFMA2 R0, -RZ, RZ, 0, 0 ;  /* 0x00000000ff007431 */ /* 0x002fe400000001ff */
[----:B------:R-:W-:Y:S01]  /*84a0*/  HFMA2 R36, -RZ, RZ, 0, 0 ;  /* 0x00000000ff247431 */ /* 0x000fe200000001ff */
[----:B0-----:R-:W-:Y:S02]  /*84b0*/  MOV R34, RZ ;  /* 0x000000ff00227202 */ /* 0x001fe40000000f00 */
[----:B------:R-:W-:Y:S01]  /*84c0*/  CS2R R26, SRZ ;  /* 0x00000000001a7805 */ /* 0x000fe2000001ff00 */
[----:B------:R-:W4:Y:S04]  /*84d0*/  LDL.LU.64 R24, [R1+0x5d8] ;  /* 0x0005d80001187983 */ /* 0x000f280000300a00 */
[----:B--2---:R-:W2:Y:S01]  /*84e0*/  LDL.LU.64 R32, [R1+0x450] ;  /* 0x0004500001207983 */ /* 0x004ea20000300a00 */
[----:B------:R-:W-:-:S05]  /*84f0*/  @!P2 MOV R0, R12 ;  /* 0x0000000c0000a202 */ /* 0x000fca0000000f00 */
[----:B------:R0:W-:Y:S02]  /*8500*/  STL [R1+0x730], R0 ;  /* 0x0007300001007387 */ /* 0x0001e40000100800 */
[----:B0-----:R-:W-:Y:S01]  /*8510*/  HFMA2 R0, -RZ, RZ, 0, 0 ;  /* 0x00000000ff007431 */ /* 0x001fe200000001ff */
[----:B------:R-:W-:-:S05]  /*8520*/  @!P2 MOV R0, R11 ;  /* 0x0000000b0000a202 */ /* 0x000fca0000000f00 */
[----:B------:R0:W-:Y:S02]  /*8530*/  STL [R1+0x478], R0 ;  /* 0x0004780001007387 */ /* 0x0001e40000100800 */
[----:B0-----:R-:W-:Y:S01]  /*8540*/  HFMA2 R0, -RZ, RZ, 0, 0 ;  /* 0x00000000ff007431 */ /* 0x001fe200000001ff */
[----:B---3--:R-:W-:-:S05]  /*8550*/  @!P1 MOV R0, R16 ;  /* 0x0000001000009202 */ /* 0x008fca0000000f00 */
[----:B------:R0:W-:Y:S01]  /*8560*/  STL [R1+0x750], R0 ;  /* 0x0007500001007387 */ /* 0x0001e20000100800 */
[----:B------:R-:W-:Y:S02]  /*8570*/  @!P1 MOV R36, R17 ;  /* 0x0000001100249202 */ /* 0x000fe40000000f00 */
[----:B------:R-:W-:Y:S01]  /*8580*/  @!P1 MOV R34, R14 ;  /* 0x0000000e00229202 */ /* 0x000fe20000000f00 */
[----:B0-----:R-:W-:Y:S01]  /*8590*/  HFMA2 R0, -RZ, RZ, 0, 0 ;  /* 0x00000000ff007431 */ /* 0x001fe200000001ff */
[----:B------:R-:W-:Y:S02]  /*85a0*/  @!P1 MOV R0, R15 ;  /* 0x0000000f00009202 */ /* 0x000fe40000000f00 */
[----:B------:R-:W-:-:S13]  /*85b0*/  LOP3.LUT P1, RZ, R35, 0x400, RZ, 0xc0, !PT ;  /* 0x0000040023ff7812 */ /* 0x000fda000782c0ff */
[----:B------:R0:W3:Y:S02]  /*85c0*/  @!P1 LDG.E.64 R26, desc[UR10][R28.64] ;  /* 0x0000000a1c1a9981 */ /* 0x0000e4000c1e1b00 */
[----:B0-----:R-:W-:-:S06]  /*85d0*/  CS2R R28, SRZ ;  /* 0x00000000001c7805 */ /* 0x001fcc000001ff00 */
[----:B--2---:R-:W2:Y:S04]  /*85e0*/  @!P1 LDG.E.64 R28, desc[UR10][R32.64] ;  /* 0x0000000a201c9981 */ /* 0x004ea8000c1e1b00 */
[----:B------:R-:W3:Y:S01]  /*85f0*/  LDL.LU.64 R32, [R1+0x910] ;  /* 0x0009100001207983 */ /* 0x000ee20000300a00 */
[----:B------:R-:W-:-:S03]  /*8600*/  LOP3.LUT P2, RZ, R35, 0x800, RZ, 0xc0, !PT ;  /* 0x0000080023ff7812 */ /* 0x000fc6000784c0ff */
[----:B------:R0:W-:Y:S02]  /*8610*/  STL.64 [R1+0x2f0], R22 ;  /* 0x0002f01601007387 */ /* 0x0001e40000100a00 */
[----:B0-----:R-:W-:-:S08]  /*8620*/  CS2R R22, SRZ ;  /* 0x0000000000167805 */ /* 0x001fd0000001ff00 */
[----:B----4-:R0:W4:Y:S02]  /*8630*/  @!P2 LDG.E.64 R22, desc[UR10][R24.64] ;  /* 0x0000000a1816a981 */ /* 0x010124000c1e1b00 */
[----:B0-----:R-:W-:-:S06]  /*8640*/  CS2R R24, SRZ ;  /* 0x0000000000187805 */ /* 0x001fcc000001ff00 */
[----:B------:R-:W2:Y:S04]  /*8650*/  @!P2 LDG.E.64 R24, desc[UR10][R42.64] ;  /* 0x0000000a2a18a981 */ /* 0x000ea8000c1e1b00 */
[----:B------:R-:W4:Y:S04]  /*8660*/  LDL.LU.64 R42, [R1+0x428] ;  /* 0x00042800012a7983 */ /* 0x000f280000300a00 */
[----:B---3--:R0:W-:Y:S04]  /*8670*/  STL.64 [R1+0x100], R32 ;  /* 0x0001002001007387 */ /* 0x0081e80000100a00 */
[----:B0-----:R-:W3:Y:S04]  /*8680*/  LDL.LU.64 R32, [R1+0x448] ;  /* 0x0004480001207983 */ /* 0x001ee80000300a00 */
        /* <DEDUP_REMOVED lines=9> */
[----:B---3--:R0:W3:Y:S02]  /*8720*/  @!P0 LDG.E.64 R30, desc[UR10][R32.64] ;  /* 0x0000000a201e8981 */ /* 0x0080e4000c1e1b00 */
[----:B0-----:R-:W-:-:S06]  /*8730*/  CS2R R32, SRZ ;  /* 0x0000000000207805 */ /* 0x001fcc000001ff00 */
[----:B----4-:R0:W4:Y:S04]  /*8740*/  @!P0 LDG.E.64 R32, desc[UR10][R42.64] ;  /* 0x0000000a2a208981 */ /* 0x010128000c1e1b00 */
[----:B------:R-:W3:Y:S04]  /*8750*/  LDL.LU.64 R42, [R1+0x908] ;  /* 0x00090800012a7983 */ /* 0x000ee80000300a00 */
[----:B------:R1:W-:Y:S02]  /*8760*/  STL [R1+0x468], R0 ;  /* 0x0004680001007387 */ /* 0x0003e40000100800 */
[----:B-1----:R-:W-:-:S02]  /*8770*/  HFMA2 R0, -RZ, RZ, 0, 0 ;  /* 0x00000000ff007431 */ /* 0x002fc400000001ff */
[----:B------:R1:W-:Y:S01]  /*8780*/  STL [R1+0x754], R36 ;  /* 0x0007542401007387 */ /* 0x0003e20000100800 */
[----:B------:R-:W-:-:S05]  /*8790*/  @!P2 MOV R0, R22 ;  /* 0x000000160000a202 */ /* 0x000fca0000000f00 */
[----:B------:R2:W-:Y:S01]  /*87a0*/  STL [R1+0x7b0], R0 ;  /* 0x0007b00001007387 */ /* 0x0005e20000100800 */
[----:B-1----:R-:W-:-:S03]  /*87b0*/  HFMA2 R36, -RZ, RZ, 0, 0 ;  /* 0x00000000ff247431 */ /* 0x002fc600000001ff */
[----:B------:R1:W-:Y:S01]  /*87c0*/  STL [R1+0x474], R34 ;  /* 0x0004742201007387 */ /* 0x0003e20000100800 */
[----:B--2---:R-:W-:Y:S01]  /*87d0*/  HFMA2 R0, -RZ, RZ, 0, 0 ;  /* 0x00000000ff007431 */ /* 0x004fe200000001ff */
[----:B------:R-:W-:Y:S02]  /*87e0*/  @!P2 MOV R36, R23 ;  /* 0x000000170024a202 */ /* 0x000fe40000000f00 */
[----:B-1----:R-:W-:Y:S02]  /*87f0*/  MOV R34, RZ ;  /* 0x000000ff00227202 */ /* 0x002fe40000000f00 */
[----:B------:R-:W-:Y:S02]  /*8800*/  @!P2 MOV R34, R24 ;  /* 0x000000180022a202 */ /* 0x000fe40000000f00 */
[----:B------:R-:W-:Y:S02]  /*8810*/  @!P2 MOV R0, R25 ;  /* 0x000000190000a202 */ /* 0x000fe40000000f00 */
[----:B------:R-:W-:Y:S01]  /*8820*/  LOP3.LUT P2, RZ, R35, 0x100, RZ, 0xc0, !PT ;  /* 0x0000010023ff7812 */ /* 0x000fe2000784c0ff */
[----:B------:R-:W-:Y:S04]  /*8830*/  STL.64 [R1+0x308], R40 ;  /* 0x0003082801007387 */ /* 0x000fe80000100a00 */
[----:B---3--:R0:W-:Y:S02]  /*8840*/  STL.64 [R1+0x108], R42 ;  /* 0x0001082a01007387 */ /* 0x0081e40000100a00 */
[----:B0-----:R-:W-:-:S02]  /*8850*/  MOV R42, R60 ;  /* 0x0000003c002a7202 */ /* 0x001fc40000000f00 */
[----:B------:R-:W-:Y:S02]  /*8860*/  MOV R43, R61 ;  /* 0x0000003d002b7202 */ /* 0x000fe40000000f00 */
[----:B------:R-:W-:Y:S01]  /*8870*/  MOV R40, R42 ;  /* 0x0000002a00287202 */ /* 0x000fe20000000f00 */
[----:B------:R0:W-:Y:S01]  /*8880*/  STL [R1+0x460], R0 ;  /* 0x0004600001007387 */ /* 0x0001e20000100800 */
[----:B------:R-:W-:Y:S02]  /*8890*/  MOV R41, R43 ;  /* 0x0000002b00297202 */ /* 0x000fe40000000f00 */
[----:B------:R-:W-:Y:S01]  /*88a0*/  CS2R R42, SRZ ;  /* 0x00000000002a7805 */ /* 0x000fe2000001ff00 */
[----:B------:R1:W-:Y:S05]  /*88b0*/  STL [R1+0x464], R34 ;  /* 0x0004642201007387 */ /* 0x0003ea0000100800 */
[----:B------:R-:W2:Y:S01]  /*88c0*/  @!P2 LDG.E.64 R42, desc[UR10][R54.64] ;  /* 0x0000000a362aa981 */ /* 0x000ea2000c1e1b00 */
[----:B0-----:R-:W-:-:S03]  /*88d0*/  HFMA2 R0, -RZ, RZ, 0, 0 ;  /* 0x00000000ff007431 */ /* 0x001fc600000001ff */
[----:B------:R-:W-:Y:S01]  /*88e0*/  STL.64 [R1+0x110], R38 ;  /* 0x0001102601007387 */ /* 0x000fe20000100a00 */
[----:B------:R-:W-:-:S03]  /*88f0*/  @!P1 MOV R0, R26 ;  /* 0x0000001a00009202 */ /* 0x000fc60000000f00 */
[----:B------:R-:W-:Y:S04]  /*8900*/  STL [R1+0x7c8], RZ ;  /* 0x0007c8ff01007387 */ /* 0x000fe80000100800 */
[----:B------:R0:W-:Y:S01]  /*8910*/  STL [R1+0x7b8], R0 ;  /* 0x0007b80001007387 */ /* 0x0001e20000100800 */
[----:B-1----:R-:W-:-:S03]  /*8920*/  MOV R34, RZ ;  /* 0x000000ff00227202 */ /* 0x002fc60000000f00 */
[----:B------:R-:W3:Y:S04]  /*8930*/  LDL.LU.64 R60, [R1+0x410] ;  /* 0x00041000013c7983 */ /* 0x000ee80000300a00 */
[----:B------:R-:W-:Y:S01]  /*8940*/  STL [R1+0x7b4], R36 ;  /* 0x0007b42401007387 */ /* 0x000fe20000100800 */
[----:B0-----:R-:W-:-:S03]  /*8950*/  HFMA2 R0, -RZ, RZ, 0, 0 ;  /* 0x00000000ff007431 */ /* 0x001fc600000001ff */
[----:B------:R-:W3:Y:S01]  /*8960*/  LDL.LU.64 R54, [R1+0x440] ;  /* 0x0004400001367983 */ /* 0x000ee20000300a00 */
[----:B------:R-:W-:-:S05]  /*8970*/  @!P1 MOV R0, R29 ;  /* 0x0000001d00009202 */ /* 0x000fca0000000f00 */
[----:B------:R0:W-:Y:S02]  /*8980*/  STL [R1+0x458], R0 ;  /* 0x0004580001007387 */ /* 0x0001e40000100800 */
[----:B0-----:R-:W-:Y:S01]  /*8990*/  HFMA2 R0, -RZ, RZ, 0, 0 ;  /* 0x00000000ff007431 */ /* 0x001fe200000001ff */
[----:B------:R-:W-:-:S05]  /*89a0*/  @!P0 MOV R0, R30 ;  /* 0x0000001e00008202 */ /* 0x000fca0000000f00 */
[----:B------:R0:W-:Y:S02]  /*89b0*/  STL [R1+0x7c0], R0 ;  /* 0x0007c00001007387 */ /* 0x0001e40000100800 */
[----:B0-----:R-:W-:Y:S01]  /*89c0*/  HFMA2 R0, -RZ, RZ, 0, 0 ;  /* 0x00000000ff007431 */ /* 0x001fe200000001ff */
[----:B------:R-:W-:Y:S02]  /*89d0*/  @!P1 MOV R34, R28 ;  /* 0x0000001c00229202 */ /* 0x000fe40000000f00 */
[----:B----4-:R-:W-:-:S05]  /*89e0*/  @!P0 MOV R0, R33 ;  /* 0x0000002100008202 */ /* 0x010fca0000000f00 */
[----:B------:R-:W-:Y:S04]  /*89f0*/  STL [R1+0x450], R0 ;  /* 0x0004500001007387 */ /* 0x000fe80000100800 */
[----:B------:R0:W-:Y:S02]  /*8a00*/  STL [R1+0x45c], R34 ;  /* 0x00045c2201007387 */ /* 0x0001e40000100800 */
[----:B0-----:R-:W-:Y:S02]  /*8a10*/  MOV R34, RZ ;  /* 0x000000ff00227202 */ /* 0x001fe40000000f00 */
[----:B------:R-:W-:-:S05]  /*8a20*/  @!P0 MOV R34, R32 ;  /* 0x0000002000228202 */ /* 0x000fca0000000f00 */
[----:B------:R-:W-:Y:S01]  /*8a30*/  STL [R1+0x454], R34 ;  /* 0x0004542201007387 */ /* 0x000fe20000100800 */
[----:B------:R-:W-:Y:S01]  /*8a40*/  HFMA2 R36, -RZ, RZ, 0, 0 ;  /* 0x00000000ff247431 */ /* 0x000fe200000001ff */
[----:B------:R-:W-:-:S05]  /*8a50*/  @!P1 MOV R36, R27 ;  /* 0x0000001b00249202 */ /* 0x000fca0000000f00 */
[----:B------:R0:W-:Y:S02]  /*8a60*/  STL [R1+0x7bc], R36 ;  /* 0x0007bc2401007387 */ /* 0x0001e40000100800 */
[----:B0-----:R-:W-:Y:S01]  /*8a70*/  HFMA2 R36, -RZ, RZ, 0, 0 ;  /* 0x00000000ff247431 */ /* 0x001fe200000001ff */
[----:B------:R-:W-:-:S05]  /*8a80*/  @!P0 MOV R36, R31 ;  /* 0x0000001f00248202 */ /* 0x000fca0000000f00 */
[----:B------:R0:W-:Y:S04]  /*8a90*/  STL [R1+0x7c4], R36 ;  /* 0x0007c42401007387 */ /* 0x0001e80000100800 */
[----:B0-----:R-:W4:Y:S01]  /*8aa0*/  LDL.LU R36, [R1+0x900] ;  /* 0x0009000001247983 */ /* 0x001f220000300800 */
[----:B--2---:R-:W-:-:S04]  /*8ab0*/  MOV R0, R43 ;  /* 0x0000002b00007202 */ /* 0x004fc80000000f00 */
[----:B------:R-:W-:Y:S02]  /*8ac0*/  MOV R39, R0 ;  /* 0x0000000000277202 */ /* 0x000fe40000000f00 */
[----:B------:R-:W2:Y:S01]  /*8ad0*/  LDL R0, [R1+0x7c8] ;  /* 0x0007c80001007983 */ /* 0x000ea20000100800 */
[----:B------:R-:W-:Y:S02]  /*8ae0*/  MOV R34, R42 ;  /* 0x0000002a00227202 */ /* 0x000fe40000000f00 */
[----:B------:R-:W-:-:S06]  /*8af0*/  CS2R R42, SRZ ;  /* 0x00000000002a7805 */ /* 0x000fcc000001ff00 */
[----:B------:R-:W3:Y:S01]  /*8b00*/  @!P2 LDG.E.64 R42, desc[UR10][R40.64] ;  /* 0x0000000a282aa981 */ /* 0x000ee2000c1e1b00 */
[----:B------:R-:W-:Y:S02]  /*8b10*/  MOV R38, R34 ;  /* 0x0000002200267202 */ /* 0x000fe40000000f00 */
[----:B------:R-:W-:Y:S01]  /*8b20*/  LOP3.LUT P1, RZ, R35, 0x80, RZ, 0xc0, !PT ;  /* 0x0000008023ff7812 */ /* 0x000fe2000782c0ff */
[----:B------:R-:W-:Y:S04]  /*8b30*/  STL [R1+0x7d0], RZ ;  /* 0x0007d0ff01007387 */ /* 0x000fe80000100800 */
[----:B------:R0:W-:Y:S04]  /*8b40*/  STL.64 [R1+0x118], R4 ;  /* 0x0001180401007387 */ /* 0x0001e80000100a00 */
[----:B0-----:R-:W3:Y:S04]  /*8b50*/  LDL.LU.64 R4, [R1+0x438] ;  /* 0x0004380001047983 */ /* 0x001ee80000300a00 */
[----:B----4-:R0:W-:Y:S04]  /*8b60*/  STL.64 [R1+0x310], R36 ;  /* 0x0003102401007387 */ /* 0x0101e80000100a00 */
[----:B0-----:R-:W4:Y:S01]  /*8b70*/  LDL.LU.64 R36, [R1+0x5b8] ;  /* 0x0005b80001247983 */ /* 0x001f220000300a00 */
[----:B--2---:R-:W-:-:S05]  /*8b80*/  @!P2 MOV R0, R38 ;  /* 0x000000260000a202 */ /* 0x004fca0000000f00 */
[----:B------:R0:W-:Y:S01]  /*8b90*/  @!P2 STL [R1+0x7c8], R0 ;  /* 0x0007c8000100a387 */ /* 0x0001e20000100800 */
[----:B---3--:R-:W-:Y:S01]  /*8ba0*/  MOV R40, R42 ;  /* 0x0000002a00287202 */ /* 0x008fe20000000f00 */
[----:B0-----:R-:W-:Y:S01]  /*8bb0*/  HFMA2 R0, -RZ, RZ, 0, 0 ;  /* 0x00000000ff007431 */ /* 0x001fe200000001ff */
[----:B------:R-:W-:Y:S02]  /*8bc0*/  MOV R42, R46 ;  /* 0x0000002e002a7202 */ /* 0x000fe40000000f00 */
[----:B------:R-:W-:Y:S02]  /*8bd0*/  MOV R46, R58 ;  /* 0x0000003a002e7202 */ /* 0x000fe40000000f00 */
[----:B------:R-:W-:Y:S02]  /*8be0*/  MOV R41, R43 ;  /* 0x0000002b00297202 */ /* 0x000fe40000000f00 */
[----:B------:R-:W-:Y:S02]  /*8bf0*/  MOV R58, R0 ;  /* 0x00000000003a7202 */ /* 0x000fe40000000f00 */
[----:B------:R-:W-:Y:S01]  /*8c00*/  @!P2 MOV R58, R40 ;  /* 0x00000028003aa202 */ /* 0x000fe20000000f00 */
[----:B------:R-:W-:Y:S01]  /*8c10*/  STL [R1+0x44c], R0 ;  /* 0x00044c0001007387 */ /* 0x000fe20000100800 */
[----:B------:R-:W-:-:S02]  /*8c20*/  MOV R43, R47 ;  /* 0x0000002f002b7202 */ /* 0x000fc40000000f00 */
[----:B------:R-:W-:Y:S01]  /*8c30*/  MOV R47, R59 ;  /* 0x0000003b002f7202 */ /* 0x000fe20000000f00 */
[----:B------:R0:W-:Y:S04]  /*8c40*/  STL [R1+0x448], R0 ;  /* 0x0004480001007387 */ /* 0x0001e80000100800 */
[----:B------:R1:W-:Y:S01]  /*8c50*/  @!P2 STL [R1+0x44c], R58 ;  /* 0x00044c3a0100a387 */ /* 0x0003e20000100800 */
[----:B0-----:R-:W-:Y:S02]  /*8c60*/  @!P2 MOV R0, R41 ;  /* 0x000000290000a202 */ /* 0x001fe40000000f00 */
[----:B-1----:R-:W-:-:S03]  /*8c70*/  CS2R R58, SRZ ;  /* 0x00000000003a7805 */ /* 0x002fc6000001ff00 */
[----:B------:R0:W-:Y:S04]  /*8c80*/  @!P2 STL [R1+0x448], R0 ;  /* 0x000448000100a387 */ /* 0x0001e80000100800 */
[----:B------:R1:W2:Y:S04]  /*8c90*/  @!P1 LDG.E.64 R58, desc[UR10][R60.64] ;  /* 0x0000000a3c3a9981 */ /* 0x0002a8000c1e1b00 */
[----:B0-----:R-:W2:Y:S01]  /*8ca0*/  LDL R0, [R1+0x7d0] ;  /* 0x0007d00001007983 */ /* 0x001ea20000100800 */
[----:B-1----:R-:W-:-:S06]  /*8cb0*/  CS2R R60, SRZ ;  /* 0x00000000003c7805 */ /* 0x002fcc000001ff00 */
[----:B------:R0:W3:Y:S04]  /*8cc0*/  @!P1 LDG.E.64 R60, desc[UR10][R54.64] ;  /* 0x0000000a363c9981 */ /* 0x0000e8000c1e1b00 */
[----:B------:R-:W-:Y:S04]  /*8cd0*/  STL [R1+0x7cc], RZ ;  /* 0x0007ccff01007387 */ /* 0x000fe80000100800 */
[----:B------:R-:W3:Y:S04]  /*8ce0*/  LDL R34, [R1+0x7cc] ;  /* 0x0007cc0001227983 */ /* 0x000ee80000100800 */
[----:B------:R1:W-:Y:S04]  /*8cf0*/  STL.64 [R1+0x120], R8 ;  /* 0x0001200801007387 */ /* 0x0003e80000100a00 */
[----:B-1----:R-:W3:Y:S01]  /*8d00*/  LDL.LU.64 R8, [R1+0x5b0] ;  /* 0x0005b00001087983 */ /* 0x002ee20000300a00 */
[----:B------:R-:W-:-:S03]  /*8d10*/  LOP3.LUT P0, RZ, R35, 0x40, RZ, 0xc0, !PT ;  /* 0x0000004023ff7812 */ /* 0x000fc6000780c0ff */
[----:B------:R1:W-:Y:S01]  /*8d20*/  STL.64 [R1+0x318], R2 ;  /* 0x0003180201007387 */ /* 0x0003e20000100a00 */
[----:B0-----:R-:W-:Y:S02]  /*8d30*/  MOV R55, R57 ;  /* 0x0000003900377202 */ /* 0x001fe40000000f00 */
[----:B-1----:R-:W-:Y:S01]  /*8d40*/  CS2R R2, SRZ ;  /* 0x0000000000027805 */ /* 0x002fe2000001ff00 */
[----:B------:R-:W-:Y:S06]  /*8d50*/  STL [R1+0x440], RZ ;  /* 0x000440ff01007387 */ /* 0x000fec0000100800 */
[----:B------:R0:W3:Y:S02]  /*8d60*/  @!P0 LDG.E.64 R2, desc[UR10][R4.64] ;  /* 0x0000000a04028981 */ /* 0x0000e4000c1e1b00 */
[----:B0-----:R-:W-:-:S06]  /*8d70*/  CS2R R4, SRZ ;  /* 0x0000000000047805 */ /* 0x001fcc000001ff00 */
[----:B----4-:R0:W4:Y:S01]  /*8d80*/  @!P0 LDG.E.64 R4, desc[UR10][R36.64] ;  /* 0x0000000a24048981 */ /* 0x010122000c1e1b00 */
[----:B--2---:R-:W-:-:S05]  /*8d90*/  @!P1 MOV R0, R58 ;  /* 0x0000003a00009202 */ /* 0x004fca0000000f00 */
[----:B------:R1:W-:Y:S02]  /*8da0*/  @!P1 STL [R1+0x7d0], R0 ;  /* 0x0007d00001009387 */ /* 0x0003e40000100800 */
[----:B-1----:R-:W-:Y:S02]  /*8db0*/  HFMA2 R0, -RZ, RZ, 0, 0 ;  /* 0x00000000ff007431 */ /* 0x002fe400000001ff */
[----:B------:R1:W-:Y:S04]  /*8dc0*/  STL [R1+0x8e0], R58 ;  /* 0x0008e03a01007387 */ /* 0x0003e80000100800 */
[----:B------:R-:W-:Y:S01]  /*8dd0*/  STL [R1+0x7d4], R0 ;  /* 0x0007d40001007387 */ /* 0x000fe20000100800 */
[----:B------:R-:W-:-:S03]  /*8de0*/  MOV R57, R0 ;  /* 0x0000000000397202 */ /* 0x000fc60000000f00 */
[----:B------:R2:W-:Y:S01]  /*8df0*/  STL [R1+0x444], R0 ;  /* 0x0004440001007387 */ /* 0x0005e20000100800 */
[----:B-1----:R-:W-:Y:S02]  /*8e00*/  MOV R58, R0 ;  /* 0x00000000003a7202 */ /* 0x002fe40000000f00 */
[----:B---3--:R-:W-:Y:S01]  /*8e10*/  @!P1 MOV R58, R60 ;  /* 0x0000003c003a9202 */ /* 0x008fe20000000f00 */
[----:B------:R-:W-:Y:S01]  /*8e20*/  STL [R1+0x8e4], R59 ;  /* 0x0008e43b01007387 */ /* 0x000fe20000100800 */
[----:B------:R-:W-:-:S03]  /*8e30*/  @!P1 MOV R57, R59 ;  /* 0x0000003b00399202 */ /* 0x000fc60000000f00 */
[----:B--2---:R-:W2:Y:S04]  /*8e40*/  LDL R0, [R1+0x440] ;  /* 0x0004400001007983 */ /* 0x004ea80000100800 */
[----:B------:R1:W-:Y:S04]  /*8e50*/  @!P1 STL [R1+0x444], R58 ;  /* 0x0004443a01009387 */ /* 0x0003e80000100800 */
[----:B-1----:R-:W3:Y:S01]  /*8e60*/  LDL.LU.64 R58, [R1+0x430] ;  /* 0x00043000013a7983 */ /* 0x002ee20000300a00 */
[----:B------:R-:W-:-:S05]  /*8e70*/  @!P2 MOV R34, R39 ;  /* 0x000000270022a202 */ /* 0x000fca0000000f00 */
[----:B------:R-:W-:Y:S01]  /*8e80*/  @!P2 STL [R1+0x7cc], R34 ;  /* 0x0007cc220100a387 */ /* 0x000fe20000100800 */
[----:B------:R-:W-:-:S03]  /*8e90*/  LOP3.LUT P2, RZ, R35, 0x20, RZ, 0xc0, !PT ;  /* 0x0000002023ff7812 */ /* 0x000fc6000784c0ff */
[----:B------:R1:W-:Y:S04]  /*8ea0*/  STL.64 [R1+0x320], R6 ;  /* 0x0003200601007387 */ /* 0x0003e80000100a00 */
[----:B------:R4:W-:Y:S04]  /*8eb0*/  STL.64 [R1+0x8e8], R60 ;  /* 0x0008e83c01007387 */ /* 0x0009e80000100a00 */
[----:B------:R4:W-:Y:S01]  /*8ec0*/  STL.64 [R1+0x130], R16 ;  /* 0x0001301001007387 */ /* 0x0009e20000100a00 */
[----:B-1----:R-:W-:Y:S02]  /*8ed0*/  CS2R R6, SRZ ;  /* 0x0000000000067805 */ /* 0x002fe4000001ff00 */
[----:B0-----:R-:W-:Y:S01]  /*8ee0*/  CS2R R36, SRZ ;  /* 0x0000000000247805 */ /* 0x001fe2000001ff00 */
[----:B------:R-:W-:Y:S04]  /*8ef0*/  @!P1 STL [R1+0x7d4], R57 ;  /* 0x0007d43901009387 */ /* 0x000fe80000100800 */
[----:B------:R0:W3:Y:S01]  /*8f00*/  @!P2 LDG.E.64 R6, desc[UR10][R8.64] ;  /* 0x0000000a0806a981 */ /* 0x0000e2000c1e1b00 */
[----:B----4-:R-:W-:-:S03]  /*8f10*/  HFMA2 R60, -RZ, RZ, 0, 0 ;  /* 0x00000000ff3c7431 */ /* 0x010fc600000001ff */
[----:B------:R-:W4:Y:S01]  /*8f20*/  LDL.LU.64 R16, [R1+0x580] ;  /* 0x0005800001107983 */ /* 0x000f220000300a00 */
[----:B------:R-:W-:-:S03]  /*8f30*/  @!P0 MOV R60, R3 ;  /* 0x00000003003c8202 */ /* 0x000fc60000000f00 */
[----:B------:R-:W-:Y:S01]  /*8f40*/  STL.64 [R1+0x330], R14 ;  /* 0x0003300e01007387 */ /* 0x000fe20000100a00 */
[----:B0-----:R-:W-:-:S03]  /*8f50*/  CS2R R8, SRZ ;  /* 0x0000000000087805 */ /* 0x001fc6000001ff00 */
[----:B------:R-:W-:Y:S01]  /*8f60*/  STL [R1+0x7d8], R60 ;  /* 0x0007d83c01007387 */ /* 0x000fe20000100800 */
[----:B------:R-:W-:Y:S02]  /*8f70*/  @!P0 MOV R36, R2 ;  /* 0x0000000200248202 */ /* 0x000fe40000000f00 */
[----:B------:R-:W-:Y:S01]  /*8f80*/  @!P0 MOV R37, R4 ;  /* 0x0000000400258202 */ /* 0x000fe20000000f00 */
[----:B------:R-:W-:Y:S04]  /*8f90*/  STL.64 [R1+0x328], R10 ;  /* 0x0003280a01007387 */ /* 0x000fe80000100a00 */
[----:B------:R0:W-:Y:S04]  /*8fa0*/  STL [R1+0x5bc], R36 ;  /* 0x0005bc2401007387 */ /* 0x0001e80000100800 */
[----:B------:R-:W-:Y:S04]  /*8fb0*/  STL [R1+0x43c], R37 ;  /* 0x00043c2501007387 */ /* 0x000fe80000100800 */
[----:B------:R-:W-:Y:S01]  /*8fc0*/  STL.64 [R1+0x128], R12 ;  /* 0x0001280c01007387 */ /* 0x000fe20000100a00 */
[----:B0-----:R-:W-:-:S02]  /*8fd0*/  MOV R36, RZ ;  /* 0x000000ff00247202 */ /* 0x001fc40000000f00 */
[----:B------:R-:W-:Y:S01]  /*8fe0*/  @!P0 MOV R36, R5 ;  /* 0x0000000500248202 */ /* 0x000fe20000000f00 */
[----:B------:R-:W-:Y:S04]  /*8ff0*/  STL.64 [R1+0x340], R24 ;  /* 0x0003401801007387 */ /* 0x000fe80000100a00 */
[----:B------:R0:W-:Y:S04]  /*9000*/  STL [R1+0x438], R36 ;  /* 0x0004382401007387 */ /* 0x0001e80000100800 */
[----:B------:R1:W-:Y:S01]  /*9010*/  STL.64 [R1+0x338], R20 ;  /* 0x0003381401007387 */ /* 0x0003e20000100a00 */
[----:B------:R-:W-:-:S03]  /*9020*/  MOV R54, R56 ;  /* 0x0000003800367202 */ /* 0x000fc60000000f00 */
[----:B------:R4:W-:Y:S04]  /*9030*/  STL.64 [R1+0x138], R18 ;  /* 0x0001381201007387 */ /* 0x0009e80000100a00 */
[----:B0-----:R-:W4:Y:S04]  /*9040*/  LDL.LU.64 R36, [R1+0x590] ;  /* 0x0005900001247983 */ /* 0x001f280000300a00 */
[----:B------:R0:W-:Y:S04]  /*9050*/  STL.64 [R1+0x148], R26 ;  /* 0x0001481a01007387 */ /* 0x0001e80000100a00 */
[----:B------:R0:W-:Y:S04]  /*9060*/  STL.64 [R1+0x140], R22 ;  /* 0x0001401601007387 */ /* 0x0001e80000100a00 */
[----:B------:R0:W-:Y:S04]  /*9070*/  STL.64 [R1+0x348], R28 ;  /* 0x0003481c01007387 */ /* 0x0001e80000100a00 */
[----:B------:R-:W4:Y:S04]  /*9080*/  LDL.LU R34, [R1+0x8fc] ;  /* 0x0008fc0001227983 */ /* 0x000f280000300800 */
[----:B------:R0:W-:Y:S04]  /*9090*/  STL.64 [R1+0x150], R30 ;  /* 0x0001501e01007387 */ /* 0x0001e80000100a00 */
[----:B------:R0:W-:Y:S04]  /*90a0*/  STL.64 [R1+0x350], R32 ;  /* 0x0003502001007387 */ /* 0x0001e80000100a00 */
[----:B------:R-:W4:Y:S01]  /*90b0*/  LDL.LU R57, [R1+0x8f4] ;  /* 0x0008f40001397983 */ /* 0x000f220000300800 */
[----:B--2---:R-:W-:-:S03]  /*90c0*/  @!P1 MOV R0, R61 ;  /* 0x0000003d00009202 */ /* 0x004fc60000000f00 */
[----:B---3--:R2:W3:Y:S04]  /*90d0*/  @!P2 LDG.E.64 R8, desc[UR10][R58.64] ;  /* 0x0000000a3a08a981 */ /* 0x0084e8000c1e1b00 */
[----:B------:R-:W3:Y:S01]  /*90e0*/  LDL.LU.64 R60, [R1+0x598] ;  /* 0x00059800013c7983 */ /* 0x000ee20000300a00 */
[----:B------:R-:W-:Y:S02]  /*90f0*/  LOP3.LUT P0, RZ, R35, 0x8, RZ, 0xc0, !PT ;  /* 0x0000000823ff7812 */ /* 0x000fe4000780c0ff */
[----:B------:R-:W-:Y:S02]  /*9100*/  CS2R R14, SRZ ;  /* 0x00000000000e7805 */ /* 0x000fe4000001ff00 */
[----:B------:R-:W-:Y:S02]  /*9110*/  CS2R R10, SRZ ;  /* 0x00000000000a7805 */ /* 0x000fe4000001ff00 */
[----:B------:R-:W-:-:S02]  /*9120*/  CS2R R12, SRZ ;  /* 0x00000000000c7805 */ /* 0x000fc4000001ff00 */
[----:B------:R-:W-:Y:S01]  /*9130*/  CS2R R24, SRZ ;  /* 0x0000000000187805 */ /* 0x000fe2000001ff00 */
[----:B--2---:R-:W-:Y:S01]  /*9140*/  HFMA2 R58, -RZ, RZ, 0, 0 ;  /* 0x00000000ff3a7431 */ /* 0x004fe200000001ff */
[----:B-1----:R-:W-:Y:S01]  /*9150*/  CS2R R20, SRZ ;  /* 0x0000000000147805 */ /* 0x002fe2000001ff00 */
[----:B------:R-:W2:Y:S01]  /*9160*/  LDL.LU R56, [R1+0x8f8] ;  /* 0x0008f80001387983 */ /* 0x000ea20000300800 */
[----:B------:R-:W-:-:S03]  /*9170*/  @!P2 MOV R58, R6 ;  /* 0x00000006003aa202 */ /* 0x000fc60000000f00 */
[----:B------:R-:W-:Y:S04]  /*9180*/  @!P1 STL [R1+0x440], R0 ;  /* 0x0004400001009387 */ /* 0x000fe80000100800 */
[----:B------:R1:W-:Y:S04]  /*9190*/  STL [R1+0x7dc], R58 ;  /* 0x0007dc3a01007387 */ /* 0x0003e80000100800 */
[----:B----4-:R4:W2:Y:S01]  /*91a0*/  @!P0 LDG.E.64 R14, desc[UR10][R16.64] ;  /* 0x0000000a100e8981 */ /* 0x0108a2000c1e1b00 */
[----:B------:R-:W-:Y:S02]  /*91b0*/  CS2R R18, SRZ ;  /* 0x0000000000127805 */ /* 0x000fe4000001ff00 */
[----:B0-----:R-:W-:-:S02]  /*91c0*/  CS2R R26, SRZ ;  /* 0x00000000001a7805 */ /* 0x001fc4000001ff00 */
[----:B------:R-:W-:Y:S02]  /*91d0*/  CS2R R22, SRZ ;  /* 0x0000000000167805 */ /* 0x000fe4000001ff00 */
[----:B------:R-:W-:Y:S01]  /*91e0*/  CS2R R28, SRZ ;  /* 0x00000000001c7805 */ /* 0x000fe2000001ff00 */
[----:B------:R-:W-:Y:S01]  /*91f0*/  HFMA2 R30, -RZ, RZ, 0, 0 ;  /* 0x00000000ff1e7431 */ /* 0x000fe200000001ff */
[----:B------:R-:W-:Y:S01]  /*9200*/  CS2R R32, SRZ ;  /* 0x0000000000207805 */ /* 0x000fe2000001ff00 */
[----:B-1----:R-:W-:Y:S01]  /*9210*/  HFMA2 R58, -RZ, RZ, 0, 0 ;  /* 0x00000000ff3a7431 */ /* 0x002fe200000001ff */
[----:B------:R-:W2:Y:S01]  /*9220*/  LDL.LU R0, [R1+0x8f0] ;  /* 0x0008f00001007983 */ /* 0x000ea20000300800 */
[----:B------:R-:W-:Y:S02]  /*9230*/  @!P2 MOV R58, R7 ;  /* 0x00000007003aa202 */ /* 0x000fe40000000f00 */
[----:B------:R-:W-:-:S03]  /*9240*/  LOP3.LUT P1, RZ, R35, 0x10, RZ, 0xc0, !PT ;  /* 0x0000001023ff7812 */ /* 0x000fc6000782c0ff */
[----:B------:R0:W-:Y:S04]  /*9250*/  STL [R1+0x7e4], R58 ;  /* 0x0007e43a01007387 */ /* 0x0001e80000100800 */
[----:B0-----:R-:W2:Y:S01]  /*9260*/  LDL.LU.64 R58, [R1+0x578] ;  /* 0x00057800013a7983 */ /* 0x001ea20000300a00 */
[----:B---3--:R-:W-:-:S05]  /*9270*/  @!P2 MOV R13, R8 ;  /* 0x00000008000da202 */ /* 0x008fca0000000f00 */
[----:B------:R-:W3:Y:S01]  /*9280*/  @!P1 LDG.E.64 R10, desc[UR10][R60.64] ;  /* 0x0000000a3c0a9981 */ /* 0x000ee2000c1e1b00 */
[----:B------:R-:W-:-:S03]  /*9290*/  @!P2 MOV R12, R9 ;  /* 0x00000009000ca202 */ /* 0x000fc60000000f00 */
[----:B------:R-:W-:Y:S04]  /*92a0*/  STL [R1+0x434], R13 ;  /* 0x0004340d01007387 */ /* 0x000fe80000100800 */
[----:B------:R0:W-:Y:S02]  /*92b0*/  STL [R1+0x5b0], R12 ;  /* 0x0005b00c01007387 */ /* 0x0001e40000100800 */
[----:B0-----:R-:W-:-:S06]  /*92c0*/  CS2R R12, SRZ ;  /* 0x00000000000c7805 */ /* 0x001fcc000001ff00 */
[----:B------:R0:W3:Y:S01]  /*92d0*/  @!P1 LDG.E.64 R12, desc[UR10][R36.64] ;  /* 0x0000000a240c9981 */ /* 0x0000e2000c1e1b00 */
[----:B----4-:R-:W-:Y:S01]  /*92e0*/  CS2R R16, SRZ ;  /* 0x0000000000107805 */ /* 0x010fe2000001ff00 */
[----:B0-----:R-:W-:Y:S01]  /*92f0*/  HFMA2 R36, -RZ, RZ, 0, 0 ;  /* 0x00000000ff247431 */ /* 0x001fe200000001ff */
[----:B------:R-:W-:-:S04]  /*9300*/  MOV R37, R43 ;  /* 0x0000002b00257202 */ /* 0x000fc80000000f00 */
[----:B--2---:R0:W2:Y:S02]  /*9310*/  @!P0 LDG.E.64 R16, desc[UR10][R58.64] ;  /* 0x0000000a3a108981 */ /* 0x0040a4000c1e1b00 */
[----:B0-----:R-:W-:Y:S01]  /*9320*/  HFMA2 R58, -RZ, RZ, 0, 0 ;  /* 0x00000000ff3a7431 */ /* 0x001fe200000001ff */
[----:B------:R-:W-:-:S05]  /*9330*/  @!P0 MOV R58, R14 ;  /* 0x0000000e003a8202 */ /* 0x000fca0000000f00 */
[----:B------:R0:W-:Y:S02]  /*9340*/  STL [R1+0x810], R58 ;  /* 0x0008103a01007387 */ /* 0x0001e40000100800 */
[----:B0-----:R-:W-:Y:S01]  /*9350*/  HFMA2 R58, -RZ, RZ, 0, 0 ;  /* 0x00000000ff3a7431 */ /* 0x001fe200000001ff */
[----:B------:R-:W-:Y:S02]  /*9360*/  @!P0 MOV R58, R15 ;  /* 0x0000000f003a8202 */ /* 0x000fe40000000f00 */
[----:B------:R-:W-:-:S03]  /*9370*/  MOV R59, R37 ;  /* 0x00000025003b7202 */ /* 0x000fc60000000f00 */
[----:B------:R-:W-:Y:S01]  /*9380*/  STL [R1+0x820], R58 ;  /* 0x0008203a01007387 */ /* 0x000fe20000100800 */
[----:B---3--:R-:W-:-:S05]  /*9390*/  @!P1 MOV R36, R10 ;  /* 0x0000000a00249202 */ /* 0x008fca0000000f00 */
[----:B------:R0:W-:Y:S02]  /*93a0*/  STL [R1+0x7e8], R36 ;  /* 0x0007e82401007387 */ /* 0x0001e40000100800 */
[----:B0-----:R-:W-:Y:S02]  /*93b0*/  MOV R36, R42 ;  /* 0x0000002a00247202 */ /* 0x001fe40000000f00 */
[----:B------:R-:W-:Y:S02]  /*93c0*/  CS2R R42, SRZ ;  /* 0x00000000002a7805 */ /* 0x000fe4000001ff00 */
[----:B------:R-:W-:Y:S02]  /*93d0*/  MOV R58, R36 ;  /* 0x00000024003a7202 */ /* 0x000fe40000000f00 */
[----:B------:R-:W3:Y:S01]  /*93e0*/  LDL.LU.64 R36, [R1+0x550] ;  /* 0x0005500001247983 */ /* 0x000ee20000300a00 */
[----:B------:R-:W-:Y:S02]  /*93f0*/  @!P1 MOV R43, R12 ;  /* 0x0000000c002b9202 */ /* 0x000fe40000000f00 */
[----:B------:R-:W-:-:S03]  /*9400*/  @!P1 MOV R42, R13 ;  /* 0x0000000d002a9202 */ /* 0x000fc60000000f00 */
[----:B------:R-:W-:Y:S04]  /*9410*/  STL [R1+0x430], R43 ;  /* 0x0004302b01007387 */ /* 0x000fe80000100800 */
[----:B------:R0:W-:Y:S04]  /*9420*/  STL [R1+0x590], R42 ;  /* 0x0005902a01007387 */ /* 0x0001e80000100800 */
[----:B0-----:R-:W4:Y:S01]  /*9430*/  LDL.LU.64 R42, [R1+0x568] ;  /* 0x00056800012a7983 */ /* 0x001f220000300a00 */
[----:B------:R-:W-:Y:S01]  /*9440*/  HFMA2 R60, -RZ, RZ, 0, 0 ;  /* 0x00000000ff3c7431 */ /* 0x000fe200000001ff */
[----:B------:R-:W-:-:S02]  /*9450*/  @!P1 MOV R60, R11 ;  /* 0x0000000b003c9202 */ /* 0x000fc40000000f00 */
[C---:B------:R-:W-:Y:S02]  /*9460*/  LOP3.LUT P1, RZ, R35.reuse, 0x2, RZ, 0xc0, !PT ;  /* 0x0000000223ff7812 */ /* 0x040fe4000782c0ff */
[----:B------:R-:W-:Y:S01]  /*9470*/  LOP3.LUT P2, RZ, R35, 0x4, RZ, 0xc0, !PT ;  /* 0x0000000423ff7812 */ /* 0x000fe2000784c0ff */
[----:B------:R0:W-:Y:S04]  /*9480*/  STL [R1+0x800], R60 ;  /* 0x0008003c01007387 */ /* 0x0001e80000100800 */
[----:B0-----:R-:W2:Y:S06]  /*9490*/  LDL.LU.64 R60, [R1+0x570] ;  /* 0x00057000013c7983 */ /* 0x001eac0000300a00 */
[----:B---3--:R-:W3:Y:S04]  /*94a0*/  @!P1 LDG.E.64 R24, desc[UR10][R36.64] ;  /* 0x0000000a24189981 */ /* 0x008ee8000c1e1b00 */
[----:B----4-:R0:W4:Y:S02]  /*94b0*/  @!P2 LDG.E.64 R20, desc[UR10][R42.64] ;  /* 0x0000000a2a14a981 */ /* 0x010124000c1e1b00 */
[----:B0-----:R-:W-:-:S02]  /*94c0*/  MOV R42, R54 ;  /* 0x00000036002a7202 */ /* 0x001fc40000000f00 */
[----:B------:R-:W-:Y:S02]  /*94d0*/  MOV R43, R55 ;  /* 0x00000037002b7202 */ /* 0x000fe40000000f00 */
[----:B------:R-:W-:Y:S02]  /*94e0*/  MOV R54, R44 ;  /* 0x0000002c00367202 */ /* 0x000fe40000000f00 */
[----:B------:R-:W-:Y:S02]  /*94f0*/  MOV R55, R45 ;  /* 0x0000002d00377202 */ /* 0x000fe40000000f00 */
[----:B------:R-:W4:Y:S01]  /*9500*/  LDL.LU.64 R44, [R1+0x530] ;  /* 0x00053000012c7983 */ /* 0x000f220000300a00 */
[----:B--2---:R-:W-:Y:S02]  /*9510*/  @!P0 MOV R19, R16 ;  /* 0x0000001000138202 */ /* 0x004fe40000000f00 */
[----:B------:R-:W-:-:S03]  /*9520*/  @!P0 MOV R18, R17 ;  /* 0x0000001100128202 */ /* 0x000fc60000000f00 */
[----:B------:R-:W-:Y:S04]  /*9530*/  STL [R1+0x578], R19 ;  /* 0x0005781301007387 */ /* 0x000fe80000100800 */
[----:B------:R0:W-:Y:S01]  /*9540*/  STL [R1+0x57c], R18 ;  /* 0x00057c1201007387 */ /* 0x0001e20000100800 */
[----:B------:R-:W-:Y:S02]  /*9550*/  LOP3.LUT P0, RZ, R35, 0x1, RZ, 0xc0, !PT ;  /* 0x0000000123ff7812 */ /* 0x000fe4000780c0ff */
[----:B0-----:R-:W-:-:S06]  /*9560*/  CS2R R18, SRZ ;  /* 0x0000000000127805 */ /* 0x001fcc000001ff00 */
[----:B------:R-:W2:Y:S01]  /*9570*/  @!P2 LDG.E.64 R18, desc[UR10][R60.64] ;  /* 0x0000000a3c12a981 */ /* 0x000ea2000c1e1b00 */
[----:B---3--:R-:W-:Y:S02]  /*9580*/  @!P1 MOV R27, R24 ;  /* 0x00000018001b9202 */ /* 0x008fe40000000f00 */
[----:B------:R-:W-:-:S03]  /*9590*/  @!P1 MOV R26, R25 ;  /* 0x00000019001a9202 */ /* 0x000fc60000000f00 */
[----:B------:R-:W-:Y:S04]  /*95a0*/  STL [R1+0x550], R27 ;  /* 0x0005501b01007387 */ /* 0x000fe80000100800 */
[----:B------:R0:W-:Y:S02]  /*95b0*/  STL [R1+0x564], R26 ;  /* 0x0005641a01007387 */ /* 0x0001e40000100800 */
[----:B0-----:R-:W-:Y:S02]  /*95c0*/  CS2R R26, SRZ ;  /* 0x00000000001a7805 */ /* 0x001fe4000001ff00 */
[----:B----4-:R-:W-:Y:S02]  /*95d0*/  @!P2 MOV R23, R20 ;  /* 0x000000140017a202 */ /* 0x010fe40000000f00 */
[----:B------:R-:W-:-:S02]  /*95e0*/  @!P2 MOV R22, R21 ;  /* 0x000000150016a202 */ /* 0x000fc40000000f00 */
[----:B------:R-:W3:Y:S04]  /*95f0*/  @!P0 LDG.E.64 R26, desc[UR10][R42.64] ;  /* 0x0000000a2a1a8981 */ /* 0x000ee8000c1e1b00 */
[----:B------:R-:W-:Y:S04]  /*9600*/  STL [R1+0x568], R23 ;  /* 0x0005681701007387 */ /* 0x000fe80000100800 */
[----:B------:R0:W-:Y:S01]  /*9610*/  STL [R1+0x56c], R22 ;  /* 0x00056c1601007387 */ /* 0x0001e20000100800 */
[----:B------:R-:W-:-:S03]  /*9620*/  HFMA2 R35, -RZ, RZ, 0, 0 ;  /* 0x00000000ff237431 */ /* 0x000fc600000001ff */
[----:B------:R-:W4:Y:S04]  /*9630*/  LDL.LU.64 R42, [R1+0x500] ;  /* 0x00050000012a7983 */ /* 0x000f280000300a00 */
[----:B------:R-:W4:Y:S01]  /*9640*/  @!P0 LDG.E.64 R28, desc[UR10][R44.64] ;  /* 0x0000000a2c1c8981 */ /* 0x000f22000c1e1b00 */
[----:B0-----:R-:W-:-:S06]  /*9650*/  CS2R R22, SRZ ;  /* 0x0000000000167805 */ /* 0x001fcc000001ff00 */
[----:B------:R0:W4:Y:S04]  /*9660*/  @!P1 LDG.E.64 R22, desc[UR10][R58.64] ;  /* 0x0000000a3a169981 */ /* 0x000128000c1e1b00 */
[----:B------:R-:W-:Y:S04]  /*9670*/  STL [R1+0x8c8], R24 ;  /* 0x0008c81801007387 */ /* 0x000fe80000100800 */
[----:B------:R1:W-:Y:S04]  /*9680*/  STL [R1+0x8cc], R25 ;  /* 0x0008cc1901007387 */ /* 0x0003e80000100800 */
[----:B------:R-:W4:Y:S01]  /*9690*/  LDL.LU.64 R44, [R1+0x4f8] ;  /* 0x0004f800012c7983 */ /* 0x000f220000300a00 */
[----:B--2---:R-:W-:-:S05]  /*96a0*/  @!P2 MOV R35, R18 ;  /* 0x000000120023a202 */ /* 0x004fca0000000f00 */
[----:B------:R2:W-:Y:S01]  /*96b0*/  STL [R1+0x828], R35 ;  /* 0x0008282301007387 */ /* 0x0005e20000100800 */
[----:B-1----:R-:W-:Y:S01]  /*96c0*/  CS2R R24, SRZ ;  /* 0x0000000000187805 */ /* 0x002fe2000001ff00 */
[----:B--2---:R-:W-:Y:S01]  /*96d0*/  HFMA2 R35, -RZ, RZ, 0, 0 ;  /* 0x00000000ff237431 */ /* 0x004fe200000001ff */
[----:B------:R-:W-:-:S05]  /*96e0*/  @!P2 MOV R35, R19 ;  /* 0x000000130023a202 */ /* 0x000fca0000000f00 */
[----:B------:R1:W-:Y:S01]  /*96f0*/  STL [R1+0x834], R35 ;  /* 0x0008342301007387 */ /* 0x0003e20000100800 */
[----:B------:R-:W-:Y:S02]  /*9700*/  MOV R60, R46 ;  /* 0x0000002e003c7202 */ /* 0x000fe40000000f00 */
[----:B------:R-:W-:Y:S02]  /*9710*/  MOV R61, R47 ;  /* 0x0000002f003d7202 */ /* 0x000fe40000000f00 */
[----:B------:R-:W2:Y:S01]  /*9720*/  LDL.LU.64 R46, [R1+0x4f0] ;  /* 0x0004f000012e7983 */ /* 0x000ea20000300a00 */
[----:B-1----:R-:W-:Y:S01]  /*9730*/  HFMA2 R35, -RZ, RZ, 0, 0 ;  /* 0x00000000ff237431 */ /* 0x002fe200000001ff */
[----:B0-----:R-:W-:Y:S02]  /*9740*/  MOV R58, R41 ;  /* 0x00000029003a7202 */ /* 0x001fe40000000f00 */
[----:B------:R-:W-:Y:S02]  /*9750*/  MOV R59, R40 ;  /* 0x00000028003b7202 */ /* 0x000fe40000000f00 */
[----:B------:R-:W-:-:S02]  /*9760*/  MOV R40, R48 ;  /* 0x0000003000287202 */ /* 0x000fc40000000f00 */
[----:B------:R-:W-:Y:S02]  /*9770*/  MOV R41, R49 ;  /* 0x0000003100297202 */ /* 0x000fe40000000f00 */
[----:B------:R-:W2:Y:S01]  /*9780*/  LDL.LU.64 R48, [R1+0x4e8] ;  /* 0x0004e80001307983 */ /* 0x000ea20000300a00 */
[----:B------:R-:W-:Y:S02]  /*9790*/  LOP3.LUT P2, RZ, R34, 0x200000, RZ, 0xc0, !PT ;  /* 0x0020000022ff7812 */ /* 0x000fe4000784c0ff */
[----:B------:R-:W-:Y:S02]  /*97a0*/  CS2R R36, SRZ ;  /* 0x0000000000247805 */ /* 0x000fe4000001ff00 */
[----:B---3--:R-:W-:Y:S02]  /*97b0*/  @!P0 MOV R24, R26 ;  /* 0x0000001a00188202 */ /* 0x008fe40000000f00 */
[----:B------:R-:W-:-:S03]  /*97c0*/  @!P0 MOV R30, R27 ;  /* 0x0000001b001e8202 */ /* 0x000fc60000000f00 */
[----:B------:R0:W-:Y:S02]  /*97d0*/  STL [R1+0x864], R24 ;  /* 0x0008641801007387 */ /* 0x0001e40000100800 */
[----:B0-----:R-:W-:Y:S02]  /*97e0*/  MOV R24, RZ ;  /* 0x000000ff00187202 */ /* 0x001fe40000000f00 */
[----:B----4-:R-:W-:Y:S02]  /*97f0*/  @!P0 MOV R25, R28 ;  /* 0x0000001c00198202 */ /* 0x010fe40000000f00 */
[----:B------:R-:W-:Y:S02]  /*9800*/  @!P0 MOV R24, R29 ;  /* 0x0000001d00188202 */ /* 0x000fe40000000f00 */
[----:B------:R-:W-:Y:S02]  /*9810*/  LOP3.LUT P0, RZ, R34, 0x80000, RZ, 0xc0, !PT ;  /* 0x0008000022ff7812 */ /* 0x000fe4000780c0ff */
[----:B------:R-:W-:Y:S01]  /*9820*/  @!P1 MOV R35, R22 ;  /* 0x0000001600239202 */ /* 0x000fe20000000f00 */
[----:B------:R0:W-:Y:S04]  /*9830*/  STL [R1+0x87c], R30 ;  /* 0x00087c1e01007387 */ /* 0x0001e80000100800 */
[----:B------:R1:W-:Y:S06]  /*9840*/  STL [R1+0x848], R35 ;  /* 0x0008482301007387 */ /* 0x0003ec0000100800 */
[----:B------:R-:W3:Y:S01]  /*9850*/  @!P0 LDG.E.64 R32, desc[UR10][R52.64] ;  /* 0x0000000a34208981 */ /* 0x000ee2000c1e1b00 */
[----:B0-----:R-:W-:Y:S01]  /*9860*/  CS2R R30, SRZ ;  /* 0x00000000001e7805 */ /* 0x001fe2000001ff00 */
[----:B-1----:R-:W-:-:S05]  /*9870*/  HFMA2 R35, -RZ, RZ, 0, 0 ;  /* 0x00000000ff237431 */ /* 0x002fca00000001ff */
[----:B------:R-:W4:Y:S01]  /*9880*/  @!P0 LDG.E.64 R30, desc[UR10][R50.64] ;  /* 0x0000000a321e8981 */ /* 0x000f22000c1e1b00 */
[----:B------:R-:W-:-:S03]  /*9890*/  @!P1 MOV R35, R23 ;  /* 0x0000001700239202 */ /* 0x000fc60000000f00 */
[----:B------:R-:W4:Y:S01]  /*98a0*/  LDL.LU.64 R52, [R1+0x4c0] ;  /* 0x0004c00001347983 */ /* 0x000f220000300a00 */
[----:B------:R-:W-:Y:S01]  /*98b0*/  LOP3.LUT P1, RZ, R34, 0x100000, RZ, 0xc0, !PT ;  /* 0x0010000022ff7812 */ /* 0x000fe2000782c0ff */
[----:B------:R-:W-:Y:S02]  /*98c0*/  HFMA2 R34, -RZ, RZ, 0, 0 ;  /* 0x00000000ff227431 */ /* 0x000fe400000001ff */
[----:B------:R-:W4:Y:S04]  /*98d0*/  LDL.LU.64 R50, [R1+0x4e0] ;  /* 0x0004e00001327983 */ /* 0x000f280000300a00 */
[----:B------:R0:W-:Y:S06]  /*98e0*/  STL [R1+0x854], R35 ;  /* 0x0008542301007387 */ /* 0x0001ec0000100800 */
[----:B------:R-:W4:Y:S01]  /*98f0*/  @!P1 LDG.E.64 R36, desc[UR10][R60.64] ;  /* 0x0000000a3c249981 */ /* 0x000f22000c1e1b00 */
[----:B0-----:R-:W-:-:S03]  /*9900*/  MOV R35, RZ ;  /* 0x000000ff00237202 */ /* 0x001fc60000000f00 */
[----:B------:R-:W4:Y:S04]  /*9910*/  LDL.LU.64 R60, [R1+0x490] ;  /* 0x00049000013c7983 */ /* 0x000f280000300a00 */
[----:B------:R-:W4:Y:S04]  /*9920*/  @!P1 LDG.E.64 R34, desc[UR10][R54.64] ;  /* 0x0000000a36229981 */ /* 0x000f28000c1e1b00 */
[----:B------:R-:W4:Y:S04]  /*9930*/  LDL.LU.64 R54, [R1+0x4b0] ;  /* 0x0004b00001367983 */ /* 0x000f280000300a00 */
[----:B------:R0:W-:Y:S04]  /*9940*/  STL [R1+0x530], R25 ;  /* 0x0005301901007387 */ /* 0x0001e80000100800 */
[----:B------:R1:W-:Y:S01]  /*9950*/  STL [R1+0x54c], R24 ;  /* 0x00054c1801007387 */ /* 0x0003e20000100800 */
[----:B0-----:R-:W-:-:S02]  /*9960*/  MOV R25, R58 ;  /* 0x0000003a00197202 */ /* 0x001fc40000000f00 */
[----:B------:R-:W-:Y:S02]  /*9970*/  MOV R58, R38 ;  /* 0x00000026003a7202 */ /* 0x000fe40000000f00 */
[----:B-1----:R-:W-:Y:S02]  /*9980*/  MOV R24, R59 ;  /* 0x0000003b00187202 */ /* 0x002fe40000000f00 */
[----:B------:R-:W-:Y:S02]  /*9990*/  MOV R59, R39 ;  /* 0x00000027003b7202 */ /* 0x000fe40000000f00 */
[----:B------:R-:W-:-:S06]  /*99a0*/  CS2R R38, SRZ ;  /* 0x0000000000267805 */ /* 0x000fcc000001ff00 */
[----:B------:R0:W4:Y:S02]  /*99b0*/  @!P2 LDG.E.64 R38, desc[UR10][R40.64] ;  /* 0x0000000a2826a981 */ /* 0x000124000c1e1b00 */
[----:B0-----:R-:W-:-:S06]  /*99c0*/  CS2R R40, SRZ ;  /* 0x0000000000287805 */ /* 0x001fcc000001ff00 */
[----:B------:R0:W4:Y:S02]  /*99d0*/  @!P2 LDG.E.64 R40, desc[UR10][R42.64] ;  /* 0x0000000a2a28a981 */ /* 0x000124000c1e1b00 */
[----:B0-----:R-:W-:-:S06]  /*99e0*/  CS2R R42, SRZ ;  /* 0x00000000002a7805 */ /* 0x001fcc000001ff00 */
[----:B------:R0:W4:Y:S02]  /*99f0*/  @!P3 LDG.E.64 R42, desc[UR10][R44.64] ;  /* 0x0000000a2c2ab981 */ /* 0x000124000c1e1b00 */
[----:B0-----:R-:W-:Y:S02]  /*9a00*/  CS2R R44, SRZ ;  /* 0x00000000002c7805 */ /* 0x001fe4000001ff00 */
[----:B------:R0:W-:Y:S04]  /*9a10*/  STL.64 [R1+0x158], R58 ;  /* 0x0001583a01007387 */ /* 0x0001e80000100a00 */
[----:B--2---:R1:W2:Y:S01]  /*9a20*/  @!P3 LDG.E.64 R44, desc[UR10][R46.64] ;  /* 0x0000000a2e2cb981 */ /* 0x0042a2000c1e1b00 */
[----:B0-----:R-:W-:-:S03]  /*9a30*/  HFMA2 R58, -RZ, RZ, 0, 0 ;  /* 0x00000000ff3a7431 */ /* 0x001fc600000001ff */
[----:B------:R-:W2:Y:S01]  /*9a40*/  LDL.LU R59, [R1+0x8e4] ;  /* 0x0008e400013b7983 */ /* 0x000ea20000300800 */
[----:B-1----:R-:W-:-:S06]  /*9a50*/  CS2R R46, SRZ ;  /* 0x00000000002e7805 */ /* 0x002fcc000001ff00 */
[----:B------:R0:W2:Y:S02]  /*9a60*/  @!P4 LDG.E.64 R46, desc[UR10][R48.64] ;  /* 0x0000000a302ec981 */ /* 0x0000a4000c1e1b00 */
[----:B0-----:R-:W-:Y:S02]  /*9a70*/  CS2R R48, SRZ ;  /* 0x0000000000307805 */ /* 0x001fe4000001ff00 */
[----:B---3--:R-:W-:-:S05]  /*9a80*/  @!P0 MOV R58, R32 ;  /* 0x00000020003a8202 */ /* 0x008fca0000000f00 */
[----:B------:R0:W-:Y:S04]  /*9a90*/  STL [R1+0x4ec], R58 ;  /* 0x0004ec3a01007387 */ /* 0x0001e80000100800 */
[----:B0-----:R-:W2:Y:S04]  /*9aa0*/  LDL.LU R58, [R1+0x8e0] ;  /* 0x0008e000013a7983 */ /* 0x001ea80000300800 */
[----:B----4-:R0:W3:Y:S02]  /*9ab0*/  @!P4 LDG.E.64 R48, desc[UR10][R50.64] ;  /* 0x0000000a3230c981 */ /* 0x0100e4000c1e1b00 */
[----:B0-----:R-:W-:-:S06]  /*9ac0*/  CS2R R50, SRZ ;  /* 0x0000000000327805 */ /* 0x001fcc000001ff00 */
[----:B------:R0:W4:Y:S02]  /*9ad0*/  @!P5 LDG.E.64 R50, desc[UR10][R52.64] ;  /* 0x0000000a3432d981 */ /* 0x000124000c1e1b00 */
[----:B0-----:R-:W-:-:S06]  /*9ae0*/  CS2R R52, SRZ ;  /* 0x0000000000347805 */ /* 0x001fcc000001ff00 */
[----:B------:R0:W4:Y:S02]  /*9af0*/  @!P5 LDG.E.64 R52, desc[UR10][R54.64] ;  /* 0x0000000a3634d981 */ /* 0x000124000c1e1b00 */
[----:B0-----:R-:W-:-:S06]  /*9b00*/  CS2R R54, SRZ ;  /* 0x0000000000367805 */ /* 0x001fcc000001ff00 */
[----:B------:R0:W4:Y:S02]  /*9b10*/  @!P6 LDG.E.64 R54, desc[UR10][R56.64] ;  /* 0x0000000a3836e981 */ /* 0x000124000c1e1b00 */
[----:B0-----:R-:W-:-:S06]  /*9b20*/  CS2R R56, SRZ ;  /* 0x0000000000387805 */ /* 0x001fcc000001ff00 */
[----:B------:R-:W4:Y:S04]  /*9b30*/  @!P6 LDG.E.64 R56, desc[UR10][R60.64] ;  /* 0x0000000a3c38e981 */ /* 0x000f28000c1e1b00 */
[----:B------:R-:W3:Y:S04]  /*9b40*/  LDL.LU.64 R60, [R1+0x8e8] ;  /* 0x0008e800013c7983 */ /* 0x000ee80000300a00 */
[----:B------:R0:W-:Y:S02]  /*9b50*/  STL.64 [R1+0x358], R24 ;  /* 0x0003581801007387 */ /* 0x0001e40000100a00 */
[----:B0-----:R-:W-:Y:S01]  /*9b60*/  HFMA2 R25, -RZ, RZ, 0, 0 ;  /* 0x00000000ff197431 */ /* 0x001fe200000001ff */
[----:B------:R-:W-:-:S02]  /*9b70*/  MOV R24, RZ ;  /* 0x000000ff00187202 */ /* 0x000fc40000000f00 */
[----:B------:R-:W-:Y:S02]  /*9b80*/  @!P0 MOV R24, R31 ;  /* 0x0000001f00188202 */ /* 0x000fe40000000f00 */
[----:B------:R-:W-:-:S03]  /*9b90*/  @!P0 MOV R25, R30 ;  /* 0x0000001e00198202 */ /* 0x000fc60000000f00 */
[----:B------:R0:W-:Y:S04]  /*9ba0*/  STL [R1+0x880], R24 ;  /* 0x0008801801007387 */ /* 0x0001e80000100800 */
[----:B------:R1:W-:Y:S01]  /*9bb0*/  STL [R1+0x860], R25 ;  /* 0x0008601901007387 */ /* 0x0003e20000100800 */
[----:B0-----:R-:W-:Y:S02]  /*9bc0*/  IADD3 R24, PT, PT, R0, 0x1c8, RZ ;  /* 0x000001c800187810 */ /* 0x001fe40007ffe0ff */
[----:B-1----:R-:W-:Y:S02]  /*9bd0*/  MOV R25, RZ ;  /* 0x000000ff00197202 */ /* 0x002fe40000000f00 */
[----:B------:R-:W-:Y:S02]  /*9be0*/  @!P0 MOV R25, R33 ;  /* 0x0000002100198202 */ /* 0x000fe40000000f00 */
[----:B------:R-:W-:-:S02]  /*9bf0*/  ISETP.GE.U32.AND P0, PT, R24, UR16, PT ;  /* 0x0000001018007c0c */ /* 0x000fc4000bf06070 */
[----:B------:R-:W-:-:S04]  /*9c00*/  SHF.R.S32.HI R24, RZ, 0x1f, R24 ;  /* 0x0000001fff187819 */ /* 0x000fc80000011418 */
[----:B------:R-:W-:Y:S01]  /*9c10*/  ISETP.GE.AND.EX P0, PT, R24, UR17, PT, P0 ;  /* 0x0000001118007c0c */ /* 0x000fe2000bf06300 */
[----:B------:R-:W-:Y:S04]  /*9c20*/  STL [R1+0x508], R25 ;  /* 0x0005081901007387 */ /* 0x000fe80000100800 */
[----:B--2---:R0:W-:Y:S08]  /*9c30*/  STL.64 [R1+0x160], R58 ;  /* 0x0001603a01007387 */ /* 0x0041f00000100a00 */
[----:B0-----:R-:W0:Y:S02]  /*9c40*/  @!P0 LDC.64 R58, c[0x0][0x3f8] ;  /* 0x0000fe00ff3a8b82 */ /* 0x001e240000000a00 */
[----:B0-----:R-:W-:-:S02]  /*9c50*/  MOV R25, R59 ;  /* 0x0000003b00197202 */ /* 0x001fc40000000f00 */
[----:B------:R-:W-:Y:S02]  /*9c60*/  MOV R24, R58 ;  /* 0x0000003a00187202 */ /* 0x000fe40000000f00 */
[----:B------:R-:W2:Y:S04]  /*9c70*/  LDL.LU.64 R58, [R1+0x8d8] ;  /* 0x0008d800013a7983 */ /* 0x000ea80000300a00 */
[----:B---3--:R0:W-:Y:S04]  /*9c80*/  STL.64 [R1+0x360], R60 ;  /* 0x0003603c01007387 */ /* 0x0081e80000100a00 */
[----:B0-----:R-:W3:Y:S04]  /*9c90*/  LDL.LU.64 R60, [R1+0x8d0] ;  /* 0x0008d000013c7983 */ /* 0x001ee80000300a00 */
[----:B------:R0:W-:Y:S04]  /*9ca0*/  STL.64 [R1+0x168], R2 ;  /* 0x0001680201007387 */ /* 0x0001e80000100a00 */
[----:B------:R1:W-:Y:S01]  /*9cb0*/  STL.64 [R1+0x170], R6 ;  /* 0x0001700601007387 */ /* 0x0003e20000100a00 */
[----:B0-----:R-:W-:-:S04]  /*9cc0*/  IADD3 R3, PT, PT, R0, 0x1c8, RZ ;  /* 0x000001c800037810 */ /* 0x001fc80007ffe0ff */
[----:B------:R-:W-:Y:S01]  /*9cd0*/  SHF.R.S32.HI R3, RZ, 0x1f, R3 ;  /* 0x0000001fff037819 */ /* 0x000fe20000011403 */
[----:B------:R0:W-:Y:S01]  /*9ce0*/  STL.64 [R1+0x368], R4 ;  /* 0x0003680401007387 */ /* 0x0001e20000100a00 */
[----:B-1----:R-:W-:-:S03]  /*9cf0*/  IADD3 R7, PT, PT, R0, 0x1c8, RZ ;  /* 0x000001c800077810 */ /* 0x002fc60007ffe0ff */
[----:B------:R1:W-:Y:S01]  /*9d00*/  STL.64 [R1+0x370], R8 ;  /* 0x0003700801007387 */ /* 0x0003e20000100a00 */
[----:B0-----:R-:W-:Y:S02]  /*9d10*/  @!P0 IMAD R4, R3, R24, RZ ;  /* 0x0000001803048224 */ /* 0x001fe400078e02ff */
[----:B------:R-:W0:Y:S02]  /*9d20*/  @!P0 LDC.64 R2, c[0x0][0x3a0] ;  /* 0x0000e800ff028b82 */ /* 0x000e240000000a00 */
[----:B-1----:R-:W-:Y:S02]  /*9d30*/  @!P0 IMAD R8, R7, R25, R4 ;  /* 0x0000001907088224 */ /* 0x002fe400078e0204 */
[----:B------:R-:W4:Y:S01]  /*9d40*/  LDL.LU R25, [R1+0x8cc] ;  /* 0x0008cc0001197983 */ /* 0x000f220000300800 */
[----:B------:R-:W-:-:S03]  /*9d50*/  HFMA2 R9, -RZ, RZ, 0, 0 ;  /* 0x00000000ff097431 */ /* 0x000fc600000001ff */
[----:B------:R1:W-:Y:S04]  /*9d60*/  STL.64 [R1+0x178], R10 ;  /* 0x0001780a01007387 */ /* 0x0003e80000100a00 */
[----:B------:R1:W-:Y:S01]  /*9d70*/  STL.64 [R1+0x378], R12 ;  /* 0x0003780c01007387 */ /* 0x0003e20000100a00 */
[----:B------:R-:W-:Y:S02]  /*9d80*/  @!P1 MOV R9, R37 ;  /* 0x0000002500099202 */ /* 0x000fe40000000f00 */
[----:B-1----:R-:W-:Y:S02]  /*9d90*/  CS2R R10, SRZ ;  /* 0x00000000000a7805 */ /* 0x002fe4000001ff00 */
[----:B------:R-:W-:Y:S02]  /*9da0*/  @!P1 MOV R11, R35 ;  /* 0x00000023000b9202 */ /* 0x000fe40000000f00 */
[----:B------:R-:W-:-:S02]  /*9db0*/  CS2R R12, SRZ ;  /* 0x00000000000c7805 */ /* 0x000fc4000001ff00 */
[----:B------:R-:W-:Y:S02]  /*9dc0*/  @!P1 MOV R10, R36 ;  /* 0x00000024000a9202 */ /* 0x000fe40000000f00 */
[----:B------:R-:W-:Y:S02]  /*9dd0*/  @!P1 MOV R12, R34 ;  /* 0x00000022000c9202 */ /* 0x000fe40000000f00 */
[----:B--2---:R-:W-:Y:S02]  /*9de0*/  @!P0 MOV R4, R58 ;  /* 0x0000003a00048202 */ /* 0x004fe40000000f00 */
[----:B---3--:R-:W-:-:S03]  /*9df0*/  @!P0 MOV R5, R61 ;  /* 0x0000003d00058202 */ /* 0x008fc60000000f00 */
[----:B------:R-:W-:Y:S02]  /*9e00*/  @!P0 IMAD.WIDE.U32 R4, R7, R24, R4 ;  /* 0x0000001807048225 */ /* 0x000fe400078e0004 */
[----:B------:R-:W2:Y:S01]  /*9e10*/  LDL.LU R24, [R1+0x8c8] ;  /* 0x0008c80001187983 */ /* 0x000ea20000300800 */
[----:B------:R-:W1:Y:S02]  /*9e20*/  @!P0 LDC.64 R6, c[0x0][0x398] ;  /* 0x0000e600ff068b82 */ /* 0x000e640000000a00 */
[----:B------:R-:W-:Y:S02]  /*9e30*/  @!P0 IADD3 R8, PT, PT, R5, R8, RZ ;  /* 0x0000000805088210 */ /* 0x000fe40007ffe0ff */
[C---:B------:R-:W-:Y:S02]  /*9e40*/  @!P0 SHF.L.U32 R5, R4.reuse, 0x2, RZ ;  /* 0x0000000204058819 */ /* 0x040fe400000006ff */
[----:B------:R-:W-:Y:S02]  /*9e50*/  @!P0 SHF.L.U64.HI R8, R4, 0x2, R8 ;  /* 0x0000000204088819 */ /* 0x000fe40000010208 */
[----:B0-----:R-:W-:-:S04]  /*9e60*/  @!P0 IADD3 R2, P1, PT, R5, R2, RZ ;  /* 0x0000000205028210 */ /* 0x001fc80007f3e0ff */
[C---:B------:R-:W-:Y:S02]  /*9e70*/  @!P0 IADD3.X R3, PT, PT, R8.reuse, R3, RZ, P1, !PT ;  /* 0x0000000308038210 */ /* 0x040fe40000ffe4ff */
[----:B-1----:R-:W-:Y:S02]  /*9e80*/  @!P0 IADD3 R6, P1, PT, R5, R6, RZ ;  /* 0x0000000605068210 */ /* 0x002fe40007f3e0ff */
[----:B------:R-:W-:Y:S02]  /*9e90*/  CS2R R4, SRZ ;  /* 0x0000000000047805 */ /* 0x000fe4000001ff00 */
[----:B------:R-:W-:-:S04]  /*9ea0*/  @!P0 IADD3.X R7, PT, PT, R8, R7, RZ, P1, !PT ;  /* 0x0000000708078210 */ /* 0x000fc80000ffe4ff */
[----:B------:R0:W3:Y:S02]  /*9eb0*/  @!P0 LDG.E.64 R4, desc[UR10][R2.64] ;  /* 0x0000000a02048981 */ /* 0x0000e4000c1e1b00 */
[----:B0-----:R-:W-:-:S06]  /*9ec0*/  CS2R R2, SRZ ;  /* 0x0000000000027805 */ /* 0x001fcc000001ff00 */
[----:B------:R0:W3:Y:S04]  /*9ed0*/  @!P0 LDG.E.64 R2, desc[UR10][R6.64] ;  /* 0x0000000a06028981 */ /* 0x0000e8000c1e1b00 */
[----:B------:R1:W-:Y:S04]  /*9ee0*/  STL.64 [R1+0x380], R16 ;  /* 0x0003801001007387 */ /* 0x0003e80000100a00 */
[----:B------:R4:W-:Y:S04]  /*9ef0*/  STL [R1+0x51c], R12 ;  /* 0x00051c0c01007387 */ /* 0x0009e80000100800 */
[----:B------:R0:W-:Y:S01]  /*9f00*/  STL [R1+0x4e4], R9 ;  /* 0x0004e40901007387 */ /* 0x0001e20000100800 */
[----:B-1----:R-:W-:-:S03]  /*9f10*/  IADD3 R16, PT, PT, R0, 0x1d0, RZ ;  /* 0x000001d000107810 */ /* 0x002fc60007ffe0ff */
[----:B------:R1:W-:Y:S01]  /*9f20*/  STL.64 [R1+0x188], R18 ;  /* 0x0001881201007387 */ /* 0x0003e20000100a00 */
[----:B----4-:R-:W-:Y:S01]  /*9f30*/  HFMA2 R12, -RZ, RZ, 0, 0 ;  /* 0x00000000ff0c7431 */ /* 0x010fe200000001ff */
[----:B------:R-:W-:Y:S01]  /*9f40*/  ISETP.GE.U32.AND P1, PT, R16, UR16, PT ;  /* 0x0000001010007c0c */ /* 0x000fe2000bf26070 */
[----:B0-----:R-:W-:Y:S01]  /*9f50*/  HFMA2 R9, -RZ, RZ, 0, 0 ;  /* 0x00000000ff097431 */ /* 0x001fe200000001ff */
[----:B------:R0:W-:Y:S01]  /*9f60*/  STL [R1+0x4c4], R10 ;  /* 0x0004c40a01007387 */ /* 0x0001e20000100800 */
[----:B------:R-:W-:Y:S02]  /*9f70*/  @!P2 MOV R13, R38 ;  /* 0x00000026000da202 */ /* 0x000fe40000000f00 */
[----:B-1----:R-:W-:Y:S01]  /*9f80*/  SHF.R.S32.HI R18, RZ, 0x1f, R16 ;  /* 0x0000001fff127819 */ /* 0x002fe20000011410 */
[----:B------:R1:W-:Y:S01]  /*9f90*/  STL [R1+0x850], R11 ;  /* 0x0008500b01007387 */ /* 0x0003e20000100800 */
[----:B0-----:R-:W-:Y:S02]  /*9fa0*/  IADD3 R10, PT, PT, R0, 0x1d8, RZ ;  /* 0x000001d8000a7810 */ /* 0x001fe40007ffe0ff */
[----:B------:R-:W-:-:S02]  /*9fb0*/  ISETP.GE.AND.EX P1, PT, R18, UR17, PT, P1 ;  /* 0x0000001112007c0c */ /* 0x000fc4000bf26310 */
[----:B------:R-:W-:Y:S02]  /*9fc0*/  @!P2 MOV R12, R39 ;  /* 0x00000027000ca202 */ /* 0x000fe40000000f00 */
[----:B------:R-:W-:Y:S02]  /*9fd0*/  @!P2 MOV R9, R41 ;  /* 0x000000290009a202 */ /* 0x000fe40000000f00 */
[----:B-1----:R-:W-:Y:S02]  /*9fe0*/  MOV R11, RZ ;  /* 0x000000ff000b7202 */ /* 0x002fe40000000f00 */
[----:B------:R-:W-:Y:S02]  /*9ff0*/  @!P2 MOV R11, R40 ;  /* 0x00000028000ba202 */ /* 0x000fe40000000f00 */
[----:B------:R-:W-:Y:S02]  /*a000*/  ISETP.GE.U32.AND P2, PT, R10, UR16, PT ;  /* 0x000000100a007c0c */ /* 0x000fe4000bf46070 */
[----:B------:R-:W-:Y:S01]  /*a010*/  SHF.R.S32.HI R19, RZ, 0x1f, R10 ;  /* 0x0000001fff137819 */ /* 0x000fe2000001140a */
[----:B------:R-:W0:Y:S03]  /*a020*/  @!P1 LDC.64 R6, c[0x0][0x3f8] ;  /* 0x0000fe00ff069b82 */ /* 0x000e260000000a00 */
[----:B------:R-:W-:Y:S01]  /*a030*/  ISETP.GE.AND.EX P2, PT, R19, UR17, PT, P2 ;  /* 0x0000001113007c0c */ /* 0x000fe2000bf46320 */
[----:B------:R1:W-:Y:S04]  /*a040*/  STL [R1+0x878], R12 ;  /* 0x0008780c01007387 */ /* 0x0003e80000100800 */
[----:B------:R4:W-:Y:S01]  /*a050*/  STL [R1+0x4e0], R11 ;  /* 0x0004e00b01007387 */ /* 0x0009e20000100800 */
[----:B-1----:R-:W-:-:S03]  /*a060*/  HFMA2 R12, -RZ, RZ, 0, 0 ;  /* 0x00000000ff0c7431 */ /* 0x002fc600000001ff */
[----:B------:R1:W-:Y:S01]  /*a070*/  STL [R1+0x4e8], R9 ;  /* 0x0004e80901007387 */ /* 0x0003e20000100800 */
[----:B----4-:R-:W-:Y:S02]  /*a080*/  MOV R11, RZ ;  /* 0x000000ff000b7202 */ /* 0x010fe40000000f00 */
[----:B------:R-:W-:Y:S02]  /*a090*/  @!P3 MOV R12, R42 ;  /* 0x0000002a000cb202 */ /* 0x000fe40000000f00 */
[----:B------:R-:W-:Y:S01]  /*a0a0*/  @!P3 MOV R11, R43 ;  /* 0x0000002b000bb202 */ /* 0x000fe20000000f00 */
[----:B-1----:R-:W1:Y:S02]  /*a0b0*/  @!P2 LDC.64 R8, c[0x0][0x3f8] ;  /* 0x0000fe00ff08ab82 */ /* 0x002e640000000a00 */
[----:B------:R4:W-:Y:S04]  /*a0c0*/  STL [R1+0x870], R12 ;  /* 0x0008700c01007387 */ /* 0x0009e80000100800 */
[----:B------:R4:W-:Y:S02]  /*a0d0*/  STL [R1+0x88c], R11 ;  /* 0x00088c0b01007387 */ /* 0x0009e40000100800 */
[----:B----4-:R-:W-:-:S02]  /*a0e0*/  HFMA2 R12, -RZ, RZ, 0, 0 ;  /* 0x00000000ff0c7431 */ /* 0x010fc400000001ff */
[----:B------:R-:W-:Y:S01]  /*a0f0*/  HFMA2 R11, -RZ, RZ, 0, 0 ;  /* 0x00000000ff0b7431 */ /* 0x000fe200000001ff */
[----:B------:R-:W-:Y:S02]  /*a100*/  @!P4 MOV R12, R46 ;  /* 0x0000002e000cc202 */ /* 0x000fe40000000f00 */
[----:B------:R-:W-:Y:S01]  /*a110*/  @!P3 MOV R11, R45 ;  /* 0x0000002d000bb202 */ /* 0x000fe20000000f00 */
[----:B------:R4:W-:Y:S01]  /*a120*/  STL [R1+0x840], R13 ;  /* 0x0008400d01007387 */ /* 0x0009e20000100800 */
[----:B0-----:R-:W-:-:S03]  /*a130*/  @!P1 IMAD R18, R18, R6, RZ ;  /* 0x0000000612129224 */ /* 0x001fc600078e02ff */
[----:B------:R0:W-:Y:S04]  /*a140*/  STL [R1+0x4f4], R11 ;  /* 0x0004f40b01007387 */ /* 0x0001e80000100800 */
[----:B------:R0:W-:Y:S01]  /*a150*/  STL [R1+0x894], R12 ;  /* 0x0008940c01007387 */ /* 0x0001e20000100800 */
[----:B----4-:R-:W-:Y:S01]  /*a160*/  @!P1 MOV R13, R61 ;  /* 0x0000003d000d9202 */ /* 0x010fe20000000f00 */
[----:B0-----:R-:W-:Y:S01]  /*a170*/  HFMA2 R11, -RZ, RZ, 0, 0 ;  /* 0x00000000ff0b7431 */ /* 0x001fe200000001ff */
[----:B------:R-:W-:Y:S01]  /*a180*/  @!P1 MOV R12, R58 ;  /* 0x0000003a000c9202 */ /* 0x000fe20000000f00 */
[C---:B------:R-:W-:Y:S01]  /*a190*/  @!P1 IMAD R18, R16.reuse, R7, R18 ;  /* 0x0000000710129224 */ /* 0x040fe200078e0212 */
[----:B------:R-:W-:Y:S01]  /*a1a0*/  @!P4 MOV R11, R47 ;  /* 0x0000002f000bc202 */ /* 0x000fe20000000f00 */
[----:B-1----:R-:W-:Y:S01]  /*a1b0*/  @!P2 IMAD R19, R19, R8, RZ ;  /* 0x000000081313a224 */ /* 0x002fe200078e02ff */
[----:B------:R-:W-:Y:S01]  /*a1c0*/  @!P2 MOV R7, R61 ;  /* 0x0000003d0007a202 */ /* 0x000fe20000000f00 */
[----:B------:R-:W-:Y:S01]  /*a1d0*/  @!P1 IMAD.WIDE.U32 R16, R16, R6, R12 ;  /* 0x0000000610109225 */ /* 0x000fe200078e000c */
[----:B------:R-:W-:Y:S01]  /*a1e0*/  @!P2 MOV R6, R58 ;  /* 0x0000003a0006a202 */ /* 0x000fe20000000f00 */
[----:B------:R-:W0:Y:S01]  /*a1f0*/  @!P2 LDC.64 R12, c[0x0][0x3a0] ;  /* 0x0000e800ff0cab82 */ /* 0x000e220000000a00 */
[----:B------:R1:W-:Y:S01]  /*a200*/  STL [R1+0x8a4], R11 ;  /* 0x0008a40b01007387 */ /* 0x0003e20000100800 */
[----:B------:R-:W-:-:S02]  /*a210*/  @!P2 IMAD R19, R10, R9, R19 ;  /* 0x000000090a13a224 */ /* 0x000fc400078e0213 */
[----:B------:R-:W-:Y:S01]  /*a220*/  @!P2 IMAD.WIDE.U32 R8, R10, R8, R6 ;  /* 0x000000080a08a225 */ /* 0x000fe200078e0006 */
[----:B------:R4:W-:Y:S03]  /*a230*/  STL.64 [R1+0x388], R20 ;  /* 0x0003881401007387 */ /* 0x0009e60000100a00 */
[----:B------:R-:W0:Y:S08]  /*a240*/  @!P1 LDC.64 R6, c[0x0][0x3a0] ;  /* 0x0000e800ff069b82 */ /* 0x000e300000000a00 */
[----:B-1----:R-:W1:Y:S01]  /*a250*/  @!P1 LDC.64 R10, c[0x0][0x398] ;  /* 0x0000e600ff0a9b82 */ /* 0x002e620000000a00 */
[----:B----4-:R-:W-:-:S02]  /*a260*/  CS2R R20, SRZ ;  /* 0x0000000000147805 */ /* 0x010fc4000001ff00 */
[----:B------:R-:W-:Y:S01]  /*a270*/  @!P4 MOV R20, R49 ;  /* 0x000000310014c202 */ /* 0x000fe20000000f00 */
[----:B------:R4:W-:Y:S04]  /*a280*/  STL.64 [R1+0x180], R14 ;  /* 0x0001800e01007387 */ /* 0x0009e80000100a00 */
[----:B------:R4:W-:Y:S01]  /*a290*/  STL [R1+0x574], R20 ;  /* 0x0005741401007387 */ /* 0x0009e20000100800 */
[----:B------:R-:W-:-:S03]  /*a2a0*/  @!P2 IADD3 R19, PT, PT, R9, R19, RZ ;  /* 0x000000130913a210 */ /* 0x000fc60007ffe0ff */
[----:B------:R0:W-:Y:S01]  /*a2b0*/  STL.64 [R1+0x3b0], R40 ;  /* 0x0003b02801007387 */ /* 0x0001e20000100a00 */
[C---:B------:R-:W-:Y:S01]  /*a2c0*/  @!P2 SHF.L.U32 R9, R8.reuse, 0x2, RZ ;  /* 0x000000020809a819 */ /* 0x040fe200000006ff */
[----:B----4-:R-:W4:Y:S01]  /*a2d0*/  @!P2 LDC.64 R14, c[0x0][0x398] ;  /* 0x0000e600ff0eab82 */ /* 0x010f220000000a00 */
[----:B------:R-:W-:Y:S02]  /*a2e0*/  HFMA2 R20, -RZ, RZ, 0, 0 ;  /* 0x00000000ff147431 */ /* 0x000fe400000001ff */
[----:B0-----:R-:W-:Y:S01]  /*a2f0*/  HFMA2 R41, -RZ, RZ, 0, 0 ;  /* 0x00000000ff297431 */ /* 0x001fe200000001ff */
[----:B------:R-:W-:Y:S01]  /*a300*/  @!P5 MOV R20, R51 ;  /* 0x000000330014d202 */ /* 0x000fe20000000f00 */
[----:B------:R0:W-:Y:S01]  /*a310*/  STL.64 [R1+0x1c0], R46 ;  /* 0x0001c02e01007387 */ /* 0x0001e20000100a00 */
[----:B------:R-:W-:Y:S02]  /*a320*/  @!P2 SHF.L.U64.HI R19, R8, 0x2, R19 ;  /* 0x000000020813a819 */ /* 0x000fe40000010213 */
[----:B------:R-:W-:Y:S01]  /*a330*/  @!P3 MOV R41, R44 ;  /* 0x0000002c0029b202 */ /* 0x000fe20000000f00 */
[----:B------:R-:W-:Y:S01]  /*a340*/  STL.64 [R1+0x3c0], R48 ;  /* 0x0003c03001007387 */ /* 0x000fe20000100a00 */
[----:B------:R-:W-:-:S02]  /*a350*/  @!P2 IADD3 R12, P3, PT, R9, R12, RZ ;  /* 0x0000000c090ca210 */ /* 0x000fc40007f7e0ff */
[----:B------:R-:W-:Y:S01]  /*a360*/  @!P5 MOV R21, R50 ;  /* 0x000000320015d202 */ /* 0x000fe20000000f00 */
[----:B------:R1:W-:Y:S01]  /*a370*/  STL [R1+0x8ac], R20 ;  /* 0x0008ac1401007387 */ /* 0x0003e20000100800 */
[----:B------:R-:W-:Y:S02]  /*a380*/  @!P1 IADD3 R18, PT, PT, R17, R18, RZ ;  /* 0x0000001211129210 */ /* 0x000fe40007ffe0ff */
[C---:B------:R-:W-:Y:S02]  /*a390*/  @!P1 SHF.L.U32 R17, R16.reuse, 0x2, RZ ;  /* 0x0000000210119819 */ /* 0x040fe400000006ff */
[----:B0-----:R-:W-:Y:S02]  /*a3a0*/  CS2R R46, SRZ ;  /* 0x00000000002e7805 */ /* 0x001fe4000001ff00 */
[----:B------:R-:W-:Y:S01]  /*a3b0*/  @!P2 IADD3.X R13, PT, PT, R19, R13, RZ, P3, !PT ;  /* 0x0000000d130da210 */ /* 0x000fe20001ffe4ff */
[----:B------:R0:W-:Y:S01]  /*a3c0*/  STL [R1+0x89c], R21 ;  /* 0x00089c1501007387 */ /* 0x0001e20000100800 */
[----:B------:R-:W-:Y:S01]  /*a3d0*/  @!P4 MOV R46, R48 ;  /* 0x00000030002ec202 */ /* 0x000fe20000000f00 */
[----:B-1----:R-:W-:Y:S01]  /*a3e0*/  HFMA2 R20, -RZ, RZ, 0, 0 ;  /* 0x00000000ff147431 */ /* 0x002fe200000001ff */
[----:B------:R-:W-:-:S02]  /*a3f0*/  @!P1 SHF.L.U64.HI R18, R16, 0x2, R18 ;  /* 0x0000000210129819 */ /* 0x000fc40000010212 */
[----:B------:R-:W-:Y:S02]  /*a400*/  CS2R R48, SRZ ;  /* 0x0000000000307805 */ /* 0x000fe4000001ff00 */
[C---:B------:R-:W-:Y:S01]  /*a410*/  @!P1 IADD3 R10, P4, PT, R17.reuse, R10, RZ ;  /* 0x0000000a110a9210 */ /* 0x040fe20007f9e0ff */
[----:B------:R1:W-:Y:S01]  /*a420*/  STL.64 [R1+0x198], R26 ;  /* 0x0001981a01007387 */ /* 0x0003e20000100a00 */
[----:B0-----:R-:W-:Y:S02]  /*a430*/  IADD3 R21, PT, PT, R0, 0x1e8, RZ ;  /* 0x000001e800157810 */ /* 0x001fe40007ffe0ff */
[----:B------:R-:W-:Y:S01]  /*a440*/  @!P5 MOV R49, R52 ;  /* 0x000000340031d202 */ /* 0x000fe20000000f00 */
[----:B------:R-:W-:Y:S01]  /*a450*/  STL.64 [R1+0x398], R28 ;  /* 0x0003981c01007387 */ /* 0x000fe20000100a00 */
[----:B------:R-:W-:Y:S02]  /*a460*/  @!P5 MOV R20, R53 ;  /* 0x000000350014d202 */ /* 0x000fe40000000f00 */
[----:B------:R-:W-:Y:S01]  /*a470*/  @!P1 IADD3 R16, P5, PT, R17, R6, RZ ;  /* 0x0000000611109210 */ /* 0x000fe20007fbe0ff */
[----:B------:R-:W-:Y:S01]  /*a480*/  STL.64 [R1+0x190], R22 ;  /* 0x0001901601007387 */ /* 0x000fe20000100a00 */
[----:B------:R-:W-:-:S02]  /*a490*/  @!P1 IADD3.X R11, PT, PT, R18, R11, RZ, P4, !PT ;  /* 0x0000000b120b9210 */ /* 0x000fc400027fe4ff */
[----:B------:R-:W-:Y:S01]  /*a4a0*/  ISETP.GE.U32.AND P4, PT, R21, UR16, PT ;  /* 0x0000001015007c0c */ /* 0x000fe2000bf86070 */
[----:B------:R-:W-:Y:S01]  /*a4b0*/  STL.64 [R1+0x1a0], R30 ;  /* 0x0001a01e01007387 */ /* 0x000fe20000100a00 */
[----:B-1----:R-:W-:Y:S02]  /*a4c0*/  SHF.R.S32.HI R26, RZ, 0x1f, R21 ;  /* 0x0000001fff1a7819 */ /* 0x002fe40000011415 */
[----:B------:R-:W-:Y:S02]  /*a4d0*/  @!P1 IADD3.X R17, PT, PT, R18, R7, RZ, P5, !PT ;  /* 0x0000000712119210 */ /* 0x000fe40002ffe4ff */
[----:B------:R-:W-:Y:S02]  /*a4e0*/  CS2R R6, SRZ ;  /* 0x0000000000067805 */ /* 0x000fe4000001ff00 */
[----:B------:R-:W-:Y:S01]  /*a4f0*/  ISETP.GE.AND.EX P4, PT, R26, UR17, PT, P4 ;  /* 0x000000111a007c0c */ /* 0x000fe2000bf86340 */
[----:B------:R0:W-:Y:S01]  /*a500*/  STL [R1+0x59c], R20 ;  /* 0x00059c1401007387 */ /* 0x0001e20000100800 */
[----:B----4-:R-:W-:Y:S01]  /*a510*/  @!P2 IADD3 R14, P5, PT, R9, R14, RZ ;  /* 0x0000000e090ea210 */ /* 0x010fe20007fbe0ff */
[----:B------:R-:W-:Y:S01]  /*a520*/  HFMA2 R8, -RZ, RZ, 0, 0 ;  /* 0x00000000ff087431 */ /* 0x000fe200000001ff */
[----:B------:R-:W-:Y:S01]  /*a530*/  MOV R9, RZ ;  /* 0x000000ff00097202 */ /* 0x000fe20000000f00 */
[----:B------:R-:W4:Y:S01]  /*a540*/  @!P1 LDG.E.64 R6, desc[UR10][R16.64] ;  /* 0x0000000a10069981 */ /* 0x000f22000c1e1b00 */
[----:B------:R-:W-:-:S03]  /*a550*/  @!P2 IADD3.X R15, PT, PT, R19, R15, RZ, P5, !PT ;  /* 0x0000000f130fa210 */ /* 0x000fc60002ffe4ff */
[----:B------:R-:W-:Y:S01]  /*a560*/  STL.64 [R1+0x1b8], R42 ;  /* 0x0001b82a01007387 */ /* 0x000fe20000100a00 */
[----:B0-----:R-:W-:-:S03]  /*a570*/  IADD3 R20, PT, PT, R0, 0x1f0, RZ ;  /* 0x000001f000147810 */ /* 0x001fc60007ffe0ff */
[----:B------:R0:W4:Y:S01]  /*a580*/  @!P1 LDG.E.64 R8, desc[UR10][R10.64] ;  /* 0x0000000a0a089981 */ /* 0x000122000c1e1b00 */
[----:B------:R-:W1:Y:S01]  /*a590*/  @!P4 LDC.64 R22, c[0x0][0x3f8] ;  /* 0x0000fe00ff16cb82 */ /* 0x000e620000000a00 */
[----:B------:R-:W-:Y:S02]  /*a5a0*/  ISETP.GE.U32.AND P5, PT, R20, UR16, PT ;  /* 0x0000001014007c0c */ /* 0x000fe4000bfa6070 */
[----:B------:R-:W-:Y:S01]  /*a5b0*/  SHF.R.S32.HI R28, RZ, 0x1f, R20 ;  /* 0x0000001fff1c7819 */ /* 0x000fe20000011414 */
[----:B------:R-:W-:Y:S01]  /*a5c0*/  UIMAD.WIDE UR6, UR8, 0x8, UR6 ;  /* 0x00000008080678a5 */ /* 0x000fe2000f8e0206 */
[----:B------:R-:W-:Y:S02]  /*a5d0*/  STL.64 [R1+0x1a8], R34 ;  /* 0x0001a82201007387 */ /* 0x000fe40000100a00 */
[----:B------:R-:W-:Y:S02]  /*a5e0*/  ISETP.GE.AND.EX P5, PT, R28, UR17, PT, P5 ;  /* 0x000000111c007c0c */ /* 0x000fe4000bfa6350 */
[----:B--2---:R2:W-:Y:S01]  /*a5f0*/  STL.64 [R1+0x390], R24 ;  /* 0x0003901801007387 */ /* 0x0045e20000100a00 */
[----:B0-----:R-:W-:Y:S01]  /*a600*/  HFMA2 R10, -RZ, RZ, 0, 0 ;  /* 0x00000000ff0a7431 */ /* 0x001fe200000001ff */
[----:B------:R-:W-:-:S09]  /*a610*/  MOV R11, RZ ;  /* 0x000000ff000b7202 */ /* 0x000fd20000000f00 */
[----:B------:R-:W0:Y:S01]  /*a620*/  @!P5 LDC.64 R18, c[0x0][0x3f8] ;  /* 0x0000fe00ff12db82 */ /* 0x000e220000000a00 */
[----:B------:R0:W-:Y:S04]  /*a630*/  STL.64 [R1+0x3a8], R36 ;  /* 0x0003a82401007387 */ /* 0x0001e80000100a00 */
[----:B------:R-:W-:Y:S01]  /*a640*/  STL.64 [R1+0x3a0], R32 ;  /* 0x0003a02001007387 */ /* 0x000fe20000100a00 */
[----:B--2---:R-:W-:-:S03]  /*a650*/  IADD3 R25, PT, PT, R0, 0x1e0, RZ ;  /* 0x000001e000197810 */ /* 0x004fc60007ffe0ff */
[----:B------:R2:W4:Y:S01]  /*a660*/  @!P2 LDG.E.64 R10, desc[UR10][R12.64] ;  /* 0x0000000a0c0aa981 */ /* 0x000522000c1e1b00 */
[----:B------:R-:W-:-:S03]  /*a670*/  ISETP.GE.U32.AND P3, PT, R25, UR16, PT ;  /* 0x0000001019007c0c */ /* 0x000fc6000bf66070 */
[----:B------:R1:W-:Y:S01]  /*a680*/  STL.64 [R1+0x3b8], R44 ;  /* 0x0003b82c01007387 */ /* 0x0003e20000100a00 */
[----:B------:R-:W-:-:S03]  /*a690*/  SHF.R.S32.HI R24, RZ, 0x1f, R25 ;  /* 0x0000001fff187819 */ /* 0x000fc60000011419 */
[----:B------:R1:W-:Y:S01]  /*a6a0*/  STL.64 [R1+0x1b0], R38 ;  /* 0x0001b02601007387 */ /* 0x0003e20000100a00 */
[----:B------:R-:W-:Y:S02]  /*a6b0*/  ISETP.GE.AND.EX P3, PT, R24, UR17, PT, P3 ;  /* 0x0000001118007c0c */ /* 0x000fe4000bf66330 */
[----:B--2---:R-:W-:Y:S01]  /*a6c0*/  CS2R R12, SRZ ;  /* 0x00000000000c7805 */ /* 0x004fe2000001ff00 */
[----:B------:R-:W-:Y:S05]  /*a6d0*/  STL.64 [R1+0x1d0], R54 ;  /* 0x0001d03601007387 */ /* 0x000fea0000100a00 */
[----:B------:R2:W4:Y:S01]  /*a6e0*/  @!P2 LDG.E.64 R12, desc[UR10][R14.64] ;  /* 0x0000000a0e0ca981 */ /* 0x000522000c1e1b00 */
[----:B0-----:R-:W-:-:S02]  /*a6f0*/  @!P5 IMAD R28, R28, R18, RZ ;  /* 0x000000121c1cd224 */ /* 0x001fc400078e02ff */
[----:B------:R-:W-:Y:S01]  /*a700*/  HFMA2 R27, -RZ, RZ, 0, 0 ;  /* 0x00000000ff1b7431 */ /* 0x000fe200000001ff */
[----:B------:R-:W-:Y:S02]  /*a710*/  CS2R R42, SRZ ;  /* 0x00000000002a7805 */ /* 0x000fe4000001ff00 */
[----:B------:R-:W-:Y:S01]  /*a720*/  IADD3 R0, PT, PT, R0, 0x1f8, RZ ;  /* 0x000001f800007810 */ /* 0x000fe20007ffe0ff */
[----:B------:R0:W-:Y:S01]  /*a730*/  STL.64 [R1+0x3d0], R56 ;  /* 0x0003d03801007387 */ /* 0x0001e20000100a00 */
[----:B------:R-:W3:Y:S01]  /*a740*/  @!P3 LDC.64 R16, c[0x0][0x3f8] ;  /* 0x0000fe00ff10bb82 */ /* 0x000ee20000000a00 */
[----:B------:R-:W-:Y:S02]  /*a750*/  MOV R34, UR6 ;  /* 0x0000000600227c02 */ /* 0x000fe40008000f00 */
[----:B------:R-:W-:Y:S01]  /*a760*/  MOV R35, UR7 ;  /* 0x0000000700237c02 */ /* 0x000fe20008000f00 */
[----:B------:R-:W-:Y:S01]  /*a770*/  HFMA2 R37, -RZ, RZ, 0, 0 ;  /* 0x00000000ff257431 */ /* 0x000fe200000001ff */
[----:B--2---:R-:W-:Y:S01]  /*a780*/  @!P3 MOV R14, R58 ;  /* 0x0000003a000eb202 */ /* 0x004fe20000000f00 */
[----:B------:R-:W5:Y:S01]  /*a790*/  LDL R40, [R1+0x430] ;  /* 0x0004300001287983 */ /* 0x000f620000100800 */
[----:B------:R-:W-:Y:S01]  /*a7a0*/  @!P3 MOV R15, R61 ;  /* 0x0000003d000fb202 */ /* 0x000fe20000000f00 */
[----:B------:R-:W-:Y:S01]  /*a7b0*/  @!P5 IMAD R28, R20, R19, R28 ;  /* 0x00000013141cd224 */ /* 0x000fe200078e021c */
[----:B------:R-:W-:Y:S01]  /*a7c0*/  @!P6 MOV R27, R54 ;  /* 0x00000036001be202 */ /* 0x000fe20000000f00 */
[----:B------:R-:W2:Y:S01]  /*a7d0*/  LDG.E.64 R34, desc[UR10][R34.64] ;  /* 0x0000000a22227981 */ /* 0x000ea2000c1e1b00 */
[----:B------:R-:W-:Y:S01]  /*a7e0*/  @!P6 MOV R42, R56 ;  /* 0x00000038002ae202 */ /* 0x000fe20000000f00 */
[----:B------:R-:W4:Y:S01]  /*a7f0*/  LDCU.U8 UR6, c[0x0][0x414] ;  /* 0x00008280ff0677ac */ /* 0x000f220008000000 */
[----:B-1----:R-:W1:Y:S01]  /*a800*/  LDC.64 R44, c[0x0][0x3a8] ;  /* 0x0000ea00ff2c7b82 */ /* 0x002e620000000a00 */
[----:B------:R-:W5:Y:S01]  /*a810*/  LDL R39, [R1+0x578] ;  /* 0x0005780001277983 */ /* 0x000f620000100800 */
[----:B---3--:R-:W-:-:S03]  /*a820*/  @!P3 IMAD R24, R24, R16, RZ ;  /* 0x000000101818b224 */ /* 0x008fc600078e02ff */
[----:B------:R3:W-:Y:S01]  /*a830*/  STL [R1+0x83c], R27 ;  /* 0x00083c1b01007387 */ /* 0x0007e20000100800 */
[C---:B------:R-:W-:Y:S01]  /*a840*/  @!P3 IMAD R24, R25.reuse, R17, R24 ;  /* 0x000000111918b224 */ /* 0x040fe200078e0218 */
[----:B------:R-:W-:Y:S01]  /*a850*/  @!P6 MOV R43, R57 ;  /* 0x00000039002be202 */ /* 0x000fe20000000f00 */
[----:B------:R-:W-:Y:S01]  /*a860*/  @!P3 IMAD.WIDE.U32 R16, R25, R16, R14 ;  /* 0x000000101910b225 */ /* 0x000fe200078e000e */
[----:B------:R-:W-:Y:S01]  /*a870*/  @!P4 MOV R14, R58 ;  /* 0x0000003a000ec202 */ /* 0x000fe20000000f00 */
[----:B0-----:R-:W5:Y:S01]  /*a880*/  LDL R56, [R1+0x684] ;  /* 0x0006840001387983 */ /* 0x001f620000100800 */
[----:B------:R-:W-:Y:S01]  /*a890*/  @!P4 MOV R15, R61 ;  /* 0x0000003d000fc202 */ /* 0x000fe20000000f00 */
[----:B------:R-:W-:Y:S01]  /*a8a0*/  @!P4 IMAD R25, R26, R22, RZ ;  /* 0x000000161a19c224 */ /* 0x000fe200078e02ff */
[----:B------:R-:W-:Y:S01]  /*a8b0*/  @!P3 IADD3 R17, PT, PT, R17, R24, RZ ;  /* 0x000000181111b210 */ /* 0x000fe20007ffe0ff */
[----:B---3--:R-:W0:Y:S01]  /*a8c0*/  @!P5 LDC.64 R26, c[0x0][0x3a0] ;  /* 0x0000e800ff1adb82 */ /* 0x008e220000000a00 */
[----:B------:R-:W-:Y:S01]  /*a8d0*/  @!P0 MOV R37, R5 ;  /* 0x0000000500258202 */ /* 0x000fe20000000f00 */
[C---:B------:R-:W-:Y:S01]  /*a8e0*/  @!P4 IMAD R25, R21.reuse, R23, R25 ;  /* 0x000000171519c224 */ /* 0x040fe200078e0219 */
[----:B------:R-:W5:Y:S01]  /*a8f0*/  LDL R57, [R1+0x6a0] ;  /* 0x0006a00001397983 */ /* 0x000f620000100800 */
[----:B------:R-:W-:Y:S01]  /*a900*/  @!P4 IMAD.WIDE.U32 R22, R21, R22, R14 ;  /* 0x000000161516c225 */ /* 0x000fe200078e000e */
[----:B------:R-:W-:-:S02]  /*a910*/  @!P5 MOV R14, R58 ;  /* 0x0000003a000ed202 */ /* 0x000fc40000000f00 */
[----:B------:R-:W-:-:S03]  /*a920*/  @!P5 MOV R15, R61 ;  /* 0x0000003d000fd202 */ /* 0x000fc60000000f00 */
[----:B------:R-:W-:-:S04]  /*a930*/  @!P5 IMAD.WIDE.U32 R14, R20, R18, R14 ;  /* 0x00000012140ed225 */ /* 0x000fc800078e000e */
[----:B------:R-:W-:Y:S01]  /*a940*/  HFMA2 R18, -RZ, RZ, 0, 0 ;  /* 0x00000000ff127431 */ /* 0x000fe200000001ff */
[----:B------:R-:W3:Y:S01]  /*a950*/  @!P3 LDC.64 R20, c[0x0][0x398] ;  /* 0x0000e600ff14bb82 */ /* 0x000ee20000000a00 */
[----:B------:R-:W-:Y:S02]  /*a960*/  @!P6 MOV R18, R55 ;  /* 0x000000370012e202 */ /* 0x000fe40000000f00 */
[----:B------:R-:W-:Y:S02]  /*a970*/  @!P4 IADD3 R25, PT, PT, R23, R25, RZ ;  /* 0x000000191719c210 */ /* 0x000fe40007ffe0ff */
[----:B------:R-:W-:Y:S01]  /*a980*/  @!P3 SHF.L.U64.HI R17, R16, 0x2, R17 ;  /* 0x000000021011b819 */ /* 0x000fe20000010211 */
[----:B------:R1:W-:Y:S01]  /*a990*/  STL [R1+0x868], R18 ;  /* 0x0008681201007387 */ /* 0x0003e20000100800 */
[C---:B------:R-:W-:Y:S02]  /*a9a0*/  @!P4 SHF.L.U64.HI R29, R22.reuse, 0x2, R25 ;  /* 0x00000002161dc819 */ /* 0x040fe40000010219 */
[----:B------:R-:W-:Y:S01]  /*a9b0*/  @!P4 SHF.L.U32 R30, R22, 0x2, RZ ;  /* 0x00000002161ec819 */ /* 0x000fe200000006ff */
[----:B------:R-:W0:Y:S01]  /*a9c0*/  @!P4 LDC.64 R24, c[0x0][0x398] ;  /* 0x0000e600ff18cb82 */ /* 0x000e220000000a00 */
[----:B------:R-:W-:Y:S04]  /*a9d0*/  STL [R1+0x804], R37 ;  /* 0x0008042501007387 */ /* 0x000fe80000100800 */
[----:B------:R-:W5:Y:S03]  /*a9e0*/  LDL R55, [R1+0x53c] ;  /* 0x00053c0001377983 */ /* 0x000f660000100800 */
[----:B-1----:R-:W1:Y:S08]  /*a9f0*/  @!P3 LDC.64 R18, c[0x0][0x3a0] ;  /* 0x0000e800ff12bb82 */ /* 0x002e700000000a00 */
[----:B------:R-:W0:Y:S01]  /*aa00*/  @!P4 LDC.64 R22, c[0x0][0x3a0] ;  /* 0x0000e800ff16cb82 */ /* 0x000e220000000a00 */
[----:B------:R-:W-:-:S04]  /*aa10*/  @!P3 SHF.L.U32 R16, R16, 0x2, RZ ;  /* 0x000000021010b819 */ /* 0x000fc800000006ff */
[----:B-1----:R-:W-:-:S04]  /*aa20*/  @!P3 IADD3 R18, P6, PT, R16, R18, RZ ;  /* 0x000000121012b210 */ /* 0x002fc80007fde0ff */
[----:B------:R-:W-:Y:S02]  /*aa30*/  @!P3 IADD3.X R19, PT, PT, R17, R19, RZ, P6, !PT ;  /* 0x000000131113b210 */ /* 0x000fe400037fe4ff */
[----:B---3--:R-:W-:-:S04]  /*aa40*/  @!P3 IADD3 R20, P6, PT, R16, R20, RZ ;  /* 0x000000141014b210 */ /* 0x008fc80007fde0ff */
[----:B------:R-:W-:Y:S02]  /*aa50*/  @!P3 IADD3.X R21, PT, PT, R17, R21, RZ, P6, !PT ;  /* 0x000000151115b210 */ /* 0x000fe400037fe4ff */
[C---:B0-----:R-:W-:Y:S02]  /*aa60*/  @!P4 IADD3 R22, P6, PT, R30.reuse, R22, RZ ;  /* 0x000000161e16c210 */ /* 0x041fe40007fde0ff */
[----:B------:R-:W-:Y:S02]  /*aa70*/  @!P5 IADD3 R16, PT, PT, R15, R28, RZ ;  /* 0x0000001c0f10d210 */ /* 0x000fe40007ffe0ff */
[----:B------:R-:W-:Y:S02]  /*aa80*/  @!P4 IADD3.X R23, PT, PT, R29, R23, RZ, P6, !PT ;  /* 0x000000171d17c210 */ /* 0x000fe400037fe4ff */
[----:B------:R-:W-:Y:S02]  /*aa90*/  @!P4 IADD3 R24, P6, PT, R30, R24, RZ ;  /* 0x000000181e18c210 */ /* 0x000fe40007fde0ff */
[----:B------:R-:W-:-:S02]  /*aaa0*/  @!P5 SHF.L.U32 R17, R14, 0x2, RZ ;  /* 0x000000020e11d819 */ /* 0x000fc400000006ff */
[----:B------:R-:W-:Y:S02]  /*aab0*/  @!P4 IADD3.X R25, PT, PT, R29, R25, RZ, P6, !PT ;  /* 0x000000191d19c210 */ /* 0x000fe400037fe4ff */
[----:B------:R-:W-:Y:S02]  /*aac0*/  @!P5 SHF.L.U64.HI R16, R14, 0x2, R16 ;  /* 0x000000020e10d819 */ /* 0x000fe40000010210 */
[----:B------:R-:W-:Y:S02]  /*aad0*/  @!P5 IADD3 R26, P6, PT, R17, R26, RZ ;  /* 0x0000001a111ad210 */ /* 0x000fe40007fde0ff */
[----:B------:R-:W-:Y:S02]  /*aae0*/  SHF.R.S32.HI R30, RZ, 0x1f, R0 ;  /* 0x0000001fff1e7819 */ /* 0x000fe40000011400 */
[----:B------:R-:W-:Y:S02]  /*aaf0*/  @!P5 IADD3.X R27, PT, PT, R16, R27, RZ, P6, !PT ;  /* 0x0000001b101bd210 */ /* 0x000fe400037fe4ff */
[----:B------:R-:W-:-:S02]  /*ab00*/  ISETP.GE.U32.AND P6, PT, R0, UR16, PT ;  /* 0x0000001000007c0c */ /* 0x000fc4000bfc6070 */
[----:B------:R-:W-:Y:S02]  /*ab10*/  CS2R R14, SRZ ;  /* 0x00000000000e7805 */ /* 0x000fe4000001ff00 */
[----:B------:R-:W-:-:S04]  /*ab20*/  ISETP.GE.AND.EX P6, PT, R30, UR17, PT, P6 ;  /* 0x000000111e007c0c */ /* 0x000fc8000bfc6360 */
[----:B------:R0:W3:Y:S02]  /*ab30*/  @!P3 LDG.E.64 R14, desc[UR10][R18.64] ;  /* 0x0000000a120eb981 */ /* 0x0000e4000c1e1b00 */
[----:B0-----:R-:W-:-:S07]  /*ab40*/  CS2R R18, SRZ ;  /* 0x0000000000127805 */ /* 0x001fce000001ff00 */
[----:B------:R-:W0:Y:S01]  /*ab50*/  @!P6 LDC.64 R28, c[0x0][0x3f8] ;  /* 0x0000fe00ff1ceb82 */ /* 0x000e220000000a00 */
[----:B------:R1:W2:Y:S07]  /*ab60*/  @!P3 LDG.E.64 R18, desc[UR10][R20.64] ;  /* 0x0000000a1412b981 */ /* 0x0002ae000c1e1b00 */
[----:B------:R-:W4:Y:S01]  /*ab70*/  @!P6 LDC.64 R32, c[0x0][0x398] ;  /* 0x0000e600ff20eb82 */ /* 0x000f220000000a00 */
[----:B-1----:R-:W-:-:S06]  /*ab80*/  CS2R R20, SRZ ;  /* 0x0000000000147805 */ /* 0x002fcc000001ff00 */
[----:B------:R1:W2:Y:S02]  /*ab90*/  @!P4 LDG.E.64 R20, desc[UR10][R22.64] ;  /* 0x0000000a1614c981 */ /* 0x0002a4000c1e1b00 */
[----:B-1----:R-:W-:-:S06]  /*aba0*/  CS2R R22, SRZ ;  /* 0x0000000000167805 */ /* 0x002fcc000001ff00 */
[----:B------:R1:W2:Y:S01]  /*abb0*/  @!P4 LDG.E.64 R22, desc[UR10][R24.64] ;  /* 0x0000000a1816c981 */ /* 0x0002a2000c1e1b00 */
[----:B0-----:R-:W-:Y:S01]  /*abc0*/  @!P6 IMAD R30, R30, R28, RZ ;  /* 0x0000001c1e1ee224 */ /* 0x001fe200078e02ff */
[----:B-1----:R-:W-:-:S03]  /*abd0*/  CS2R R24, SRZ ;  /* 0x0000000000187805 */ /* 0x002fc6000001ff00 */
[----:B------:R-:W-:-:S03]  /*abe0*/  @!P6 IMAD R30, R0, R29, R30 ;  /* 0x0000001d001ee224 */ /* 0x000fc600078e021e */
[----:B------:R0:W2:Y:S02]  /*abf0*/  @!P5 LDG.E.64 R24, desc[UR10][R26.64] ;  /* 0x0000000a1a18d981 */ /* 0x0000a4000c1e1b00 */
[----:B0-----:R-:W-:Y:S02]  /*ac00*/  @!P6 MOV R26, R58 ;  /* 0x0000003a001ae202 */ /* 0x001fe40000000f00 */
[----:B------:R-:W-:-:S03]  /*ac10*/  @!P6 MOV R27, R61 ;  /* 0x0000003d001be202 */ /* 0x000fc60000000f00 */
[----:B------:R-:W-:-:S03]  /*ac20*/  @!P6 IMAD.WIDE.U32 R28, R0, R28, R26 ;  /* 0x0000001c001ce225 */ /* 0x000fc600078e001a */
[----:B------:R-:W0:Y:S02]  /*ac30*/  @!P5 LDC.64 R26, c[0x0][0x398] ;  /* 0x0000e600ff1adb82 */ /* 0x000e240000000a00 */
[----:B------:R-:W-:Y:S02]  /*ac40*/  @!P6 IADD3 R0, PT, PT, R29, R30, RZ ;  /* 0x0000001e1d00e210 */ /* 0x000fe40007ffe0ff */
[C---:B------:R-:W-:Y:S02]  /*ac50*/  @!P6 SHF.L.U32 R36, R28.reuse, 0x2, RZ ;  /* 0x000000021c24e819 */ /* 0x040fe400000006ff */
[----:B------:R-:W-:Y:S02]  /*ac60*/  @!P6 SHF.L.U64.HI R0, R28, 0x2, R0 ;  /* 0x000000021c00e819 */ /* 0x000fe40000010200 */
[----:B------:R-:W1:Y:S01]  /*ac70*/  @!P6 LDC.64 R28, c[0x0][0x3a0] ;  /* 0x0000e800ff1ceb82 */ /* 0x000e620000000a00 */
[----:B------:R-:W-:Y:S02]  /*ac80*/  CS2R R30, SRZ ;  /* 0x00000000001e7805 */ /* 0x000fe4000001ff00 */
[----:B------:R-:W-:-:S02]  /*ac90*/  @!P0 MOV R31, R4 ;  /* 0x00000004001f8202 */ /* 0x000fc40000000f00 */
[----:B------:R-:W-:-:S03]  /*aca0*/  @!P0 MOV R30, R2 ;  /* 0x00000002001e8202 */ /* 0x000fc60000000f00 */
[----:B------:R4:W-:Y:S02]  /*acb0*/  STL [R1+0x7f0], R31 ;  /* 0x0007f01f01007387 */ /* 0x0009e40000100800 */
[----:B----4-:R-:W-:Y:S02]  /*acc0*/  MOV R31, RZ ;  /* 0x000000ff001f7202 */ /* 0x010fe40000000f00 */
[----:B------:R-:W-:Y:S02]  /*acd0*/  @!P0 MOV R31, R3 ;  /* 0x00000003001f8202 */ /* 0x000fe40000000f00 */
[----:B0-----:R-:W-:-:S04]  /*ace0*/  @!P5 IADD3 R26, P0, PT, R17, R26, RZ ;  /* 0x0000001a111ad210 */ /* 0x001fc80007f1e0ff */
[----:B------:R-:W-:Y:S02]  /*acf0*/  @!P5 IADD3.X R27, PT, PT, R16, R27, RZ, P0, !PT ;  /* 0x0000001b101bd210 */ /* 0x000fe400007fe4ff */
[----:B------:R-:W-:Y:S02]  /*ad00*/  CS2R R16, SRZ ;  /* 0x0000000000107805 */ /* 0x000fe4000001ff00 */
[----:B-1----:R-:W-:Y:S01]  /*ad10*/  @!P6 IADD3 R28, P0, PT, R36, R28, RZ ;  /* 0x0000001c241ce210 */ /* 0x002fe20007f1e0ff */
[----:B------:R-:W0:Y:S03]  /*ad20*/  S2R R37, SR_TID.X ;  /* 0x0000000000257919 */ /* 0x000e260000002100 */
[----:B------:R-:W-:Y:S01]  /*ad30*/  @!P6 IADD3.X R29, PT, PT, R0, R29, RZ, P0, !PT ;  /* 0x0000001d001de210 */ /* 0x000fe200007fe4ff */
[----:B------:R1:W4:Y:S01]  /*ad40*/  @!P5 LDG.E.64 R16, desc[UR10][R26.64] ;  /* 0x0000000a1a10d981 */ /* 0x000322000c1e1b00 */
[----:B------:R-:W-:-:S04]  /*ad50*/  @!P6 IADD3 R32, P0, PT, R36, R32, RZ ;  /* 0x000000202420e210 */ /* 0x000fc80007f1e0ff */
[----:B------:R-:W-:Y:S01]  /*ad60*/  @!P6 IADD3.X R33, PT, PT, R0, R33, RZ, P0, !PT ;  /* 0x000000210021e210 */ /* 0x000fe200007fe4ff */
[----:B-1----:R-:W-:Y:S01]  /*ad70*/  HFMA2 R26, -RZ, RZ, 0, 0 ;  /* 0x00000000ff1a7431 */ /* 0x002fe200000001ff */
[----:B------:R-:W-:Y:S02]  /*ad80*/  MOV R27, RZ ;  /* 0x000000ff001b7202 */ /* 0x000fe40000000f00 */
[----:B------:R-:W-:-:S04]  /*ad90*/  ISETP.NE.AND P0, PT, RZ, UR6, PT ;  /* 0x00000006ff007c0c */ /* 0x000fc8000bf05270 */
[----:B------:R1:W4:Y:S02]  /*ada0*/  @!P6 LDG.E.64 R26, desc[UR10][R28.64] ;  /* 0x0000000a1c1ae981 */ /* 0x000324000c1e1b00 */
[----:B-1----:R-:W-:-:S06]  /*adb0*/  CS2R R28, SRZ ;  /* 0x00000000001c7805 */ /* 0x002fcc000001ff00 */
[----:B------:R1:W4:Y:S02]  /*adc0*/  @!P6 LDG.E.64 R28, desc[UR10][R32.64] ;  /* 0x0000000a201ce981 */ /* 0x000324000c1e1b00 */
[----:B-1----:R-:W1:Y:S01]  /*add0*/  @P0 LDC.64 R32, c[0x0][0x3b0] ;  /* 0x0000ec00ff200b82 */ /* 0x002e620000000a00 */
[----:B0-----:R-:W-:Y:S02]  /*ade0*/  SHF.L.U32 R0, R37, 0x1, RZ ;  /* 0x0000000125007819 */ /* 0x001fe400000006ff */
[----:B------:R-:W-:Y:S02]  /*adf0*/  MOV R36, UR13 ;  /* 0x0000000d00247c02 */ /* 0x000fe40008000f00 */
[----:B------:R-:W-:-:S04]  /*ae00*/  LOP3.LUT R0, R0, 0x7e, RZ, 0xc0, !PT ;  /* 0x0000007e00007812 */ /* 0x000fc800078ec0ff */
[----:B------:R-:W-:-:S05]  /*ae10*/  LEA R36, R36, R0, 0x7 ;  /* 0x0000000024247211 */ /* 0x000fca00078e38ff */
[----:B-1----:R-:W-:-:S04]  /*ae20*/  @P0 IMAD.WIDE R32, R36, 0x2, R32 ;  /* 0x0000000224200825 */ /* 0x002fc800078e0220 */
[----:B------:R-:W-:Y:S01]  /*ae30*/  IMAD.WIDE R36, R36, 0x2, R44 ;  /* 0x0000000224247825 */ /* 0x000fe200078e022c */
[----:B------:R-:W4:Y:S04]  /*ae40*/  @P0 LDG.E.U16 R38, desc[UR10][R32.64] ;  /* 0x0000000a20260981 */ /* 0x000f28000c1e1500 */
[----:B------:R-:W4:Y:S04]  /*ae50*/  @P0 LDG.E.U16 R32, desc[UR10][R32.64+0x2] ;  /* 0x0000020a20200981 */ /* 0x000f28000c1e1500 */
[----:B------:R-:W4:Y:S04]  /*ae60*/  LDG.E.U16 R33, desc[UR10][R36.64] ;  /* 0x0000000a24217981 */ /* 0x000f28000c1e1500 */
[----:B------:R-:W4:Y:S01]  /*ae70*/  LDG.E.U16 R36, desc[UR10][R36.64+0x2] ;  /* 0x0000020a24247981 */ /* 0x000f22000c1e1500 */
[----:B------:R-:W-:Y:S01]  /*ae80*/  HFMA2 R0, -RZ, RZ, 0, 0 ;  /* 0x00000000ff007431 */ /* 0x000fe200000001ff */
[----:B------:R-:W-:-:S02]  /*ae90*/  @!P1 MOV R47, R6 ;  /* 0x00000006002f9202 */ /* 0x000fc40000000f00 */
[----:B------:R-:W-:-:S03]  /*aea0*/  @!P1 MOV R0, R7 ;  /* 0x0000000700009202 */ /* 0x000fc60000000f00 */
[----:B------:R-:W-:Y:S04]  /*aeb0*/  STL [R1+0x7e0], R47 ;  /* 0x0007e02f01007387 */ /* 0x000fe80000100800 */
[----:B------:R0:W5:Y:S04]  /*aec0*/  LDL R37, [R1+0x550] ;  /* 0x0005500001257983 */ /* 0x0001680000100800 */
        /* <DEDUP_REMOVED lines=8> */
[----:B---3--:R-:W-:-:S05]  /*af50*/  @!P3 MOV R0, R14 ;  /* 0x0000000e0000b202 */ /* 0x008fca0000000f00 */
[----:B------:R1:W-:Y:S02]  /*af60*/  STL [R1+0x830], R0 ;  /* 0x0008300001007387 */ /* 0x0003e40000100800 */
[----:B-1----:R-:W-:Y:S01]  /*af70*/  HFMA2 R0, -RZ, RZ, 0, 0 ;  /* 0x00000000ff007431 */ /* 0x002fe200000001ff */
[----:B--2---:R-:W-:Y:S01]  /*af80*/  R2UR UR16, R34 ;  /* 0x00000000221072ca */ /* 0x004fe200000e0000 */
[----:B------:R-:W-:Y:S01]  /*af90*/  STL.64 [R1+0x1d8], R4 ;  /* 0x0001d80401007387 */ /* 0x000fe20000100a00 */
[----:B------:R-:W-:-:S03]  /*afa0*/  @!P3 MOV R0, R15 ;  /* 0x0000000f0000b202 */ /* 0x000fc60000000f00 */
[----:B------:R-:W-:Y:S04]  /*afb0*/  STL.64 [R1+0x1e0], R6 ;  /* 0x0001e00601007387 */ /* 0x000fe80000100a00 */
[----:B------:R1:W-:Y:S04]  /*afc0*/  STL [R1+0x85c], R0 ;  /* 0x00085c0001007387 */ /* 0x0003e80000100800 */
[----:B------:R-:W-:Y:S01]  /*afd0*/  STL.64 [R1+0x3d8], R2 ;  /* 0x0003d80201007387 */ /* 0x000fe20000100a00 */
[----:B------:R-:W-:-:S03]  /*afe0*/  CS2R R44, SRZ ;  /* 0x00000000002c7805 */ /* 0x000fc6000001ff00 */
[----:B------:R-:W-:Y:S01]  /*aff0*/  STL.64 [R1+0x1c8], R50 ;  /* 0x0001c83201007387 */ /* 0x000fe20000100a00 */
[----:B-1----:R-:W-:-:S03]  /*b000*/  HFMA2 R0, -RZ, RZ, 0, 0 ;  /* 0x00000000ff007431 */ /* 0x002fc600000001ff */
[----:B------:R-:W-:Y:S01]  /*b010*/  STL.64 [R1+0x3c8], R52 ;  /* 0x0003c83401007387 */ /* 0x000fe20000100a00 */
[----:B------:R-:W-:Y:S01]  /*b020*/  @!P4 MOV R0, R20 ;  /* 0x000000140000c202 */ /* 0x000fe20000000f00 */
[----:B------:R-:W-:Y:S02]  /*b030*/  HFMA2 R4, -RZ, RZ, 0, 0 ;  /* 0x00000000ff047431 */ /* 0x000fe400000001ff */
[----:B------:R0:W5:Y:S04]  /*b040*/  LDL R34, [R1+0x590] ;  /* 0x0005900001227983 */ /* 0x0001680000100800 */
[----:B------:R1:W-:Y:S01]  /*b050*/  STL [R1+0x884], R0 ;  /* 0x0008840001007387 */ /* 0x0003e20000100800 */
[----:B------:R-:W-:Y:S02]  /*b060*/  CS2R R6, SRZ ;  /* 0x0000000000067805 */ /* 0x000fe4000001ff00 */
[----:B-1----:R-:W-:-:S05]  /*b070*/  MOV R0, UR16 ;  /* 0x0000001000007c02 */ /* 0x002fca0008000f00 */
[----:B------:R-:W-:Y:S01]  /*b080*/  FFMA.FTZ R0, -R0, UR16, R35 ;  /* 0x0000001000007c23 */ /* 0x000fe20008010123 */
[----:B------:R-:W-:Y:S01]  /*b090*/  @!P1 MOV R4, R8 ;  /* 0x0000000800049202 */ /* 0x000fe20000000f00 */
[----:B------:R-:W-:Y:S01]  /*b0a0*/  HFMA2 R2, -RZ, RZ, 0, 0 ;  /* 0x00000000ff027431 */ /* 0x000fe200000001ff */
[----:B------:R-:W-:Y:S02]  /*b0b0*/  @!P1 MOV R6, R9 ;  /* 0x0000000900069202 */ /* 0x000fe40000000f00 */
[----:B------:R-:W-:Y:S02]  /*b0c0*/  CS2R R50, SRZ ;  /* 0x0000000000327805 */ /* 0x000fe4000001ff00 */
[----:B------:R-:W-:Y:S01]  /*b0d0*/  FSETP.GTU.FTZ.AND P1, PT, R0, RZ, PT ;  /* 0x000000ff0000720b */ /* 0x000fe20003f3c000 */
[----:B------:R-:W-:Y:S01]  /*b0e0*/  STL.64 [R1+0x3e0], R8 ;  /* 0x0003e00801007387 */ /* 0x000fe20000100a00 */
[----:B------:R-:W-:Y:S02]  /*b0f0*/  @!P4 MOV R2, R21 ;  /* 0x000000150002c202 */ /* 0x000fe40000000f00 */
[----:B------:R-:W-:Y:S01]  /*b100*/  @!P4 MOV R45, R22 ;  /* 0x00000016002dc202 */ /* 0x000fe20000000f00 */
[----:B------:R0:W5:Y:S04]  /*b110*/  LDL R35, [R1+0x4ec] ;  /* 0x0004ec0001237983 */ /* 0x0001680000100800 */
[----:B------:R1:W-:Y:S04]  /*b120*/  STL [R1+0x890], R2 ;  /* 0x0008900201007387 */ /* 0x0003e80000100800 */
[----:B------:R-:W-:-:S05]  /*b130*/  VOTEU.ANY UP0, P1 ;  /* 0x0000000000ff7886 */ /* 0x000fca0000800100 */
[----:B------:R-:W2:Y:S01]  /*b140*/  @UP0 LDCU UR5, c[0x0][0x3c0] ;  /* 0x00007800ff0507ac */ /* 0x000ea20008000800 */
[----:B-1----:R-:W-:Y:S01]  /*b150*/  HFMA2 R2, -RZ, RZ, 0, 0 ;  /* 0x00000000ff027431 */ /* 0x002fe200000001ff */
[----:B------:R-:W-:Y:S02]  /*b160*/  PLOP3.LUT P1, PT, PT, PT, UP0, 0x80, 0x8 ;  /* 0x000000000008781c */ /* 0x000fe40003f2f008 */
[----:B------:R-:W-:-:S05]  /*b170*/  @!P5 MOV R2, R24 ;  /* 0x000000180002d202 */ /* 0x000fca0000000f00 */
[----:B------:R1:W-:Y:S02]  /*b180*/  STL [R1+0x898], R2 ;  /* 0x0008980201007387 */ /* 0x0003e40000100800 */
[----:B-1----:R-:W-:-:S04]  /*b190*/  HFMA2 R2, -RZ, RZ, 0, 0 ;  /* 0x00000000ff027431 */ /* 0x002fc800000001ff */
[----:B--2---:R-:W-:Y:S01]  /*b1a0*/  @P1 FADD.FTZ R0, R0, UR5 ;  /* 0x0000000500001e21 */ /* 0x004fe20008010000 */
[----:B------:R-:W-:-:S05]  /*b1b0*/  @!P5 MOV R2, R25 ;  /* 0x000000190002d202 */ /* 0x000fca0000000f00 */
[----:B------:R-:W1:Y:S01]  /*b1c0*/  @P1 MUFU.RSQ R0, R0 ;  /* 0x0000000000001308 */ /* 0x000e620000001400 */
[----:B------:R2:W-:Y:S02]  /*b1d0*/  STL [R1+0x8a8], R2 ;  /* 0x0008a80201007387 */ /* 0x0005e40000100800 */
[----:B--2---:R-:W-:Y:S01]  /*b1e0*/  HFMA2 R2, -RZ, RZ, 0, 0 ;  /* 0x00000000ff027431 */ /* 0x004fe200000001ff */
[----:B----4-:R-:W-:-:S05]  /*b1f0*/  @!P6 MOV R2, R26 ;  /* 0x0000001a0002e202 */ /* 0x010fca0000000f00 */
[----:B------:R2:W-:Y:S01]  /*b200*/  STL [R1+0x8b0], R2 ;  /* 0x0008b00201007387 */ /* 0x0005e20000100800 */
[----:B-1----:R-:W-:Y:S01]  /*b210*/  @P1 R2UR UR5, R0 ;  /* 0x00000000000512ca */ /* 0x002fe200000e0000 */
[----:B------:R-:W-:Y:S02]  /*b220*/  HFMA2 R0, -RZ, RZ, 0, 0 ;  /* 0x00000000ff007431 */ /* 0x000fe400000001ff */
[----:B--2---:R-:W-:Y:S01]  /*b230*/  HFMA2 R2, -RZ, RZ, 0, 0 ;  /* 0x00000000ff027431 */ /* 0x004fe200000001ff */
[----:B------:R-:W-:Y:S01]  /*b240*/  @!P6 MOV R2, R27 ;  /* 0x0000001b0002e202 */ /* 0x000fe20000000f00 */
[----:B------:R-:W-:Y:S01]  /*b250*/  STL.64 [R1+0x1f8], R20 ;  /* 0x0001f81401007387 */ /* 0x000fe20000100a00 */
[----:B------:R-:W-:-:S03]  /*b260*/  @!P4 MOV R50, R23 ;  /* 0x000000170032c202 */ /* 0x000fc60000000f00 */
[----:B------:R1:W-:Y:S04]  /*b270*/  STL [R1+0x8b4], R2 ;  /* 0x0008b40201007387 */ /* 0x0003e80000100800 */
[----:B------:R2:W-:Y:S04]  /*b280*/  STL.64 [R1+0x3f8], R22 ;  /* 0x0003f81601007387 */ /* 0x0005e80000100a00 */
[----:B------:R3:W-:Y:S01]  /*b290*/  STL.64 [R1+0x200], R24 ;  /* 0x0002001801007387 */ /* 0x0007e20000100a00 */
[----:B-1----:R-:W-:-:S03]  /*b2a0*/  MOV R2, RZ ;  /* 0x000000ff00027202 */ /* 0x002fc60000000f00 */
[----:B------:R1:W-:Y:S04]  /*b2b0*/  STL.64 [R1+0x208], R26 ;  /* 0x0002081a01007387 */ /* 0x0003e80000100a00 */
[----:B------:R0:W5:Y:S04]  /*b2c0*/  LDL R20, [R1+0x4e4] ;  /* 0x0004e40001147983 */ /* 0x0001680000100800 */
[----:B--2---:R0:W5:Y:S04]  /*b2d0*/  LDL R22, [R1+0x508] ;  /* 0x0005080001167983 */ /* 0x0041680000100800 */
[----:B------:R0:W5:Y:S04]  /*b2e0*/  LDL R23, [R1+0x89c] ;  /* 0x00089c0001177983 */ /* 0x0001680000100800 */
[----:B---3--:R0:W5:Y:S01]  /*b2f0*/  LDL R24, [R1+0x54c] ;  /* 0x00054c0001187983 */ /* 0x0081620000100800 */
[----:B------:R-:W-:-:S03]  /*b300*/  @P0 SHF.L.U32 R0, R38, 0x10, RZ ;  /* 0x0000001026000819 */ /* 0x000fc600000006ff */
[----:B------:R0:W5:Y:S04]  /*b310*/  LDL R25, [R1+0x894] ;  /* 0x0008940001197983 */ /* 0x0001680000100800 */
[----:B-1----:R0:W5:Y:S01]  /*b320*/  LDL R26, [R1+0x564] ;  /* 0x00056400011a7983 */ /* 0x0021620000100800 */
[----:B------:R-:W-:-:S03]  /*b330*/  @P0 SHF.L.U32 R2, R32, 0x10, RZ ;  /* 0x0000001020020819 */ /* 0x000fc600000006ff */
[----:B------:R0:W5:Y:S04]  /*b340*/  LDL R27, [R1+0x870] ;  /* 0x00087000011b7983 */ /* 0x0001680000100800 */
[----:B------:R0:W5:Y:S04]  /*b350*/  LDL R38, [R1+0x568] ;  /* 0x0005680001267983 */ /* 0x0001680000100800 */
[----:B------:R0:W5:Y:S01]  /*b360*/  LDL R32, [R1+0x57c] ;  /* 0x00057c0001207983 */ /* 0x0001620000100800 */
[----:B------:R-:W-:-:S03]  /*b370*/  SHF.L.U32 R3, R33, 0x10, RZ ;  /* 0x0000001021037819 */ /* 0x000fc600000006ff */
[----:B------:R0:W5:Y:S01]  /*b380*/  LDL R33, [R1+0x4c4] ;  /* 0x0004c40001217983 */ /* 0x0001620000100800 */
[----:B------:R-:W-:-:S03]  /*b390*/  SHF.L.U32 R5, R36, 0x10, RZ ;  /* 0x0000001024057819 */ /* 0x000fc600000006ff */
[----:B------:R0:W5:Y:S04]  /*b3a0*/  LDL R36, [R1+0x530] ;  /* 0x0005300001247983 */ /* 0x0001680000100800 */
[----:B------:R0:W-:Y:S04]  /*b3b0*/  STL.64 [R1+0x1e8], R10 ;  /* 0x0001e80a01007387 */ /* 0x0001e80000100a00 */
[----:B------:R0:W-:Y:S04]  /*b3c0*/  STL.64 [R1+0x3e8], R12 ;  /* 0x0003e80c01007387 */ /* 0x0001e80000100a00 */
[----:B------:R0:W-:Y:S04]  /*b3d0*/  STL.64 [R1+0x1f0], R14 ;  /* 0x0001f00e01007387 */ /* 0x0001e80000100a00 */
[----:B------:R0:W-:Y:S04]  /*b3e0*/  STL.64 [R1+0x3f0], R18 ;  /* 0x0003f01201007387 */ /* 0x0001e80000100a00 */
[----:B------:R0:W-:Y:S04]  /*b3f0*/  STL.64 [R1+0x400], R16 ;  /* 0x0004001001007387 */ /* 0x0001e80000100a00 */
[----:B------:R0:W-:Y:S01]  /*b400*/  STL.64 [R1+0x408], R28 ;  /* 0x0004081c01007387 */ /* 0x0001e20000100a00 */
[----:B------:R-:W-:Y:S01]  /*b410*/  UISETP.NE.AND UP1, UPT, UR6, URZ, UPT ;  /* 0x000000ff0600728c */ /* 0x000fe2000bf25270 */
[----:B------:R-:W-:-:S02]  /*b420*/  HFMA2 R47, -RZ, RZ, 0, 0 ;  /* 0x00000000ff2f7431 */ /* 0x000fc400000001ff */
[----:B------:R-:W-:Y:S01]  /*b430*/  HFMA2 R54, -RZ, RZ, 0, 0 ;  /* 0x00000000ff367431 */ /* 0x000fe200000001ff */
[----:B------:R-:W-:Y:S02]  /*b440*/  CS2R R52, SRZ ;  /* 0x0000000000347805 */ /* 0x000fe4000001ff00 */
[----:B------:R-:W-:Y:S02]  /*b450*/  @!P2 MOV R7, R12 ;  /* 0x0000000c0007a202 */ /* 0x000fe40000000f00 */
[----:B------:R-:W-:Y:S02]  /*b460*/  @!P2 MOV R44, R13 ;  /* 0x0000000d002ca202 */ /* 0x000fe40000000f00 */
[----:B------:R-:W-:Y:S02]  /*b470*/  @!P3 MOV R48, R18 ;  /* 0x000000120030b202 */ /* 0x000fe40000000f00 */
[----:B------:R-:W-:Y:S02]  /*b480*/  @!P3 MOV R47, R19 ;  /* 0x00000013002fb202 */ /* 0x000fe40000000f00 */
[----:B------:R-:W-:-:S02]  /*b490*/  @!P5 MOV R51, R16 ;  /* 0x000000100033d202 */ /* 0x000fc40000000f00 */
[----:B------:R-:W-:Y:S02]  /*b4a0*/  @!P5 MOV R52, R17 ;  /* 0x000000110034d202 */ /* 0x000fe40000000f00 */
[----:B------:R-:W-:Y:S02]  /*b4b0*/  @!P6 MOV R53, R28 ;  /* 0x0000001c0035e202 */ /* 0x000fe40000000f00 */
[----:B------:R-:W-:Y:S01]  /*b4c0*/  @!P6 MOV R54, R29 ;  /* 0x0000001d0036e202 */ /* 0x000fe20000000f00 */
[----:B------:R-:W-:Y:S01]  /*b4d0*/  UMOV UR17, 0x3f800000 ;  /* 0x3f80000000117882 */ /* 0x000fe20000000000 */
[----:B------:R-:W-:Y:S01]  /*b4e0*/  @UP0 UMOV UR17, UR5 ;  /* 0x0000000500110c82 */ /* 0x000fe20008000000 */
[----:B0-----:R-:W-:Y:S05]  /*b4f0*/  BRA.U UP1, `(.L_x_1582) ;  /* 0x0000004501a47547 */ /* 0x001fea000b800000 */
        /* <DEDUP_REMOVED lines=9> */
[----:B------:R-:W4:Y:S04]  /*b590*/  LDL.LU R15, [R1+0x588] ;  /* 0x00058800010f7983 */ /* 0x000f280000300800 */
[----:B------:R0:W-:Y:S04]  /*b5a0*/  STL [R1+0x8d0], R58 ;  /* 0x0008d03a01007387 */ /* 0x0001e80000100800 */
[----:B------:R-:W4:Y:S04]  /*b5b0*/  LDL.LU R19, [R1+0x6e0] ;  /* 0x0006e00001137983 */ /* 0x000f280000300800 */
[----:B------:R-:W4:Y:S04]  /*b5c0*/  LDL.LU R18, [R1+0x6f8] ;  /* 0x0006f80001127983 */ /* 0x000f280000300800 */
[----:B0-----:R-:W4:Y:S04]  /*b5d0*/  LDL.LU R58, [R1+0x558] ;  /* 0x00055800013a7983 */ /* 0x001f280000300800 */
[----:B------:R0:W-:Y:S01]  /*b5e0*/  STL [R1+0x8cc], R2 ;  /* 0x0008cc0201007387 */ /* 0x0001e20000100800 */
[----:B--2---:R-:W-:Y:S01]  /*b5f0*/  FADD.FTZ R9, R9, -UR16 ;  /* 0x8000001009097e21 */ /* 0x004fe20008010000 */
[----:B---3--:R-:W-:-:S03]  /*b600*/  MOV R28, R21 ;  /* 0x00000015001c7202 */ /* 0x008fc60000000f00 */
[----:B------:R-:W-:Y:S01]  /*b610*/  FMUL.FTZ R9, R9, UR17 ;  /* 0x0000001109097c20 */ /* 0x000fe20008410000 */
[----:B----4-:R-:W-:Y:S01]  /*b620*/  MOV R21, R10 ;  /* 0x0000000a00157202 */ /* 0x010fe20000000f00 */
[----:B------:R-:W-:Y:S01]  /*b630*/  FMUL.FTZ R10, R3, R13 ;  /* 0x0000000d030a7220 */ /* 0x000fe20000410000 */
[----:B------:R-:W-:Y:S01]  /*b640*/  FADD.FTZ R8, R8, -UR16 ;  /* 0x8000001008087e21 */ /* 0x000fe20008010000 */
[----:B------:R-:W-:Y:S02]  /*b650*/  MOV R17, R11 ;  /* 0x0000000b00117202 */ /* 0x000fe40000000f00 */
[----:B------:R-:W-:Y:S01]  /*b660*/  FADD.FTZ R11, RZ, R10 ;  /* 0x0000000aff0b7221 */ /* 0x000fe20000010000 */
[----:B------:R-:W-:Y:S01]  /*b670*/  FMUL.FTZ R8, R8, UR17 ;  /* 0x0000001108087c20 */ /* 0x000fe20008410000 */
[----:B------:R-:W-:Y:S01]  /*b680*/  MOV R29, R16 ;  /* 0x00000010001d7202 */ /* 0x000fe20000000f00 */
[----:B------:R-:W-:Y:S01]  /*b690*/  FFMA.FTZ R10, R9, R10, RZ ;  /* 0x0000000a090a7223 */ /* 0x000fe200000100ff */
[----:B------:R-:W-:Y:S01]  /*b6a0*/  MOV R16, R12 ;  /* 0x0000000c00107202 */ /* 0x000fe20000000f00 */
[----:B-----5:R-:W-:-:S04]  /*b6b0*/  FMUL.FTZ R12, R5, R55 ;  /* 0x00000037050c7220 */ /* 0x020fc80000410000 */
        /* <DEDUP_REMOVED lines=11> */
[----:B0-----:R-:W-:Y:S01]  /*b770*/  MOV R2, R15 ;  /* 0x0000000f00027202 */ /* 0x001fe20000000f00 */
[----:B------:R-:W-:Y:S01]  /*b780*/  FFMA.FTZ R8, R8, R55, RZ ;  /* 0x0000003708087223 */ /* 0x000fe200000100ff */
[----:B------:R-:W-:Y:S01]  /*b790*/  FADD.FTZ R15, RZ, R55 ;  /* 0x00000037ff0f7221 */ /* 0x000fe20000010000 */
[----:B------:R-:W-:Y:S01]  /*b7a0*/  FMUL.FTZ R12, R12, UR17 ;  /* 0x000000110c0c7c20 */ /* 0x000fe20008410000 */
[----:B------:R-:W-:Y:S01]  /*b7b0*/  MOV R29, R28 ;  /* 0x0000001c001d7202 */ /* 0x000fe20000000f00 */
[----:B------:R-:W-:Y:S01]  /*b7c0*/  FADD.FTZ R11, R11, R14 ;  /* 0x0000000e0b0b7221 */ /* 0x000fe20000010000 */
[----:B------:R-:W-:Y:S01]  /*b7d0*/  FADD.FTZ R15, R15, R16 ;  /* 0x000000100f0f7221 */ /* 0x000fe20000010000 */
[CC--:B------:R-:W-:Y:S01]  /*b7e0*/  FFMA.FTZ R8, R12.reuse, R16.reuse, R8 ;  /* 0x000000100c087223 */ /* 0x0c0fe20000010008 */
[----:B------:R-:W-:Y:S01]  /*b7f0*/  FMUL.FTZ R16, R5, R16 ;  /* 0x0000001005107220 */ /* 0x000fe20000410000 */
[----:B------:R-:W-:Y:S01]  /*b800*/  MOV R28, R17 ;  /* 0x00000011001c7202 */ /* 0x000fe20000000f00 */
[----:B------:R-:W-:Y:S01]  /*b810*/  FADD.FTZ R13, R13, R58 ;  /* 0x0000003a0d0d7221 */ /* 0x000fe20000010000 */
[----:B------:R-:W2:Y:S01]  /*b820*/  LDL.LU R17, [R1+0x5a4] ;  /* 0x0005a40001117983 */ /* 0x000ea20000300800 */
[----:B------:R-:W-:Y:S01]  /*b830*/  FFMA.FTZ R10, R12, R16, R10 ;  /* 0x000000100c0a7223 */ /* 0x000fe2000001000a */
[----:B------:R-:W-:Y:S01]  /*b840*/  FADD.FTZ R12, R57, -UR16 ;  /* 0x80000010390c7e21 */ /* 0x000fe20008010000 */
[----:B------:R-:W-:Y:S01]  /*b850*/  FADD.FTZ R11, R16, R11 ;  /* 0x0000000b100b7221 */ /* 0x000fe20000010000 */
[----:B------:R-:W-:Y:S01]  /*b860*/  FADD.FTZ R15, R15, R29 ;  /* 0x0000001d0f0f7221 */ /* 0x000fe20000010000 */
[----:B------:R-:W-:Y:S01]  /*b870*/  FADD.FTZ R13, R13, R2 ;  /* 0x000000020d0d7221 */ /* 0x000fe20000010000 */
[----:B------:R-:W-:Y:S01]  /*b880*/  FMUL.FTZ R14, R12, UR17 ;  /* 0x000000110c0e7c20 */ /* 0x000fe20008410000 */
[-C--:B------:R-:W-:Y:S01]  /*b890*/  FMUL.FTZ R12, R3, R58.reuse ;  /* 0x0000003a030c7220 */ /* 0x080fe20000410000 */
[----:B------:R-:W3:Y:S02]  /*b8a0*/  LDL.LU R57, [R1+0x5ac] ;  /* 0x0005ac0001397983 */ /* 0x000ee40000300800 */
[C---:B------:R-:W-:Y:S01]  /*b8b0*/  FFMA.FTZ R9, R14.reuse, R58, R9 ;  /* 0x0000003a0e097223 */ /* 0x040fe20000010009 */
[----:B------:R-:W-:Y:S01]  /*b8c0*/  FFMA.FTZ R10, R14, R12, R10 ;  /* 0x0000000c0e0a7223 */ /* 0x000fe2000001000a */
[----:B------:R-:W-:Y:S01]  /*b8d0*/  FADD.FTZ R14, R21, -UR16 ;  /* 0x80000010150e7e21 */ /* 0x000fe20008010000 */
[----:B------:R-:W-:Y:S01]  /*b8e0*/  FADD.FTZ R11, R11, R12 ;  /* 0x0000000c0b0b7221 */ /* 0x000fe20000010000 */
[----:B------:R-:W4:Y:S01]  /*b8f0*/  LDL.LU R21, [R1+0x5a0] ;  /* 0x0005a00001157983 */ /* 0x000f220000300800 */
[----:B------:R-:W-:Y:S01]  /*b900*/  FMUL.FTZ R12, R5, R29 ;  /* 0x0000001d050c7220 */ /* 0x000fe20000410000 */
[----:B------:R-:W-:-:S02]  /*b910*/  FMUL.FTZ R14, R14, UR17 ;  /* 0x000000110e0e7c20 */ /* 0x000fc40008410000 */
[----:B------:R-:W3:Y:S01]  /*b920*/  LDL.LU R58, [R1+0x71c] ;  /* 0x00071c00013a7983 */ /* 0x000ee20000300800 */
[----:B------:R-:W-:Y:S01]  /*b930*/  FADD.FTZ R16, R19, -UR16 ;  /* 0x8000001013107e21 */ /* 0x000fe20008010000 */
[C---:B------:R-:W-:Y:S01]  /*b940*/  FFMA.FTZ R8, R14.reuse, R29, R8 ;  /* 0x0000001d0e087223 */ /* 0x040fe20000010008 */
[----:B------:R-:W-:Y:S01]  /*b950*/  FFMA.FTZ R10, R14, R12, R10 ;  /* 0x0000000c0e0a7223 */ /* 0x000fe2000001000a */
[----:B------:R-:W3:Y:S01]  /*b960*/  LDL.LU R29, [R1+0x5a8] ;  /* 0x0005a800011d7983 */ /* 0x000ee20000300800 */
[----:B------:R-:W-:Y:S01]  /*b970*/  FADD.FTZ R11, R12, R11 ;  /* 0x0000000b0c0b7221 */ /* 0x000fe20000010000 */
[----:B------:R-:W-:Y:S02]  /*b980*/  FADD.FTZ R12, R18, -UR16 ;  /* 0x80000010120c7e21 */ /* 0x000fe40008010000 */
[----:B------:R-:W3:Y:S01]  /*b990*/  LDL.LU R19, [R1+0x748] ;  /* 0x0007480001137983 */ /* 0x000ee20000300800 */
[----:B------:R-:W-:Y:S01]  /*b9a0*/  FMUL.FTZ R16, R16, UR17 ;  /* 0x0000001110107c20 */ /* 0x000fe20008410000 */
[-C--:B------:R-:W-:Y:S01]  /*b9b0*/  FMUL.FTZ R14, R3, R2.reuse ;  /* 0x00000002030e7220 */ /* 0x080fe20000410000 */
[----:B------:R-:W-:Y:S01]  /*b9c0*/  FMUL.FTZ R12, R12, UR17 ;  /* 0x000000110c0c7c20 */ /* 0x000fe20008410000 */
[----:B------:R-:W3:Y:S01]  /*b9d0*/  LDL.LU R18, [R1+0x538] ;  /* 0x0005380001127983 */ /* 0x000ee20000300800 */
[C---:B------:R-:W-:Y:S01]  /*b9e0*/  FFMA.FTZ R9, R16.reuse, R2, R9 ;  /* 0x0000000210097223 */ /* 0x040fe20000010009 */
[----:B------:R-:W-:Y:S01]  /*b9f0*/  FFMA.FTZ R10, R16, R14, R10 ;  /* 0x0000000e100a7223 */ /* 0x000fe2000001000a */
[----:B------:R-:W-:Y:S01]  /*ba00*/  FADD.FTZ R11, R11, R14 ;  /* 0x0000000e0b0b7221 */ /* 0x000fe20000010000 */
[----:B------:R-:W-:Y:S01]  /*ba10*/  FADD.FTZ R16, R28, -UR16 ;  /* 0x800000101c107e21 */ /* 0x000fe20008010000 */
[----:B------:R0:W-:Y:S03]  /*ba20*/  STL [R1+0x8c8], R0 ;  /* 0x0008c80001007387 */ /* 0x0001e60000100800 */
[----:B------:R-:W-:Y:S01]  /*ba30*/  FMUL.FTZ R16, R16, UR17 ;  /* 0x0000001110107c20 */ /* 0x000fe20008410000 */
[----:B------:R-:W3:Y:S04]  /*ba40*/  LDL.LU R28, [R1+0x770] ;  /* 0x00077000011c7983 */ /* 0x000ee80000300800 */
[----:B------:R-:W3:Y:S04]  /*ba50*/  LDL.LU R55, [R1+0x5c4] ;  /* 0x0005c40001377983 */ /* 0x000ee80000300800 */
[----:B0-----:R-:W3:Y:S04]  /*ba60*/  LDL.LU R0, [R1+0x5c0] ;  /* 0x0005c00001007983 */ /* 0x001ee80000300800 */
[----:B------:R-:W3:Y:S04]  /*ba70*/  LDL.LU R56, [R1+0x5c8] ;  /* 0x0005c80001387983 */ /* 0x000ee80000300800 */
[----:B------:R-:W3:Y:S01]  /*ba80*/  LDL.LU R2, [R1+0x5d0] ;  /* 0x0005d00001027983 */ /* 0x000ee20000300800 */
[----:B--2---:R-:W-:Y:S01]  /*ba90*/  FADD.FTZ R15, R15, R17 ;  /* 0x000000110f0f7221 */ /* 0x004fe20000010000 */
[-C--:B------:R-:W-:Y:S01]  /*baa0*/  FFMA.FTZ R8, R12, R17.reuse, R8 ;  /* 0x000000110c087223 */ /* 0x080fe20000010008 */
[----:B------:R-:W-:-:S02]  /*bab0*/  FMUL.FTZ R14, R5, R17 ;  /* 0x00000011050e7220 */ /* 0x000fc40000410000 */
[----:B------:R-:W2:Y:S02]  /*bac0*/  LDL.LU R17, [R1+0x74c] ;  /* 0x00074c0001117983 */ /* 0x000ea40000300800 */
[----:B------:R-:W-:Y:S01]  /*bad0*/  FFMA.FTZ R10, R12, R14, R10 ;  /* 0x0000000e0c0a7223 */ /* 0x000fe2000001000a */
[----:B----4-:R-:W-:Y:S01]  /*bae0*/  FADD.FTZ R13, R13, R21 ;  /* 0x000000150d0d7221 */ /* 0x010fe20000010000 */
[-C--:B------:R-:W-:Y:S01]  /*baf0*/  FFMA.FTZ R9, R16, R21.reuse, R9 ;  /* 0x0000001510097223 */ /* 0x080fe20000010009 */
[----:B------:R-:W-:Y:S02]  /*bb00*/  FMUL.FTZ R12, R3, R21 ;  /* 0x00000015030c7220 */ /* 0x000fe40000410000 */
[----:B------:R-:W4:Y:S01]  /*bb10*/  LDL.LU R21, [R1+0x774] ;  /* 0x0007740001157983 */ /* 0x000f220000300800 */
[----:B------:R-:W-:Y:S01]  /*bb20*/  FADD.FTZ R11, R14, R11 ;  /* 0x0000000b0e0b7221 */ /* 0x000fe20000010000 */
[----:B---3--:R-:W-:Y:S01]  /*bb30*/  FADD.FTZ R14, R58, -UR16 ;  /* 0x800000103a0e7e21 */ /* 0x008fe20008010000 */
[----:B------:R-:W-:Y:S01]  /*bb40*/  FFMA.FTZ R10, R16, R12, R10 ;  /* 0x0000000c100a7223 */ /* 0x000fe2000001000a */
[----:B------:R-:W-:Y:S01]  /*bb50*/  FADD.FTZ R15, R15, R29 ;  /* 0x0000001d0f0f7221 */ /* 0x000fe20000010000 */
[----:B------:R-:W-:Y:S01]  /*bb60*/  FADD.FTZ R11, R11, R12 ;  /* 0x0000000c0b0b7221 */ /* 0x000fe20000010000 */
[----:B------:R-:W-:Y:S01]  /*bb70*/  FMUL.FTZ R14, R14, UR17 ;  /* 0x000000110e0e7c20 */ /* 0x000fe20008410000 */
[-C--:B------:R-:W-:Y:S01]  /*bb80*/  FMUL.FTZ R12, R5, R29.reuse ;  /* 0x0000001d050c7220 */ /* 0x080fe20000410000 */
[----:B------:R-:W-:Y:S01]  /*bb90*/  FADD.FTZ R16, R19, -UR16 ;  /* 0x8000001013107e21 */ /* 0x000fe20008010000 */
[----:B------:R-:W3:Y:S01]  /*bba0*/  LDL.LU R58, [R1+0x5d4] ;  /* 0x0005d400013a7983 */ /* 0x000ee20000300800 */
[C---:B------:R-:W-:Y:S01]  /*bbb0*/  FFMA.FTZ R8, R14.reuse, R29, R8 ;  /* 0x0000001d0e087223 */ /* 0x040fe20000010008 */
[----:B------:R-:W-:Y:S01]  /*bbc0*/  FFMA.FTZ R10, R14, R12, R10 ;  /* 0x0000000c0e0a7223 */ /* 0x000fe2000001000a */
[----:B------:R-:W-:Y:S01]  /*bbd0*/  FMUL.FTZ R16, R16, UR17 ;  /* 0x0000001110107c20 */ /* 0x000fe20008410000 */
[-C--:B------:R-:W-:Y:S01]  /*bbe0*/  FMUL.FTZ R14, R3, R18.reuse ;  /* 0x00000012030e7220 */ /* 0x080fe20000410000 */
[----:B------:R-:W-:Y:S01]  /*bbf0*/  FADD.FTZ R11, R12, R11 ;  /* 0x0000000b0c0b7221 */ /* 0x000fe20000010000 */
[----:B------:R-:W3:Y:S01]  /*bc00*/  LDL.LU R19, [R1+0x790] ;  /* 0x0007900001137983 */ /* 0x000ee20000300800 */
[C---:B------:R-:W-:Y:S01]  /*bc10*/  FFMA.FTZ R9, R16.reuse, R18, R9 ;  /* 0x0000001210097223 */ /* 0x040fe20000010009 */
[----:B------:R-:W-:Y:S01]  /*bc20*/  FFMA.FTZ R16, R16, R14, R10 ;  /* 0x0000000e10107223 */ /* 0x000fe2000001000a */
[----:B------:R-:W-:Y:S01]  /*bc30*/  FMUL.FTZ R12, R5, R57 ;  /* 0x00000039050c7220 */ /* 0x000fe20000410000 */
[----:B------:R-:W-:Y:S01]  /*bc40*/  FADD.FTZ R13, R13, R18 ;  /* 0x000000120d0d7221 */ /* 0x000fe20000010000 */
[----:B------:R-:W3:Y:S04]  /*bc50*/  LDL.LU R29, [R1+0x5cc] ;  /* 0x0005cc00011d7983 */ /* 0x000ee80000300800 */
[----:B------:R-:W3:Y:S01]  /*bc60*/  LDL.LU R18, [R1+0x794] ;  /* 0x0007940001127983 */ /* 0x000ee20000300800 */
[----:B--2---:R-:W-:Y:S01]  /*bc70*/  FADD.FTZ R10, R17, -UR16 ;  /* 0x80000010110a7e21 */ /* 0x004fe20008010000 */
[----:B------:R-:W-:-:S03]  /*bc80*/  FADD.FTZ R17, R11, R14 ;  /* 0x0000000e0b117221 */ /* 0x000fc60000010000 */
[----:B------:R-:W-:Y:S01]  /*bc90*/  FMUL.FTZ R14, R10, UR17 ;  /* 0x000000110a0e7c20 */ /* 0x000fe20008410000 */
[----:B------:R-:W-:-:S03]  /*bca0*/  FADD.FTZ R10, R12, R17 ;  /* 0x000000110c0a7221 */ /* 0x000fc60000010000 */
[----:B------:R-:W-:Y:S01]  /*bcb0*/  FFMA.FTZ R16, R14, R12, R16 ;  /* 0x0000000c0e107223 */ /* 0x000fe20000010010 */
[----:B----4-:R-:W-:Y:S02]  /*bcc0*/  FADD.FTZ R12, R21, -UR16 ;  /* 0x80000010150c7e21 */ /* 0x010fe40008010000 */
[----:B------:R-:W2:Y:S01]  /*bcd0*/  LDL.LU R21, [R1+0x79c] ;  /* 0x00079c0001157983 */ /* 0x000ea20000300800 */
[----:B------:R-:W-:-:S03]  /*bce0*/  FADD.FTZ R11, R28, -UR16 ;  /* 0x800000101c0b7e21 */ /* 0x000fc60008010000 */
[----:B------:R-:W4:Y:S01]  /*bcf0*/  LDL.LU R28, [R1+0x798] ;  /* 0x00079800011c7983 */ /* 0x000f220000300800 */
[----:B------:R-:W-:Y:S01]  /*bd00*/  FMUL.FTZ R17, R3, R0 ;  /* 0x0000000003117220 */ /* 0x000fe20000410000 */
[----:B------:R-:W-:Y:S01]  /*bd10*/  FMUL.FTZ R11, R11, UR17 ;  /* 0x000000110b0b7c20 */ /* 0x000fe20008410000 */
[----:B------:R-:W-:Y:S01]  /*bd20*/  FMUL.FTZ R12, R12, UR17 ;  /* 0x000000110c0c7c20 */ /* 0x000fe20008410000 */
[----:B------:R-:W-:Y:S01]  /*bd30*/  FFMA.FTZ R8, R14, R57, R8 ;  /* 0x000000390e087223 */ /* 0x000fe20000010008 */
[----:B------:R-:W-:Y:S01]  /*bd40*/  FADD.FTZ R10, R10, R17 ;  /* 0x000000110a0a7221 */ /* 0x000fe20000010000 */
[----:B------:R-:W-:Y:S01]  /*bd50*/  FFMA.FTZ R16, R11, R17, R16 ;  /* 0x000000110b107223 */ /* 0x000fe20000010010 */
[----:B------:R-:W-:Y:S01]  /*bd60*/  FMUL.FTZ R17, R5, R55 ;  /* 0x0000003705117220 */ /* 0x000fe20000410000 */
[----:B---3--:R-:W-:Y:S02]  /*bd70*/  FADD.FTZ R14, R19, -UR16 ;  /* 0x80000010130e7e21 */ /* 0x008fe40008010000 */
[----:B------:R-:W3:Y:S01]  /*bd80*/  LDL.LU R19, [R1+0x7a0] ;  /* 0x0007a00001137983 */ /* 0x000ee20000300800 */
[----:B------:R-:W-:Y:S01]  /*bd90*/  FADD.FTZ R10, R17, R10 ;  /* 0x0000000a110a7221 */ /* 0x000fe20000010000 */
[----:B------:R-:W-:Y:S01]  /*bda0*/  FFMA.FTZ R16, R12, R17, R16 ;  /* 0x000000110c107223 */ /* 0x000fe20000010010 */
[----:B------:R-:W-:Y:S01]  /*bdb0*/  FMUL.FTZ R17, R3, R56 ;  /* 0x0000003803117220 */ /* 0x000fe20000410000 */
[----:B------:R-:W-:Y:S01]  /*bdc0*/  FMUL.FTZ R14, R14, UR17 ;  /* 0x000000110e0e7c20 */ /* 0x000fe20008410000 */
[----:B------:R-:W-:Y:S01]  /*bdd0*/  FADD.FTZ R13, R13, R0 ;  /* 0x000000000d0d7221 */ /* 0x000fe20000010000 */
[----:B------:R-:W-:-:S02]  /*bde0*/  FFMA.FTZ R9, R11, R0, R9 ;  /* 0x000000000b097223 */ /* 0x000fc40000010009 */
[----:B------:R-:W3:Y:S01]  /*bdf0*/  LDL.LU R0, [R1+0x5e0] ;  /* 0x0005e00001007983 */ /* 0x000ee20000300800 */
[----:B------:R-:W-:Y:S01]  /*be00*/  FADD.FTZ R11, R18, -UR16 ;  /* 0x80000010120b7e21 */ /* 0x000fe20008010000 */
[C---:B------:R-:W-:Y:S01]  /*be10*/  FFMA.FTZ R16, R14.reuse, R17, R16 ;  /* 0x000000110e107223 */ /* 0x040fe20000010010 */
[----:B------:R-:W-:Y:S01]  /*be20*/  FFMA.FTZ R9, R14, R56, R9 ;  /* 0x000000380e097223 */ /* 0x000fe20000010009 */
[----:B------:R-:W3:Y:S01]  /*be30*/  LDL.LU R18, [R1+0x7a4] ;  /* 0x0007a40001127983 */ /* 0x000ee20000300800 */
[----:B--2---:R-:W-:-:S03]  /*be40*/  FADD.FTZ R14, R21, -UR16 ;  /* 0x80000010150e7e21 */ /* 0x004fc60008010000 */
[----:B------:R-:W2:Y:S01]  /*be50*/  LDL.LU R21, [R1+0x7ac] ;  /* 0x0007ac0001157983 */ /* 0x000ea20000300800 */
[----:B------:R-:W-:Y:S01]  /*be60*/  FADD.FTZ R10, R10, R17 ;  /* 0x000000110a0a7221 */ /* 0x000fe20000010000 */
[----:B------:R-:W-:Y:S01]  /*be70*/  FADD.FTZ R15, R15, R57 ;  /* 0x000000390f0f7221 */ /* 0x000fe20000010000 */
[----:B------:R-:W-:Y:S01]  /*be80*/  FMUL.FTZ R17, R5, R29 ;  /* 0x0000001d05117220 */ /* 0x000fe20000410000 */
[----:B------:R-:W-:Y:S01]  /*be90*/  FMUL.FTZ R11, R11, UR17 ;  /* 0x000000110b0b7c20 */ /* 0x000fe20008410000 */
[----:B------:R-:W-:Y:S01]  /*bea0*/  FFMA.FTZ R8, R12, R55, R8 ;  /* 0x000000370c087223 */ /* 0x000fe20000010008 */
[----:B------:R-:W2:Y:S01]  /*beb0*/  LDL.LU R57, [R1+0x5f0] ;  /* 0x0005f00001397983 */ /* 0x000ea20000300800 */
[----:B----4-:R-:W-:Y:S01]  /*bec0*/  FADD.FTZ R12, R28, -UR16 ;  /* 0x800000101c0c7e21 */ /* 0x010fe20008010000 */
[----:B------:R-:W-:Y:S02]  /*bed0*/  FADD.FTZ R10, R17, R10 ;  /* 0x0000000a110a7221 */ /* 0x000fe40000010000 */
[----:B------:R-:W4:Y:S01]  /*bee0*/  LDL.LU R28, [R1+0x7a8] ;  /* 0x0007a800011c7983 */ /* 0x000f220000300800 */
[----:B------:R-:W-:Y:S01]  /*bef0*/  FFMA.FTZ R16, R11, R17, R16 ;  /* 0x000000110b107223 */ /* 0x000fe20000010010 */
[----:B------:R-:W-:Y:S01]  /*bf00*/  FMUL.FTZ R17, R3, R2 ;  /* 0x0000000203117220 */ /* 0x000fe20000410000 */
[----:B------:R-:W-:Y:S01]  /*bf10*/  FMUL.FTZ R12, R12, UR17 ;  /* 0x000000110c0c7c20 */ /* 0x000fe20008410000 */
[----:B------:R-:W-:-:S02]  /*bf20*/  FADD.FTZ R13, R13, R56 ;  /* 0x000000380d0d7221 */ /* 0x000fc40000010000 */
[----:B------:R-:W4:Y:S01]  /*bf30*/  LDL.LU R56, [R1+0x5e4] ;  /* 0x0005e40001387983 */ /* 0x000f220000300800 */
[----:B------:R-:W-:Y:S01]  /*bf40*/  FADD.FTZ R10, R10, R17 ;  /* 0x000000110a0a7221 */ /* 0x000fe20000010000 */
[----:B------:R-:W-:Y:S01]  /*bf50*/  FFMA.FTZ R16, R12, R17, R16 ;  /* 0x000000110c107223 */ /* 0x000fe20000010010 */
[----:B------:R-:W-:Y:S01]  /*bf60*/  FADD.FTZ R15, R15, R55 ;  /* 0x000000370f0f7221 */ /* 0x000fe20000010000 */
[----:B------:R-:W-:Y:S01]  /*bf70*/  FMUL.FTZ R17, R5, R58 ;  /* 0x0000003a05117220 */ /* 0x000fe20000410000 */
[----:B------:R-:W-:Y:S01]  /*bf80*/  FMUL.FTZ R14, R14, UR17 ;  /* 0x000000110e0e7c20 */ /* 0x000fe20008410000 */
[----:B------:R-:W-:Y:S01]  /*bf90*/  FFMA.FTZ R8, R11, R29, R8 ;  /* 0x0000001d0b087223 */ /* 0x000fe20000010008 */
[----:B------:R-:W4:Y:S01]  /*bfa0*/  LDL.LU R55, [R1+0x5f4] ;  /* 0x0005f40001377983 */ /* 0x000f220000300800 */
[----:B---3--:R-:W-:Y:S01]  /*bfb0*/  FADD.FTZ R11, R19, -UR16 ;  /* 0x80000010130b7e21 */ /* 0x008fe20008010000 */
[----:B------:R-:W-:Y:S02]  /*bfc0*/  FADD.FTZ R10, R17, R10 ;  /* 0x0000000a110a7221 */ /* 0x000fe40000010000 */
[----:B------:R-:W3:Y:S01]  /*bfd0*/  LDL.LU R19, [R1+0x788] ;  /* 0x0007880001137983 */ /* 0x000ee20000300800 */
[----:B------:R-:W-:Y:S01]  /*bfe0*/  FFMA.FTZ R16, R14, R17, R16 ;  /* 0x000000110e107223 */ /* 0x000fe20000010010 */
[----:B------:R-:W-:Y:S01]  /*bff0*/  FADD.FTZ R15, R15, R29 ;  /* 0x0000001d0f0f7221 */ /* 0x000fe20000010000 */
[----:B------:R-:W-:Y:S01]  /*c000*/  FMUL.FTZ R17, R3, R0 ;  /* 0x0000000003117220 */ /* 0x000fe20000410000 */
[----:B------:R-:W-:Y:S01]  /*c010*/  FMUL.FTZ R11, R11, UR17 ;  /* 0x000000110b0b7c20 */ /* 0x000fe20008410000 */
[----:B------:R-:W-:Y:S01]  /*c020*/  FFMA.FTZ R9, R12, R2, R9 ;  /* 0x000000020c097223 */ /* 0x000fe20000010009 */
        /* <DEDUP_REMOVED lines=9> */
[----:B------:R-:W-:Y:S01]  /*c0c0*/  FMUL.FTZ R12, R12, UR17 ;  /* 0x000000110c0c7c20 */ /* 0x000fe20008410000 */
[----:B------:R-:W-:Y:S01]  /*c0d0*/  FMUL.FTZ R17, R5, R57 ;  /* 0x0000003905117220 */ /* 0x000fe20000410000 */
[----:B------:R-:W-:Y:S01]  /*c0e0*/  FFMA.FTZ R8, R14, R58, R8 ;  /* 0x0000003a0e087223 */ /* 0x000fe20000010008 */
[----:B------:R-:W2:Y:S01]  /*c0f0*/  LDL.LU R2, [R1+0x60c] ;  /* 0x00060c0001027983 */ /* 0x000ea20000300800 */
[----:B----4-:R-:W-:-:S03]  /*c100*/  FADD.FTZ R14, R28, -UR16 ;  /* 0x800000101c0e7e21 */ /* 0x010fc60008010000 */
        /* <DEDUP_REMOVED lines=11> */
[----:B------:R-:W-:Y:S01]  /*c1c0*/  FMUL.FTZ R17, R5, R55 ;  /* 0x0000003705117220 */ /* 0x000fe20000410000 */
[----:B------:R-:W-:Y:S01]  /*c1d0*/  FFMA.FTZ R8, R12, R57, R8 ;  /* 0x000000390c087223 */ /* 0x000fe20000010008 */
[----:B------:R-:W4:Y:S01]  /*c1e0*/  LDL.LU R0, [R1+0x61c] ;  /* 0x00061c0001007983 */ /* 0x000f220000300800 */
[----:B---3--:R-:W-:-:S03]  /*c1f0*/  FADD.FTZ R12, R19, -UR16 ;  /* 0x80000010130c7e21 */ /* 0x008fc60008010000 */
[----:B------:R-:W3:Y:S01]  /*c200*/  LDL.LU R19, [R1+0x778] ;  /* 0x0007780001137983 */ /* 0x000ee20000300800 */
[----:B------:R-:W-:Y:S01]  /*c210*/  FADD.FTZ R10, R17, R10 ;  /* 0x0000000a110a7221 */ /* 0x000fe20000010000 */
[----:B------:R-:W-:Y:S01]  /*c220*/  FFMA.FTZ R16, R11, R17, R16 ;  /* 0x000000110b107223 */ /* 0x000fe20000010010 */
[----:B------:R-:W-:Y:S01]  /*c230*/  FMUL.FTZ R12, R12, UR17 ;  /* 0x000000110c0c7c20 */ /* 0x000fe20008410000 */
[----:B------:R-:W-:Y:S01]  /*c240*/  FMUL.FTZ R17, R3, R29 ;  /* 0x0000001d03117220 */ /* 0x000fe20000410000 */
[----:B------:R-:W-:Y:S01]  /*c250*/  FADD.FTZ R13, R13, R56 ;  /* 0x000000380d0d7221 */ /* 0x000fe20000010000 */
[----:B------:R-:W-:Y:S02]  /*c260*/  FFMA.FTZ R9, R14, R56, R9 ;  /* 0x000000380e097223 */ /* 0x000fe40000010009 */
        /* <DEDUP_REMOVED lines=29> */
[----:B------:R-:W-:-:S02]  /*c440*/  FADD.FTZ R10, R17, R10 ;  /* 0x0000000a110a7221 */ /* 0x000fc40000010000 */
[----:B------:R-:W3:Y:S01]  /*c450*/  LDL.LU R19, [R1+0x758] ;  /* 0x0007580001137983 */ /* 0x000ee20000300800 */
[----:B------:R-:W-:Y:S01]  /*c460*/  FFMA.FTZ R16, R12, R17, R16 ;  /* 0x000000110c107223 */ /* 0x000fe20000010010 */
[----:B------:R-:W-:Y:S01]  /*c470*/  FADD.FTZ R15, R15, R2 ;  /* 0x000000020f0f7221 */ /* 0x000fe20000010000 */
[----:B------:R-:W-:Y:S01]  /*c480*/  FMUL.FTZ R14, R14, UR17 ;  /* 0x000000110e0e7c20 */ /* 0x000fe20008410000 */
[----:B------:R-:W-:Y:S01]  /*c490*/  FFMA.FTZ R9, R11, R58, R9 ;  /* 0x0000003a0b097223 */ /* 0x000fe20000010009 */
[-C--:B------:R-:W-:Y:S01]  /*c4a0*/  FMUL.FTZ R17, R3, R56.reuse ;  /* 0x0000003803117220 */ /* 0x080fe20000410000 */
[----:B------:R-:W3:Y:S02]  /*c4b0*/  LDL.LU R2, [R1+0x660] ;  /* 0x0006600001027983 */ /* 0x000ee40000300800 */
[----:B------:R-:W-:Y:S01]  /*c4c0*/  FFMA.FTZ R9, R14, R56, R9 ;  /* 0x000000380e097223 */ /* 0x000fe20000010009 */
[----:B------:R-:W-:Y:S01]  /*c4d0*/  FADD.FTZ R11, R18, -UR16 ;  /* 0x80000010120b7e21 */ /* 0x000fe20008010000 */
        /* <DEDUP_REMOVED lines=15> */
[----:B------:R-:W-:Y:S01]  /*c5d0*/  FMUL.FTZ R12, R12, UR17 ;  /* 0x000000110c0c7c20 */ /* 0x000fe20008410000 */
[----:B------:R-:W-:Y:S01]  /*c5e0*/  FMUL.FTZ R17, R3, R29 ;  /* 0x0000001d03117220 */ /* 0x000fe20000410000 */
[----:B------:R-:W4:Y:S01]  /*c5f0*/  LDL.LU R0, [R1+0x674] ;  /* 0x0006740001007983 */ /* 0x000f220000300800 */
[----:B------:R-:W-:Y:S01]  /*c600*/  FADD.FTZ R13, R13, R56 ;  /* 0x000000380d0d7221 */ /* 0x000fe20000010000 */
[----:B------:R-:W-:Y:S01]  /*c610*/  FMUL.FTZ R14, R14, UR17 ;  /* 0x000000110e0e7c20 */ /* 0x000fe20008410000 */
[----:B------:R-:W-:Y:S01]  /*c620*/  FADD.FTZ R10, R10, R17 ;  /* 0x000000110a0a7221 */ /* 0x000fe20000010000 */
[----:B------:R-:W-:Y:S01]  /*c630*/  FFMA.FTZ R16, R12, R17, R16 ;  /* 0x000000110c107223 */ /* 0x000fe20000010010 */
[----:B------:R-:W-:Y:S01]  /*c640*/  FFMA.FTZ R8, R11, R57, R8 ;  /* 0x000000390b087223 */ /* 0x000fe20000010008 */
[----:B------:R-:W-:Y:S01]  /*c650*/  FMUL.FTZ R17, R5, R55 ;  /* 0x0000003705117220 */ /* 0x000fe20000410000 */
[----:B------:R-:W4:Y:S01]  /*c660*/  LDL.LU R56, [R1+0x680] ;  /* 0x0006800001387983 */ /* 0x000f220000300800 */
[----:B---3--:R-:W-:-:S03]  /*c670*/  FADD.FTZ R11, R19, -UR16 ;  /* 0x80000010130b7e21 */ /* 0x008fc60008010000 */
[----:B------:R-:W3:Y:S01]  /*c680*/  LDL.LU R19, [R1+0x738] ;  /* 0x0007380001137983 */ /* 0x000ee20000300800 */
[----:B------:R-:W-:Y:S01]  /*c690*/  FADD.FTZ R10, R17, R10 ;  /* 0x0000000a110a7221 */ /* 0x000fe20000010000 */
[----:B------:R-:W-:Y:S01]  /*c6a0*/  FFMA.FTZ R16, R14, R17, R16 ;  /* 0x000000110e107223 */ /* 0x000fe20000010010 */
[----:B------:R-:W-:Y:S01]  /*c6b0*/  FMUL.FTZ R11, R11, UR17 ;  /* 0x000000110b0b7c20 */ /* 0x000fe20008410000 */
[-C--:B------:R-:W-:Y:S01]  /*c6c0*/  FMUL.FTZ R17, R3, R2.reuse ;  /* 0x0000000203117220 */ /* 0x080fe20000410000 */
        /* <DEDUP_REMOVED lines=30> */
[----:B---3--:R-:W-:-:S03]  /*c8b0*/  FADD.FTZ R12, R19, -UR16 ;  /* 0x80000010130c7e21 */ /* 0x008fc60008010000 */
[----:B------:R-:W3:Y:S01]  /*c8c0*/  LDL.LU R19, [R1+0x720] ;  /* 0x0007200001137983 */ /* 0x000ee20000300800 */
[----:B------:R-:W-:Y:S01]  /*c8d0*/  FADD.FTZ R10, R17, R10 ;  /* 0x0000000a110a7221 */ /* 0x000fe20000010000 */
        /* <DEDUP_REMOVED lines=38> */
[----:B------:R-:W-:Y:S01]  /*cb40*/  FADD.FTZ R13, R13, R2 ;  /* 0x000000020d0d7221 */ /* 0x000fe20000010000 */
[----:B------:R-:W-:Y:S01]  /*cb50*/  FMUL.FTZ R17, R3, R58 ;  /* 0x0000003a03117220 */ /* 0x000fe20000410000 */
[----:B------:R-:W-:Y:S02]  /*cb60*/  FFMA.FTZ R9, R11, R2, R9 ;  /* 0x000000020b097223 */ /* 0x000fe40000010009 */
[----:B------:R-:W3:Y:S01]  /*cb70*/  LDL.LU R2, [R1+0x6f0] ;  /* 0x0006f00001027983 */ /* 0x000ee20000300800 */
        /* <DEDUP_REMOVED lines=36> */
[C---:B------:R-:W-:Y:S01]  /*cdc0*/  FFMA.FTZ R9, R11.reuse, R2, R9 ;  /* 0x000000020b097223 */ /* 0x040fe20000010009 */
        /* <DEDUP_REMOVED lines=248> */
[-C--:B------:R-:W-:Y:S01]  /*dd50*/  FMUL.FTZ R17, R3, R2.reuse ;  /* 0x0000000203117220 */ /* 0x080fe20000410000 */
        /* <DEDUP_REMOVED lines=22> */
[----:B------:R-:W-:Y:S01]  /*dec0*/  FMUL.FTZ R12, R12, UR17 ;  /* 0x000000110c0c7c20 */ /* 0x000fe20008410000 */
[----:B------:R-:W-:Y:S01]  /*ded0*/  FADD.FTZ R10, R10, R17 ;  /* 0x000000110a0a7221 */ /* 0x000fe20000010000 */
[----:B------:R-:W-:Y:S01]  /*dee0*/  FFMA.FTZ R16, R11, R17, R16 ;  /* 0x000000110b107223 */ /* 0x000fe20000010010 */
[----:B------:R-:W-:Y:S01]  /*def0*/  FADD.FTZ R15, R15, R58 ;  /* 0x0000003a0f0f7221 */ /* 0x000fe20000010000 */
[----:B------:R-:W-:Y:S01]  /*df00*/  FMUL.FTZ R17, R5, R55 ;  /* 0x0000003705117220 */ /* 0x000fe20000410000 */
[----:B------:R-:W-:-:S02]  /*df10*/  FFMA.FTZ R8, R14, R58, R8 ;  /* 0x0000003a0e087223 */ /* 0x000fc40000010008 */
        /* <DEDUP_REMOVED lines=56> */
[----:B------:R-:W-:Y:S01]  /*e2a0*/  FADD.FTZ R15, R15, R58 ;  /* 0x0000003a0f0f7221 */ /* 0x000fe20000010000 */
[----:B------:R-:W-:Y:S01]  /*e2b0*/  FFMA.FTZ R8, R14, R58, R8 ;  /* 0x0000003a0e087223 */ /* 0x000fe20000010008 */
[----:B------:R-:W-:Y:S01]  /*e2c0*/  FADD.FTZ R13, R13, R2 ;  /* 0x000000020d0d7221 */ /* 0x000fe20000010000 */
[----:B------:R-:W2:Y:S01]  /*e2d0*/  LDL.LU R58, [R1+0x448] ;  /* 0x00044800013a7983 */ /* 0x000ea20000300800 */
[----:B----4-:R-:W-:Y:S01]  /*e2e0*/  FADD.FTZ R14, R28, -UR16 ;  /* 0x800000101c0e7e21 */ /* 0x010fe20008010000 */
[----:B------:R-:W-:-:S02]  /*e2f0*/  FADD.FTZ R10, R17, R10 ;  /* 0x0000000a110a7221 */ /* 0x000fc40000010000 */
[----:B------:R-:W4:Y:S01]  /*e300*/  LDL.LU R28, [R1+0x7d0] ;  /* 0x0007d000011c7983 */ /* 0x000f220000300800 */
[----:B------:R-:W-:Y:S01]  /*e310*/  FFMA.FTZ R16, R12, R17, R16 ;  /* 0x000000110c107223 */ /* 0x000fe20000010010 */
        /* <DEDUP_REMOVED lines=8> */
[----:B------:R-:W-:Y:S01]  /*e3a0*/  FFMA.FTZ R8, R12, R0, R8 ;  /* 0x000000000c087223 */ /* 0x000fe20000010008 */
[----:B------:R-:W4:Y:S01]  /*e3b0*/  LDL.LU R57, [R1+0x43c] ;  /* 0x00043c0001397983 */ /* 0x000f220000300800 */
[----:B---3--:R-:W-:-:S03]  /*e3c0*/  FADD.FTZ R12, R19, -UR16 ;  /* 0x80000010130c7e21 */ /* 0x008fc60008010000 */
[----:B------:R-:W3:Y:S01]  /*e3d0*/  LDL.LU R0, [R1+0x440] ;  /* 0x0004400001007983 */ /* 0x000ee20000300800 */
[----:B------:R-:W-:Y:S01]  /*e3e0*/  FADD.FTZ R10, R17, R10 ;  /* 0x0000000a110a7221 */ /* 0x000fe20000010000 */
[----:B------:R-:W-:Y:S02]  /*e3f0*/  FFMA.FTZ R16, R11, R17, R16 ;  /* 0x000000110b107223 */ /* 0x000fe40000010010 */
[----:B------:R-:W3:Y:S01]  /*e400*/  LDL.LU R19, [R1+0x5bc] ;  /* 0x0005bc0001137983 */ /* 0x000ee20000300800 */
[----:B------:R-:W-:Y:S01]  /*e410*/  FMUL.FTZ R12, R12, UR17 ;  /* 0x000000110c0c7c20 */ /* 0x000fe20008410000 */
[----:B------:R-:W-:Y:S01]  /*e420*/  FFMA.FTZ R9, R14, R55, R9 ;  /* 0x000000370e097223 */ /* 0x000fe20000010009 */
[----:B------:R-:W-:-:S03]  /*e430*/  FMUL.FTZ R17, R3, R56 ;  /* 0x0000003803117220 */ /* 0x000fc60000410000 */
        /* <DEDUP_REMOVED lines=9> */
[----:B------:R-:W-:Y:S01]  /*e4d0*/  FFMA.FTZ R8, R11, R29, R8 ;  /* 0x0000001d0b087223 */ /* 0x000fe20000010008 */
[----:B------:R-:W2:Y:S01]  /*e4e0*/  LDL.LU R55, [R1+0x438] ;  /* 0x0004380001377983 */ /* 0x000ea20000300800 */
[----:B------:R-:W-:Y:S01]  /*e4f0*/  FMUL.FTZ R17, R5, R58 ;  /* 0x0000003a05117220 */ /* 0x000fe20000410000 */
[----:B----4-:R-:W-:Y:S02]  /*e500*/  FADD.FTZ R11, R28, -UR16 ;  /* 0x800000101c0b7e21 */ /* 0x010fe40008010000 */
        /* <DEDUP_REMOVED lines=12> */
[----:B------:R-:W4:Y:S01]  /*e5d0*/  LDL.LU R56, [R1+0x5b0] ;  /* 0x0005b00001387983 */ /* 0x000f220000300800 */
[----:B---3--:R-:W-:Y:S01]  /*e5e0*/  FMUL.FTZ R17, R5, R0 ;  /* 0x0000000005117220 */ /* 0x008fe20000410000 */
[----:B------:R-:W-:-:S02]  /*e5f0*/  FADD.FTZ R14, R19, -UR16 ;  /* 0x80000010130e7e21 */ /* 0x000fc40008010000 */
[----:B------:R-:W3:Y:S01]  /*e600*/  LDL.LU R19, [R1+0x7e8] ;  /* 0x0007e80001137983 */ /* 0x000ee20000300800 */
[----:B------:R-:W-:Y:S01]  /*e610*/  FADD.FTZ R10, R17, R10 ;  /* 0x0000000a110a7221 */ /* 0x000fe20000010000 */
[----:B------:R-:W-:Y:S01]  /*e620*/  FFMA.FTZ R16, R12, R17, R16 ;  /* 0x000000110c107223 */ /* 0x000fe20000010010 */
[----:B------:R-:W-:Y:S01]  /*e630*/  FMUL.FTZ R17, R3, R57 ;  /* 0x0000003903117220 */ /* 0x000fe20000410000 */
[----:B------:R-:W-:Y:S01]  /*e640*/  FMUL.FTZ R14, R14, UR17 ;  /* 0x000000110e0e7c20 */ /* 0x000fe20008410000 */
[----:B------:R-:W-:Y:S01]  /*e650*/  FFMA.FTZ R9, R11, R2, R9 ;  /* 0x000000020b097223 */ /* 0x000fe20000010009 */
[----:B------:R-:W-:Y:S02]  /*e660*/  FADD.FTZ R11, R18, -UR16 ;  /* 0x80000010120b7e21 */ /* 0x000fe40008010000 */
[C---:B------:R-:W-:Y:S01]  /*e670*/  FFMA.FTZ R16, R14.reuse, R17, R16 ;  /* 0x000000110e107223 */ /* 0x040fe20000010010 */
[----:B------:R-:W-:Y:S01]  /*e680*/  FFMA.FTZ R9, R14, R57, R9 ;  /* 0x000000390e097223 */ /* 0x000fe20000010009 */
[----:B------:R-:W3:Y:S01]  /*e690*/  LDL.LU R18, [R1+0x800] ;  /* 0x0008000001127983 */ /* 0x000ee20000300800 */
[----:B--2---:R-:W-:-:S03]  /*e6a0*/  FADD.FTZ R14, R21, -UR16 ;  /* 0x80000010150e7e21 */ /* 0x004fc60008010000 */
[----:B------:R-:W2:Y:S01]  /*e6b0*/  LDL.LU R21, [R1+0x820] ;  /* 0x0008200001157983 */ /* 0x000ea20000300800 */
[----:B------:R-:W-:Y:S01]  /*e6c0*/  FADD.FTZ R10, R10, R17 ;  /* 0x000000110a0a7221 */ /* 0x000fe20000010000 */
[----:B------:R-:W-:Y:S01]  /*e6d0*/  FMUL.FTZ R11, R11, UR17 ;  /* 0x000000110b0b7c20 */ /* 0x000fe20008410000 */
[----:B------:R-:W-:Y:S01]  /*e6e0*/  FMUL.FTZ R17, R5, R55 ;  /* 0x0000003705117220 */ /* 0x000fe20000410000 */
[----:B------:R-:W-:-:S03]  /*e6f0*/  FFMA.FTZ R8, R12, R0, R8 ;  /* 0x000000000c087223 */ /* 0x000fc60000010008 */
[----:B------:R-:W-:Y:S01]  /*e700*/  FADD.FTZ R10, R17, R10 ;  /* 0x0000000a110a7221 */ /* 0x000fe20000010000 */
[----:B----4-:R-:W-:Y:S02]  /*e710*/  FADD.FTZ R12, R28, -UR16 ;  /* 0x800000101c0c7e21 */ /* 0x010fe40008010000 */
[----:B------:R-:W4:Y:S01]  /*e720*/  LDL.LU R28, [R1+0x810] ;  /* 0x00081000011c7983 */ /* 0x000f220000300800 */
[----:B------:R-:W-:Y:S01]  /*e730*/  FFMA.FTZ R16, R11, R17, R16 ;  /* 0x000000110b107223 */ /* 0x000fe20000010010 */
[----:B------:R-:W-:Y:S01]  /*e740*/  FMUL.FTZ R12, R12, UR17 ;  /* 0x000000110c0c7c20 */ /* 0x000fe20008410000 */
[----:B------:R-:W-:Y:S01]  /*e750*/  FMUL.FTZ R17, R3, R29 ;  /* 0x0000001d03117220 */ /* 0x000fe20000410000 */
[----:B------:R-:W-:Y:S01]  /*e760*/  FMUL.FTZ R14, R14, UR17 ;  /* 0x000000110e0e7c20 */ /* 0x000fe20008410000 */
[----:B------:R-:W-:Y:S02]  /*e770*/  FFMA.FTZ R8, R11, R55, R8 ;  /* 0x000000370b087223 */ /* 0x000fe40000010008 */
[----:B------:R-:W-:Y:S01]  /*e780*/  FADD.FTZ R10, R10, R17 ;  /* 0x000000110a0a7221 */ /* 0x000fe20000010000 */
[C---:B------:R-:W-:Y:S01]  /*e790*/  FFMA.FTZ R16, R12.reuse, R17, R16 ;  /* 0x000000110c107223 */ /* 0x040fe20000010010 */
[----:B------:R-:W-:Y:S01]  /*e7a0*/  FMUL.FTZ R17, R5, R56 ;  /* 0x0000003805117220 */ /* 0x000fe20000410000 */
[----:B------:R-:W-:-:S03]  /*e7b0*/  FFMA.FTZ R9, R12, R29, R9 ;  /* 0x0000001d0c097223 */ /* 0x000fc60000010009 */
[----:B------:R-:W-:Y:S01]  /*e7c0*/  FADD.FTZ R10, R17, R10 ;  /* 0x0000000a110a7221 */ /* 0x000fe20000010000 */
[----:B---3--:R-:W-:Y:S02]  /*e7d0*/  FADD.FTZ R11, R19, -UR16 ;  /* 0x80000010130b7e21 */ /* 0x008fe40008010000 */
[----:B------:R-:W3:Y:S01]  /*e7e0*/  LDL.LU R19, [R1+0x828] ;  /* 0x0008280001137983 */ /* 0x000ee20000300800 */
[----:B------:R-:W-:Y:S01]  /*e7f0*/  FFMA.FTZ R16, R14, R17, R16 ;  /* 0x000000110e107223 */ /* 0x000fe20000010010 */
[----:B------:R-:W-:Y:S01]  /*e800*/  FMUL.FTZ R17, R3, R40 ;  /* 0x0000002803117220 */ /* 0x000fe20000410000 */
[----:B------:R-:W-:-:S04]  /*e810*/  FMUL.FTZ R11, R11, UR17 ;  /* 0x000000110b0b7c20 */ /* 0x000fc80008410000 */
        /* <DEDUP_REMOVED lines=10> */
[----:B------:R-:W-:Y:S01]  /*e8c0*/  FADD.FTZ R13, R13, R57 ;  /* 0x000000390d0d7221 */ /* 0x000fe20000010000 */
[----:B------:R-:W-:Y:S01]  /*e8d0*/  FMUL.FTZ R17, R5, R34 ;  /* 0x0000002205117220 */ /* 0x000fe20000410000 */
[----:B------:R-:W-:Y:S01]  /*e8e0*/  FMUL.FTZ R11, R11, UR17 ;  /* 0x000000110b0b7c20 */ /* 0x000fe20008410000 */
[----:B------:R-:W-:Y:S01]  /*e8f0*/  FADD.FTZ R15, R15, R58 ;  /* 0x0000003a0f0f7221 */ /* 0x000fe20000010000 */
[----:B------:R-:W-:Y:S01]  /*e900*/  FADD.FTZ R13, R13, R29 ;  /* 0x0000001d0d0d7221 */ /* 0x000fe20000010000 */
[----:B----4-:R-:W-:Y:S01]  /*e910*/  FADD.FTZ R14, R28, -UR16 ;  /* 0x800000101c0e7e21 */ /* 0x010fe20008010000 */
[----:B------:R-:W4:Y:S01]  /*e920*/  LDL.LU R29, [R1+0x56c] ;  /* 0x00056c00011d7983 */ /* 0x000f220000300800 */
[----:B------:R-:W-:Y:S01]  /*e930*/  FADD.FTZ R10, R17, R10 ;  /* 0x0000000a110a7221 */ /* 0x000fe20000010000 */
[----:B------:R-:W-:-:S02]  /*e940*/  FFMA.FTZ R16, R12, R17, R16 ;  /* 0x000000110c107223 */ /* 0x000fc40000010010 */
[----:B------:R-:W4:Y:S01]  /*e950*/  LDL.LU R28, [R1+0x848] ;  /* 0x00084800011c7983 */ /* 0x000f220000300800 */
[----:B------:R-:W-:Y:S01]  /*e960*/  FMUL.FTZ R17, R3, R39 ;  /* 0x0000002703117220 */ /* 0x000fe20000410000 */
[----:B------:R-:W-:Y:S01]  /*e970*/  FMUL.FTZ R14, R14, UR17 ;  /* 0x000000110e0e7c20 */ /* 0x000fe20008410000 */
[----:B------:R-:W-:Y:S01]  /*e980*/  FFMA.FTZ R8, R12, R34, R8 ;  /* 0x000000220c087223 */ /* 0x000fe20000010008 */
[----:B------:R0:W5:Y:S01]  /*e990*/  LDL.LU R58, [R1+0x8d0] ;  /* 0x0008d000013a7983 */ /* 0x0001620000300800 */
[----:B------:R-:W-:Y:S01]  /*e9a0*/  FADD.FTZ R10, R10, R17 ;  /* 0x000000110a0a7221 */ /* 0x000fe20000010000 */
[C---:B------:R-:W-:Y:S01]  /*e9b0*/  FFMA.FTZ R16, R14.reuse, R17, R16 ;  /* 0x000000110e107223 */ /* 0x040fe20000010010 */
[----:B------:R-:W-:Y:S01]  /*e9c0*/  FMUL.FTZ R17, R5, R32 ;  /* 0x0000002005117220 */ /* 0x000fe20000410000 */
[----:B------:R-:W-:Y:S01]  /*e9d0*/  FFMA.FTZ R9, R14, R39, R9 ;  /* 0x000000270e097223 */ /* 0x000fe20000010009 */
[----:B------:R0:W5:Y:S02]  /*e9e0*/  LDL.LU R2, [R1+0x8cc] ;  /* 0x0008cc0001027983 */ /* 0x0001640000300800 */
[----:B------:R-:W-:Y:S01]  /*e9f0*/  FADD.FTZ R10, R17, R10 ;  /* 0x0000000a110a7221 */ /* 0x000fe20000010000 */
[----:B---3--:R-:W-:-:S02]  /*ea00*/  FADD.FTZ R12, R19, -UR16 ;  /* 0x80000010130c7e21 */ /* 0x008fc40008010000 */
[----:B------:R-:W3:Y:S01]  /*ea10*/  LDL.LU R19, [R1+0x864] ;  /* 0x0008640001137983 */ /* 0x000ee20000300800 */
[----:B------:R-:W-:Y:S01]  /*ea20*/  FFMA.FTZ R16, R11, R17, R16 ;  /* 0x000000110b107223 */ /* 0x000fe20000010010 */
[----:B------:R-:W-:Y:S01]  /*ea30*/  FMUL.FTZ R17, R3, R38 ;  /* 0x0000002603117220 */ /* 0x000fe20000410000 */
[----:B------:R-:W-:-:S04]  /*ea40*/  FMUL.FTZ R12, R12, UR17 ;  /* 0x000000110c0c7c20 */ /* 0x000fc80008410000 */
[----:B------:R-:W-:Y:S01]  /*ea50*/  FFMA.FTZ R16, R12, R17, R16 ;  /* 0x000000110c107223 */ /* 0x000fe20000010010 */
[----:B------:R-:W-:Y:S01]  /*ea60*/  FADD.FTZ R14, R18, -UR16 ;  /* 0x80000010120e7e21 */ /* 0x000fe20008010000 */
[----:B------:R-:W-:Y:S01]  /*ea70*/  FFMA.FTZ R9, R12, R38, R9 ;  /* 0x000000260c097223 */ /* 0x000fe20000010009 */
[----:B------:R-:W3:Y:S01]  /*ea80*/  LDL.LU R18, [R1+0x87c] ;  /* 0x00087c0001127983 */ /* 0x000ee20000300800 */
[----:B--2---:R-:W-:-:S03]  /*ea90*/  FADD.FTZ R12, R21, -UR16 ;  /* 0x80000010150c7e21 */ /* 0x004fc60008010000 */
[----:B------:R-:W2:Y:S01]  /*eaa0*/  LDL.LU R21, [R1+0x880] ;  /* 0x0008800001157983 */ /* 0x000ea20000300800 */
[----:B------:R-:W-:Y:S01]  /*eab0*/  FADD.FTZ R10, R10, R17 ;  /* 0x000000110a0a7221 */ /* 0x000fe20000010000 */
[----:B------:R-:W-:Y:S01]  /*eac0*/  FMUL.FTZ R14, R14, UR17 ;  /* 0x000000110e0e7c20 */ /* 0x000fe20008410000 */
[----:B------:R-:W-:Y:S01]  /*ead0*/  FFMA.FTZ R8, R11, R32, R8 ;  /* 0x000000200b087223 */ /* 0x000fe20000010008 */
[----:B----4-:R-:W-:Y:S01]  /*eae0*/  FMUL.FTZ R17, R5, R29 ;  /* 0x0000001d05117220 */ /* 0x010fe20000410000 */
[----:B------:R-:W-:Y:S02]  /*eaf0*/  FADD.FTZ R11, R28, -UR16 ;  /* 0x800000101c0b7e21 */ /* 0x000fe40008010000 */
[----:B------:R-:W4:Y:S01]  /*eb00*/  LDL.LU R28, [R1+0x860] ;  /* 0x00086000011c7983 */ /* 0x000f220000300800 */
[----:B------:R-:W-:Y:S01]  /*eb10*/  FADD.FTZ R10, R17, R10 ;  /* 0x0000000a110a7221 */ /* 0x000fe20000010000 */
[----:B------:R-:W-:Y:S01]  /*eb20*/  FFMA.FTZ R16, R14, R17, R16 ;  /* 0x000000110e107223 */ /* 0x000fe20000010010 */
[----:B------:R-:W-:Y:S01]  /*eb30*/  FMUL.FTZ R17, R3, R37 ;  /* 0x0000002503117220 */ /* 0x000fe20000410000 */
[----:B------:R-:W-:Y:S01]  /*eb40*/  FMUL.FTZ R11, R11, UR17 ;  /* 0x000000110b0b7c20 */ /* 0x000fe20008410000 */
[----:B------:R-:W-:Y:S01]  /*eb50*/  FMUL.FTZ R12, R12, UR17 ;  /* 0x000000110c0c7c20 */ /* 0x000fe20008410000 */
[----:B------:R-:W-:Y:S01]  /*eb60*/  FFMA.FTZ R8, R14, R29, R8 ;  /* 0x0000001d0e087223 */ /* 0x000fe20000010008 */
[----:B------:R-:W-:Y:S01]  /*eb70*/  FADD.FTZ R10, R10, R17 ;  /* 0x000000110a0a7221 */ /* 0x000fe20000010000 */
[----:B------:R-:W-:Y:S01]  /*eb80*/  FFMA.FTZ R16, R11, R17, R16 ;  /* 0x000000110b107223 */ /* 0x000fe20000010010 */
[----:B------:R-:W-:Y:S01]  /*eb90*/  FMUL.FTZ R17, R5, R26 ;  /* 0x0000001a05117220 */ /* 0x000fe20000410000 */
[----:B------:R-:W-:Y:S01]  /*eba0*/  FFMA.FTZ R9, R11, R37, R9 ;  /* 0x000000250b097223 */ /* 0x000fe20000010009 */
[----:B---3--:R-:W-:-:S02]  /*ebb0*/  FADD.FTZ R14, R19, -UR16 ;  /* 0x80000010130e7e21 */ /* 0x008fc40008010000 */
[----:B------:R-:W3:Y:S01]  /*ebc0*/  LDL.LU R19, [R1+0x51c] ;  /* 0x00051c0001137983 */ /* 0x000ee20000300800 */
[----:B------:R-:W-:Y:S01]  /*ebd0*/  FADD.FTZ R10, R17, R10 ;  /* 0x0000000a110a7221 */ /* 0x000fe20000010000 */
[----:B------:R-:W-:Y:S01]  /*ebe0*/  FFMA.FTZ R16, R12, R17, R16 ;  /* 0x000000110c107223 */ /* 0x000fe20000010010 */
[----:B------:R-:W-:Y:S01]  /*ebf0*/  FMUL.FTZ R17, R3, R36 ;  /* 0x0000002403117220 */ /* 0x000fe20000410000 */
[----:B------:R-:W-:Y:S01]  /*ec00*/  FMUL.FTZ R14, R14, UR17 ;  /* 0x000000110e0e7c20 */ /* 0x000fe20008410000 */
[----:B------:R-:W-:-:S03]  /*ec10*/  FADD.FTZ R11, R18, -UR16 ;  /* 0x80000010120b7e21 */ /* 0x000fc60008010000 */
        /* <DEDUP_REMOVED lines=10> */
[----:B------:R-:W-:Y:S01]  /*ecc0*/  FMUL.FTZ R14, R14, UR17 ;  /* 0x000000110e0e7c20 */ /* 0x000fe20008410000 */
[----:B------:R0:W5:Y:S02]  /*ecd0*/  LDL.LU R0, [R1+0x8c8] ;  /* 0x0008c80001007983 */ /* 0x0001640000300800 */
[----:B------:R-:W-:Y:S01]  /*ece0*/  FADD.FTZ R15, R15, R56 ;  /* 0x000000380f0f7221 */ /* 0x000fe20000010000 */
[----:B------:R-:W-:Y:S01]  /*ecf0*/  FMUL.FTZ R17, R5, R24 ;  /* 0x0000001805117220 */ /* 0x000fe20000410000 */
[----:B------:R-:W2:Y:S02]  /*ed00*/  LDL.LU R56, [R1+0x840] ;  /* 0x0008400001387983 */ /* 0x000ea40000300800 */
[----:B------:R-:W-:Y:S01]  /*ed10*/  FADD.FTZ R15, R15, R34 ;  /* 0x000000220f0f7221 */ /* 0x000fe20000010000 */
[----:B----4-:R-:W-:Y:S01]  /*ed20*/  FADD.FTZ R12, R28, -UR16 ;  /* 0x800000101c0c7e21 */ /* 0x010fe20008010000 */
[----:B------:R-:W-:Y:S01]  /*ed30*/  FADD.FTZ R10, R17, R10 ;  /* 0x0000000a110a7221 */ /* 0x000fe20000010000 */
[----:B------:R-:W-:Y:S01]  /*ed40*/  FFMA.FTZ R16, R11, R17, R16 ;  /* 0x000000110b107223 */ /* 0x000fe20000010010 */
[----:B------:R-:W-:Y:S01]  /*ed50*/  FADD.FTZ R15, R15, R32 ;  /* 0x000000200f0f7221 */ /* 0x000fe20000010000 */
[----:B------:R-:W-:Y:S01]  /*ed60*/  FMUL.FTZ R17, R3, R35 ;  /* 0x0000002303117220 */ /* 0x000fe20000410000 */
[----:B------:R-:W-:Y:S01]  /*ed70*/  FMUL.FTZ R12, R12, UR17 ;  /* 0x000000110c0c7c20 */ /* 0x000fe20008410000 */
[----:B------:R-:W4:Y:S01]  /*ed80*/  LDL.LU R28, [R1+0x4e8] ;  /* 0x0004e800011c7983 */ /* 0x000f220000300800 */
[----:B------:R-:W-:-:S03]  /*ed90*/  FADD.FTZ R15, R15, R29 ;  /* 0x0000001d0f0f7221 */ /* 0x000fc60000010000 */
[----:B------:R-:W4:Y:S01]  /*eda0*/  LDL.LU R29, [R1+0x4e0] ;  /* 0x0004e000011d7983 */ /* 0x000f220000300800 */
[----:B------:R-:W-:Y:S01]  /*edb0*/  FADD.FTZ R10, R10, R17 ;  /* 0x000000110a0a7221 */ /* 0x000fe20000010000 */
[C---:B------:R-:W-:Y:S01]  /*edc0*/  FFMA.FTZ R16, R12.reuse, R17, R16 ;  /* 0x000000110c107223 */ /* 0x040fe20000010010 */
[----:B------:R-:W-:Y:S01]  /*edd0*/  FMUL.FTZ R17, R5, R22 ;  /* 0x0000001605117220 */ /* 0x000fe20000410000 */
[----:B------:R-:W-:Y:S01]  /*ede0*/  FFMA.FTZ R8, R11, R24, R8 ;  /* 0x000000180b087223 */ /* 0x000fe20000010008 */
[----:B---3--:R-:W-:Y:S01]  /*edf0*/  FADD.FTZ R11, R19, -UR16 ;  /* 0x80000010130b7e21 */ /* 0x008fe20008010000 */
[----:B------:R-:W-:Y:S01]  /*ee00*/  FFMA.FTZ R9, R12, R35, R9 ;  /* 0x000000230c097223 */ /* 0x000fe20000010009 */
[----:B------:R-:W-:Y:S01]  /*ee10*/  FADD.FTZ R10, R17, R10 ;  /* 0x0000000a110a7221 */ /* 0x000fe20000010000 */
[----:B------:R-:W-:Y:S01]  /*ee20*/  FFMA.FTZ R16, R14, R17, R16 ;  /* 0x000000110e107223 */ /* 0x000fe20000010010 */
[----:B------:R-:W-:Y:S01]  /*ee30*/  FMUL.FTZ R17, R3, R33 ;  /* 0x0000002103117220 */ /* 0x000fe20000410000 */
[----:B------:R-:W-:Y:S01]  /*ee40*/  FMUL.FTZ R11, R11, UR17 ;  /* 0x000000110b0b7c20 */ /* 0x000fe20008410000 */
[----:B------:R-:W3:Y:S03]  /*ee50*/  LDL.LU R19, [R1+0x88c] ;  /* 0x00088c0001137983 */ /* 0x000ee60000300800 */
[C---:B------:R-:W-:Y:S01]  /*ee60*/  FFMA.FTZ R16, R11.reuse, R17, R16 ;  /* 0x000000110b107223 */ /* 0x040fe20000010010 */
[----:B------:R-:W-:Y:S01]  /*ee70*/  FFMA.FTZ R9, R11, R33, R9 ;  /* 0x000000210b097223 */ /* 0x000fe20000010009 */
[----:B------:R-:W-:-:S02]  /*ee80*/  FADD.FTZ R12, R18, -UR16 ;  /* 0x80000010120c7e21 */ /* 0x000fc40008010000 */
[----:B------:R-:W3:Y:S01]  /*ee90*/  LDL.LU R18, [R1+0x4f4] ;  /* 0x0004f40001127983 */ /* 0x000ee20000300800 */
[----:B--2---:R-:W-:Y:S01]  /*eea0*/  FADD.FTZ R11, R21, -UR16 ;  /* 0x80000010150b7e21 */ /* 0x004fe20008010000 */
[----:B------:R-:W-:Y:S02]  /*eeb0*/  FADD.FTZ R13, R13, R40 ;  /* 0x000000280d0d7221 */ /* 0x000fe40000010000 */
[----:B------:R-:W2:Y:S02]  /*eec0*/  LDL.LU R21, [R1+0x8a4] ;  /* 0x0008a40001157983 */ /* 0x000ea40000300800 */
[----:B------:R-:W-:Y:S01]  /*eed0*/  FADD.FTZ R13, R13, R39 ;  /* 0x000000270d0d7221 */ /* 0x000fe20000010000 */
[----:B------:R-:W-:Y:S01]  /*eee0*/  FADD.FTZ R10, R10, R17 ;  /* 0x000000110a0a7221 */ /* 0x000fe20000010000 */
[----:B------:R-:W-:Y:S01]  /*eef0*/  FMUL.FTZ R12, R12, UR17 ;  /* 0x000000110c0c7c20 */ /* 0x000fe20008410000 */
[----:B------:R-:W-:Y:S01]  /*ef00*/  FFMA.FTZ R8, R14, R22, R8 ;  /* 0x000000160e087223 */ /* 0x000fe20000010008 */
[----:B------:R-:W-:Y:S01]  /*ef10*/  FADD.FTZ R13, R13, R38 ;  /* 0x000000260d0d7221 */ /* 0x000fe20000010000 */
[----:B------:R-:W-:Y:S01]  /*ef20*/  FMUL.FTZ R17, R5, R20 ;  /* 0x0000001405117220 */ /* 0x000fe20000410000 */
[----:B------:R-:W-:Y:S01]  /*ef30*/  FADD.FTZ R14, R56, -UR16 ;  /* 0x80000010380e7e21 */ /* 0x000fe20008010000 */
[----:B------:R-:W-:Y:S01]  /*ef40*/  FADD.FTZ R15, R15, R26 ;  /* 0x0000001a0f0f7221 */ /* 0x000fe20000010000 */
[----:B------:R-:W-:Y:S01]  /*ef50*/  FADD.FTZ R13, R13, R37 ;  /* 0x000000250d0d7221 */ /* 0x000fe20000010000 */
[----:B------:R-:W-:Y:S01]  /*ef60*/  FADD.FTZ R10, R17, R10 ;  /* 0x0000000a110a7221 */ /* 0x000fe20000010000 */
[----:B------:R-:W-:Y:S01]  /*ef70*/  FFMA.FTZ R16, R12, R17, R16 ;  /* 0x000000110c107223 */ /* 0x000fe20000010010 */
[----:B------:R-:W-:Y:S01]  /*ef80*/  FMUL.FTZ R14, R14, UR17 ;  /* 0x000000110e0e7c20 */ /* 0x000fe20008410000 */
[----:B------:R-:W-:Y:S01]  /*ef90*/  FADD.FTZ R13, R13, R36 ;  /* 0x000000240d0d7221 */ /* 0x000fe20000010000 */
[----:B------:R-:W3:Y:S01]  /*efa0*/  LDL.LU R56, [R1+0x574] ;  /* 0x0005740001387983 */ /* 0x000ee20000300800 */
[----:B------:R-:W-:-:S02]  /*efb0*/  FMUL.FTZ R11, R11, UR17 ;  /* 0x000000110b0b7c20 */ /* 0x000fc40008410000 */
[----:B------:R-:W-:Y:S01]  /*efc0*/  FADD.FTZ R13, R13, R35 ;  /* 0x000000230d0d7221 */ /* 0x000fe20000010000 */
[----:B------:R-:W3:Y:S01]  /*efd0*/  LDL.LU R55, [R1+0x8ac] ;  /* 0x0008ac0001377983 */ /* 0x000ee20000300800 */
[----:B----4-:R-:W-:Y:S01]  /*efe0*/  FMUL.FTZ R17, R3, R29 ;  /* 0x0000001d03117220 */ /* 0x010fe20000410000 */
[----:B------:R-:W-:Y:S01]  /*eff0*/  FFMA.FTZ R8, R12, R20, R8 ;  /* 0x000000140c087223 */ /* 0x000fe20000010008 */
[----:B------:R-:W-:Y:S01]  /*f000*/  FADD.FTZ R12, R27, -UR16 ;  /* 0x800000101b0c7e21 */ /* 0x000fe20008010000 */
[----:B------:R-:W4:Y:S01]  /*f010*/  LDL.LU R57, [R1+0x59c] ;  /* 0x00059c0001397983 */ /* 0x000f220000300800 */
[----:B------:R-:W-:Y:S01]  /*f020*/  FADD.FTZ R10, R10, R17 ;  /* 0x000000110a0a7221 */ /* 0x000fe20000010000 */
[----:B------:R-:W-:Y:S01]  /*f030*/  FFMA.FTZ R16, R14, R17, R16 ;  /* 0x000000110e107223 */ /* 0x000fe20000010010 */
[----:B------:R-:W-:Y:S01]  /*f040*/  FMUL.FTZ R17, R5, R28 ;  /* 0x0000001c05117220 */ /* 0x000fe20000410000 */
[----:B------:R-:W-:Y:S01]  /*f050*/  FADD.FTZ R13, R13, R33 ;  /* 0x000000210d0d7221 */ /* 0x000fe20000010000 */
[----:B------:R-:W-:Y:S01]  /*f060*/  FADD.FTZ R15, R15, R24 ;  /* 0x000000180f0f7221 */ /* 0x000fe20000010000 */
[----:B------:R-:W-:Y:S01]  /*f070*/  FMUL.FTZ R12, R12, UR17 ;  /* 0x000000110c0c7c20 */ /* 0x000fe20008410000 */
[----:B------:R-:W-:Y:S01]  /*f080*/  FADD.FTZ R10, R17, R10 ;  /* 0x0000000a110a7221 */ /* 0x000fe20000010000 */
[----:B------:R-:W-:Y:S01]  /*f090*/  FFMA.FTZ R16, R11, R17, R16 ;  /* 0x000000110b107223 */ /* 0x000fe20000010010 */
[----:B------:R-:W-:Y:S01]  /*f0a0*/  FMUL.FTZ R17, R3, R41 ;  /* 0x0000002903117220 */ /* 0x000fe20000410000 */
[----:B------:R-:W-:Y:S01]  /*f0b0*/  FADD.FTZ R13, R13, R29 ;  /* 0x0000001d0d0d7221 */ /* 0x000fe20000010000 */
[----:B------:R-:W-:-:S02]  /*f0c0*/  FFMA.FTZ R9, R14, R29, R9 ;  /* 0x0000001d0e097223 */ /* 0x000fc40000010009 */
[----:B------:R-:W4:Y:S01]  /*f0d0*/  LDL.LU R29, [R1+0x83c] ;  /* 0x00083c00011d7983 */ /* 0x000f220000300800 */
[----:B------:R-:W-:Y:S01]  /*f0e0*/  FADD.FTZ R15, R15, R22 ;  /* 0x000000160f0f7221 */ /* 0x000fe20000010000 */
[C---:B------:R-:W-:Y:S01]  /*f0f0*/  FFMA.FTZ R16, R12.reuse, R17, R16 ;  /* 0x000000110c107223 */ /* 0x040fe20000010010 */
[----:B------:R-:W-:Y:S02]  /*f100*/  FFMA.FTZ R12, R12, R41, R9 ;  /* 0x000000290c0c7223 */ /* 0x000fe40000010009 */
[----:B------:R-:W-:Y:S01]  /*f110*/  FADD.FTZ R15, R15, R20 ;  /* 0x000000140f0f7221 */ /* 0x000fe20000010000 */
[----:B------:R-:W-:-:S03]  /*f120*/  FFMA.FTZ R8, R11, R28, R8 ;  /* 0x0000001c0b087223 */ /* 0x000fc60000010008 */
[----:B------:R-:W-:Y:S02]  /*f130*/  FADD.FTZ R15, R15, R28 ;  /* 0x0000001c0f0f7221 */ /* 0x000fe40000010000 */
[----:B------:R-:W4:Y:S01]  /*f140*/  LDL.LU R28, [R1+0x7f0] ;  /* 0x0007f000011c7983 */ /* 0x000f220000300800 */
[----:B--2---:R-:W-:-:S03]  /*f150*/  FADD.FTZ R9, R21, -UR16 ;  /* 0x8000001015097e21 */ /* 0x004fc60008010000 */
[----:B------:R-:W2:Y:S01]  /*f160*/  LDL.LU R21, [R1+0x868] ;  /* 0x0008680001157983 */ /* 0x000ea20000300800 */
[----:B---3--:R-:W-:Y:S01]  /*f170*/  FADD.FTZ R14, R19, -UR16 ;  /* 0x80000010130e7e21 */ /* 0x008fe20008010000 */
[----:B------:R-:W-:Y:S01]  /*f180*/  FADD.FTZ R10, R10, R17 ;  /* 0x000000110a0a7221 */ /* 0x000fe20000010000 */
[----:B------:R-:W-:Y:S01]  /*f190*/  FMUL.FTZ R17, R5, R18 ;  /* 0x0000001205117220 */ /* 0x000fe20000410000 */
[----:B------:R-:W-:Y:S01]  /*f1a0*/  FADD.FTZ R11, R25, -UR16 ;  /* 0x80000010190b7e21 */ /* 0x000fe20008010000 */
[----:B------:R-:W-:Y:S02]  /*f1b0*/  FMUL.FTZ R19, R14, UR17 ;  /* 0x000000110e137c20 */ /* 0x000fe40008410000 */
[----:B------:R-:W-:Y:S01]  /*f1c0*/  FADD.FTZ R10, R17, R10 ;  /* 0x0000000a110a7221 */ /* 0x000fe20000010000 */
[----:B------:R-:W-:Y:S01]  /*f1d0*/  FMUL.FTZ R11, R11, UR17 ;  /* 0x000000110b0b7c20 */ /* 0x000fe20008410000 */
[----:B------:R-:W-:Y:S01]  /*f1e0*/  FFMA.FTZ R16, R19, R17, R16 ;  /* 0x0000001113107223 */ /* 0x000fe20000010010 */
[----:B------:R-:W-:Y:S01]  /*f1f0*/  FMUL.FTZ R17, R3, R46 ;  /* 0x0000002e03117220 */ /* 0x000fe20000410000 */
[----:B------:R-:W-:Y:S01]  /*f200*/  FMUL.FTZ R9, R9, UR17 ;  /* 0x0000001109097c20 */ /* 0x000fe20008410000 */
[----:B------:R-:W-:-:S02]  /*f210*/  FADD.FTZ R14, R23, -UR16 ;  /* 0x80000010170e7e21 */ /* 0x000fc40008010000 */
        /* <DEDUP_REMOVED lines=8> */
[----:B------:R-:W-:Y:S01]  /*f2a0*/  FFMA.FTZ R17, R9, R17, R16 ;  /* 0x0000001109117223 */ /* 0x000fe20000010010 */
[----:B------:R-:W-:Y:S01]  /*f2b0*/  FMUL.FTZ R19, R3, R49 ;  /* 0x0000003103137220 */ /* 0x000fe20000410000 */
[----:B------:R-:W-:Y:S01]  /*f2c0*/  FMUL.FTZ R10, R14, UR17 ;  /* 0x000000110e0a7c20 */ /* 0x000fe20008410000 */
[----:B------:R-:W-:-:S02]  /*f2d0*/  FADD.FTZ R12, R55, -UR16 ;  /* 0x80000010370c7e21 */ /* 0x000fc40008010000 */
[----:B------:R-:W3:Y:S01]  /*f2e0*/  LDL.LU R55, [R1+0x804] ;  /* 0x0008040001377983 */ /* 0x000ee20000300800 */
[----:B------:R-:W-:Y:S01]  /*f2f0*/  FADD.FTZ R14, R13, R46 ;  /* 0x0000002e0d0e7221 */ /* 0x000fe20000010000 */
[----:B------:R-:W-:Y:S01]  /*f300*/  FADD.FTZ R18, R18, R19 ;  /* 0x0000001312127221 */ /* 0x000fe20000010000 */
[----:B------:R-:W-:Y:S01]  /*f310*/  FFMA.FTZ R17, R10, R19, R17 ;  /* 0x000000130a117223 */ /* 0x000fe20000010011 */
[----:B----4-:R-:W-:Y:S01]  /*f320*/  FMUL.FTZ R13, R5, R57 ;  /* 0x00000039050d7220 */ /* 0x010fe20000410000 */
[----:B------:R-:W-:Y:S01]  /*f330*/  FMUL.FTZ R12, R12, UR17 ;  /* 0x000000110c0c7c20 */ /* 0x000fe20008410000 */
[----:B------:R-:W-:Y:S01]  /*f340*/  FADD.FTZ R15, R15, R56 ;  /* 0x000000380f0f7221 */ /* 0x000fe20000010000 */
[----:B------:R-:W-:Y:S01]  /*f350*/  FFMA.FTZ R9, R9, R56, R8 ;  /* 0x0000003809097223 */ /* 0x000fe20000010008 */
[----:B------:R-:W-:Y:S01]  /*f360*/  FADD.FTZ R16, R29, -UR16 ;  /* 0x800000101d107e21 */ /* 0x000fe20008010000 */
[----:B------:R-:W4:Y:S01]  /*f370*/  LDL.LU R56, [R1+0x7e0] ;  /* 0x0007e00001387983 */ /* 0x000f220000300800 */
[----:B------:R-:W-:Y:S01]  /*f380*/  FADD.FTZ R18, R13, R18 ;  /* 0x000000120d127221 */ /* 0x000fe20000010000 */
[----:B------:R-:W-:Y:S01]  /*f390*/  FFMA.FTZ R8, R12, R13, R17 ;  /* 0x0000000d0c087223 */ /* 0x000fe20000010011 */
[----:B------:R-:W-:Y:S01]  /*f3a0*/  FMUL.FTZ R19, R3, R42 ;  /* 0x0000002a03137220 */ /* 0x000fe20000410000 */
[----:B------:R-:W-:Y:S01]  /*f3b0*/  FMUL.FTZ R13, R16, UR17 ;  /* 0x00000011100d7c20 */ /* 0x000fe20008410000 */
[----:B------:R-:W-:Y:S01]  /*f3c0*/  FFMA.FTZ R10, R10, R49, R11 ;  /* 0x000000310a0a7223 */ /* 0x000fe2000001000b */
[----:B------:R-:W4:Y:S01]  /*f3d0*/  LDL.LU R29, [R1+0x7f8] ;  /* 0x0007f800011d7983 */ /* 0x000f220000300800 */
[----:B--2---:R-:W-:Y:S01]  /*f3e0*/  FADD.FTZ R11, R21, -UR16 ;  /* 0x80000010150b7e21 */ /* 0x004fe20008010000 */
[----:B------:R-:W-:-:S03]  /*f3f0*/  FFMA.FTZ R21, R13, R19, R8 ;  /* 0x000000130d157223 */ /* 0x000fc60000010008 */
[----:B------:R-:W-:Y:S01]  /*f400*/  FMUL.FTZ R8, R11, UR17 ;  /* 0x000000110b087c20 */ /* 0x000fe20008410000 */
[----:B------:R-:W-:Y:S01]  /*f410*/  FFMA.FTZ R11, R12, R57, R9 ;  /* 0x000000390c0b7223 */ /* 0x000fe20000010009 */
[----:B------:R-:W-:Y:S02]  /*f420*/  FADD.FTZ R9, R28, -UR16 ;  /* 0x800000101c097e21 */ /* 0x000fe40008010000 */
[----:B------:R-:W2:Y:S01]  /*f430*/  LDL.LU R28, [R1+0x80c] ;  /* 0x00080c00011c7983 */ /* 0x000ea20000300800 */
[----:B------:R-:W-:Y:S01]  /*f440*/  FADD.FTZ R18, R18, R19 ;  /* 0x0000001312127221 */ /* 0x000fe20000010000 */
[----:B------:R-:W-:Y:S01]  /*f450*/  FMUL.FTZ R19, R5, R43 ;  /* 0x0000002b05137220 */ /* 0x000fe20000410000 */
[----:B------:R-:W-:Y:S01]  /*f460*/  FFMA.FTZ R10, R13, R42, R10 ;  /* 0x0000002a0d0a7223 */ /* 0x000fe2000001000a */
[----:B------:R-:W-:Y:S01]  /*f470*/  FADD.FTZ R17, R14, R49 ;  /* 0x000000310e117221 */ /* 0x000fe20000010000 */
[----:B------:R-:W-:Y:S01]  /*f480*/  FADD.FTZ R14, R15, R57 ;  /* 0x000000390f0e7221 */ /* 0x000fe20000010000 */
[C---:B------:R-:W-:Y:S01]  /*f490*/  FFMA.FTZ R12, R8.reuse, R19, R21 ;  /* 0x00000013080c7223 */ /* 0x040fe20000010015 */
[----:B------:R-:W-:Y:S01]  /*f4a0*/  FADD.FTZ R18, R19, R18 ;  /* 0x0000001213127221 */ /* 0x000fe20000010000 */
[----:B------:R-:W-:Y:S01]  /*f4b0*/  FMUL.FTZ R15, R3, R30 ;  /* 0x0000001e030f7220 */ /* 0x000fe20000410000 */
[----:B------:R-:W-:Y:S01]  /*f4c0*/  FMUL.FTZ R9, R9, UR17 ;  /* 0x0000001109097c20 */ /* 0x000fe20008410000 */
[----:B------:R-:W-:Y:S01]  /*f4d0*/  FFMA.FTZ R8, R8, R43, R11 ;  /* 0x0000002b08087223 */ /* 0x000fe2000001000b */
[----:B---3--:R-:W-:Y:S01]  /*f4e0*/  FADD.FTZ R13, R55, -UR16 ;  /* 0x80000010370d7e21 */ /* 0x008fe20008010000 */
[----:B------:R-:W-:Y:S01]  /*f4f0*/  FADD.FTZ R17, R17, R42 ;  /* 0x0000002a11117221 */ /* 0x000fe20000010000 */
[----:B------:R-:W3:Y:S01]  /*f500*/  LDL.LU R55, [R1+0x81c] ;  /* 0x00081c0001377983 */ /* 0x000ee20000300800 */
[----:B------:R-:W-:Y:S01]  /*f510*/  FADD.FTZ R19, R18, R15 ;  /* 0x0000000f12137221 */ /* 0x000fe20000010000 */
[----:B------:R-:W-:-:S02]  /*f520*/  FFMA.FTZ R16, R9, R15, R12 ;  /* 0x0000000f09107223 */ /* 0x000fc4000001000c */
[----:B------:R-:W3:Y:S01]  /*f530*/  LDL.LU R57, [R1+0x890] ;  /* 0x0008900001397983 */ /* 0x000ee20000300800 */
[----:B----4-:R-:W-:-:S03]  /*f540*/  FADD.FTZ R11, R56, -UR16 ;  /* 0x80000010380b7e21 */ /* 0x010fc60008010000 */
[----:B------:R-:W4:Y:S01]  /*f550*/  LDL.LU R56, [R1+0x830] ;  /* 0x0008300001387983 */ /* 0x000f220000300800 */
[----:B------:R-:W-:Y:S01]  /*f560*/  FMUL.FTZ R15, R11, UR17 ;  /* 0x000000110b0f7c20 */ /* 0x000fe20008410000 */
[----:B------:R-:W-:Y:S01]  /*f570*/  FFMA.FTZ R11, R9, R30, R10 ;  /* 0x0000001e090b7223 */ /* 0x000fe2000001000a */
[-C--:B------:R-:W-:Y:S01]  /*f580*/  FMUL.FTZ R12, R5, R31.reuse ;  /* 0x0000001f050c7220 */ /* 0x080fe20000410000 */
[----:B------:R-:W-:Y:S01]  /*f590*/  FMUL.FTZ R13, R13, UR17 ;  /* 0x000000110d0d7c20 */ /* 0x000fe20008410000 */
[----:B------:R-:W-:Y:S02]  /*f5a0*/  FADD.FTZ R9, R29, -UR16 ;  /* 0x800000101d097e21 */ /* 0x000fe40008010000 */
[----:B------:R-:W4:Y:S01]  /*f5b0*/  LDL.LU R29, [R1+0x85c] ;  /* 0x00085c00011d7983 */ /* 0x000f220000300800 */
[C---:B------:R-:W-:Y:S01]  /*f5c0*/  FFMA.FTZ R16, R13.reuse, R12, R16 ;  /* 0x0000000c0d107223 */ /* 0x040fe20000010010 */
[----:B------:R-:W-:Y:S01]  /*f5d0*/  FFMA.FTZ R13, R13, R31, R8 ;  /* 0x0000001f0d0d7223 */ /* 0x000fe20000010008 */
[----:B--2---:R-:W-:-:S02]  /*f5e0*/  FADD.FTZ R8, R28, -UR16 ;  /* 0x800000101c087e21 */ /* 0x004fc40008010000 */
[----:B------:R-:W2:Y:S01]  /*f5f0*/  LDL.LU R28, [R1+0x884] ;  /* 0x00088400011c7983 */ /* 0x000ea20000300800 */
[----:B------:R-:W-:Y:S01]  /*f600*/  FADD.FTZ R19, R12, R19 ;  /* 0x000000130c137221 */ /* 0x000fe20000010000 */
[----:B------:R-:W-:Y:S01]  /*f610*/  FMUL.FTZ R12, R3, R4 ;  /* 0x00000004030c7220 */ /* 0x000fe20000410000 */
[----:B------:R-:W-:Y:S01]  /*f620*/  FADD.FTZ R17, R17, R30 ;  /* 0x0000001e11117221 */ /* 0x000fe20000010000 */
[----:B------:R-:W-:Y:S02]  /*f630*/  FMUL.FTZ R10, R9, UR17 ;  /* 0x00000011090a7c20 */ /* 0x000fe40008410000 */
[----:B------:R-:W-:Y:S01]  /*f640*/  FADD.FTZ R18, R19, R12 ;  /* 0x0000000c13127221 */ /* 0x000fe20000010000 */
[----:B------:R-:W-:Y:S01]  /*f650*/  FFMA.FTZ R21, R15, R12, R16 ;  /* 0x0000000c0f157223 */ /* 0x000fe20000010010 */
[----:B------:R-:W-:Y:S01]  /*f660*/  FMUL.FTZ R19, R5, R6 ;  /* 0x0000000605137220 */ /* 0x000fe20000410000 */
[----:B------:R-:W-:Y:S01]  /*f670*/  FADD.FTZ R14, R14, R43 ;  /* 0x0000002b0e0e7221 */ /* 0x000fe20000010000 */
[----:B------:R-:W-:Y:S01]  /*f680*/  FMUL.FTZ R12, R8, UR17 ;  /* 0x00000011080c7c20 */ /* 0x000fe20008410000 */
[----:B------:R-:W-:Y:S01]  /*f690*/  FADD.FTZ R8, R17, R4 ;  /* 0x0000000411087221 */ /* 0x000fe20000010000 */
[----:B------:R-:W-:Y:S01]  /*f6a0*/  FADD.FTZ R18, R19, R18 ;  /* 0x0000001213127221 */ /* 0x000fe20000010000 */
[----:B------:R-:W-:Y:S01]  /*f6b0*/  FFMA.FTZ R21, R10, R19, R21 ;  /* 0x000000130a157223 */ /* 0x000fe20000010015 */
[----:B------:R-:W-:Y:S01]  /*f6c0*/  FFMA.FTZ R4, R15, R4, R11 ;  /* 0x000000040f047223 */ /* 0x000fe2000001000b */
[----:B------:R-:W-:Y:S01]  /*f6d0*/  FADD.FTZ R9, R14, R31 ;  /* 0x0000001f0e097221 */ /* 0x000fe20000010000 */
[----:B------:R-:W-:Y:S01]  /*f6e0*/  FMUL.FTZ R19, R3, R7 ;  /* 0x0000000703137220 */ /* 0x000fe20000410000 */
[----:B---3--:R-:W-:-:S02]  /*f6f0*/  FADD.FTZ R11, R55, -UR16 ;  /* 0x80000010370b7e21 */ /* 0x008fc40008010000 */
[----:B------:R-:W3:Y:S01]  /*f700*/  LDL.LU R55, [R1+0x898] ;  /* 0x0008980001377983 */ /* 0x000ee20000300800 */
[----:B------:R-:W-:Y:S01]  /*f710*/  FADD.FTZ R18, R18, R19 ;  /* 0x0000001312127221 */ /* 0x000fe20000010000 */
[----:B------:R-:W-:Y:S01]  /*f720*/  FFMA.FTZ R21, R12, R19, R21 ;  /* 0x000000130c157223 */ /* 0x000fe20000010015 */
[----:B------:R-:W-:Y:S01]  /*f730*/  FMUL.FTZ R15, R5, R44 ;  /* 0x0000002c050f7220 */ /* 0x000fe20000410000 */
[----:B------:R-:W-:Y:S01]  /*f740*/  FMUL.FTZ R14, R11, UR17 ;  /* 0x000000110b0e7c20 */ /* 0x000fe20008410000 */
[----:B------:R-:W-:Y:S01]  /*f750*/  FADD.FTZ R9, R9, R6 ;  /* 0x0000000609097221 */ /* 0x000fe20000010000 */
[----:B------:R-:W-:Y:S01]  /*f760*/  FFMA.FTZ R13, R10, R6, R13 ;  /* 0x000000060a0d7223 */ /* 0x000fe2000001000d */
[----:B----4-:R-:W-:Y:S01]  /*f770*/  FADD.FTZ R6, R56, -UR16 ;  /* 0x8000001038067e21 */ /* 0x010fe20008010000 */
[----:B------:R-:W-:Y:S01]  /*f780*/  FADD.FTZ R18, R15, R18 ;  /* 0x000000120f127221 */ /* 0x000fe20000010000 */
[----:B------:R-:W4:Y:S01]  /*f790*/  LDL.LU R56, [R1+0x8a8] ;  /* 0x0008a80001387983 */ /* 0x000f220000300800 */
[----:B------:R-:W-:Y:S01]  /*f7a0*/  FFMA.FTZ R21, R14, R15, R21 ;  /* 0x0000000f0e157223 */ /* 0x000fe20000010015 */
[----:B------:R-:W-:Y:S01]  /*f7b0*/  FADD.FTZ R11, R8, R7 ;  /* 0x00000007080b7221 */ /* 0x000fe20000010000 */
[----:B------:R-:W-:Y:S01]  /*f7c0*/  FMUL.FTZ R15, R3, R48 ;  /* 0x00000030030f7220 */ /* 0x000fe20000410000 */
[----:B------:R-:W-:Y:S01]  /*f7d0*/  FMUL.FTZ R6, R6, UR17 ;  /* 0x0000001106067c20 */ /* 0x000fe20008410000 */
[----:B------:R-:W-:Y:S01]  /*f7e0*/  FFMA.FTZ R7, R12, R7, R4 ;  /* 0x000000070c077223 */ /* 0x000fe20000010004 */
[----:B------:R-:W-:-:S02]  /*f7f0*/  FADD.FTZ R4, R29, -UR16 ;  /* 0x800000101d047e21 */ /* 0x000fc40008010000 */
[----:B------:R-:W4:Y:S01]  /*f800*/  LDL.LU R29, [R1+0x8b0] ;  /* 0x0008b000011d7983 */ /* 0x000f220000300800 */
[----:B------:R-:W-:Y:S01]  /*f810*/  FADD.FTZ R17, R18, R15 ;  /* 0x0000000f12117221 */ /* 0x000fe20000010000 */
[----:B------:R-:W-:Y:S01]  /*f820*/  FFMA.FTZ R10, R6, R15, R21 ;  /* 0x0000000f060a7223 */ /* 0x000fe20000010015 */
[----:B------:R-:W-:Y:S01]  /*f830*/  FMUL.FTZ R15, R4, UR17 ;  /* 0x00000011040f7c20 */ /* 0x000fe20008410000 */
[----:B------:R-:W-:Y:S01]  /*f840*/  FADD.FTZ R4, R9, R44 ;  /* 0x0000002c09047221 */ /* 0x000fe20000010000 */
[----:B--2---:R-:W-:Y:S02]  /*f850*/  FADD.FTZ R9, R28, -UR16 ;  /* 0x800000101c097e21 */ /* 0x004fe40008010000 */
[----:B------:R-:W2:Y:S01]  /*f860*/  LDL.LU R28, [R1+0x8b4] ;  /* 0x0008b400011c7983 */ /* 0x000ea20000300800 */
[----:B------:R-:W-:Y:S01]  /*f870*/  FMUL.FTZ R8, R5, R47 ;  /* 0x0000002f05087220 */ /* 0x000fe20000410000 */
[----:B------:R-:W-:Y:S01]  /*f880*/  FMUL.FTZ R12, R3, R45 ;  /* 0x0000002d030c7220 */ /* 0x000fe20000410000 */
[----:B------:R-:W-:Y:S01]  /*f890*/  FMUL.FTZ R9, R9, UR17 ;  /* 0x0000001109097c20 */ /* 0x000fe20008410000 */
[----:B------:R-:W-:Y:S01]  /*f8a0*/  FFMA.FTZ R6, R6, R48, R7 ;  /* 0x0000003006067223 */ /* 0x000fe20000010007 */
[----:B------:R-:W-:Y:S01]  /*f8b0*/  FFMA.FTZ R10, R15, R8, R10 ;  /* 0x000000080f0a7223 */ /* 0x000fe2000001000a */
[----:B------:R-:W-:Y:S01]  /*f8c0*/  FADD.FTZ R7, R57, -UR16 ;  /* 0x8000001039077e21 */ /* 0x000fe20008010000 */
[----:B------:R-:W-:Y:S01]  /*f8d0*/  FFMA.FTZ R14, R14, R44, R13 ;  /* 0x0000002c0e0e7223 */ /* 0x000fe2000001000d */
[----:B------:R-:W-:Y:S01]  /*f8e0*/  FADD.FTZ R17, R8, R17 ;  /* 0x0000001108117221 */ /* 0x000fe20000010000 */
[----:B------:R-:W-:Y:S01]  /*f8f0*/  FFMA.FTZ R13, R9, R12, R10 ;  /* 0x0000000c090d7223 */ /* 0x000fe2000001000a */
[----:B------:R-:W-:Y:S01]  /*f900*/  FMUL.FTZ R10, R7, UR17 ;  /* 0x00000011070a7c20 */ /* 0x000fe20008410000 */
[----:B------:R-:W-:Y:S01]  /*f910*/  FADD.FTZ R8, R11, R48 ;  /* 0x000000300b087221 */ /* 0x000fe20000010000 */
[----:B------:R-:W-:Y:S01]  /*f920*/  FADD.FTZ R7, R4, R47 ;  /* 0x0000002f04077221 */ /* 0x000fe20000010000 */
[----:B------:R-:W-:Y:S01]  /*f930*/  FADD.FTZ R16, R17, R12 ;  /* 0x0000000c11107221 */ /* 0x000fe20000010000 */
[----:B------:R-:W-:Y:S01]  /*f940*/  FMUL.FTZ R11, R5, R50 ;  /* 0x00000032050b7220 */ /* 0x000fe20000410000 */
[----:B------:R-:W-:Y:S01]  /*f950*/  FFMA.FTZ R15, R15, R47, R14 ;  /* 0x0000002f0f0f7223 */ /* 0x000fe2000001000e */
[----:B---3--:R-:W-:-:S02]  /*f960*/  FADD.FTZ R4, R55, -UR16 ;  /* 0x8000001037047e21 */ /* 0x008fc40008010000 */
[----:B------:R-:W-:Y:S01]  /*f970*/  FADD.FTZ R16, R11, R16 ;  /* 0x000000100b107221 */ /* 0x000fe20000010000 */
[----:B------:R-:W-:Y:S01]  /*f980*/  FFMA.FTZ R13, R10, R11, R13 ;  /* 0x0000000b0a0d7223 */ /* 0x000fe2000001000d */
[----:B------:R-:W-:Y:S01]  /*f990*/  FMUL.FTZ R11, R3, R51 ;  /* 0x00000033030b7220 */ /* 0x000fe20000410000 */
[----:B------:R-:W-:Y:S01]  /*f9a0*/  FMUL.FTZ R12, R4, UR17 ;  /* 0x00000011040c7c20 */ /* 0x000fe20008410000 */
[----:B------:R-:W-:Y:S01]  /*f9b0*/  FFMA.FTZ R6, R9, R45, R6 ;  /* 0x0000002d09067223 */ /* 0x000fe20000010006 */
[----:B------:R-:W-:Y:S01]  /*f9c0*/  FFMA.FTZ R15, R10, R50, R15 ;  /* 0x000000320a0f7223 */ /* 0x000fe2000001000f */
[----:B----4-:R-:W-:Y:S01]  /*f9d0*/  FADD.FTZ R4, R56, -UR16 ;  /* 0x8000001038047e21 */ /* 0x010fe20008010000 */
[----:B------:R-:W-:Y:S01]  /*f9e0*/  FADD.FTZ R16, R16, R11 ;  /* 0x0000000b10107221 */ /* 0x000fe20000010000 */
[----:B------:R-:W-:Y:S01]  /*f9f0*/  FFMA.FTZ R13, R12, R11, R13 ;  /* 0x0000000b0c0d7223 */ /* 0x000fe2000001000d */
[----:B------:R-:W-:Y:S01]  /*fa00*/  FMUL.FTZ R9, R5, R52 ;  /* 0x0000003405097220 */ /* 0x000fe20000410000 */
[----:B------:R-:W-:Y:S01]  /*fa10*/  FMUL.FTZ R4, R4, UR17 ;  /* 0x0000001104047c20 */ /* 0x000fe20008410000 */
[----:B------:R-:W-:-:S02]  /*fa20*/  FADD.FTZ R10, R29, -UR16 ;  /* 0x800000101d0a7e21 */ /* 0x000fc40008010000 */
        /* <DEDUP_REMOVED lines=13> */
[----:B------:R-:W-:Y:S01]  /*fb00*/  FADD.FTZ R16, R11, R16 ;  /* 0x000000100b107221 */ /* 0x000fe20000010000 */
[----:B------:R-:W-:Y:S01]  /*fb10*/  FADD.FTZ R30, R8, R53 ;  /* 0x00000035081e7221 */ /* 0x000fe20000010000 */
[----:B------:R-:W-:Y:S01]  /*fb20*/  FADD.FTZ R31, R7, R54 ;  /* 0x00000036071f7221 */ /* 0x000fe20000010000 */
[----:B--2---:R-:W-:-:S04]  /*fb30*/  FADD.FTZ R9, R28, -UR16 ;  /* 0x800000101c097e21 */ /* 0x004fc80008010000 */
[----:B------:R-:W-:Y:S01]  /*fb40*/  FMUL.FTZ R12, R9, UR17 ;  /* 0x00000011090c7c20 */ /* 0x000fe20008410000 */
[----:B------:R-:W-:-:S03]  /*fb50*/  FFMA.FTZ R28, R10, R53, R6 ;  /* 0x000000350a1c7223 */ /* 0x000fc60000010006 */
[C---:B------:R-:W-:Y:S01]  /*fb60*/  FFMA.FTZ R11, R12.reuse, R11, R13 ;  /* 0x0000000b0c0b7223 */ /* 0x040fe2000001000d */
[----:B------:R-:W-:Y:S01]  /*fb70*/  FFMA.FTZ R29, R12, R54, R15 ;  /* 0x000000360c1d7223 */ /* 0x000fe2000001000f */
[----:B0-----:R-:W-:Y:S06]  /*fb80*/  BRA `(.L_x_1583) ;  /* 0x000000a800487947 */ /* 0x001fec0003800000 */
.L_x_1582:
        /* <DEDUP_REMOVED lines=10> */
[----:B------:R-:W-:Y:S04]  /*fc30*/  STL [R1+0x8d0], R60 ;  /* 0x0008d03c01007387 */ /* 0x000fe80000100800 */
        /* <DEDUP_REMOVED lines=18> */
[----:B------:R-:W0:Y:S01]  /*fd60*/  MUFU.RCP R11, R11 ;  /* 0x0000000b000b7308 */ /* 0x000e220000001000 */
[----:B------:R-:W-:-:S04]  /*fd70*/  FMUL.FTZ R10, R12, R10 ;  /* 0x0000000a0c0a7220 */ /* 0x000fc80000410000 */
[----:B------:R-:W-:Y:S01]  /*fd80*/  FMUL.FTZ R12, R3, R10 ;  /* 0x0000000a030c7220 */ /* 0x000fe20000410000 */
[C---:B0----5:R-:W-:Y:S01]  /*fd90*/  FMUL.FTZ R13, R11.reuse, R55 ;  /* 0x000000370b0d7220 */ /* 0x061fe20000410000 */
[----:B------:R-:W-:-:S04]  /*fda0*/  FADD.FTZ R11, -R11, 1 ;  /* 0x3f8000000b0b7421 */ /* 0x000fc80000010100 */
[----:B------:R-:W-:-:S04]  /*fdb0*/  FFMA.FTZ R11, R9, R11, 1 ;  /* 0x3f800000090b7423 */ /* 0x000fc8000001000b */
[----:B------:R-:W-:Y:S01]  /*fdc0*/  FMUL.FTZ R55, R13, R11 ;  /* 0x0000000b0d377220 */ /* 0x000fe20000410000 */
[----:B------:R-:W-:Y:S01]  /*fdd0*/  FADD.FTZ R11, R17, -UR16 ;  /* 0x80000010110b7e21 */ /* 0x000fe20008010000 */
[----:B------:R-:W-:Y:S01]  /*fde0*/  FFMA.FTZ R9, R8, R12, RZ ;  /* 0x0000000c08097223 */ /* 0x000fe200000100ff */
[----:B------:R-:W-:Y:S01]  /*fdf0*/  FADD.FTZ R12, RZ, R12 ;  /* 0x0000000cff0c7221 */ /* 0x000fe20000010000 */
[----:B------:R-:W-:Y:S01]  /*fe00*/  FMUL.FTZ R13, R5, R55 ;  /* 0x00000037050d7220 */ /* 0x000fe20000410000 */
[----:B------:R-:W-:Y:S01]  /*fe10*/  FMUL.FTZ R11, R11, UR17 ;  /* 0x000000110b0b7c20 */ /* 0x000fe20008410000 */
[----:B------:R-:W2:Y:S02]  /*fe20*/  LDL.LU R17, [R1+0x6bc] ;  /* 0x0006bc0001117983 */ /* 0x000ea40000300800 */
[----:B------:R-:W-:Y:S02]  /*fe30*/  FFMA.FTZ R9, R15, R13, R9 ;  /* 0x0000000d0f097223 */ /* 0x000fe40000010009 */
[----:B------:R0:W-:Y:S02]  /*fe40*/  STL [R1+0x8a0], R15 ;  /* 0x0008a00f01007387 */ /* 0x0001e40000100800 */
[----:B0-----:R-:W-:Y:S01]  /*fe50*/  FADD.FTZ R15, R13, R12 ;  /* 0x0000000c0d0f7221 */ /* 0x001fe20000010000 */
[----:B------:R-:W-:-:S04]  /*fe60*/  FFMA.FTZ R12, R3, R11, R0 ;  /* 0x0000000b030c7223 */ /* 0x000fc80000010000 */
[----:B------:R-:W-:-:S06]  /*fe70*/  FMUL.FTZ R13, R12, -1.4426950216293334961 ;  /* 0xbfb8aa3b0c0d7820 */ /* 0x000fcc0000410000 */
[----:B------:R-:W0:Y:S02]  /*fe80*/  MUFU.EX2 R13, R13 ;  /* 0x0000000d000d7308 */ /* 0x000e240000000800 */
[----:B0-----:R-:W-:-:S06]  /*fe90*/  FADD.FTZ R13, R13, 1 ;  /* 0x3f8000000d0d7421 */ /* 0x001fcc0000010000 */
[----:B------:R-:W0:Y:S01]  /*fea0*/  MUFU.RCP R13, R13 ;  /* 0x0000000d000d7308 */ /* 0x000e220000001000 */
[----:B------:R-:W-:Y:S01]  /*feb0*/  FFMA.FTZ R8, R8, R10, RZ ;  /* 0x0000000a08087223 */ /* 0x000fe200000100ff */
[----:B------:R-:W-:Y:S01]  /*fec0*/  FADD.FTZ R10, RZ, R10 ;  /* 0x0000000aff0a7221 */ /* 0x000fe20000010000 */
[----:B------:R1:W-:Y:S04]  /*fed0*/  STL [R1+0x8c4], R15 ;  /* 0x0008c40f01007387 */ /* 0x0003e80000100800 */
[----:B-1----:R-:W3:Y:S01]  /*fee0*/  LDL.LU R15, [R1+0x6e0] ;  /* 0x0006e000010f7983 */ /* 0x002ee20000300800 */
        /* <DEDUP_REMOVED lines=19> */
[----:B------:R-:W-:-:S04]  /*10020*/  FADD.FTZ R11, R57, -UR16 ;  /* 0x80000010390b7e21 */ /* 0x000fc80008010000 */
[----:B------:R-:W-:Y:S01]  /*10030*/  FMUL.FTZ R12, R11, UR17 ;  /* 0x000000110b0c7c20 */ /* 0x000fe20008410000 */
[C---:B0-----:R-:W-:Y:S02]  /*10040*/  FMUL.FTZ R10, R9.reuse, R19 ;  /* 0x00000013090a7220 */ /* 0x041fe40000410000 */
[----:B------:R-:W4:Y:S01]  /*10050*/  LDL.LU R19, [R1+0x6f8] ;  /* 0x0006f80001137983 */ /* 0x000f220000300800 */
        /* <DEDUP_REMOVED lines=8> */
[C---:B0-----:R-:W-:Y:S02]  /*100e0*/  FMUL.FTZ R10, R9.reuse, R21 ;  /* 0x00000015090a7220 */ /* 0x041fe40000410000 */
[----:B------:R-:W4:Y:S01]  /*100f0*/  LDL.LU R21, [R1+0x5a4] ;  /* 0x0005a40001157983 */ /* 0x000f220000300800 */
[----:B------:R-:W-:-:S03]  /*10100*/  FADD.FTZ R9, -R9, 1 ;  /* 0x3f80000009097421 */ /* 0x000fc60000010100 */
[----:B------:R0:W-:Y:S01]  /*10110*/  STL [R1+0x874], R12 ;  /* 0x0008740c01007387 */ /* 0x0001e20000100800 */
[----:B------:R-:W-:-:S04]  /*10120*/  FFMA.FTZ R9, R8, R9, 1 ;  /* 0x3f80000008097423 */ /* 0x000fc80000010009 */
[----:B------:R-:W-:-:S05]  /*10130*/  FMUL.FTZ R9, R10, R9 ;  /* 0x000000090a097220 */ /* 0x000fca0000410000 */
[----:B------:R1:W-:Y:S01]  /*10140*/  STL [R1+0x604], R9 ;  /* 0x0006040901007387 */ /* 0x0003e20000100800 */
[----:B--2---:R-:W-:-:S03]  /*10150*/  FADD.FTZ R11, R17, -UR16 ;  /* 0x80000010110b7e21 */ /* 0x004fc60008010000 */
[----:B------:R-:W2:Y:S01]  /*10160*/  LDL.LU R17, [R1+0x718] ;  /* 0x0007180001117983 */ /* 0x000ea20000300800 */
[----:B0-----:R-:W-:-:S04]  /*10170*/  FMUL.FTZ R12, R11, UR17 ;  /* 0x000000110b0c7c20 */ /* 0x001fc80008410000 */
[----:B------:R-:W-:-:S04]  /*10180*/  FFMA.FTZ R8, R5, R12, R2 ;  /* 0x0000000c05087223 */ /* 0x000fc80000010002 */
[----:B-1----:R-:W-:-:S06]  /*10190*/  FMUL.FTZ R9, R8, -1.4426950216293334961 ;  /* 0xbfb8aa3b08097820 */ /* 0x002fcc0000410000 */
[----:B------:R-:W0:Y:S02]  /*101a0*/  MUFU.EX2 R9, R9 ;  /* 0x0000000900097308 */ /* 0x000e240000000800 */
[----:B0-----:R-:W-:-:S06]  /*101b0*/  FADD.FTZ R9, R9, 1 ;  /* 0x3f80000009097421 */ /* 0x001fcc0000010000 */
[----:B------:R-:W0:Y:S01]  /*101c0*/  MUFU.RCP R9, R9 ;  /* 0x0000000900097308 */ /* 0x000e220000001000 */
[----:B------:R1:W-:Y:S01]  /*101d0*/  STL [R1+0x86c], R12 ;  /* 0x00086c0c01007387 */ /* 0x0003e20000100800 */
[----:B0-----:R-:W-:-:S03]  /*101e0*/  FMUL.FTZ R10, R9, R18 ;  /* 0x00000012090a7220 */ /* 0x001fc60000410000 */
[----:B------:R-:W2:Y:S01]  /*101f0*/  LDL.LU R18, [R1+0x5a0] ;  /* 0x0005a00001127983 */ /* 0x000ea20000300800 */
[----:B------:R-:W-:Y:S01]  /*10200*/  FADD.FTZ R9, -R9, 1 ;  /* 0x3f80000009097421 */ /* 0x000fe20000010100 */
[----:B---3--:R-:W-:Y:S02]  /*10210*/  FADD.FTZ R11, R15, -UR16 ;  /* 0x800000100f0b7e21 */ /* 0x008fe40008010000 */
[----:B------:R-:W3:Y:S01]  /*10220*/  LDL.LU R15, [R1+0x71c] ;  /* 0x00071c00010f7983 */ /* 0x000ee20000300800 */
        /* <DEDUP_REMOVED lines=9> */
[----:B------:R1:W-:Y:S01]  /*102c0*/  STL [R1+0x858], R12 ;  /* 0x0008580c01007387 */ /* 0x0003e20000100800 */
[C---:B0-----:R-:W-:Y:S01]  /*102d0*/  FMUL.FTZ R10, R9.reuse, R29 ;  /* 0x0000001d090a7220 */ /* 0x041fe20000410000 */
[----:B------:R-:W-:Y:S02]  /*102e0*/  FADD.FTZ R9, -R9, 1 ;  /* 0x3f80000009097421 */ /* 0x000fe40000010100 */
[----:B------:R-:W3:Y:S02]  /*102f0*/  LDL.LU R29, [R1+0x5a8] ;  /* 0x0005a800011d7983 */ /* 0x000ee40000300800 */
[----:B------:R-:W-:-:S04]  /*10300*/  FFMA.FTZ R9, R8, R9, 1 ;  /* 0x3f80000008097423 */ /* 0x000fc80000010009 */
[----:B------:R-:W-:Y:S01]  /*10310*/  FMUL.FTZ R9, R10, R9 ;  /* 0x000000090a097220 */ /* 0x000fe20000410000 */
[----:B----4-:R-:W-:Y:S02]  /*10320*/  FADD.FTZ R11, R19, -UR16 ;  /* 0x80000010130b7e21 */ /* 0x010fe40008010000 */
[----:B------:R-:W4:Y:S02]  /*10330*/  LDL.LU R19, [R1+0x748] ;  /* 0x0007480001137983 */ /* 0x000f240000300800 */
[----:B-1----:R-:W-:-:S04]  /*10340*/  FMUL.FTZ R12, R11, UR17 ;  /* 0x000000110b0c7c20 */ /* 0x002fc80008410000 */
[----:B------:R-:W-:Y:S01]  /*10350*/  FFMA.FTZ R8, R5, R12, R2 ;  /* 0x0000000c05087223 */ /* 0x000fe20000010002 */
[----:B------:R0:W-:Y:S03]  /*10360*/  STL [R1+0x5fc], R9 ;  /* 0x0005fc0901007387 */ /* 0x0001e60000100800 */
[----:B0-----:R-:W-:-:S06]  /*10370*/  FMUL.FTZ R9, R8, -1.4426950216293334961 ;  /* 0xbfb8aa3b08097820 */ /* 0x001fcc0000410000 */
        /* <DEDUP_REMOVED lines=829> */
[C---:B0-----:R-:W-:Y:S01]  /*13750*/  FMUL.FTZ R10, R9.reuse, R18 ;  /* 0x00000012090a7220 */ /* 0x041fe20000410000 */
[----:B------:R-:W-:-:S04]  /*13760*/  FADD.FTZ R9, -R9, 1 ;  /* 0x3f80000009097421 */ /* 0x000fc80000010100 */
[----:B------:R-:W-:Y:S01]  /*13770*/  FFMA.FTZ R8, R8, R9, 1 ;  /* 0x3f80000008087423 */ /* 0x000fe20000010009 */
[----:B---3--:R-:W-:-:S03]  /*13780*/  FADD.FTZ R11, R15, -UR16 ;  /* 0x800000100f0b7e21 */ /* 0x008fc60008010000 */
[----:B------:R-:W-:Y:S01]  /*13790*/  FMUL.FTZ R8, R10, R8 ;  /* 0x000000080a087220 */ /* 0x000fe20000410000 */
[----:B-1----:R-:W-:-:S04]  /*137a0*/  FMUL.FTZ R12, R11, UR17 ;  /* 0x000000110b0c7c20 */ /* 0x002fc80008410000 */
[----:B------:R-:W-:Y:S01]  /*137b0*/  STL [R1+0x8fc], R8 ;  /* 0x0008fc0801007387 */ /* 0x000fe20000100800 */
[----:B------:R-:W-:-:S03]  /*137c0*/  FFMA.FTZ R9, R5, R12, R2 ;  /* 0x0000000c05097223 */ /* 0x000fc60000010002 */
[----:B------:R-:W3:Y:S04]  /*137d0*/  LDL.LU R18, [R1+0x498] ;  /* 0x0004980001127983 */ /* 0x000ee80000300800 */
[----:B------:R-:W3:Y:S01]  /*137e0*/  LDL.LU R15, [R1+0x620] ;  /* 0x00062000010f7983 */ /* 0x000ee20000300800 */
[----:B------:R-:W-:-:S03]  /*137f0*/  FMUL.FTZ R10, R9, -1.4426950216293334961 ;  /* 0xbfb8aa3b090a7820 */ /* 0x000fc60000410000 */
[----:B------:R-:W3:Y:S03]  /*13800*/  LDL.LU R28, [R1+0x468] ;  /* 0x00046800011c7983 */ /* 0x000ee60000300800 */
[----:B------:R-:W0:Y:S01]  /*13810*/  MUFU.EX2 R10, R10 ;  /* 0x0000000a000a7308 */ /* 0x000e220000000800 */
[----:B------:R-:W3:Y:S04]  /*13820*/  LDL.LU R61, [R1+0x444] ;  /* 0x00044400013d7983 */ /* 0x000ee80000300800 */
[----:B------:R-:W3:Y:S04]  /*13830*/  LDL.LU R60, [R1+0x438] ;  /* 0x00043800013c7983 */ /* 0x000ee80000300800 */
[----:B------:R-:W3:Y:S04]  /*13840*/  LDL.LU R59, [R1+0x8ac] ;  /* 0x0008ac00013b7983 */ /* 0x000ee80000300800 */
[----:B------:R-:W3:Y:S01]  /*13850*/  LDL.LU R58, [R1+0x59c] ;  /* 0x00059c00013a7983 */ /* 0x000ee20000300800 */
        /* <DEDUP_REMOVED lines=10> */
[----:B------:R-:W-:-:S04]  /*13900*/  FMUL.FTZ R8, R12, UR17 ;  /* 0x000000110c087c20 */ /* 0x000fc80008410000 */
        /* <DEDUP_REMOVED lines=20> */
[----:B------:R-:W3:Y:S01]  /*13a50*/  MUFU.RCP R10, R10 ;  /* 0x0000000a000a7308 */ /* 0x000ee20000001000 */
[----:B------:R0:W-:Y:S01]  /*13a60*/  STL [R1+0x64c], R8 ;  /* 0x00064c0801007387 */ /* 0x0001e20000100800 */
[----:B---3--:R-:W-:-:S03]  /*13a70*/  FMUL.FTZ R11, R10, R18 ;  /* 0x000000120a0b7220 */ /* 0x008fc60000410000 */
[----:B------:R-:W3:Y:S01]  /*13a80*/  LDL.LU R18, [R1+0x484] ;  /* 0x0004840001127983 */ /* 0x000ee20000300800 */
[----:B------:R-:W-:-:S03]  /*13a90*/  FADD.FTZ R12, R15, -UR16 ;  /* 0x800000100f0c7e21 */ /* 0x000fc60008010000 */
        /* <DEDUP_REMOVED lines=10> */
[----:B------:R1:W-:Y:S04]  /*13b40*/  STL [R1+0x648], R8 ;  /* 0x0006480801007387 */ /* 0x0003e80000100800 */
[----:B------:R1:W-:Y:S01]  /*13b50*/  STL [R1+0x8f8], R9 ;  /* 0x0008f80901007387 */ /* 0x0003e20000100800 */
[C---:B0-----:R-:W-:Y:S01]  /*13b60*/  FMUL.FTZ R12, R11.reuse, R29 ;  /* 0x0000001d0b0c7220 */ /* 0x041fe20000410000 */
[----:B------:R-:W-:Y:S02]  /*13b70*/  FADD.FTZ R11, -R11, 1 ;  /* 0x3f8000000b0b7421 */ /* 0x000fe40000010100 */
[----:B------:R-:W3:Y:S02]  /*13b80*/  LDL.LU R29, [R1+0x480] ;  /* 0x00048000011d7983 */ /* 0x000ee40000300800 */
[----:B------:R-:W-:Y:S01]  /*13b90*/  FFMA.FTZ R11, R10, R11, 1 ;  /* 0x3f8000000a0b7423 */ /* 0x000fe2000001000b */
[----:B----4-:R-:W-:-:S02]  /*13ba0*/  FADD.FTZ R13, R19, -UR16 ;  /* 0x80000010130d7e21 */ /* 0x010fc40008010000 */
[----:B------:R-:W4:Y:S02]  /*13bb0*/  LDL.LU R19, [R1+0x730] ;  /* 0x0007300001137983 */ /* 0x000f240000300800 */
[----:B-1----:R-:W-:Y:S01]  /*13bc0*/  FMUL.FTZ R8, R13, UR17 ;  /* 0x000000110d087c20 */ /* 0x002fe20008410000 */
[----:B------:R-:W-:-:S03]  /*13bd0*/  FMUL.FTZ R9, R12, R11 ;  /* 0x0000000b0c097220 */ /* 0x000fc60000410000 */
[----:B------:R-:W-:-:S04]  /*13be0*/  FFMA.FTZ R10, R5, R8, R2 ;  /* 0x00000008050a7223 */ /* 0x000fc80000010002 */
[----:B------:R-:W-:-:S06]  /*13bf0*/  FMUL.FTZ R11, R10, -1.4426950216293334961 ;  /* 0xbfb8aa3b0a0b7820 */ /* 0x000fcc0000410000 */
[----:B------:R-:W0:Y:S02]  /*13c00*/  MUFU.EX2 R11, R11 ;  /* 0x0000000b000b7308 */ /* 0x000e240000000800 */
[----:B0-----:R-:W-:-:S06]  /*13c10*/  FADD.FTZ R11, R11, 1 ;  /* 0x3f8000000b0b7421 */ /* 0x001fcc0000010000 */
[----:B------:R-:W0:Y:S02]  /*13c20*/  MUFU.RCP R11, R11 ;  /* 0x0000000b000b7308 */ /* 0x000e240000001000 */
[C---:B0-----:R-:W-:Y:S02]  /*13c30*/  FMUL.FTZ R12, R11.reuse, R21 ;  /* 0x000000150b0c7220 */ /* 0x041fe40000410000 */
[----:B------:R-:W4:Y:S01]  /*13c40*/  LDL.LU R21, [R1+0x47c] ;  /* 0x00047c0001157983 */ /* 0x000f220000300800 */
[----:B------:R-:W-:-:S03]  /*13c50*/  FADD.FTZ R11, -R11, 1 ;  /* 0x3f8000000b0b7421 */ /* 0x000fc60000010100 */
[----:B------:R-:W-:Y:S01]  /*13c60*/  STL [R1+0x644], R8 ;  /* 0x0006440801007387 */ /* 0x000fe20000100800 */
[----:B------:R-:W-:-:S03]  /*13c70*/  FFMA.FTZ R11, R10, R11, 1 ;  /* 0x3f8000000a0b7423 */ /* 0x000fc6000001000b */
[----:B------:R0:W-:Y:S02]  /*13c80*/  STL [R1+0x48c], R9 ;  /* 0x00048c0901007387 */ /* 0x0001e40000100800 */
        /* <DEDUP_REMOVED lines=19> */
[----:B-1----:R-:W-:Y:S01]  /*13dc0*/  FMUL.FTZ R9, R12, R11 ;  /* 0x0000000b0c097220 */ /* 0x002fe20000410000 */
[----:B------:R-:W-:-:S06]  /*13dd0*/  FMUL.FTZ R11, R10, -1.4426950216293334961 ;  /* 0xbfb8aa3b0a0b7820 */ /* 0x000fcc0000410000 */
[----:B------:R-:W0:Y:S02]  /*13de0*/  MUFU.EX2 R11, R11 ;  /* 0x0000000b000b7308 */ /* 0x000e240000000800 */
[----:B0-----:R-:W-:-:S06]  /*13df0*/  FADD.FTZ R11, R11, 1 ;  /* 0x3f8000000b0b7421 */ /* 0x001fcc0000010000 */
[----:B------:R-:W0:Y:S01]  /*13e00*/  MUFU.RCP R11, R11 ;  /* 0x0000000b000b7308 */ /* 0x000e220000001000 */
[----:B------:R1:W-:Y:S01]  /*13e10*/  STL [R1+0x63c], R8 ;  /* 0x00063c0801007387 */ /* 0x0003e20000100800 */
[C---:B0-----:R-:W-:Y:S01]  /*13e20*/  FMUL.FTZ R12, R11.reuse, R29 ;  /* 0x0000001d0b0c7220 */ /* 0x041fe20000410000 */
[----:B------:R-:W-:Y:S02]  /*13e30*/  FADD.FTZ R11, -R11, 1 ;  /* 0x3f8000000b0b7421 */ /* 0x000fe40000010100 */
[----:B------:R-:W3:Y:S02]  /*13e40*/  LDL.LU R29, [R1+0x474] ;  /* 0x00047400011d7983 */ /* 0x000ee40000300800 */
[----:B------:R-:W-:Y:S01]  /*13e50*/  FFMA.FTZ R10, R10, R11, 1 ;  /* 0x3f8000000a0a7423 */ /* 0x000fe2000001000b */
[----:B----4-:R-:W-:Y:S02]  /*13e60*/  FADD.FTZ R13, R19, -UR16 ;  /* 0x80000010130d7e21 */ /* 0x010fe40008010000 */
        /* <DEDUP_REMOVED lines=58> */
[----:B------:R-:W-:Y:S01]  /*14210*/  FMUL.FTZ R11, R13, R11 ;  /* 0x0000000b0d0b7220 */ /* 0x000fe20000410000 */
[----:B------:R-:W-:Y:S01]  /*14220*/  STL [R1+0x474], R9 ;  /* 0x0004740901007387 */ /* 0x000fe20000100800 */
[----:B--2---:R-:W-:-:S03]  /*14230*/  FADD.FTZ R14, R17, -UR16 ;  /* 0x80000010110e7e21 */ /* 0x004fc60008010000 */
[----:B------:R-:W2:Y:S01]  /*14240*/  LDL.LU R17, [R1+0x7b4] ;  /* 0x0007b40001117983 */ /* 0x000ea20000300800 */
[----:B0-----:R-:W-:-:S04]  /*14250*/  FMUL.FTZ R8, R14, UR17 ;  /* 0x000000110e087c20 */ /* 0x001fc80008410000 */
[----:B------:R-:W-:-:S04]  /*14260*/  FFMA.FTZ R12, R3, R8, R0 ;  /* 0x00000008030c7223 */ /* 0x000fc80000010000 */
[----:B------:R-:W-:-:S06]  /*14270*/  FMUL.FTZ R13, R12, -1.4426950216293334961 ;  /* 0xbfb8aa3b0c0d7820 */ /* 0x000fcc0000410000 */
[----:B------:R-:W0:Y:S02]  /*14280*/  MUFU.EX2 R13, R13 ;  /* 0x0000000d000d7308 */ /* 0x000e240000000800 */
[----:B0-----:R-:W-:-:S06]  /*14290*/  FADD.FTZ R13, R13, 1 ;  /* 0x3f8000000d0d7421 */ /* 0x001fcc0000010000 */
[----:B------:R-:W3:Y:S01]  /*142a0*/  MUFU.RCP R13, R13 ;  /* 0x0000000d000d7308 */ /* 0x000ee20000001000 */
[----:B------:R0:W-:Y:S01]  /*142b0*/  STL [R1+0x628], R8 ;  /* 0x0006280801007387 */ /* 0x0001e20000100800 */
[----:B---3--:R-:W-:-:S03]  /*142c0*/  FMUL.FTZ R14, R13, R18 ;  /* 0x000000120d0e7220 */ /* 0x008fc60000410000 */
[----:B------:R-:W3:Y:S01]  /*142d0*/  LDL.LU R18, [R1+0x7b8] ;  /* 0x0007b80001127983 */ /* 0x000ee20000300800 */
[----:B------:R-:W-:Y:S01]  /*142e0*/  FADD.FTZ R15, R15, -UR16 ;  /* 0x800000100f0f7e21 */ /* 0x000fe20008010000 */
[----:B------:R-:W-:-:S03]  /*142f0*/  FADD.FTZ R13, -R13, 1 ;  /* 0x3f8000000d0d7421 */ /* 0x000fc60000010100 */
[----:B0-----:R-:W-:Y:S01]  /*14300*/  FMUL.FTZ R8, R15, UR17 ;  /* 0x000000110f087c20 */ /* 0x001fe20008410000 */
[----:B------:R-:W-:-:S03]  /*14310*/  FFMA.FTZ R13, R12, R13, 1 ;  /* 0x3f8000000c0d7423 */ /* 0x000fc6000001000d */
[----:B------:R-:W-:Y:S01]  /*14320*/  FFMA.FTZ R12, R5, R8, R2 ;  /* 0x00000008050c7223 */ /* 0x000fe20000010002 */
[----:B------:R-:W-:-:S03]  /*14330*/  FMUL.FTZ R9, R14, R13 ;  /* 0x0000000d0e097220 */ /* 0x000fc60000410000 */
        /* <DEDUP_REMOVED lines=34> */
[----:B------:R1:W-:Y:S01]  /*14560*/  STL [R1+0x61c], R8 ;  /* 0x00061c0801007387 */ /* 0x0003e20000100800 */
[C---:B0-----:R-:W-:Y:S01]  /*14570*/  FMUL.FTZ R14, R13.reuse, R29 ;  /* 0x0000001d0d0e7220 */ /* 0x041fe20000410000 */
[----:B------:R-:W-:Y:S02]  /*14580*/  FADD.FTZ R13, -R13, 1 ;  /* 0x3f8000000d0d7421 */ /* 0x000fe40000010100 */
[----:B------:R-:W2:Y:S02]  /*14590*/  LDL.LU R29, [R1+0x454] ;  /* 0x00045400011d7983 */ /* 0x000ea40000300800 */
[----:B------:R-:W-:Y:S01]  /*145a0*/  FFMA.FTZ R12, R12, R13, 1 ;  /* 0x3f8000000c0c7423 */ /* 0x000fe2000001000d */
[----:B---3--:R-:W-:Y:S02]  /*145b0*/  FADD.FTZ R15, R18, -UR16 ;  /* 0x80000010120f7e21 */ /* 0x008fe40008010000 */
[----:B------:R-:W3:Y:S02]  /*145c0*/  LDL.LU R18, [R1+0x7c4] ;  /* 0x0007c40001127983 */ /* 0x000ee40000300800 */
[----:B-1----:R-:W-:Y:S01]  /*145d0*/  FMUL.FTZ R8, R15, UR17 ;  /* 0x000000110f087c20 */ /* 0x002fe20008410000 */
[----:B------:R-:W-:-:S03]  /*145e0*/  FMUL.FTZ R12, R14, R12 ;  /* 0x0000000c0e0c7220 */ /* 0x000fc60000410000 */
[----:B------:R-:W-:-:S04]  /*145f0*/  FFMA.FTZ R13, R3, R8, R0 ;  /* 0x00000008030d7223 */ /* 0x000fc80000010000 */
        /* <DEDUP_REMOVED lines=26> */
[----:B--2---:R-:W-:-:S04]  /*147a0*/  FADD.FTZ R16, R17, -UR16 ;  /* 0x8000001011107e21 */ /* 0x004fc80008010000 */
[----:B------:R0:W-:Y:S01]  /*147b0*/  STL [R1+0x458], R9 ;  /* 0x0004580901007387 */ /* 0x0001e20000100800 */
[----:B------:R-:W-:-:S03]  /*147c0*/  FMUL.FTZ R8, R16, UR17 ;  /* 0x0000001110087c20 */ /* 0x000fc60008410000 */
[----:B------:R-:W2:Y:S01]  /*147d0*/  LDL.LU R17, [R1+0x7cc] ;  /* 0x0007cc0001117983 */ /* 0x000ea20000300800 */
[----:B------:R-:W-:-:S04]  /*147e0*/  FFMA.FTZ R13, R3, R8, R0 ;  /* 0x00000008030d7223 */ /* 0x000fc80000010000 */
[----:B------:R-:W-:-:S06]  /*147f0*/  FMUL.FTZ R14, R13, -1.4426950216293334961 ;  /* 0xbfb8aa3b0d0e7820 */ /* 0x000fcc0000410000 */
[----:B------:R-:W1:Y:S02]  /*14800*/  MUFU.EX2 R14, R14 ;  /* 0x0000000e000e7308 */ /* 0x000e640000000800 */
[----:B-1----:R-:W-:-:S06]  /*14810*/  FADD.FTZ R14, R14, 1 ;  /* 0x3f8000000e0e7421 */ /* 0x002fcc0000010000 */
[----:B------:R-:W1:Y:S01]  /*14820*/  MUFU.RCP R14, R14 ;  /* 0x0000000e000e7308 */ /* 0x000e620000001000 */
[----:B------:R0:W-:Y:S01]  /*14830*/  STL [R1+0x610], R8 ;  /* 0x0006100801007387 */ /* 0x0001e20000100800 */
[C---:B-1----:R-:W-:Y:S01]  /*14840*/  FMUL.FTZ R15, R14.reuse, R29 ;  /* 0x0000001d0e0f7220 */ /* 0x042fe20000410000 */
[----:B------:R-:W-:Y:S02]  /*14850*/  FADD.FTZ R14, -R14, 1 ;  /* 0x3f8000000e0e7421 */ /* 0x000fe40000010100 */
[----:B------:R-:W2:Y:S02]  /*14860*/  LDL.LU R29, [R1+0x448] ;  /* 0x00044800011d7983 */ /* 0x000ea40000300800 */
[----:B------:R-:W-:Y:S01]  /*14870*/  FFMA.FTZ R14, R13, R14, 1 ;  /* 0x3f8000000d0e7423 */ /* 0x000fe2000001000e */
[----:B---3--:R-:W-:-:S03]  /*14880*/  FADD.FTZ R16, R18, -UR16 ;  /* 0x8000001012107e21 */ /* 0x008fc60008010000 */
[----:B0-----:R-:W-:Y:S01]  /*14890*/  FMUL.FTZ R9, R15, R14 ;  /* 0x0000000e0f097220 */ /* 0x001fe20000410000 */
        /* <DEDUP_REMOVED lines=12> */
[----:B----4-:R-:W-:-:S03]  /*14960*/  FADD.FTZ R16, R19, -UR16 ;  /* 0x8000001013107e21 */ /* 0x010fc60008010000 */
[----:B------:R-:W-:Y:S01]  /*14970*/  FMUL.FTZ R13, R15, R13 ;  /* 0x0000000d0f0d7220 */ /* 0x000fe20000410000 */
[----:B------:R-:W4:Y:S01]  /*14980*/  LDL.LU R19, [R1+0x7d4] ;  /* 0x0007d40001137983 */ /* 0x000f220000300800 */
[----:B-1----:R-:W-:-:S04]  /*14990*/  FMUL.FTZ R8, R16, UR17 ;  /* 0x0000001110087c20 */ /* 0x002fc80008410000 */
        /* <DEDUP_REMOVED lines=13> */
[----:B------:R-:W-:-:S04]  /*14a70*/  FMUL.FTZ R8, R17, UR17 ;  /* 0x0000001111087c20 */ /* 0x000fc80008410000 */
[----:B------:R-:W-:-:S04]  /*14a80*/  FFMA.FTZ R14, R5, R8, R2 ;  /* 0x00000008050e7223 */ /* 0x000fc80000010002 */
[----:B------:R-:W-:-:S06]  /*14a90*/  FMUL.FTZ R15, R14, -1.4426950216293334961 ;  /* 0xbfb8aa3b0e0f7820 */ /* 0x000fcc0000410000 */
        /* <DEDUP_REMOVED lines=8> */
[----:B------:R-:W3:Y:S02]  /*14b20*/  LDL.LU R18, [R1+0x7d8] ;  /* 0x0007d80001127983 */ /* 0x000ee40000300800 */
[----:B-1----:R-:W-:Y:S01]  /*14b30*/  FMUL.FTZ R8, R17, UR17 ;  /* 0x0000001111087c20 */ /* 0x002fe20008410000 */
[----:B------:R-:W-:-:S03]  /*14b40*/  FFMA.FTZ R15, R14, R15, 1 ;  /* 0x3f8000000e0f7423 */ /* 0x000fc6000001000f */
[----:B------:R-:W-:Y:S01]  /*14b50*/  FFMA.FTZ R14, R3, R8, R0 ;  /* 0x00000008030e7223 */ /* 0x000fe20000010000 */
[----:B------:R0:W-:Y:S01]  /*14b60*/  STL [R1+0x5f0], R8 ;  /* 0x0005f00801007387 */ /* 0x0001e20000100800 */
[----:B----4-:R-:W-:-:S03]  /*14b70*/  FADD.FTZ R17, R19, -UR16 ;  /* 0x8000001013117e21 */ /* 0x010fc60008010000 */
[----:B------:R-:W4:Y:S01]  /*14b80*/  LDL.LU R19, [R1+0x7dc] ;  /* 0x0007dc0001137983 */ /* 0x000f220000300800 */
[----:B0-----:R-:W-:Y:S01]  /*14b90*/  FMUL.FTZ R8, R17, UR17 ;  /* 0x0000001111087c20 */ /* 0x001fe20008410000 */
[----:B------:R-:W-:Y:S02]  /*14ba0*/  FADD.FTZ R17, R21, -UR16 ;  /* 0x8000001015117e21 */ /* 0x000fe40008010000 */
[----:B------:R-:W4:Y:S04]  /*14bb0*/  LDL.LU R21, [R1+0x7e4] ;  /* 0x0007e40001157983 */ /* 0x000f280000300800 */
        /* <DEDUP_REMOVED lines=8> */
[----:B------:R-:W-:Y:S02]  /*14c40*/  FADD.FTZ R15, -R15, 1 ;  /* 0x3f8000000f0f7421 */ /* 0x000fe40000010100 */
[----:B------:R-:W4:Y:S02]  /*14c50*/  LDL.LU R61, [R1+0x434] ;  /* 0x00043400013d7983 */ /* 0x000f240000300800 */
[----:B------:R-:W-:Y:S01]  /*14c60*/  FFMA.FTZ R15, R14, R15, 1 ;  /* 0x3f8000000e0f7423 */ /* 0x000fe2000001000f */
[----:B------:R-:W-:-:S03]  /*14c70*/  FFMA.FTZ R14, R5, R8, R2 ;  /* 0x00000008050e7223 */ /* 0x000fc60000010002 */
[----:B-1----:R-:W-:Y:S01]  /*14c80*/  FMUL.FTZ R9, R16, R15 ;  /* 0x0000000f10097220 */ /* 0x002fe20000410000 */
        /* <DEDUP_REMOVED lines=8> */
[----:B------:R-:W4:Y:S03]  /*14d10*/  LDL.LU R28, [R1+0x5b0] ;  /* 0x0005b000011c7983 */ /* 0x000f260000300800 */
[----:B------:R-:W-:Y:S01]  /*14d20*/  FFMA.FTZ R14, R14, R15, 1 ;  /* 0x3f8000000e0e7423 */ /* 0x000fe2000001000f */
[----:B------:R-:W-:-:S03]  /*14d30*/  FFMA.FTZ R15, R3, R8, R0 ;  /* 0x00000008030f7223 */ /* 0x000fc60000010000 */
[----:B------:R-:W-:Y:S01]  /*14d40*/  FMUL.FTZ R14, R16, R14 ;  /* 0x0000000e100e7220 */ /* 0x000fe20000410000 */
[----:B------:R-:W-:-:S06]  /*14d50*/  FMUL.FTZ R16, R15, -1.4426950216293334961 ;  /* 0xbfb8aa3b0f107820 */ /* 0x000fcc0000410000 */
[----:B------:R-:W0:Y:S02]  /*14d60*/  MUFU.EX2 R16, R16 ;  /* 0x0000001000107308 */ /* 0x000e240000000800 */
[----:B0-----:R-:W-:-:S06]  /*14d70*/  FADD.FTZ R16, R16, 1 ;  /* 0x3f80000010107421 */ /* 0x001fcc0000010000 */
[----:B------:R-:W2:Y:S01]  /*14d80*/  MUFU.RCP R16, R16 ;  /* 0x0000001000107308 */ /* 0x000ea20000001000 */
[----:B---3--:R-:W-:Y:S01]  /*14d90*/  FADD.FTZ R18, R18, -UR16 ;  /* 0x8000001012127e21 */ /* 0x008fe20008010000 */
[----:B------:R0:W-:Y:S03]  /*14da0*/  STL [R1+0x5e0], R8 ;  /* 0x0005e00801007387 */ /* 0x0001e60000100800 */
[----:B0-----:R-:W-:Y:S01]  /*14db0*/  FMUL.FTZ R8, R18, UR17 ;  /* 0x0000001112087c20 */ /* 0x001fe20008410000 */
[C---:B--2---:R-:W-:Y:S02]  /*14dc0*/  FMUL.FTZ R17, R16.reuse, R29 ;  /* 0x0000001d10117220 */ /* 0x044fe40000410000 */
[----:B------:R-:W2:Y:S01]  /*14dd0*/  LDL.LU R29, [R1+0x7e8] ;  /* 0x0007e800011d7983 */ /* 0x000ea20000300800 */
[----:B------:R-:W-:-:S03]  /*14de0*/  FADD.FTZ R16, -R16, 1 ;  /* 0x3f80000010107421 */ /* 0x000fc60000010100 */
[----:B------:R0:W-:Y:S01]  /*14df0*/  STL [R1+0x5d4], R8 ;  /* 0x0005d40801007387 */ /* 0x0001e20000100800 */
[----:B------:R-:W-:Y:S01]  /*14e00*/  FFMA.FTZ R16, R15, R16, 1 ;  /* 0x3f8000000f107423 */ /* 0x000fe20000010010 */
[----:B------:R-:W-:Y:S01]  /*14e10*/  FFMA.FTZ R15, R5, R8, R2 ;  /* 0x00000008050f7223 */ /* 0x000fe20000010002 */
[----:B----4-:R-:W-:Y:S02]  /*14e20*/  FADD.FTZ R18, R19, -UR16 ;  /* 0x8000001013127e21 */ /* 0x010fe40008010000 */
[----:B------:R-:W3:Y:S02]  /*14e30*/  LDL.LU R19, [R1+0x800] ;  /* 0x0008000001137983 */ /* 0x000ee40000300800 */
        /* <DEDUP_REMOVED lines=12> */
[----:B------:R0:W-:Y:S02]  /*14f00*/  STL [R1+0x5d0], R8 ;  /* 0x0005d00801007387 */ /* 0x0001e40000100800 */
[----:B------:R-:W-:Y:S01]  /*14f10*/  FFMA.FTZ R16, R15, R16, 1 ;  /* 0x3f8000000f107423 */ /* 0x000fe20000010010 */
[----:B------:R-:W-:Y:S01]  /*14f20*/  FFMA.FTZ R15, R3, R8, R0 ;  /* 0x00000008030f7223 */ /* 0x000fe20000010000 */
[----:B------:R-:W4:Y:S02]  /*14f30*/  LDL.LU R60, [R1+0x4f4] ;  /* 0x0004f400013c7983 */ /* 0x000f240000300800 */
[----:B-1----:R-:W-:Y:S01]  /*14f40*/  FMUL.FTZ R9, R17, R16 ;  /* 0x0000001011097220 */ /* 0x002fe20000410000 */
[----:B------:R-:W-:-:S06]  /*14f50*/  FMUL.FTZ R16, R15, -1.4426950216293334961 ;  /* 0xbfb8aa3b0f107820 */ /* 0x000fcc0000410000 */
[----:B------:R-:W1:Y:S02]  /*14f60*/  MUFU.EX2 R16, R16 ;  /* 0x0000001000107308 */ /* 0x000e640000000800 */
[----:B-1----:R-:W-:-:S06]  /*14f70*/  FADD.FTZ R16, R16, 1 ;  /* 0x3f80000010107421 */ /* 0x002fcc0000010000 */
[----:B------:R-:W1:Y:S01]  /*14f80*/  MUFU.RCP R16, R16 ;  /* 0x0000001000107308 */ /* 0x000e620000001000 */
[----:B0-----:R-:W-:Y:S01]  /*14f90*/  FMUL.FTZ R8, R18, UR17 ;  /* 0x0000001112087c20 */ /* 0x001fe20008410000 */
[----:B------:R0:W-:Y:S01]  /*14fa0*/  STL [R1+0x480], R9 ;  /* 0x0004800901007387 */ /* 0x0001e20000100800 */
[C---:B-1----:R-:W-:Y:S01]  /*14fb0*/  FMUL.FTZ R17, R16.reuse, R61 ;  /* 0x0000003d10117220 */ /* 0x042fe20000410000 */
[----:B------:R-:W-:Y:S02]  /*14fc0*/  FADD.FTZ R16, -R16, 1 ;  /* 0x3f80000010107421 */ /* 0x000fe40000010100 */
[----:B------:R1:W-:Y:S02]  /*14fd0*/  STL [R1+0x5cc], R8 ;  /* 0x0005cc0801007387 */ /* 0x0003e40000100800 */
[----:B------:R-:W-:Y:S01]  /*14fe0*/  FFMA.FTZ R16, R15, R16, 1 ;  /* 0x3f8000000f107423 */ /* 0x000fe20000010010 */
[----:B------:R-:W-:Y:S01]  /*14ff0*/  FFMA.FTZ R15, R5, R8, R2 ;  /* 0x00000008050f7223 */ /* 0x000fe20000010002 */
[----:B------:R-:W4:Y:S02]  /*15000*/  LDL.LU R61, [R1+0x878] ;  /* 0x00087800013d7983 */ /* 0x000f240000300800 */
        /* <DEDUP_REMOVED lines=8> */
[----:B--2---:R-:W-:Y:S01]  /*15090*/  FADD.FTZ R18, R29, -UR16 ;  /* 0x800000101d127e21 */ /* 0x004fe20008010000 */
[----:B------:R-:W2:Y:S02]  /*150a0*/  LDL.LU R28, [R1+0x56c] ;  /* 0x00056c00011c7983 */ /* 0x000ea40000300800 */
[----:B------:R-:W-:Y:S02]  /*150b0*/  FFMA.FTZ R17, R15, R17, 1 ;  /* 0x3f8000000f117423 */ /* 0x000fe40000010011 */
[----:B------:R-:W2:Y:S01]  /*150c0*/  LDL.LU R29, [R1+0x820] ;  /* 0x00082000011d7983 */ /* 0x000ea20000300800 */
[----:B-1----:R-:W-:Y:S01]  /*150d0*/  FMUL.FTZ R8, R18, UR17 ;  /* 0x0000001112087c20 */ /* 0x002fe20008410000 */
[----:B------:R-:W-:-:S03]  /*150e0*/  FMUL.FTZ R9, R16, R17 ;  /* 0x0000001110097220 */ /* 0x000fc60000410000 */
[----:B------:R-:W-:Y:S01]  /*150f0*/  FFMA.FTZ R15, R3, R8, R0 ;  /* 0x00000008030f7223 */ /* 0x000fe20000010000 */
[----:B------:R0:W-:Y:S01]  /*15100*/  STL [R1+0x5c8], R8 ;  /* 0x0005c80801007387 */ /* 0x0001e20000100800 */
[----:B---3--:R-:W-:-:S03]  /*15110*/  FADD.FTZ R17, R19, -UR16 ;  /* 0x8000001013117e21 */ /* 0x008fc60008010000 */
[----:B------:R-:W3:Y:S01]  /*15120*/  LDL.LU R19, [R1+0x828] ;  /* 0x0008280001137983 */ /* 0x000ee20000300800 */
[----:B0-----:R-:W-:Y:S01]  /*15130*/  FMUL.FTZ R8, R17, UR17 ;  /* 0x0000001111087c20 */ /* 0x001fe20008410000 */
[----:B----4-:R-:W-:Y:S02]  /*15140*/  FADD.FTZ R17, R21, -UR16 ;  /* 0x8000001015117e21 */ /* 0x010fe40008010000 */
[----:B------:R-:W4:Y:S01]  /*15150*/  LDL.LU R21, [R1+0x834] ;  /* 0x0008340001157983 */ /* 0x000f220000300800 */
        /* <DEDUP_REMOVED lines=28> */
[----:B--2---:R-:W-:Y:S02]  /*15320*/  FADD.FTZ R17, R29, -UR16 ;  /* 0x800000101d117e21 */ /* 0x004fe40008010000 */
[----:B------:R-:W2:Y:S02]  /*15330*/  LDL.LU R29, [R1+0x848] ;  /* 0x00084800011d7983 */ /* 0x000ea40000300800 */
[----:B-1----:R-:W-:-:S04]  /*15340*/  FMUL.FTZ R8, R17, UR17 ;  /* 0x0000001111087c20 */ /* 0x002fc80008410000 */
[----:B------:R-:W-:Y:S01]  /*15350*/  FFMA.FTZ R15, R5, R8, R2 ;  /* 0x00000008050f7223 */ /* 0x000fe20000010002 */
[----:B------:R0:W-:Y:S01]  /*15360*/  STL [R1+0x5b0], R8 ;  /* 0x0005b00801007387 */ /* 0x0001e20000100800 */
[----:B---3--:R-:W-:-:S03]  /*15370*/  FADD.FTZ R17, R19, -UR16 ;  /* 0x8000001013117e21 */ /* 0x008fc60008010000 */
[----:B------:R-:W3:Y:S01]  /*15380*/  LDL.LU R19, [R1+0x854] ;  /* 0x0008540001137983 */ /* 0x000ee20000300800 */
[----:B0-----:R-:W-:Y:S01]  /*15390*/  FMUL.FTZ R8, R17, UR17 ;  /* 0x0000001111087c20 */ /* 0x001fe20008410000 */
[----:B----4-:R-:W-:Y:S02]  /*153a0*/  FADD.FTZ R17, R21, -UR16 ;  /* 0x8000001015117e21 */ /* 0x010fe40008010000 */
[----:B------:R-:W4:Y:S01]  /*153b0*/  LDL.LU R21, [R1+0x864] ;  /* 0x0008640001157983 */ /* 0x000f220000300800 */
        /* <DEDUP_REMOVED lines=126> */
[----:B------:R-:W-:Y:S01]  /*15ba0*/  FFMA.FTZ R15, R5, R8, R2 ;  /* 0x00000008050f7223 */ /* 0x000fe20000010002 */
[----:B-1----:R-:W-:Y:S02]  /*15bb0*/  FMUL.FTZ R8, R17, UR17 ;  /* 0x0000001111087c20 */ /* 0x002fe40008410000 */
[----:B------:R-:W-:Y:S01]  /*15bc0*/  FMUL.FTZ R33, R33, R16 ;  /* 0x0000001021217220 */ /* 0x000fe20000410000 */
[----:B------:R-:W-:Y:S01]  /*15bd0*/  FMUL.FTZ R16, R15, -1.4426950216293334961 ;  /* 0xbfb8aa3b0f107820 */ /* 0x000fe20000410000 */
[----:B------:R-:W-:Y:S02]  /*15be0*/  FADD.FTZ R17, R61, -UR16 ;  /* 0x800000103d117e21 */ /* 0x000fe40008010000 */
[----:B------:R-:W3:Y:S03]  /*15bf0*/  LDL.LU R61, [R1+0x8a4] ;  /* 0x0008a400013d7983 */ /* 0x000ee60000300800 */
        /* <DEDUP_REMOVED lines=11> */
[----:B------:R-:W2:Y:S01]  /*15cb0*/  MUFU.RCP R16, R16 ;  /* 0x0000001000107308 */ /* 0x000ea20000001000 */
[----:B------:R0:W-:Y:S02]  /*15cc0*/  STL [R1+0x54c], R8 ;  /* 0x00054c0801007387 */ /* 0x0001e40000100800 */
[----:B0-----:R-:W-:Y:S01]  /*15cd0*/  FMUL.FTZ R8, R17, UR17 ;  /* 0x0000001111087c20 */ /* 0x001fe20008410000 */
[----:B------:R-:W-:-:S04]  /*15ce0*/  FADD.FTZ R17, R27, -UR16 ;  /* 0x800000101b117e21 */ /* 0x000fc80008010000 */
[----:B------:R0:W-:Y:S01]  /*15cf0*/  STL [R1+0x540], R8 ;  /* 0x0005400801007387 */ /* 0x0001e20000100800 */
[C---:B--2---:R-:W-:Y:S01]  /*15d00*/  FMUL.FTZ R29, R16.reuse, R29 ;  /* 0x0000001d101d7220 */ /* 0x044fe20000410000 */
[----:B------:R-:W-:-:S04]  /*15d10*/  FADD.FTZ R16, -R16, 1 ;  /* 0x3f80000010107421 */ /* 0x000fc80000010100 */
[----:B------:R-:W-:Y:S01]  /*15d20*/  FFMA.FTZ R16, R15, R16, 1 ;  /* 0x3f8000000f107423 */ /* 0x000fe20000010010 */
[----:B------:R-:W-:Y:S01]  /*15d30*/  FFMA.FTZ R15, R5, R8, R2 ;  /* 0x00000008050f7223 */ /* 0x000fe20000010002 */
[----:B0-----:R-:W-:Y:S02]  /*15d40*/  FMUL.FTZ R8, R17, UR17 ;  /* 0x0000001111087c20 */ /* 0x001fe40008410000 */
[----:B------:R-:W-:Y:S01]  /*15d50*/  FMUL.FTZ R29, R29, R16 ;  /* 0x000000101d1d7220 */ /* 0x000fe20000410000 */
[----:B------:R-:W-:-:S06]  /*15d60*/  FMUL.FTZ R16, R15, -1.4426950216293334961 ;  /* 0xbfb8aa3b0f107820 */ /* 0x000fcc0000410000 */
[----:B------:R-:W0:Y:S02]  /*15d70*/  MUFU.EX2 R16, R16 ;  /* 0x0000001000107308 */ /* 0x000e240000000800 */
[----:B0-----:R-:W-:-:S06]  /*15d80*/  FADD.FTZ R16, R16, 1 ;  /* 0x3f80000010107421 */ /* 0x001fcc0000010000 */
[----:B------:R-:W3:Y:S01]  /*15d90*/  MUFU.RCP R16, R16 ;  /* 0x0000001000107308 */ /* 0x000ee20000001000 */
[----:B----4-:R-:W-:Y:S02]  /*15da0*/  FADD.FTZ R17, R21, -UR16 ;  /* 0x8000001015117e21 */ /* 0x010fe40008010000 */
[----:B------:R-:W2:Y:S01]  /*15db0*/  LDL.LU R21, [R1+0x574] ;  /* 0x0005740001157983 */ /* 0x000ea20000300800 */
        /* <DEDUP_REMOVED lines=23> */
[----:B------:R-:W-:Y:S02]  /*15f30*/  FADD.FTZ R17, R61, -UR16 ;  /* 0x800000103d117e21 */ /* 0x000fe40008010000 */
[----:B------:R-:W3:Y:S01]  /*15f40*/  LDL.LU R61, [R1+0x83c] ;  /* 0x00083c00013d7983 */ /* 0x000ee20000300800 */
[C---:B0-----:R-:W-:Y:S01]  /*15f50*/  FMUL.FTZ R18, R16.reuse, R60 ;  /* 0x0000003c10127220 */ /* 0x041fe20000410000 */
[----:B------:R-:W-:-:S02]  /*15f60*/  FADD.FTZ R16, -R16, 1 ;  /* 0x3f80000010107421 */ /* 0x000fc40000010100 */
[----:B------:R0:W-:Y:S02]  /*15f70*/  STL [R1+0x508], R8 ;  /* 0x0005080801007387 */ /* 0x0001e40000100800 */
[----:B------:R-:W-:Y:S01]  /*15f80*/  FFMA.FTZ R16, R15, R16, 1 ;  /* 0x3f8000000f107423 */ /* 0x000fe20000010010 */
[----:B------:R-:W-:Y:S01]  /*15f90*/  FFMA.FTZ R15, R3, R8, R0 ;  /* 0x00000008030f7223 */ /* 0x000fe20000010000 */
[----:B------:R-:W4:Y:S02]  /*15fa0*/  LDL.LU R60, [R1+0x868] ;  /* 0x00086800013c7983 */ /* 0x000f240000300800 */
        /* <DEDUP_REMOVED lines=15> */
[----:B------:R0:W-:Y:S01]  /*160a0*/  STL [R1+0x4f4], R8 ;  /* 0x0004f40801007387 */ /* 0x0001e20000100800 */
[----:B--2---:R-:W-:Y:S01]  /*160b0*/  FMUL.FTZ R17, R16, R21 ;  /* 0x0000001510117220 */ /* 0x004fe20000410000 */
[----:B------:R-:W-:-:S04]  /*160c0*/  FADD.FTZ R21, R23, -UR16 ;  /* 0x8000001017157e21 */ /* 0x000fc80008010000 */
[----:B0-----:R-:W-:Y:S01]  /*160d0*/  FMUL.FTZ R8, R21, UR17 ;  /* 0x0000001115087c20 */ /* 0x001fe20008410000 */
[----:B------:R-:W-:Y:S02]  /*160e0*/  FADD.FTZ R21, R59, -UR16 ;  /* 0x800000103b157e21 */ /* 0x000fe40008010000 */
[----:B------:R-:W2:Y:S01]  /*160f0*/  LDL.LU R59, [R1+0x7f0] ;  /* 0x0007f000013b7983 */ /* 0x000ea20000300800 */
        /* <DEDUP_REMOVED lines=24> */
[----:B------:R-:W-:-:S03]  /*16280*/  FADD.FTZ R21, -R21, 1 ;  /* 0x3f80000015157421 */ /* 0x000fc60000010100 */
[----:B------:R0:W-:Y:S01]  /*16290*/  STL [R1+0x4e4], R8 ;  /* 0x0004e40801007387 */ /* 0x0001e20000100800 */
[----:B------:R-:W-:Y:S01]  /*162a0*/  FFMA.FTZ R21, R15, R21, 1 ;  /* 0x3f8000000f157423 */ /* 0x000fe20000010015 */
[----:B------:R-:W-:Y:S02]  /*162b0*/  FFMA.FTZ R15, R3, R8, R0 ;  /* 0x00000008030f7223 */ /* 0x000fe40000010000 */
[----:B------:R-:W3:Y:S01]  /*162c0*/  LDL.LU R58, [R1+0x8b4] ;  /* 0x0008b400013a7983 */ /* 0x000ee20000300800 */
[----:B------:R-:W-:Y:S01]  /*162d0*/  FMUL.FTZ R16, R16, R21 ;  /* 0x0000001510107220 */ /* 0x000fe20000410000 */
[----:B------:R-:W-:-:S06]  /*162e0*/  FMUL.FTZ R21, R15, -1.4426950216293334961 ;  /* 0xbfb8aa3b0f157820 */ /* 0x000fcc0000410000 */
[----:B------:R-:W1:Y:S02]  /*162f0*/  MUFU.EX2 R21, R21 ;  /* 0x0000001500157308 */ /* 0x000e640000000800 */
[----:B-1----:R-:W-:-:S06]  /*16300*/  FADD.FTZ R21, R21, 1 ;  /* 0x3f80000015157421 */ /* 0x002fcc0000010000 */
[----:B------:R-:W1:Y:S02]  /*16310*/  MUFU.RCP R41, R21 ;  /* 0x0000001500297308 */ /* 0x000e640000001000 */
[C---:B-1----:R-:W-:Y:S01]  /*16320*/  FMUL.FTZ R21, R41.reuse, R42 ;  /* 0x0000002a29157220 */ /* 0x042fe20000410000 */
[----:B----4-:R-:W-:Y:S01]  /*16330*/  FADD.FTZ R42, R60, -UR16 ;  /* 0x800000103c2a7e21 */ /* 0x010fe20008010000 */
[----:B------:R-:W-:Y:S01]  /*16340*/  FADD.FTZ R41, -R41, 1 ;  /* 0x3f80000029297421 */ /* 0x000fe20000010100 */
[----:B------:R-:W4:Y:S02]  /*16350*/  LDL.LU R60, [R1+0x7e0] ;  /* 0x0007e000013c7983 */ /* 0x000f240000300800 */
[----:B0-----:R-:W-:Y:S01]  /*16360*/  FMUL.FTZ R8, R42, UR17 ;  /* 0x000000112a087c20 */ /* 0x001fe20008410000 */
[----:B------:R-:W-:-:S03]  /*16370*/  FFMA.FTZ R41, R15, R41, 1 ;  /* 0x3f8000000f297423 */ /* 0x000fc60000010029 */
[----:B------:R-:W-:Y:S01]  /*16380*/  FFMA.FTZ R15, R5, R8, R2 ;  /* 0x00000008050f7223 */ /* 0x000fe20000010002 */
[----:B------:R-:W-:-:S03]  /*16390*/  FMUL.FTZ R21, R21, R41 ;  /* 0x0000002915157220 */ /* 0x000fc60000410000 */
[----:B------:R-:W-:-:S06]  /*163a0*/  FMUL.FTZ R41, R15, -1.4426950216293334961 ;  /* 0xbfb8aa3b0f297820 */ /* 0x000fcc0000410000 */
[----:B------:R-:W0:Y:S02]  /*163b0*/  MUFU.EX2 R41, R41 ;  /* 0x0000002900297308 */ /* 0x000e240000000800 */
[----:B0-----:R-:W-:-:S06]  /*163c0*/  FADD.FTZ R41, R41, 1 ;  /* 0x3f80000029297421 */ /* 0x001fcc0000010000 */
[----:B------:R-:W0:Y:S02]  /*163d0*/  MUFU.RCP R42, R41 ;  /* 0x00000029002a7308 */ /* 0x000e240000001000 */
[C---:B0-----:R-:W-:Y:S01]  /*163e0*/  FMUL.FTZ R41, R42.reuse, R43 ;  /* 0x0000002b2a297220 */ /* 0x041fe20000410000 */
[----:B--2---:R-:W-:Y:S02]  /*163f0*/  FADD.FTZ R43, R59, -UR16 ;  /* 0x800000103b2b7e21 */ /* 0x004fe40008010000 */
[----:B------:R-:W2:Y:S04]  /*16400*/  LDL.LU R59, [R1+0x7f8] ;  /* 0x0007f800013b7983 */ /* 0x000ea80000300800 */
[----:B------:R0:W-:Y:S02]  /*16410*/  STL [R1+0x4e0], R8 ;  /* 0x0004e00801007387 */ /* 0x0001e40000100800 */
[----:B0-----:R-:W-:Y:S01]  /*16420*/  FMUL.FTZ R8, R43, UR17 ;  /* 0x000000112b087c20 */ /* 0x001fe20008410000 */
[----:B------:R-:W-:-:S04]  /*16430*/  FADD.FTZ R42, -R42, 1 ;  /* 0x3f8000002a2a7421 */ /* 0x000fc80000010100 */
[----:B------:R-:W-:Y:S01]  /*16440*/  FFMA.FTZ R15, R15, R42, 1 ;  /* 0x3f8000000f0f7423 */ /* 0x000fe2000001002a */
[----:B------:R0:W-:Y:S03]  /*16450*/  STL [R1+0x4dc], R8 ;  /* 0x0004dc0801007387 */ /* 0x0001e60000100800 */
[----:B------:R-:W-:Y:S01]  /*16460*/  FMUL.FTZ R15, R41, R15 ;  /* 0x0000000f290f7220 */ /* 0x000fe20000410000 */
[----:B------:R-:W-:-:S04]  /*16470*/  FFMA.FTZ R41, R3, R8, R0 ;  /* 0x0000000803297223 */ /* 0x000fc80000010000 */
[----:B------:R-:W-:-:S06]  /*16480*/  FMUL.FTZ R42, R41, -1.4426950216293334961 ;  /* 0xbfb8aa3b292a7820 */ /* 0x000fcc0000410000 */
[----:B------:R-:W1:Y:S01]  /*16490*/  MUFU.EX2 R42, R42 ;  /* 0x0000002a002a7308 */ /* 0x000e620000000800 */
[----:B---3--:R-:W-:Y:S02]  /*164a0*/  FADD.FTZ R43, R61, -UR16 ;  /* 0x800000103d2b7e21 */ /* 0x008fe40008010000 */
[----:B------:R-:W3:Y:S02]  /*164b0*/  LDL.LU R61, [R1+0x80c] ;  /* 0x00080c00013d7983 */ /* 0x000ee40000300800 */
[----:B0-----:R-:W-:Y:S01]  /*164c0*/  FMUL.FTZ R8, R43, UR17 ;  /* 0x000000112b087c20 */ /* 0x001fe20008410000 */
[----:B-1----:R-:W-:-:S06]  /*164d0*/  FADD.FTZ R42, R42, 1 ;  /* 0x3f8000002a2a7421 */ /* 0x002fcc0000010000 */
[----:B------:R-:W0:Y:S01]  /*164e0*/  MUFU.RCP R42, R42 ;  /* 0x0000002a002a7308 */ /* 0x000e220000001000 */
[----:B----4-:R-:W-:Y:S02]  /*164f0*/  FADD.FTZ R43, R60, -UR16 ;  /* 0x800000103c2b7e21 */ /* 0x010fe40008010000 */
[----:B------:R-:W4:Y:S01]  /*16500*/  LDL.LU R60, [R1+0x81c] ;  /* 0x00081c00013c7983 */ /* 0x000f220000300800 */
[C---:B0-----:R-:W-:Y:S01]  /*16510*/  FMUL.FTZ R30, R42.reuse, R30 ;  /* 0x0000001e2a1e7220 */ /* 0x041fe20000410000 */
[----:B------:R-:W-:Y:S02]  /*16520*/  FADD.FTZ R42, -R42, 1 ;  /* 0x3f8000002a2a7421 */ /* 0x000fe40000010100 */
[----:B------:R0:W-:Y:S02]  /*16530*/  STL [R1+0x4d8], R8 ;  /* 0x0004d80801007387 */ /* 0x0001e40000100800 */
[----:B------:R-:W-:Y:S01]  /*16540*/  FFMA.FTZ R42, R41, R42, 1 ;  /* 0x3f800000292a7423 */ /* 0x000fe2000001002a */
[----:B------:R-:W-:Y:S01]  /*16550*/  FFMA.FTZ R41, R5, R8, R2 ;  /* 0x0000000805297223 */ /* 0x000fe20000010002 */
[----:B0-----:R-:W-:-:S02]  /*16560*/  FMUL.FTZ R8, R43, UR17 ;  /* 0x000000112b087c20 */ /* 0x001fc40008410000 */
[----:B------:R-:W-:Y:S01]  /*16570*/  FMUL.FTZ R30, R30, R42 ;  /* 0x0000002a1e1e7220 */ /* 0x000fe20000410000 */
[----:B------:R-:W-:-:S06]  /*16580*/  FMUL.FTZ R42, R41, -1.4426950216293334961 ;  /* 0xbfb8aa3b292a7820 */ /* 0x000fcc0000410000 */
[----:B------:R-:W0:Y:S02]  /*16590*/  MUFU.EX2 R42, R42 ;  /* 0x0000002a002a7308 */ /* 0x000e240000000800 */
[----:B0-----:R-:W-:-:S06]  /*165a0*/  FADD.FTZ R42, R42, 1 ;  /* 0x3f8000002a2a7421 */ /* 0x001fcc0000010000 */
[----:B------:R-:W0:Y:S02]  /*165b0*/  MUFU.RCP R42, R42 ;  /* 0x0000002a002a7308 */ /* 0x000e240000001000 */
[C---:B0-----:R-:W-:Y:S01]  /*165c0*/  FMUL.FTZ R31, R42.reuse, R31 ;  /* 0x0000001f2a1f7220 */ /* 0x041fe20000410000 */
[----:B------:R-:W-:Y:S01]  /*165d0*/  FADD.FTZ R42, -R42, 1 ;  /* 0x3f8000002a2a7421 */ /* 0x000fe20000010100 */
[----:B--2---:R-:W-:Y:S02]  /*165e0*/  FADD.FTZ R43, R59, -UR16 ;  /* 0x800000103b2b7e21 */ /* 0x004fe40008010000 */
[----:B------:R-:W2:Y:S01]  /*165f0*/  LDL.LU R59, [R1+0x830] ;  /* 0x00083000013b7983 */ /* 0x000ea20000300800 */
        /* <DEDUP_REMOVED lines=32> */
[----:B----4-:R-:W-:Y:S02]  /*16800*/  FADD.FTZ R7, R60, -UR16 ;  /* 0x800000103c077e21 */ /* 0x010fe40008010000 */
[----:B------:R-:W4:Y:S01]  /*16810*/  LDL.LU R60, [R1+0x884] ;  /* 0x00088400013c7983 */ /* 0x000f220000300800 */
[----:B------:R-:W-:-:S04]  /*16820*/  FADD.FTZ R31, -R31, 1 ;  /* 0x3f8000001f1f7421 */ /* 0x000fc80000010100 */
[----:B------:R-:W-:-:S04]  /*16830*/  FFMA.FTZ R31, R6, R31, 1 ;  /* 0x3f800000061f7423 */ /* 0x000fc8000001001f */
[----:B------:R-:W-:Y:S01]  /*16840*/  FMUL.FTZ R49, R49, R31 ;  /* 0x0000001f31317220 */ /* 0x000fe20000410000 */
[----:B--2---:R-:W-:Y:S02]  /*16850*/  FADD.FTZ R31, R59, -UR16 ;  /* 0x800000103b1f7e21 */ /* 0x004fe40008010000 */
[----:B------:R-:W2:Y:S04]  /*16860*/  LDL.LU R59, [R1+0x890] ;  /* 0x00089000013b7983 */ /* 0x000ea80000300800 */
[----:B------:R0:W-:Y:S02]  /*16870*/  STL [R1+0x4cc], R8 ;  /* 0x0004cc0801007387 */ /* 0x0001e40000100800 */
[----:B0-----:R-:W-:-:S04]  /*16880*/  FMUL.FTZ R8, R7, UR17 ;  /* 0x0000001107087c20 */ /* 0x001fc80008410000 */
[----:B------:R-:W-:Y:S01]  /*16890*/  FFMA.FTZ R6, R5, R8, R2 ;  /* 0x0000000805067223 */ /* 0x000fe20000010002 */
[----:B------:R0:W-:Y:S03]  /*168a0*/  STL [R1+0x4c8], R8 ;  /* 0x0004c80801007387 */ /* 0x0001e60000100800 */
[----:B------:R-:W-:Y:S01]  /*168b0*/  FMUL.FTZ R7, R6, -1.4426950216293334961 ;  /* 0xbfb8aa3b06077820 */ /* 0x000fe20000410000 */
[----:B0-----:R-:W-:-:S05]  /*168c0*/  FMUL.FTZ R8, R31, UR17 ;  /* 0x000000111f087c20 */ /* 0x001fca0008410000 */
[----:B------:R-:W0:Y:S02]  /*168d0*/  MUFU.EX2 R7, R7 ;  /* 0x0000000700077308 */ /* 0x000e240000000800 */
[----:B0-----:R-:W-:-:S06]  /*168e0*/  FADD.FTZ R7, R7, 1 ;  /* 0x3f80000007077421 */ /* 0x001fcc0000010000 */
[----:B------:R-:W0:Y:S01]  /*168f0*/  MUFU.RCP R7, R7 ;  /* 0x0000000700077308 */ /* 0x000e220000001000 */
[----:B---3--:R-:W-:Y:S02]  /*16900*/  FADD.FTZ R31, R61, -UR16 ;  /* 0x800000103d1f7e21 */ /* 0x008fe40008010000 */
[----:B------:R-:W3:Y:S01]  /*16910*/  LDL.LU R61, [R1+0x898] ;  /* 0x00089800013d7983 */ /* 0x000ee20000300800 */
        /* <DEDUP_REMOVED lines=8> */
[----:B------:R-:W0:Y:S01]  /*169a0*/  MUFU.EX2 R7, R7 ;  /* 0x0000000700077308 */ /* 0x000e220000000800 */
[----:B----4-:R-:W-:Y:S02]  /*169b0*/  FADD.FTZ R31, R60, -UR16 ;  /* 0x800000103c1f7e21 */ /* 0x010fe40008010000 */
[----:B------:R-:W4:Y:S01]  /*169c0*/  LDL.LU R60, [R1+0x8a8] ;  /* 0x0008a800013c7983 */ /* 0x000f220000300800 */
        /* <DEDUP_REMOVED lines=11> */
[----:B------:R-:W2:Y:S03]  /*16a80*/  LDL.LU R59, [R1+0x8b0] ;  /* 0x0008b000013b7983 */ /* 0x000ea60000300800 */
        /* <DEDUP_REMOVED lines=47> */
[----:B------:R-:W-:Y:S01]  /*16d80*/  FADD.FTZ R51, R58, -UR16 ;  /* 0x800000103a337e21 */ /* 0x000fe20008010000 */
[----:B------:R0:W-:Y:S02]  /*16d90*/  STL [R1+0x900], R10 ;  /* 0x0009000a01007387 */ /* 0x0001e40000100800 */
[----:B------:R-:W-:Y:S02]  /*16da0*/  FFMA.FTZ R31, R6, R31, 1 ;  /* 0x3f800000061f7423 */ /* 0x000fe4000001001f */
[----:B------:R1:W-:Y:S02]  /*16db0*/  STL [R1+0x8f0], R11 ;  /* 0x0008f00b01007387 */ /* 0x0003e40000100800 */
[----:B------:R-:W-:Y:S01]  /*16dc0*/  FMUL.FTZ R44, R44, R31 ;  /* 0x0000001f2c2c7220 */ /* 0x000fe20000410000 */
[----:B--2---:R-:W-:Y:S01]  /*16dd0*/  FADD.FTZ R50, R59, -UR16 ;  /* 0x800000103b327e21 */ /* 0x004fe20008010000 */
[----:B------:R-:W-:Y:S01]  /*16de0*/  FMUL.FTZ R58, R51, UR17 ;  /* 0x00000011333a7c20 */ /* 0x000fe20008410000 */
[----:B0-----:R-:W2:Y:S02]  /*16df0*/  LDL.LU R10, [R1+0x8a0] ;  /* 0x0008a000010a7983 */ /* 0x001ea40000300800 */
[----:B------:R-:W-:-:S02]  /*16e00*/  FMUL.FTZ R59, R50, UR17 ;  /* 0x00000011323b7c20 */ /* 0x000fc40008410000 */
[----:B-1----:R-:W3:Y:S02]  /*16e10*/  LDL.LU R11, [R1+0x888] ;  /* 0x00088800010b7983 */ /* 0x002ee40000300800 */
[----:B------:R-:W-:Y:S02]  /*16e20*/  FFMA.FTZ R6, R3, R59, R0 ;  /* 0x0000003b03067223 */ /* 0x000fe40000010000 */
[----:B------:R0:W-:Y:S02]  /*16e30*/  STL [R1+0x8e8], R39 ;  /* 0x0008e82701007387 */ /* 0x0001e40000100800 */
[----:B------:R-:W-:Y:S02]  /*16e40*/  FMUL.FTZ R31, R6, -1.4426950216293334961 ;  /* 0xbfb8aa3b061f7820 */ /* 0x000fe40000410000 */
[----:B------:R-:W4:Y:S04]  /*16e50*/  LDL.LU R52, [R1+0x8c4] ;  /* 0x0008c40001347983 */ /* 0x000f280000300800 */
[----:B------:R-:W1:Y:S01]  /*16e60*/  MUFU.EX2 R31, R31 ;  /* 0x0000001f001f7308 */ /* 0x000e620000000800 */
[----:B0-----:R-:W4:Y:S01]  /*16e70*/  LDL.LU R39, [R1+0x8b8] ;  /* 0x0008b80001277983 */ /* 0x001f220000300800 */
[----:B-1----:R-:W-:-:S06]  /*16e80*/  FADD.FTZ R31, R31, 1 ;  /* 0x3f8000001f1f7421 */ /* 0x002fcc0000010000 */
        /* <DEDUP_REMOVED lines=11> */
[----:B------:R0:W-:Y:S04]  /*16f40*/  STL [R1+0x8ec], R12 ;  /* 0x0008ec0c01007387 */ /* 0x0001e80000100800 */
[----:B------:R0:W-:Y:S04]  /*16f50*/  STL [R1+0x8e0], R34 ;  /* 0x0008e02201007387 */ /* 0x0001e80000100800 */
[----:B-1----:R-:W4:Y:S01]  /*16f60*/  LDL.LU R40, [R1+0x604] ;  /* 0x0006040001287983 */ /* 0x002f220000300800 */
[----:B0-----:R-:W-:-:S03]  /*16f70*/  FMUL.FTZ R31, R51, R54 ;  /* 0x00000036331f7220 */ /* 0x001fc60000410000 */
[----:B------:R-:W4:Y:S04]  /*16f80*/  LDL.LU R12, [R1+0x874] ;  /* 0x00087400010c7983 */ /* 0x000f280000300800 */
[----:B------:R-:W4:Y:S04]  /*16f90*/  LDL.LU R54, [R1+0x8c0] ;  /* 0x0008c00001367983 */ /* 0x000f280000300800 */
[----:B------:R-:W4:Y:S04]  /*16fa0*/  LDL.LU R34, [R1+0x8bc] ;  /* 0x0008bc0001227983 */ /* 0x000f280000300800 */
[----:B------:R0:W-:Y:S04]  /*16fb0*/  STL [R1+0x8d8], R14 ;  /* 0x0008d80e01007387 */ /* 0x0001e80000100800 */
[----:B------:R1:W-:Y:S04]  /*16fc0*/  STL [R1+0x4a4], R9 ;  /* 0x0004a40901007387 */ /* 0x0003e80000100800 */
[----:B0-----:R-:W4:Y:S04]  /*16fd0*/  LDL.LU R14, [R1+0x600] ;  /* 0x00060000010e7983 */ /* 0x001f280000300800 */
[----:B-1----:R-:W4:Y:S04]  /*16fe0*/  LDL.LU R9, [R1+0x86c] ;  /* 0x00086c0001097983 */ /* 0x002f280000300800 */
[----:B------:R0:W-:Y:S04]  /*16ff0*/  STL [R1+0x8e4], R13 ;  /* 0x0008e40d01007387 */ /* 0x0001e80000100800 */
[----:B------:R1:W-:Y:S04]  /*17000*/  STL [R1+0x440], R8 ;  /* 0x0004400801007387 */ /* 0x0003e80000100800 */
[----:B0-----:R-:W4:Y:S04]  /*17010*/  LDL.LU R13, [R1+0x5fc] ;  /* 0x0005fc00010d7983 */ /* 0x001f280000300800 */
[----:B-1----:R-:W4:Y:S01]  /*17020*/  LDL.LU R8, [R1+0x858] ;  /* 0x0008580001087983 */ /* 0x002f220000300800 */
[----:B------:R-:W-:Y:S01]  /*17030*/  FADD.FTZ R51, -R51, 1 ;  /* 0x3f80000033337421 */ /* 0x000fe20000010100 */
[----:B------:R-:W-:-:S03]  /*17040*/  FADD.FTZ R53, RZ, R55 ;  /* 0x00000037ff357221 */ /* 0x000fc60000010000 */
[----:B------:R-:W-:Y:S01]  /*17050*/  FFMA.FTZ R50, R50, R51, 1 ;  /* 0x3f80000032327423 */ /* 0x000fe20000010033 */
[----:B------:R-:W-:Y:S01]  /*17060*/  FADD.FTZ R53, R53, R57 ;  /* 0x0000003935357221 */ /* 0x000fe20000010000 */
[----:B------:R0:W-:Y:S02]  /*17070*/  STL [R1+0x8f4], R32 ;  /* 0x0008f42001007387 */ /* 0x0001e40000100800 */
[----:B------:R-:W-:Y:S02]  /*17080*/  FMUL.FTZ R31, R31, R50 ;  /* 0x000000321f1f7220 */ /* 0x000fe40000410000 */
[----:B0-----:R-:W4:Y:S01]  /*17090*/  LDL.LU R32, [R1+0x5f8] ;  /* 0x0005f80001207983 */ /* 0x001f220000300800 */
[----:B--2---:R-:W-:-:S03]  /*170a0*/  FFMA.FTZ R51, R10, R55, RZ ;  /* 0x000000370a337223 */ /* 0x004fc600000100ff */
[----:B------:R-:W2:Y:S01]  /*170b0*/  LDL.LU R10, [R1+0x84c] ;  /* 0x00084c00010a7983 */ /* 0x000ea20000300800 */
[-C--:B---3--:R-:W-:Y:S01]  /*170c0*/  FFMA.FTZ R51, R11, R57.reuse, R51 ;  /* 0x000000390b337223 */ /* 0x088fe20000010033 */
[----:B------:R-:W-:Y:S01]  /*170d0*/  FMUL.FTZ R57, R5, R57 ;  /* 0x0000003905397220 */ /* 0x000fe20000410000 */
[----:B----4-:R-:W-:-:S03]  /*170e0*/  FADD.FTZ R52, R52, R56 ;  /* 0x0000003834347221 */ /* 0x010fc60000010000 */
[----:B------:R-:W-:Y:S02]  /*170f0*/  FFMA.FTZ R56, R11, R57, R39 ;  /* 0x000000390b387223 */ /* 0x000fe40000010027 */
[----:B------:R-:W3:Y:S01]  /*17100*/  LDL.LU R39, [R1+0x5ec] ;  /* 0x0005ec0001277983 */ /* 0x000ee20000300800 */
[----:B------:R-:W-:-:S03]  /*17110*/  FADD.FTZ R57, R57, R52 ;  /* 0x0000003439397221 */ /* 0x000fc60000010000 */
[----:B------:R-:W4:Y:S01]  /*17120*/  LDL.LU R11, [R1+0x844] ;  /* 0x00084400010b7983 */ /* 0x000f220000300800 */
[----:B------:R-:W-:Y:S01]  /*17130*/  FADD.FTZ R50, R54, R40 ;  /* 0x0000002836327221 */ /* 0x000fe20000010000 */
[-C--:B------:R-:W-:Y:S01]  /*17140*/  FMUL.FTZ R54, R3, R40.reuse ;  /* 0x0000002803367220 */ /* 0x080fe20000410000 */
[C---:B------:R-:W-:Y:S02]  /*17150*/  FFMA.FTZ R55, R12.reuse, R40, R34 ;  /* 0x000000280c377223 */ /* 0x040fe40000010022 */
[----:B------:R-:W4:Y:S01]  /*17160*/  LDL.LU R40, [R1+0x5e8] ;  /* 0x0005e80001287983 */ /* 0x000f220000300800 */
[----:B------:R-:W-:-:S03]  /*17170*/  FFMA.FTZ R56, R12, R54, R56 ;  /* 0x000000360c387223 */ /* 0x000fc60000010038 */
[----:B------:R-:W4:Y:S01]  /*17180*/  LDL.LU R12, [R1+0x838] ;  /* 0x00083800010c7983 */ /* 0x000f220000300800 */
[----:B------:R-:W-:-:S03]  /*17190*/  FADD.FTZ R54, R57, R54 ;  /* 0x0000003639367221 */ /* 0x000fc60000010000 */
[----:B------:R-:W4:Y:S01]  /*171a0*/  LDL.LU R34, [R1+0x824] ;  /* 0x0008240001227983 */ /* 0x000f220000300800 */
[-C--:B------:R-:W-:Y:S01]  /*171b0*/  FMUL.FTZ R52, R5, R14.reuse ;  /* 0x0000000e05347220 */ /* 0x080fe20000410000 */
[----:B------:R-:W-:Y:S01]  /*171c0*/  FADD.FTZ R53, R53, R14 ;  /* 0x0000000e35357221 */ /* 0x000fe20000010000 */
[C---:B------:R-:W-:Y:S02]  /*171d0*/  FFMA.FTZ R51, R9.reuse, R14, R51 ;  /* 0x0000000e09337223 */ /* 0x040fe40000010033 */
[----:B------:R-:W4:Y:S01]  /*171e0*/  LDL.LU R14, [R1+0x5dc] ;  /* 0x0005dc00010e7983 */ /* 0x000f220000300800 */
[----:B------:R-:W-:-:S03]  /*171f0*/  FFMA.FTZ R56, R9, R52, R56 ;  /* 0x0000003409387223 */ /* 0x000fc60000010038 */
[----:B------:R-:W4:Y:S01]  /*17200*/  LDL.LU R9, [R1+0x82c] ;  /* 0x00082c0001097983 */ /* 0x000f220000300800 */
[----:B------:R-:W-:Y:S01]  /*17210*/  FADD.FTZ R50, R50, R13 ;  /* 0x0000000d32327221 */ /* 0x000fe20000010000 */
[-C--:B------:R-:W-:Y:S01]  /*17220*/  FMUL.FTZ R57, R3, R13.reuse ;  /* 0x0000000d03397220 */ /* 0x080fe20000410000 */
[----:B------:R-:W-:Y:S02]  /*17230*/  FFMA.FTZ R55, R8, R13, R55 ;  /* 0x0000000d08377223 */ /* 0x000fe40000010037 */
[----:B------:R-:W4:Y:S01]  /*17240*/  LDL.LU R13, [R1+0x5d8] ;  /* 0x0005d800010d7983 */ /* 0x000f220000300800 */
[----:B------:R-:W-:Y:S01]  /*17250*/  FADD.FTZ R52, R52, R54 ;  /* 0x0000003634347221 */ /* 0x000fe20000010000 */
[----:B------:R-:W-:Y:S02]  /*17260*/  FFMA.FTZ R56, R8, R57, R56 ;  /* 0x0000003908387223 */ /* 0x000fe40000010038 */
[----:B------:R-:W4:Y:S01]  /*17270*/  LDL.LU R8, [R1+0x5c0] ;  /* 0x0005c00001087983 */ /* 0x000f220000300800 */
[----:B------:R-:W-:Y:S01]  /*17280*/  FADD.FTZ R57, R52, R57 ;  /* 0x0000003934397221 */ /* 0x000fe20000010000 */
[-C--:B------:R-:W-:Y:S01]  /*17290*/  FMUL.FTZ R54, R5, R32.reuse ;  /* 0x0000002005367220 */ /* 0x080fe20000410000 */
[----:B------:R-:W-:Y:S01]  /*172a0*/  FADD.FTZ R53, R53, R32 ;  /* 0x0000002035357221 */ /* 0x000fe20000010000 */
[----:B--2---:R-:W-:-:S02]  /*172b0*/  FFMA.FTZ R51, R10, R32, R51 ;  /* 0x000000200a337223 */ /* 0x004fc40000010033 */
[----:B------:R-:W-:Y:S01]  /*172c0*/  FFMA.FTZ R56, R10, R54, R56 ;  /* 0x000000360a387223 */ /* 0x000fe20000010038 */
[----:B------:R-:W2:Y:S01]  /*172d0*/  LDL.LU R32, [R1+0x818] ;  /* 0x0008180001207983 */ /* 0x000ea20000300800 */
[----:B------:R-:W-:-:S03]  /*172e0*/  FADD.FTZ R54, R54, R57 ;  /* 0x0000003936367221 */ /* 0x000fc60000010000 */
[----:B------:R-:W2:Y:S01]  /*172f0*/  LDL.LU R10, [R1+0x5b8] ;  /* 0x0005b800010a7983 */ /* 0x000ea20000300800 */
[-C--:B---3--:R-:W-:Y:S01]  /*17300*/  FMUL.FTZ R52, R3, R39.reuse ;  /* 0x0000002703347220 */ /* 0x088fe20000410000 */
[----:B------:R-:W-:Y:S01]  /*17310*/  FADD.FTZ R50, R50, R39 ;  /* 0x0000002732327221 */ /* 0x000fe20000010000 */
[C---:B----4-:R-:W-:Y:S02]  /*17320*/  FFMA.FTZ R55, R11.reuse, R39, R55 ;  /* 0x000000270b377223 */ /* 0x050fe40000010037 */
[----:B------:R-:W-:Y:S01]  /*17330*/  FFMA.FTZ R56, R11, R52, R56 ;  /* 0x000000340b387223 */ /* 0x000fe20000010038 */
[----:B------:R-:W3:Y:S01]  /*17340*/  LDL.LU R39, [R1+0x814] ;  /* 0x0008140001277983 */ /* 0x000ee20000300800 */
[----:B------:R-:W-:-:S03]  /*17350*/  FADD.FTZ R52, R54, R52 ;  /* 0x0000003436347221 */ /* 0x000fc60000010000 */
[----:B------:R-:W4:Y:S01]  /*17360*/  LDL.LU R11, [R1+0x5b4] ;  /* 0x0005b400010b7983 */ /* 0x000f220000300800 */
[-C--:B------:R-:W-:Y:S01]  /*17370*/  FMUL.FTZ R57, R5, R40.reuse ;  /* 0x0000002805397220 */ /* 0x080fe20000410000 */
[----:B------:R-:W-:Y:S01]  /*17380*/  FADD.FTZ R53, R53, R40 ;  /* 0x0000002835357221 */ /* 0x000fe20000010000 */
[C---:B------:R-:W-:Y:S02]  /*17390*/  FFMA.FTZ R51, R12.reuse, R40, R51 ;  /* 0x000000280c337223 */ /* 0x040fe40000010033 */
[----:B------:R-:W-:Y:S01]  /*173a0*/  FFMA.FTZ R56, R12, R57, R56 ;  /* 0x000000390c387223 */ /* 0x000fe20000010038 */
[----:B------:R-:W4:Y:S01]  /*173b0*/  LDL.LU R40, [R1+0x808] ;  /* 0x0008080001287983 */ /* 0x000f220000300800 */
[----:B------:R-:W-:-:S03]  /*173c0*/  FADD.FTZ R57, R57, R52 ;  /* 0x0000003439397221 */ /* 0x000fc60000010000 */
[----:B------:R-:W4:Y:S01]  /*173d0*/  LDL.LU R12, [R1+0x5a8] ;  /* 0x0005a800010c7983 */ /* 0x000f220000300800 */
[-C--:B------:R-:W-:Y:S01]  /*173e0*/  FMUL.FTZ R54, R3, R14.reuse ;  /* 0x0000000e03367220 */ /* 0x080fe20000410000 */
[----:B------:R-:W-:Y:S01]  /*173f0*/  FADD.FTZ R50, R50, R14 ;  /* 0x0000000e32327221 */ /* 0x000fe20000010000 */
[C---:B------:R-:W-:Y:S02]  /*17400*/  FFMA.FTZ R55, R9.reuse, R14, R55 ;  /* 0x0000000e09377223 */ /* 0x040fe40000010037 */
[----:B------:R-:W-:Y:S01]  /*17410*/  FFMA.FTZ R56, R9, R54, R56 ;  /* 0x0000003609387223 */ /* 0x000fe20000010038 */
[----:B------:R-:W4:Y:S04]  /*17420*/  LDL.LU R14, [R1+0x7fc] ;  /* 0x0007fc00010e7983 */ /* 0x000f280000300800 */
[----:B------:R-:W4:Y:S01]  /*17430*/  LDL.LU R9, [R1+0x5a4] ;  /* 0x0005a40001097983 */ /* 0x000f220000300800 */
[-C--:B------:R-:W-:Y:S01]  /*17440*/  FMUL.FTZ R52, R5, R13.reuse ;  /* 0x0000000d05347220 */ /* 0x080fe20000410000 */
[----:B------:R-:W-:-:S03]  /*17450*/  FFMA.FTZ R51, R34, R13, R51 ;  /* 0x0000000d22337223 */ /* 0x000fc60000010033 */
        /* <DEDUP_REMOVED lines=8> */
[C---:B--2---:R-:W-:Y:S01]  /*174e0*/  FFMA.FTZ R55, R32.reuse, R8, R55 ;  /* 0x0000000820377223 */ /* 0x044fe20000010037 */
        /* <DEDUP_REMOVED lines=34> */
[----:B--2---:R-:W-:Y:S01]  /*17710*/  FMUL.FTZ R57, R3, R8 ;  /* 0x0000000803397220 */ /* 0x004fe20000410000 */
[C---:B------:R-:W-:Y:S01]  /*17720*/  FFMA.FTZ R51, R32.reuse, R13, R51 ;  /* 0x0000000d20337223 */ /* 0x040fe20000010033 */
[----:B------:R-:W-:Y:S01]  /*17730*/  FFMA.FTZ R56, R32, R52, R56 ;  /* 0x0000003420387223 */ /* 0x000fe20000010038 */
[----:B------:R-:W2:Y:S01]  /*17740*/  LDL.LU R13, [R1+0x570] ;  /* 0x00057000010d7983 */ /* 0x000ea20000300800 */
[----:B------:R-:W-:-:S03]  /*17750*/  FADD.FTZ R52, R52, R54 ;  /* 0x0000003634347221 */ /* 0x000fc60000010000 */
[----:B------:R-:W2:Y:S01]  /*17760*/  LDL.LU R32, [R1+0x790] ;  /* 0x0007900001207983 */ /* 0x000ea20000300800 */
[----:B------:R-:W-:Y:S01]  /*17770*/  FADD.FTZ R50, R50, R8 ;  /* 0x0000000832327221 */ /* 0x000fe20000010000 */
[----:B---3--:R-:W-:Y:S01]  /*17780*/  FMUL.FTZ R54, R5, R10 ;  /* 0x0000000a05367220 */ /* 0x008fe20000410000 */
[C---:B----4-:R-:W-:Y:S01]  /*17790*/  FFMA.FTZ R55, R39.reuse, R8, R55 ;  /* 0x0000000827377223 */ /* 0x050fe20000010037 */
[----:B------:R-:W-:Y:S01]  /*177a0*/  FFMA.FTZ R56, R39, R57, R56 ;  /* 0x0000003927387223 */ /* 0x000fe20000010038 */
[----:B------:R-:W3:Y:S01]  /*177b0*/  LDL.LU R8, [R1+0x560] ;  /* 0x0005600001087983 */ /* 0x000ee20000300800 */
[----:B------:R-:W-:-:S03]  /*177c0*/  FADD.FTZ R57, R52, R57 ;  /* 0x0000003934397221 */ /* 0x000fc60000010000 */
[----:B------:R-:W4:Y:S01]  /*177d0*/  LDL.LU R39, [R1+0x78c] ;  /* 0x00078c0001277983 */ /* 0x000f220000300800 */
[----:B------:R-:W-:Y:S01]  /*177e0*/  FADD.FTZ R53, R53, R10 ;  /* 0x0000000a35357221 */ /* 0x000fe20000010000 */
[-C--:B------:R-:W-:Y:S01]  /*177f0*/  FMUL.FTZ R52, R3, R11.reuse ;  /* 0x0000000b03347220 */ /* 0x080fe20000410000 */
[C---:B------:R-:W-:Y:S01]  /*17800*/  FFMA.FTZ R51, R40.reuse, R10, R51 ;  /* 0x0000000a28337223 */ /* 0x040fe20000010033 */
[----:B------:R-:W-:Y:S01]  /*17810*/  FFMA.FTZ R56, R40, R54, R56 ;  /* 0x0000003628387223 */ /* 0x000fe20000010038 */
[----:B------:R-:W4:Y:S04]  /*17820*/  LDL.LU R10, [R1+0x558] ;  /* 0x00055800010a7983 */ /* 0x000f280000300800 */
[----:B------:R-:W4:Y:S01]  /*17830*/  LDL.LU R40, [R1+0x788] ;  /* 0x0007880001287983 */ /* 0x000f220000300800 */
[----:B------:R-:W-:Y:S01]  /*17840*/  FADD.FTZ R54, R54, R57 ;  /* 0x0000003936367221 */ /* 0x000fe20000010000 */
[----:B------:R-:W-:Y:S01]  /*17850*/  FADD.FTZ R50, R50, R11 ;  /* 0x0000000b32327221 */ /* 0x000fe20000010000 */
[C---:B------:R-:W-:Y:S01]  /*17860*/  FFMA.FTZ R55, R14.reuse, R11, R55 ;  /* 0x0000000b0e377223 */ /* 0x040fe20000010037 */
[----:B------:R-:W-:-:S02]  /*17870*/  FFMA.FTZ R56, R14, R52, R56 ;  /* 0x000000340e387223 */ /* 0x000fc40000010038 */
[----:B------:R-:W4:Y:S01]  /*17880*/  LDL.LU R14, [R1+0x780] ;  /* 0x00078000010e7983 */ /* 0x000f220000300800 */
[-C--:B------:R-:W-:Y:S01]  /*17890*/  FMUL.FTZ R57, R5, R12.reuse ;  /* 0x0000000c05397220 */ /* 0x080fe20000410000 */
[----:B------:R-:W-:Y:S02]  /*178a0*/  FADD.FTZ R53, R53, R12 ;  /* 0x0000000c35357221 */ /* 0x000fe40000010000 */
        /* <DEDUP_REMOVED lines=30> */
[C---:B------:R-:W-:Y:S01]  /*17a90*/  FFMA.FTZ R51, R14.reuse, R10, R51 ;  /* 0x0000000a0e337223 */ /* 0x040fe20000010033 */
[----:B------:R-:W-:Y:S01]  /*17aa0*/  FFMA.FTZ R56, R14, R54, R56 ;  /* 0x000000360e387223 */ /* 0x000fe20000010038 */
[----:B------:R-:W4:Y:S04]  /*17ab0*/  LDL.LU R10, [R1+0x534] ;  /* 0x00053400010a7983 */ /* 0x000f280000300800 */
[----:B------:R-:W4:Y:S01]  /*17ac0*/  LDL.LU R14, [R1+0x758] ;  /* 0x00075800010e7983 */ /* 0x000f220000300800 */
[-C--:B------:R-:W-:Y:S01]  /*17ad0*/  FMUL.FTZ R52, R3, R11.reuse ;  /* 0x0000000b03347220 */ /* 0x080fe20000410000 */
        /* <DEDUP_REMOVED lines=14> */
[----:B------:R-:W-:-:S03]  /*17bc0*/  FADD.FTZ R50, R50, R9 ;  /* 0x0000000932327221 */ /* 0x000fc60000010000 */
[----:B------:R-:W2:Y:S01]  /*17bd0*/  LDL.LU R34, [R1+0x528] ;  /* 0x0005280001227983 */ /* 0x000ea20000300800 */
[----:B------:R-:W-:Y:S01]  /*17be0*/  FADD.FTZ R54, R54, R52 ;  /* 0x0000003436367221 */ /* 0x000fe20000010000 */
[----:B---3--:R-:W-:Y:S01]  /*17bf0*/  FMUL.FTZ R57, R5, R13 ;  /* 0x0000000d05397220 */ /* 0x008fe20000410000 */
[C---:B----4-:R-:W-:Y:S01]  /*17c00*/  FFMA.FTZ R56, R39.reuse, R52, R56 ;  /* 0x0000003427387223 */ /* 0x050fe20000010038 */
[----:B------:R-:W-:Y:S02]  /*17c10*/  FFMA.FTZ R55, R39, R9, R55 ;  /* 0x0000000927377223 */ /* 0x000fe40000010037 */
[----:B------:R-:W3:Y:S01]  /*17c20*/  LDL.LU R39, [R1+0x744] ;  /* 0x0007440001277983 */ /* 0x000ee20000300800 */
[----:B------:R-:W-:-:S03]  /*17c30*/  FADD.FTZ R53, R53, R13 ;  /* 0x0000000d35357221 */ /* 0x000fc60000010000 */
[----:B------:R-:W4:Y:S01]  /*17c40*/  LDL.LU R9, [R1+0x524] ;  /* 0x0005240001097983 */ /* 0x000f220000300800 */
        /* <DEDUP_REMOVED lines=92> */
[----:B--2---:R-:W-:Y:S01]  /*18210*/  FMUL.FTZ R57, R5, R10 ;  /* 0x0000000a05397220 */ /* 0x004fe20000410000 */
[----:B------:R-:W-:-:S03]  /*18220*/  FFMA.FTZ R56, R32, R52, R56 ;  /* 0x0000003420387223 */ /* 0x000fc60000010038 */
[----:B------:R-:W-:Y:S01]  /*18230*/  FADD.FTZ R54, R57, R54 ;  /* 0x0000003639367221 */ /* 0x000fe20000010000 */
[----:B------:R-:W-:Y:S02]  /*18240*/  FFMA.FTZ R55, R32, R8, R55 ;  /* 0x0000000820377223 */ /* 0x000fe40000010037 */
[----:B------:R-:W2:Y:S01]  /*18250*/  LDL.LU R8, [R1+0x41c] ;  /* 0x00041c0001087983 */ /* 0x000ea20000300800 */
[----:B------:R-:W-:-:S03]  /*18260*/  FADD.FTZ R53, R53, R10 ;  /* 0x0000000a35357221 */ /* 0x000fc60000010000 */
[----:B------:R-:W2:Y:S01]  /*18270*/  LDL.LU R32, [R1+0x6a0] ;  /* 0x0006a00001207983 */ /* 0x000ea20000300800 */
[----:B---3--:R-:W-:Y:S01]  /*18280*/  FMUL.FTZ R52, R3, R12 ;  /* 0x0000000c03347220 */ /* 0x008fe20000410000 */
[----:B----4-:R-:W-:-:S03]  /*18290*/  FFMA.FTZ R56, R39, R57, R56 ;  /* 0x0000003927387223 */ /* 0x010fc60000010038 */
[----:B------:R-:W-:Y:S01]  /*182a0*/  FADD.FTZ R54, R54, R52 ;  /* 0x0000003436367221 */ /* 0x000fe20000010000 */
[----:B------:R-:W-:Y:S02]  /*182b0*/  FFMA.FTZ R51, R39, R10, R51 ;  /* 0x0000000a27337223 */ /* 0x000fe40000010033 */
[----:B------:R-:W3:Y:S01]  /*182c0*/  LDL.LU R39, [R1+0x420] ;  /* 0x0004200001277983 */ /* 0x000ee20000300800 */
[----:B------:R-:W-:-:S03]  /*182d0*/  FADD.FTZ R50, R50, R12 ;  /* 0x0000000c32327221 */ /* 0x000fc60000010000 */
[----:B------:R-:W4:Y:S01]  /*182e0*/  LDL.LU R10, [R1+0x900] ;  /* 0x00090000010a7983 */ /* 0x000f220000300800 */
[----:B------:R-:W-:Y:S01]  /*182f0*/  FMUL.FTZ R57, R5, R34 ;  /* 0x0000002205397220 */ /* 0x000fe20000410000 */
[----:B------:R-:W-:-:S03]  /*18300*/  FFMA.FTZ R56, R9, R52, R56 ;  /* 0x0000003409387223 */ /* 0x000fc60000010038 */
[----:B------:R-:W-:Y:S01]  /*18310*/  FADD.FTZ R54, R57, R54 ;  /* 0x0000003639367221 */ /* 0x000fe20000010000 */
[----:B------:R-:W-:Y:S01]  /*18320*/  FMUL.FTZ R52, R3, R40 ;  /* 0x0000002803347220 */ /* 0x000fe20000410000 */
[----:B------:R-:W-:-:S03]  /*18330*/  FFMA.FTZ R56, R13, R57, R56 ;  /* 0x000000390d387223 */ /* 0x000fc60000010038 */
[----:B------:R-:W-:Y:S01]  /*18340*/  FADD.FTZ R54, R54, R52 ;  /* 0x0000003436367221 */ /* 0x000fe20000010000 */
[----:B------:R-:W-:Y:S02]  /*18350*/  FFMA.FTZ R56, R11, R52, R56 ;  /* 0x000000340b387223 */ /* 0x000fe40000010038 */
[----:B------:R-:W2:Y:S01]  /*18360*/  LDL.LU R52, [R1+0x6a4] ;  /* 0x0006a40001347983 */ /* 0x000ea20000300800 */
[----:B------:R-:W-:Y:S01]  /*18370*/  FFMA.FTZ R55, R9, R12, R55 ;  /* 0x0000000c09377223 */ /* 0x000fe20000010037 */
[----:B------:R-:W-:Y:S02]  /*18380*/  FFMA.FTZ R51, R13, R34, R51 ;  /* 0x000000220d337223 */ /* 0x000fe40000010033 */
[----:B------:R-:W4:Y:S01]  /*18390*/  LDL.LU R9, [R1+0x694] ;  /* 0x0006940001097983 */ /* 0x000f220000300800 */
[----:B------:R-:W-:-:S03]  /*183a0*/  FADD.FTZ R53, R53, R34 ;  /* 0x0000002235357221 */ /* 0x000fc60000010000 */
[----:B------:R-:W4:Y:S04]  /*183b0*/  LDL.LU R12, [R1+0x424] ;  /* 0x00042400010c7983 */ /* 0x000f280000300800 */
[----:B------:R-:W4:Y:S01]  /*183c0*/  LDL.LU R34, [R1+0x428] ;  /* 0x0004280001227983 */ /* 0x000f220000300800 */
[----:B------:R-:W-:-:S03]  /*183d0*/  FFMA.FTZ R55, R11, R40, R55 ;  /* 0x000000280b377223 */ /* 0x000fc60000010037 */
[----:B------:R-:W4:Y:S04]  /*183e0*/  LDL.LU R13, [R1+0x690] ;  /* 0x00069000010d7983 */ /* 0x000f280000300800 */
[----:B------:R-:W4:Y:S01]  /*183f0*/  LDL.LU R11, [R1+0x688] ;  /* 0x00068800010b7983 */ /* 0x000f220000300800 */
[----:B------:R-:W-:-:S04]  /*18400*/  FMUL.FTZ R57, R5, R14 ;  /* 0x0000000e05397220 */ /* 0x000fc80000410000 */
[----:B------:R-:W-:Y:S01]  /*18410*/  FADD.FTZ R54, R57, R54 ;  /* 0x0000003639367221 */ /* 0x000fe20000010000 */
[----:B------:R-:W-:Y:S02]  /*18420*/  FADD.FTZ R50, R50, R40 ;  /* 0x0000002832327221 */ /* 0x000fe40000010000 */
[----:B------:R-:W4:Y:S01]  /*18430*/  LDL.LU R40, [R1+0x42c] ;  /* 0x00042c0001287983 */ /* 0x000f220000300800 */
[C---:B--2---:R-:W-:Y:S01]  /*18440*/  FFMA.FTZ R51, R52.reuse, R14, R51 ;  /* 0x0000000e34337223 */ /* 0x044fe20000010033 */
[----:B------:R-:W-:Y:S01]  /*18450*/  FFMA.FTZ R56, R52, R57, R56 ;  /* 0x0000003934387223 */ /* 0x000fe20000010038 */
[----:B------:R-:W-:Y:S01]  /*18460*/  FMUL.FTZ R52, R3, R8 ;  /* 0x0000000803347220 */ /* 0x000fe20000410000 */
[----:B---3--:R-:W-:-:S03]  /*18470*/  FMUL.FTZ R57, R5, R39 ;  /* 0x0000002705397220 */ /* 0x008fc60000410000 */
[----:B------:R-:W-:Y:S01]  /*18480*/  FFMA.FTZ R56, R32, R52, R56 ;  /* 0x0000003420387223 */ /* 0x000fe20000010038 */
[----:B------:R-:W-:Y:S01]  /*18490*/  FADD.FTZ R54, R54, R52 ;  /* 0x0000003436367221 */ /* 0x000fe20000010000 */
[----:B----4-:R-:W-:Y:S02]  /*184a0*/  FMUL.FTZ R52, R3, R12 ;  /* 0x0000000c03347220 */ /* 0x010fe40000410000 */
[----:B------:R-:W-:Y:S01]  /*184b0*/  FFMA.FTZ R56, R9, R57, R56 ;  /* 0x0000003909387223 */ /* 0x000fe20000010038 */
[----:B------:R-:W-:Y:S01]  /*184c0*/  FADD.FTZ R54, R57, R54 ;  /* 0x0000003639367221 */ /* 0x000fe20000010000 */
[----:B------:R-:W-:-:S03]  /*184d0*/  FMUL.FTZ R57, R5, R34 ;  /* 0x0000002205397220 */ /* 0x000fc60000410000 */
[----:B------:R-:W-:Y:S01]  /*184e0*/  FADD.FTZ R54, R54, R52 ;  /* 0x0000003436367221 */ /* 0x000fe20000010000 */
[----:B------:R-:W-:-:S03]  /*184f0*/  FFMA.FTZ R56, R13, R52, R56 ;  /* 0x000000340d387223 */ /* 0x000fc60000010038 */
[----:B------:R-:W-:Y:S01]  /*18500*/  FADD.FTZ R54, R57, R54 ;  /* 0x0000003639367221 */ /* 0x000fe20000010000 */
[----:B------:R-:W-:Y:S02]  /*18510*/  FFMA.FTZ R56, R11, R57, R56 ;  /* 0x000000390b387223 */ /* 0x000fe40000010038 */
[----:B------:R-:W2:Y:S01]  /*18520*/  LDL.LU R57, [R1+0x684] ;  /* 0x0006840001397983 */ /* 0x000ea20000300800 */
[----:B------:R-:W-:-:S03]  /*18530*/  FADD.FTZ R53, R53, R14 ;  /* 0x0000000e35357221 */ /* 0x000fc60000010000 */
[----:B------:R-:W3:Y:S01]  /*18540*/  LDL.LU R14, [R1+0x490] ;  /* 0x00049000010e7983 */ /* 0x000ee20000300800 */
[----:B------:R-:W-:Y:S01]  /*18550*/  FMUL.FTZ R52, R3, R40 ;  /* 0x0000002803347220 */ /* 0x000fe20000410000 */
[----:B------:R-:W-:Y:S01]  /*18560*/  FFMA.FTZ R55, R32, R8, R55 ;  /* 0x0000000820377223 */ /* 0x000fe20000010037 */
[----:B------:R-:W-:Y:S01]  /*18570*/  FADD.FTZ R50, R50, R8 ;  /* 0x0000000832327221 */ /* 0x000fe20000010000 */
[----:B------:R-:W-:Y:S01]  /*18580*/  FFMA.FTZ R51, R9, R39, R51 ;  /* 0x0000002709337223 */ /* 0x000fe20000010033 */
[----:B------:R-:W-:Y:S01]  /*18590*/  FADD.FTZ R54, R54, R52 ;  /* 0x0000003436367221 */ /* 0x000fe20000010000 */
[----:B------:R-:W4:Y:S01]  /*185a0*/  LDL.LU R8, [R1+0x494] ;  /* 0x0004940001087983 */ /* 0x000f220000300800 */
[----:B------:R-:W-:-:S03]  /*185b0*/  FADD.FTZ R53, R53, R39 ;  /* 0x0000002735357221 */ /* 0x000fc60000010000 */
[----:B------:R-:W4:Y:S01]  /*185c0*/  LDL.LU R32, [R1+0x678] ;  /* 0x0006780001207983 */ /* 0x000f220000300800 */
[----:B------:R-:W-:-:S03]  /*185d0*/  FFMA.FTZ R55, R13, R12, R55 ;  /* 0x0000000c0d377223 */ /* 0x000fc60000010037 */
[----:B------:R-:W4:Y:S01]  /*185e0*/  LDL.LU R9, [R1+0x4b0] ;  /* 0x0004b00001097983 */ /* 0x000f220000300800 */
[----:B------:R-:W-:-:S03]  /*185f0*/  FFMA.FTZ R51, R11, R34, R51 ;  /* 0x000000220b337223 */ /* 0x000fc60000010033 */
[----:B------:R-:W4:Y:S01]  /*18600*/  LDL.LU R13, [R1+0x674] ;  /* 0x00067400010d7983 */ /* 0x000f220000300800 */
[----:B------:R-:W-:-:S03]  /*18610*/  FADD.FTZ R50, R50, R12 ;  /* 0x0000000c32327221 */ /* 0x000fc60000010000 */
[----:B------:R-:W4:Y:S04]  /*18620*/  LDL.LU R39, [R1+0x4b4] ;  /* 0x0004b40001277983 */ /* 0x000f280000300800 */
[----:B------:R-:W4:Y:S01]  /*18630*/  LDL.LU R11, [R1+0x4c0] ;  /* 0x0004c000010b7983 */ /* 0x000f220000300800 */
[----:B------:R-:W-:-:S03]  /*18640*/  FADD.FTZ R53, R53, R34 ;  /* 0x0000002235357221 */ /* 0x000fc60000010000 */
[----:B------:R-:W4:Y:S04]  /*18650*/  LDL.LU R12, [R1+0x670] ;  /* 0x00067000010c7983 */ /* 0x000f280000300800 */
[----:B------:R-:W4:Y:S01]  /*18660*/  LDL.LU R34, [R1+0x66c] ;  /* 0x00066c0001227983 */ /* 0x000f220000300800 */
[----:B--2---:R-:W-:-:S03]  /*18670*/  FFMA.FTZ R56, R57, R52, R56 ;  /* 0x0000003439387223 */ /* 0x004fc60000010038 */
[----:B------:R-:W2:Y:S01]  /*18680*/  LDL.LU R52, [R1+0x680] ;  /* 0x0006800001347983 */ /* 0x000ea20000300800 */
[----:B------:R-:W-:Y:S01]  /*18690*/  FFMA.FTZ R55, R57, R40, R55 ;  /* 0x0000002839377223 */ /* 0x000fe20000010037 */
[----:B---3--:R-:W-:-:S04]  /*186a0*/  FMUL.FTZ R57, R5, R14 ;  /* 0x0000000e05397220 */ /* 0x008fc80000410000 */
[----:B------:R-:W-:Y:S01]  /*186b0*/  FADD.FTZ R54, R57, R54 ;  /* 0x0000003639367221 */ /* 0x000fe20000010000 */
[----:B------:R-:W-:Y:S02]  /*186c0*/  FADD.FTZ R50, R50, R40 ;  /* 0x0000002832327221 */ /* 0x000fe40000010000 */
[----:B------:R-:W3:Y:S01]  /*186d0*/  LDL.LU R40, [R1+0x4bc] ;  /* 0x0004bc0001287983 */ /* 0x000ee20000300800 */
[C---:B--2---:R-:W-:Y:S01]  /*186e0*/  FFMA.FTZ R51, R52.reuse, R14, R51 ;  /* 0x0000000e34337223 */ /* 0x044fe20000010033 */
[----:B------:R-:W-:Y:S01]  /*186f0*/  FFMA.FTZ R56, R52, R57, R56 ;  /* 0x0000003934387223 */ /* 0x000fe20000010038 */
[----:B----4-:R-:W-:Y:S01]  /*18700*/  FMUL.FTZ R52, R3, R8 ;  /* 0x0000000803347220 */ /* 0x010fe20000410000 */
[----:B------:R-:W-:-:S03]  /*18710*/  FMUL.FTZ R57, R5, R9 ;  /* 0x0000000905397220 */ /* 0x000fc60000410000 */
[----:B------:R-:W-:Y:S01]  /*18720*/  FFMA.FTZ R56, R32, R52, R56 ;  /* 0x0000003420387223 */ /* 0x000fe20000010038 */
[----:B------:R-:W-:Y:S01]  /*18730*/  FADD.FTZ R54, R54, R52 ;  /* 0x0000003436367221 */ /* 0x000fe20000010000 */
[----:B------:R-:W-:Y:S02]  /*18740*/  FMUL.FTZ R52, R3, R39 ;  /* 0x0000002703347220 */ /* 0x000fe40000410000 */
[----:B------:R-:W-:Y:S01]  /*18750*/  FFMA.FTZ R56, R13, R57, R56 ;  /* 0x000000390d387223 */ /* 0x000fe20000010038 */
[----:B------:R-:W-:Y:S01]  /*18760*/  FADD.FTZ R54, R57, R54 ;  /* 0x0000003639367221 */ /* 0x000fe20000010000 */
[----:B------:R-:W-:Y:S02]  /*18770*/  FMUL.FTZ R57, R5, R11 ;  /* 0x0000000b05397220 */ /* 0x000fe40000410000 */
[----:B------:R-:W-:Y:S01]  /*18780*/  FFMA.FTZ R56, R12, R52, R56 ;  /* 0x000000340c387223 */ /* 0x000fe20000010038 */
[----:B------:R-:W-:-:S03]  /*18790*/  FADD.FTZ R54, R54, R52 ;  /* 0x0000003436367221 */ /* 0x000fc60000010000 */
[----:B------:R-:W-:Y:S01]  /*187a0*/  FFMA.FTZ R56, R34, R57, R56 ;  /* 0x0000003922387223 */ /* 0x000fe20000010038 */
[----:B------:R-:W-:Y:S02]  /*187b0*/  FADD.FTZ R54, R57, R54 ;  /* 0x0000003639367221 */ /* 0x000fe40000010000 */
[----:B------:R-:W2:Y:S01]  /*187c0*/  LDL.LU R57, [R1+0x668] ;  /* 0x0006680001397983 */ /* 0x000ea20000300800 */
[----:B---3--:R-:W-:Y:S01]  /*187d0*/  FMUL.FTZ R52, R3, R40 ;  /* 0x0000002803347220 */ /* 0x008fe20000410000 */
[----:B------:R-:W-:Y:S02]  /*187e0*/  FADD.FTZ R53, R53, R14 ;  /* 0x0000000e35357221 */ /* 0x000fe40000010000 */
[----:B------:R-:W3:Y:S01]  /*187f0*/  LDL.LU R14, [R1+0x4b8] ;  /* 0x0004b800010e7983 */ /* 0x000ee20000300800 */
[----:B------:R-:W-:Y:S01]  /*18800*/  FADD.FTZ R54, R54, R52 ;  /* 0x0000003436367221 */ /* 0x000fe20000010000 */
[----:B------:R-:W-:Y:S01]  /*18810*/  FFMA.FTZ R55, R32, R8, R55 ;  /* 0x0000000820377223 */ /* 0x000fe20000010037 */
[----:B------:R-:W-:Y:S01]  /*18820*/  FADD.FTZ R50, R50, R8 ;  /* 0x0000000832327221 */ /* 0x000fe20000010000 */
[----:B------:R-:W-:Y:S01]  /*18830*/  FFMA.FTZ R51, R13, R9, R51 ;  /* 0x000000090d337223 */ /* 0x000fe20000010033 */
[----:B------:R-:W4:Y:S04]  /*18840*/  LDL.LU R8, [R1+0x4ac] ;  /* 0x0004ac0001087983 */ /* 0x000f280000300800 */
[----:B------:R-:W4:Y:S01]  /*18850*/  LDL.LU R13, [R1+0x660] ;  /* 0x00066000010d7983 */ /* 0x000f220000300800 */
[----:B------:R-:W-:Y:S01]  /*18860*/  FADD.FTZ R53, R53, R9 ;  /* 0x0000000935357221 */ /* 0x000fe20000010000 */
[----:B------:R-:W-:-:S02]  /*18870*/  FFMA.FTZ R55, R12, R39, R55 ;  /* 0x000000270c377223 */ /* 0x000fc40000010037 */
[----:B------:R-:W4:Y:S04]  /*18880*/  LDL.LU R9, [R1+0x4a8] ;  /* 0x0004a80001097983 */ /* 0x000f280000300800 */
[----:B------:R-:W4:Y:S01]  /*18890*/  LDL.LU R12, [R1+0x65c] ;  /* 0x00065c00010c7983 */ /* 0x000f220000300800 */
[----:B--2---:R-:W-:-:S03]  /*188a0*/  FFMA.FTZ R56, R57, R52, R56 ;  /* 0x0000003439387223 */ /* 0x004fc60000010038 */
[----:B------:R-:W2:Y:S04]  /*188b0*/  LDL.LU R32, [R1+0x658] ;  /* 0x0006580001207983 */ /* 0x000ea80000300800 */
[----:B------:R-:W2:Y:S01]  /*188c0*/  LDL.LU R52, [R1+0x664] ;  /* 0x0006640001347983 */ /* 0x000ea20000300800 */
[----:B------:R-:W-:Y:S01]  /*188d0*/  FADD.FTZ R50, R50, R39 ;  /* 0x0000002732327221 */ /* 0x000fe20000010000 */
[----:B------:R-:W-:Y:S01]  /*188e0*/  FFMA.FTZ R55, R57, R40, R55 ;  /* 0x0000002839377223 */ /* 0x000fe20000010037 */
[----:B------:R-:W-:Y:S01]  /*188f0*/  FFMA.FTZ R51, R34, R11, R51 ;  /* 0x0000000b22337223 */ /* 0x000fe20000010033 */
[----:B---3--:R-:W-:Y:S01]  /*18900*/  FMUL.FTZ R57, R5, R14 ;  /* 0x0000000e05397220 */ /* 0x008fe20000410000 */
[----:B------:R-:W-:Y:S01]  /*18910*/  FADD.FTZ R50, R50, R40 ;  /* 0x0000002832327221 */ /* 0x000fe20000010000 */
[----:B------:R-:W-:Y:S01]  /*18920*/  FADD.FTZ R53, R53, R11 ;  /* 0x0000000b35357221 */ /* 0x000fe20000010000 */
[----:B------:R-:W3:Y:S01]  /*18930*/  LDL.LU R34, [R1+0x4a0] ;  /* 0x0004a00001227983 */ /* 0x000ee20000300800 */
[----:B----4-:R-:W-:Y:S01]  /*18940*/  FFMA.FTZ R55, R13, R8, R55 ;  /* 0x000000080d377223 */ /* 0x010fe20000010037 */
[----:B------:R-:W-:Y:S01]  /*18950*/  FADD.FTZ R50, R50, R8 ;  /* 0x0000000832327221 */ /* 0x000fe20000010000 */
[----:B------:R-:W-:Y:S01]  /*18960*/  FADD.FTZ R53, R53, R14 ;  /* 0x0000000e35357221 */ /* 0x000fe20000010000 */
[----:B------:R-:W4:Y:S01]  /*18970*/  LDL.LU R39, [R1+0x654] ;  /* 0x0006540001277983 */ /* 0x000f220000300800 */
[----:B------:R-:W-:-:S03]  /*18980*/  FADD.FTZ R54, R57, R54 ;  /* 0x0000003639367221 */ /* 0x000fc60000010000 */
[----:B------:R-:W4:Y:S01]  /*18990*/  LDL.LU R11, [R1+0x49c] ;  /* 0x00049c00010b7983 */ /* 0x000f220000300800 */
[----:B------:R-:W-:-:S03]  /*189a0*/  FADD.FTZ R53, R53, R9 ;  /* 0x0000000935357221 */ /* 0x000fc60000010000 */
[----:B------:R-:W4:Y:S01]  /*189b0*/  LDL.LU R40, [R1+0x650] ;  /* 0x0006500001287983 */ /* 0x000f220000300800 */
[C---:B--2---:R-:W-:Y:S01]  /*189c0*/  FFMA.FTZ R51, R52.reuse, R14, R51 ;  /* 0x0000000e34337223 */ /* 0x044fe20000010033 */
[----:B------:R-:W-:Y:S01]  /*189d0*/  FFMA.FTZ R56, R52, R57, R56 ;  /* 0x0000003934387223 */ /* 0x000fe20000010038 */
[----:B------:R-:W-:Y:S01]  /*189e0*/  FMUL.FTZ R52, R3, R8 ;  /* 0x0000000803347220 */ /* 0x000fe20000410000 */
[----:B------:R-:W2:Y:S04]  /*189f0*/  LDL.LU R14, [R1+0x64c] ;  /* 0x00064c00010e7983 */ /* 0x000ea80000300800 */
[----:B------:R-:W2:Y:S01]  /*18a00*/  LDL.LU R8, [R1+0x8fc] ;  /* 0x0008fc0001087983 */ /* 0x000ea20000300800 */
[-C--:B------:R-:W-:Y:S01]  /*18a10*/  FMUL.FTZ R57, R5, R9.reuse ;  /* 0x0000000905397220 */ /* 0x080fe20000410000 */
[----:B------:R-:W-:-:S02]  /*18a20*/  FFMA.FTZ R51, R12, R9, R51 ;  /* 0x000000090c337223 */ /* 0x000fc40000010033 */
[----:B------:R-:W2:Y:S01]  /*18a30*/  LDL.LU R9, [R1+0x8f8] ;  /* 0x0008f80001097983 */ /* 0x000ea20000300800 */
[----:B------:R-:W-:-:S03]  /*18a40*/  FFMA.FTZ R56, R13, R52, R56 ;  /* 0x000000340d387223 */ /* 0x000fc60000010038 */
[----:B------:R-:W2:Y:S01]  /*18a50*/  LDL.LU R13, [R1+0x48c] ;  /* 0x00048c00010d7983 */ /* 0x000ea20000300800 */
[----:B------:R-:W-:-:S03]  /*18a60*/  FFMA.FTZ R56, R12, R57, R56 ;  /* 0x000000390c387223 */ /* 0x000fc60000010038 */
[----:B------:R-:W2:Y:S01]  /*18a70*/  LDL.LU R12, [R1+0x648] ;  /* 0x00064800010c7983 */ /* 0x000ea20000300800 */
[----:B------:R-:W-:-:S04]  /*18a80*/  FADD.FTZ R54, R54, R52 ;  /* 0x0000003436367221 */ /* 0x000fc80000010000 */
[----:B------:R-:W-:Y:S01]  /*18a90*/  FADD.FTZ R54, R57, R54 ;  /* 0x0000003639367221 */ /* 0x000fe20000010000 */
[-C--:B---3--:R-:W-:Y:S01]  /*18aa0*/  FMUL.FTZ R57, R5, R34.reuse ;  /* 0x0000002205397220 */ /* 0x088fe20000410000 */
[----:B----4-:R-:W-:Y:S01]  /*18ab0*/  FFMA.FTZ R51, R39, R34, R51 ;  /* 0x0000002227337223 */ /* 0x010fe20000010033 */
[----:B------:R-:W-:Y:S02]  /*18ac0*/  FADD.FTZ R53, R53, R34 ;  /* 0x0000002235357221 */ /* 0x000fe40000010000 */
[----:B------:R-:W3:Y:S01]  /*18ad0*/  LDL.LU R34, [R1+0x63c] ;  /* 0x00063c0001227983 */ /* 0x000ee20000300800 */
[-C--:B--2---:R-:W-:Y:S01]  /*18ae0*/  FMUL.FTZ R52, R3, R8.reuse ;  /* 0x0000000803347220 */ /* 0x084fe20000410000 */
[----:B------:R-:W-:-:S03]  /*18af0*/  FFMA.FTZ R55, R32, R8, R55 ;  /* 0x0000000820377223 */ /* 0x000fc60000010037 */
[----:B------:R-:W-:Y:S01]  /*18b00*/  FFMA.FTZ R56, R32, R52, R56 ;  /* 0x0000003420387223 */ /* 0x000fe20000010038 */
[----:B------:R-:W-:Y:S01]  /*18b10*/  FADD.FTZ R54, R54, R52 ;  /* 0x0000003436367221 */ /* 0x000fe20000010000 */
[----:B------:R-:W-:Y:S01]  /*18b20*/  FADD.FTZ R50, R50, R8 ;  /* 0x0000000832327221 */ /* 0x000fe20000010000 */
[----:B------:R-:W-:Y:S01]  /*18b30*/  FMUL.FTZ R8, R3, R11 ;  /* 0x0000000b03087220 */ /* 0x000fe20000410000 */
[----:B------:R-:W-:Y:S01]  /*18b40*/  FFMA.FTZ R56, R39, R57, R56 ;  /* 0x0000003927387223 */ /* 0x000fe20000010038 */
[----:B------:R-:W-:Y:S01]  /*18b50*/  FADD.FTZ R54, R57, R54 ;  /* 0x0000003639367221 */ /* 0x000fe20000010000 */
[----:B------:R-:W-:Y:S01]  /*18b60*/  FMUL.FTZ R52, R5, R9 ;  /* 0x0000000905347220 */ /* 0x000fe20000410000 */
[----:B------:R-:W2:Y:S01]  /*18b70*/  LDL.LU R32, [R1+0x484] ;  /* 0x0004840001207983 */ /* 0x000ea20000300800 */
[----:B------:R-:W-:Y:S01]  /*18b80*/  FFMA.FTZ R56, R40, R8, R56 ;  /* 0x0000000828387223 */ /* 0x000fe20000010038 */
[----:B------:R-:W-:Y:S01]  /*18b90*/  FADD.FTZ R54, R54, R8 ;  /* 0x0000000836367221 */ /* 0x000fe20000010000 */
[----:B------:R-:W-:Y:S01]  /*18ba0*/  FMUL.FTZ R8, R3, R13 ;  /* 0x0000000d03087220 */ /* 0x000fe20000410000 */
[----:B------:R-:W4:Y:S01]  /*18bb0*/  LDL.LU R57, [R1+0x640] ;  /* 0x0006400001397983 */ /* 0x000f220000300800 */
[----:B------:R-:W-:Y:S01]  /*18bc0*/  FFMA.FTZ R56, R14, R52, R56 ;  /* 0x000000340e387223 */ /* 0x000fe20000010038 */
[----:B------:R-:W-:-:S02]  /*18bd0*/  FADD.FTZ R54, R52, R54 ;  /* 0x0000003634367221 */ /* 0x000fc40000010000 */
[----:B------:R-:W3:Y:S01]  /*18be0*/  LDL.LU R52, [R1+0x488] ;  /* 0x0004880001347983 */ /* 0x000ee20000300800 */
[----:B------:R-:W-:Y:S01]  /*18bf0*/  FFMA.FTZ R56, R12, R8, R56 ;  /* 0x000000080c387223 */ /* 0x000fe20000010038 */
[----:B------:R-:W-:Y:S02]  /*18c00*/  FADD.FTZ R54, R54, R8 ;  /* 0x0000000836367221 */ /* 0x000fe40000010000 */
[----:B------:R-:W4:Y:S01]  /*18c10*/  LDL.LU R8, [R1+0x644] ;  /* 0x0006440001087983 */ /* 0x000f220000300800 */
[----:B------:R-:W-:Y:S01]  /*18c20*/  FFMA.FTZ R55, R40, R11, R55 ;  /* 0x0000000b28377223 */ /* 0x000fe20000010037 */
[----:B------:R-:W-:Y:S02]  /*18c30*/  FADD.FTZ R50, R50, R11 ;  /* 0x0000000b32327221 */ /* 0x000fe40000010000 */
[----:B------:R-:W4:Y:S04]  /*18c40*/  LDL.LU R11, [R1+0x47c] ;  /* 0x00047c00010b7983 */ /* 0x000f280000300800 */
[----:B------:R-:W4:Y:S01]  /*18c50*/  LDL.LU R39, [R1+0x638] ;  /* 0x0006380001277983 */ /* 0x000f220000300800 */
[----:B------:R-:W-:Y:S01]  /*18c60*/  FFMA.FTZ R51, R14, R9, R51 ;  /* 0x000000090e337223 */ /* 0x000fe20000010033 */
[----:B------:R-:W-:Y:S01]  /*18c70*/  FADD.FTZ R53, R53, R9 ;  /* 0x0000000935357221 */ /* 0x000fe20000010000 */
[----:B------:R-:W-:Y:S01]  /*18c80*/  FFMA.FTZ R55, R12, R13, R55 ;  /* 0x0000000d0c377223 */ /* 0x000fe20000010037 */
[----:B------:R-:W-:Y:S01]  /*18c90*/  FADD.FTZ R50, R50, R13 ;  /* 0x0000000d32327221 */ /* 0x000fe20000010000 */
[----:B------:R-:W4:Y:S04]  /*18ca0*/  LDL.LU R14, [R1+0x478] ;  /* 0x00047800010e7983 */ /* 0x000f280000300800 */
[----:B------:R-:W4:Y:S04]  /*18cb0*/  LDL.LU R40, [R1+0x634] ;  /* 0x0006340001287983 */ /* 0x000f280000300800 */
[----:B------:R-:W4:Y:S04]  /*18cc0*/  LDL.LU R12, [R1+0x474] ;  /* 0x00047400010c7983 */ /* 0x000f280000300800 */
[----:B------:R-:W4:Y:S01]  /*18cd0*/  LDL.LU R13, [R1+0x630] ;  /* 0x00063000010d7983 */ /* 0x000f220000300800 */
[----:B--2---:R-:W-:Y:S01]  /*18ce0*/  FADD.FTZ R50, R50, R32 ;  /* 0x0000002032327221 */ /* 0x004fe20000010000 */
[----:B---3--:R-:W-:Y:S01]  /*18cf0*/  FMUL.FTZ R9, R5, R52 ;  /* 0x0000003405097220 */ /* 0x008fe20000410000 */
[----:B----4-:R-:W-:Y:S01]  /*18d00*/  FFMA.FTZ R55, R57, R32, R55 ;  /* 0x0000002039377223 */ /* 0x010fe20000010037 */
[----:B------:R-:W-:-:S02]  /*18d10*/  FFMA.FTZ R51, R8, R52, R51 ;  /* 0x0000003408337223 */ /* 0x000fc40000010033 */
[----:B------:R-:W-:Y:S01]  /*18d20*/  FFMA.FTZ R56, R8, R9, R56 ;  /* 0x0000000908387223 */ /* 0x000fe20000010038 */
[----:B------:R-:W-:Y:S01]  /*18d30*/  FMUL.FTZ R8, R3, R32 ;  /* 0x0000002003087220 */ /* 0x000fe20000410000 */
[----:B------:R-:W-:Y:S01]  /*18d40*/  FADD.FTZ R54, R9, R54 ;  /* 0x0000003609367221 */ /* 0x000fe20000010000 */
[----:B------:R-:W-:Y:S01]  /*18d50*/  FADD.FTZ R50, R50, R11 ;  /* 0x0000000b32327221 */ /* 0x000fe20000010000 */
[-C--:B------:R-:W-:Y:S01]  /*18d60*/  FFMA.FTZ R55, R39, R11.reuse, R55 ;  /* 0x0000000b27377223 */ /* 0x080fe20000010037 */
[----:B------:R-:W-:Y:S01]  /*18d70*/  FFMA.FTZ R56, R57, R8, R56 ;  /* 0x0000000839387223 */ /* 0x000fe20000010038 */
[----:B------:R-:W-:Y:S01]  /*18d80*/  FADD.FTZ R54, R54, R8 ;  /* 0x0000000836367221 */ /* 0x000fe20000010000 */
[----:B------:R-:W-:Y:S01]  /*18d90*/  FMUL.FTZ R8, R3, R11 ;  /* 0x0000000b03087220 */ /* 0x000fe20000410000 */
[----:B------:R-:W-:Y:S01]  /*18da0*/  FADD.FTZ R53, R53, R52 ;  /* 0x0000003435357221 */ /* 0x000fe20000010000 */
[----:B------:R-:W2:Y:S01]  /*18db0*/  LDL.LU R11, [R1+0x8f0] ;  /* 0x0008f000010b7983 */ /* 0x000ea20000300800 */
[----:B------:R-:W-:-:S03]  /*18dc0*/  FMUL.FTZ R9, R5, R10 ;  /* 0x0000000a05097220 */ /* 0x000fc60000410000 */
[----:B------:R-:W3:Y:S01]  /*18dd0*/  LDL.LU R57, [R1+0x46c] ;  /* 0x00046c0001397983 */ /* 0x000ee20000300800 */
[----:B------:R-:W-:-:S03]  /*18de0*/  FFMA.FTZ R51, R34, R10, R51 ;  /* 0x0000000a22337223 */ /* 0x000fc60000010033 */
[----:B------:R-:W4:Y:S01]  /*18df0*/  LDL.LU R52, [R1+0x62c] ;  /* 0x00062c0001347983 */ /* 0x000f220000300800 */
[----:B------:R-:W-:-:S03]  /*18e00*/  FFMA.FTZ R56, R34, R9, R56 ;  /* 0x0000000922387223 */ /* 0x000fc60000010038 */
[----:B------:R-:W4:Y:S01]  /*18e10*/  LDL.LU R34, [R1+0x628] ;  /* 0x0006280001227983 */ /* 0x000f220000300800 */
[----:B------:R-:W-:Y:S01]  /*18e20*/  FADD.FTZ R54, R9, R54 ;  /* 0x0000003609367221 */ /* 0x000fe20000010000 */
[----:B------:R-:W-:Y:S01]  /*18e30*/  FFMA.FTZ R56, R39, R8, R56 ;  /* 0x0000000827387223 */ /* 0x000fe20000010038 */
[----:B------:R-:W-:Y:S01]  /*18e40*/  FMUL.FTZ R9, R5, R14 ;  /* 0x0000000e05097220 */ /* 0x000fe20000410000 */
[----:B------:R-:W-:Y:S01]  /*18e50*/  FADD.FTZ R53, R53, R10 ;  /* 0x0000000a35357221 */ /* 0x000fe20000010000 */
[----:B------:R-:W-:Y:S01]  /*18e60*/  FADD.FTZ R54, R54, R8 ;  /* 0x0000000836367221 */ /* 0x000fe20000010000 */
[----:B------:R-:W-:Y:S01]  /*18e70*/  FMUL.FTZ R8, R3, R12 ;  /* 0x0000000c03087220 */ /* 0x000fe20000410000 */
[----:B------:R-:W-:Y:S01]  /*18e80*/  FFMA.FTZ R56, R40, R9, R56 ;  /* 0x0000000928387223 */ /* 0x000fe20000010038 */
[----:B------:R-:W4:Y:S01]  /*18e90*/  LDL.LU R10, [R1+0x468] ;  /* 0x00046800010a7983 */ /* 0x000f220000300800 */
[----:B------:R-:W-:Y:S02]  /*18ea0*/  FADD.FTZ R54, R9, R54 ;  /* 0x0000003609367221 */ /* 0x000fe40000010000 */
[C---:B------:R-:W-:Y:S01]  /*18eb0*/  FFMA.FTZ R56, R13.reuse, R8, R56 ;  /* 0x000000080d387223 */ /* 0x040fe20000010038 */
[----:B------:R-:W4:Y:S01]  /*18ec0*/  LDL.LU R39, [R1+0x464] ;  /* 0x0004640001277983 */ /* 0x000f220000300800 */
[----:B------:R-:W-:Y:S01]  /*18ed0*/  FADD.FTZ R54, R54, R8 ;  /* 0x0000000836367221 */ /* 0x000fe20000010000 */
[----:B------:R-:W-:Y:S01]  /*18ee0*/  FFMA.FTZ R51, R40, R14, R51 ;  /* 0x0000000e28337223 */ /* 0x000fe20000010033 */
[----:B------:R-:W-:Y:S01]  /*18ef0*/  FFMA.FTZ R55, R13, R12, R55 ;  /* 0x0000000c0d377223 */ /* 0x000fe20000010037 */
[----:B------:R-:W-:Y:S01]  /*18f00*/  FADD.FTZ R50, R50, R12 ;  /* 0x0000000c32327221 */ /* 0x000fe20000010000 */
[----:B------:R-:W4:Y:S01]  /*18f10*/  LDL.LU R40, [R1+0x620] ;  /* 0x0006200001287983 */ /* 0x000f220000300800 */
[----:B------:R-:W-:-:S03]  /*18f20*/  FADD.FTZ R53, R53, R14 ;  /* 0x0000000e35357221 */ /* 0x000fc60000010000 */
[----:B------:R-:W4:Y:S04]  /*18f30*/  LDL.LU R12, [R1+0x8ec] ;  /* 0x0008ec00010c7983 */ /* 0x000f280000300800 */
[----:B------:R-:W4:Y:S04]  /*18f40*/  LDL.LU R13, [R1+0x45c] ;  /* 0x00045c00010d7983 */ /* 0x000f280000300800 */
[----:B------:R-:W4:Y:S04]  /*18f50*/  LDL.LU R14, [R1+0x61c] ;  /* 0x00061c00010e7983 */ /* 0x000f280000300800 */
[----:B------:R-:W4:Y:S01]  /*18f60*/  LDL.LU R32, [R1+0x8f4] ;  /* 0x0008f40001207983 */ /* 0x000f220000300800 */
[----:B--2---:R-:W-:Y:S01]  /*18f70*/  FMUL.FTZ R9, R5, R11 ;  /* 0x0000000b05097220 */ /* 0x004fe20000410000 */
[----:B---3--:R-:W-:-:S03]  /*18f80*/  FMUL.FTZ R8, R3, R57 ;  /* 0x0000003903087220 */ /* 0x008fc60000410000 */
[----:B------:R-:W-:Y:S01]  /*18f90*/  FADD.FTZ R54, R9, R54 ;  /* 0x0000003609367221 */ /* 0x000fe20000010000 */
[----:B----4-:R-:W-:-:S03]  /*18fa0*/  FFMA.FTZ R56, R52, R9, R56 ;  /* 0x0000000934387223 */ /* 0x010fc60000010038 */
[----:B------:R-:W-:Y:S01]  /*18fb0*/  FADD.FTZ R54, R54, R8 ;  /* 0x0000000836367221 */ /* 0x000fe20000010000 */
[----:B------:R-:W-:Y:S02]  /*18fc0*/  FFMA.FTZ R56, R34, R8, R56 ;  /* 0x0000000822387223 */ /* 0x000fe40000010038 */
[----:B------:R-:W2:Y:S01]  /*18fd0*/  LDL.LU R8, [R1+0x624] ;  /* 0x0006240001087983 */ /* 0x000ea20000300800 */
[----:B------:R-:W-:Y:S01]  /*18fe0*/  FFMA.FTZ R51, R52, R11, R51 ;  /* 0x0000000b34337223 */ /* 0x000fe20000010033 */
[----:B------:R-:W-:Y:S02]  /*18ff0*/  FADD.FTZ R53, R53, R11 ;  /* 0x0000000b35357221 */ /* 0x000fe40000010000 */
[----:B------:R-:W3:Y:S01]  /*19000*/  LDL.LU R11, [R1+0x618] ;  /* 0x00061800010b7983 */ /* 0x000ee20000300800 */
[----:B------:R-:W-:Y:S01]  /*19010*/  FMUL.FTZ R9, R5, R10 ;  /* 0x0000000a05097220 */ /* 0x000fe20000410000 */
[----:B------:R-:W-:Y:S02]  /*19020*/  FFMA.FTZ R55, R34, R57, R55 ;  /* 0x0000003922377223 */ /* 0x000fe40000010037 */
[----:B------:R-:W4:Y:S01]  /*19030*/  LDL.LU R52, [R1+0x458] ;  /* 0x0004580001347983 */ /* 0x000f220000300800 */
[----:B------:R-:W-:Y:S01]  /*19040*/  FADD.FTZ R54, R9, R54 ;  /* 0x0000003609367221 */ /* 0x000fe20000010000 */
[----:B------:R-:W-:-:S02]  /*19050*/  FADD.FTZ R50, R50, R57 ;  /* 0x0000003932327221 */ /* 0x000fc40000010000 */
[----:B------:R-:W4:Y:S01]  /*19060*/  LDL.LU R34, [R1+0x454] ;  /* 0x0004540001227983 */ /* 0x000f220000300800 */
[----:B------:R-:W-:Y:S01]  /*19070*/  FFMA.FTZ R55, R40, R39, R55 ;  /* 0x0000002728377223 */ /* 0x000fe20000010037 */
[----:B------:R-:W-:Y:S02]  /*19080*/  FADD.FTZ R50, R50, R39 ;  /* 0x0000002732327221 */ /* 0x000fe40000010000 */
[----:B------:R-:W4:Y:S01]  /*19090*/  LDL.LU R57, [R1+0x610] ;  /* 0x0006100001397983 */ /* 0x000f220000300800 */
[----:B------:R-:W-:Y:S01]  /*190a0*/  FADD.FTZ R53, R53, R10 ;  /* 0x0000000a35357221 */ /* 0x000fe20000010000 */
[----:B------:R-:W-:-:S03]  /*190b0*/  FADD.FTZ R50, R50, R13 ;  /* 0x0000000d32327221 */ /* 0x000fc60000010000 */
[----:B------:R-:W-:Y:S01]  /*190c0*/  FADD.FTZ R53, R53, R12 ;  /* 0x0000000c35357221 */ /* 0x000fe20000010000 */
[C---:B--2---:R-:W-:Y:S01]  /*190d0*/  FFMA.FTZ R51, R8.reuse, R10, R51 ;  /* 0x0000000a08337223 */ /* 0x044fe20000010033 */
[----:B------:R-:W-:Y:S01]  /*190e0*/  FFMA.FTZ R56, R8, R9, R56 ;  /* 0x0000000908387223 */ /* 0x000fe20000010038 */
[----:B------:R-:W-:Y:S01]  /*190f0*/  FMUL.FTZ R8, R3, R39 ;  /* 0x0000002703087220 */ /* 0x000fe20000410000 */
[----:B------:R-:W-:Y:S01]  /*19100*/  FMUL.FTZ R9, R5, R12 ;  /* 0x0000000c05097220 */ /* 0x000fe20000410000 */
[-C--:B---3--:R-:W-:Y:S01]  /*19110*/  FFMA.FTZ R55, R11, R13.reuse, R55 ;  /* 0x0000000d0b377223 */ /* 0x088fe20000010037 */
[----:B------:R-:W2:Y:S01]  /*19120*/  LDL.LU R10, [R1+0x60c] ;  /* 0x00060c00010a7983 */ /* 0x000ea20000300800 */
[----:B------:R-:W-:Y:S01]  /*19130*/  FFMA.FTZ R56, R40, R8, R56 ;  /* 0x0000000828387223 */ /* 0x000fe20000010038 */
[----:B------:R-:W-:Y:S01]  /*19140*/  FADD.FTZ R54, R54, R8 ;  /* 0x0000000836367221 */ /* 0x000fe20000010000 */
[----:B------:R-:W-:Y:S01]  /*19150*/  FMUL.FTZ R8, R3, R13 ;  /* 0x0000000d03087220 */ /* 0x000fe20000410000 */
[----:B------:R-:W3:Y:S01]  /*19160*/  LDL.LU R40, [R1+0x44c] ;  /* 0x00044c0001287983 */ /* 0x000ee20000300800 */
[----:B------:R-:W-:Y:S01]  /*19170*/  FFMA.FTZ R56, R14, R9, R56 ;  /* 0x000000090e387223 */ /* 0x000fe20000010038 */
[----:B------:R-:W-:-:S02]  /*19180*/  FADD.FTZ R54, R9, R54 ;  /* 0x0000003609367221 */ /* 0x000fc40000010000 */
[----:B------:R-:W2:Y:S01]  /*19190*/  LDL.LU R13, [R1+0x8e4] ;  /* 0x0008e400010d7983 */ /* 0x000ea20000300800 */
[----:B------:R-:W-:Y:S01]  /*191a0*/  FFMA.FTZ R56, R11, R8, R56 ;  /* 0x000000080b387223 */ /* 0x000fe20000010038 */
[----:B------:R-:W-:Y:S02]  /*191b0*/  FADD.FTZ R54, R54, R8 ;  /* 0x0000000836367221 */ /* 0x000fe40000010000 */
[----:B------:R-:W3:Y:S01]  /*191c0*/  LDL.LU R8, [R1+0x614] ;  /* 0x0006140001087983 */ /* 0x000ee20000300800 */
[----:B------:R-:W-:-:S03]  /*191d0*/  FFMA.FTZ R51, R14, R12, R51 ;  /* 0x0000000c0e337223 */ /* 0x000fc60000010033 */
[----:B------:R-:W2:Y:S01]  /*191e0*/  LDL.LU R12, [R1+0x608] ;  /* 0x00060800010c7983 */ /* 0x000ea20000300800 */
[----:B----4-:R-:W-:-:S03]  /*191f0*/  FMUL.FTZ R9, R5, R52 ;  /* 0x0000003405097220 */ /* 0x010fc60000410000 */
[----:B------:R-:W4:Y:S01]  /*19200*/  LDL.LU R14, [R1+0x448] ;  /* 0x00044800010e7983 */ /* 0x000f220000300800 */
[----:B------:R-:W-:Y:S01]  /*19210*/  FADD.FTZ R54, R9, R54 ;  /* 0x0000003609367221 */ /* 0x000fe20000010000 */
[----:B------:R-:W-:Y:S02]  /*19220*/  FADD.FTZ R53, R53, R52 ;  /* 0x0000003435357221 */ /* 0x000fe40000010000 */
[----:B------:R-:W4:Y:S01]  /*19230*/  LDL.LU R11, [R1+0x450] ;  /* 0x00045000010b7983 */ /* 0x000f220000300800 */
[----:B------:R-:W-:-:S03]  /*19240*/  FADD.FTZ R50, R50, R34 ;  /* 0x0000002232327221 */ /* 0x000fc60000010000 */
[----:B------:R-:W4:Y:S01]  /*19250*/  LDL.LU R39, [R1+0x8e8] ;  /* 0x0008e80001277983 */ /* 0x000f220000300800 */
[C---:B---3--:R-:W-:Y:S01]  /*19260*/  FFMA.FTZ R51, R8.reuse, R52, R51 ;  /* 0x0000003408337223 */ /* 0x048fe20000010033 */
[----:B------:R-:W-:Y:S01]  /*19270*/  FFMA.FTZ R56, R8, R9, R56 ;  /* 0x0000000908387223 */ /* 0x000fe20000010038 */
[----:B------:R-:W-:Y:S01]  /*19280*/  FMUL.FTZ R8, R3, R34 ;  /* 0x0000002203087220 */ /* 0x000fe20000410000 */
[----:B--2---:R-:W-:Y:S01]  /*19290*/  FMUL.FTZ R9, R5, R13 ;  /* 0x0000000d05097220 */ /* 0x004fe20000410000 */
[----:B------:R-:W-:Y:S01]  /*192a0*/  FADD.FTZ R53, R53, R13 ;  /* 0x0000000d35357221 */ /* 0x000fe20000010000 */
[----:B------:R-:W2:Y:S01]  /*192b0*/  LDL.LU R52, [R1+0x5e4] ;  /* 0x0005e40001347983 */ /* 0x000ea20000300800 */
[----:B------:R-:W-:Y:S01]  /*192c0*/  FFMA.FTZ R56, R57, R8, R56 ;  /* 0x0000000839387223 */ /* 0x000fe20000010038 */
[----:B------:R-:W-:Y:S01]  /*192d0*/  FADD.FTZ R54, R54, R8 ;  /* 0x0000000836367221 */ /* 0x000fe20000010000 */
[----:B------:R-:W-:Y:S02]  /*192e0*/  FMUL.FTZ R8, R3, R40 ;  /* 0x0000002803087220 */ /* 0x000fe40000410000 */
[----:B------:R-:W-:Y:S01]  /*192f0*/  FFMA.FTZ R56, R10, R9, R56 ;  /* 0x000000090a387223 */ /* 0x000fe20000010038 */
[----:B------:R-:W-:-:S03]  /*19300*/  FADD.FTZ R54, R9, R54 ;  /* 0x0000003609367221 */ /* 0x000fc60000010000 */
[----:B------:R-:W-:Y:S01]  /*19310*/  FFMA.FTZ R56, R12, R8, R56 ;  /* 0x000000080c387223 */ /* 0x000fe20000010038 */
[----:B------:R-:W-:Y:S02]  /*19320*/  FADD.FTZ R54, R54, R8 ;  /* 0x0000000836367221 */ /* 0x000fe40000010000 */
[----:B------:R-:W3:Y:S01]  /*19330*/  LDL.LU R8, [R1+0x5f4] ;  /* 0x0005f40001087983 */ /* 0x000ee20000300800 */
[----:B----4-:R-:W-:Y:S01]  /*19340*/  FMUL.FTZ R9, R5, R14 ;  /* 0x0000000e05097220 */ /* 0x010fe20000410000 */
[----:B------:R-:W-:Y:S01]  /*19350*/  FFMA.FTZ R51, R10, R13, R51 ;  /* 0x0000000d0a337223 */ /* 0x000fe20000010033 */
[----:B------:R-:W-:Y:S01]  /*19360*/  FADD.FTZ R53, R53, R14 ;  /* 0x0000000e35357221 */ /* 0x000fe20000010000 */
[----:B------:R-:W-:Y:S01]  /*19370*/  FFMA.FTZ R55, R57, R34, R55 ;  /* 0x0000002239377223 */ /* 0x000fe20000010037 */
[----:B------:R-:W-:Y:S01]  /*19380*/  FADD.FTZ R54, R9, R54 ;  /* 0x0000003609367221 */ /* 0x000fe20000010000 */
[----:B------:R-:W4:Y:S04]  /*19390*/  LDL.LU R57, [R1+0x470] ;  /* 0x0004700001397983 */ /* 0x000f280000300800 */
[----:B------:R-:W4:Y:S01]  /*193a0*/  LDL.LU R10, [R1+0x480] ;  /* 0x00048000010a7983 */ /* 0x000f220000300800 */
[----:B------:R-:W-:-:S03]  /*193b0*/  FADD.FTZ R50, R50, R40 ;  /* 0x0000002832327221 */ /* 0x000fc60000010000 */
[----:B------:R-:W4:Y:S01]  /*193c0*/  LDL.LU R13, [R1+0x4a4] ;  /* 0x0004a400010d7983 */ /* 0x000f220000300800 */
[C---:B---3--:R-:W-:Y:S01]  /*193d0*/  FFMA.FTZ R56, R8.reuse, R9, R56 ;  /* 0x0000000908387223 */ /* 0x048fe20000010038 */
[----:B------:R-:W-:Y:S02]  /*193e0*/  FFMA.FTZ R51, R8, R14, R51 ;  /* 0x0000000e08337223 */ /* 0x000fe40000010033 */
[----:B------:R-:W3:Y:S04]  /*193f0*/  LDL.LU R9, [R1+0x5f0] ;  /* 0x0005f00001097983 */ /* 0x000ee80000300800 */
[----:B------:R-:W2:Y:S01]  /*19400*/  LDL.LU R14, [R1+0x8d8] ;  /* 0x0008d800010e7983 */ /* 0x000ea20000300800 */
[----:B------:R-:W-:Y:S01]  /*19410*/  FFMA.FTZ R55, R12, R40, R55 ;  /* 0x000000280c377223 */ /* 0x000fe20000010037 */
[----:B------:R-:W-:-:S02]  /*19420*/  FMUL.FTZ R8, R3, R11 ;  /* 0x0000000b03087220 */ /* 0x000fc40000410000 */
[----:B------:R-:W4:Y:S02]  /*19430*/  LDL.LU R12, [R1+0x498] ;  /* 0x00049800010c7983 */ /* 0x000f240000300800 */
[----:B------:R-:W-:Y:S02]  /*19440*/  FADD.FTZ R54, R54, R8 ;  /* 0x0000000836367221 */ /* 0x000fe40000010000 */
[----:B------:R-:W4:Y:S04]  /*19450*/  LDL.LU R40, [R1+0x8dc] ;  /* 0x0008dc0001287983 */ /* 0x000f280000300800 */
[----:B------:R-:W4:Y:S01]  /*19460*/  LDL.LU R34, [R1+0x8e0] ;  /* 0x0008e00001227983 */ /* 0x000f220000300800 */
[C---:B---3--:R-:W-:Y:S01]  /*19470*/  FFMA.FTZ R55, R9.reuse, R11, R55 ;  /* 0x0000000b09377223 */ /* 0x048fe20000010037 */
[----:B------:R-:W-:Y:S01]  /*19480*/  FFMA.FTZ R56, R9, R8, R56 ;  /* 0x0000000809387223 */ /* 0x000fe20000010038 */
[----:B--2---:R-:W-:-:S04]  /*19490*/  FMUL.FTZ R9, R5, R14 ;  /* 0x0000000e05097220 */ /* 0x004fc80000410000 */
[----:B------:R-:W-:Y:S01]  /*194a0*/  FFMA.FTZ R56, R52, R9, R56 ;  /* 0x0000000934387223 */ /* 0x000fe20000010038 */
[----:B------:R-:W-:Y:S02]  /*194b0*/  FADD.FTZ R54, R9, R54 ;  /* 0x0000003609367221 */ /* 0x000fe40000010000 */
[----:B------:R-:W2:Y:S01]  /*194c0*/  LDL.LU R9, [R1+0x5e0] ;  /* 0x0005e00001097983 */ /* 0x000ea20000300800 */
[----:B----4-:R-:W-:-:S04]  /*194d0*/  FMUL.FTZ R8, R3, R57 ;  /* 0x0000003903087220 */ /* 0x010fc80000410000 */
[----:B------:R-:W-:Y:S01]  /*194e0*/  FADD.FTZ R54, R54, R8 ;  /* 0x0000000836367221 */ /* 0x000fe20000010000 */
[C---:B--2---:R-:W-:Y:S02]  /*194f0*/  FFMA.FTZ R56, R9.reuse, R8, R56 ;  /* 0x0000000809387223 */ /* 0x044fe40000010038 */
[----:B------:R-:W2:Y:S01]  /*19500*/  LDL.LU R8, [R1+0x5d4] ;  /* 0x0005d40001087983 */ /* 0x000ea20000300800 */
[----:B------:R-:W-:Y:S01]  /*19510*/  FFMA.FTZ R55, R9, R57, R55 ;  /* 0x0000003909377223 */ /* 0x000fe20000010037 */
[----:B------:R-:W-:-:S04]  /*19520*/  FMUL.FTZ R9, R5, R10 ;  /* 0x0000000a05097220 */ /* 0x000fc80000410000 */
[----:B------:R-:W-:Y:S01]  /*19530*/  FADD.FTZ R54, R9, R54 ;  /* 0x0000003609367221 */ /* 0x000fe20000010000 */
[----:B------:R-:W-:Y:S01]  /*19540*/  FFMA.FTZ R51, R52, R14, R51 ;  /* 0x0000000e34337223 */ /* 0x000fe20000010033 */
[----:B------:R-:W-:Y:S01]  /*19550*/  FADD.FTZ R53, R53, R14 ;  /* 0x0000000e35357221 */ /* 0x000fe20000010000 */
[----:B------:R-:W-:Y:S01]  /*19560*/  FADD.FTZ R50, R50, R11 ;  /* 0x0000000b32327221 */ /* 0x000fe20000010000 */
[----:B------:R-:W3:Y:S04]  /*19570*/  LDL.LU R14, [R1+0x5cc] ;  /* 0x0005cc00010e7983 */ /* 0x000ee80000300800 */
[----:B------:R-:W4:Y:S01]  /*19580*/  LDL.LU R11, [R1+0x5c8] ;  /* 0x0005c800010b7983 */ /* 0x000f220000300800 */
[----:B------:R-:W-:-:S03]  /*19590*/  FADD.FTZ R50, R50, R57 ;  /* 0x0000003932327221 */ /* 0x000fc60000010000 */
[----:B------:R-:W4:Y:S04]  /*195a0*/  LDL.LU R52, [R1+0x5c4] ;  /* 0x0005c40001347983 */ /* 0x000f280000300800 */
[----:B------:R-:W4:Y:S01]  /*195b0*/  LDL.LU R57, [R1+0x5bc] ;  /* 0x0005bc0001397983 */ /* 0x000f220000300800 */
[----:B--2---:R-:W-:-:S03]  /*195c0*/  FFMA.FTZ R56, R8, R9, R56 ;  /* 0x0000000908387223 */ /* 0x004fc60000010038 */
[----:B------:R-:W2:Y:S01]  /*195d0*/  LDL.LU R9, [R1+0x5d0] ;  /* 0x0005d00001097983 */ /* 0x000ea20000300800 */
[----:B------:R-:W-:Y:S01]  /*195e0*/  FFMA.FTZ R51, R8, R10, R51 ;  /* 0x0000000a08337223 */ /* 0x000fe20000010033 */
[----:B------:R-:W-:Y:S01]  /*195f0*/  FADD.FTZ R53, R53, R10 ;  /* 0x0000000a35357221 */ /* 0x000fe20000010000 */
[----:B------:R-:W-:Y:S01]  /*19600*/  FMUL.FTZ R8, R3, R12 ;  /* 0x0000000c03087220 */ /* 0x000fe20000410000 */
[----:B------:R-:W2:Y:S01]  /*19610*/  LDL.LU R10, [R1+0x5b0] ;  /* 0x0005b000010a7983 */ /* 0x000ea20000300800 */
[----:B------:R-:W-:Y:S01]  /*19620*/  FADD.FTZ R50, R50, R12 ;  /* 0x0000000c32327221 */ /* 0x000fe20000010000 */
[----:B------:R-:W-:Y:S01]  /*19630*/  FADD.FTZ R53, R53, R13 ;  /* 0x0000000d35357221 */ /* 0x000fe20000010000 */
[----:B------:R-:W-:Y:S01]  /*19640*/  FADD.FTZ R54, R54, R8 ;  /* 0x0000000836367221 */ /* 0x000fe20000010000 */
[----:B---3--:R-:W-:-:S04]  /*19650*/  FFMA.FTZ R51, R14, R13, R51 ;  /* 0x0000000d0e337223 */ /* 0x008fc80000010033 */
[----:B----4-:R-:W-:Y:S01]  /*19660*/  FFMA.FTZ R51, R52, R34, R51 ;  /* 0x0000002234337223 */ /* 0x010fe20000010033 */
[C---:B--2---:R-:W-:Y:S01]  /*19670*/  FFMA.FTZ R55, R9.reuse, R12, R55 ;  /* 0x0000000c09377223 */ /* 0x044fe20000010037 */
[----:B------:R-:W-:Y:S01]  /*19680*/  FFMA.FTZ R56, R9, R8, R56 ;  /* 0x0000000809387223 */ /* 0x000fe20000010038 */
[----:B------:R-:W2:Y:S01]  /*19690*/  LDL.LU R12, [R1+0x5ac] ;  /* 0x0005ac00010c7983 */ /* 0x000ea20000300800 */
[----:B------:R-:W-:Y:S01]  /*196a0*/  FMUL.FTZ R9, R5, R13 ;  /* 0x0000000d05097220 */ /* 0x000fe20000410000 */
[-C--:B------:R-:W-:Y:S02]  /*196b0*/  FMUL.FTZ R8, R3, R40.reuse ;  /* 0x0000002803087220 */ /* 0x080fe40000410000 */
[----:B------:R-:W3:Y:S01]  /*196c0*/  LDL.LU R13, [R1+0x5a0] ;  /* 0x0005a000010d7983 */ /* 0x000ee20000300800 */
[----:B------:R-:W-:Y:S01]  /*196d0*/  FFMA.FTZ R56, R14, R9, R56 ;  /* 0x000000090e387223 */ /* 0x000fe20000010038 */
[----:B------:R-:W-:Y:S01]  /*196e0*/  FADD.FTZ R54, R9, R54 ;  /* 0x0000003609367221 */ /* 0x000fe20000010000 */
[----:B------:R-:W-:Y:S01]  /*196f0*/  FFMA.FTZ R55, R11, R40, R55 ;  /* 0x000000280b377223 */ /* 0x000fe20000010037 */
[----:B------:R-:W-:Y:S01]  /*19700*/  FMUL.FTZ R9, R5, R34 ;  /* 0x0000002205097220 */ /* 0x000fe20000410000 */
[----:B------:R-:W-:-:S02]  /*19710*/  FFMA.FTZ R56, R11, R8, R56 ;  /* 0x000000080b387223 */ /* 0x000fc40000010038 */
[----:B------:R-:W4:Y:S01]  /*19720*/  LDL.LU R11, [R1+0x590] ;  /* 0x00059000010b7983 */ /* 0x000f220000300800 */
[----:B------:R-:W-:Y:S01]  /*19730*/  FADD.FTZ R54, R54, R8 ;  /* 0x0000000836367221 */ /* 0x000fe20000010000 */
        /* <DEDUP_REMOVED lines=40> */
[-C--:B------:R-:W-:Y:S01]  /*199c0*/  FMUL.FTZ R8, R3, R35.reuse ;  /* 0x0000002303087220 */ /* 0x080fe20000410000 */
[----:B------:R-:W-:Y:S02]  /*199d0*/  FFMA.FTZ R51, R10, R24, R51 ;  /* 0x000000180a337223 */ /* 0x000fe40000010033 */
[----:B------:R-:W4:Y:S01]  /*199e0*/  LDL.LU R10, [R1+0x540] ;  /* 0x00054000010a7983 */ /* 0x000f220000300800 */
[----:B------:R-:W-:Y:S01]  /*199f0*/  FADD.FTZ R54, R9, R54 ;  /* 0x0000003609367221 */ /* 0x000fe20000010000 */
[----:B------:R-:W-:Y:S01]  /*19a00*/  FMUL.FTZ R9, R5, R22 ;  /* 0x0000001605097220 */ /* 0x000fe20000410000 */
[----:B------:R-:W-:Y:S02]  /*19a10*/  FADD.FTZ R50, R50, R40 ;  /* 0x0000002832327221 */ /* 0x000fe40000010000 */
[----:B------:R-:W-:Y:S01]  /*19a20*/  FADD.FTZ R54, R54, R8 ;  /* 0x0000000836367221 */ /* 0x000fe20000010000 */
[----:B------:R-:W4:Y:S03]  /*19a30*/  LDL.LU R40, [R1+0x51c] ;  /* 0x00051c0001287983 */ /* 0x000f260000300800 */
[----:B------:R-:W-:Y:S01]  /*19a40*/  FADD.FTZ R54, R9, R54 ;  /* 0x0000003609367221 */ /* 0x000fe20000010000 */
[C---:B--2---:R-:W-:Y:S01]  /*19a50*/  FFMA.FTZ R55, R12.reuse, R35, R55 ;  /* 0x000000230c377223 */ /* 0x044fe20000010037 */
[----:B------:R-:W-:-:S02]  /*19a60*/  FFMA.FTZ R56, R12, R8, R56 ;  /* 0x000000080c387223 */ /* 0x000fc40000010038 */
[----:B------:R-:W2:Y:S01]  /*19a70*/  LDL.LU R12, [R1+0x530] ;  /* 0x00053000010c7983 */ /* 0x000ea20000300800 */
[----:B------:R-:W-:Y:S01]  /*19a80*/  FMUL.FTZ R8, R3, R33 ;  /* 0x0000002103087220 */ /* 0x000fe20000410000 */
[C---:B---3--:R-:W-:Y:S01]  /*19a90*/  FFMA.FTZ R56, R13.reuse, R9, R56 ;  /* 0x000000090d387223 */ /* 0x048fe20000010038 */
[----:B------:R-:W-:Y:S01]  /*19aa0*/  FFMA.FTZ R51, R13, R22, R51 ;  /* 0x000000160d337223 */ /* 0x000fe20000010033 */
[----:B------:R-:W-:Y:S01]  /*19ab0*/  FMUL.FTZ R9, R5, R20 ;  /* 0x0000001405097220 */ /* 0x000fe20000410000 */
[----:B------:R-:W3:Y:S01]  /*19ac0*/  LDL.LU R13, [R1+0x508] ;  /* 0x00050800010d7983 */ /* 0x000ee20000300800 */
[C---:B----4-:R-:W-:Y:S01]  /*19ad0*/  FFMA.FTZ R56, R11.reuse, R8, R56 ;  /* 0x000000080b387223 */ /* 0x050fe20000010038 */
[----:B------:R-:W-:Y:S01]  /*19ae0*/  FADD.FTZ R54, R54, R8 ;  /* 0x0000000836367221 */ /* 0x000fe20000010000 */
[----:B------:R-:W-:Y:S01]  /*19af0*/  FFMA.FTZ R55, R11, R33, R55 ;  /* 0x000000210b377223 */ /* 0x000fe20000010037 */
[----:B------:R-:W-:Y:S01]  /*19b00*/  FMUL.FTZ R8, R3, R29 ;  /* 0x0000001d03087220 */ /* 0x000fe20000410000 */
[C---:B------:R-:W-:Y:S01]  /*19b10*/  FFMA.FTZ R51, R52.reuse, R20, R51 ;  /* 0x0000001434337223 */ /* 0x040fe20000010033 */
[----:B------:R-:W-:-:S02]  /*19b20*/  FFMA.FTZ R56, R52, R9, R56 ;  /* 0x0000000934387223 */ /* 0x000fc40000010038 */
[----:B------:R-:W4:Y:S01]  /*19b30*/  LDL.LU R52, [R1+0x4f4] ;  /* 0x0004f40001347983 */ /* 0x000f220000300800 */
[C---:B------:R-:W-:Y:S01]  /*19b40*/  FFMA.FTZ R55, R57.reuse, R29, R55 ;  /* 0x0000001d39377223 */ /* 0x040fe20000010037 */
[----:B------:R-:W-:Y:S02]  /*19b50*/  FFMA.FTZ R56, R57, R8, R56 ;  /* 0x0000000839387223 */ /* 0x000fe40000010038 */
[----:B------:R-:W4:Y:S01]  /*19b60*/  LDL.LU R57, [R1+0x4ec] ;  /* 0x0004ec0001397983 */ /* 0x000f220000300800 */
[----:B------:R-:W-:Y:S01]  /*19b70*/  FADD.FTZ R54, R9, R54 ;  /* 0x0000003609367221 */ /* 0x000fe20000010000 */
[----:B------:R-:W-:Y:S01]  /*19b80*/  FADD.FTZ R53, R53, R34 ;  /* 0x0000002235357221 */ /* 0x000fe20000010000 */
[----:B------:R-:W-:Y:S01]  /*19b90*/  FMUL.FTZ R9, R5, R19 ;  /* 0x0000001305097220 */ /* 0x000fe20000410000 */
[----:B------:R-:W-:Y:S01]  /*19ba0*/  FADD.FTZ R50, R50, R39 ;  /* 0x0000002732327221 */ /* 0x000fe20000010000 */
[----:B------:R-:W-:Y:S01]  /*19bb0*/  FADD.FTZ R54, R54, R8 ;  /* 0x0000000836367221 */ /* 0x000fe20000010000 */
[----:B------:R-:W-:Y:S01]  /*19bc0*/  FADD.FTZ R53, R53, R32 ;  /* 0x0000002035357221 */ /* 0x000fe20000010000 */
[C---:B------:R-:W-:Y:S01]  /*19bd0*/  FFMA.FTZ R11, R10.reuse, R9, R56 ;  /* 0x000000090a0b7223 */ /* 0x040fe20000010038 */
[----:B------:R-:W-:Y:S01]  /*19be0*/  FMUL.FTZ R8, R3, R27 ;  /* 0x0000001b03087220 */ /* 0x000fe20000410000 */
[----:B------:R-:W4:Y:S01]  /*19bf0*/  LDL.LU R32, [R1+0x4e8] ;  /* 0x0004e80001207983 */ /* 0x000f220000300800 */
[----:B------:R-:W-:Y:S01]  /*19c00*/  FFMA.FTZ R51, R10, R19, R51 ;  /* 0x000000130a337223 */ /* 0x000fe20000010033 */
[----:B------:R-:W-:-:S02]  /*19c10*/  FADD.FTZ R9, R9, R54 ;  /* 0x0000003609097221 */ /* 0x000fc40000010000 */
[----:B------:R-:W4:Y:S02]  /*19c20*/  LDL.LU R39, [R1+0x4e4] ;  /* 0x0004e40001277983 */ /* 0x000f240000300800 */
[----:B------:R-:W-:Y:S01]  /*19c30*/  FADD.FTZ R14, R9, R8 ;  /* 0x00000008090e7221 */ /* 0x000fe20000010000 */
[----:B------:R-:W-:Y:S01]  /*19c40*/  FMUL.FTZ R9, R3, R25 ;  /* 0x0000001903097220 */ /* 0x000fe20000410000 */
[----:B------:R-:W4:Y:S01]  /*19c50*/  LDL.LU R34, [R1+0x4e0] ;  /* 0x0004e00001227983 */ /* 0x000f220000300800 */
[C---:B--2---:R-:W-:Y:S01]  /*19c60*/  FFMA.FTZ R10, R12.reuse, R27, R55 ;  /* 0x0000001b0c0a7223 */ /* 0x044fe20000010037 */
[----:B------:R-:W-:Y:S01]  /*19c70*/  FFMA.FTZ R12, R12, R8, R11 ;  /* 0x000000080c0c7223 */ /* 0x000fe2000001000b */
[-C--:B------:R-:W-:Y:S01]  /*19c80*/  FMUL.FTZ R11, R5, R18.reuse ;  /* 0x00000012050b7220 */ /* 0x080fe20000410000 */
[----:B------:R-:W-:-:S03]  /*19c90*/  FFMA.FTZ R8, R40, R18, R51 ;  /* 0x0000001228087223 */ /* 0x000fc60000010033 */
[----:B------:R-:W-:Y:S01]  /*19ca0*/  FFMA.FTZ R12, R40, R11, R12 ;  /* 0x0000000b280c7223 */ /* 0x000fe2000001000c */
[----:B------:R-:W-:Y:S01]  /*19cb0*/  FADD.FTZ R14, R11, R14 ;  /* 0x0000000e0b0e7221 */ /* 0x000fe20000010000 */
[----:B------:R-:W2:Y:S01]  /*19cc0*/  LDL.LU R40, [R1+0x4dc] ;  /* 0x0004dc0001287983 */ /* 0x000ea20000300800 */
[----:B------:R-:W-:Y:S01]  /*19cd0*/  FMUL.FTZ R11, R5, R17 ;  /* 0x00000011050b7220 */ /* 0x000fe20000410000 */
[C---:B---3--:R-:W-:Y:S01]  /*19ce0*/  FFMA.FTZ R12, R13.reuse, R9, R12 ;  /* 0x000000090d0c7223 */ /* 0x048fe2000001000c */
[----:B------:R-:W-:Y:S01]  /*19cf0*/  FFMA.FTZ R10, R13, R25, R10 ;  /* 0x000000190d0a7223 */ /* 0x000fe2000001000a */
[----:B------:R-:W-:Y:S01]  /*19d00*/  FADD.FTZ R14, R14, R9 ;  /* 0x000000090e0e7221 */ /* 0x000fe20000010000 */
[----:B------:R-:W-:Y:S01]  /*19d10*/  FMUL.FTZ R13, R3, R23 ;  /* 0x00000017030d7220 */ /* 0x000fe20000410000 */
[C---:B----4-:R-:W-:Y:S01]  /*19d20*/  FFMA.FTZ R9, R52.reuse, R17, R8 ;  /* 0x0000001134097223 */ /* 0x050fe20000010008 */
[----:B------:R-:W-:Y:S02]  /*19d30*/  FFMA.FTZ R12, R52, R11, R12 ;  /* 0x0000000b340c7223 */ /* 0x000fe4000001000c */
[----:B------:R-:W3:Y:S01]  /*19d40*/  LDL.LU R52, [R1+0x4d8] ;  /* 0x0004d80001347983 */ /* 0x000ee20000300800 */
[C---:B------:R-:W-:Y:S01]  /*19d50*/  FFMA.FTZ R10, R57.reuse, R23, R10 ;  /* 0x00000017390a7223 */ /* 0x040fe2000001000a */
[----:B------:R-:W-:-:S02]  /*19d60*/  FFMA.FTZ R12, R57, R13, R12 ;  /* 0x0000000d390c7223 */ /* 0x000fc4000001000c */
[----:B------:R-:W4:Y:S01]  /*19d70*/  LDL.LU R57, [R1+0x4d4] ;  /* 0x0004d40001397983 */ /* 0x000f220000300800 */
[----:B------:R-:W-:-:S04]  /*19d80*/  FADD.FTZ R53, R53, R28 ;  /* 0x0000001c35357221 */ /* 0x000fc80000010000 */
[----:B------:R-:W-:-:S04]  /*19d90*/  FADD.FTZ R53, R53, R26 ;  /* 0x0000001a35357221 */ /* 0x000fc80000010000 */
[----:B------:R-:W-:-:S04]  /*19da0*/  FADD.FTZ R53, R53, R24 ;  /* 0x0000001835357221 */ /* 0x000fc80000010000 */
[----:B------:R-:W-:-:S04]  /*19db0*/  FADD.FTZ R53, R53, R22 ;  /* 0x0000001635357221 */ /* 0x000fc80000010000 */
[----:B------:R-:W-:Y:S01]  /*19dc0*/  FADD.FTZ R53, R53, R20 ;  /* 0x0000001435357221 */ /* 0x000fe20000010000 */
[----:B------:R-:W-:Y:S01]  /*19dd0*/  FADD.FTZ R50, R50, R38 ;  /* 0x0000002632327221 */ /* 0x000fe20000010000 */
[----:B------:R-:W-:Y:S01]  /*19de0*/  FADD.FTZ R14, R11, R14 ;  /* 0x0000000e0b0e7221 */ /* 0x000fe20000010000 */
[-C--:B------:R-:W-:Y:S01]  /*19df0*/  FMUL.FTZ R11, R5, R16.reuse ;  /* 0x00000010050b7220 */ /* 0x080fe20000410000 */
[----:B------:R-:W-:Y:S01]  /*19e00*/  FADD.FTZ R53, R53, R19 ;  /* 0x0000001335357221 */ /* 0x000fe20000010000 */
[----:B------:R-:W4:Y:S01]  /*19e10*/  LDL.LU R38, [R1+0x4d0] ;  /* 0x0004d00001267983 */ /* 0x000f220000300800 */
[----:B------:R-:W-:Y:S01]  /*19e20*/  FADD.FTZ R14, R14, R13 ;  /* 0x0000000d0e0e7221 */ /* 0x000fe20000010000 */
[C---:B------:R-:W-:Y:S01]  /*19e30*/  FFMA.FTZ R8, R32.reuse, R16, R9 ;  /* 0x0000001020087223 */ /* 0x040fe20000010009 */
        /* <DEDUP_REMOVED lines=8> */
[-C--:B------:R-:W-:Y:S01]  /*19ec0*/  FMUL.FTZ R10, R5, R15.reuse ;  /* 0x0000000f050a7220 */ /* 0x080fe20000410000 */
[----:B------:R-:W4:Y:S01]  /*19ed0*/  LDL.LU R39, [R1+0x4c8] ;  /* 0x0004c80001277983 */ /* 0x000f220000300800 */
[----:B------:R-:W-:Y:S01]  /*19ee0*/  FADD.FTZ R16, R17, R16 ;  /* 0x0000001011107221 */ /* 0x000fe20000010000 */
[----:B------:R-:W-:Y:S01]  /*19ef0*/  FADD.FTZ R13, R14, R13 ;  /* 0x0000000d0e0d7221 */ /* 0x000fe20000010000 */
[C---:B------:R-:W-:Y:S01]  /*19f00*/  FFMA.FTZ R11, R34.reuse, R10, R11 ;  /* 0x0000000a220b7223 */ /* 0x040fe2000001000b */
[----:B------:R-:W-:Y:S01]  /*19f10*/  FMUL.FTZ R12, R3, R30 ;  /* 0x0000001e030c7220 */ /* 0x000fe20000410000 */
[----:B------:R-:W-:Y:S01]  /*19f20*/  FFMA.FTZ R8, R34, R15, R8 ;  /* 0x0000000f22087223 */ /* 0x000fe20000010008 */
[----:B------:R-:W-:Y:S01]  /*19f30*/  FADD.FTZ R16, R16, R15 ;  /* 0x0000000f10107221 */ /* 0x000fe20000010000 */
[----:B------:R-:W4:Y:S01]  /*19f40*/  LDL.LU R34, [R1+0x4c4] ;  /* 0x0004c40001227983 */ /* 0x000f220000300800 */
[----:B------:R-:W-:Y:S01]  /*19f50*/  FADD.FTZ R13, R10, R13 ;  /* 0x0000000d0a0d7221 */ /* 0x000fe20000010000 */
[----:B------:R-:W-:-:S03]  /*19f60*/  FMUL.FTZ R10, R5, R41 ;  /* 0x00000029050a7220 */ /* 0x000fc60000410000 */
[----:B------:R-:W-:Y:S01]  /*19f70*/  FADD.FTZ R13, R13, R12 ;  /* 0x0000000c0d0d7221 */ /* 0x000fe20000010000 */
[C---:B--2---:R-:W-:Y:S01]  /*19f80*/  FFMA.FTZ R9, R40.reuse, R30, R9 ;  /* 0x0000001e28097223 */ /* 0x044fe20000010009 */
[----:B------:R-:W-:Y:S02]  /*19f90*/  FFMA.FTZ R15, R40, R12, R11 ;  /* 0x0000000c280f7223 */ /* 0x000fe4000001000b */
[----:B------:R-:W2:Y:S01]  /*19fa0*/  LDL.LU R40, [R1+0x460] ;  /* 0x0004600001287983 */ /* 0x000ea20000300800 */
[----:B------:R-:W-:Y:S01]  /*19fb0*/  FMUL.FTZ R12, R3, R4 ;  /* 0x00000004030c7220 */ /* 0x000fe20000410000 */
[C---:B---3--:R-:W-:Y:S01]  /*19fc0*/  FFMA.FTZ R11, R52.reuse, R41, R8 ;  /* 0x00000029340b7223 */ /* 0x048fe20000010008 */
[----:B------:R-:W-:Y:S02]  /*19fd0*/  FFMA.FTZ R15, R52, R10, R15 ;  /* 0x0000000a340f7223 */ /* 0x000fe4000001000f */
[----:B------:R-:W3:Y:S01]  /*19fe0*/  LDL.LU R52, [R1+0x444] ;  /* 0x0004440001347983 */ /* 0x000ee20000300800 */
[C---:B----4-:R-:W-:Y:S01]  /*19ff0*/  FFMA.FTZ R8, R57.reuse, R4, R9 ;  /* 0x0000000439087223 */ /* 0x050fe20000010009 */
[----:B------:R-:W-:-:S02]  /*1a000*/  FFMA.FTZ R14, R57, R12, R15 ;  /* 0x0000000c390e7223 */ /* 0x000fc4000001000f */
[----:B------:R-:W4:Y:S01]  /*1a010*/  LDL.LU R57, [R1+0x440] ;  /* 0x0004400001397983 */ /* 0x000f220000300800 */
[----:B------:R-:W-:-:S04]  /*1a020*/  FADD.FTZ R50, R50, R37 ;  /* 0x0000002532327221 */ /* 0x000fc80000010000 */
[----:B------:R-:W-:-:S04]  /*1a030*/  FADD.FTZ R50, R50, R36 ;  /* 0x0000002432327221 */ /* 0x000fc80000010000 */
[----:B------:R-:W-:-:S04]  /*1a040*/  FADD.FTZ R50, R50, R35 ;  /* 0x0000002332327221 */ /* 0x000fc80000010000 */
[----:B------:R-:W-:-:S04]  /*1a050*/  FADD.FTZ R50, R50, R33 ;  /* 0x0000002132327221 */ /* 0x000fc80000010000 */
[----:B------:R-:W-:Y:S01]  /*1a060*/  FADD.FTZ R50, R50, R29 ;  /* 0x0000001d32327221 */ /* 0x000fe20000010000 */
[----:B------:R-:W-:-:S03]  /*1a070*/  FADD.FTZ R13, R10, R13 ;  /* 0x0000000d0a0d7221 */ /* 0x000fc60000010000 */
[----:B------:R-:W-:Y:S01]  /*1a080*/  FADD.FTZ R50, R50, R27 ;  /* 0x0000001b32327221 */ /* 0x000fe20000010000 */
[----:B------:R-:W-:-:S03]  /*1a090*/  FMUL.FTZ R9, R5, R42 ;  /* 0x0000002a05097220 */ /* 0x000fc60000410000 */
[----:B------:R-:W-:Y:S01]  /*1a0a0*/  FADD.FTZ R50, R50, R25 ;  /* 0x0000001932327221 */ /* 0x000fe20000010000 */
[----:B------:R-:W-:Y:S01]  /*1a0b0*/  FADD.FTZ R12, R13, R12 ;  /* 0x0000000c0d0c7221 */ /* 0x000fe20000010000 */
[----:B------:R-:W-:Y:S02]  /*1a0c0*/  FFMA.FTZ R10, R38, R42, R11 ;  /* 0x0000002a260a7223 */ /* 0x000fe4000001000b */
        /* <DEDUP_REMOVED lines=19> */
[----:B------:R-:W-:-:S02]  /*1a200*/  FFMA.FTZ R4, R34, R48, R9 ;  /* 0x0000003022047223 */ /* 0x000fc40000010009 */
[----:B------:R-:W-:Y:S01]  /*1a210*/  FADD.FTZ R11, R8, R11 ;  /* 0x0000000b080b7221 */ /* 0x000fe20000010000 */
[----:B------:R-:W-:-:S04]  /*1a220*/  FADD.FTZ R48, R49, R48 ;  /* 0x0000003031307221 */ /* 0x000fc80000010000 */
[----:B------:R-:W-:Y:S01]  /*1a230*/  FADD.FTZ R48, R48, R7 ;  /* 0x0000000730307221 */ /* 0x000fe20000010000 */
[----:B------:R-:W-:Y:S01]  /*1a240*/  FADD.FTZ R41, R16, R41 ;  /* 0x0000002910297221 */ /* 0x000fe20000010000 */
[----:B------:R-:W-:Y:S01]  /*1a250*/  FMUL.FTZ R16, R5, R31 ;  /* 0x0000001f05107220 */ /* 0x000fe20000410000 */
[C---:B--2---:R-:W-:Y:S01]  /*1a260*/  FFMA.FTZ R9, R40.reuse, R47, R10 ;  /* 0x0000002f28097223 */ /* 0x044fe2000001000a */
[----:B------:R-:W-:Y:S01]  /*1a270*/  FFMA.FTZ R13, R40, R8, R13 ;  /* 0x00000008280d7223 */ /* 0x000fe2000001000d */
[----:B------:R-:W-:Y:S01]  /*1a280*/  FMUL.FTZ R10, R3, R7 ;  /* 0x00000007030a7220 */ /* 0x000fe20000410000 */
[----:B------:R-:W-:-:S03]  /*1a290*/  FMUL.FTZ R8, R5, R46 ;  /* 0x0000002e05087220 */ /* 0x000fc60000410000 */
[----:B------:R-:W-:Y:S01]  /*1a2a0*/  FADD.FTZ R11, R11, R10 ;  /* 0x0000000a0b0b7221 */ /* 0x000fe20000010000 */
[----:B---3--:R-:W-:Y:S01]  /*1a2b0*/  FFMA.FTZ R13, R52, R10, R13 ;  /* 0x0000000a340d7223 */ /* 0x008fe2000001000d */
[----:B------:R-:W-:Y:S02]  /*1a2c0*/  FMUL.FTZ R10, R3, R45 ;  /* 0x0000002d030a7220 */ /* 0x000fe40000410000 */
[----:B------:R-:W-:Y:S01]  /*1a2d0*/  FADD.FTZ R11, R8, R11 ;  /* 0x0000000b080b7221 */ /* 0x000fe20000010000 */
[----:B----4-:R-:W-:Y:S01]  /*1a2e0*/  FFMA.FTZ R13, R57, R8, R13 ;  /* 0x00000008390d7223 */ /* 0x010fe2000001000d */
[----:B------:R-:W-:Y:S01]  /*1a2f0*/  FFMA.FTZ R4, R52, R7, R4 ;  /* 0x0000000734047223 */ /* 0x000fe20000010004 */
[----:B------:R-:W-:Y:S01]  /*1a300*/  FMUL.FTZ R8, R5, R44 ;  /* 0x0000002c05087220 */ /* 0x000fe20000410000 */
[----:B------:R-:W-:Y:S01]  /*1a310*/  FADD.FTZ R11, R11, R10 ;  /* 0x0000000a0b0b7221 */ /* 0x000fe20000010000 */
[C---:B------:R-:W-:Y:S01]  /*1a320*/  FFMA.FTZ R13, R61.reuse, R10, R13 ;  /* 0x0000000a3d0d7223 */ /* 0x040fe2000001000d */
[----:B------:R-:W-:Y:S01]  /*1a330*/  FFMA.FTZ R7, R61, R45, R4 ;  /* 0x0000002d3d077223 */ /* 0x000fe20000010004 */
[----:B------:R-:W-:Y:S01]  /*1a340*/  FMUL.FTZ R4, R3, R6 ;  /* 0x0000000603047220 */ /* 0x000fe20000410000 */
[----:B------:R-:W-:Y:S01]  /*1a350*/  FADD.FTZ R11, R8, R11 ;  /* 0x0000000b080b7221 */ /* 0x000fe20000010000 */
[C---:B------:R-:W-:Y:S01]  /*1a360*/  FFMA.FTZ R13, R60.reuse, R8, R13 ;  /* 0x000000083c0d7223 */ /* 0x040fe2000001000d */
[----:B------:R-:W-:Y:S01]  /*1a370*/  FFMA.FTZ R9, R57, R46, R9 ;  /* 0x0000002e39097223 */ /* 0x000fe20000010009 */
[----:B------:R0:W5:Y:S01]  /*1a380*/  LDL.LU R61, [R1+0x8d4] ;  /* 0x0008d400013d7983 */ /* 0x0001620000300800 */
[----:B------:R-:W-:Y:S01]  /*1a390*/  FADD.FTZ R15, R11, R4 ;  /* 0x000000040b0f7221 */ /* 0x000fe20000010000 */
[C---:B------:R-:W-:Y:S01]  /*1a3a0*/  FFMA.FTZ R13, R59.reuse, R4, R13 ;  /* 0x000000043b0d7223 */ /* 0x040fe2000001000d */
[----:B------:R-:W-:Y:S01]  /*1a3b0*/  FFMA.FTZ R4, R60, R44, R9 ;  /* 0x0000002c3c047223 */ /* 0x000fe20000010009 */
[----:B------:R-:W-:Y:S01]  /*1a3c0*/  FFMA.FTZ R28, R59, R6, R7 ;  /* 0x000000063b1c7223 */ /* 0x000fe20000010007 */
[----:B------:R0:W5:Y:S01]  /*1a3d0*/  LDL.LU R60, [R1+0x8d0] ;  /* 0x0008d000013c7983 */ /* 0x0001620000300800 */
[C---:B------:R-:W-:Y:S01]  /*1a3e0*/  FFMA.FTZ R11, R58.reuse, R16, R13 ;  /* 0x000000103a0b7223 */ /* 0x040fe2000001000d */
[----:B------:R-:W-:-:S02]  /*1a3f0*/  FFMA.FTZ R29, R58, R31, R4 ;  /* 0x0000001f3a1d7223 */ /* 0x000fc40000010004 */
[----:B------:R0:W5:Y:S04]  /*1a400*/  LDL.LU R59, [R1+0x8cc] ;  /* 0x0008cc00013b7983 */ /* 0x0001680000300800 */
[----:B------:R0:W5:Y:S01]  /*1a410*/  LDL.LU R58, [R1+0x8c8] ;  /* 0x0008c800013a7983 */ /* 0x0001620000300800 */
[----:B------:R-:W-:-:S04]  /*1a420*/  FADD.FTZ R42, R41, R42 ;  /* 0x0000002a292a7221 */ /* 0x000fc80000010000 */
[----:B------:R-:W-:-:S04]  /*1a430*/  FADD.FTZ R42, R42, R43 ;  /* 0x0000002b2a2a7221 */ /* 0x000fc80000010000 */
[----:B------:R-:W-:-:S04]  /*1a440*/  FADD.FTZ R47, R42, R47 ;  /* 0x0000002f2a2f7221 */ /* 0x000fc80000010000 */
[----:B------:R-:W-:Y:S01]  /*1a450*/  FADD.FTZ R47, R47, R46 ;  /* 0x0000002e2f2f7221 */ /* 0x000fe20000010000 */
[----:B------:R-:W-:-:S03]  /*1a460*/  FADD.FTZ R45, R48, R45 ;  /* 0x0000002d302d7221 */ /* 0x000fc60000010000 */
[----:B------:R-:W-:Y:S01]  /*1a470*/  FADD.FTZ R44, R47, R44 ;  /* 0x0000002c2f2c7221 */ /* 0x000fe20000010000 */
[----:B------:R-:W-:Y:S01]  /*1a480*/  FADD.FTZ R16, R16, R15 ;  /* 0x0000000f10107221 */ /* 0x000fe20000010000 */
[----:B------:R-:W-:Y:S02]  /*1a490*/  FADD.FTZ R30, R45, R6 ;  /* 0x000000062d1e7221 */ /* 0x000fe40000010000 */
[----:B0-----:R-:W-:-:S07]  /*1a4a0*/  FADD.FTZ R31, R44, R31 ;  /* 0x0000001f2c1f7221 */ /* 0x001fce0000010000 */
.L_x_1583:
        /* <DEDUP_REMOVED lines=48> */
.L_x_1585:
[----:B------:R-:W-:Y:S05]  /*1a7b0*/  BSYNC.RECONVERGENT B0 ;  /* 0x0000000000007941 */ /* 0x000fea0003800200 */
.L_x_1584:
[----:B------:R-:W-:Y:S01]  /*1a7c0*/  BAR.SYNC.DEFER_BLOCKING 0x0 ;  /* 0x0000000000007b1d */ /* 0x000fe20000010000 */
[----:B------:R-:W-:-:S05]  /*1a7d0*/  LEA R41, R41, R40, 0x6 ;  /* 0x0000002829297211 */ /* 0x000fca00078e30ff */
[----:B------:R-:W-:Y:S04]  /*1a7e0*/  BSSY.RECONVERGENT B0, `(.L_x_1586) ;  /* 0x0000029000007945 */ /* 0x000fe80003800200 */
[----:B------:R-:W-:Y:S05]  /*1a7f0*/  @P0 BRA `(.L_x_1587) ;  /* 0x00000000009c0947 */ /* 0x000fea0003800000 */
[----:B------:R-:W-:-:S09]  /*1a800*/  ULEA UR5, UR7, UR6, 0x18 ;  /* 0x0000000607057291 */ /* 0x000fd2000f8ec0ff */
[----:B------:R-:W4:Y:S04]  /*1a810*/  LDS.64 R32, [UR5+0x18] ;  /* 0x00001805ff207984 */ /* 0x000f280008000a00 */
[----:B-1-3--:R-:W1:Y:S04]  /*1a820*/  LDS.128 R8, [UR5+0x20] ;  /* 0x00002005ff087984 */ /* 0x00ae680008000c00 */
[----:B--2---:R-:W2:Y:S04]  /*1a830*/  LDS.128 R12, [UR5+0x30] ;  /* 0x00003005ff0c7984 */ /* 0x004ea80008000c00 */
[----:B------:R-:W3:Y:S04]  /*1a840*/  LDS.128 R24, [UR5+0x40] ;  /* 0x00004005ff187984 */ /* 0x000ee80008000c00 */
[----:B------:R-:W3:Y:S04]  /*1a850*/  LDS.128 R20, [UR5+0x50] ;  /* 0x00005005ff147984 */ /* 0x000ee80008000c00 */
[----:B------:R-:W3:Y:S01]  /*1a860*/  LDS.128 R16, [UR5+0x60] ;  /* 0x00006005ff107984 */ /* 0x000ee20008000c00 */
        /* <DEDUP_REMOVED lines=32> */
.L_x_1587:
[----:B------:R-:W-:Y:S05]  /*1aa70*/  BSYNC.RECONVERGENT B0 ;  /* 0x0000000000007941 */ /* 0x000fea0003800200 */
.L_x_1586:
[----:B------:R-:W-:Y:S06]  /*1aa80*/  BAR.SYNC.DEFER_BLOCKING 0x0 ;  /* 0x0000000000007b1d */ /* 0x000fec0000010000 */
[----:B------:R-:W-:Y:S04]  /*1aa90*/  BSSY.RECONVERGENT B0, `(.L_x_1588) ;  /* 0x0000025000007945 */ /* 0x000fe80003800200 */
[----:B------:R-:W-:Y:S05]  /*1aaa0*/  @P3 BRA `(.L_x_1589) ;  /* 0x00000000008c3947 */ /* 0x000fea0003800000 */
[----:B------:R-:W4:Y:S04]  /*1aab0*/  LDS.128 R32, [R4+0x400] ;  /* 0x0004000004207984 */ /* 0x000f280000000c00 */
[----:B------:R-:W0:Y:S04]  /*1aac0*/  LDS.128 R24, [R4+0x800] ;  /* 0x0008000004187984 */ /* 0x000e280000000c00 */
[----:B------:R-:W0:Y:S04]  /*1aad0*/  LDS.128 R20, [R4+0xc00] ;  /* 0x000c000004147984 */ /* 0x000e280000000c00 */
[----:B------:R-:W0:Y:S04]  /*1aae0*/  LDS.128 R16, [R4+0x1000] ;  /* 0x0010000004107984 */ /* 0x000e280000000c00 */
[----:B--2---:R-:W2:Y:S04]  /*1aaf0*/  LDS.128 R12, [R4+0x1400] ;  /* 0x00140000040c7984 */ /* 0x004ea80000000c00 */
[----:B-1-3--:R-:W1:Y:S04]  /*1ab00*/  LDS.128 R8, [R4+0x1800] ;  /* 0x0018000004087984 */ /* 0x00ae680000000c00 */
        /* <DEDUP_REMOVED lines=20> */
[----:B------:R-:W-:Y:S01]  /*1ac50*/  FADD.FTZ R30, R30, R15 ;  /* 0x0000000f1e1e7221 */ /* 0x000fe20000010000 */
[----:B-1----:R-:W-:Y:S01]  /*1ac60*/  FADD.FTZ R43, R43, R8 ;  /* 0x000000082b2b7221 */ /* 0x002fe20000010000 */
[----:B---3--:R-:W-:Y:S01]  /*1ac70*/  FADD.FTZ R4, R28, R9 ;  /* 0x000000091c047221 */ /* 0x008fe20000010000 */
[----:B------:R-:W-:Y:S01]  /*1ac80*/  FADD.FTZ R9, R29, R10 ;  /* 0x0000000a1d097221 */ /* 0x000fe20000010000 */
[----:B------:R-:W-:Y:S01]  /*1ac90*/  FADD.FTZ R8, R30, R11 ;  /* 0x0000000b1e087221 */ /* 0x000fe20000010000 */
[----:B------:R-:W-:Y:S01]  /*1aca0*/  FADD.FTZ R28, R43, R36 ;  /* 0x000000242b1c7221 */ /* 0x000fe20000010000 */
[----:B------:R-:W-:Y:S01]  /*1acb0*/  FADD.FTZ R29, R4, R37 ;  /* 0x00000025041d7221 */ /* 0x000fe20000010000 */
[----:B------:R-:W-:Y:S01]  /*1acc0*/  FADD.FTZ R30, R9, R38 ;  /* 0x00000026091e7221 */ /* 0x000fe20000010000 */
[----:B------:R-:W-:-:S07]  /*1acd0*/  FADD.FTZ R31, R8, R39 ;  /* 0x00000027081f7221 */ /* 0x000fce0000010000 */
.L_x_1589:
[----:B------:R-:W-:Y:S05]  /*1ace0*/  BSYNC.RECONVERGENT B0 ;  /* 0x0000000000007941 */ /* 0x000fea0003800200 */
.L_x_1588:
[----:B------:R-:W-:Y:S04]  /*1acf0*/  BSSY.RECONVERGENT B0, `(.L_x_1590) ;  /* 0x000001c000007945 */ /* 0x000fe80003800200 */
[----:B------:R-:W-:Y:S05]  /*1ad00*/  @P3 BRA `(.L_x_1591) ;  /* 0x0000000000683947 */ /* 0x000fea0003800000 */
[----:B------:R-:W1:Y:S08]  /*1ad10*/  LDC.64 R20, c[0x0][0x3f8] ;  /* 0x0000fe00ff147b82 */ /* 0x000e700000000a00 */
[----:B---3--:R-:W3:Y:S01]  /*1ad20*/  LDC.64 R8, c[0x0][0x3d8] ;  /* 0x0000f600ff087b82 */ /* 0x008ee20000000a00 */
[----:B-1----:R-:W-:Y:S01]  /*1ad30*/  IMAD.WIDE.U32 R10, R20, 0x3, RZ ;  /* 0x00000003140a7825 */ /* 0x002fe200078e00ff */
        /* <DEDUP_REMOVED lines=11> */
[----:B--2---:R-:W-:Y:S02]  /*1adf0*/  LEA R12, P2, R20, R8, 0x2 ;  /* 0x00000008140c7211 */ /* 0x004fe400078410ff */
        /* <DEDUP_REMOVED lines=11> */
.L_x_1591:
[----:B------:R-:W-:Y:S05]  /*1aeb0*/  BSYNC.RECONVERGENT B0 ;  /* 0x0000000000007941 */ /* 0x000fea0003800200 */
.L_x_1590:
        /* <DEDUP_REMOVED lines=9> */
[----:B-1----:R-:W-:-:S05]  /*1af50*/  MOV R11, UR5 ;  /* 0x00000005000b7c02 */ /* 0x002fca0008000f00 */
[----:B---3--:R-:W-:Y:S01]  /*1af60*/  IMAD.WIDE R8, R11, 0x4, R8 ;  /* 0x000000040b087825 */ /* 0x008fe200078e0208 */
[----:B----4-:R-:W-:Y:S06]  /*1af70*/  @P0 BRA `(.L_x_1594) ;  /* 0x0000000000680947 */ /* 0x010fec0003800000 */
[----:B------:R-:W2:Y:S01]  /*1af80*/  LDC.64 R10, c[0x0][0x3c8] ;  /* 0x0000f200ff0a7b82 */ /* 0x000ea20000000a00 */
[----:B------:R-:W-:Y:S02]  /*1af90*/  UIADD3 UR7, UPT, UPT, UR6, UR14, URZ ;  /* 0x0000000e06077290 */ /* 0x000fe4000fffe0ff */
[----:B------:R-:W-:Y:S02]  /*1afa0*/  UIMAD UR13, UR20, UR9, UR14 ;  /* 0x00000009140d72a4 */ /* 0x000fe4000f8e020e */
[----:B------:R-:W-:Y:S02]  /*1afb0*/  ULOP3.LUT UP0, UR5, UR4, 0x2, URZ, 0xc0, !UPT ;  /* 0x0000000204057892 */ /* 0x000fe4000f80c0ff */
[----:B------:R-:W-:Y:S02]  /*1afc0*/  MOV R13, UR7 ;  /* 0x00000007000d7c02 */ /* 0x000fe40008000f00 */
[----:B------:R-:W-:Y:S01]  /*1afd0*/  UIADD3 UR5, UPT, UPT, -UR5, 0x1, URZ ;  /* 0x0000000105057890 */ /* 0x000fe2000fffe1ff */
[----:B------:R-:W-:-:S02]  /*1afe0*/  MOV R15, UR13 ;  /* 0x0000000d000f7c02 */ /* 0x000fc40008000f00 */
[----:B0-----:R-:W-:Y:S01]  /*1aff0*/  MOV R4, 0xffffffff ;  /* 0xffffffff00047802 */ /* 0x001fe20000000f00 */
[----:B--2---:R-:W-:-:S04]  /*1b000*/  IMAD.WIDE.U32 R12, R13, 0x4, R10 ;  /* 0x000000040d0c7825 */ /* 0x004fc800078e000a */
        /* <DEDUP_REMOVED lines=11> */
[----:B-1----:R-:W-:Y:S05]  /*1b0c0*/  BRA.U !UP0, `(.L_x_1594) ;  /* 0x0000000108147547 */ /* 0x002fea000b800000 */
.L_x_1595:
[----:B------:R-:W2:Y:S04]  /*1b0d0*/  LDG.E.STRONG.GPU R4, desc[UR10][R12.64] ;  /* 0x0000000a0c047981 */ /* 0x000ea8000c1ef900 */
[----:B--2---:R-:W-:Y:S04]  /*1b0e0*/  CCTL.IVALL ;  /* 0x00000000ff00798f */ /* 0x004fe80002000000 */
[----:B------:R1:W-:Y:S01]  /*1b0f0*/  STL [R1], R4 ;  /* 0x0000000401007387 */ /* 0x0003e20000100800 */
[----:B------:R-:W-:-:S13]  /*1b100*/  ISETP.NE.AND P0, PT, R4, UR5, PT ;  /* 0x0000000504007c0c */ /* 0x000fda000bf05270 */
[----:B-1----:R-:W-:Y:S05]  /*1b110*/  @P0 BRA `(.L_x_1595) ;  /* 0xfffffffc00ec0947 */ /* 0x002fea000383ffff */
.L_x_1594:
[----:B------:R-:W-:Y:S05]  /*1b120*/  BSYNC.RECONVERGENT B0 ;  /* 0x0000000000007941 */ /* 0x000fea0003800200 */
.L_x_1593:
        /* <DEDUP_REMOVED lines=15> */
.L_x_1597:
        /* <DEDUP_REMOVED lines=15> */
[----:B--2---:R-:W-:Y:S01]  /*1b310*/  MOV R12, UR26 ;  /* 0x0000001a000c7c02 */ /* 0x004fe20008000f00 */
        /* <DEDUP_REMOVED lines=67> */
.L_x_1596:
        /* <DEDUP_REMOVED lines=33> */
[----:B------:R-:W3:Y:S01]  /*1b960*/  @!P0 LDG.E.64 R10, desc[UR10][R10.64] ;  /* 0x0000000a0a0a8981 */ /* 0x000ee2000c1e1b00 */
[----:B--2---:R-:W-:-:S02]  /*1b970*/  @!P1 IMAD.WIDE.U32 R12, R13, 0x8, R8 ;  /* 0x000000080d0c9825 */ /* 0x004fc400078e0008 */
[----:B------:R-:W-:Y:S02]  /*1b980*/  MOV R17, UR6 ;  /* 0x0000000600117c02 */ /* 0x000fe40008000f00 */
[--C-:B------:R-:W-:Y:S02]  /*1b990*/  @!P2 IMAD.WIDE.U32 R14, R15, 0x8, R8.reuse ;  /* 0x000000080f0ea825 */ /* 0x100fe400078e0008 */
[----:B------:R-:W2:Y:S02]  /*1b9a0*/  @!P1 LDG.E.64 R12, desc[UR10][R12.64] ;  /* 0x0000000a0c0c9981 */ /* 0x000ea4000c1e1b00 */
[----:B------:R-:W-:Y:S02]  /*1b9b0*/  @!P3 IMAD.WIDE.U32 R16, R17, 0x8, R8 ;  /* 0x000000081110b825 */ /* 0x000fe400078e0008 */
[----:B------:R-:W4:Y:S04]  /*1b9c0*/  @!P2 LDG.E.64 R14, desc[UR10][R14.64] ;  /* 0x0000000a0e0ea981 */ /* 0x000f28000c1e1b00 */
[----:B------:R-:W4:Y:S01]  /*1b9d0*/  @!P3 LDG.E.64 R16, desc[UR10][R16.64] ;  /* 0x0000000a1010b981 */ /* 0x000f22000c1e1b00 */
        /* <DEDUP_REMOVED lines=8> */
[----:B------:R-:W-:Y:S01]  /*1ba60*/  @!P3 FADD.FTZ R6, R6, R16 ;  /* 0x000000100606b221 */ /* 0x000fe20000010000 */
[----:B------:R-:W-:-:S07]  /*1ba70*/  @!P3 FADD.FTZ R7, R7, R17 ;  /* 0x000000110707b221 */ /* 0x000fce0000010000 */
.L_x_1598:
        /* <DEDUP_REMOVED lines=24> */
.L_x_1599:
        /* <DEDUP_REMOVED lines=14> */
.L_x_1600:
[----:B------:R-:W-:Y:S05]  /*1bce0*/  BSYNC.RECONVERGENT B0 ;  /* 0x0000000000007941 */ /* 0x000fea0003800200 */
.L_x_1592:
        /* <DEDUP_REMOVED lines=11> */
[----:B------:R3:W-:Y:S01]  /*1bda0*/  @!P0 STS.64 [UR5+0x98], R6 ;  /* 0x00009806ff008988 */ /* 0x0007e20008000a05 */
[----:B------:R-:W-:Y:S01]  /*1bdb0*/  BAR.SYNC.DEFER_BLOCKING 0x0 ;  /* 0x0000000000007b1d */ /* 0x000fe20000010000 */
[----:B---3--:R-:W-:-:S05]  /*1bdc0*/  HFMA2 R6, -RZ, RZ, 0, 0 ;  /* 0x00000000ff067431 */ /* 0x008fca00000001ff */
[----:B----4-:R-:W1:Y:S01]  /*1bdd0*/  LDS.64 R8, [UR5+0x98] ;  /* 0x00009805ff087984 */ /* 0x010e620008000a00 */
[----:B------:R-:W1:Y:S02]  /*1bde0*/  LDCU UR5, c[0x0][0x42c] ;  /* 0x00008580ff0577ac */ /* 0x000e640008000800 */
[----:B-1----:R-:W-:Y:S01]  /*1bdf0*/  FMUL.FTZ R4, R8, UR5 ;  /* 0x0000000508047c20 */ /* 0x002fe20008410000 */
[----:B0-----:R-:W-:-:S07]  /*1be00*/  FMUL.FTZ R7, R9, UR5 ;  /* 0x0000000509077c20 */ /* 0x001fce0008410000 */
.L_x_1606:
[----:B------:R-:W-:-:S05]  /*1be10*/  LEA R17, R6, UR15, 0x3 ;  /* 0x0000000f06117c11 */ /* 0x000fca000f8e18ff */
[----:B0-2---:R-:W2:Y:S04]  /*1be20*/  LDL.128 R12, [R17+0x10] ;  /* 0x00001000110c7983 */ /* 0x005ea80000100c00 */
[----:B-1----:R0:W3:Y:S01]  /*1be30*/  LDL.128 R8, [R17+0x210] ;  /* 0x0002100011087983 */ /* 0x0020e20000100c00 */
[----:B------:R-:W-:Y:S01]  /*1be40*/  SHF.R.U32.HI R24, RZ, 0x6, R40 ;  /* 0x00000006ff187819 */ /* 0x000fe20000011628 */
[----:B------:R-:W-:Y:S01]  /*1be50*/  BSSY.RECONVERGENT B0, `(.L_x_1601) ;  /* 0x000003a000007945 */ /* 0x000fe20003800200 */
[----:B------:R-:W-:-:S05]  /*1be60*/  MOV R25, UR13 ;  /* 0x0000000d00197c02 */ /* 0x000fca0008000f00 */
[----:B------:R-:W-:Y:S02]  /*1be70*/  IMAD R25, R25, UR20, R24 ;  /* 0x0000001419197c24 */ /* 0x000fe4000f8e0218 */
[----:B--2---:R-:W-:Y:S01]  /*1be80*/  FADD.FTZ R12, R12, -UR16 ;  /* 0x800000100c0c7e21 */ /* 0x004fe20008010000 */
[----:B------:R-:W-:-:S03]  /*1be90*/  FADD.FTZ R13, R13, -UR16 ;  /* 0x800000100d0d7e21 */ /* 0x000fc60008010000 */
[----:B------:R-:W-:Y:S01]  /*1bea0*/  FMUL.FTZ R22, R12, UR17 ;  /* 0x000000110c167c20 */ /* 0x000fe20008410000 */
[----:B------:R-:W-:-:S03]  /*1beb0*/  FMUL.FTZ R23, R13, UR17 ;  /* 0x000000110d177c20 */ /* 0x000fc60008410000 */
[----:B-----5:R-:W-:Y:S01]  /*1bec0*/  @P2 FFMA.FTZ R12, R3, R22, R0 ;  /* 0x00000016030c2223 */ /* 0x020fe20000010000 */
[----:B------:R-:W-:-:S03]  /*1bed0*/  @P2 FFMA.FTZ R13, R5, R23, R2 ;  /* 0x00000017050d2223 */ /* 0x000fc60000010002 */
[----:B------:R-:W-:Y:S01]  /*1bee0*/  @P2 FMUL.FTZ R16, R12, -1.4426950216293334961 ;  /* 0xbfb8aa3b0c102820 */ /* 0x000fe20000410000 */
[----:B------:R-:W-:-:S05]  /*1bef0*/  @P2 FMUL.FTZ R18, R13, -1.4426950216293334961 ;  /* 0xbfb8aa3b0d122820 */ /* 0x000fca0000410000 */
[----:B------:R-:W0:Y:S08]  /*1bf00*/  @P2 MUFU.EX2 R16, R16 ;  /* 0x0000001000102308 */ /* 0x000e300000000800 */
[----:B------:R-:W1:Y:S01]  /*1bf10*/  @P2 MUFU.EX2 R18, R18 ;  /* 0x0000001200122308 */ /* 0x000e620000000800 */
[----:B0-----:R-:W-:Y:S01]  /*1bf20*/  @P2 FADD.FTZ R17, R16, 1 ;  /* 0x3f80000010112421 */ /* 0x001fe20000010000 */
[----:B------:R-:W-:Y:S01]  /*1bf30*/  FADD.FTZ R16, R14, -UR16 ;  /* 0x800000100e107e21 */ /* 0x000fe20008010000 */
[----:B------:R-:W-:-:S03]  /*1bf40*/  FFMA.FTZ R14, R4, R22, R7 ;  /* 0x00000016040e7223 */ /* 0x000fc60000010007 */
[----:B------:R-:W-:Y:S02]  /*1bf50*/  FMUL.FTZ R26, R16, UR17 ;  /* 0x00000011101a7c20 */ /* 0x000fe40008410000 */
[----:B------:R-:W0:Y:S01]  /*1bf60*/  @P2 MUFU.RCP R17, R17 ;  /* 0x0000001100112308 */ /* 0x000e220000001000 */
[----:B---3--:R-:W-:Y:S01]  /*1bf70*/  MOV R16, R11 ;  /* 0x0000000b00107202 */ /* 0x008fe20000000f00 */
[----:B-1----:R-:W-:Y:S01]  /*1bf80*/  @P2 FADD.FTZ R19, R18, 1 ;  /* 0x3f80000012132421 */ /* 0x002fe20000010000 */
[----:B------:R-:W-:Y:S01]  /*1bf90*/  MOV R18, R10 ;  /* 0x0000000a00127202 */ /* 0x000fe20000000f00 */
[C-C-:B------:R-:W-:Y:S01]  /*1bfa0*/  FFMA.FTZ R10, R4.reuse, R23, R7.reuse ;  /* 0x00000017040a7223 */ /* 0x140fe20000010007 */
[----:B------:R-:W-:-:S03]  /*1bfb0*/  FFMA.FTZ R22, R4, R26, R7 ;  /* 0x0000001a04167223 */ /* 0x000fc60000010007 */
[----:B------:R1:W2:Y:S01]  /*1bfc0*/  @P2 MUFU.RCP R20, R19 ;  /* 0x0000001300142308 */ /* 0x0002a20000001000 */
[----:B0-----:R-:W-:Y:S01]  /*1bfd0*/  @P2 FADD.FTZ R21, -R17, 1 ;  /* 0x3f80000011152421 */ /* 0x001fe20000010100 */
[----:B-1----:R-:W-:-:S03]  /*1bfe0*/  LEA R19, R6, R25, 0x3 ;  /* 0x0000001906137211 */ /* 0x002fc600078e18ff */
[----:B------:R-:W-:Y:S01]  /*1bff0*/  @P2 FFMA.FTZ R21, R12, R21, 1 ;  /* 0x3f8000000c152423 */ /* 0x000fe20000010015 */
[----:B------:R-:W-:Y:S01]  /*1c000*/  @P2 FMUL.FTZ R12, R8, R17 ;  /* 0x00000011080c2220 */ /* 0x000fe20000410000 */
[----:B------:R-:W-:Y:S01]  /*1c010*/  FADD.FTZ R17, R15, -UR16 ;  /* 0x800000100f117e21 */ /* 0x000fe20008010000 */
[----:B------:R-:W-:Y:S02]  /*1c020*/  ISETP.GE.U32.AND P0, PT, R19, UR18, PT ;  /* 0x0000001213007c0c */ /* 0x000fe4000bf06070 */
[----:B------:R-:W-:Y:S01]  /*1c030*/  @P2 FMUL.FTZ R8, R12, R21 ;  /* 0x000000150c082220 */ /* 0x000fe20000410000 */
[----:B--2---:R-:W-:Y:S01]  /*1c040*/  @P2 FADD.FTZ R12, -R20, 1 ;  /* 0x3f800000140c2421 */ /* 0x004fe20000010100 */
[----:B------:R-:W-:Y:S01]  /*1c050*/  @P2 FMUL.FTZ R20, R9, R20 ;  /* 0x0000001409142220 */ /* 0x000fe20000410000 */
[----:B------:R-:W-:Y:S01]  /*1c060*/  FMUL.FTZ R28, R17, UR17 ;  /* 0x00000011111c7c20 */ /* 0x000fe20008410000 */
[----:B------:R-:W-:Y:S01]  /*1c070*/  FFMA.FTZ R15, R3, R8, -R14 ;  /* 0x00000008030f7223 */ /* 0x000fe2000001080e */
[----:B------:R-:W-:Y:S01]  /*1c080*/  SHF.R.S32.HI R14, RZ, 0x1f, R19 ;  /* 0x0000001fff0e7819 */ /* 0x000fe20000011413 */
[----:B------:R-:W-:Y:S01]  /*1c090*/  @P2 FFMA.FTZ R13, R13, R12, 1 ;  /* 0x3f8000000d0d2423 */ /* 0x000fe2000001000c */
[----:B------:R-:W-:Y:S01]  /*1c0a0*/  IADD3 R8, PT, PT, R19, 0x8, RZ ;  /* 0x0000000813087810 */ /* 0x000fe20007ffe0ff */
[----:B------:R-:W-:Y:S01]  /*1c0b0*/  FFMA.FTZ R24, R4, R28, R7 ;  /* 0x0000001c04187223 */ /* 0x000fe20000010007 */
[----:B------:R-:W-:Y:S01]  /*1c0c0*/  ISETP.GE.AND.EX P0, PT, R14, UR19, PT, P0 ;  /* 0x000000130e007c0c */ /* 0x000fe2000bf06300 */
[----:B------:R-:W-:Y:S01]  /*1c0d0*/  @P2 FMUL.FTZ R9, R20, R13 ;  /* 0x0000000d14092220 */ /* 0x000fe20000410000 */
[----:B------:R-:W-:-:S02]  /*1c0e0*/  ISETP.GE.U32.AND P1, PT, R8, UR18, PT ;  /* 0x0000001208007c0c */ /* 0x000fc4000bf26070 */
[----:B------:R-:W-:Y:S01]  /*1c0f0*/  SHF.R.S32.HI R12, RZ, 0x1f, R8 ;  /* 0x0000001fff0c7819 */ /* 0x000fe20000011408 */
[----:B------:R-:W-:Y:S01]  /*1c100*/  FFMA.FTZ R21, R5, R9, -R10 ;  /* 0x0000000905157223 */ /* 0x000fe2000001080a */
[----:B------:R-:W-:Y:S02]  /*1c110*/  ISETP.NE.AND P2, PT, RZ, UR12, PT ;  /* 0x0000000cff007c0c */ /* 0x000fe4000bf45270 */
[----:B------:R-:W-:-:S05]  /*1c120*/  ISETP.GE.AND.EX P1, PT, R12, UR19, PT, P1 ;  /* 0x000000130c007c0c */ /* 0x000fca000bf26310 */
[----:B------:R-:W-:Y:S08]  /*1c130*/  @P0 BRA `(.L_x_1602) ;  /* 0x00000000002c0947 */ /* 0x000ff00003800000 */
        /* <DEDUP_REMOVED lines=11> */
.L_x_1602:
[----:B------:R-:W-:Y:S05]  /*1c1f0*/  BSYNC.RECONVERGENT B0 ;  /* 0x0000000000007941 */ /* 0x000fea0003800200 */
.L_x_1601:
        /* <DEDUP_REMOVED lines=19> */
.L_x_1603:
        /* <DEDUP_REMOVED lines=9> */
[----:B------:R-:W-:Y:S01]  /*1c3c0*/  FMUL.FTZ R23, R23, UR17 ;  /* 0x0000001117177c20 */ /* 0x000fe20008410000 */
[----:B------:R-:W-:-:S05]  /*1c3d0*/  IMAD.WIDE.U32 R8, R8, UR22, R10 ;  /* 0x0000001608087c25 */ /* 0x000fca000f8e000a */
[----:B------:R-:W-:Y:S02]  /*1c3e0*/  IADD3 R9, PT, PT, R9, R13, RZ ;  /* 0x0000000d09097210 */ /* 0x000fe40007ffe0ff */
[----:B------:R-:W-:-:S04]  /*1c3f0*/  LEA R10, P0, R8, UR6, 0x2 ;  /* 0x00000006080a7c11 */ /* 0x000fc8000f8010ff */
[----:B------:R-:W-:-:S05]  /*1c400*/  LEA.HI.X R11, R8, UR7, R9, 0x2, P0 ;  /* 0x00000007080b7c11 */ /* 0x000fca00080f1409 */
[----:B------:R1:W-:Y:S04]  /*1c410*/  STG.E.64 desc[UR10][R10.64], R22 ;  /* 0x000000160a007986 */ /* 0x0003e8000c101b0a */
.L_x_1605:
[----:B------:R-:W-:Y:S05]  /*1c420*/  BSYNC.RECONVERGENT B0 ;  /* 0x0000000000007941 */ /* 0x000fea0003800200 */
.L_x_1604:
        /* <DEDUP_REMOVED lines=10> */
.L_x_1581:
[----:B------:R-:W2:Y:S01]  /*1c4d0*/  S2R R9, SR_TID.X ;  /* 0x0000000000097919 */ /* 0x000ea20000002100 */
[----:B------:R-:W3:Y:S01]  /*1c4e0*/  LDC R4, c[0x0][0x370] ;  /* 0x0000dc00ff047b82 */ /* 0x000ee20000000800 */
[----:B------:R-:W-:Y:S07]  /*1c4f0*/  BSSY.RECONVERGENT B0, `(.L_x_1608) ;  /* 0x000000e000007945 */ /* 0x000fee0003800200 */
[----:B------:R-:W4:Y:S08]  /*1c500*/  LDC R7, c[0x0][0x374] ;  /* 0x0000dd00ff077b82 */ /* 0x000f300000000800 */
[----:B------:R-:W5:Y:S01]  /*1c510*/  LDC.64 R2, c[0x0][0x3c8] ;  /* 0x0000f200ff027b82 */ /* 0x000f620000000a00 */
[----:B---3--:R-:W-:-:S02]  /*1c520*/  ISETP.NE.AND P0, PT, R4, 0x1, PT ;  /* 0x000000010400780c */ /* 0x008fc40003f05270 */
[----:B--2---:R-:W-:Y:S02]  /*1c530*/  ISETP.NE.AND P1, PT, R9, RZ, PT ;  /* 0x000000ff0900720c */ /* 0x004fe40003f25270 */
[----:B----4-:R-:W-:-:S04]  /*1c540*/  SHF.L.U32 R0, R7, 0x1, RZ ;  /* 0x0000000107007819 */ /* 0x010fc800000006ff */
[----:B------:R-:W-:-:S05]  /*1c550*/  SEL R5, R0, RZ, P0 ;  /* 0x000000ff00057207 */ /* 0x000fca0000000000 */
[----:B-----5:R-:W-:Y:S02]  /*1c560*/  IMAD.WIDE.U32 R2, R5, 0x4, R2 ;  /* 0x0000000405027825 */ /* 0x020fe400078e0002 */
[----:B------:R-:W-:Y:S05]  /*1c570*/  @P1 BRA `(.L_x_1609) ;  /* 0x0000000000141947 */ /* 0x000fea0003800000 */
[----:B------:R-:W-:Y:S01]  /*1c580*/  HFMA2 R5, -RZ, RZ, 0, 5.9604644775390625e-08 ;  /* 0x00000001ff057431 */ /* 0x000fe200000001ff */
[----:B------:R-:W-:Y:S06]  /*1c590*/  MEMBAR.ALL.GPU ;  /* 0x0000000000007992 */ /* 0x000fec000000a000 */
[----:B------:R-:W-:-:S00]  /*1c5a0*/  ERRBAR ;  /* 0x00000000000079ab */ /* 0x000fc00000000000 */
[----:B------:R-:W-:Y:S06]  /*1c5b0*/  CGAERRBAR ;  /* 0x00000000000075ab */ /* 0x000fec0000000000 */
[----:B------:R2:W-:Y:S02]  /*1c5c0*/  REDG.E.ADD.S32.STRONG.GPU desc[UR10][R2.64], R5 ;  /* 0x000000050200798e */ /* 0x0005e4000c12e30a */
.L_x_1609:
[----:B------:R-:W-:Y:S05]  /*1c5d0*/  BSYNC.RECONVERGENT B0 ;  /* 0x0000000000007941 */ /* 0x000fea0003800200 */
.L_x_1608:
[----:B------:R-:W3:Y:S01]  /*1c5e0*/  S2UR UR5, SR_CTAID.Y ;  /* 0x00000000000579c3 */ /* 0x000ee20000002600 */
[----:B--2---:R-:W-:Y:S02]  /*1c5f0*/  IADD3 R5, PT, PT, R7, -0x1, RZ ;  /* 0xffffffff07057810 */ /* 0x004fe40007ffe0ff */
[----:B------:R-:W-:-:S05]  /*1c600*/  IADD3 R0, PT, PT, R4, -0x1, RZ ;  /* 0xffffffff04007810 */ /* 0x000fca0007ffe0ff */
[----:B------:R-:W2:Y:S01]  /*1c610*/  S2UR UR4, SR_CTAID.X ;  /* 0x00000000000479c3 */ /* 0x000ea20000002500 */
[----:B---3--:R-:W-:-:S04]  /*1c620*/  ISETP.NE.AND P0, PT, R5, UR5, PT ;  /* 0x0000000505007c0c */ /* 0x008fc8000bf05270 */
[----:B--2---:R-:W-:-:S13]  /*1c630*/  ISETP.NE.OR P0, PT, R0, UR4, P0 ;  /* 0x0000000400007c0c */ /* 0x004fda0008705670 */
[----:B------:R-:W-:Y:S05]  /*1c640*/  @P0 EXIT ;  /* 0x000000000000094d */ /* 0x000fea0003800000 */
[----:B------:R-:W-:Y:S05]  /*1c650*/  @P1 BRA `(.L_x_1610) ;  /* 0x0000000000201947 */ /* 0x000fea0003800000 */
[----:B------:R-:W-:-:S05]  /*1c660*/  IMAD R0, R4, R7, RZ ;  /* 0x0000000704007224 */ /* 0x000fca00078e02ff */
[----:B------:R-:W-:-:S13]  /*1c670*/  ISETP.NE.AND P0, PT, R0, -0x1, PT ;  /* 0xffffffff0000780c */ /* 0x000fda0003f05270 */
[----:B------:R-:W-:Y:S05]  /*1c680*/  @!P0 BRA `(.L_x_1610) ;  /* 0x0000000000148947 */ /* 0x000fea0003800000 */
.L_x_1611:
[----:B------:R-:W2:Y:S04]  /*1c690*/  LDG.E.STRONG.GPU R5, desc[UR10][R2.64] ;  /* 0x0000000a02057981 */ /* 0x000ea8000c1ef900 */
[----:B--2---:R-:W-:Y:S01]  /*1c6a0*/  CCTL.IVALL ;  /* 0x00000000ff00798f */ /* 0x004fe20002000000 */
[----:B------:R-:W-:Y:S05]  /*1c6b0*/  YIELD ;  /* 0x0000000000007946 */ /* 0x000fea0003800000 */
[----:B------:R-:W-:-:S13]  /*1c6c0*/  ISETP.NE.AND P0, PT, R5, R0, PT ;  /* 0x000000000500720c */ /* 0x000fda0003f05270 */
[----:B------:R-:W-:Y:S05]  /*1c6d0*/  @P0 BRA `(.L_x_1611) ;  /* 0xfffffffc00ec0947 */ /* 0x000fea000383ffff */
.L_x_1610:
[----:B------:R-:W-:Y:S05]  /*1c6e0*/  WARPSYNC.ALL ;  /* 0x0000000000007948 */ /* 0x000fea0003800000 */
[----:B0-----:R-:W0:Y:S08]  /*1c6f0*/  LDC.64 R14, c[0x0][0x3f8] ;  /* 0x0000fe00ff0e7b82 */ /* 0x001e300000000a00 */
        /* <DEDUP_REMOVED lines=11> */
[----:B-1----:R-:W-:Y:S02]  /*1c7b0*/  LEA R11, R15, R15, 0x1 ;  /* 0x0000000f0f0b7211 */ /* 0x002fe400078e08ff */
        /* <DEDUP_REMOVED lines=47> */
.L_x_1614:
        /* <DEDUP_REMOVED lines=31> */
.L_x_1613:
[----:B------:R-:W-:Y:S05]  /*1cca0*/  BSYNC.RECONVERGENT B0 ;  /* 0x0000000000007941 */ /* 0x000fea0003800200 */
.L_x_1612:
        /* <DEDUP_REMOVED lines=10> */
.L_x_1615:
        /* <DEDUP_REMOVED lines=87> */
.L_x_1616:
        /* <DEDUP_REMOVED lines=12> */
.L_x_4911:


//--------------------- .text._Z35group_norm_nhwc_bwd_one_pass_kernelI11Fp32IOFp16WLi64ELi128ELi512EEv26Group_norm_nhwc_bwd_params --------------------------
	.section	.text._Z35group_norm_nhwc_bwd_one_pass_kernelI11Fp32IOFp16WLi64ELi128ELi512EEv26Group_norm_nhwc_bwd_params,"ax",@progbits
	.align	128
        .global         _Z35group_norm_nhwc_bwd_one_pass_kernelI11Fp32IOFp16WLi64ELi128ELi512EEv26Group_norm_nhwc_bwd_params
        .type           _Z35group_norm_nhwc_bwd_one_pass_kernelI11Fp32IOFp16WLi64ELi128ELi512EEv26Group_norm_nhwc_bwd_params,@function
        .size           _Z35group_norm_nhwc_bwd_one_pass_kernelI11Fp32IOFp16WLi64ELi128ELi512EEv26Group_norm_nhwc_bwd_params,(.L_x_4912 - _Z35group_norm_nhwc_bwd_one_pass_kernelI11Fp32IOFp16WLi64ELi128ELi512EEv26Group_norm_nhwc_bwd_params)
        .other          _Z35group_norm_nhwc_bwd_one_pass_kernelI11Fp32IOFp16WLi64ELi128ELi512EEv26Group_norm_nhwc_bwd_params,@"STO_CUDA_ENTRY STV_DEFAULT"
_Z35group_norm_nhwc_bwd_one_pass_kernelI11Fp32IOFp16WLi64ELi128ELi512EEv26Group_norm_nhwc_bwd_params:
.text._Z35group_norm_nhwc_bwd_one_pass_kernelI11Fp32IOFp16WLi64ELi128ELi512EEv26Group_norm_nhwc_bwd_params:
        /* <DEDUP_REMOVED lines=9> */
.L_x_1660:
        /* <DEDUP_REMOVED lines=262> */
[----:B---3--:R-:W-:Y:S02]  /*10f0*/  @P6 HADD2.F32 R55, -RZ, R0.H0_H0 ;  /* 0x20000000ff376230 */ /* 0x008fe40000004100 */
[----:B----4-:R-:W-:Y:S02]  /*1100*/  HADD2.F32 R53, -RZ, R53.H0_H0 ;  /* 0x20000035ff357230 */ /* 0x010fe40000004100 */
[----:B------:R-:W-:Y:S01]  /*1110*/  HADD2.F32 R52, -RZ, R52.H0_H0 ;  /* 0x20000034ff347230 */ /* 0x000fe20000004100 */
        /* <DEDUP_REMOVED lines=114> */
.L_x_1618:
        /* <DEDUP_REMOVED lines=256> */
.L_x_1619:
        /* <DEDUP_REMOVED lines=47> */
.L_x_1621:
[----:B------:R-:W-:Y:S05]  /*2b30*/  BSYNC.RECONVERGENT B0 ;  /* 0x0000000000007941 */ /* 0x000fea0003800200 */
.L_x_1620:
        /* <DEDUP_REMOVED lines=42> */
.L_x_1623:
[----:B------:R-:W-:Y:S05]  /*2de0*/  BSYNC.RECONVERGENT B0 ;  /* 0x0000000000007941 */ /* 0x000fea0003800200 */
.L_x_1622:
        /* <DEDUP_REMOVED lines=38> */
.L_x_1625:
[----:B------:R-:W-:Y:S05]  /*3050*/  BSYNC.RECONVERGENT B0 ;  /* 0x0000000000007941 */ /* 0x000fea0003800200 */
.L_x_1624:
        /* <DEDUP_REMOVED lines=28> */
.L_x_1627:
[----:B------:R-:W-:Y:S05]  /*3220*/  BSYNC.RECONVERGENT B0 ;  /* 0x0000000000007941 */ /* 0x000fea0003800200 */
.L_x_1626:
        /* <DEDUP_REMOVED lines=32> */
.L_x_1630:
[----:B------:R-:W3:Y:S04]  /*3430*/  LDG.E.STRONG.GPU R0, desc[UR10][R24.64] ;  /* 0x0000000a18007981 */ /* 0x000ee8000c1ef900 */
[----:B---3--:R-:W-:Y:S01]  /*3440*/  CCTL.IVALL ;  /* 0x00000000ff00798f */ /* 0x008fe20002000000 */
[----:B------:R-:W-:Y:S05]  /*3450*/  YIELD ;  /* 0x0000000000007946 */ /* 0x000fea0003800000 */
[----:B------:R-:W-:-:S13]  /*3460*/  ISETP.NE.AND P0, PT, R0, R27, PT ;  /* 0x0000001b0000720c */ /* 0x000fda0003f05270 */
[----:B------:R-:W-:Y:S05]  /*3470*/  @P0 BRA `(.L_x_1630) ;  /* 0xfffffffc00ec0947 */ /* 0x000fea000383ffff */
.L_x_1629:
        /* <DEDUP_REMOVED lines=16> */
.L_x_1632:
        /* <DEDUP_REMOVED lines=64> */
.L_x_1631:
        /* <DEDUP_REMOVED lines=41> */
.L_x_1633:
        /* <DEDUP_REMOVED lines=20> */
.L_x_1634:
        /* <DEDUP_REMOVED lines=9> */
.L_x_1635:
[----:B------:R-:W-:Y:S05]  /*3de0*/  BSYNC.RECONVERGENT B0 ;  /* 0x0000000000007941 */ /* 0x000fea0003800200 */
.L_x_1628:
        /* <DEDUP_REMOVED lines=47> */
.L_x_1636:
        /* <DEDUP_REMOVED lines=21> */
.L_x_1638:
[----:B------:R-:W-:Y:S05]  /*4230*/  BSYNC.RECONVERGENT B0 ;  /* 0x0000000000007941 */ /* 0x000fea0003800200 */
.L_x_1637:
        /* <DEDUP_REMOVED lines=21> */
.L_x_1639:
        /* <DEDUP_REMOVED lines=20> */
.L_x_1641:
[----:B------:R-:W-:Y:S05]  /*44d0*/  BSYNC.RECONVERGENT B0 ;  /* 0x0000000000007941 */ /* 0x000fea0003800200 */
.L_x_1640:
        /* <DEDUP_REMOVED lines=75> */
.L_x_1642:
        /* <DEDUP_REMOVED lines=17> */
.L_x_1644:
[----:B------:R-:W-:Y:S05]  /*4aa0*/  BSYNC.RECONVERGENT B0 ;  /* 0x0000000000007941 */ /* 0x000fea0003800200 */
.L_x_1643:
        /* <DEDUP_REMOVED lines=19> */
.L_x_1645:
        /* <DEDUP_REMOVED lines=17> */
.L_x_1647:
[----:B------:R-:W-:Y:S05]  /*4cf0*/  BSYNC.RECONVERGENT B0 ;  /* 0x0000000000007941 */ /* 0x000fea0003800200 */
.L_x_1646:
        /* <DEDUP_REMOVED lines=19> */
.L_x_1648:
        /* <DEDUP_REMOVED lines=17> */
.L_x_1650:
[----:B------:R-:W-:Y:S05]  /*4f40*/  BSYNC.RECONVERGENT B0 ;  /* 0x0000000000007941 */ /* 0x000fea0003800200 */
.L_x_1649:
        /* <DEDUP_REMOVED lines=19> */
.L_x_1651:
        /* <DEDUP_REMOVED lines=17> */
.L_x_1653:
[----:B------:R-:W-:Y:S05]  /*5190*/  BSYNC.RECONVERGENT B0 ;  /* 0x0000000000007941 */ /* 0x000fea0003800200 */
.L_x_1652:
        /* <DEDUP_REMOVED lines=19> */
.L_x_1654:
        /* <DEDUP_REMOVED lines=18> */
.L_x_1656:
[----:B------:R-:W-:Y:S05]  /*53f0*/  BSYNC.RECONVERGENT B0 ;  /* 0x0000000000007941 */ /* 0x000fea0003800200 */
.L_x_1655:
        /* <DEDUP_REMOVED lines=19> */
.L_x_1657:
        /* <DEDUP_REMOVED lines=17> */
.L_x_1659:
[----:B------:R-:W-:Y:S05]  /*5640*/  BSYNC.RECONVERGENT B0 ;  /* 0x0000000000007941 */ /* 0x000fea0003800200 */
.L_x_1658:
        /* <DEDUP_REMOVED lines=8> */
.L_x_1617:
        /* <DEDUP_REMOVED lines=16> */
.L_x_1662:
[----:B------:R-:W-:Y:S05]  /*57d0*/  BSYNC.RECONVERGENT B0 ;  /* 0x0000000000007941 */ /* 0x000fea0003800200 */
.L_x_1661:
        /* <DEDUP_REMOVED lines=11> */
.L_x_1664:
[----:B------:R-:W2:Y:S04]  /*5890*/  LDG.E.STRONG.GPU R5, desc[UR10][R2.64] ;  /* 0x0000000a02057981 */ /* 0x000ea8000c1ef900 */
[----:B--2---:R-:W-:Y:S01]  /*58a0*/  CCTL.IVALL ;  /* 0x00000000ff00798f */ /* 0x004fe20002000000 */
[----:B------:R-:W-:Y:S05]  /*58b0*/  YIELD ;  /* 0x0000000000007946 */ /* 0x000fea0003800000 */
[----:B------:R-:W-:-:S13]  /*58c0*/  ISETP.NE.AND P0, PT, R5, R0, PT ;  /* 0x000000000500720c */ /* 0x000fda0003f05270 */
[----:B------:R-:W-:Y:S05]  /*58d0*/  @P0 BRA `(.L_x_1664) ;  /* 0xfffffffc00ec0947 */ /* 0x000fea000383ffff */
.L_x_1663:
        /* <DEDUP_REMOVED lines=61> */
.L_x_1667:
        /* <DEDUP_REMOVED lines=31> */
.L_x_1666:
[----:B------:R-:W-:Y:S05]  /*5ea0*/  BSYNC.RECONVERGENT B0 ;  /* 0x0000000000007941 */ /* 0x000fea0003800200 */
.L_x_1665:
        /* <DEDUP_REMOVED lines=10> */
.L_x_1668:
        /* <DEDUP_REMOVED lines=87> */
.L_x_1669:
        /* <DEDUP_REMOVED lines=12> */
.L_x_4912:


//--------------------- .text._Z35group_norm_nhwc_bwd_one_pass_kernelI11Fp32IOFp16WLi128ELi128ELi512EEv26Group_norm_nhwc_bwd_params --------------------------
	.section	.text._Z35group_norm_nhwc_bwd_one_pass_kernelI11Fp32IOFp16WLi128ELi128ELi512EEv26Group_norm_nhwc_bwd_params,"ax",@progbits
	.align	128
        .global         _Z35group_norm_nhwc_bwd_one_pass_kernelI11Fp32IOFp16WLi128ELi128ELi512EEv26Group_norm_nhwc_bwd_params
        .type           _Z35group_norm_nhwc_bwd_one_pass_kernelI11Fp32IOFp16WLi128ELi128ELi512EEv26Group_norm_nhwc_bwd_params,@function
        .size           _Z35group_norm_nhwc_bwd_one_pass_kernelI11Fp32IOFp16WLi128ELi128ELi512EEv26Group_norm_nhwc_bwd_params,(.L_x_4913 - _Z35group_norm_nhwc_bwd_one_pass_kernelI11Fp32IOFp16WLi128ELi128ELi512EEv26Group_norm_nhwc_bwd_params)
        .other          _Z35group_norm_nhwc_bwd_one_pass_kernelI11Fp32IOFp16WLi128ELi128ELi512EEv26Group_norm_nhwc_bwd_params,@"STO_CUDA_ENTRY STV_DEFAULT"
_Z35group_norm_nhwc_bwd_one_pass_kernelI11Fp32IOFp16WLi128ELi128ELi512EEv26Group_norm_nhwc_bwd_params:
.text._Z35group_norm_nhwc_bwd_one_pass_kernelI11Fp32IOFp16WLi128ELi128ELi512EEv26Group_norm_nhwc_bwd_params:
        /* <DEDUP_REMOVED lines=44> */
.L_x_1737:
        /* <DEDUP_REMOVED lines=415> */
[----:B---3--:R-:W-:Y:S02]  /*1cb0*/  @P6 HADD2.F32 R115, -RZ, R114.H0_H0 ;  /* 0x20000072ff736230 */ /* 0x008fe40000004100 */
[----:B----4-:R-:W-:Y:S02]  /*1cc0*/  @P6 HADD2.F32 R116, -RZ, R118.H0_H0 ;  /* 0x20000076ff746230 */ /* 0x010fe40000004100 */
[----:B------:R-:W-:Y:S02]  /*1cd0*/  HADD2.F32 R114, -RZ, R119.H0_H0 ;  /* 0x20000077ff727230 */ /* 0x000fe40000004100 */
[----:B------:R-:W-:Y:S01]  /*1ce0*/  HADD2.F32 R113, -RZ, R113.H0_H0 ;  /* 0x20000071ff717230 */ /* 0x000fe20000004100 */
        /* <DEDUP_REMOVED lines=226> */
.L_x_1671:
        /* <DEDUP_REMOVED lines=512> */
.L_x_1672:
        /* <DEDUP_REMOVED lines=44> */
.L_x_1674:
[----:B------:R-:W-:Y:S05]  /*4dd0*/  BSYNC.RECONVERGENT B0 ;  /* 0x0000000000007941 */ /* 0x000fea0003800200 */
.L_x_1673:
        /* <DEDUP_REMOVED lines=43> */
.L_x_1676:
[----:B------:R-:W-:Y:S05]  /*5090*/  BSYNC.RECONVERGENT B0 ;  /* 0x0000000000007941 */ /* 0x000fea0003800200 */
.L_x_1675:
        /* <DEDUP_REMOVED lines=38> */
.L_x_1678:
[----:B------:R-:W-:Y:S05]  /*5300*/  BSYNC.RECONVERGENT B0 ;  /* 0x0000000000007941 */ /* 0x000fea0003800200 */
.L_x_1677:
        /* <DEDUP_REMOVED lines=28> */
.L_x_1680:
[----:B------:R-:W-:Y:S05]  /*54d0*/  BSYNC.RECONVERGENT B0 ;  /* 0x0000000000007941 */ /* 0x000fea0003800200 */
.L_x_1679:
        /* <DEDUP_REMOVED lines=27> */
.L_x_1683:
[----:B------:R-:W3:Y:S04]  /*5690*/  LDG.E.STRONG.GPU R58, desc[UR8][R56.64] ;  /* 0x00000008383a7981 */ /* 0x000ee8000c1ef900 */
[----:B---3--:R-:W-:Y:S01]  /*56a0*/  CCTL.IVALL ;  /* 0x00000000ff00798f */ /* 0x008fe20002000000 */
[----:B------:R-:W-:Y:S05]  /*56b0*/  YIELD ;  /* 0x0000000000007946 */ /* 0x000fea0003800000 */
[----:B------:R-:W-:-:S13]  /*56c0*/  ISETP.NE.AND P0, PT, R58, R63, PT ;  /* 0x0000003f3a00720c */ /* 0x000fda0003f05270 */
[----:B------:R-:W-:Y:S05]  /*56d0*/  @P0 BRA `(.L_x_1683) ;  /* 0xfffffffc00ec0947 */ /* 0x000fea000383ffff */
.L_x_1682:
        /* <DEDUP_REMOVED lines=16> */
.L_x_1685:
        /* <DEDUP_REMOVED lines=62> */
.L_x_1684:
        /* <DEDUP_REMOVED lines=38> */
.L_x_1686:
        /* <DEDUP_REMOVED lines=19> */
.L_x_1687:
        /* <DEDUP_REMOVED lines=9> */
.L_x_1688:
[----:B------:R-:W-:Y:S05]  /*5fe0*/  BSYNC.RECONVERGENT B0 ;  /* 0x0000000000007941 */ /* 0x000fea0003800200 */
.L_x_1681:
        /* <DEDUP_REMOVED lines=45> */
.L_x_1689:
        /* <DEDUP_REMOVED lines=21> */
.L_x_1691:
[----:B------:R-:W-:Y:S05]  /*6410*/  BSYNC.RECONVERGENT B0 ;  /* 0x0000000000007941 */ /* 0x000fea0003800200 */
.L_x_1690:
        /* <DEDUP_REMOVED lines=21> */
.L_x_1692:
        /* <DEDUP_REMOVED lines=21> */
.L_x_1694:
[----:B------:R-:W-:Y:S05]  /*66c0*/  BSYNC.RECONVERGENT B0 ;  /* 0x0000000000007941 */ /* 0x000fea0003800200 */
.L_x_1693:
        /* <DEDUP_REMOVED lines=21> */
.L_x_1695:
        /* <DEDUP_REMOVED lines=20> */
.L_x_1697:
[----:B------:R-:W-:Y:S05]  /*6960*/  BSYNC.RECONVERGENT B0 ;  /* 0x0000000000007941 */ /* 0x000fea0003800200 */
.L_x_1696:
        /* <DEDUP_REMOVED lines=39> */
.L_x_1698:
        /* <DEDUP_REMOVED lines=17> */
.L_x_1700:
[----:B------:R-:W-:Y:S05]  /*6cf0*/  BSYNC.RECONVERGENT B0 ;  /* 0x0000000000007941 */ /* 0x000fea0003800200 */
.L_x_1699:
        /* <DEDUP_REMOVED lines=25> */
.L_x_1701:
        /* <DEDUP_REMOVED lines=23> */
.L_x_1703:
[----:B------:R-:W-:Y:S05]  /*7000*/  BSYNC.RECONVERGENT B0 ;  /* 0x0000000000007941 */ /* 0x000fea0003800200 */
.L_x_1702:
        /* <DEDUP_REMOVED lines=19> */
.L_x_1704:
        /* <DEDUP_REMOVED lines=17> */
.L_x_1706:
[----:B------:R-:W-:Y:S05]  /*7250*/  BSYNC.RECONVERGENT B0 ;  /* 0x0000000000007941 */ /* 0x000fea0003800200 */
.L_x_1705:
        /* <DEDUP_REMOVED lines=25> */
.L_x_1707:
        /* <DEDUP_REMOVED lines=23> */
.L_x_1709:
[----:B------:R-:W-:Y:S05]  /*7560*/  BSYNC.RECONVERGENT B0 ;  /* 0x0000000000007941 */ /* 0x000fea0003800200 */
.L_x_1708:
        /* <DEDUP_REMOVED lines=19> */
.L_x_1710:
        /* <DEDUP_REMOVED lines=18> */
.L_x_1712:
[----:B------:R-:W-:Y:S05]  /*77c0*/  BSYNC.RECONVERGENT B0 ;  /* 0x0000000000007941 */ /* 0x000fea0003800200 */
.L_x_1711:
        /* <DEDUP_REMOVED lines=24> */
.L_x_1713:
        /* <DEDUP_REMOVED lines=20> */
.L_x_1715:
[----:B------:R-:W-:Y:S05]  /*7a90*/  BSYNC.RECONVERGENT B0 ;  /* 0x0000000000007941 */ /* 0x000fea0003800200 */
.L_x_1714:
        /* <DEDUP_REMOVED lines=36> */
.L_x_1716:
        /* <DEDUP_REMOVED lines=17> */
.L_x_1718:
[----:B------:R-:W-:Y:S05]  /*7df0*/  BSYNC.RECONVERGENT B0 ;  /* 0x0000000000007941 */ /* 0x000fea0003800200 */
.L_x_1717:
        /* <DEDUP_REMOVED lines=25> */
.L_x_1719:
        /* <DEDUP_REMOVED lines=23> */
.L_x_1721:
[----:B------:R-:W-:Y:S05]  /*8100*/  BSYNC.RECONVERGENT B0 ;  /* 0x0000000000007941 */ /* 0x000fea0003800200 */
.L_x_1720:
        /* <DEDUP_REMOVED lines=19> */
.L_x_1722:
        /* <DEDUP_REMOVED lines=17> */
.L_x_1724:
[----:B------:R-:W-:Y:S05]  /*8350*/  BSYNC.RECONVERGENT B0 ;  /* 0x0000000000007941 */ /* 0x000fea0003800200 */
.L_x_1723:
        /* <DEDUP_REMOVED lines=25> */
.L_x_1725:
        /* <DEDUP_REMOVED lines=23> */
.L_x_1727:
[----:B------:R-:W-:Y:S05]  /*8660*/  BSYNC.RECONVERGENT B0 ;  /* 0x0000000000007941 */ /* 0x000fea0003800200 */
.L_x_1726:
        /* <DEDUP_REMOVED lines=19> */
.L_x_1728:
        /* <DEDUP_REMOVED lines=17> */
.L_x_1730:
[----:B------:R-:W-:Y:S05]  /*88b0*/  BSYNC.RECONVERGENT B0 ;  /* 0x0000000000007941 */ /* 0x000fea0003800200 */
.L_x_1729:
        /* <DEDUP_REMOVED lines=25> */
.L_x_1731:
        /* <DEDUP_REMOVED lines=23> */
.L_x_1733:
[----:B------:R-:W-:Y:S05]  /*8bc0*/  BSYNC.RECONVERGENT B0 ;  /* 0x0000000000007941 */ /* 0x000fea0003800200 */
.L_x_1732:
        /* <DEDUP_REMOVED lines=19> */
.L_x_1734:
        /* <DEDUP_REMOVED lines=17> */
.L_x_1736:
[----:B------:R-:W-:Y:S05]  /*8e10*/  BSYNC.RECONVERGENT B0 ;  /* 0x0000000000007941 */ /* 0x000fea0003800200 */
.L_x_1735:
[----:B------:R-:W-:Y:S02]  /*8e20*/  IADD3 R98, PT, PT, R95, R98, RZ ;  /* 0x000000625f627210 */ /* 0x000fe40007ffe0ff */
[----:B------:R-:W-:Y:S02]  /*8e30*/  IADD3 R99, PT, PT, R99, 0x1, RZ ;  /* 0x0000000163637810 */ /* 0x000fe40007ffe0ff */
[----:B------:R-:W-:-:S13]  /*8e40*/  ISETP.GE.AND P0, PT, R98, UR4, PT ;  /* 0x0000000462007c0c */ /* 0x000fda000bf06270 */
[----:B------:R-:W-:Y:S05]  /*8e50*/  @!P0 BRA `(.L_x_1737) ;  /* 0xffffff7400188947 */ /* 0x000fea000383ffff */
.L_x_1670:
        /* <DEDUP_REMOVED lines=19> */
.L_x_1739:
[----:B------:R-:W-:Y:S05]  /*8f90*/  BSYNC.RECONVERGENT B0 ;  /* 0x0000000000007941 */ /* 0x000fea0003800200 */
.L_x_1738:
[----:B------:R-:W-:Y:S05]  /*8fa0*/  @P0 EXIT ;  /* 0x000000000000094d */ /* 0x000fea0003800000 */
[----:B------:R-:W-:Y:S05]  /*8fb0*/  @P2 BRA `(.L_x_1740) ;  /* 0x0000000000202947 */ /* 0x000fea0003800000 */
[----:B------:R-:W-:-:S05]  /*8fc0*/  IMAD R0, R4, R7, RZ ;  /* 0x0000000704007224 */ /* 0x000fca00078e02ff */
[----:B------:R-:W-:-:S13]  /*8fd0*/  ISETP.NE.AND P0, PT, R0, -0x1, PT ;  /* 0xffffffff0000780c */ /* 0x000fda0003f05270 */
[----:B------:R-:W-:Y:S05]  /*8fe0*/  @!P0 BRA `(.L_x_1740) ;  /* 0x0000000000148947 */ /* 0x000fea0003800000 */
.L_x_1741:
[----:B0-----:R-:W3:Y:S04]  /*8ff0*/  LDG.E.STRONG.GPU R5, desc[UR8][R2.64] ;  /* 0x0000000802057981 */ /* 0x001ee8000c1ef900 */
[----:B---3--:R-:W-:Y:S01]  /*9000*/  CCTL.IVALL ;  /* 0x00000000ff00798f */ /* 0x008fe20002000000 */
[----:B------:R-:W-:Y:S05]  /*9010*/  YIELD ;  /* 0x0000000000007946 */ /* 0x000fea0003800000 */
[----:B------:R-:W-:-:S13]  /*9020*/  ISETP.NE.AND P0, PT, R5, R0, PT ;  /* 0x000000000500720c */ /* 0x000fda0003f05270 */
[----:B------:R-:W-:Y:S05]  /*9030*/  @P0 BRA `(.L_x_1741) ;  /* 0xfffffffc00ec0947 */ /* 0x000fea000383ffff */
.L_x_1740:
        /* <DEDUP_REMOVED lines=60> */
.L_x_1744:
        /* <DEDUP_REMOVED lines=24> */
[----:B---3--:R-:W-:Y:S02]  /*9580*/  F2FP.F16.F32.PACK_AB R15, R9, R2 ;  /* 0x00000002090f723e */ /* 0x008fe400000000ff */
[-C--:B------:R-:W-:Y:S02]  /*9590*/  MOV R9, R21.reuse ;  /* 0x0000001500097202 */ /* 0x080fe40000000f00 */
[----:B----4-:R-:W-:Y:S01]  /*95a0*/  F2FP.F16.F32.PACK_AB R17, R13, R10 ;  /* 0x0000000a0d11723e */ /* 0x010fe200000000ff */
[----:B------:R0:W-:Y:S04]  /*95b0*/  STG.E desc[UR8][R6.64], R15 ;  /* 0x0000000f06007986 */ /* 0x0001e8000c101908 */
[----:B------:R0:W-:Y:S01]  /*95c0*/  STG.E desc[UR8][R8.64], R17 ;  /* 0x0000001108007986 */ /* 0x0001e2000c101908 */
[----:B------:R-:W-:Y:S01]  /*95d0*/  IADD3.X R21, PT, PT, RZ, R21, RZ, P3, !PT ;  /* 0x00000015ff157210 */ /* 0x000fe20001ffe4ff */
[----:B------:R-:W-:Y:S06]  /*95e0*/  @P1 BRA `(.L_x_1744) ;  /* 0xfffffffc00841947 */ /* 0x000fec000383ffff */
.L_x_1743:
[----:B------:R-:W-:Y:S05]  /*95f0*/  BSYNC.RECONVERGENT B0 ;  /* 0x0000000000007941 */ /* 0x000fea0003800200 */
.L_x_1742:
        /* <DEDUP_REMOVED lines=10> */
.L_x_1745:
        /* <DEDUP_REMOVED lines=22> */
[----:B-----5:R-:W-:-:S02]  /*9800*/  F2FP.F16.F32.PACK_AB R19, R7, R2 ;  /* 0x000000020713723e */ /* 0x020fc400000000ff */
[----:B------:R-:W-:-:S04]  /*9810*/  LOP3.LUT R2, R24, 0x3, RZ, 0xc0, !PT ;  /* 0x0000000318027812 */ /* 0x000fc800078ec0ff */
[----:B------:R-:W-:Y:S02]  /*9820*/  IADD3.X R17, PT, PT, R2, UR5, RZ, P1, !PT ;  /* 0x0000000502117c10 */ /* 0x000fe40008ffe4ff */
[----:B--2---:R-:W-:Y:S02]  /*9830*/  F2FP.F16.F32.PACK_AB R21, R11, R8 ;  /* 0x000000080b15723e */ /* 0x004fe400000000ff */
        /* <DEDUP_REMOVED lines=56> */
[----:B----4-:R-:W-:-:S03]  /*9bc0*/  F2FP.F16.F32.PACK_AB R7, R9, R6 ;  /* 0x000000060907723e */ /* 0x010fc600000000ff */
[----:B------:R1:W-:Y:S04]  /*9bd0*/  STG.E desc[UR8][R12.64], R5 ;  /* 0x000000050c007986 */ /* 0x0003e8000c101908 */
[----:B------:R1:W-:Y:S02]  /*9be0*/  STG.E desc[UR8][R14.64], R7 ;  /* 0x000000070e007986 */ /* 0x0003e4000c101908 */
[----:B------:R-:W-:Y:S05]  /*9bf0*/  @P0 BRA `(.L_x_1745) ;  /* 0xfffffff800a80947 */ /* 0x000fea000383ffff */
[----:B------:R-:W-:Y:S05]  /*9c00*/  EXIT ;  /* 0x000000000000794d */ /* 0x000fea0003800000 */
.L_x_1746:
        /* <DEDUP_REMOVED lines=15> */
.L_x_4913:


//--------------------- .text._Z35group_norm_nhwc_bwd_one_pass_kernelI11Fp32IOFp16WLi256ELi128ELi512EEv26Group_norm_nhwc_bwd_params --------------------------
	.section	.text._Z35group_norm_nhwc_bwd_one_pass_kernelI11Fp32IOFp16WLi256ELi128ELi512EEv26Group_norm_nhwc_bwd_params,"ax",@progbits
	.align	128
        .global         _Z35group_norm_nhwc_bwd_one_pass_kernelI11Fp32IOFp16WLi256ELi128ELi512EEv26Group_norm_nhwc_bwd_params
        .type           _Z35group_norm_nhwc_bwd_one_pass_kernelI11Fp32IOFp16WLi256ELi128ELi512EEv26Group_norm_nhwc_bwd_params,@function
        .size           _Z35group_norm_nhwc_bwd_one_pass_kernelI11Fp32IOFp16WLi256ELi128ELi512EEv26Group_norm_nhwc_bwd_params,(.L_x_4914 - _Z35group_norm_nhwc_bwd_one_pass_kernelI11Fp32IOFp16WLi256ELi128ELi512EEv26Group_norm_nhwc_bwd_params)
        .other          _Z35group_norm_nhwc_bwd_one_pass_kernelI11Fp32IOFp16WLi256ELi128ELi512EEv26Group_norm_nhwc_bwd_params,@"STO_CUDA_ENTRY STV_DEFAULT"
_Z35group_norm_nhwc_bwd_one_pass_kernelI11Fp32IOFp16WLi256ELi128ELi512EEv26Group_norm_nhwc_bwd_params:
.text._Z35group_norm_nhwc_bwd_one_pass_kernelI11Fp32IOFp16WLi256ELi128ELi512EEv26Group_norm_nhwc_bwd_params:
        /* <DEDUP_REMOVED lines=11> */
.L_x_1773:
        /* <DEDUP_REMOVED lines=25> */
[C---:B------:R-:W-:Y:S02]  /*0240*/  ISETP.GE.U32.AND P0, PT, R117.reuse, UR16, PT ;  /* 0x0000001075007c0c */ /* 0x040fe4000bf06070 */
[----:B------:R-:W-:Y:S02]  /*0250*/  SHF.R.S32.HI R3, RZ, 0x1f, R117 ;  /* 0x0000001fff037819 */ /* 0x000fe40000011475 */
[----:B------:R-:W-:Y:S02]  /*0260*/  IADD3 R7, PT, PT, R117, 0x8, RZ ;  /* 0x0000000875077810 */ /* 0x000fe40007ffe0ff */
[----:B------:R-:W-:Y:S02]  /*0270*/  ISETP.GE.AND.EX P3, PT, R3, UR17, PT, P0 ;  /* 0x0000001103007c0c */ /* 0x000fe4000bf66300 */
[----:B------:R-:W-:Y:S02]  /*0280*/  ISETP.GE.U32.AND P0, PT, R7, UR16, PT ;  /* 0x0000001007007c0c */ /* 0x000fe4000bf06070 */
[----:B0-----:R-:W-:-:S02]  /*0290*/  R2UR UR7, R2 ;  /* 0x00000000020772ca */ /* 0x001fc400000e0000 */
[----:B------:R-:W-:Y:S02]  /*02a0*/  SHF.R.S32.HI R5, RZ, 0x1f, R7 ;  /* 0x0000001fff057819 */ /* 0x000fe40000011407 */
[----:B------:R-:W-:Y:S02]  /*02b0*/  LOP3.LUT R0, R0, 0x7e, RZ, 0xc0, !PT ;  /* 0x0000007e00007812 */ /* 0x000fe400078ec0ff */
[----:B------:R-:W-:Y:S02]  /*02c0*/  ISETP.GE.AND.EX P4, PT, R5, UR17, PT, P0 ;  /* 0x0000001105007c0c */ /* 0x000fe4000bf86300 */
[----:B------:R-:W-:Y:S01]  /*02d0*/  IADD3 R9, PT, PT, R117, 0x10, RZ ;  /* 0x0000001075097810 */ /* 0x000fe20007ffe0ff */
[----:B------:R-:W0:Y:S01]  /*02e0*/  @!P3 LDC.64 R14, c[0x0][0x3f8] ;  /* 0x0000fe00ff0ebb82 */ /* 0x000e220000000a00 */
[----:B------:R-:W-:Y:S02]  /*02f0*/  @P3 LOP3.LUT R116, R116, 0x40000, RZ, 0xfc, !PT ;  /* 0x0004000074743812 */ /* 0x000fe400078efcff */
[----:B------:R-:W-:Y:S01]  /*0300*/  ISETP.GE.U32.AND P0, PT, R9, UR16, PT ;  /* 0x0000001009007c0c */ /* 0x000fe2000bf06070 */
[----:B------:R-:W-:Y:S01]  /*0310*/  UIADD3 UR5, UPT, UPT, URZ, -UR7, URZ ;  /* 0x80000007ff057290 */ /* 0x000fe2000fffe0ff */
[----:B------:R-:W-:-:S02]  /*0320*/  LOP3.LUT R116, R116, 0xfffdffff, RZ, 0xc0, !PT ;  /* 0xfffdffff74747812 */ /* 0x000fc400078ec0ff */
[----:B------:R-:W-:Y:S01]  /*0330*/  IADD3 R13, PT, PT, R117, 0x18, RZ ;  /* 0x00000018750d7810 */ /* 0x000fe20007ffe0ff */
[----:B------:R-:W-:Y:S01]  /*0340*/  UIMAD UR5, UR5, UR13, URZ ;  /* 0x0000000d050572a4 */ /* 0x000fe2000f8e02ff */
[----:B------:R-:W1:Y:S01]  /*0350*/  @!P3 LDC.64 R18, c[0x0][0x398] ;  /* 0x0000e600ff12bb82 */ /* 0x000e620000000a00 */
[----:B------:R-:W-:Y:S02]  /*0360*/  @P4 LOP3.LUT R116, R116, 0x20000, RZ, 0xfc, !PT ;  /* 0x0002000074744812 */ /* 0x000fe400078efcff */
[----:B------:R-:W-:Y:S01]  /*0370*/  UIMAD.WIDE.U32 UR6, UR7, UR5, UR6 ;  /* 0x00000005070672a5 */ /* 0x000fe2000f8e0006 */
[----:B------:R-:W-:Y:S02]  /*0380*/  SHF.R.S32.HI R17, RZ, 0x1f, R13 ;  /* 0x0000001fff117819 */ /* 0x000fe4000001140d */
[----:B------:R-:W-:Y:S01]  /*0390*/  LOP3.LUT R116, R116, 0xfffeffff, RZ, 0xc0, !PT ;  /* 0xfffeffff74747812 */ /* 0x000fe200078ec0ff */
[----:B------:R-:W-:Y:S01]  /*03a0*/  UIMAD.WIDE.U32 UR6, UR7, UR9, URZ ;  /* 0x00000009070672a5 */ /* 0x000fe2000f8e00ff */
[----:B------:R-:W2:Y:S03]  /*03b0*/  @!P4 LDC.64 R22, c[0x0][0x3f8] ;  /* 0x0000fe00ff16cb82 */ /* 0x000ea60000000a00 */
[----:B------:R-:W-:-:S04]  /*03c0*/  UIADD3 UR5, UPT, UPT, -UR7, URZ, URZ ;  /* 0x000000ff07057290 */ /* 0x000fc8000fffe1ff */
[----:B------:R-:W-:Y:S01]  /*03d0*/  UIMAD UR5, UR13, UR5, UR9 ;  /* 0x000000050d0572a4 */ /* 0x000fe2000f8e0209 */
[----:B------:R-:W3:Y:S01]  /*03e0*/  @!P3 LDC.64 R110, c[0x0][0x3a0] ;  /* 0x0000e800ff6ebb82 */ /* 0x000ee20000000a00 */
[----:B------:R-:W-:Y:S02]  /*03f0*/  ULOP3.LUT UR9, URZ, UR14, URZ, 0x33, !UPT ;  /* 0x0000000eff097292 */ /* 0x000fe4000f8e33ff */
[----:B------:R-:W-:-:S05]  /*0400*/  UISETP.GT.U32.AND UP2, UPT, UR13, UR5, UPT ;  /* 0x000000050d00728c */ /* 0x000fca000bf44070 */
[----:B------:R-:W4:Y:S06]  /*0410*/  @!P4 LDC.64 R26, c[0x0][0x3a0] ;  /* 0x0000e800ff1acb82 */ /* 0x000f2c0000000a00 */
[----:B------:R-:W-:Y:S02]  /*0420*/  @!UP2 UIADD3 UR5, UPT, UPT, UR5, -UR13, URZ ;  /* 0x8000000d0505a290 */ /* 0x000fe4000fffe0ff */
[----:B------:R-:W-:Y:S02]  /*0430*/  @!UP2 UIADD3 UR7, UPT, UPT, UR7, 0x1, URZ ;  /* 0x000000010707a890 */ /* 0x000fe4000fffe0ff */
[----:B------:R-:W-:-:S02]  /*0440*/  UIADD3 UR6, UPT, UPT, UR5, -UR13, URZ ;  /* 0x8000000d05067290 */ /* 0x000fc4000fffe0ff */
        /* <DEDUP_REMOVED lines=11> */
[----:B0-----:R-:W-:-:S02]  /*0500*/  @!P3 IMAD R0, R3, R14, RZ ;  /* 0x0000000e0300b224 */ /* 0x001fc400078e02ff */
[----:B------:R-:W-:Y:S01]  /*0510*/  USHF.R.S32.HI UR5, URZ, 0x1f, UR7 ;  /* 0x0000001fff057899 */ /* 0x000fe20008011407 */
[----:B------:R-:W-:Y:S01]  /*0520*/  MOV R41, UR6 ;  /* 0x0000000600297c02 */ /* 0x000fe20008000f00 */
[----:B------:R-:W-:Y:S02]  /*0530*/  @!P3 IMAD R15, R117, R15, R0 ;  /* 0x0000000f750fb224 */ /* 0x000fe400078e0200 */
[----:B------:R-:W-:Y:S01]  /*0540*/  UIMAD UR5, UR5, UR18, URZ ;  /* 0x00000012050572a4 */ /* 0x000fe2000f8e02ff */
[----:B--2---:R-:W-:Y:S02]  /*0550*/  @!P4 IMAD R0, R5, R22, RZ ;  /* 0x000000160500c224 */ /* 0x004fe400078e02ff */
[----:B------:R-:W-:Y:S01]  /*0560*/  IMAD.WIDE.U32 R40, R11, UR7, R40 ;  /* 0x000000070b287c25 */ /* 0x000fe2000f8e0028 */
[----:B------:R-:W-:Y:S01]  /*0570*/  UIMAD UR5, UR7, UR19, UR5 ;  /* 0x00000013070572a4 */ /* 0x000fe2000f8e0205 */
[----:B------:R-:W-:Y:S02]  /*0580*/  SHF.R.S32.HI R11, RZ, 0x1f, R9 ;  /* 0x0000001fff0b7819 */ /* 0x000fe40000011409 */
[----:B------:R-:W-:-:S02]  /*0590*/  CS2R R114, SRZ ;  /* 0x0000000000727805 */ /* 0x000fc4000001ff00 */
[----:B------:R-:W-:Y:S02]  /*05a0*/  CS2R R124, SRZ ;  /* 0x00000000007c7805 */ /* 0x000fe4000001ff00 */
[----:B------:R-:W-:Y:S01]  /*05b0*/  @!P3 MOV R38, R40 ;  /* 0x000000280026b202 */ /* 0x000fe20000000f00 */
[----:B------:R-:W-:Y:S01]  /*05c0*/  HFMA2 R118, -RZ, RZ, 0, 0 ;  /* 0x00000000ff767431 */ /* 0x000fe200000001ff */
[----:B------:R-:W-:Y:S01]  /*05d0*/  IADD3 R39, PT, PT, R41, UR5, RZ ;  /* 0x0000000529277c10 */ /* 0x000fe2000fffe0ff */
[----:B------:R-:W-:Y:S01]  /*05e0*/  HFMA2 R120, -RZ, RZ, 0, 0 ;  /* 0x00000000ff787431 */ /* 0x000fe200000001ff */
[----:B------:R-:W-:Y:S01]  /*05f0*/  ISETP.GE.AND.EX P6, PT, R11, UR17, PT, P0 ;  /* 0x000000110b007c0c */ /* 0x000fe2000bfc6300 */
[----:B------:R-:W0:Y:S01]  /*0600*/  LDCU.64 UR6, c[0x0][0x3b8] ;  /* 0x00007700ff0677ac */ /* 0x000e220008000a00 */
[----:B------:R-:W-:Y:S01]  /*0610*/  ISETP.GE.U32.AND P0, PT, R13, UR16, PT ;  /* 0x000000100d007c0c */ /* 0x000fe2000bf06070 */
[----:B------:R-:W-:-:S03]  /*0620*/  @!P3 IMAD.WIDE.U32 R2, R117, R14, R38 ;  /* 0x0000000e7502b225 */ /* 0x000fc600078e0026 */
[----:B------:R-:W-:Y:S02]  /*0630*/  ISETP.GE.AND.EX P5, PT, R17, UR17, PT, P0 ;  /* 0x0000001111007c0c */ /* 0x000fe4000bfa6300 */
[----:B------:R-:W-:Y:S02]  /*0640*/  @!P3 IADD3 R15, PT, PT, R3, R15, RZ ;  /* 0x0000000f030fb210 */ /* 0x000fe40007ffe0ff */
[C---:B------:R-:W-:Y:S02]  /*0650*/  @!P3 SHF.L.U32 R3, R2.reuse, 0x2, RZ ;  /* 0x000000020203b819 */ /* 0x040fe400000006ff */
[----:B------:R-:W-:Y:S01]  /*0660*/  @!P3 SHF.L.U64.HI R2, R2, 0x2, R15 ;  /* 0x000000020202b819 */ /* 0x000fe2000001020f */
[----:B------:R-:W2:Y:S01]  /*0670*/  @!P6 LDC.64 R24, c[0x0][0x3f8] ;  /* 0x0000fe00ff18eb82 */ /* 0x000ea20000000a00 */
[----:B-1----:R-:W-:Y:S02]  /*0680*/  @!P3 IADD3 R4, P2, PT, R3, R18, RZ ;  /* 0x000000120304b210 */ /* 0x002fe40007f5e0ff */
[----:B------:R-:W-:-:S02]  /*0690*/  @P6 LOP3.LUT R116, R116, 0x10000, RZ, 0xfc, !PT ;  /* 0x0001000074746812 */ /* 0x000fc400078efcff */
[----:B------:R-:W-:Y:S02]  /*06a0*/  @!P3 IADD3.X R5, PT, PT, R2, R19, RZ, P2, !PT ;  /* 0x000000130205b210 */ /* 0x000fe400017fe4ff */
[----:B------:R-:W-:Y:S01]  /*06b0*/  LOP3.LUT P2, RZ, R116, 0x20000, RZ, 0xc0, !PT ;  /* 0x0002000074ff7812 */ /* 0x000fe2000784c0ff */
[----:B------:R-:W1:Y:S01]  /*06c0*/  @!P6 LDC.64 R30, c[0x0][0x3a0] ;  /* 0x0000e800ff1eeb82 */ /* 0x000e620000000a00 */
[----:B---3--:R-:W-:Y:S02]  /*06d0*/  @!P3 IADD3 R110, P1, PT, R3, R110, RZ ;  /* 0x0000006e036eb210 */ /* 0x008fe40007f3e0ff */
[----:B------:R-:W-:Y:S02]  /*06e0*/  IADD3 R15, PT, PT, R117, 0x20, RZ ;  /* 0x00000020750f7810 */ /* 0x000fe40007ffe0ff */
[----:B------:R-:W-:Y:S02]  /*06f0*/  @!P3 IADD3.X R111, PT, PT, R2, R111, RZ, P1, !PT ;  /* 0x0000006f026fb210 */ /* 0x000fe40000ffe4ff */
[----:B------:R-:W-:Y:S01]  /*0700*/  ISETP.GE.U32.AND P0, PT, R15, UR16, PT ;  /* 0x000000100f007c0c */ /* 0x000fe2000bf06070 */
[----:B------:R-:W3:Y:S01]  /*0710*/  @!P5 LDC.64 R34, c[0x0][0x3f8] ;  /* 0x0000fe00ff22db82 */ /* 0x000ee20000000a00 */
[----:B------:R-:W-:-:S02]  /*0720*/  SHF.R.S32.HI R21, RZ, 0x1f, R15 ;  /* 0x0000001fff157819 */ /* 0x000fc4000001140f */
[----:B------:R-:W-:Y:S01]  /*0730*/  IADD3 R19, PT, PT, R117, 0x28, RZ ;  /* 0x0000002875137810 */ /* 0x000fe20007ffe0ff */
[----:B------:R-:W-:Y:S01]  /*0740*/  @!P2 IMAD R23, R7, R23, R0 ;  /* 0x000000170717a224 */ /* 0x000fe200078e0200 */
[----:B------:R-:W-:Y:S02]  /*0750*/  @!P2 MOV R2, R40 ;  /* 0x000000280002a202 */ /* 0x000fe40000000f00 */
[----:B------:R-:W-:Y:S01]  /*0760*/  @!P2 MOV R3, R39 ;  /* 0x000000270003a202 */ /* 0x000fe20000000f00 */
[----:B------:R-:W0:Y:S01]  /*0770*/  @!P2 LDC.64 R28, c[0x0][0x398] ;  /* 0x0000e600ff1cab82 */ /* 0x000e220000000a00 */
[----:B------:R-:W-:Y:S01]  /*0780*/  ISETP.GE.AND.EX P4, PT, R21, UR17, PT, P0 ;  /* 0x0000001115007c0c */ /* 0x000fe2000bf86300 */
[----:B--2---:R-:W-:Y:S01]  /*0790*/  @!P6 IMAD R6, R11, R24, RZ ;  /* 0x000000180b06e224 */ /* 0x004fe200078e02ff */
[----:B------:R-:W-:Y:S01]  /*07a0*/  ISETP.GE.U32.AND P1, PT, R19, UR16, PT ;  /* 0x0000001013007c0c */ /* 0x000fe2000bf26070 */
[----:B------:R-:W-:Y:S01]  /*07b0*/  @!P2 IMAD.WIDE.U32 R2, R7, R22, R2 ;  /* 0x000000160702a225 */ /* 0x000fe200078e0002 */
[----:B------:R-:W-:-:S03]  /*07c0*/  LOP3.LUT R116, R116, 0xffff7fff, RZ, 0xc0, !PT ;  /* 0xffff7fff74747812 */ /* 0x000fc600078ec0ff */
        /* <DEDUP_REMOVED lines=8> */
[----:B----4-:R-:W-:-:S02]  /*0850*/  @!P2 IADD3 R6, P0, PT, R11, R26, RZ ;  /* 0x0000001a0b06a210 */ /* 0x010fc40007f1e0ff */
[----:B------:R-:W-:Y:S01]  /*0860*/  SHF.R.S32.HI R23, RZ, 0x1f, R19 ;  /* 0x0000001fff177819 */ /* 0x000fe20000011413 */
[----:B------:R-:W-:Y:S01]  /*0870*/  @!P6 IMAD.WIDE.U32 R2, R9, R24, R2 ;  /* 0x000000180902e225 */ /* 0x000fe200078e0002 */
[----:B------:R-:W-:Y:S02]  /*0880*/  @!P2 IADD3.X R7, PT, PT, R0, R27, RZ, P0, !PT ;  /* 0x0000001b0007a210 */ /* 0x000fe400007fe4ff */
[----:B0-----:R-:W-:Y:S01]  /*0890*/  @!P2 IADD3 R8, P0, PT, R11, R28, RZ ;  /* 0x0000001c0b08a210 */ /* 0x001fe20007f1e0ff */
[----:B------:R-:W0:Y:S01]  /*08a0*/  @!P5 LDC.64 R26, c[0x0][0x398] ;  /* 0x0000e600ff1adb82 */ /* 0x000e220000000a00 */
[----:B------:R-:W-:Y:S02]  /*08b0*/  @!P6 IADD3 R11, PT, PT, R3, R25, RZ ;  /* 0x00000019030be210 */ /* 0x000fe40007ffe0ff */
[----:B------:R-:W-:Y:S02]  /*08c0*/  @!P6 SHF.L.U32 R3, R2, 0x2, RZ ;  /* 0x000000020203e819 */ /* 0x000fe400000006ff */
[----:B------:R-:W-:-:S02]  /*08d0*/  ISETP.GE.AND.EX P3, PT, R23, UR17, PT, P1 ;  /* 0x0000001117007c0c */ /* 0x000fc4000bf66310 */
[----:B------:R-:W-:Y:S01]  /*08e0*/  @!P2 IADD3.X R9, PT, PT, R0, R29, RZ, P0, !PT ;  /* 0x0000001d0009a210 */ /* 0x000fe200007fe4ff */
[----:B------:R-:W4:Y:S01]  /*08f0*/  @!P5 LDC.64 R24, c[0x0][0x3a0] ;  /* 0x0000e800ff18db82 */ /* 0x000f220000000a00 */
[----:B------:R-:W-:Y:S01]  /*0900*/  @!P6 SHF.L.U64.HI R0, R2, 0x2, R11 ;  /* 0x000000020200e819 */ /* 0x000fe2000001020b */
[----:B---3--:R-:W-:Y:S01]  /*0910*/  @!P5 IMAD R2, R17, R34, RZ ;  /* 0x000000221102d224 */ /* 0x008fe200078e02ff */
[----:B-1----:R-:W-:Y:S02]  /*0920*/  @!P6 IADD3 R10, P0, PT, R3, R30, RZ ;  /* 0x0000001e030ae210 */ /* 0x002fe40007f1e0ff */
[----:B------:R-:W-:Y:S01]  /*0930*/  @P5 LOP3.LUT R116, R116, 0x8000, RZ, 0xfc, !PT ;  /* 0x0000800074745812 */ /* 0x000fe200078efcff */
[----:B------:R-:W-:Y:S01]  /*0940*/  @!P5 IMAD R17, R13, R35, R2 ;  /* 0x000000230d11d224 */ /* 0x000fe200078e0202 */
[----:B------:R-:W-:Y:S01]  /*0950*/  @!P6 IADD3.X R11, PT, PT, R0, R31, RZ, P0, !PT ;  /* 0x0000001f000be210 */ /* 0x000fe200007fe4ff */
[----:B------:R-:W1:Y:S01]  /*0960*/  @!P4 LDC.64 R28, c[0x0][0x3a0] ;  /* 0x0000e800ff1ccb82 */ /* 0x000e620000000a00 */
[----:B--2---:R-:W-:Y:S01]  /*0970*/  @!P6 IADD3 R12, P0, PT, R3, R32, RZ ;  /* 0x00000020030ce210 */ /* 0x004fe20007f1e0ff */
[----:B------:R-:W-:Y:S01]  /*0980*/  @!P4 IMAD R14, R21, R36, RZ ;  /* 0x00000024150ec224 */ /* 0x000fe200078e02ff */
[----:B------:R-:W-:-:S02]  /*0990*/  @!P5 MOV R2, R40 ;  /* 0x000000280002d202 */ /* 0x000fc40000000f00 */
[----:B------:R-:W-:Y:S01]  /*09a0*/  @!P5 MOV R3, R39 ;  /* 0x000000270003d202 */ /* 0x000fe20000000f00 */
[----:B------:R-:W-:Y:S01]  /*09b0*/  @!P4 IMAD R21, R15, R37, R14 ;  /* 0x000000250f15c224 */ /* 0x000fe200078e020e */
[----:B------:R-:W-:Y:S01]  /*09c0*/  LOP3.LUT R116, R116, 0xffffbfff, RZ, 0xc0, !PT ;  /* 0xffffbfff74747812 */ /* 0x000fe200078ec0ff */
[----:B------:R-:W2:Y:S01]  /*09d0*/  @!P3 LDC.64 R42, c[0x0][0x3f8] ;  /* 0x0000fe00ff2abb82 */ /* 0x000ea20000000a00 */
[----:B------:R-:W-:Y:S01]  /*09e0*/  @!P5 IMAD.WIDE.U32 R2, R13, R34, R2 ;  /* 0x000000220d02d225 */ /* 0x000fe200078e0002 */
[----:B------:R-:W-:Y:S02]  /*09f0*/  @!P6 IADD3.X R13, PT, PT, R0, R33, RZ, P0, !PT ;  /* 0x00000021000de210 */ /* 0x000fe400007fe4ff */
[----:B------:R-:W-:Y:S02]  /*0a00*/  @P4 LOP3.LUT R116, R116, 0x4000, RZ, 0xfc, !PT ;  /* 0x0000400074744812 */ /* 0x000fe400078efcff */
[----:B------:R-:W-:Y:S02]  /*0a10*/  @!P5 IADD3 R3, PT, PT, R3, R17, RZ ;  /* 0x000000110303d210 */ /* 0x000fe40007ffe0ff */
[----:B------:R-:W3:Y:S01]  /*0a20*/  @!P4 LDC.64 R30, c[0x0][0x398] ;  /* 0x0000e600ff1ecb82 */ /* 0x000ee20000000a00 */
[----:B------:R-:W-:-:S02]  /*0a30*/  @!P5 SHF.L.U32 R17, R2, 0x2, RZ ;  /* 0x000000020211d819 */ /* 0x000fc400000006ff */
[----:B------:R-:W-:Y:S02]  /*0a40*/  @!P5 SHF.L.U64.HI R0, R2, 0x2, R3 ;  /* 0x000000020200d819 */ /* 0x000fe40000010203 */
[----:B------:R-:W-:Y:S02]  /*0a50*/  @!P4 MOV R2, R40 ;  /* 0x000000280002c202 */ /* 0x000fe40000000f00 */
[----:B------:R-:W-:Y:S01]  /*0a60*/  @!P4 MOV R3, R39 ;  /* 0x000000270003c202 */ /* 0x000fe20000000f00 */
[----:B------:R-:W3:Y:S01]  /*0a70*/  @!P3 LDC.64 R32, c[0x0][0x3a0] ;  /* 0x0000e800ff20bb82 */ /* 0x000ee20000000a00 */
[----:B----4-:R-:W-:Y:S02]  /*0a80*/  @!P5 IADD3 R14, P0, PT, R17, R24, RZ ;  /* 0x00000018110ed210 */ /* 0x010fe40007f1e0ff */
        /* <DEDUP_REMOVED lines=687> */
[----:B0-----:R-:W-:Y:S01]  /*3580*/  CS2R R30, SRZ ;  /* 0x00000000001e7805 */ /* 0x001fe2000001ff00 */
[----:B------:R0:W-:Y:S10]  /*3590*/  STL.64 [R1+0x150], R36 ;  /* 0x0001502401007387 */ /* 0x0001f40000100a00 */
[----:B------:R-:W3:Y:S01]  /*35a0*/  @!P0 LDG.E.64 R30, desc[UR10][R80.64] ;  /* 0x0000000a501e8981 */ /* 0x000ee2000c1e1b00 */
[----:B0-----:R-:W-:-:S06]  /*35b0*/  CS2R R36, SRZ ;  /* 0x0000000000247805 */ /* 0x001fcc000001ff00 */
        /* <DEDUP_REMOVED lines=15> */
[----:B-1----:R-:W-:-:S03]  /*36b0*/  HFMA2 R2, -RZ, RZ, 0, 0 ;  /* 0x00000000ff027431 */ /* 0x002fc600000001ff */
[----:B------:R1:W-:Y:S01]  /*36c0*/  STL [R1+0x28c], R120 ;  /* 0x00028c7801007387 */ /* 0x0003e20000100800 */
[----:B0-----:R-:W-:Y:S01]  /*36d0*/  HFMA2 R56, -RZ, RZ, 0, 0 ;  /* 0x00000000ff387431 */ /* 0x001fe200000001ff */
[----:B---3--:R-:W-:Y:S02]  /*36e0*/  @!P0 MOV R121, R30 ;  /* 0x0000001e00798202 */ /* 0x008fe40000000f00 */
[----:B-1----:R-:W-:Y:S02]  /*36f0*/  MOV R120, RZ ;  /* 0x000000ff00787202 */ /* 0x002fe40000000f00 */
[----:B------:R-:W-:Y:S02]  /*3700*/  @!P0 MOV R120, R31 ;  /* 0x0000001f00788202 */ /* 0x000fe40000000f00 */
[----:B------:R-:W-:Y:S01]  /*3710*/  CS2R R74, SRZ ;  /* 0x00000000004a7805 */ /* 0x000fe2000001ff00 */
[----:B------:R0:W-:Y:S01]  /*3720*/  STL.64 [R1+0x160], R4 ;  /* 0x0001600401007387 */ /* 0x0001e20000100a00 */
[----:B----4-:R-:W-:-:S02]  /*3730*/  @!P1 MOV R74, R36 ;  /* 0x00000024004a9202 */ /* 0x010fc40000000f00 */
[----:B------:R-:W-:Y:S02]  /*3740*/  @!P1 MOV R75, R37 ;  /* 0x00000025004b9202 */ /* 0x000fe40000000f00 */
[----:B------:R-:W-:Y:S02]  /*3750*/  LOP3.LUT P1, RZ, R116, 0x200000, RZ, 0xc0, !PT ;  /* 0x0020000074ff7812 */ /* 0x000fe4000782c0ff */
[----:B0-----:R-:W-:Y:S02]  /*3760*/  CS2R R4, SRZ ;  /* 0x0000000000047805 */ /* 0x001fe4000001ff00 */
[----:B------:R-:W-:-:S09]  /*3770*/  CS2R R58, SRZ ;  /* 0x00000000003a7805 */ /* 0x000fd2000001ff00 */
[----:B------:R-:W3:Y:S01]  /*3780*/  @!P1 LDG.E.64 R58, desc[UR10][R88.64] ;  /* 0x0000000a583a9981 */ /* 0x000ee2000c1e1b00 */
[----:B------:R-:W-:Y:S02]  /*3790*/  CS2R R62, SRZ ;  /* 0x00000000003e7805 */ /* 0x000fe4000001ff00 */
[----:B------:R-:W-:Y:S02]  /*37a0*/  CS2R R66, SRZ ;  /* 0x0000000000427805 */ /* 0x000fe4000001ff00 */
[----:B------:R-:W-:Y:S02]  /*37b0*/  @!P2 MOV R62, R32 ;  /* 0x00000020003ea202 */ /* 0x000fe40000000f00 */
[----:B------:R-:W-:Y:S02]  /*37c0*/  @!P2 MOV R63, R33 ;  /* 0x00000021003fa202 */ /* 0x000fe40000000f00 */
[----:B------:R-:W-:Y:S01]  /*37d0*/  LOP3.LUT P2, RZ, R116, 0x400000, RZ, 0xc0, !PT ;  /* 0x0040000074ff7812 */ /* 0x000fe2000784c0ff */
[----:B------:R-:W4:Y:S01]  /*37e0*/  @!P3 LDG.E.64 R66, desc[UR10][R94.64] ;  /* 0x0000000a5e42b981 */ /* 0x000f22000c1e1b00 */
[----:B------:R-:W-:-:S02]  /*37f0*/  CS2R R60, SRZ ;  /* 0x00000000003c7805 */ /* 0x000fc4000001ff00 */
[----:B------:R-:W-:Y:S02]  /*3800*/  CS2R R70, SRZ ;  /* 0x0000000000467805 */ /* 0x000fe4000001ff00 */
[----:B------:R-:W-:Y:S02]  /*3810*/  CS2R R68, SRZ ;  /* 0x0000000000447805 */ /* 0x000fe4000001ff00 */
        /* <DEDUP_REMOVED lines=10> */
[----:B------:R-:W4:Y:S01]  /*38c0*/  @!P5 LDG.E.64 R78, desc[UR10][R104.64] ;  /* 0x0000000a684ed981 */ /* 0x000f22000c1e1b00 */
[----:B------:R-:W-:-:S03]  /*38d0*/  CS2R R80, SRZ ;  /* 0x0000000000507805 */ /* 0x000fc6000001ff00 */
[----:B------:R-:W-:Y:S04]  /*38e0*/  STL.64 [R1+0x68], R6 ;  /* 0x0000680601007387 */ /* 0x000fe80000100a00 */
[----:B------:R-:W4:Y:S04]  /*38f0*/  @!P6 LDG.E.64 R80, desc[UR10][R106.64] ;  /* 0x0000000a6a50e981 */ /* 0x000f28000c1e1b00 */
[----:B------:R-:W-:Y:S01]  /*3900*/  STL.64 [R1+0x88], R22 ;  /* 0x0000881601007387 */ /* 0x000fe20000100a00 */
[----:B--2---:R-:W-:-:S03]  /*3910*/  @!P0 MOV R56, R28 ;  /* 0x0000001c00388202 */ /* 0x004fc60000000f00 */
[----:B------:R-:W-:Y:S01]  /*3920*/  STL.64 [R1+0x70], R10 ;  /* 0x0000700a01007387 */ /* 0x000fe20000100a00 */
[----:B------:R-:W-:Y:S02]  /*3930*/  @!P0 MOV R2, R29 ;  /* 0x0000001d00028202 */ /* 0x000fe40000000f00 */
[----:B------:R-:W-:Y:S01]  /*3940*/  LOP3.LUT P0, RZ, R116, 0x100000, RZ, 0xc0, !PT ;  /* 0x0010000074ff7812 */ /* 0x000fe2000780c0ff */
[----:B------:R-:W-:Y:S04]  /*3950*/  STL.64 [R1+0x98], R34 ;  /* 0x0000982201007387 */ /* 0x000fe80000100a00 */
[----:B------:R0:W-:Y:S04]  /*3960*/  STL [R1+0x2dc], R2 ;  /* 0x0002dc0201007387 */ /* 0x0001e80000100800 */
[----:B------:R1:W-:Y:S04]  /*3970*/  STL [R1+0x248], R56 ;  /* 0x0002483801007387 */ /* 0x0003e80000100800 */
[----:B------:R-:W2:Y:S01]  /*3980*/  @!P0 LDG.E.64 R4, desc[UR10][R84.64] ;  /* 0x0000000a54048981 */ /* 0x000ea2000c1e1b00 */
[----:B0-----:R-:W-:-:S02]  /*3990*/  CS2R R2, SRZ ;  /* 0x0000000000027805 */ /* 0x001fc4000001ff00 */
[C---:B------:R-:W-:Y:S02]  /*39a0*/  IADD3 R6, PT, PT, R117.reuse, 0xd0, RZ ;  /* 0x000000d075067810 */ /* 0x040fe40007ffe0ff */
[----:B------:R-:W-:Y:S02]  /*39b0*/  CS2R R22, SRZ ;  /* 0x0000000000167805 */ /* 0x000fe4000001ff00 */
[----:B------:R-:W-:Y:S02]  /*39c0*/  IADD3 R10, PT, PT, R117, 0xd8, RZ ;  /* 0x000000d8750a7810 */ /* 0x000fe40007ffe0ff */
[----:B-1----:R-:W-:Y:S02]  /*39d0*/  CS2R R56, SRZ ;  /* 0x0000000000387805 */ /* 0x002fe4000001ff00 */
[----:B------:R-:W-:Y:S01]  /*39e0*/  CS2R R34, SRZ ;  /* 0x0000000000227805 */ /* 0x000fe2000001ff00 */
[----:B------:R0:W2:Y:S04]  /*39f0*/  @!P0 LDG.E.64 R2, desc[UR10][R82.64] ;  /* 0x0000000a52028981 */ /* 0x0000a8000c1e1b00 */
[----:B------:R1:W2:Y:S01]  /*3a00*/  @!P1 LDG.E.64 R56, desc[UR10][R86.64] ;  /* 0x0000000a56389981 */ /* 0x0002a2000c1e1b00 */
[----:B------:R-:W-:-:S03]  /*3a10*/  MOV R116, RZ ;  /* 0x000000ff00747202 */ /* 0x000fc60000000f00 */
[----:B------:R-:W-:Y:S01]  /*3a20*/  STL.64 [R1+0x168], R8 ;  /* 0x0001680801007387 */ /* 0x000fe20000100a00 */
[----:B0-----:R-:W-:-:S03]  /*3a30*/  CS2R R82, SRZ ;  /* 0x0000000000527805 */ /* 0x001fc6000001ff00 */
[----:B------:R0:W-:Y:S04]  /*3a40*/  STL.64 [R1+0x170], R12 ;  /* 0x0001700c01007387 */ /* 0x0001e80000100a00 */
[----:B------:R4:W2:Y:S01]  /*3a50*/  @!P6 LDG.E.64 R82, desc[UR10][R122.64] ;  /* 0x0000000a7a52e981 */ /* 0x0008a2000c1e1b00 */
[----:B-1----:R-:W-:Y:S01]  /*3a60*/  HFMA2 R87, -RZ, RZ, 0, 0 ;  /* 0x00000000ff577431 */ /* 0x002fe200000001ff */
[----:B------:R-:W-:Y:S02]  /*3a70*/  CS2R R84, SRZ ;  /* 0x0000000000547805 */ /* 0x000fe4000001ff00 */
[----:B------:R-:W-:Y:S01]  /*3a80*/  SHF.R.S32.HI R7, RZ, 0x1f, R6 ;  /* 0x0000001fff077819 */ /* 0x000fe20000011406 */
[----:B------:R1:W-:Y:S01]  /*3a90*/  STL.64 [R1+0x90], R26 ;  /* 0x0000901a01007387 */ /* 0x0003e20000100a00 */
[----:B------:R-:W-:-:S02]  /*3aa0*/  SHF.R.S32.HI R11, RZ, 0x1f, R10 ;  /* 0x0000001fff0b7819 */ /* 0x000fc4000001140a */
[----:B0-----:R-:W-:Y:S01]  /*3ab0*/  CS2R R12, SRZ ;  /* 0x00000000000c7805 */ /* 0x001fe2000001ff00 */
[----:B------:R-:W-:Y:S04]  /*3ac0*/  STL.64 [R1+0x1a0], R30 ;  /* 0x0001a01e01007387 */ /* 0x000fe80000100a00 */
[----:B------:R0:W-:Y:S04]  /*3ad0*/  STL.64 [R1+0x80], R18 ;  /* 0x0000801201007387 */ /* 0x0001e80000100a00 */
[----:B------:R0:W-:Y:S04]  /*3ae0*/  STL.64 [R1+0x188], R24 ;  /* 0x0001881801007387 */ /* 0x0001e80000100a00 */
[----:B------:R-:W-:Y:S04]  /*3af0*/  STL.64 [R1+0x78], R14 ;  /* 0x0000780e01007387 */ /* 0x000fe80000100a00 */
[----:B------:R-:W-:Y:S01]  /*3b00*/  STL.64 [R1+0x180], R20 ;  /* 0x0001801401007387 */ /* 0x000fe20000100a00 */
[----:B---3--:R-:W-:-:S03]  /*3b10*/  @!P1 MOV R34, R58 ;  /* 0x0000003a00229202 */ /* 0x008fc60000000f00 */
[----:B------:R-:W-:Y:S01]  /*3b20*/  STL.64 [R1+0x178], R16 ;  /* 0x0001781001007387 */ /* 0x000fe20000100a00 */
[----:B------:R-:W-:Y:S02]  /*3b30*/  @!P1 MOV R35, R59 ;  /* 0x0000003b00239202 */ /* 0x000fe40000000f00 */
[----:B-1----:R-:W-:Y:S02]  /*3b40*/  CS2R R26, SRZ ;  /* 0x00000000001a7805 */ /* 0x002fe4000001ff00 */
[----:B0-----:R-:W-:Y:S02]  /*3b50*/  IADD3 R18, PT, PT, R117, 0xe8, RZ ;  /* 0x000000e875127810 */ /* 0x001fe40007ffe0ff */
[----:B------:R-:W-:Y:S01]  /*3b60*/  CS2R R24, SRZ ;  /* 0x0000000000187805 */ /* 0x000fe2000001ff00 */
[----:B------:R-:W-:Y:S04]  /*3b70*/  STL.64 [R1+0xa0], R28 ;  /* 0x0000a01c01007387 */ /* 0x000fe80000100a00 */
[----:B------:R-:W-:Y:S04]  /*3b80*/  STL.64 [R1+0x190], R32 ;  /* 0x0001902001007387 */ /* 0x000fe80000100a00 */
[----:B------:R-:W-:Y:S04]  /*3b90*/  STL.64 [R1+0x1b0], R58 ;  /* 0x0001b03a01007387 */ /* 0x000fe80000100a00 */
[----:B------:R-:W-:Y:S01]  /*3ba0*/  STL.64 [R1+0x198], R36 ;  /* 0x0001982401007387 */ /* 0x000fe20000100a00 */
[----:B----4-:R-:W-:-:S02]  /*3bb0*/  @!P2 MOV R12, R61 ;  /* 0x0000003d000ca202 */ /* 0x010fc40000000f00 */
[----:B------:R-:W-:Y:S01]  /*3bc0*/  @!P2 MOV R13, R60 ;  /* 0x0000003c000da202 */ /* 0x000fe20000000f00 */
[----:B------:R-:W-:Y:S04]  /*3bd0*/  STL.64 [R1+0xb8], R60 ;  /* 0x0000b83c01007387 */ /* 0x000fe80000100a00 */
[----:B------:R0:W-:Y:S01]  /*3be0*/  STL [R1+0x234], R12 ;  /* 0x0002340c01007387 */ /* 0x0001e20000100800 */
[----:B------:R-:W-:Y:S02]  /*3bf0*/  @!P3 MOV R26, R68 ;  /* 0x00000044001ab202 */ /* 0x000fe40000000f00 */
[----:B------:R-:W-:Y:S01]  /*3c00*/  @!P3 MOV R27, R69 ;  /* 0x00000045001bb202 */ /* 0x000fe20000000f00 */
[----:B------:R-:W-:Y:S01]  /*3c10*/  STL [R1+0x230], R13 ;  /* 0x0002300d01007387 */ /* 0x000fe20000100800 */
[----:B------:R-:W-:-:S03]  /*3c20*/  UIMAD.WIDE UR6, UR8, 0x8, UR6 ;  /* 0x00000008080678a5 */ /* 0x000fc6000f8e0206 */
[----:B------:R-:W-:Y:S01]  /*3c30*/  STL.64 [R1+0x1c0], R68 ;  /* 0x0001c04401007387 */ /* 0x000fe20000100a00 */
[----:B0-----:R-:W-:-:S03]  /*3c40*/  IADD3 R12, PT, PT, R117, 0xe0, RZ ;  /* 0x000000e0750c7810 */ /* 0x001fc60007ffe0ff */
[----:B------:R-:W-:Y:S01]  /*3c50*/  STL.64 [R1+0x1b8], R64 ;  /* 0x0001b84001007387 */ /* 0x000fe20000100a00 */
[----:B------:R-:W-:Y:S02]  /*3c60*/  SHF.R.S32.HI R31, RZ, 0x1f, R12 ;  /* 0x0000001fff1f7819 */ /* 0x000fe4000001140c */
[----:B------:R-:W-:Y:S01]  /*3c70*/  @!P2 MOV R24, R64 ;  /* 0x000000400018a202 */ /* 0x000fe20000000f00 */
[----:B------:R-:W-:Y:S01]  /*3c80*/  STL.64 [R1+0xc0], R66 ;  /* 0x0000c04201007387 */ /* 0x000fe20000100a00 */
[----:B------:R-:W-:Y:S02]  /*3c90*/  @!P2 MOV R25, R65 ;  /* 0x000000410019a202 */ /* 0x000fe40000000f00 */
[----:B------:R-:W-:Y:S01]  /*3ca0*/  ISETP.GE.U32.AND P2, PT, R18, UR16, PT ;  /* 0x0000001012007c0c */ /* 0x000fe2000bf46070 */
[----:B------:R-:W-:Y:S01]  /*3cb0*/  STL.64 [R1+0xc8], R70 ;  /* 0x0000c84601007387 */ /* 0x000fe20000100a00 */
[----:B------:R-:W-:-:S03]  /*3cc0*/  SHF.R.S32.HI R30, RZ, 0x1f, R18 ;  /* 0x0000001fff1e7819 */ /* 0x000fc60000011412 */
[----:B------:R-:W-:Y:S01]  /*3cd0*/  STL.64 [R1+0x1d0], R78 ;  /* 0x0001d04e01007387 */ /* 0x000fe20000100a00 */
[----:B------:R-:W-:Y:S02]  /*3ce0*/  ISETP.GE.AND.EX P2, PT, R30, UR17, PT, P2 ;  /* 0x000000111e007c0c */ /* 0x000fe4000bf46320 */
[----:B------:R-:W-:Y:S02]  /*3cf0*/  CS2R R28, SRZ ;  /* 0x00000000001c7805 */ /* 0x000fe4000001ff00 */
[----:B------:R-:W-:Y:S01]  /*3d00*/  @!P4 MOV R29, R72 ;  /* 0x00000048001dc202 */ /* 0x000fe20000000f00 */
[----:B------:R-:W-:Y:S01]  /*3d10*/  STL.64 [R1+0xd8], R80 ;  /* 0x0000d85001007387 */ /* 0x000fe20000100a00 */
[----:B------:R-:W-:-:S03]  /*3d20*/  @!P4 MOV R28, R73 ;  /* 0x00000049001cc202 */ /* 0x000fc60000000f00 */
[----:B------:R-:W5:Y:S04]  /*3d30*/  LDL R88, [R1+0x2c8] ;  /* 0x0002c80001587983 */ /* 0x000f680000100800 */
[----:B------:R-:W5:Y:S01]  /*3d40*/  LDL R86, [R1+0x2a8] ;  /* 0x0002a80001567983 */ /* 0x000f620000100800 */
[----:B------:R-:W0:Y:S01]  /*3d50*/  @!P2 LDC.64 R16, c[0x0][0x3f8] ;  /* 0x0000fe00ff10ab82 */ /* 0x000e220000000a00 */
[----:B------:R-:W-:Y:S02]  /*3d60*/  IADD3 R32, PT, PT, R117, 0xf0, RZ ;  /* 0x000000f075207810 */ /* 0x000fe40007ffe0ff */
[----:B------:R-:W-:Y:S02]  /*3d70*/  CS2R R122, SRZ ;  /* 0x00000000007a7805 */ /* 0x000fe4000001ff00 */
[----:B------:R-:W-:Y:S01]  /*3d80*/  CS2R R36, SRZ ;  /* 0x0000000000247805 */ /* 0x000fe2000001ff00 */
[----:B------:R-:W5:Y:S01]  /*3d90*/  LDL R89, [R1+0x28c] ;  /* 0x00028c0001597983 */ /* 0x000f620000100800 */
[----:B------:R-:W-:-:S02]  /*3da0*/  SHF.R.S32.HI R59, RZ, 0x1f, R32 ;  /* 0x0000001fff3b7819 */ /* 0x000fc40000011420 */
[----:B------:R-:W-:Y:S01]  /*3db0*/  @!P5 MOV R122, R76 ;  /* 0x0000004c007ad202 */ /* 0x000fe20000000f00 */
[----:B------:R-:W5:Y:S01]  /*3dc0*/  LDL R90, [R1+0x290] ;  /* 0x00029000015a7983 */ /* 0x000f620000100800 */
[----:B------:R-:W-:Y:S02]  /*3dd0*/  @!P5 MOV R123, R77 ;  /* 0x0000004d007bd202 */ /* 0x000fe40000000f00 */
[----:B------:R-:W-:Y:S01]  /*3de0*/  @!P5 MOV R36, R78 ;  /* 0x0000004e0024d202 */ /* 0x000fe20000000f00 */
[----:B------:R-:W5:Y:S01]  /*3df0*/  LDL R91, [R1+0x284] ;  /* 0x00028400015b7983 */ /* 0x000f620000100800 */
[----:B------:R-:W-:-:S03]  /*3e00*/  @!P5 MOV R37, R79 ;  /* 0x0000004f0025d202 */ /* 0x000fc60000000f00 */
        /* <DEDUP_REMOVED lines=22> */
[----:B------:R1:W-:Y:S01]  /*3f70*/  STL.64 [R1+0x1a8], R4 ;  /* 0x0001a80401007387 */ /* 0x0003e20000100a00 */
[----:B------:R-:W-:-:S03]  /*3f80*/  ISETP.GE.U32.AND P0, PT, R6, UR16, PT ;  /* 0x0000001006007c0c */ /* 0x000fc6000bf06070 */
[----:B------:R2:W-:Y:S01]  /*3f90*/  STL.64 [R1+0xa8], R2 ;  /* 0x0000a80201007387 */ /* 0x0005e20000100a00 */
[----:B------:R-:W-:Y:S02]  /*3fa0*/  ISETP.GE.AND.EX P0, PT, R7, UR17, PT, P0 ;  /* 0x0000001107007c0c */ /* 0x000fe4000bf06300 */
[----:B------:R-:W-:Y:S01]  /*3fb0*/  ISETP.GE.U32.AND P1, PT, R10, UR16, PT ;  /* 0x000000100a007c0c */ /* 0x000fe2000bf26070 */
[----:B------:R-:W-:Y:S03]  /*3fc0*/  STL.64 [R1+0xb0], R56 ;  /* 0x0000b03801007387 */ /* 0x000fe60000100a00 */
[----:B------:R-:W-:Y:S02]  /*3fd0*/  ISETP.GE.AND.EX P1, PT, R11, UR17, PT, P1 ;  /* 0x000000110b007c0c */ /* 0x000fe4000bf26310 */
[----:B-1----:R-:W-:Y:S02]  /*3fe0*/  CS2R R4, SRZ ;  /* 0x0000000000047805 */ /* 0x002fe4000001ff00 */
[----:B------:R-:W-:-:S02]  /*3ff0*/  IADD3 R117, PT, PT, R117, 0xf8, RZ ;  /* 0x000000f875757810 */ /* 0x000fc40007ffe0ff */
[----:B------:R-:W-:Y:S01]  /*4000*/  CS2R R64, SRZ ;  /* 0x0000000000407805 */ /* 0x000fe2000001ff00 */
[----:B------:R-:W-:Y:S01]  /*4010*/  STL.64 [R1+0x1d8], R82 ;  /* 0x0001d85201007387 */ /* 0x000fe20000100a00 */
[----:B------:R-:W1:Y:S01]  /*4020*/  @!P0 LDC.64 R8, c[0x0][0x3f8] ;  /* 0x0000fe00ff088b82 */ /* 0x000e620000000a00 */
[----:B------:R-:W-:Y:S02]  /*4030*/  @!P3 MOV R4, R67 ;  /* 0x000000430004b202 */ /* 0x000fe40000000f00 */
[----:B------:R3:W-:Y:S04]  /*4040*/  STL [R1+0x244], R116 ;  /* 0x0002447401007387 */ /* 0x0007e80000100800 */
[----:B------:R4:W-:Y:S01]  /*4050*/  STL [R1+0x22c], R4 ;  /* 0x00022c0401007387 */ /* 0x0009e20000100800 */
[----:B--2---:R-:W2:Y:S01]  /*4060*/  @!P1 LDC.64 R2, c[0x0][0x3f8] ;  /* 0x0000fe00ff029b82 */ /* 0x004ea20000000a00 */
[----:B------:R-:W-:-:S02]  /*4070*/  @!P4 MOV R5, R70 ;  /* 0x000000460005c202 */ /* 0x000fc40000000f00 */
[----:B------:R-:W5:Y:S01]  /*4080*/  LDL R79, [R1+0x2b0] ;  /* 0x0002b000014f7983 */ /* 0x000f620000100800 */
[----:B---3--:R-:W-:Y:S02]  /*4090*/  HFMA2 R116, -RZ, RZ, 0, 0 ;  /* 0x00000000ff747431 */ /* 0x008fe400000001ff */
[----:B----4-:R-:W-:Y:S01]  /*40a0*/  HFMA2 R4, -RZ, RZ, 0, 0 ;  /* 0x00000000ff047431 */ /* 0x010fe200000001ff */
[----:B------:R3:W-:Y:S01]  /*40b0*/  STL [R1+0x224], R5 ;  /* 0x0002240501007387 */ /* 0x0007e20000100800 */
[----:B------:R-:W-:Y:S02]  /*40c0*/  @!P3 MOV R116, R66 ;  /* 0x000000420074b202 */ /* 0x000fe40000000f00 */
[----:B------:R-:W-:Y:S02]  /*40d0*/  @!P4 MOV R4, R71 ;  /* 0x000000470004c202 */ /* 0x000fe40000000f00 */
[----:B------:R-:W-:Y:S01]  /*40e0*/  ISETP.GE.U32.AND P3, PT, R12, UR16, PT ;  /* 0x000000100c007c0c */ /* 0x000fe2000bf66070 */
[----:B-1----:R-:W-:Y:S01]  /*40f0*/  @!P0 IMAD R13, R7, R8, RZ ;  /* 0x00000008070d8224 */ /* 0x002fe200078e02ff */
[----:B---3--:R-:W-:Y:S01]  /*4100*/  @!P0 MOV R5, R39 ;  /* 0x0000002700058202 */ /* 0x008fe20000000f00 */
[----:B------:R1:W-:Y:S01]  /*4110*/  STL [R1+0x228], R4 ;  /* 0x0002280401007387 */ /* 0x0003e20000100800 */
[----:B------:R-:W-:Y:S01]  /*4120*/  ISETP.GE.AND.EX P3, PT, R31, UR17, PT, P3 ;  /* 0x000000111f007c0c */ /* 0x000fe2000bf66330 */
[----:B------:R-:W-:-:S02]  /*4130*/  @!P0 IMAD R13, R6, R9, R13 ;  /* 0x00000009060d8224 */ /* 0x000fc400078e020d */
[----:B--2---:R-:W-:Y:S01]  /*4140*/  @!P1 IMAD R11, R11, R2, RZ ;  /* 0x000000020b0b9224 */ /* 0x004fe200078e02ff */
[----:B------:R-:W-:Y:S02]  /*4150*/  CS2R R66, SRZ ;  /* 0x0000000000427805 */ /* 0x000fe4000001ff00 */
[----:B------:R-:W-:Y:S01]  /*4160*/  @!P6 MOV R65, R82 ;  /* 0x000000520041e202 */ /* 0x000fe20000000f00 */
[----:B------:R2:W-:Y:S01]  /*4170*/  STL [R1+0x240], R85 ;  /* 0x0002405501007387 */ /* 0x0005e20000100800 */
[----:B------:R-:W-:Y:S01]  /*4180*/  @!P6 MOV R64, R83 ;  /* 0x000000530040e202 */ /* 0x000fe20000000f00 */
[----:B------:R-:W3:Y:S01]  /*4190*/  LDC.64 R70, c[0x0][0x3a8] ;  /* 0x0000ea00ff467b82 */ /* 0x000ee20000000a00 */
[----:B-1----:R-:W-:Y:S02]  /*41a0*/  @!P0 MOV R4, R40 ;  /* 0x0000002800048202 */ /* 0x002fe40000000f00 */
[----:B------:R-:W-:Y:S01]  /*41b0*/  @!P1 MOV R7, R39 ;  /* 0x0000002700079202 */ /* 0x000fe20000000f00 */
[----:B------:R-:W-:-:S04]  /*41c0*/  @!P1 IMAD R11, R10, R3, R11 ;  /* 0x000000030a0b9224 */ /* 0x000fc800078e020b */
[----:B------:R-:W1:Y:S01]  /*41d0*/  @!P3 LDC.64 R14, c[0x0][0x3f8] ;  /* 0x0000fe00ff0ebb82 */ /* 0x000e620000000a00 */
[----:B------:R-:W-:Y:S01]  /*41e0*/  @!P0 IMAD.WIDE.U32 R8, R6, R8, R4 ;  /* 0x0000000806088225 */ /* 0x000fe200078e0004 */
[----:B------:R-:W-:Y:S02]  /*41f0*/  @!P1 MOV R6, R40 ;  /* 0x0000002800069202 */ /* 0x000fe40000000f00 */
[----:B------:R-:W-:Y:S02]  /*4200*/  @!P6 MOV R67, R80 ;  /* 0x000000500043e202 */ /* 0x000fe40000000f00 */
[----:B------:R-:W-:Y:S01]  /*4210*/  @!P6 MOV R66, R81 ;  /* 0x000000510042e202 */ /* 0x000fe20000000f00 */
[----:B--2---:R-:W2:Y:S01]  /*4220*/  S2R R85, SR_TID.X ;  /* 0x0000000000557919 */ /* 0x004ea20000002100 */
[----:B------:R-:W4:Y:S01]  /*4230*/  @!P0 LDC.64 R4, c[0x0][0x3a0] ;  /* 0x0000e800ff048b82 */ /* 0x000f220000000a00 */
[----:B------:R-:W-:Y:S01]  /*4240*/  @!P1 IMAD.WIDE.U32 R2, R10, R2, R6 ;  /* 0x000000020a029225 */ /* 0x000fe200078e0006 */
[----:B------:R-:W-:Y:S01]  /*4250*/  @!P0 IADD3 R13, PT, PT, R9, R13, RZ ;  /* 0x0000000d090d8210 */ /* 0x000fe20007ffe0ff */
[----:B------:R-:W-:Y:S01]  /*4260*/  STL [R1+0x238], R87 ;  /* 0x0002385701007387 */ /* 0x000fe20000100800 */
[----:B------:R-:W-:-:S03]  /*4270*/  @!P0 SHF.L.U32 R20, R8, 0x2, RZ ;  /* 0x0000000208148819 */ /* 0x000fc600000006ff */
[----:B------:R0:W-:Y:S01]  /*4280*/  STL [R1+0x23c], R84 ;  /* 0x00023c5401007387 */ /* 0x0001e20000100800 */
[----:B------:R-:W2:Y:S01]  /*4290*/  @!P0 LDC.64 R6, c[0x0][0x398] ;  /* 0x0000e600ff068b82 */ /* 0x000ea20000000a00 */
[----:B------:R-:W-:Y:S02]  /*42a0*/  @!P0 SHF.L.U64.HI R21, R8, 0x2, R13 ;  /* 0x0000000208158819 */ /* 0x000fe4000001020d */
[----:B------:R-:W-:Y:S01]  /*42b0*/  @!P1 IADD3 R11, PT, PT, R3, R11, RZ ;  /* 0x0000000b030b9210 */ /* 0x000fe20007ffe0ff */
[----:B------:R-:W5:Y:S04]  /*42c0*/  LDL R80, [R1+0x2b8] ;  /* 0x0002b80001507983 */ /* 0x000f680000100800 */
[----:B------:R-:W3:Y:S01]  /*42d0*/  @!P1 LDC.64 R8, c[0x0][0x3a0] ;  /* 0x0000e800ff089b82 */ /* 0x000ee20000000a00 */
[----:B------:R-:W-:Y:S01]  /*42e0*/  @!P1 SHF.L.U64.HI R19, R2, 0x2, R11 ;  /* 0x0000000202139819 */ /* 0x000fe2000001020b */
[----:B0-----:R-:W5:Y:S04]  /*42f0*/  LDL R84, [R1+0x2c0] ;  /* 0x0002c00001547983 */ /* 0x001f680000100800 */
[----:B------:R-:W5:Y:S02]  /*4300*/  LDL R87, [R1+0x2a0] ;  /* 0x0002a00001577983 */ /* 0x000f640000100800 */
[----:B------:R-:W0:Y:S01]  /*4310*/  @!P1 LDC.64 R10, c[0x0][0x398] ;  /* 0x0000e600ff0a9b82 */ /* 0x000e220000000a00 */
[----:B----4-:R-:W-:Y:S01]  /*4320*/  @!P0 IADD3 R4, P4, PT, R20, R4, RZ ;  /* 0x0000000414048210 */ /* 0x010fe20007f9e0ff */
[----:B------:R-:W5:Y:S03]  /*4330*/  LDL R81, [R1+0x2d8] ;  /* 0x0002d80001517983 */ /* 0x000f660000100800 */
[----:B------:R-:W-:Y:S01]  /*4340*/  @!P0 IADD3.X R5, PT, PT, R21, R5, RZ, P4, !PT ;  /* 0x0000000515058210 */ /* 0x000fe200027fe4ff */
[----:B------:R-:W5:Y:S01]  /*4350*/  LDL R82, [R1+0x2d0] ;  /* 0x0002d00001527983 */ /* 0x000f620000100800 */
[----:B------:R-:W-:-:S02]  /*4360*/  ISETP.GE.U32.AND P4, PT, R32, UR16, PT ;  /* 0x0000001020007c0c */ /* 0x000fc4000bf86070 */
[----:B------:R-:W-:Y:S01]  /*4370*/  @!P1 SHF.L.U32 R13, R2, 0x2, RZ ;  /* 0x00000002020d9819 */ /* 0x000fe200000006ff */
[----:B------:R-:W5:Y:S01]  /*4380*/  LDL R83, [R1+0x2d4] ;  /* 0x0002d40001537983 */ /* 0x000f620000100800 */
[----:B--2---:R-:W-:Y:S01]  /*4390*/  @!P0 IADD3 R6, P5, PT, R20, R6, RZ ;  /* 0x0000000614068210 */ /* 0x004fe20007fbe0ff */
[----:B-1----:R-:W-:Y:S01]  /*43a0*/  @!P3 IMAD R20, R31, R14, RZ ;  /* 0x0000000e1f14b224 */ /* 0x002fe200078e02ff */
[----:B------:R-:W-:Y:S02]  /*43b0*/  ISETP.GE.AND.EX P4, PT, R59, UR17, PT, P4 ;  /* 0x000000113b007c0c */ /* 0x000fe4000bf86340 */
[----:B------:R-:W-:Y:S02]  /*43c0*/  @!P3 MOV R2, R40 ;  /* 0x000000280002b202 */ /* 0x000fe40000000f00 */
[----:B------:R-:W-:Y:S01]  /*43d0*/  @!P3 MOV R3, R39 ;  /* 0x000000270003b202 */ /* 0x000fe20000000f00 */
[----:B------:R-:W-:Y:S01]  /*43e0*/  @!P3 IMAD R20, R12, R15, R20 ;  /* 0x0000000f0c14b224 */ /* 0x000fe200078e0214 */
[----:B------:R-:W-:-:S02]  /*43f0*/  @!P0 IADD3.X R7, PT, PT, R21, R7, RZ, P5, !PT ;  /* 0x0000000715078210 */ /* 0x000fc40002ffe4ff */
[----:B---3--:R-:W-:Y:S01]  /*4400*/  @!P1 IADD3 R8, P5, PT, R13, R8, RZ ;  /* 0x000000080d089210 */ /* 0x008fe20007fbe0ff */
[----:B------:R-:W-:Y:S01]  /*4410*/  @!P3 IMAD.WIDE.U32 R14, R12, R14, R2 ;  /* 0x0000000e0c0eb225 */ /* 0x000fe200078e0002 */
[----:B------:R-:W-:Y:S02]  /*4420*/  @!P2 MOV R2, R40 ;  /* 0x000000280002a202 */ /* 0x000fe40000000f00 */
[----:B------:R-:W-:Y:S01]  /*4430*/  @!P2 MOV R3, R39 ;  /* 0x000000270003a202 */ /* 0x000fe20000000f00 */
[----:B------:R-:W-:Y:S01]  /*4440*/  @!P2 IMAD R21, R30, R16, RZ ;  /* 0x000000101e15a224 */ /* 0x000fe200078e02ff */
[----:B------:R-:W-:Y:S01]  /*4450*/  @!P1 IADD3.X R9, PT, PT, R19, R9, RZ, P5, !PT ;  /* 0x0000000913099210 */ /* 0x000fe20002ffe4ff */
[----:B------:R-:W1:Y:S01]  /*4460*/  @!P2 LDC.64 R30, c[0x0][0x3a0] ;  /* 0x0000e800ff1eab82 */ /* 0x000e620000000a00 */
[----:B0-----:R-:W-:Y:S01]  /*4470*/  @!P1 IADD3 R10, P5, PT, R13, R10, RZ ;  /* 0x0000000a0d0a9210 */ /* 0x001fe20007fbe0ff */
[C---:B------:R-:W-:Y:S01]  /*4480*/  @!P2 IMAD R21, R18.reuse, R17, R21 ;  /* 0x000000111215a224 */ /* 0x040fe200078e0215 */
[----:B------:R-:W-:Y:S01]  /*4490*/  @!P3 IADD3 R20, PT, PT, R15, R20, RZ ;  /* 0x000000140f14b210 */ /* 0x000fe20007ffe0ff */
[----:B------:R-:W-:-:S04]  /*44a0*/  @!P2 IMAD.WIDE.U32 R16, R18, R16, R2 ;  /* 0x000000101210a225 */ /* 0x000fc800078e0002 */
[----:B------:R-:W0:Y:S01]  /*44b0*/  @!P3 LDC.64 R12, c[0x0][0x3a0] ;  /* 0x0000e800ff0cbb82 */ /* 0x000e220000000a00 */
[C---:B------:R-:W-:Y:S02]  /*44c0*/  @!P3 SHF.L.U64.HI R56, R14.reuse, 0x2, R20 ;  /* 0x000000020e38b819 */ /* 0x040fe40000010214 */
[----:B------:R-:W-:-:S05]  /*44d0*/  @!P3 SHF.L.U32 R58, R14, 0x2, RZ ;  /* 0x000000020e3ab819 */ /* 0x000fca00000006ff */
[----:B------:R-:W2:Y:S08]  /*44e0*/  @!P4 LDC.64 R2, c[0x0][0x3f8] ;  /* 0x0000fe00ff02cb82 */ /* 0x000eb00000000a00 */
[----:B------:R-:W3:Y:S01]  /*44f0*/  @!P3 LDC.64 R14, c[0x0][0x398] ;  /* 0x0000e600ff0ebb82 */ /* 0x000ee20000000a00 */
[----:B------:R-:W-:Y:S02]  /*4500*/  @!P2 IADD3 R21, PT, PT, R17, R21, RZ ;  /* 0x000000151115a210 */ /* 0x000fe40007ffe0ff */
[----:B------:R-:W-:-:S02]  /*4510*/  @!P1 IADD3.X R11, PT, PT, R19, R11, RZ, P5, !PT ;  /* 0x0000000b130b9210 */ /* 0x000fc40002ffe4ff */
[C---:B------:R-:W-:Y:S02]  /*4520*/  @!P2 SHF.L.U64.HI R33, R16.reuse, 0x2, R21 ;  /* 0x000000021021a819 */ /* 0x040fe40000010215 */
[----:B------:R-:W-:Y:S01]  /*4530*/  @!P2 SHF.L.U32 R57, R16, 0x2, RZ ;  /* 0x000000021039a819 */ /* 0x000fe200000006ff */
[----:B------:R-:W4:Y:S01]  /*4540*/  @!P2 LDC.64 R18, c[0x0][0x398] ;  /* 0x0000e600ff12ab82 */ /* 0x000f220000000a00 */
[----:B0-----:R-:W-:-:S04]  /*4550*/  @!P3 IADD3 R12, P5, PT, R58, R12, RZ ;  /* 0x0000000c3a0cb210 */ /* 0x001fc80007fbe0ff */
[----:B------:R-:W-:Y:S01]  /*4560*/  @!P3 IADD3.X R13, PT, PT, R56, R13, RZ, P5, !PT ;  /* 0x0000000d380db210 */ /* 0x000fe20002ffe4ff */
[----:B--2---:R-:W-:Y:S01]  /*4570*/  @!P4 IMAD R16, R59, R2, RZ ;  /* 0x000000023b10c224 */ /* 0x004fe200078e02ff */
[----:B------:R-:W-:Y:S01]  /*4580*/  @!P4 MOV R17, R39 ;  /* 0x000000270011c202 */ /* 0x000fe20000000f00 */
[----:B------:R-:W0:Y:S01]  /*4590*/  @!P4 LDC.64 R20, c[0x0][0x3a0] ;  /* 0x0000e800ff14cb82 */ /* 0x000e220000000a00 */
[----:B---3--:R-:W-:Y:S01]  /*45a0*/  @!P3 IADD3 R14, P5, PT, R58, R14, RZ ;  /* 0x0000000e3a0eb210 */ /* 0x008fe20007fbe0ff */
[----:B------:R-:W-:Y:S01]  /*45b0*/  @!P4 IMAD R58, R32, R3, R16 ;  /* 0x00000003203ac224 */ /* 0x000fe200078e0210 */
[----:B------:R-:W-:-:S05]  /*45c0*/  @!P4 MOV R16, R40 ;  /* 0x000000280010c202 */ /* 0x000fca0000000f00 */
[----:B------:R-:W-:-:S05]  /*45d0*/  @!P4 IMAD.WIDE.U32 R2, R32, R2, R16 ;  /* 0x000000022002c225 */ /* 0x000fca00078e0010 */
[----:B------:R-:W-:Y:S02]  /*45e0*/  @!P4 IADD3 R58, PT, PT, R3, R58, RZ ;  /* 0x0000003a033ac210 */ /* 0x000fe40007ffe0ff */
[C---:B------:R-:W-:Y:S02]  /*45f0*/  @!P4 SHF.L.U32 R60, R2.reuse, 0x2, RZ ;  /* 0x00000002023cc819 */ /* 0x040fe400000006ff */
[----:B------:R-:W-:Y:S02]  /*4600*/  @!P4 SHF.L.U64.HI R61, R2, 0x2, R58 ;  /* 0x00000002023dc819 */ /* 0x000fe4000001023a */
[----:B------:R-:W-:-:S06]  /*4610*/  CS2R R2, SRZ ;  /* 0x0000000000027805 */ /* 0x000fcc000001ff00 */
[----:B------:R2:W3:Y:S01]  /*4620*/  @!P0 LDG.E.64 R2, desc[UR10][R4.64] ;  /* 0x0000000a04028981 */ /* 0x0004e2000c1e1b00 */
[----:B------:R-:W-:Y:S02]  /*4630*/  @!P3 IADD3.X R15, PT, PT, R56, R15, RZ, P5, !PT ;  /* 0x0000000f380fb210 */ /* 0x000fe40002ffe4ff */
[----:B-1----:R-:W-:Y:S02]  /*4640*/  @!P2 IADD3 R30, P5, PT, R57, R30, RZ ;  /* 0x0000001e391ea210 */ /* 0x002fe40007fbe0ff */
[----:B--2---:R-:W-:Y:S02]  /*4650*/  CS2R R4, SRZ ;  /* 0x0000000000047805 */ /* 0x004fe4000001ff00 */
[----:B------:R-:W-:-:S04]  /*4660*/  @!P2 IADD3.X R31, PT, PT, R33, R31, RZ, P5, !PT ;  /* 0x0000001f211fa210 */ /* 0x000fc80002ffe4ff */
[----:B------:R1:W2:Y:S01]  /*4670*/  @!P0 LDG.E.64 R4, desc[UR10][R6.64] ;  /* 0x0000000a06048981 */ /* 0x0002a2000c1e1b00 */
[----:B----4-:R-:W-:-:S04]  /*4680*/  @!P2 IADD3 R18, P5, PT, R57, R18, RZ ;  /* 0x000000123912a210 */ /* 0x010fc80007fbe0ff */
[----:B------:R-:W-:Y:S02]  /*4690*/  @!P2 IADD3.X R19, PT, PT, R33, R19, RZ, P5, !PT ;  /* 0x000000132113a210 */ /* 0x000fe40002ffe4ff */
[----:B0-----:R-:W-:Y:S02]  /*46a0*/  @!P4 IADD3 R20, P5, PT, R60, R20, RZ ;  /* 0x000000143c14c210 */ /* 0x001fe40007fbe0ff */
[----:B-1----:R-:W-:Y:S02]  /*46b0*/  CS2R R6, SRZ ;  /* 0x0000000000067805 */ /* 0x002fe4000001ff00 */
[----:B------:R-:W-:Y:S02]  /*46c0*/  @!P4 IADD3.X R21, PT, PT, R61, R21, RZ, P5, !PT ;  /* 0x000000153d15c210 */ /* 0x000fe40002ffe4ff */
[----:B------:R-:W-:Y:S02]  /*46d0*/  ISETP.GE.U32.AND P5, PT, R117, UR16, PT ;  /* 0x0000001075007c0c */ /* 0x000fe4000bfa6070 */
[----:B------:R-:W-:Y:S01]  /*46e0*/  SHF.R.S32.HI R32, RZ, 0x1f, R117 ;  /* 0x0000001fff207819 */ /* 0x000fe20000011475 */
[----:B------:R0:W4:Y:S03]  /*46f0*/  @!P1 LDG.E.64 R6, desc[UR10][R8.64] ;  /* 0x0000000a08069981 */ /* 0x000126000c1e1b00 */
[----:B------:R-:W-:-:S02]  /*4700*/  ISETP.GE.AND.EX P5, PT, R32, UR17, PT, P5 ;  /* 0x0000001120007c0c */ /* 0x000fc4000bfa6350 */
[----:B0-----:R-:W-:-:S06]  /*4710*/  CS2R R8, SRZ ;  /* 0x0000000000087805 */ /* 0x001fcc000001ff00 */
[----:B------:R0:W4:Y:S05]  /*4720*/  @!P1 LDG.E.64 R8, desc[UR10][R10.64] ;  /* 0x0000000a0a089981 */ /* 0x00012a000c1e1b00 */
[----:B------:R-:W1:Y:S01]  /*4730*/  @!P5 LDC.64 R16, c[0x0][0x3f8] ;  /* 0x0000fe00ff10db82 */ /* 0x000e620000000a00 */
[----:B0-----:R-:W-:-:S06]  /*4740*/  CS2R R10, SRZ ;  /* 0x00000000000a7805 */ /* 0x001fcc000001ff00 */
[----:B------:R0:W4:Y:S01]  /*4750*/  @!P3 LDG.E.64 R10, desc[UR10][R12.64] ;  /* 0x0000000a0c0ab981 */ /* 0x000122000c1e1b00 */
[----:B------:R-:W-:Y:S02]  /*4760*/  @!P5 MOV R33, R39 ;  /* 0x000000270021d202 */ /* 0x000fe40000000f00 */
[----:B0-----:R-:W-:Y:S01]  /*4770*/  CS2R R12, SRZ ;  /* 0x00000000000c7805 */ /* 0x001fe2000001ff00 */
[----:B-1----:R-:W-:Y:S01]  /*4780*/  @!P5 IMAD R58, R32, R16, RZ ;  /* 0x00000010203ad224 */ /* 0x002fe200078e02ff */
[----:B------:R-:W-:-:S04]  /*4790*/  @!P5 MOV R32, R40 ;  /* 0x000000280020d202 */ /* 0x000fc80000000f00 */
[----:B------:R0:W4:Y:S01]  /*47a0*/  @!P3 LDG.E.64 R12, desc[UR10][R14.64] ;  /* 0x0000000a0e0cb981 */ /* 0x000122000c1e1b00 */
[----:B------:R-:W-:Y:S02]  /*47b0*/  MOV R56, UR6 ;  /* 0x0000000600387c02 */ /* 0x000fe40008000f00 */
[----:B------:R-:W-:Y:S01]  /*47c0*/  MOV R57, UR7 ;  /* 0x0000000700397c02 */ /* 0x000fe20008000f00 */
[C---:B------:R-:W-:Y:S01]  /*47d0*/  @!P5 IMAD R58, R117.reuse, R17, R58 ;  /* 0x00000011753ad224 */ /* 0x040fe200078e023a */
[----:B------:R-:W1:Y:S01]  /*47e0*/  LDCU.U8 UR6, c[0x0][0x414] ;  /* 0x00008280ff0677ac */ /* 0x000e620008000000 */
[----:B------:R-:W-:Y:S01]  /*47f0*/  @!P5 IMAD.WIDE.U32 R32, R117, R16, R32 ;  /* 0x000000107520d225 */ /* 0x000fe200078e0020 */
[----:B------:R-:W-:Y:S01]  /*4800*/  CS2R R16, SRZ ;  /* 0x0000000000107805 */ /* 0x000fe2000001ff00 */
[----:B------:R-:W5:Y:S01]  /*4810*/  LDL R117, [R1+0x234] ;  /* 0x0002340001757983 */ /* 0x000f620000100800 */
[----:B0-----:R-:W-:-:S03]  /*4820*/  CS2R R14, SRZ ;  /* 0x00000000000e7805 */ /* 0x001fc6000001ff00 */
[----:B------:R-:W4:Y:S04]  /*4830*/  LDG.E.64 R56, desc[UR10][R56.64] ;  /* 0x0000000a38387981 */ /* 0x000f28000c1e1b00 */
[----:B------:R0:W4:Y:S01]  /*4840*/  @!P2 LDG.E.64 R16, desc[UR10][R18.64] ;  /* 0x0000000a1210a981 */ /* 0x000122000c1e1b00 */
[----:B------:R-:W-:-:S03]  /*4850*/  @!P5 IADD3 R58, PT, PT, R33, R58, RZ ;  /* 0x0000003a213ad210 */ /* 0x000fc60007ffe0ff */
[----:B------:R1:W4:Y:S01]  /*4860*/  @!P2 LDG.E.64 R14, desc[UR10][R30.64] ;  /* 0x0000000a1e0ea981 */ /* 0x000322000c1e1b00 */
[----:B0-----:R-:W-:Y:S01]  /*4870*/  CS2R R18, SRZ ;  /* 0x0000000000127805 */ /* 0x001fe2000001ff00 */
[----:B-1----:R-:W0:Y:S01]  /*4880*/  @!P4 LDC.64 R30, c[0x0][0x398] ;  /* 0x0000e600ff1ecb82 */ /* 0x002e220000000a00 */
[----:B------:R-:W-:-:S04]  /*4890*/  @!P5 SHF.L.U64.HI R68, R32, 0x2, R58 ;  /* 0x000000022044d819 */ /* 0x000fc8000001023a */
[----:B------:R1:W4:Y:S03]  /*48a0*/  @!P4 LDG.E.64 R18, desc[UR10][R20.64] ;  /* 0x0000000a1412c981 */ /* 0x000326000c1e1b00 */
[----:B------:R-:W0:Y:S01]  /*48b0*/  @!P5 LDC.64 R58, c[0x0][0x398] ;  /* 0x0000e600ff3adb82 */ /* 0x000e220000000a00 */
[----:B-1----:R-:W-:-:S07]  /*48c0*/  @!P5 SHF.L.U32 R20, R32, 0x2, RZ ;  /* 0x000000022014d819 */ /* 0x002fce00000006ff */
[----:B------:R-:W1:Y:S01]  /*48d0*/  @!P5 LDC.64 R32, c[0x0][0x3a0] ;  /* 0x0000e800ff20db82 */ /* 0x000e620000000a00 */
[----:B0-----:R-:W-:-:S04]  /*48e0*/  @!P4 IADD3 R30, P6, PT, R60, R30, RZ ;  /* 0x0000001e3c1ec210 */ /* 0x001fc80007fde0ff */
[----:B------:R-:W-:Y:S02]  /*48f0*/  @!P4 IADD3.X R31, PT, PT, R61, R31, RZ, P6, !PT ;  /* 0x0000001f3d1fc210 */ /* 0x000fe400037fe4ff */
[----:B-1----:R-:W-:-:S04]  /*4900*/  @!P5 IADD3 R32, P6, PT, R20, R32, RZ ;  /* 0x000000201420d210 */ /* 0x002fc80007fde0ff */
[----:B------:R-:W-:Y:S02]  /*4910*/  @!P5 IADD3.X R33, PT, PT, R68, R33, RZ, P6, !PT ;  /* 0x000000214421d210 */ /* 0x000fe400037fe4ff */
[----:B------:R-:W-:Y:S02]  /*4920*/  @!P5 IADD3 R58, P6, PT, R20, R58, RZ ;  /* 0x0000003a143ad210 */ /* 0x000fe40007fde0ff */
[----:B------:R-:W-:Y:S02]  /*4930*/  CS2R R20, SRZ ;  /* 0x0000000000147805 */ /* 0x000fe4000001ff00 */
[----:B------:R-:W-:-:S04]  /*4940*/  @!P5 IADD3.X R59, PT, PT, R68, R59, RZ, P6, !PT ;  /* 0x0000003b443bd210 */ /* 0x000fc800037fe4ff */
[----:B------:R0:W4:Y:S01]  /*4950*/  @!P4 LDG.E.64 R20, desc[UR10][R30.64] ;  /* 0x0000000a1e14c981 */ /* 0x000122000c1e1b00 */
[----:B------:R-:W-:Y:S02]  /*4960*/  ISETP.NE.AND P6, PT, RZ, UR6, PT ;  /* 0x00000006ff007c0c */ /* 0x000fe4000bfc5270 */
[----:B0-----:R-:W-:-:S06]  /*4970*/  CS2R R30, SRZ ;  /* 0x00000000001e7805 */ /* 0x001fcc000001ff00 */
[----:B------:R0:W4:Y:S02]  /*4980*/  @!P5 LDG.E.64 R30, desc[UR10][R32.64] ;  /* 0x0000000a201ed981 */ /* 0x000124000c1e1b00 */
[----:B0-----:R-:W-:-:S06]  /*4990*/  CS2R R32, SRZ ;  /* 0x0000000000207805 */ /* 0x001fcc000001ff00 */
[----:B------:R0:W4:Y:S02]  /*49a0*/  @!P5 LDG.E.64 R32, desc[UR10][R58.64] ;  /* 0x0000000a3a20d981 */ /* 0x000124000c1e1b00 */
        /* <DEDUP_REMOVED lines=8> */
[----:B------:R-:W4:Y:S04]  /*4a30*/  @P6 LDG.E.U16 R68, desc[UR10][R58.64] ;  /* 0x0000000a3a446981 */ /* 0x000f28000c1e1500 */
[----:B------:R-:W4:Y:S04]  /*4a40*/  LDG.E.U16 R69, desc[UR10][R60.64] ;  /* 0x0000000a3c457981 */ /* 0x000f28000c1e1500 */
[----:B------:R0:W4:Y:S04]  /*4a50*/  @P6 LDG.E.U16 R59, desc[UR10][R58.64+0x2] ;  /* 0x0000020a3a3b6981 */ /* 0x000128000c1e1500 */
[----:B------:R1:W4:Y:S01]  /*4a60*/  LDG.E.U16 R61, desc[UR10][R60.64+0x2] ;  /* 0x0000020a3c3d7981 */ /* 0x000322000c1e1500 */
[----:B0-----:R-:W-:Y:S01]  /*4a70*/  HFMA2 R58, -RZ, RZ, 0, 0 ;  /* 0x00000000ff3a7431 */ /* 0x001fe200000001ff */
[----:B---3--:R-:W-:-:S02]  /*4a80*/  @!P0 MOV R58, R2 ;  /* 0x00000002003a8202 */ /* 0x008fc40000000f00 */
[----:B------:R0:W-:Y:S02]  /*4a90*/  STL.64 [R1+0xe0], R2 ;  /* 0x0000e00201007387 */ /* 0x0001e40000100a00 */
        /* <DEDUP_REMOVED lines=26> */
[----:B------:R-:W-:-:S02]  /*4c40*/  R2UR UR16, R56 ;  /* 0x00000000381072ca */ /* 0x000fc400000e0000 */
[----:B------:R-:W-:Y:S01]  /*4c50*/  @!P3 MOV R12, R13 ;  /* 0x0000000d000cb202 */ /* 0x000fe20000000f00 */
[----:B------:R-:W-:Y:S01]  /*4c60*/  HFMA2 R13, -RZ, RZ, 0, 0 ;  /* 0x00000000ff0d7431 */ /* 0x000fe200000001ff */
[----:B------:R0:W-:Y:S01]  /*4c70*/  STL.64 [R1+0xf8], R14 ;  /* 0x0000f80e01007387 */ /* 0x0001e20000100a00 */
[----:B------:R-:W-:Y:S01]  /*4c80*/  @!P2 MOV R13, R14 ;  /* 0x0000000e000da202 */ /* 0x000fe20000000f00 */
[----:B0-----:R-:W-:Y:S01]  /*4c90*/  HFMA2 R14, -RZ, RZ, 0, 0 ;  /* 0x00000000ff0e7431 */ /* 0x001fe200000001ff */
[----:B------:R-:W-:-:S06]  /*4ca0*/  @!P2 MOV R14, R15 ;  /* 0x0000000f000ea202 */ /* 0x000fcc0000000f00 */
[----:B------:R-:W-:-:S05]  /*4cb0*/  MOV R15, UR16 ;  /* 0x00000010000f7c02 */ /* 0x000fca0008000f00 */
[----:B------:R-:W-:Y:S01]  /*4cc0*/  FFMA.FTZ R57, -R15, UR16, R57 ;  /* 0x000000100f397c23 */ /* 0x000fe20008010139 */
[----:B------:R-:W-:Y:S01]  /*4cd0*/  HFMA2 R15, -RZ, RZ, 0, 0 ;  /* 0x00000000ff0f7431 */ /* 0x000fe200000001ff */
[----:B------:R0:W-:Y:S03]  /*4ce0*/  STL.64 [R1+0x1f8], R16 ;  /* 0x0001f81001007387 */ /* 0x0001e60000100a00 */
        /* <DEDUP_REMOVED lines=22> */
[----:B------:R-:W-:Y:S01]  /*4e50*/  STL.64 [R1+0x1c8], R72 ;  /* 0x0001c84801007387 */ /* 0x000fe20000100a00 */
[----:B0-----:R-:W-:-:S03]  /*4e60*/  HFMA2 R30, -RZ, RZ, 0, 0 ;  /* 0x00000000ff1e7431 */ /* 0x001fc600000001ff */
[----:B------:R-:W-:Y:S01]  /*4e70*/  STL.64 [R1+0xd0], R76 ;  /* 0x0000d04c01007387 */ /* 0x000fe20000100a00 */
[----:B------:R-:W-:Y:S01]  /*4e80*/  @!P5 MOV R30, R31 ;  /* 0x0000001f001ed202 */ /* 0x000fe20000000f00 */
[----:B------:R-:W-:Y:S02]  /*4e90*/  HFMA2 R31, -RZ, RZ, 0, 0 ;  /* 0x00000000ff1f7431 */ /* 0x000fe400000001ff */
[----:B------:R0:W-:Y:S01]  /*4ea0*/  STL.64 [R1+0x208], R32 ;  /* 0x0002082001007387 */ /* 0x0001e20000100a00 */
[----:B------:R-:W-:Y:S01]  /*4eb0*/  UISETP.NE.AND UP1, UPT, UR6, URZ, UPT ;  /* 0x000000ff0600728c */ /* 0x000fe2000bf25270 */
[----:B--2---:R-:W-:Y:S02]  /*4ec0*/  @P0 R2UR UR5, R56 ;  /* 0x00000000380502ca */ /* 0x004fe400000e0000 */
[----:B------:R-:W-:Y:S01]  /*4ed0*/  @!P5 MOV R31, R32 ;  /* 0x00000020001fd202 */ /* 0x000fe20000000f00 */
[----:B0-----:R-:W-:Y:S01]  /*4ee0*/  HFMA2 R32, -RZ, RZ, 0, 0 ;  /* 0x00000000ff207431 */ /* 0x001fe200000001ff */
[----:B------:R-:W-:-:S02]  /*4ef0*/  MOV R56, RZ ;  /* 0x000000ff00387202 */ /* 0x000fc40000000f00 */
[----:B------:R-:W-:Y:S01]  /*4f00*/  @!P5 MOV R32, R33 ;  /* 0x000000210020d202 */ /* 0x000fe20000000f00 */
[----:B------:R-:W-:Y:S02]  /*4f10*/  HFMA2 R33, -RZ, RZ, 0, 0 ;  /* 0x00000000ff217431 */ /* 0x000fe400000001ff */
[----:B------:R-:W-:Y:S02]  /*4f20*/  @P6 HADD2.F32 R56, -RZ, R59.H0_H0 ;  /* 0x2000003bff386230 */ /* 0x000fe40000004100 */
[----:B-1----:R-:W-:Y:S02]  /*4f30*/  HADD2.F32 R60, -RZ, R69.H0_H0 ;  /* 0x20000045ff3c7230 */ /* 0x002fe40000004100 */
[----:B------:R-:W-:Y:S02]  /*4f40*/  @P6 HADD2.F32 R33, -RZ, R68.H0_H0 ;  /* 0x20000044ff216230 */ /* 0x000fe40000004100 */
[----:B------:R-:W-:Y:S01]  /*4f50*/  HADD2.F32 R57, -RZ, R61.H0_H0 ;  /* 0x2000003dff397230 */ /* 0x000fe20000004100 */
        /* <DEDUP_REMOVED lines=262> */
[----:B------:R-:W4:Y:S01]  /*5fc0*/  LDL.LU R125, [R1+0x244] ;  /* 0x00024400017d7983 */ /* 0x000f220000300800 */
[----:B------:R-:W-:Y:S01]  /*5fd0*/  FFMA.FTZ R48, R51, R63, R48 ;  /* 0x0000003f33307223 */ /* 0x000fe20000010030 */
        /* <DEDUP_REMOVED lines=29> */
[----:B----4-:R-:W-:-:S04]  /*61b0*/  FADD.FTZ R0, R80, -UR16 ;  /* 0x8000001050007e21 */ /* 0x010fc80008010000 */
[----:B------:R-:W-:Y:S01]  /*61c0*/  FMUL.FTZ R47, R0, UR17 ;  /* 0x00000011002f7c20 */ /* 0x000fe20008410000 */
[----:B------:R-:W-:Y:S01]  /*61d0*/  FADD.FTZ R0, R43, R120 ;  /* 0x000000782b007221 */ /* 0x000fe20000010000 */
[----:B------:R-:W-:Y:S02]  /*61e0*/  FADD.FTZ R43, R83, -UR16 ;  /* 0x80000010532b7e21 */ /* 0x000fe40008010000 */
[----:B------:R-:W3:Y:S01]  /*61f0*/  LDL.LU R83, [R1+0x22c] ;  /* 0x00022c0001537983 */ /* 0x000ee20000300800 */
[----:B------:R-:W-:-:S03]  /*6200*/  FADD.FTZ R22, R125, -UR16 ;  /* 0x800000107d167e21 */ /* 0x000fc60008010000 */
[----:B------:R-:W4:Y:S01]  /*6210*/  LDL.LU R125, [R1+0x224] ;  /* 0x00022400017d7983 */ /* 0x000f220000300800 */
        /* <DEDUP_REMOVED lines=8> */
[----:B------:R-:W-:-:S04]  /*62a0*/  FMUL.FTZ R42, R60, R34 ;  /* 0x000000223c2a7220 */ /* 0x000fc80000410000 */
        /* <DEDUP_REMOVED lines=29> */
[----:B------:R-:W-:-:S02]  /*6480*/  FMUL.FTZ R34, R60, R29 ;  /* 0x0000001d3c227220 */ /* 0x000fc40000410000 */
[----:B------:R-:W-:Y:S01]  /*6490*/  FADD.FTZ R55, R24, R55 ;  /* 0x0000003718377221 */ /* 0x000fe20000010000 */
[----:B------:R-:W-:Y:S01]  /*64a0*/  FADD.FTZ R122, R122, -UR16 ;  /* 0x800000107a7a7e21 */ /* 0x000fe20008010000 */
[----:B------:R-:W-:Y:S02]  /*64b0*/  FADD.FTZ R0, R0, R25 ;  /* 0x0000001900007221 */ /* 0x000fe40000010000 */
[----:B------:R-:W-:Y:S01]  /*64c0*/  FADD.FTZ R42, R55, R34 ;  /* 0x00000022372a7221 */ /* 0x000fe20000010000 */
[----:B------:R-:W-:Y:S01]  /*64d0*/  FMUL.FTZ R122, R122, UR17 ;  /* 0x000000117a7a7c20 */ /* 0x000fe20008410000 */
[----:B------:R-:W-:Y:S01]  /*64e0*/  FADD.FTZ R123, R123, -UR16 ;  /* 0x800000107b7b7e21 */ /* 0x000fe20008010000 */
[----:B------:R-:W-:Y:S01]  /*64f0*/  FADD.FTZ R25, R0, R27 ;  /* 0x0000001b00197221 */ /* 0x000fe20000010000 */
[----:B------:R-:W-:Y:S02]  /*6500*/  FADD.FTZ R67, R67, -UR16 ;  /* 0x8000001043437e21 */ /* 0x000fe40008010000 */
[----:B------:R-:W-:Y:S01]  /*6510*/  FMUL.FTZ R123, R123, UR17 ;  /* 0x000000117b7b7c20 */ /* 0x000fe20008410000 */
[----:B------:R-:W-:Y:S01]  /*6520*/  FADD.FTZ R0, R25, R28 ;  /* 0x0000001c19007221 */ /* 0x000fe20000010000 */
[----:B------:R-:W-:Y:S01]  /*6530*/  FMUL.FTZ R67, R67, UR17 ;  /* 0x0000001143437c20 */ /* 0x000fe20008410000 */
[----:B------:R-:W-:Y:S01]  /*6540*/  FADD.FTZ R66, R66, -UR16 ;  /* 0x8000001042427e21 */ /* 0x000fe20008010000 */
[----:B------:R-:W-:Y:S01]  /*6550*/  FMUL.FTZ R25, R57, R64 ;  /* 0x0000004039197220 */ /* 0x000fe20000410000 */
[----:B------:R-:W-:-:S02]  /*6560*/  FADD.FTZ R58, R58, -UR16 ;  /* 0x800000103a3a7e21 */ /* 0x000fc40008010000 */
[----:B------:R-:W-:Y:S01]  /*6570*/  FMUL.FTZ R66, R66, UR17 ;  /* 0x0000001142427c20 */ /* 0x000fe20008410000 */
[----:B------:R-:W-:Y:S01]  /*6580*/  FADD.FTZ R2, R2, -UR16 ;  /* 0x8000001002027e21 */ /* 0x000fe20008010000 */
[----:B------:R-:W-:Y:S01]  /*6590*/  FMUL.FTZ R58, R58, UR17 ;  /* 0x000000113a3a7c20 */ /* 0x000fe20008410000 */
[----:B------:R-:W-:Y:S02]  /*65a0*/  FADD.FTZ R5, R5, -UR16 ;  /* 0x8000001005057e21 */ /* 0x000fe40008010000 */
        /* <DEDUP_REMOVED lines=19> */
[----:B------:R-:W-:Y:S01]  /*66e0*/  FADD.FTZ R22, R45, R26 ;  /* 0x0000001a2d167221 */ /* 0x000fe20000010000 */
[----:B------:R-:W-:Y:S01]  /*66f0*/  FFMA.FTZ R26, R35, R26, R51 ;  /* 0x0000001a231a7223 */ /* 0x000fe20000010033 */
[----:B------:R-:W-:Y:S01]  /*6700*/  FMUL.FTZ R35, R57, R28 ;  /* 0x0000001c39237220 */ /* 0x000fe20000410000 */
[----:B------:R-:W-:Y:S01]  /*6710*/  FFMA.FTZ R45, R43, R34, R48 ;  /* 0x000000222b2d7223 */ /* 0x000fe20000010030 */
[----:B------:R-:W-:Y:S02]  /*6720*/  FFMA.FTZ R23, R23, R27, R44 ;  /* 0x0000001b17177223 */ /* 0x000fe4000001002c */
        /* <DEDUP_REMOVED lines=93> */
.L_x_1748:
        /* <DEDUP_REMOVED lines=361> */
[----:B------:R-:W-:Y:S02]  /*8390*/  FMUL.FTZ R69, R125, R69 ;  /* 0x000000457d457220 */ /* 0x000fe40000410000 */
[----:B------:R-:W2:Y:S01]  /*83a0*/  LDL.LU R125, [R1+0x2dc] ;  /* 0x0002dc00017d7983 */ /* 0x000ea20000300800 */
        /* <DEDUP_REMOVED lines=60> */
[----:B--2---:R-:W-:Y:S01]  /*8770*/  FADD.FTZ R108, R125, -UR16 ;  /* 0x800000107d6c7e21 */ /* 0x004fe20008010000 */
[----:B------:R-:W-:Y:S01]  /*8780*/  FADD.FTZ R106, R106, -UR16 ;  /* 0x800000106a6a7e21 */ /* 0x000fe20008010000 */
        /* <DEDUP_REMOVED lines=13> */
[----:B---3--:R-:W-:Y:S02]  /*8860*/  FADD.FTZ R110, R68, -UR16 ;  /* 0x80000010446e7e21 */ /* 0x008fe40008010000 */
        /* <DEDUP_REMOVED lines=12> */
[----:B----4-:R-:W-:Y:S02]  /*8930*/  FADD.FTZ R112, R61, -UR16 ;  /* 0x800000103d707e21 */ /* 0x010fe40008010000 */
[----:B------:R-:W4:Y:S01]  /*8940*/  LDL.LU R61, [R1+0x230] ;  /* 0x00023000013d7983 */ /* 0x000f220000300800 */
        /* <DEDUP_REMOVED lines=91> */
[----:B------:R-:W-:Y:S01]  /*8f00*/  FMUL.FTZ R80, R118, R80 ;  /* 0x0000005076507220 */ /* 0x000fe20000410000 */
[----:B--2---:R-:W-:Y:S01]  /*8f10*/  FADD.FTZ R118, R125, -UR16 ;  /* 0x800000107d767e21 */ /* 0x004fe20008010000 */
[----:B------:R-:W-:Y:S01]  /*8f20*/  FMUL.FTZ R82, R119, R82 ;  /* 0x0000005277527220 */ /* 0x000fe20000410000 */
[----:B------:R-:W-:Y:S01]  /*8f30*/  FMUL.FTZ R108, R120, R108 ;  /* 0x0000006c786c7220 */ /* 0x000fe20000410000 */
[----:B------:R-:W-:Y:S01]  /*8f40*/  FADD.FTZ R122, R122, -UR16 ;  /* 0x800000107a7a7e21 */ /* 0x000fe20008010000 */
[----:B------:R-:W-:Y:S01]  /*8f50*/  FMUL.FTZ R106, R121, R106 ;  /* 0x0000006a796a7220 */ /* 0x000fe20000410000 */
[----:B------:R-:W-:Y:S01]  /*8f60*/  FADD.FTZ R123, R123, -UR16 ;  /* 0x800000107b7b7e21 */ /* 0x000fe20008010000 */
[----:B------:R-:W-:Y:S01]  /*8f70*/  FADD.FTZ R67, R67, -UR16 ;  /* 0x8000001043437e21 */ /* 0x000fe20008010000 */
[----:B------:R-:W-:Y:S01]  /*8f80*/  FADD.FTZ R66, R66, -UR16 ;  /* 0x8000001042427e21 */ /* 0x000fe20008010000 */
[----:B------:R-:W-:Y:S01]  /*8f90*/  FADD.FTZ R5, R5, -UR16 ;  /* 0x8000001005057e21 */ /* 0x000fe20008010000 */
[----:B------:R-:W-:Y:S01]  /*8fa0*/  FADD.FTZ R9, R9, -UR16 ;  /* 0x8000001009097e21 */ /* 0x000fe20008010000 */
[C---:B0-----:R-:W-:Y:S01]  /*8fb0*/  FMUL.FTZ R26, R117.reuse, R26 ;  /* 0x0000001a751a7220 */ /* 0x041fe20000410000 */
[----:B------:R-:W-:Y:S01]  /*8fc0*/  FADD.FTZ R117, -R117, 1 ;  /* 0x3f80000075757421 */ /* 0x000fe20000010100 */
[----:B------:R-:W-:Y:S01]  /*8fd0*/  FADD.FTZ R13, R13, -UR16 ;  /* 0x800000100d0d7e21 */ /* 0x000fe20008010000 */
[----:B------:R-:W-:Y:S01]  /*8fe0*/  FADD.FTZ R17, R17, -UR16 ;  /* 0x8000001011117e21 */ /* 0x000fe20008010000 */
[----:B------:R-:W-:Y:S01]  /*8ff0*/  FADD.FTZ R21, R21, -UR16 ;  /* 0x8000001015157e21 */ /* 0x000fe20008010000 */
[----:B------:R-:W-:Y:S01]  /*9000*/  FFMA.FTZ R117, R116, R117, 1 ;  /* 0x3f80000074757423 */ /* 0x000fe20000010075 */
[----:B------:R-:W-:Y:S01]  /*9010*/  FMUL.FTZ R116, R118, UR17 ;  /* 0x0000001176747c20 */ /* 0x000fe20008410000 */
[----:B------:R-:W2:Y:S02]  /*9020*/  LDL.LU R125, [R1+0x2e4] ;  /* 0x0002e400017d7983 */ /* 0x000ea40000300800 */
[----:B------:R-:W-:Y:S01]  /*9030*/  FMUL.FTZ R26, R26, R117 ;  /* 0x000000751a1a7220 */ /* 0x000fe20000410000 */
[----:B------:R-:W-:-:S04]  /*9040*/  FFMA.FTZ R117, R57, R116, R56 ;  /* 0x0000007439757223 */ /* 0x000fc80000010038 */
[----:B------:R-:W-:-:S06]  /*9050*/  FMUL.FTZ R118, R117, -1.4426950216293334961 ;  /* 0xbfb8aa3b75767820 */ /* 0x000fcc0000410000 */
[----:B------:R-:W0:Y:S02]  /*9060*/  MUFU.EX2 R118, R118 ;  /* 0x0000007600767308 */ /* 0x000e240000000800 */
[----:B0-----:R-:W-:-:S06]  /*9070*/  FADD.FTZ R118, R118, 1 ;  /* 0x3f80000076767421 */ /* 0x001fcc0000010000 */
[----:B------:R-:W0:Y:S01]  /*9080*/  MUFU.RCP R118, R118 ;  /* 0x0000007600767308 */ /* 0x000e220000001000 */
[----:B---3--:R-:W-:Y:S01]  /*9090*/  FADD.FTZ R119, R68, -UR16 ;  /* 0x8000001044777e21 */ /* 0x008fe20008010000 */
[C---:B0-----:R-:W-:Y:S01]  /*90a0*/  FMUL.FTZ R27, R118.reuse, R27 ;  /* 0x0000001b761b7220 */ /* 0x041fe20000410000 */
[----:B------:R-:W-:Y:S01]  /*90b0*/  FADD.FTZ R118, -R118, 1 ;  /* 0x3f80000076767421 */ /* 0x000fe20000010100 */
[----:B----4-:R-:W-:-:S03]  /*90c0*/  FADD.FTZ R120, R61, -UR16 ;  /* 0x800000103d787e21 */ /* 0x010fc60008010000 */
[----:B------:R-:W-:Y:S01]  /*90d0*/  FFMA.FTZ R118, R117, R118, 1 ;  /* 0x3f80000075767423 */ /* 0x000fe20000010076 */
[----:B------:R-:W-:Y:S01]  /*90e0*/  FMUL.FTZ R117, R119, UR17 ;  /* 0x0000001177757c20 */ /* 0x000fe20008410000 */
[----:B------:R-:W-:Y:S01]  /*90f0*/  FMUL.FTZ R67, R67, UR17 ;  /* 0x0000001143437c20 */ /* 0x000fe20008410000 */
[----:B------:R-:W-:Y:S01]  /*9100*/  FMUL.FTZ R66, R66, UR17 ;  /* 0x0000001142427c20 */ /* 0x000fe20008410000 */
[----:B------:R-:W-:Y:S01]  /*9110*/  FMUL.FTZ R27, R27, R118 ;  /* 0x000000761b1b7220 */ /* 0x000fe20000410000 */
[----:B------:R-:W-:Y:S01]  /*9120*/  FFMA.FTZ R118, R60, R117, R33 ;  /* 0x000000753c767223 */ /* 0x000fe20000010021 */
[----:B------:R-:W-:Y:S01]  /*9130*/  FMUL.FTZ R5, R5, UR17 ;  /* 0x0000001105057c20 */ /* 0x000fe20008410000 */
[----:B------:R-:W-:Y:S01]  /*9140*/  FMUL.FTZ R9, R9, UR17 ;  /* 0x0000001109097c20 */ /* 0x000fe20008410000 */
[----:B------:R-:W-:Y:S01]  /*9150*/  FMUL.FTZ R13, R13, UR17 ;  /* 0x000000110d0d7c20 */ /* 0x000fe20008410000 */
[----:B------:R-:W-:Y:S01]  /*9160*/  FMUL.FTZ R119, R118, -1.4426950216293334961 ;  /* 0xbfb8aa3b76777820 */ /* 0x000fe20000410000 */
[----:B------:R-:W-:Y:S01]  /*9170*/  FMUL.FTZ R17, R17, UR17 ;  /* 0x0000001111117c20 */ /* 0x000fe20008410000 */
[----:B------:R-:W-:Y:S01]  /*9180*/  FMUL.FTZ R21, R21, UR17 ;  /* 0x0000001115157c20 */ /* 0x000fe20008410000 */
[----:B------:R-:W3:Y:S03]  /*9190*/  LDL.LU R61, [R1+0x2ac] ;  /* 0x0002ac00013d7983 */ /* 0x000ee60000300800 */
[----:B------:R-:W0:Y:S01]  /*91a0*/  MUFU.EX2 R119, R119 ;  /* 0x0000007700777308 */ /* 0x000e220000000800 */
[----:B------:R-:W4:Y:S01]  /*91b0*/  LDL.LU R68, [R1+0x2a4] ;  /* 0x0002a40001447983 */ /* 0x000f220000300800 */
        /* <DEDUP_REMOVED lines=176> */
[----:B------:R-:W4:Y:S01]  /*9cc0*/  LDL.LU R122, [R1+0x2ec] ;  /* 0x0002ec00017a7983 */ /* 0x000f220000300800 */
[----:B------:R-:W-:Y:S01]  /*9cd0*/  FMUL.FTZ R30, R123, R30 ;  /* 0x0000001e7b1e7220 */ /* 0x000fe20000410000 */
[----:B--2---:R-:W-:Y:S02]  /*9ce0*/  FADD.FTZ R125, R0, R125 ;  /* 0x0000007d007d7221 */ /* 0x004fe40000010000 */
[----:B------:R-:W2:Y:S04]  /*9cf0*/  LDL.LU R123, [R1+0x2b4] ;  /* 0x0002b400017b7983 */ /* 0x000ea80000300800 */
[----:B------:R-:W2:Y:S01]  /*9d00*/  LDL.LU R0, [R1+0x2e0] ;  /* 0x0002e00001007983 */ /* 0x000ea20000300800 */
[-C--:B---3--:R-:W-:Y:S01]  /*9d10*/  FFMA.FTZ R121, R124, R59.reuse, R121 ;  /* 0x0000003b7c797223 */ /* 0x088fe20000010079 */
[----:B----4-:R-:W-:Y:S01]  /*9d20*/  FADD.FTZ R122, R122, R59 ;  /* 0x0000003b7a7a7221 */ /* 0x010fe20000010000 */
[----:B------:R-:W-:-:S04]  /*9d30*/  FMUL.FTZ R59, R60, R59 ;  /* 0x0000003b3c3b7220 */ /* 0x000fc80000410000 */
[----:B------:R-:W-:Y:S02]  /*9d40*/  FFMA.FTZ R124, R124, R59, R61 ;  /* 0x0000003b7c7c7223 */ /* 0x000fe4000001003d */
[----:B------:R-:W2:Y:S04]  /*9d50*/  LDL.LU R61, [R1+0x308] ;  /* 0x00030800013d7983 */ /* 0x000ea80000300800 */
[----:B------:R0:W-:Y:S04]  /*9d60*/  STL [R1+0x300], R69 ;  /* 0x0003004501007387 */ /* 0x0001e80000100800 */
[----:B0-----:R-:W3:Y:S01]  /*9d70*/  LDL.LU R69, [R1+0x29c] ;  /* 0x00029c0001457983 */ /* 0x001ee20000300800 */
[----:B--2---:R-:W-:Y:S01]  /*9d80*/  FADD.FTZ R0, R0, R61 ;  /* 0x0000003d00007221 */ /* 0x004fe20000010000 */
[-C--:B------:R-:W-:Y:S01]  /*9d90*/  FFMA.FTZ R123, R68, R61.reuse, R123 ;  /* 0x0000003d447b7223 */ /* 0x080fe2000001007b */
[----:B------:R-:W-:-:S04]  /*9da0*/  FMUL.FTZ R61, R57, R61 ;  /* 0x0000003d393d7220 */ /* 0x000fc80000410000 */
[----:B------:R-:W-:Y:S02]  /*9db0*/  FFMA.FTZ R124, R68, R61, R124 ;  /* 0x0000003d447c7223 */ /* 0x000fe4000001007c */
[----:B------:R-:W2:Y:S01]  /*9dc0*/  LDL.LU R68, [R1+0x304] ;  /* 0x0003040001447983 */ /* 0x000ea20000300800 */
[----:B------:R-:W-:-:S03]  /*9dd0*/  FADD.FTZ R125, R125, R59 ;  /* 0x0000003b7d7d7221 */ /* 0x000fc60000010000 */
[----:B------:R-:W4:Y:S01]  /*9de0*/  LDL.LU R59, [R1+0x298] ;  /* 0x00029800013b7983 */ /* 0x000f220000300800 */
[----:B------:R-:W-:-:S03]  /*9df0*/  FADD.FTZ R125, R61, R125 ;  /* 0x0000007d3d7d7221 */ /* 0x000fc60000010000 */
[----:B------:R-:W4:Y:S01]  /*9e00*/  LDL.LU R61, [R1+0x220] ;  /* 0x00022000013d7983 */ /* 0x000f220000300800 */
[----:B--2---:R-:W-:Y:S01]  /*9e10*/  FADD.FTZ R122, R122, R68 ;  /* 0x000000447a7a7221 */ /* 0x004fe20000010000 */
[-C--:B---3--:R-:W-:Y:S01]  /*9e20*/  FFMA.FTZ R121, R69, R68.reuse, R121 ;  /* 0x0000004445797223 */ /* 0x088fe20000010079 */
        /* <DEDUP_REMOVED lines=293> */
.L_x_1749:
        /* <DEDUP_REMOVED lines=49> */
.L_x_1751:
[----:B------:R-:W-:Y:S05]  /*b390*/  BSYNC.RECONVERGENT B0 ;  /* 0x0000000000007941 */ /* 0x000fea0003800200 */
.L_x_1750:
        /* <DEDUP_REMOVED lines=43> */
.L_x_1753:
[----:B------:R-:W-:Y:S05]  /*b650*/  BSYNC.RECONVERGENT B0 ;  /* 0x0000000000007941 */ /* 0x000fea0003800200 */
.L_x_1752:
        /* <DEDUP_REMOVED lines=38> */
.L_x_1755:
[----:B------:R-:W-:Y:S05]  /*b8c0*/  BSYNC.RECONVERGENT B0 ;  /* 0x0000000000007941 */ /* 0x000fea0003800200 */
.L_x_1754:
        /* <DEDUP_REMOVED lines=28> */
.L_x_1757:
[----:B------:R-:W-:Y:S05]  /*ba90*/  BSYNC.RECONVERGENT B0 ;  /* 0x0000000000007941 */ /* 0x000fea0003800200 */
.L_x_1756:
        /* <DEDUP_REMOVED lines=33> */
.L_x_1761:
[----:B------:R-:W2:Y:S04]  /*bcb0*/  LDG.E.STRONG.GPU R0, desc[UR10][R8.64] ;  /* 0x0000000a08007981 */ /* 0x000ea8000c1ef900 */
[----:B--2---:R-:W-:Y:S04]  /*bcc0*/  CCTL.IVALL ;  /* 0x00000000ff00798f */ /* 0x004fe80002000000 */
[----:B------:R0:W-:Y:S01]  /*bcd0*/  STL [R1], R0 ;  /* 0x0000000001007387 */ /* 0x0001e20000100800 */
[----:B------:R-:W-:-:S13]  /*bce0*/  ISETP.NE.AND P0, PT, R0, UR5, PT ;  /* 0x0000000500007c0c */ /* 0x000fda000bf05270 */
[----:B0-----:R-:W-:Y:S05]  /*bcf0*/  @P0 BRA `(.L_x_1761) ;  /* 0xfffffffc00ec0947 */ /* 0x001fea000383ffff */
.L_x_1760:
[----:B------:R-:W-:Y:S05]  /*bd00*/  BSYNC.RECONVERGENT B0 ;  /* 0x0000000000007941 */ /* 0x000fea0003800200 */
.L_x_1759:
        /* <DEDUP_REMOVED lines=15> */
.L_x_1763:
        /* <DEDUP_REMOVED lines=83> */
.L_x_1762:
        /* <DEDUP_REMOVED lines=51> */
.L_x_1764:
        /* <DEDUP_REMOVED lines=24> */
.L_x_1765:
        /* <DEDUP_REMOVED lines=14> */
.L_x_1766:
[----:B------:R-:W-:Y:S05]  /*c8c0*/  BSYNC.RECONVERGENT B0 ;  /* 0x0000000000007941 */ /* 0x000fea0003800200 */
.L_x_1758:
        /* <DEDUP_REMOVED lines=18> */
.L_x_1772:
        /* <DEDUP_REMOVED lines=62> */
.L_x_1768:
[----:B------:R-:W-:Y:S05]  /*cdd0*/  BSYNC.RECONVERGENT B0 ;  /* 0x0000000000007941 */ /* 0x000fea0003800200 */
.L_x_1767:
        /* <DEDUP_REMOVED lines=19> */
.L_x_1769:
        /* <DEDUP_REMOVED lines=15> */
.L_x_1771:
[----:B------:R-:W-:Y:S05]  /*d000*/  BSYNC.RECONVERGENT B0 ;  /* 0x0000000000007941 */ /* 0x000fea0003800200 */
.L_x_1770:
        /* <DEDUP_REMOVED lines=10> */
.L_x_1747:
        /* <DEDUP_REMOVED lines=16> */
.L_x_1775:
[----:B------:R-:W-:Y:S05]  /*d1b0*/  BSYNC.RECONVERGENT B0 ;  /* 0x0000000000007941 */ /* 0x000fea0003800200 */
.L_x_1774:
        /* <DEDUP_REMOVED lines=11> */
.L_x_1777:
[----:B------:R-:W2:Y:S04]  /*d270*/  LDG.E.STRONG.GPU R5, desc[UR10][R2.64] ;  /* 0x0000000a02057981 */ /* 0x000ea8000c1ef900 */
[----:B--2---:R-:W-:Y:S01]  /*d280*/  CCTL.IVALL ;  /* 0x00000000ff00798f */ /* 0x004fe20002000000 */
[----:B------:R-:W-:Y:S05]  /*d290*/  YIELD ;  /* 0x0000000000007946 */ /* 0x000fea0003800000 */
[----:B------:R-:W-:-:S13]  /*d2a0*/  ISETP.NE.AND P0, PT, R5, R0, PT ;  /* 0x000000000500720c */ /* 0x000fda0003f05270 */
[----:B------:R-:W-:Y:S05]  /*d2b0*/  @P0 BRA `(.L_x_1777) ;  /* 0xfffffffc00ec0947 */ /* 0x000fea000383ffff */
.L_x_1776:
        /* <DEDUP_REMOVED lines=61> */
.L_x_1780:
        /* <DEDUP_REMOVED lines=31> */
.L_x_1779:
[----:B------:R-:W-:Y:S05]  /*d880*/  BSYNC.RECONVERGENT B0 ;  /* 0x0000000000007941 */ /* 0x000fea0003800200 */
.L_x_1778:
        /* <DEDUP_REMOVED lines=10> */
.L_x_1781:
        /* <DEDUP_REMOVED lines=87> */
.L_x_1782:
        /* <DEDUP_REMOVED lines=14> */
.L_x_4914:


//--------------------- .text._Z35group_norm_nhwc_bwd_one_pass_kernelI11Fp32IOFp16WLi512ELi128ELi512EEv26Group_norm_nhwc_bwd_params --------------------------
	.section	.text._Z35group_norm_nhwc_bwd_one_pass_kernelI11Fp32IOFp16WLi512ELi128ELi512EEv26Group_norm_nhwc_bwd_params,"ax",@progbits
	.align	128
        .global         _Z35group_norm_nhwc_bwd_one_pass_kernelI11Fp32IOFp16WLi512ELi128ELi512EEv26Group_norm_nhwc_bwd_params
        .type           _Z35group_norm_nhwc_bwd_one_pass_kernelI11Fp32IOFp16WLi512ELi128ELi512EEv26Group_norm_nhwc_bwd_params,@function
        .size           _Z35group_norm_nhwc_bwd_one_pass_kernelI11Fp32IOFp16WLi512ELi128ELi512EEv26Group_norm_nhwc_bwd_params,(.L_x_4915 - _Z35group_norm_nhwc_bwd_one_pass_kernelI11Fp32IOFp16WLi512ELi128ELi512EEv26Group_norm_nhwc_bwd_params)
        .other          _Z35group_norm_nhwc_bwd_one_pass_kernelI11Fp32IOFp16WLi512ELi128ELi512EEv26Group_norm_nhwc_bwd_params,@"STO_CUDA_ENTRY STV_DEFAULT"
_Z35group_norm_nhwc_bwd_one_pass_kernelI11Fp32IOFp16WLi512ELi128ELi512EEv26Group_norm_nhwc_bwd_params:
.text._Z35group_norm_nhwc_bwd_one_pass_kernelI11Fp32IOFp16WLi512ELi128ELi512EEv26Group_norm_nhwc_bwd_params:
        /* <DEDUP_REMOVED lines=11> */
.L_x_1809:
        /* <DEDUP_REMOVED lines=177> */
[----:B------:R-:W-:Y:S01]  /*0bc0*/  @!P5 IADD3.X R9, PT, PT, R16, R11, RZ, P0, !PT ;  /* 0x0000000b1009d210 */ /* 0x000fe200007fe4ff */
[----:B------:R2:W-:Y:S01]  /*0bd0*/  STL.64 [R1+0x970], R6 ;  /* 0x0009700601007387 */ /* 0x0005e20000100a00 */
        /* <DEDUP_REMOVED lines=28> */
[----:B------:R-:W3:Y:S01]  /*0da0*/  @!P1 LDC.64 R22, c[0x0][0x3a0] ;  /* 0x0000e800ff169b82 */ /* 0x000ee20000000a00 */
        /* <DEDUP_REMOVED lines=8> */
[----:B---3--:R-:W-:-:S04]  /*0e30*/  @!P1 IADD3 R16, P0, PT, R19, R22, RZ ;  /* 0x0000001613109210 */ /* 0x008fc80007f1e0ff */
        /* <DEDUP_REMOVED lines=20> */
[----:B---3--:R-:W-:-:S04]  /*0f80*/  @!P1 IADD3 R20, P0, PT, R23, R20, RZ ;  /* 0x0000001417149210 */ /* 0x008fc80007f1e0ff */
        /* <DEDUP_REMOVED lines=59> */
[----:B---3--:R-:W-:-:S04]  /*1340*/  @!P1 IADD3 R46, P0, PT, R31, R46, RZ ;  /* 0x0000002e1f2e9210 */ /* 0x008fc80007f1e0ff */
[----:B------:R-:W-:Y:S01]  /*1350*/  @!P1 IADD3.X R47, PT, PT, R32, R47, RZ, P0, !PT ;  /* 0x0000002f202f9210 */ /* 0x000fe200007fe4ff */
[----:B------:R3:W-:Y:S04]  /*1360*/  STL [R1+0x954], R46 ;  /* 0x0009542e01007387 */ /* 0x0007e80000100800 */
[----:B------:R4:W-:Y:S01]  /*1370*/  STL [R1+0x950], R47 ;  /* 0x0009502f01007387 */ /* 0x0009e20000100800 */
        /* <DEDUP_REMOVED lines=40> */
[----:B------:R-:W3:Y:S01]  /*1600*/  @!P1 LDC.64 R30, c[0x0][0x398] ;  /* 0x0000e600ff1e9b82 */ /* 0x000ee20000000a00 */
[----:B0-----:R-:W-:-:S04]  /*1610*/  @!P1 IADD3 R14, P0, PT, R53, R32, RZ ;  /* 0x00000020350e9210 */ /* 0x001fc80007f1e0ff */
[----:B------:R-:W-:-:S05]  /*1620*/  @!P1 IADD3.X R15, PT, PT, R52, R33, RZ, P0, !PT ;  /* 0x00000021340f9210 */ /* 0x000fca00007fe4ff */
[----:B------:R0:W-:Y:S01]  /*1630*/  @!P1 STL.64 [R1+0x780], R14 ;  /* 0x0007800e01009387 */ /* 0x0001e20000100a00 */
[----:B---3--:R-:W-:-:S04]  /*1640*/  @!P1 IADD3 R46, P0, PT, R53, R30, RZ ;  /* 0x0000001e352e9210 */ /* 0x008fc80007f1e0ff */
[----:B----4-:R-:W-:Y:S02]  /*1650*/  @!P1 IADD3.X R47, PT, PT, R52, R31, RZ, P0, !PT ;  /* 0x0000001f342f9210 */ /* 0x010fe400007fe4ff */
        /* <DEDUP_REMOVED lines=316> */
[----:B------:R-:W-:Y:S01]  /*2a20*/  @!P1 IADD3.X R55, PT, PT, R32, R55, RZ, P0, !PT ;  /* 0x0000003720379210 */ /* 0x000fe200007fe4ff */
[----:B------:R-:W-:Y:S04]  /*2a30*/  STL [R1+0x934], R54 ;  /* 0x0009343601007387 */ /* 0x000fe80000100800 */
[----:B------:R-:W-:Y:S01]  /*2a40*/  STL [R1+0x930], R55 ;  /* 0x0009303701007387 */ /* 0x000fe20000100800 */
        /* <DEDUP_REMOVED lines=397> */
[----:B------:R-:W-:Y:S02]  /*4320*/  STL [R1+0x8f8], R0 ;  /* 0x0008f80001007387 */ /* 0x000fe40000100800 */
        /* <DEDUP_REMOVED lines=181> */
[----:B------:R-:W-:Y:S01]  /*4e80*/  ISETP.GE.U32.AND P2, PT, R56, UR16, PT ;  /* 0x0000001038007c0c */ /* 0x000fe2000bf46070 */
[----:B------:R0:W-:Y:S01]  /*4e90*/  @!P1 STL.64 [R1+0x510], R36 ;  /* 0x0005102401009387 */ /* 0x0001e20000100a00 */
[----:B------:R-:W-:Y:S02]  /*4ea0*/  LOP3.LUT P1, RZ, R34, 0x20000, RZ, 0xc0, !PT ;  /* 0x0002000022ff7812 */ /* 0x000fe4000782c0ff */
[----:B------:R-:W-:Y:S02]  /*4eb0*/  ISETP.GE.AND.EX P2, PT, R52, UR17, PT, P2 ;  /* 0x0000001134007c0c */ /* 0x000fe4000bf46320 */
[----:B------:R-:W-:-:S11]  /*4ec0*/  LOP3.LUT R34, R34, 0xffdfffff, RZ, 0xc0, !PT ;  /* 0xffdfffff22227812 */ /* 0x000fd600078ec0ff */
        /* <DEDUP_REMOVED lines=37> */
[----:B------:R-:W-:Y:S01]  /*5120*/  ISETP.GE.U32.AND P4, PT, R56, UR16, PT ;  /* 0x0000001038007c0c */ /* 0x000fe2000bf86070 */
[----:B------:R0:W-:Y:S03]  /*5130*/  STL.64 [R1+0x940], R54 ;  /* 0x0009403601007387 */ /* 0x0001e60000100a00 */
[----:B------:R-:W-:Y:S02]  /*5140*/  ISETP.GE.AND.EX P4, PT, R52, UR17, PT, P4 ;  /* 0x0000001134007c0c */ /* 0x000fe4000bf86340 */
[----:B0-----:R-:W-:-:S02]  /*5150*/  MOV R54, R44 ;  /* 0x0000002c00367202 */ /* 0x001fc40000000f00 */
[----:B------:R-:W-:-:S09]  /*5160*/  MOV R55, R45 ;  /* 0x0000002d00377202 */ /* 0x000fd20000000f00 */
        /* <DEDUP_REMOVED lines=33> */
[----:B------:R-:W-:-:S03]  /*5380*/  MOV R60, R36 ;  /* 0x00000024003c7202 */ /* 0x000fc60000000f00 */
[----:B------:R-:W-:Y:S01]  /*5390*/  @!P5 STL.64 [R1+0x4c0], R56 ;  /* 0x0004c0380100d387 */ /* 0x000fe20000100a00 */
[----:B0-----:R-:W-:-:S04]  /*53a0*/  @!P5 IADD3 R32, P6, PT, R53, R30, RZ ;  /* 0x0000001e3520d210 */ /* 0x001fc80007fde0ff */
[----:B------:R-:W-:Y:S02]  /*53b0*/  @!P5 IADD3.X R33, PT, PT, R52, R31, RZ, P6, !PT ;  /* 0x0000001f3421d210 */ /* 0x000fe400037fe4ff */
[----:B------:R-:W-:-:S03]  /*53c0*/  IADD3 R52, PT, PT, R0, 0x1c0, RZ ;  /* 0x000001c000347810 */ /* 0x000fc60007ffe0ff */
[----:B------:R0:W-:Y:S01]  /*53d0*/  @!P5 STL.64 [R1+0x4b0], R32 ;  /* 0x0004b0200100d387 */ /* 0x0001e20000100a00 */
[----:B------:R-:W-:Y:S02]  /*53e0*/  ISETP.GE.U32.AND P6, PT, R52, UR16, PT ;  /* 0x0000001034007c0c */ /* 0x000fe4000bfc6070 */
[----:B0-----:R-:W-:-:S04]  /*53f0*/  SHF.R.S32.HI R32, RZ, 0x1f, R52 ;  /* 0x0000001fff207819 */ /* 0x001fc80000011434 */
[----:B------:R-:W-:-:S13]  /*5400*/  ISETP.GE.AND.EX P6, PT, R32, UR17, PT, P6 ;  /* 0x0000001120007c0c */ /* 0x000fda000bfc6360 */
[----:B------:R-:W0:Y:S01]  /*5410*/  @!P6 LDC.64 R30, c[0x0][0x3f8] ;  /* 0x0000fe00ff1eeb82 */ /* 0x000e220000000a00 */
[----:B------:R-:W-:Y:S02]  /*5420*/  @!P6 MOV R33, R61 ;  /* 0x0000003d0021e202 */ /* 0x000fe40000000f00 */
[----:B------:R-:W-:Y:S02]  /*5430*/  MOV R53, R41 ;  /* 0x0000002900357202 */ /* 0x000fe40000000f00 */
[----:B------:R-:W-:Y:S02]  /*5440*/  MOV R61, R37 ;  /* 0x00000025003d7202 */ /* 0x000fe40000000f00 */
[----:B------:R-:W2:Y:S01]  /*5450*/  LDL.LU.64 R36, [R1+0x988] ;  /* 0x0009880001247983 */ /* 0x000ea20000300a00 */
[----:B------:R-:W1:Y:S01]  /*5460*/  @!P6 LDC.64 R56, c[0x0][0x3a0] ;  /* 0x0000e800ff38eb82 */ /* 0x000e620000000a00 */
[----:B0-----:R-:W-:-:S04]  /*5470*/  @!P6 IMAD R32, R32, R30, RZ ;  /* 0x0000001e2020e224 */ /* 0x001fc800078e02ff */
        /* <DEDUP_REMOVED lines=10> */
[----:B------:R-:W0:Y:S01]  /*5520*/  @!P6 LDC.64 R30, c[0x0][0x398] ;  /* 0x0000e600ff1eeb82 */ /* 0x000e220000000a00 */
[----:B-1----:R-:W-:-:S04]  /*5530*/  @!P6 IADD3 R56, P2, PT, R33, R56, RZ ;  /* 0x000000382138e210 */ /* 0x002fc80007f5e0ff */
[----:B------:R-:W-:Y:S01]  /*5540*/  @!P6 IADD3.X R57, PT, PT, R32, R57, RZ, P2, !PT ;  /* 0x000000392039e210 */ /* 0x000fe200017fe4ff */
[----:B------:R1:W-:Y:S04]  /*5550*/  STL [R1+0x900], R56 ;  /* 0x0009003801007387 */ /* 0x0003e80000100800 */
[----:B------:R1:W-:Y:S02]  /*5560*/  STL [R1+0x8fc], R57 ;  /* 0x0008fc3901007387 */ /* 0x0003e40000100800 */
[----:B-1----:R-:W-:Y:S02]  /*5570*/  MOV R56, R42 ;  /* 0x0000002a00387202 */ /* 0x002fe40000000f00 */
[----:B------:R-:W-:Y:S02]  /*5580*/  MOV R57, R43 ;  /* 0x0000002b00397202 */ /* 0x000fe40000000f00 */
[----:B0-----:R-:W-:-:S04]  /*5590*/  @!P6 IADD3 R42, P2, PT, R33, R30, RZ ;  /* 0x0000001e212ae210 */ /* 0x001fc80007f5e0ff */
[----:B------:R-:W-:Y:S02]  /*55a0*/  @!P6 IADD3.X R43, PT, PT, R32, R31, RZ, P2, !PT ;  /* 0x0000001f202be210 */ /* 0x000fe400017fe4ff */
[----:B------:R-:W-:-:S03]  /*55b0*/  CS2R R32, SRZ ;  /* 0x0000000000207805 */ /* 0x000fc6000001ff00 */
[----:B------:R0:W-:Y:S04]  /*55c0*/  @!P6 STL.64 [R1+0x490], R42 ;  /* 0x0004902a0100e387 */ /* 0x0001e80000100a00 */
[----:B0-----:R-:W3:Y:S04]  /*55d0*/  LDL.LU.64 R42, [R1+0x978] ;  /* 0x00097800012a7983 */ /* 0x001ee80000300a00 */
[----:B----4-:R0:W4:Y:S02]  /*55e0*/  @!P1 LDG.E.64 R32, desc[UR10][R40.64] ;  /* 0x0000000a28209981 */ /* 0x010124000c1e1b00 */
[----:B0-----:R-:W-:-:S06]  /*55f0*/  CS2R R40, SRZ ;  /* 0x0000000000287805 */ /* 0x001fcc000001ff00 */
[----:B--2---:R0:W2:Y:S01]  /*5600*/  @!P0 LDG.E.64 R40, desc[UR10][R36.64] ;  /* 0x0000000a24288981 */ /* 0x0040a2000c1e1b00 */
[----:B------:R-:W-:Y:S02]  /*5610*/  CS2R R30, SRZ ;  /* 0x00000000001e7805 */ /* 0x000fe4000001ff00 */
[----:B------:R-:W-:Y:S02]  /*5620*/  LOP3.LUT P2, RZ, R34, 0x8000, RZ, 0xc0, !PT ;  /* 0x0000800022ff7812 */ /* 0x000fe4000784c0ff */
[----:B0-----:R-:W-:Y:S02]  /*5630*/  CS2R R36, SRZ ;  /* 0x0000000000247805 */ /* 0x001fe4000001ff00 */
[----:B---3--:R-:W3:Y:S01]  /*5640*/  @!P1 LDG.E.64 R30, desc[UR10][R42.64] ;  /* 0x0000000a2a1e9981 */ /* 0x008ee2000c1e1b00 */
[----:B--2---:R-:W-:Y:S02]  /*5650*/  @!P0 MOV R36, R40 ;  /* 0x0000002800248202 */ /* 0x004fe40000000f00 */
[----:B------:R-:W-:-:S03]  /*5660*/  @!P0 MOV R37, R41 ;  /* 0x0000002900258202 */ /* 0x000fc60000000f00 */
[----:B------:R-:W-:Y:S04]  /*5670*/  STL [R1+0x664], R36 ;  /* 0x0006642401007387 */ /* 0x000fe80000100800 */
[----:B------:R0:W-:Y:S02]  /*5680*/  STL [R1+0x684], R37 ;  /* 0x0006842501007387 */ /* 0x0001e40000100800 */
[----:B0-----:R-:W-:-:S06]  /*5690*/  CS2R R36, SRZ ;  /* 0x0000000000247805 */ /* 0x001fcc000001ff00 */
[----:B------:R0:W2:Y:S02]  /*56a0*/  @!P2 LDG.E.64 R36, desc[UR10][R2.64] ;  /* 0x0000000a0224a981 */ /* 0x0000a4000c1e1b00 */
[----:B0-----:R-:W-:Y:S02]  /*56b0*/  MOV R2, R6 ;  /* 0x0000000600027202 */ /* 0x001fe40000000f00 */
[----:B------:R-:W-:Y:S02]  /*56c0*/  MOV R3, R7 ;  /* 0x0000000700037202 */ /* 0x000fe40000000f00 */
[----:B------:R-:W2:Y:S01]  /*56d0*/  LDL.LU.64 R6, [R1+0x970] ;  /* 0x0009700001067983 */ /* 0x000ea20000300a00 */
[----:B------:R-:W-:Y:S02]  /*56e0*/  CS2R R42, SRZ ;  /* 0x00000000002a7805 */ /* 0x000fe4000001ff00 */
[----:B---3--:R-:W-:Y:S02]  /*56f0*/  @!P1 MOV R42, R30 ;  /* 0x0000001e002a9202 */ /* 0x008fe40000000f00 */
[----:B------:R-:W-:-:S03]  /*5700*/  @!P1 MOV R43, R31 ;  /* 0x0000001f002b9202 */ /* 0x000fc60000000f00 */
[----:B------:R-:W-:Y:S04]  /*5710*/  STL [R1+0x640], R42 ;  /* 0x0006402a01007387 */ /* 0x000fe80000100800 */
[----:B------:R0:W-:Y:S01]  /*5720*/  STL [R1+0x648], R43 ;  /* 0x0006482b01007387 */ /* 0x0001e20000100800 */
[----:B------:R-:W-:Y:S02]  /*5730*/  MOV R0, RZ ;  /* 0x000000ff00007202 */ /* 0x000fe40000000f00 */
[----:B0-----:R-:W-:Y:S02]  /*5740*/  CS2R R42, SRZ ;  /* 0x00000000002a7805 */ /* 0x001fe4000001ff00 */
[----:B----4-:R-:W-:-:S04]  /*5750*/  @!P1 MOV R13, R32 ;  /* 0x00000020000d9202 */ /* 0x010fc80000000f00 */
[----:B------:R0:W3:Y:S01]  /*5760*/  @!P0 LDG.E.64 R42, desc[UR10][R38.64] ;  /* 0x0000000a262a8981 */ /* 0x0000e2000c1e1b00 */
[----:B------:R-:W-:Y:S02]  /*5770*/  @!P1 MOV R0, R33 ;  /* 0x0000002100009202 */ /* 0x000fe40000000f00 */
[----:B------:R-:W-:Y:S02]  /*5780*/  LOP3.LUT P1, RZ, R34, 0x4000, RZ, 0xc0, !PT ;  /* 0x0000400022ff7812 */ /* 0x000fe4000782c0ff */
[----:B0-----:R-:W-:-:S06]  /*5790*/  CS2R R38, SRZ ;  /* 0x0000000000267805 */ /* 0x001fcc000001ff00 */
[----:B------:R0:W4:Y:S02]  /*57a0*/  @!P2 LDG.E.64 R38, desc[UR10][R4.64] ;  /* 0x0000000a0426a981 */ /* 0x000124000c1e1b00 */
[----:B0-----:R-:W-:Y:S02]  /*57b0*/  CS2R R4, SRZ ;  /* 0x0000000000047805 */ /* 0x001fe4000001ff00 */
[----:B--2---:R-:W-:Y:S01]  /*57c0*/  @!P2 MOV R4, R36 ;  /* 0x000000240004a202 */ /* 0x004fe20000000f00 */
[----:B------:R0:W-:Y:S01]  /*57d0*/  STL.64 [R1+0x948], R36 ;  /* 0x0009482401007387 */ /* 0x0001e20000100a00 */
[----:B------:R-:W-:Y:S02]  /*57e0*/  @!P2 MOV R5, R37 ;  /* 0x000000250005a202 */ /* 0x000fe40000000f00 */
[----:B0-----:R-:W-:Y:S02]  /*57f0*/  MOV R36, R2 ;  /* 0x0000000200247202 */ /* 0x001fe40000000f00 */
[----:B------:R-:W-:-:S02]  /*5800*/  MOV R37, R3 ;  /* 0x0000000300257202 */ /* 0x000fc40000000f00 */
[----:B------:R-:W-:-:S06]  /*5810*/  CS2R R2, SRZ ;  /* 0x0000000000027805 */ /* 0x000fcc000001ff00 */
[----:B------:R0:W2:Y:S04]  /*5820*/  @!P1 LDG.E.64 R2, desc[UR10][R6.64] ;  /* 0x0000000a06029981 */ /* 0x0000a8000c1e1b00 */
[----:B------:R1:W-:Y:S04]  /*5830*/  STL [R1+0x540], R13 ;  /* 0x0005400d01007387 */ /* 0x0003e80000100800 */
[----:B------:R-:W-:Y:S04]  /*5840*/  STL [R1+0x6a0], R4 ;  /* 0x0006a00401007387 */ /* 0x000fe80000100800 */
[----:B------:R0:W-:Y:S01]  /*5850*/  STL [R1+0x6bc], R5 ;  /* 0x0006bc0501007387 */ /* 0x0001e20000100800 */
[----:B-1----:R-:W-:-:S03]  /*5860*/  HFMA2 R13, -RZ, RZ, 0, 0 ;  /* 0x00000000ff0d7431 */ /* 0x002fc600000001ff */
[----:B------:R1:W-:Y:S01]  /*5870*/  STL [R1+0x53c], R0 ;  /* 0x00053c0001007387 */ /* 0x0003e20000100800 */
[----:B0-----:R-:W-:Y:S02]  /*5880*/  CS2R R6, SRZ ;  /* 0x0000000000067805 */ /* 0x001fe4000001ff00 */
[----:B------:R-:W-:Y:S02]  /*5890*/  CS2R R4, SRZ ;  /* 0x0000000000047805 */ /* 0x000fe4000001ff00 */
[----:B---3--:R-:W-:Y:S02]  /*58a0*/  @!P0 MOV R13, R42 ;  /* 0x0000002a000d8202 */ /* 0x008fe40000000f00 */
[----:B-1----:R-:W-:Y:S02]  /*58b0*/  MOV R0, RZ ;  /* 0x000000ff00007202 */ /* 0x002fe40000000f00 */
[----:B------:R-:W-:Y:S01]  /*58c0*/  @!P0 MOV R0, R43 ;  /* 0x0000002b00008202 */ /* 0x000fe20000000f00 */
[----:B------:R0:W3:Y:S01]  /*58d0*/  @!P1 LDG.E.64 R4, desc[UR10][R8.64] ;  /* 0x0000000a08049981 */ /* 0x0000e2000c1e1b00 */
[----:B------:R-:W-:-:S02]  /*58e0*/  LOP3.LUT P0, RZ, R34, 0x2000, RZ, 0xc0, !PT ;  /* 0x0000200022ff7812 */ /* 0x000fc4000780c0ff */
[----:B--2---:R-:W-:Y:S02]  /*58f0*/  @!P1 MOV R6, R2 ;  /* 0x0000000200069202 */ /* 0x004fe40000000f00 */
[----:B------:R-:W-:-:S03]  /*5900*/  @!P1 MOV R7, R3 ;  /* 0x0000000300079202 */ /* 0x000fc60000000f00 */
[----:B------:R-:W-:Y:S04]  /*5910*/  STL [R1+0x6e0], R6 ;  /* 0x0006e00601007387 */ /* 0x000fe80000100800 */
[----:B------:R1:W-:Y:S02]  /*5920*/  STL [R1+0x6f8], R7 ;  /* 0x0006f80701007387 */ /* 0x0003e40000100800 */
[----:B-1----:R-:W-:-:S06]  /*5930*/  CS2R R6, SRZ ;  /* 0x0000000000067805 */ /* 0x002fcc000001ff00 */
[----:B------:R1:W2:Y:S04]  /*5940*/  @!P0 LDG.E.64 R6, desc[UR10][R10.64] ;  /* 0x0000000a0a068981 */ /* 0x0002a8000c1e1b00 */
[----:B------:R0:W-:Y:S02]  /*5950*/  STL [R1+0x544], R13 ;  /* 0x0005440d01007387 */ /* 0x0001e40000100800 */
[----:B0-----:R-:W-:Y:S01]  /*5960*/  HFMA2 R13, -RZ, RZ, 0, 0 ;  /* 0x00000000ff0d7431 */ /* 0x001fe200000001ff */
[----:B----4-:R-:W-:-:S05]  /*5970*/  @!P2 MOV R13, R38 ;  /* 0x00000026000da202 */ /* 0x010fca0000000f00 */
[----:B------:R0:W-:Y:S01]  /*5980*/  STL [R1+0x558], R13 ;  /* 0x0005580d01007387 */ /* 0x0001e20000100800 */
[----:B------:R-:W-:-:S06]  /*5990*/  CS2R R8, SRZ ;  /* 0x0000000000087805 */ /* 0x000fcc000001ff00 */
[----:B------:R4:W4:Y:S01]  /*59a0*/  @!P0 LDG.E.64 R8, desc[UR10][R50.64] ;  /* 0x0000000a32088981 */ /* 0x000922000c1e1b00 */
[----:B0-----:R-:W-:Y:S01]  /*59b0*/  HFMA2 R13, -RZ, RZ, 0, 0 ;  /* 0x00000000ff0d7431 */ /* 0x001fe200000001ff */
[----:B---3--:R-:W-:-:S05]  /*59c0*/  @!P1 MOV R13, R4 ;  /* 0x00000004000d9202 */ /* 0x008fca0000000f00 */
[----:B------:R0:W-:Y:S02]  /*59d0*/  STL [R1+0x588], R13 ;  /* 0x0005880d01007387 */ /* 0x0001e40000100800 */
[----:B0-----:R-:W-:Y:S01]  /*59e0*/  HFMA2 R13, -RZ, RZ, 0, 0 ;  /* 0x00000000ff0d7431 */ /* 0x001fe200000001ff */
[----:B-1----:R-:W-:Y:S02]  /*59f0*/  MOV R10, R14 ;  /* 0x0000000e000a7202 */ /* 0x002fe40000000f00 */
[----:B------:R-:W-:Y:S02]  /*5a00*/  MOV R11, R15 ;  /* 0x0000000f000b7202 */ /* 0x000fe40000000f00 */
[----:B------:R-:W3:Y:S01]  /*5a10*/  LDL.LU.64 R14, [R1+0x968] ;  /* 0x00096800010e7983 */ /* 0x000ee20000300a00 */
[----:B--2---:R-:W-:-:S05]  /*5a20*/  @!P0 MOV R13, R6 ;  /* 0x00000006000d8202 */ /* 0x004fca0000000f00 */
[----:B------:R0:W-:Y:S04]  /*5a30*/  STL [R1+0x718], R13 ;  /* 0x0007180d01007387 */ /* 0x0001e80000100800 */
[----:B0-----:R-:W2:Y:S01]  /*5a40*/  LDL.LU R13, [R1+0x960] ;  /* 0x00096000010d7983 */ /* 0x001ea20000300800 */
[----:B----4-:R-:W-:-:S03]  /*5a50*/  CS2R R50, SRZ ;  /* 0x0000000000327805 */ /* 0x010fc6000001ff00 */
[----:B------:R0:W-:Y:S01]  /*5a60*/  STL [R1+0x55c], R0 ;  /* 0x00055c0001007387 */ /* 0x0001e20000100800 */
[----:B------:R-:W-:Y:S02]  /*5a70*/  @!P0 MOV R50, R7 ;  /* 0x0000000700328202 */ /* 0x000fe40000000f00 */
[----:B0-----:R-:W-:Y:S02]  /*5a80*/  MOV R0, RZ ;  /* 0x000000ff00007202 */ /* 0x001fe40000000f00 */
[----:B------:R-:W-:Y:S02]  /*5a90*/  @!P2 MOV R0, R39 ;  /* 0x000000270000a202 */ /* 0x000fe40000000f00 */
[----:B------:R-:W-:Y:S02]  /*5aa0*/  LOP3.LUT P2, RZ, R34, 0x1000, RZ, 0xc0, !PT ;  /* 0x0000100022ff7812 */ /* 0x000fe4000784c0ff */
[----:B------:R-:W-:Y:S01]  /*5ab0*/  @!P0 MOV R51, R8 ;  /* 0x0000000800338202 */ /* 0x000fe20000000f00 */
[----:B------:R0:W-:Y:S04]  /*5ac0*/  STL [R1+0x71c], R50 ;  /* 0x00071c3201007387 */ /* 0x0001e80000100800 */
[----:B------:R1:W-:Y:S01]  /*5ad0*/  STL [R1+0x5a0], R51 ;  /* 0x0005a03301007387 */ /* 0x0003e20000100800 */
[----:B0-----:R-:W-:-:S02]  /*5ae0*/  MOV R50, R10 ;  /* 0x0000000a00327202 */ /* 0x001fc40000000f00 */
[----:B-1----:R-:W-:Y:S02]  /*5af0*/  MOV R51, R11 ;  /* 0x0000000b00337202 */ /* 0x002fe40000000f00 */
[----:B------:R-:W-:-:S06]  /*5b00*/  CS2R R10, SRZ ;  /* 0x00000000000a7805 */ /* 0x000fcc000001ff00 */
        /* <DEDUP_REMOVED lines=65> */
[----:B------:R-:W-:-:S02]  /*5f20*/  MOV R54, R46 ;  /* 0x0000002e00367202 */ /* 0x000fc40000000f00 */
[----:B------:R-:W-:Y:S02]  /*5f30*/  MOV R55, R47 ;  /* 0x0000002f00377202 */ /* 0x000fe40000000f00 */
[----:B------:R-:W-:Y:S02]  /*5f40*/  CS2R R46, SRZ ;  /* 0x00000000002e7805 */ /* 0x000fe4000001ff00 */
        /* <DEDUP_REMOVED lines=28> */
[----:B------:R1:W-:Y:S04]  /*6110*/  STL.64 [R1+0x18], R40 ;  /* 0x0000182801007387 */ /* 0x0003e80000100a00 */
[----:B------:R1:W-:Y:S01]  /*6120*/  STL.64 [R1+0x220], R38 ;  /* 0x0002202601007387 */ /* 0x0003e20000100a00 */
[----:B0-----:R-:W-:-:S03]  /*6130*/  HFMA2 R0, -RZ, RZ, 0, 0 ;  /* 0x00000000ff007431 */ /* 0x001fc600000001ff */
[----:B------:R0:W-:Y:S01]  /*6140*/  STL.64 [R1+0x228], R4 ;  /* 0x0002280401007387 */ /* 0x0001e20000100a00 */
[----:B------:R-:W-:Y:S02]  /*6150*/  @!P2 MOV R0, R22 ;  /* 0x000000160000a202 */ /* 0x000fe40000000f00 */
[----:B-1----:R-:W-:Y:S01]  /*6160*/  CS2R R40, SRZ ;  /* 0x0000000000287805 */ /* 0x002fe2000001ff00 */
[----:B------:R-:W3:Y:S04]  /*6170*/  LDL.LU.64 R44, [R1+0x630] ;  /* 0x00063000012c7983 */ /* 0x000ee80000300a00 */
[----:B------:R1:W-:Y:S04]  /*6180*/  STL [R1+0x798], R0 ;  /* 0x0007980001007387 */ /* 0x0003e80000100800 */
[----:B------:R-:W3:Y:S04]  /*6190*/  LDL.LU.64 R38, [R1+0x780] ;  /* 0x0007800001267983 */ /* 0x000ee80000300a00 */
[----:B0-----:R-:W3:Y:S01]  /*61a0*/  LDL.LU.64 R4, [R1+0x778] ;  /* 0x0007780001047983 */ /* 0x001ee20000300a00 */
[----:B-1----:R-:W-:Y:S01]  /*61b0*/  HFMA2 R0, -RZ, RZ, 0, 0 ;  /* 0x00000000ff007431 */ /* 0x002fe200000001ff */
[----:B------:R-:W-:-:S02]  /*61c0*/  @!P2 MOV R0, R25 ;  /* 0x000000190000a202 */ /* 0x000fc40000000f00 */
[----:B------:R-:W-:Y:S02]  /*61d0*/  LOP3.LUT P2, RZ, R34, 0x40, RZ, 0xc0, !PT ;  /* 0x0000004022ff7812 */ /* 0x000fe4000784c0ff */
[----:B--2---:R-:W-:-:S05]  /*61e0*/  @!P0 MOV R41, R31 ;  /* 0x0000001f00298202 */ /* 0x004fca0000000f00 */
[----:B------:R-:W-:Y:S01]  /*61f0*/  STL [R1+0x7ac], R41 ;  /* 0x0007ac2901007387 */ /* 0x000fe20000100800 */
[----:B----4-:R-:W-:-:S05]  /*6200*/  @!P0 MOV R40, R32 ;  /* 0x0000002000288202 */ /* 0x010fca0000000f00 */
[----:B------:R0:W-:Y:S02]  /*6210*/  STL [R1+0x5e4], R40 ;  /* 0x0005e42801007387 */ /* 0x0001e40000100800 */
[----:B0-----:R-:W-:-:S06]  /*6220*/  CS2R R40, SRZ ;  /* 0x0000000000287805 */ /* 0x001fcc000001ff00 */
[----:B---3--:R0:W2:Y:S02]  /*6230*/  @!P2 LDG.E.64 R40, desc[UR10][R42.64] ;  /* 0x0000000a2a28a981 */ /* 0x0080a4000c1e1b00 */
        /* <DEDUP_REMOVED lines=30> */
[----:B0-----:R-:W-:-:S03]  /*6420*/  CS2R R6, SRZ ;  /* 0x0000000000067805 */ /* 0x001fc6000001ff00 */
[----:B-1----:R-:W4:Y:S01]  /*6430*/  LDL.LU.64 R12, [R1+0x758] ;  /* 0x00075800010c7983 */ /* 0x002f220000300a00 */
[----:B------:R-:W-:-:S03]  /*6440*/  HFMA2 R0, -RZ, RZ, 0, 0 ;  /* 0x00000000ff007431 */ /* 0x000fc600000001ff */
[----:B------:R0:W-:Y:S01]  /*6450*/  STL.64 [R1+0x38], R10 ;  /* 0x0000380a01007387 */ /* 0x0001e20000100a00 */
[----:B------:R-:W-:-:S03]  /*6460*/  @!P0 MOV R0, R33 ;  /* 0x0000002100008202 */ /* 0x000fc60000000f00 */
[----:B------:R1:W-:Y:S01]  /*6470*/  STL.64 [R1+0x240], R16 ;  /* 0x0002401001007387 */ /* 0x0003e20000100a00 */
[----:B------:R-:W-:-:S03]  /*6480*/  LOP3.LUT P0, RZ, R34, 0x10, RZ, 0xc0, !PT ;  /* 0x0000001022ff7812 */ /* 0x000fc6000780c0ff */
        /* <DEDUP_REMOVED lines=12> */
[----:B--2---:R-:W-:-:S02]  /*6550*/  @!P1 MOV R3, R37 ;  /* 0x0000002500039202 */ /* 0x004fc40000000f00 */
[----:B---3--:R-:W-:-:S03]  /*6560*/  @!P1 MOV R2, R38 ;  /* 0x0000002600029202 */ /* 0x008fc60000000f00 */
[----:B------:R-:W-:Y:S04]  /*6570*/  STL [R1+0x784], R3 ;  /* 0x0007840301007387 */ /* 0x000fe80000100800 */
[----:B------:R2:W-:Y:S04]  /*6580*/  STL [R1+0x618], R2 ;  /* 0x0006180201007387 */ /* 0x0005e80000100800 */
[----:B------:R3:W-:Y:S01]  /*6590*/  STL [R1+0x5f4], R0 ;  /* 0x0005f40001007387 */ /* 0x0007e20000100800 */
[----:B0-----:R-:W-:-:S03]  /*65a0*/  CS2R R10, SRZ ;  /* 0x00000000000a7805 */ /* 0x001fc6000001ff00 */
[----:B-1----:R-:W4:Y:S01]  /*65b0*/  LDL.LU.64 R16, [R1+0x750] ;  /* 0x0007500001107983 */ /* 0x002f220000300a00 */
[----:B--2---:R-:W-:Y:S02]  /*65c0*/  CS2R R2, SRZ ;  /* 0x0000000000027805 */ /* 0x004fe4000001ff00 */
[----:B------:R-:W-:Y:S01]  /*65d0*/  CS2R R14, SRZ ;  /* 0x00000000000e7805 */ /* 0x000fe2000001ff00 */
[----:B------:R-:W2:Y:S04]  /*65e0*/  LDL.LU.64 R20, [R1+0x738] ;  /* 0x0007380001147983 */ /* 0x000ea80000300a00 */
[----:B------:R0:W4:Y:S01]  /*65f0*/  @!P0 LDG.E.64 R2, desc[UR10][R4.64] ;  /* 0x0000000a04028981 */ /* 0x000122000c1e1b00 */
[----:B---3--:R-:W-:Y:S01]  /*6600*/  HFMA2 R0, -RZ, RZ, 0, 0 ;  /* 0x00000000ff007431 */ /* 0x008fe200000001ff */
[----:B------:R-:W-:-:S02]  /*6610*/  CS2R R18, SRZ ;  /* 0x0000000000127805 */ /* 0x000fc4000001ff00 */
[----:B------:R-:W3:Y:S01]  /*6620*/  LDL.LU.64 R24, [R1+0x730] ;  /* 0x0007300001187983 */ /* 0x000ee20000300a00 */
[----:B------:R-:W-:Y:S02]  /*6630*/  @!P2 MOV R0, R40 ;  /* 0x000000280000a202 */ /* 0x000fe40000000f00 */
[----:B------:R-:W-:Y:S01]  /*6640*/  CS2R R22, SRZ ;  /* 0x0000000000167805 */ /* 0x000fe2000001ff00 */
[----:B------:R-:W3:Y:S04]  /*6650*/  LDL.LU.64 R28, [R1+0x720] ;  /* 0x00072000011c7983 */ /* 0x000ee80000300a00 */
[----:B------:R1:W-:Y:S01]  /*6660*/  STL [R1+0x788], R0 ;  /* 0x0007880001007387 */ /* 0x0003e20000100800 */
[----:B------:R-:W-:-:S03]  /*6670*/  CS2R R26, SRZ ;  /* 0x00000000001a7805 */ /* 0x000fc6000001ff00 */
[----:B------:R-:W3:Y:S01]  /*6680*/  LDL.LU.64 R32, [R1+0x710] ;  /* 0x0007100001207983 */ /* 0x000ee20000300a00 */
[----:B-1----:R-:W-:Y:S01]  /*6690*/  HFMA2 R0, -RZ, RZ, 0, 0 ;  /* 0x00000000ff007431 */ /* 0x002fe200000001ff */
[----:B------:R-:W-:Y:S02]  /*66a0*/  @!P2 MOV R0, R43 ;  /* 0x0000002b0000a202 */ /* 0x000fe40000000f00 */
[----:B0-----:R-:W-:Y:S02]  /*66b0*/  CS2R R4, SRZ ;  /* 0x0000000000047805 */ /* 0x001fe4000001ff00 */
[----:B------:R-:W-:Y:S01]  /*66c0*/  CS2R R30, SRZ ;  /* 0x00000000001e7805 */ /* 0x000fe2000001ff00 */
[----:B------:R-:W3:Y:S04]  /*66d0*/  LDL.LU.64 R42, [R1+0x700] ;  /* 0x00070000012a7983 */ /* 0x000ee80000300a00 */
[----:B------:R0:W-:Y:S04]  /*66e0*/  STL [R1+0x60c], R0 ;  /* 0x00060c0001007387 */ /* 0x0001e80000100800 */
[----:B------:R-:W2:Y:S01]  /*66f0*/  @!P0 LDG.E.64 R4, desc[UR10][R44.64] ;  /* 0x0000000a2c048981 */ /* 0x000ea2000c1e1b00 */
[----:B0-----:R-:W-:Y:S01]  /*6700*/  HFMA2 R0, -RZ, RZ, 0, 0 ;  /* 0x00000000ff007431 */ /* 0x001fe200000001ff */
[----:B----4-:R-:W-:-:S02]  /*6710*/  @!P0 MOV R7, R3 ;  /* 0x0000000300078202 */ /* 0x010fc40000000f00 */
[----:B------:R-:W-:Y:S01]  /*6720*/  STL.64 [R1+0x938], R2 ;  /* 0x0009380201007387 */ /* 0x000fe20000100a00 */
[----:B------:R-:W-:Y:S02]  /*6730*/  @!P1 MOV R0, R36 ;  /* 0x0000002400009202 */ /* 0x000fe40000000f00 */
[----:B------:R-:W-:Y:S01]  /*6740*/  LOP3.LUT P2, RZ, R34, 0x8, RZ, 0xc0, !PT ;  /* 0x0000000822ff7812 */ /* 0x000fe2000784c0ff */
[----:B------:R-:W4:Y:S04]  /*6750*/  LDL.LU.64 R44, [R1+0x670] ;  /* 0x00067000012c7983 */ /* 0x000f280000300a00 */
[----:B------:R0:W-:Y:S02]  /*6760*/  STL [R1+0x780], R0 ;  /* 0x0007800001007387 */ /* 0x0001e40000100800 */
[----:B0-----:R-:W-:Y:S01]  /*6770*/  HFMA2 R0, -RZ, RZ, 0, 0 ;  /* 0x00000000ff007431 */ /* 0x001fe200000001ff */
[----:B------:R-:W-:-:S05]  /*6780*/  @!P1 MOV R0, R39 ;  /* 0x0000002700009202 */ /* 0x000fca0000000f00 */
[----:B------:R0:W-:Y:S02]  /*6790*/  STL [R1+0x61c], R0 ;  /* 0x00061c0001007387 */ /* 0x0001e40000100800 */
[----:B0-----:R-:W-:Y:S01]  /*67a0*/  HFMA2 R0, -RZ, RZ, 0, 0 ;  /* 0x00000000ff007431 */ /* 0x001fe200000001ff */
[----:B------:R-:W-:Y:S02]  /*67b0*/  @!P0 MOV R0, R2 ;  /* 0x0000000200008202 */ /* 0x000fe40000000f00 */
[----:B------:R-:W3:Y:S01]  /*67c0*/  LDL.LU.64 R2, [R1+0x760] ;  /* 0x0007600001027983 */ /* 0x000ee20000300a00 */
[----:B--2---:R-:W-:-:S03]  /*67d0*/  @!P0 MOV R6, R4 ;  /* 0x0000000400068202 */ /* 0x004fc60000000f00 */
[----:B------:R-:W-:Y:S04]  /*67e0*/  STL [R1+0x77c], R7 ;  /* 0x00077c0701007387 */ /* 0x000fe80000100800 */
[----:B------:R0:W-:Y:S02]  /*67f0*/  STL [R1+0x630], R6 ;  /* 0x0006300601007387 */ /* 0x0001e40000100800 */
[----:B0-----:R-:W-:-:S06]  /*6800*/  CS2R R6, SRZ ;  /* 0x0000000000067805 */ /* 0x001fcc000001ff00 */
[----:B------:R0:W2:Y:S02]  /*6810*/  @!P2 LDG.E.64 R6, desc[UR10][R8.64] ;  /* 0x0000000a0806a981 */ /* 0x0000a4000c1e1b00 */
[----:B0-----:R-:W-:Y:S02]  /*6820*/  CS2R R8, SRZ ;  /* 0x0000000000087805 */ /* 0x001fe4000001ff00 */
[----:B------:R-:W-:-:S13]  /*6830*/  LOP3.LUT P1, RZ, R34, 0x4, RZ, 0xc0, !PT ;  /* 0x0000000422ff7812 */ /* 0x000fda000782c0ff */
[----:B------:R0:W2:Y:S04]  /*6840*/  @!P1 LDG.E.64 R10, desc[UR10][R12.64] ;  /* 0x0000000a0c0a9981 */ /* 0x0000a8000c1e1b00 */
[----:B---3--:R1:W3:Y:S01]  /*6850*/  @!P2 LDG.E.64 R8, desc[UR10][R2.64] ;  /* 0x0000000a0208a981 */ /* 0x0082e2000c1e1b00 */
[----:B0-----:R-:W-:Y:S01]  /*6860*/  HFMA2 R12, -RZ, RZ, 0, 0 ;  /* 0x00000000ff0c7431 */ /* 0x001fe200000001ff */
[----:B------:R-:W-:-:S06]  /*6870*/  MOV R13, RZ ;  /* 0x000000ff000d7202 */ /* 0x000fcc0000000f00 */
[----:B----4-:R-:W4:Y:S01]  /*6880*/  @!P1 LDG.E.64 R12, desc[UR10][R44.64] ;  /* 0x0000000a2c0c9981 */ /* 0x010f22000c1e1b00 */
[----:B-1----:R-:W-:-:S03]  /*6890*/  CS2R R2, SRZ ;  /* 0x0000000000027805 */ /* 0x002fc6000001ff00 */
[----:B------:R-:W-:Y:S04]  /*68a0*/  STL [R1+0x778], R0 ;  /* 0x0007780001007387 */ /* 0x000fe80000100800 */
[----:B------:R-:W4:Y:S01]  /*68b0*/  LDL.LU.64 R44, [R1+0x690] ;  /* 0x00069000012c7983 */ /* 0x000f220000300a00 */
[----:B--2---:R-:W-:-:S05]  /*68c0*/  @!P2 MOV R3, R7 ;  /* 0x000000070003a202 */ /* 0x004fca0000000f00 */
[----:B------:R-:W-:Y:S01]  /*68d0*/  STL [R1+0x764], R3 ;  /* 0x0007640301007387 */ /* 0x000fe20000100800 */
[----:B---3--:R-:W-:-:S05]  /*68e0*/  @!P2 MOV R2, R8 ;  /* 0x000000080002a202 */ /* 0x008fca0000000f00 */
[----:B------:R0:W-:Y:S04]  /*68f0*/  STL [R1+0x644], R2 ;  /* 0x0006440201007387 */ /* 0x0001e80000100800 */
[----:B0-----:R-:W2:Y:S01]  /*6900*/  LDL.LU.64 R2, [R1+0x740] ;  /* 0x0007400001027983 */ /* 0x001ea20000300a00 */
[----:B------:R-:W-:Y:S01]  /*6910*/  HFMA2 R0, -RZ, RZ, 0, 0 ;  /* 0x00000000ff007431 */ /* 0x000fe200000001ff */
[----:B------:R-:W-:Y:S02]  /*6920*/  @!P1 MOV R15, R11 ;  /* 0x0000000b000f9202 */ /* 0x000fe40000000f00 */
[----:B----4-:R-:W-:Y:S02]  /*6930*/  @!P1 MOV R14, R12 ;  /* 0x0000000c000e9202 */ /* 0x010fe40000000f00 */
[----:B------:R-:W-:-:S02]  /*6940*/  @!P0 MOV R0, R5 ;  /* 0x0000000500008202 */ /* 0x000fc40000000f00 */
[----:B------:R-:W-:Y:S01]  /*6950*/  LOP3.LUT P0, RZ, R34, 0x2, RZ, 0xc0, !PT ;  /* 0x0000000222ff7812 */ /* 0x000fe2000780c0ff */
[----:B------:R-:W-:Y:S04]  /*6960*/  STL [R1+0x75c], R15 ;  /* 0x00075c0f01007387 */ /* 0x000fe80000100800 */
[----:B------:R0:W-:Y:S02]  /*6970*/  STL [R1+0x660], R14 ;  /* 0x0006600e01007387 */ /* 0x0001e40000100800 */
[----:B0-----:R-:W-:-:S06]  /*6980*/  CS2R R14, SRZ ;  /* 0x00000000000e7805 */ /* 0x001fcc000001ff00 */
[----:B------:R0:W3:Y:S02]  /*6990*/  @!P0 LDG.E.64 R14, desc[UR10][R16.64] ;  /* 0x0000000a100e8981 */ /* 0x0000e4000c1e1b00 */
[----:B0-----:R-:W-:Y:S02]  /*69a0*/  CS2R R16, SRZ ;  /* 0x0000000000107805 */ /* 0x001fe4000001ff00 */
[----:B------:R0:W-:Y:S02]  /*69b0*/  STL [R1+0x634], R0 ;  /* 0x0006340001007387 */ /* 0x0001e40000100800 */
[----:B0-----:R-:W-:Y:S02]  /*69c0*/  HFMA2 R0, -RZ, RZ, 0, 0 ;  /* 0x00000000ff007431 */ /* 0x001fe400000001ff */
[----:B--2---:R-:W2:Y:S01]  /*69d0*/  @!P0 LDG.E.64 R16, desc[UR10][R2.64] ;  /* 0x0000000a02108981 */ /* 0x004ea2000c1e1b00 */
[----:B------:R-:W-:-:S05]  /*69e0*/  @!P2 MOV R0, R6 ;  /* 0x000000060000a202 */ /* 0x000fca0000000f00 */
[----:B------:R0:W-:Y:S02]  /*69f0*/  STL [R1+0x760], R0 ;  /* 0x0007600001007387 */ /* 0x0001e40000100800 */
[----:B0-----:R-:W-:Y:S01]  /*6a00*/  HFMA2 R0, -RZ, RZ, 0, 0 ;  /* 0x00000000ff007431 */ /* 0x001fe200000001ff */
[----:B------:R-:W-:Y:S02]  /*6a10*/  @!P2 MOV R0, R9 ;  /* 0x000000090000a202 */ /* 0x000fe40000000f00 */
[----:B------:R-:W-:-:S13]  /*6a20*/  LOP3.LUT P2, RZ, R34, 0x1, RZ, 0xc0, !PT ;  /* 0x0000000122ff7812 */ /* 0x000fda000784c0ff */
[----:B------:R0:W4:Y:S02]  /*6a30*/  @!P2 LDG.E.64 R18, desc[UR10][R20.64] ;  /* 0x0000000a1412a981 */ /* 0x000124000c1e1b00 */
[----:B0-----:R-:W-:-:S06]  /*6a40*/  CS2R R20, SRZ ;  /* 0x0000000000147805 */ /* 0x001fcc000001ff00 */
[----:B------:R-:W4:Y:S01]  /*6a50*/  @!P2 LDG.E.64 R20, desc[UR10][R44.64] ;  /* 0x0000000a2c14a981 */ /* 0x000f22000c1e1b00 */
[----:B------:R-:W-:Y:S02]  /*6a60*/  CS2R R2, SRZ ;  /* 0x0000000000027805 */ /* 0x000fe4000001ff00 */
[----:B---3--:R-:W-:-:S05]  /*6a70*/  @!P0 MOV R3, R15 ;  /* 0x0000000f00038202 */ /* 0x008fca0000000f00 */
[----:B------:R-:W-:Y:S04]  /*6a80*/  STL [R1+0x744], R3 ;  /* 0x0007440301007387 */ /* 0x000fe80000100800 */
[----:B------:R-:W-:Y:S04]  /*6a90*/  STL [R1+0x64c], R0 ;  /* 0x00064c0001007387 */ /* 0x000fe80000100800 */
[----:B------:R-:W3:Y:S01]  /*6aa0*/  LDL.LU.64 R44, [R1+0x6c8] ;  /* 0x0006c800012c7983 */ /* 0x000ee20000300a00 */
[----:B--2---:R-:W-:-:S05]  /*6ab0*/  @!P0 MOV R2, R16 ;  /* 0x0000001000028202 */ /* 0x004fca0000000f00 */
[----:B------:R0:W-:Y:S04]  /*6ac0*/  STL [R1+0x674], R2 ;  /* 0x0006740201007387 */ /* 0x0001e80000100800 */
[----:B0-----:R-:W2:Y:S01]  /*6ad0*/  LDL.LU.64 R2, [R1+0x728] ;  /* 0x0007280001027983 */ /* 0x001ea20000300a00 */
[----:B------:R-:W-:Y:S01]  /*6ae0*/  HFMA2 R0, -RZ, RZ, 0, 0 ;  /* 0x00000000ff007431 */ /* 0x000fe200000001ff */
[----:B------:R-:W-:-:S05]  /*6af0*/  @!P1 MOV R0, R10 ;  /* 0x0000000a00009202 */ /* 0x000fca0000000f00 */
[----:B------:R0:W-:Y:S02]  /*6b00*/  STL [R1+0x758], R0 ;  /* 0x0007580001007387 */ /* 0x0001e40000100800 */
[----:B0-----:R-:W-:Y:S01]  /*6b10*/  HFMA2 R0, -RZ, RZ, 0, 0 ;  /* 0x00000000ff007431 */ /* 0x001fe200000001ff */
[----:B----4-:R-:W-:Y:S02]  /*6b20*/  @!P2 MOV R23, R19 ;  /* 0x000000130017a202 */ /* 0x010fe40000000f00 */
[----:B------:R-:W-:Y:S02]  /*6b30*/  @!P1 MOV R0, R13 ;  /* 0x0000000d00009202 */ /* 0x000fe40000000f00 */
[----:B------:R-:W-:Y:S01]  /*6b40*/  LOP3.LUT P1, RZ, R35, 0x80000000, RZ, 0xc0, !PT ;  /* 0x8000000023ff7812 */ /* 0x000fe2000782c0ff */
[----:B------:R-:W-:Y:S01]  /*6b50*/  STL [R1+0x73c], R23 ;  /* 0x00073c1701007387 */ /* 0x000fe20000100800 */
[----:B------:R-:W-:-:S05]  /*6b60*/  @!P2 MOV R22, R20 ;  /* 0x000000140016a202 */ /* 0x000fca0000000f00 */
[----:B------:R0:W-:Y:S02]  /*6b70*/  STL [R1+0x690], R22 ;  /* 0x0006901601007387 */ /* 0x0001e40000100800 */
[----:B0-----:R-:W-:-:S06]  /*6b80*/  CS2R R22, SRZ ;  /* 0x0000000000167805 */ /* 0x001fcc000001ff00 */
[----:B------:R0:W4:Y:S02]  /*6b90*/  @!P1 LDG.E.64 R22, desc[UR10][R24.64] ;  /* 0x0000000a18169981 */ /* 0x000124000c1e1b00 */
[----:B0-----:R-:W-:-:S06]  /*6ba0*/  CS2R R24, SRZ ;  /* 0x0000000000187805 */ /* 0x001fcc000001ff00 */
[----:B--2---:R-:W2:Y:S04]  /*6bb0*/  @!P1 LDG.E.64 R24, desc[UR10][R2.64] ;  /* 0x0000000a02189981 */ /* 0x004ea8000c1e1b00 */
[----:B------:R0:W-:Y:S02]  /*6bc0*/  STL [R1+0x670], R0 ;  /* 0x0006700001007387 */ /* 0x0001e40000100800 */
[----:B0-----:R-:W-:Y:S01]  /*6bd0*/  HFMA2 R0, -RZ, RZ, 0, 0 ;  /* 0x00000000ff007431 */ /* 0x001fe200000001ff */
[----:B------:R-:W-:-:S05]  /*6be0*/  @!P0 MOV R0, R14 ;  /* 0x0000000e00008202 */ /* 0x000fca0000000f00 */
[----:B------:R0:W-:Y:S02]  /*6bf0*/  STL [R1+0x740], R0 ;  /* 0x0007400001007387 */ /* 0x0001e40000100800 */
[----:B0-----:R-:W-:Y:S01]  /*6c00*/  HFMA2 R0, -RZ, RZ, 0, 0 ;  /* 0x00000000ff007431 */ /* 0x001fe200000001ff */
[----:B------:R-:W-:Y:S02]  /*6c10*/  @!P0 MOV R0, R17 ;  /* 0x0000001100008202 */ /* 0x000fe40000000f00 */
[----:B------:R-:W-:-:S13]  /*6c20*/  LOP3.LUT P0, RZ, R35, 0x40000000, RZ, 0xc0, !PT ;  /* 0x4000000023ff7812 */ /* 0x000fda000780c0ff */
[----:B------:R0:W2:Y:S02]  /*6c30*/  @!P0 LDG.E.64 R26, desc[UR10][R28.64] ;  /* 0x0000000a1c1a8981 */ /* 0x0000a4000c1e1b00 */
[----:B0-----:R-:W-:-:S06]  /*6c40*/  CS2R R28, SRZ ;  /* 0x00000000001c7805 */ /* 0x001fcc000001ff00 */
[----:B---3--:R-:W3:Y:S01]  /*6c50*/  @!P0 LDG.E.64 R28, desc[UR10][R44.64] ;  /* 0x0000000a2c1c8981 */ /* 0x008ee2000c1e1b00 */
[----:B------:R-:W-:Y:S02]  /*6c60*/  CS2R R2, SRZ ;  /* 0x0000000000027805 */ /* 0x000fe4000001ff00 */
[----:B----4-:R-:W-:-:S05]  /*6c70*/  @!P1 MOV R3, R23 ;  /* 0x0000001700039202 */ /* 0x010fca0000000f00 */
[----:B------:R-:W-:Y:S04]  /*6c80*/  STL [R1+0x72c], R3 ;  /* 0x00072c0301007387 */ /* 0x000fe80000100800 */
[----:B------:R0:W-:Y:S01]  /*6c90*/  STL [R1+0x680], R0 ;  /* 0x0006800001007387 */ /* 0x0001e20000100800 */
[----:B------:R-:W-:-:S03]  /*6ca0*/  CS2R R40, SRZ ;  /* 0x0000000000287805 */ /* 0x000fc6000001ff00 */
[----:B------:R1:W-:Y:S04]  /*6cb0*/  STL.64 [R1+0x270], R38 ;  /* 0x0002702601007387 */ /* 0x0003e80000100a00 */
[----:B------:R-:W-:Y:S04]  /*6cc0*/  STL.64 [R1+0x70], R36 ;  /* 0x0000702401007387 */ /* 0x000fe80000100a00 */
[----:B------:R-:W4:Y:S01]  /*6cd0*/  LDL.LU.64 R44, [R1+0x6f0] ;  /* 0x0006f000012c7983 */ /* 0x000f220000300a00 */
[----:B--2---:R-:W-:Y:S01]  /*6ce0*/  @!P1 MOV R2, R24 ;  /* 0x0000001800029202 */ /* 0x004fe20000000f00 */
[----:B0-----:R-:W-:-:S02]  /*6cf0*/  HFMA2 R0, -RZ, RZ, 0, 0 ;  /* 0x00000000ff007431 */ /* 0x001fc400000001ff */
[----:B-1----:R-:W2:Y:S04]  /*6d00*/  LDL.LU.64 R38, [R1+0x6e8] ;  /* 0x0006e80001267983 */ /* 0x002ea80000300a00 */
[----:B------:R0:W-:Y:S04]  /*6d10*/  STL [R1+0x6a4], R2 ;  /* 0x0006a40201007387 */ /* 0x0001e80000100800 */
[----:B0-----:R-:W4:Y:S01]  /*6d20*/  LDL.LU.64 R2, [R1+0x708] ;  /* 0x0007080001027983 */ /* 0x001f220000300a00 */
[----:B------:R-:W-:-:S05]  /*6d30*/  @!P2 MOV R0, R18 ;  /* 0x000000120000a202 */ /* 0x000fca0000000f00 */
[----:B------:R0:W-:Y:S02]  /*6d40*/  STL [R1+0x738], R0 ;  /* 0x0007380001007387 */ /* 0x0001e40000100800 */
[----:B0-----:R-:W-:Y:S01]  /*6d50*/  HFMA2 R0, -RZ, RZ, 0, 0 ;  /* 0x00000000ff007431 */ /* 0x001fe200000001ff */
[----:B------:R-:W-:Y:S02]  /*6d60*/  @!P2 MOV R0, R21 ;  /* 0x000000150000a202 */ /* 0x000fe40000000f00 */
[----:B------:R-:W-:Y:S02]  /*6d70*/  LOP3.LUT P2, RZ, R35, 0x20000000, RZ, 0xc0, !PT ;  /* 0x2000000023ff7812 */ /* 0x000fe4000784c0ff */
[----:B------:R-:W-:-:S05]  /*6d80*/  @!P0 MOV R31, R27 ;  /* 0x0000001b001f8202 */ /* 0x000fca0000000f00 */
[----:B------:R-:W-:Y:S01]  /*6d90*/  STL [R1+0x724], R31 ;  /* 0x0007241f01007387 */ /* 0x000fe20000100800 */
[----:B---3--:R-:W-:-:S05]  /*6da0*/  @!P0 MOV R30, R28 ;  /* 0x0000001c001e8202 */ /* 0x008fca0000000f00 */
[----:B------:R0:W-:Y:S02]  /*6db0*/  STL [R1+0x6c8], R30 ;  /* 0x0006c81e01007387 */ /* 0x0001e40000100800 */
[----:B0-----:R-:W-:-:S06]  /*6dc0*/  CS2R R30, SRZ ;  /* 0x00000000001e7805 */ /* 0x001fcc000001ff00 */
[----:B------:R0:W3:Y:S02]  /*6dd0*/  @!P2 LDG.E.64 R30, desc[UR10][R32.64] ;  /* 0x0000000a201ea981 */ /* 0x0000e4000c1e1b00 */
[----:B0-----:R-:W-:-:S06]  /*6de0*/  CS2R R32, SRZ ;  /* 0x0000000000207805 */ /* 0x001fcc000001ff00 */
[----:B----4-:R0:W4:Y:S04]  /*6df0*/  @!P2 LDG.E.64 R32, desc[UR10][R2.64] ;  /* 0x0000000a0220a981 */ /* 0x010128000c1e1b00 */
[----:B------:R1:W-:Y:S02]  /*6e00*/  STL [R1+0x694], R0 ;  /* 0x0006940001007387 */ /* 0x0003e40000100800 */
[----:B-1----:R-:W-:Y:S01]  /*6e10*/  HFMA2 R0, -RZ, RZ, 0, 0 ;  /* 0x00000000ff007431 */ /* 0x002fe200000001ff */
[----:B------:R-:W-:-:S05]  /*6e20*/  @!P1 MOV R0, R22 ;  /* 0x0000001600009202 */ /* 0x000fca0000000f00 */
[----:B------:R1:W-:Y:S02]  /*6e30*/  STL [R1+0x728], R0 ;  /* 0x0007280001007387 */ /* 0x0003e40000100800 */
[----:B-1----:R-:W-:Y:S01]  /*6e40*/  HFMA2 R0, -RZ, RZ, 0, 0 ;  /* 0x00000000ff007431 */ /* 0x002fe200000001ff */
[----:B------:R-:W-:Y:S02]  /*6e50*/  @!P1 MOV R0, R25 ;  /* 0x0000001900009202 */ /* 0x000fe40000000f00 */
[----:B------:R-:W-:Y:S02]  /*6e60*/  LOP3.LUT P1, RZ, R35, 0x10000000, RZ, 0xc0, !PT ;  /* 0x1000000023ff7812 */ /* 0x000fe4000782c0ff */
[----:B0-----:R-:W-:-:S11]  /*6e70*/  CS2R R2, SRZ ;  /* 0x0000000000027805 */ /* 0x001fd6000001ff00 */
[----:B------:R-:W2:Y:S01]  /*6e80*/  @!P1 LDG.E.64 R40, desc[UR10][R42.64] ;  /* 0x0000000a2a289981 */ /* 0x000ea2000c1e1b00 */
[----:B---3--:R-:W-:-:S05]  /*6e90*/  @!P2 MOV R3, R31 ;  /* 0x0000001f0003a202 */ /* 0x008fca0000000f00 */
[----:B------:R-:W-:Y:S01]  /*6ea0*/  STL [R1+0x70c], R3 ;  /* 0x00070c0301007387 */ /* 0x000fe20000100800 */
[----:B----4-:R-:W-:-:S05]  /*6eb0*/  @!P2 MOV R2, R32 ;  /* 0x000000200002a202 */ /* 0x010fca0000000f00 */
[----:B------:R0:W-:Y:S04]  /*6ec0*/  STL [R1+0x6e4], R2 ;  /* 0x0006e40201007387 */ /* 0x0001e80000100800 */
[----:B0-----:R-:W3:Y:S04]  /*6ed0*/  LDL.LU.64 R2, [R1+0x6d8] ;  /* 0x0006d80001027983 */ /* 0x001ee80000300a00 */
[----:B------:R0:W-:Y:S02]  /*6ee0*/  STL [R1+0x6b8], R0 ;  /* 0x0006b80001007387 */ /* 0x0001e40000100800 */
[----:B0-----:R-:W-:Y:S01]  /*6ef0*/  HFMA2 R0, -RZ, RZ, 0, 0 ;  /* 0x00000000ff007431 */ /* 0x001fe200000001ff */
[----:B------:R-:W-:Y:S01]  /*6f00*/  @!P0 MOV R0, R26 ;  /* 0x0000001a00008202 */ /* 0x000fe20000000f00 */
[----:B------:R-:W-:-:S04]  /*6f10*/  HFMA2 R36, -RZ, RZ, 0, 0 ;  /* 0x00000000ff247431 */ /* 0x000fc800000001ff */
[----:B------:R0:W-:Y:S02]  /*6f20*/  STL [R1+0x720], R0 ;  /* 0x0007200001007387 */ /* 0x0001e40000100800 */
[----:B0-----:R-:W-:Y:S01]  /*6f30*/  HFMA2 R0, -RZ, RZ, 0, 0 ;  /* 0x00000000ff007431 */ /* 0x001fe200000001ff */
[----:B------:R-:W-:Y:S02]  /*6f40*/  @!P0 MOV R0, R29 ;  /* 0x0000001d00008202 */ /* 0x000fe40000000f00 */
[----:B------:R-:W-:Y:S02]  /*6f50*/  LOP3.LUT P0, RZ, R35, 0x8000000, RZ, 0xc0, !PT ;  /* 0x0800000023ff7812 */ /* 0x000fe4000780c0ff */
[----:B--2---:R-:W-:-:S05]  /*6f60*/  @!P1 MOV R36, R41 ;  /* 0x0000002900249202 */ /* 0x004fca0000000f00 */
[----:B------:R0:W-:Y:S02]  /*6f70*/  STL [R1+0x704], R36 ;  /* 0x0007042401007387 */ /* 0x0001e40000100800 */
[----:B0-----:R-:W-:-:S06]  /*6f80*/  CS2R R36, SRZ ;  /* 0x0000000000247805 */ /* 0x001fcc000001ff00 */
[----:B------:R0:W2:Y:S02]  /*6f90*/  @!P0 LDG.E.64 R36, desc[UR10][R38.64] ;  /* 0x0000000a26248981 */ /* 0x0000a4000c1e1b00 */
[----:B0-----:R-:W-:Y:S02]  /*6fa0*/  CS2R R38, SRZ ;  /* 0x0000000000267805 */ /* 0x001fe4000001ff00 */
[----:B------:R0:W-:Y:S04]  /*6fb0*/  STL.64 [R1+0x278], R4 ;  /* 0x0002780401007387 */ /* 0x0001e80000100a00 */
[----:B0-----:R-:W4:Y:S04]  /*6fc0*/  LDL.LU.64 R4, [R1+0x6d0] ;  /* 0x0006d00001047983 */ /* 0x001f280000300a00 */
[----:B---3--:R-:W3:Y:S04]  /*6fd0*/  @!P0 LDG.E.64 R38, desc[UR10][R2.64] ;  /* 0x0000000a02268981 */ /* 0x008ee8000c1e1b00 */
[----:B------:R-:W2:Y:S01]  /*6fe0*/  LDL.LU.64 R2, [R1+0x938] ;  /* 0x0009380001027983 */ /* 0x000ea20000300a00 */
[----:B------:R-:W-:-:S03]  /*6ff0*/  CS2R R42, SRZ ;  /* 0x00000000002a7805 */ /* 0x000fc6000001ff00 */
[----:B------:R0:W-:Y:S04]  /*7000*/  STL [R1+0x6cc], R0 ;  /* 0x0006cc0001007387 */ /* 0x0001e80000100800 */
[----:B------:R1:W4:Y:S01]  /*7010*/  @!P1 LDG.E.64 R42, desc[UR10][R44.64] ;  /* 0x0000000a2c2a9981 */ /* 0x000322000c1e1b00 */
[----:B0-----:R-:W-:Y:S01]  /*7020*/  HFMA2 R0, -RZ, RZ, 0, 0 ;  /* 0x00000000ff007431 */ /* 0x001fe200000001ff */
[----:B------:R-:W-:-:S05]  /*7030*/  @!P2 MOV R0, R30 ;  /* 0x0000001e0000a202 */ /* 0x000fca0000000f00 */
[----:B------:R0:W-:Y:S01]  /*7040*/  STL [R1+0x708], R0 ;  /* 0x0007080001007387 */ /* 0x0001e20000100800 */
[----:B-1----:R-:W-:Y:S01]  /*7050*/  MOV R44, R46 ;  /* 0x0000002e002c7202 */ /* 0x002fe20000000f00 */
[----:B0-----:R-:W-:Y:S01]  /*7060*/  HFMA2 R0, -RZ, RZ, 0, 0 ;  /* 0x00000000ff007431 */ /* 0x001fe200000001ff */
[----:B------:R-:W-:Y:S02]  /*7070*/  MOV R45, R47 ;  /* 0x0000002f002d7202 */ /* 0x000fe40000000f00 */
[----:B------:R-:W-:Y:S02]  /*7080*/  @!P2 MOV R0, R33 ;  /* 0x000000210000a202 */ /* 0x000fe40000000f00 */
[----:B------:R-:W-:Y:S02]  /*7090*/  LOP3.LUT P2, RZ, R35, 0x4000000, RZ, 0xc0, !PT ;  /* 0x0400000023ff7812 */ /* 0x000fe4000784c0ff */
[----:B------:R-:W-:Y:S02]  /*70a0*/  MOV R46, R50 ;  /* 0x00000032002e7202 */ /* 0x000fe40000000f00 */
[----:B------:R-:W-:-:S02]  /*70b0*/  MOV R47, R51 ;  /* 0x00000033002f7202 */ /* 0x000fc40000000f00 */
[----:B------:R-:W-:Y:S02]  /*70c0*/  MOV R50, R52 ;  /* 0x0000003400327202 */ /* 0x000fe40000000f00 */
[----:B------:R-:W-:Y:S02]  /*70d0*/  MOV R51, R53 ;  /* 0x0000003500337202 */ /* 0x000fe40000000f00 */
[----:B------:R-:W-:Y:S02]  /*70e0*/  MOV R52, R54 ;  /* 0x0000003600347202 */ /* 0x000fe40000000f00 */
[----:B------:R-:W-:Y:S02]  /*70f0*/  MOV R53, R55 ;  /* 0x0000003700357202 */ /* 0x000fe40000000f00 */
[----:B------:R-:W4:Y:S04]  /*7100*/  LDL.LU.64 R54, [R1+0x6c0] ;  /* 0x0006c00001367983 */ /* 0x000f280000300a00 */
[----:B------:R0:W-:Y:S04]  /*7110*/  STL.64 [R1+0x80], R6 ;  /* 0x0000800601007387 */ /* 0x0001e80000100a00 */
[----:B0-----:R-:W4:Y:S04]  /*7120*/  LDL.LU.64 R6, [R1+0x6b0] ;  /* 0x0006b00001067983 */ /* 0x001f280000300a00 */
[----:B--2---:R0:W-:Y:S02]  /*7130*/  STL.64 [R1+0x78], R2 ;  /* 0x0000780201007387 */ /* 0x0041e40000100a00 */
[----:B0-----:R-:W-:-:S02]  /*7140*/  CS2R R2, SRZ ;  /* 0x0000000000027805 */ /* 0x001fc4000001ff00 */
[----:B------:R-:W-:Y:S02]  /*7150*/  @!P0 MOV R3, R37 ;  /* 0x0000002500038202 */ /* 0x000fe40000000f00 */
[----:B---3--:R-:W-:-:S03]  /*7160*/  @!P0 MOV R2, R38 ;  /* 0x0000002600028202 */ /* 0x008fc60000000f00 */
[----:B------:R-:W-:Y:S04]  /*7170*/  STL [R1+0x6ec], R3 ;  /* 0x0006ec0301007387 */ /* 0x000fe80000100800 */
        /* <DEDUP_REMOVED lines=13> */
[----:B0-----:R-:W-:-:S03]  /*7250*/  CS2R R4, SRZ ;  /* 0x0000000000047805 */ /* 0x001fc6000001ff00 */
[----:B------:R0:W-:Y:S04]  /*7260*/  STL [R1+0x904], R34 ;  /* 0x0009042201007387 */ /* 0x0001e80000100800 */
[----:B------:R3:W4:Y:S01]  /*7270*/  @!P2 LDG.E.64 R4, desc[UR10][R54.64] ;  /* 0x0000000a3604a981 */ /* 0x000722000c1e1b00 */
[----:B-1----:R-:W-:Y:S01]  /*7280*/  HFMA2 R0, -RZ, RZ, 0, 0 ;  /* 0x00000000ff007431 */ /* 0x002fe200000001ff */
[----:B------:R-:W-:Y:S01]  /*7290*/  @!P0 MOV R0, R39 ;  /* 0x0000002700008202 */ /* 0x000fe20000000f00 */
[----:B---3--:R-:W-:Y:S01]  /*72a0*/  HFMA2 R55, -RZ, RZ, 0, 0 ;  /* 0x00000000ff377431 */ /* 0x008fe200000001ff */
[----:B0-----:R-:W-:Y:S01]  /*72b0*/  MOV R34, RZ ;  /* 0x000000ff00227202 */ /* 0x001fe20000000f00 */
[----:B------:R-:W-:Y:S04]  /*72c0*/  STL.64 [R1+0x280], R8 ;  /* 0x0002800801007387 */ /* 0x000fe80000100a00 */
[----:B------:R0:W-:Y:S01]  /*72d0*/  STL [R1+0x6dc], R0 ;  /* 0x0006dc0001007387 */ /* 0x0001e20000100800 */
[----:B------:R-:W-:-:S02]  /*72e0*/  @!P1 MOV R34, R42 ;  /* 0x0000002a00229202 */ /* 0x000fc40000000f00 */
[----:B------:R-:W-:Y:S01]  /*72f0*/  LOP3.LUT P1, RZ, R35, 0x2000000, RZ, 0xc0, !PT ;  /* 0x0200000023ff7812 */ /* 0x000fe2000782c0ff */
[----:B------:R-:W-:Y:S04]  /*7300*/  STL.64 [R1+0x88], R10 ;  /* 0x0000880a01007387 */ /* 0x000fe80000100a00 */
[----:B------:R-:W3:Y:S01]  /*7310*/  LDL.LU R54, [R1+0x934] ;  /* 0x0009340001367983 */ /* 0x000ee20000300800 */
[----:B0-----:R-:W-:Y:S01]  /*7320*/  HFMA2 R0, -RZ, RZ, 0, 0 ;  /* 0x00000000ff007431 */ /* 0x001fe200000001ff */
[----:B------:R-:W-:Y:S02]  /*7330*/  CS2R R8, SRZ ;  /* 0x0000000000087805 */ /* 0x000fe4000001ff00 */
[----:B--2---:R-:W-:Y:S01]  /*7340*/  @!P2 MOV R55, R3 ;  /* 0x000000030037a202 */ /* 0x004fe20000000f00 */
[----:B------:R0:W-:Y:S01]  /*7350*/  STL.64 [R1+0x928], R2 ;  /* 0x0009280201007387 */ /* 0x0001e20000100a00 */
[----:B------:R-:W-:-:S03]  /*7360*/  @!P2 MOV R0, R2 ;  /* 0x000000020000a202 */ /* 0x000fc60000000f00 */
[----:B------:R1:W2:Y:S04]  /*7370*/  @!P1 LDG.E.64 R8, desc[UR10][R6.64] ;  /* 0x0000000a06089981 */ /* 0x0002a8000c1e1b00 */
[----:B------:R-:W-:Y:S04]  /*7380*/  STL [R1+0x6f0], R34 ;  /* 0x0006f02201007387 */ /* 0x000fe80000100800 */
[----:B0-----:R-:W3:Y:S04]  /*7390*/  LDL.LU.64 R2, [R1+0x6a8] ;  /* 0x0006a80001027983 */ /* 0x001ee80000300a00 */
[----:B------:R0:W-:Y:S01]  /*73a0*/  STL [R1+0x6d0], R0 ;  /* 0x0006d00001007387 */ /* 0x0001e20000100800 */
[----:B-1----:R-:W-:-:S03]  /*73b0*/  CS2R R6, SRZ ;  /* 0x0000000000067805 */ /* 0x002fc6000001ff00 */
[----:B------:R-:W2:Y:S01]  /*73c0*/  LDL.LU.64 R10, [R1+0x688] ;  /* 0x00068800010a7983 */ /* 0x000ea20000300a00 */
[----:B0-----:R-:W-:Y:S01]  /*73d0*/  HFMA2 R0, -RZ, RZ, 0, 0 ;  /* 0x00000000ff007431 */ /* 0x001fe200000001ff */
[----:B------:R-:W-:Y:S02]  /*73e0*/  MOV R34, RZ ;  /* 0x000000ff00227202 */ /* 0x000fe40000000f00 */
[----:B------:R0:W-:Y:S04]  /*73f0*/  STL [R1+0x6d4], R55 ;  /* 0x0006d43701007387 */ /* 0x0001e80000100800 */
[----:B0-----:R-:W2:Y:S01]  /*7400*/  LDL.LU R55, [R1+0x930] ;  /* 0x0009300001377983 */ /* 0x001ea20000300800 */
[----:B----4-:R-:W-:-:S05]  /*7410*/  @!P2 MOV R0, R5 ;  /* 0x000000050000a202 */ /* 0x010fca0000000f00 */
[----:B------:R0:W-:Y:S01]  /*7420*/  STL [R1+0x6c4], R0 ;  /* 0x0006c40001007387 */ /* 0x0001e20000100800 */
[----:B------:R-:W-:Y:S01]  /*7430*/  @!P2 MOV R34, R4 ;  /* 0x000000040022a202 */ /* 0x000fe20000000f00 */
[----:B0-----:R-:W-:-:S04]  /*7440*/  HFMA2 R0, -RZ, RZ, 0, 0 ;  /* 0x00000000ff007431 */ /* 0x001fc800000001ff */
[----:B------:R-:W-:Y:S04]  /*7450*/  STL [R1+0x6c0], R34 ;  /* 0x0006c02201007387 */ /* 0x000fe80000100800 */
[----:B---3--:R0:W3:Y:S01]  /*7460*/  @!P1 LDG.E.64 R6, desc[UR10][R2.64] ;  /* 0x0000000a02069981 */ /* 0x0080e2000c1e1b00 */
[----:B--2---:R-:W-:-:S03]  /*7470*/  @!P1 MOV R0, R8 ;  /* 0x0000000800009202 */ /* 0x004fc60000000f00 */
[----:B------:R1:W-:Y:S04]  /*7480*/  STL.64 [R1+0x920], R8 ;  /* 0x0009200801007387 */ /* 0x0003e80000100a00 */
[----:B------:R-:W-:Y:S01]  /*7490*/  STL [R1+0x6b0], R0 ;  /* 0x0006b00001007387 */ /* 0x000fe20000100800 */
[----:B0-----:R-:W-:Y:S02]  /*74a0*/  CS2R R2, SRZ ;  /* 0x0000000000027805 */ /* 0x001fe4000001ff00 */
[----:B------:R-:W-:Y:S02]  /*74b0*/  @!P1 MOV R3, R9 ;  /* 0x0000000900039202 */ /* 0x000fe40000000f00 */
[----:B-1----:R-:W2:Y:S01]  /*74c0*/  LDL.LU.64 R8, [R1+0x698] ;  /* 0x0006980001087983 */ /* 0x002ea20000300a00 */
[----:B------:R-:W-:-:S03]  /*74d0*/  LOP3.LUT P0, RZ, R35, 0x1000000, RZ, 0xc0, !PT ;  /* 0x0100000023ff7812 */ /* 0x000fc6000780c0ff */
[----:B------:R0:W-:Y:S04]  /*74e0*/  STL.64 [R1+0x288], R12 ;  /* 0x0002880c01007387 */ /* 0x0001e80000100a00 */
[----:B------:R-:W-:Y:S01]  /*74f0*/  STL [R1+0x6b4], R3 ;  /* 0x0006b40301007387 */ /* 0x000fe20000100800 */
[----:B0-----:R-:W-:Y:S01]  /*7500*/  HFMA2 R12, -RZ, RZ, 0, 0 ;  /* 0x00000000ff0c7431 */ /* 0x001fe200000001ff */
[----:B------:R-:W-:-:S06]  /*7510*/  MOV R13, RZ ;  /* 0x000000ff000d7202 */ /* 0x000fcc0000000f00 */
[----:B------:R0:W4:Y:S02]  /*7520*/  @!P0 LDG.E.64 R12, desc[UR10][R10.64] ;  /* 0x0000000a0a0c8981 */ /* 0x000124000c1e1b00 */
[----:B0-----:R-:W-:Y:S02]  /*7530*/  CS2R R10, SRZ ;  /* 0x00000000000a7805 */ /* 0x001fe4000001ff00 */
[----:B---3--:R-:W-:-:S05]  /*7540*/  @!P1 MOV R2, R6 ;  /* 0x0000000600029202 */ /* 0x008fca0000000f00 */
[----:B------:R0:W-:Y:S04]  /*7550*/  STL [R1+0x6a8], R2 ;  /* 0x0006a80201007387 */ /* 0x0001e80000100800 */
[----:B0-----:R-:W3:Y:S04]  /*7560*/  LDL.LU.64 R2, [R1+0x4d8] ;  /* 0x0004d80001027983 */ /* 0x001ee80000300a00 */
[----:B--2---:R0:W2:Y:S01]  /*7570*/  @!P0 LDG.E.64 R10, desc[UR10][R8.64] ;  /* 0x0000000a080a8981 */ /* 0x0040a2000c1e1b00 */
[----:B------:R-:W-:-:S03]  /*7580*/  LOP3.LUT P2, RZ, R35, 0x800000, RZ, 0xc0, !PT ;  /* 0x0080000023ff7812 */ /* 0x000fc6000784c0ff */
[----:B------:R1:W-:Y:S04]  /*7590*/  STL.64 [R1+0x90], R14 ;  /* 0x0000900e01007387 */ /* 0x0003e80000100a00 */
[----:B------:R0:W-:Y:S01]  /*75a0*/  STL.64 [R1+0x290], R16 ;  /* 0x0002901001007387 */ /* 0x0001e20000100a00 */
[----:B-1----:R-:W-:Y:S02]  /*75b0*/  CS2R R14, SRZ ;  /* 0x00000000000e7805 */ /* 0x002fe4000001ff00 */
[----:B0-----:R-:W-:-:S06]  /*75c0*/  CS2R R16, SRZ ;  /* 0x0000000000107805 */ /* 0x001fcc000001ff00 */
[----:B------:R-:W2:Y:S01]  /*75d0*/  @!P2 LDG.E.64 R16, desc[UR10][R54.64] ;  /* 0x0000000a3610a981 */ /* 0x000ea2000c1e1b00 */
[----:B------:R-:W-:Y:S02]  /*75e0*/  CS2R R8, SRZ ;  /* 0x0000000000087805 */ /* 0x000fe4000001ff00 */
[----:B----4-:R-:W-:-:S05]  /*75f0*/  @!P0 MOV R9, R13 ;  /* 0x0000000d00098202 */ /* 0x010fca0000000f00 */
[----:B------:R-:W-:Y:S04]  /*7600*/  STL [R1+0x69c], R9 ;  /* 0x00069c0901007387 */ /* 0x000fe80000100800 */
[----:B------:R-:W4:Y:S04]  /*7610*/  LDL.LU.64 R54, [R1+0x678] ;  /* 0x0006780001367983 */ /* 0x000f280000300a00 */
[----:B---3--:R0:W3:Y:S01]  /*7620*/  @!P2 LDG.E.64 R14, desc[UR10][R2.64] ;  /* 0x0000000a020ea981 */ /* 0x0080e2000c1e1b00 */
[----:B--2---:R-:W-:-:S05]  /*7630*/  @!P0 MOV R8, R10 ;  /* 0x0000000a00088202 */ /* 0x004fca0000000f00 */
[----:B------:R1:W-:Y:S04]  /*7640*/  STL [R1+0x688], R8 ;  /* 0x0006880801007387 */ /* 0x0003e80000100800 */
[----:B-1----:R-:W2:Y:S01]  /*7650*/  LDL.LU.64 R8, [R1+0x4d0] ;  /* 0x0004d00001087983 */ /* 0x002ea20000300a00 */
[----:B------:R-:W-:Y:S01]  /*7660*/  HFMA2 R0, -RZ, RZ, 0, 0 ;  /* 0x00000000ff007431 */ /* 0x000fe200000001ff */
[----:B0-----:R-:W-:Y:S02]  /*7670*/  CS2R R2, SRZ ;  /* 0x0000000000027805 */ /* 0x001fe4000001ff00 */
[----:B------:R0:W-:Y:S01]  /*7680*/  STL.64 [R1+0xa0], R22 ;  /* 0x0000a01601007387 */ /* 0x0001e20000100a00 */
[----:B------:R-:W-:Y:S02]  /*7690*/  @!P1 MOV R0, R7 ;  /* 0x0000000700009202 */ /* 0x000fe40000000f00 */
[----:B------:R-:W-:Y:S01]  /*76a0*/  @!P2 MOV R3, R17 ;  /* 0x000000110003a202 */ /* 0x000fe20000000f00 */
[----:B0-----:R-:W2:Y:S01]  /*76b0*/  LDL.LU.64 R22, [R1+0x668] ;  /* 0x0006680001167983 */ /* 0x001ea20000300a00 */
[----:B------:R-:W-:-:S03]  /*76c0*/  LOP3.LUT P1, RZ, R35, 0x400000, RZ, 0xc0, !PT ;  /* 0x0040000023ff7812 */ /* 0x000fc6000782c0ff */
[----:B------:R-:W-:Y:S04]  /*76d0*/  STL [R1+0x714], R3 ;  /* 0x0007140301007387 */ /* 0x000fe80000100800 */
[----:B------:R0:W-:Y:S04]  /*76e0*/  STL.64 [R1+0x98], R18 ;  /* 0x0000981201007387 */ /* 0x0001e80000100a00 */
[----:B------:R1:W-:Y:S01]  /*76f0*/  STL.64 [R1+0x298], R20 ;  /* 0x0002981401007387 */ /* 0x0003e20000100a00 */
[----:B0-----:R-:W-:Y:S02]  /*7700*/  CS2R R18, SRZ ;  /* 0x0000000000127805 */ /* 0x001fe4000001ff00 */
[----:B-1----:R-:W-:-:S06]  /*7710*/  CS2R R20, SRZ ;  /* 0x0000000000147805 */ /* 0x002fcc000001ff00 */
[----:B----4-:R-:W4:Y:S01]  /*7720*/  @!P1 LDG.E.64 R20, desc[UR10][R54.64] ;  /* 0x0000000a36149981 */ /* 0x010f22000c1e1b00 */
[----:B---3--:R-:W-:-:S03]  /*7730*/  @!P2 MOV R2, R14 ;  /* 0x0000000e0002a202 */ /* 0x008fc60000000f00 */
[----:B------:R-:W-:Y:S04]  /*7740*/  STL [R1+0x6ac], R0 ;  /* 0x0006ac0001007387 */ /* 0x000fe80000100800 */
[----:B------:R0:W-:Y:S04]  /*7750*/  STL [R1+0x4dc], R2 ;  /* 0x0004dc0201007387 */ /* 0x0001e80000100800 */
[----:B------:R-:W-:Y:S04]  /*7760*/  STL.64 [R1+0x2a0], R24 ;  /* 0x0002a01801007387 */ /* 0x000fe80000100a00 */
[----:B------:R-:W3:Y:S04]  /*7770*/  LDL.LU.64 R54, [R1+0x658] ;  /* 0x0006580001367983 */ /* 0x000ee80000300a00 */
[----:B0-----:R-:W3:Y:S04]  /*7780*/  LDL.LU.64 R2, [R1+0x4c8] ;  /* 0x0004c80001027983 */ /* 0x001ee80000300a00 */
[----:B--2---:R-:W2:Y:S01]  /*7790*/  @!P1 LDG.E.64 R18, desc[UR10][R8.64] ;  /* 0x0000000a08129981 */ /* 0x004ea2000c1e1b00 */
[----:B------:R-:W-:Y:S01]  /*77a0*/  HFMA2 R0, -RZ, RZ, 0, 0 ;  /* 0x00000000ff007431 */ /* 0x000fe200000001ff */
[----:B------:R-:W-:-:S05]  /*77b0*/  @!P0 MOV R0, R12 ;  /* 0x0000000c00008202 */ /* 0x000fca0000000f00 */
[----:B------:R0:W-:Y:S02]  /*77c0*/  STL [R1+0x698], R0 ;  /* 0x0006980001007387 */ /* 0x0001e40000100800 */
[----:B0-----:R-:W-:Y:S01]  /*77d0*/  HFMA2 R0, -RZ, RZ, 0, 0 ;  /* 0x00000000ff007431 */ /* 0x001fe200000001ff */
[----:B------:R-:W-:Y:S02]  /*77e0*/  @!P0 MOV R0, R11 ;  /* 0x0000000b00008202 */ /* 0x000fe40000000f00 */
[----:B------:R-:W-:Y:S02]  /*77f0*/  LOP3.LUT P0, RZ, R35, 0x200000, RZ, 0xc0, !PT ;  /* 0x0020000023ff7812 */ /* 0x000fe4000780c0ff */
[----:B------:R-:W-:-:S11]  /*7800*/  CS2R R24, SRZ ;  /* 0x0000000000187805 */ /* 0x000fd6000001ff00 */
[----:B------:R0:W2:Y:S02]  /*7810*/  @!P0 LDG.E.64 R24, desc[UR10][R22.64] ;  /* 0x0000000a16188981 */ /* 0x0000a4000c1e1b00 */
[----:B0-----:R-:W-:Y:S02]  /*7820*/  CS2R R22, SRZ ;  /* 0x0000000000167805 */ /* 0x001fe4000001ff00 */
[----:B------:R-:W-:Y:S02]  /*7830*/  CS2R R8, SRZ ;  /* 0x0000000000087805 */ /* 0x000fe4000001ff00 */
[----:B----4-:R-:W-:-:S05]  /*7840*/  @!P1 MOV R9, R21 ;  /* 0x0000001500099202 */ /* 0x010fca0000000f00 */
[----:B------:R-:W-:Y:S04]  /*7850*/  STL [R1+0x67c], R9 ;  /* 0x00067c0901007387 */ /* 0x000fe80000100800 */
[----:B---3--:R0:W3:Y:S01]  /*7860*/  @!P0 LDG.E.64 R22, desc[UR10][R2.64] ;  /* 0x0000000a02168981 */ /* 0x0080e2000c1e1b00 */
[----:B--2---:R-:W-:-:S05]  /*7870*/  @!P1 MOV R8, R18 ;  /* 0x0000001200089202 */ /* 0x004fca0000000f00 */
[----:B------:R1:W-:Y:S04]  /*7880*/  STL [R1+0x4d4], R8 ;  /* 0x0004d40801007387 */ /* 0x0003e80000100800 */
[----:B-1----:R-:W2:Y:S04]  /*7890*/  LDL.LU.64 R8, [R1+0x4b8] ;  /* 0x0004b80001087983 */ /* 0x002ea80000300a00 */
[----:B------:R1:W-:Y:S02]  /*78a0*/  STL [R1+0x68c], R0 ;  /* 0x00068c0001007387 */ /* 0x0003e40000100800 */
[----:B-1----:R-:W-:Y:S01]  /*78b0*/  HFMA2 R0, -RZ, RZ, 0, 0 ;  /* 0x00000000ff007431 */ /* 0x002fe200000001ff */
[----:B------:R-:W-:-:S02]  /*78c0*/  @!P2 MOV R0, R16 ;  /* 0x000000100000a202 */ /* 0x000fc40000000f00 */
[----:B0-----:R-:W-:Y:S01]  /*78d0*/  CS2R R2, SRZ ;  /* 0x0000000000027805 */ /* 0x001fe2000001ff00 */
[----:B------:R0:W-:Y:S04]  /*78e0*/  STL.64 [R1+0xb0], R30 ;  /* 0x0000b01e01007387 */ /* 0x0001e80000100a00 */
[----:B------:R1:W-:Y:S01]  /*78f0*/  STL [R1+0x710], R0 ;  /* 0x0007100001007387 */ /* 0x0003e20000100800 */
[----:B------:R-:W-:-:S03]  /*7900*/  @!P0 MOV R3, R25 ;  /* 0x0000001900038202 */ /* 0x000fc60000000f00 */
[----:B0-----:R-:W4:Y:S01]  /*7910*/  LDL.LU.64 R30, [R1+0x650] ;  /* 0x00065000011e7983 */ /* 0x001f220000300a00 */
[----:B-1----:R-:W-:-:S03]  /*7920*/  HFMA2 R0, -RZ, RZ, 0, 0 ;  /* 0x00000000ff007431 */ /* 0x002fc600000001ff */
[----:B------:R-:W-:Y:S01]  /*7930*/  STL [R1+0x66c], R3 ;  /* 0x00066c0301007387 */ /* 0x000fe20000100800 */
[----:B------:R-:W-:Y:S02]  /*7940*/  @!P2 MOV R0, R15 ;  /* 0x0000000f0000a202 */ /* 0x000fe40000000f00 */
[----:B------:R-:W-:Y:S01]  /*7950*/  LOP3.LUT P2, RZ, R35, 0x100000, RZ, 0xc0, !PT ;  /* 0x0010000023ff7812 */ /* 0x000fe2000784c0ff */
[----:B------:R0:W-:Y:S04]  /*7960*/  STL.64 [R1+0xa8], R26 ;  /* 0x0000a81a01007387 */ /* 0x0001e80000100a00 */
[----:B------:R1:W-:Y:S01]  /*7970*/  STL.64 [R1+0x2a8], R28 ;  /* 0x0002a81c01007387 */ /* 0x0003e20000100a00 */
[----:B0-----:R-:W-:Y:S02]  /*7980*/  CS2R R26, SRZ ;  /* 0x00000000001a7805 */ /* 0x001fe4000001ff00 */
[----:B-1----:R-:W-:-:S06]  /*7990*/  CS2R R28, SRZ ;  /* 0x00000000001c7805 */ /* 0x002fcc000001ff00 */
[----:B------:R-:W4:Y:S01]  /*79a0*/  @!P2 LDG.E.64 R28, desc[UR10][R54.64] ;  /* 0x0000000a361ca981 */ /* 0x000f22000c1e1b00 */
        /* <DEDUP_REMOVED lines=14> */
[----:B----4-:R0:W4:Y:S02]  /*7a90*/  @!P1 LDG.E.64 R32, desc[UR10][R30.64] ;  /* 0x0000000a1e209981 */ /* 0x010124000c1e1b00 */
[----:B0-----:R-:W-:Y:S02]  /*7aa0*/  CS2R R30, SRZ ;  /* 0x00000000001e7805 */ /* 0x001fe4000001ff00 */
[----:B------:R-:W-:Y:S02]  /*7ab0*/  CS2R R8, SRZ ;  /* 0x0000000000087805 */ /* 0x000fe4000001ff00 */
[----:B------:R-:W-:-:S05]  /*7ac0*/  @!P2 MOV R9, R29 ;  /* 0x0000001d0009a202 */ /* 0x000fca0000000f00 */
        /* <DEDUP_REMOVED lines=11> */
[----:B----4-:R-:W-:-:S03]  /*7b80*/  @!P1 MOV R3, R33 ;  /* 0x0000002100039202 */ /* 0x010fc60000000f00 */
        /* <DEDUP_REMOVED lines=29> */
[----:B---3--:R0:W3:Y:S04]  /*7d60*/  @!P2 LDG.E.64 R36, desc[UR10][R2.64] ;  /* 0x0000000a0224a981 */ /* 0x0080e8000c1e1b00 */
[----:B------:R-:W4:Y:S01]  /*7d70*/  LDL.LU.64 R2, [R1+0x928] ;  /* 0x0009280001027983 */ /* 0x000f220000300a00 */
[----:B--2---:R-:W-:-:S05]  /*7d80*/  @!P0 MOV R8, R40 ;  /* 0x0000002800088202 */ /* 0x004fca0000000f00 */
[----:B------:R1:W-:Y:S04]  /*7d90*/  STL [R1+0x4a4], R8 ;  /* 0x0004a40801007387 */ /* 0x0003e80000100800 */
[----:B-1----:R-:W2:Y:S04]  /*7da0*/  LDL.LU.64 R8, [R1+0x488] ;  /* 0x0004880001087983 */ /* 0x002ea80000300a00 */
[----:B------:R1:W-:Y:S02]  /*7db0*/  STL [R1+0x4b8], R0 ;  /* 0x0004b80001007387 */ /* 0x0003e40000100800 */
[----:B-1----:R-:W-:Y:S01]  /*7dc0*/  HFMA2 R0, -RZ, RZ, 0, 0 ;  /* 0x00000000ff007431 */ /* 0x002fe200000001ff */
[----:B------:R-:W-:-:S05]  /*7dd0*/  @!P1 MOV R0, R32 ;  /* 0x0000002000009202 */ /* 0x000fca0000000f00 */
[----:B------:R1:W-:Y:S02]  /*7de0*/  STL [R1+0x650], R0 ;  /* 0x0006500001007387 */ /* 0x0003e40000100800 */
[----:B-1----:R-:W-:Y:S01]  /*7df0*/  HFMA2 R0, -RZ, RZ, 0, 0 ;  /* 0x00000000ff007431 */ /* 0x002fe200000001ff */
[----:B------:R-:W-:Y:S02]  /*7e00*/  @!P1 MOV R0, R31 ;  /* 0x0000001f00009202 */ /* 0x000fe40000000f00 */
[----:B------:R-:W-:Y:S01]  /*7e10*/  LOP3.LUT P1, RZ, R35, 0x10000, RZ, 0xc0, !PT ;  /* 0x0001000023ff7812 */ /* 0x000fe2000782c0ff */
[----:B------:R1:W-:Y:S02]  /*7e20*/  STL.64 [R1+0x2c8], R4 ;  /* 0x0002c80401007387 */ /* 0x0003e40000100a00 */
[----:B-1----:R-:W-:-:S10]  /*7e30*/  CS2R R4, SRZ ;  /* 0x0000000000047805 */ /* 0x002fd4000001ff00 */
[----:B------:R-:W2:Y:S04]  /*7e40*/  @!P1 LDG.E.64 R4, desc[UR10][R54.64] ;  /* 0x0000000a36049981 */ /* 0x000ea8000c1e1b00 */
[----:B----4-:R0:W-:Y:S04]  /*7e50*/  STL.64 [R1+0xc8], R2 ;  /* 0x0000c80201007387 */ /* 0x0101e80000100a00 */
[----:B------:R-:W-:Y:S04]  /*7e60*/  STL [R1+0x4a8], R0 ;  /* 0x0004a80001007387 */ /* 0x000fe80000100800 */
[----:B------:R-:W4:Y:S01]  /*7e70*/  LDL.LU.64 R54, [R1+0x480] ;  /* 0x0004800001367983 */ /* 0x000f220000300a00 */
[----:B0-----:R-:W-:-:S02]  /*7e80*/  CS2R R2, SRZ ;  /* 0x0000000000027805 */ /* 0x001fc4000001ff00 */
[----:B------:R-:W-:Y:S02]  /*7e90*/  @!P2 MOV R3, R39 ;  /* 0x000000270003a202 */ /* 0x000fe40000000f00 */
[----:B---3--:R-:W-:-:S03]  /*7ea0*/  @!P2 MOV R2, R36 ;  /* 0x000000240002a202 */ /* 0x008fc60000000f00 */
[----:B------:R-:W-:Y:S04]  /*7eb0*/  STL [R1+0x62c], R3 ;  /* 0x00062c0301007387 */ /* 0x000fe80000100800 */
[----:B------:R0:W-:Y:S02]  /*7ec0*/  STL [R1+0x49c], R2 ;  /* 0x00049c0201007387 */ /* 0x0001e40000100800 */
[----:B0-----:R-:W-:-:S06]  /*7ed0*/  CS2R R2, SRZ ;  /* 0x0000000000027805 */ /* 0x001fcc000001ff00 */
[----:B--2---:R-:W2:Y:S04]  /*7ee0*/  @!P1 LDG.E.64 R2, desc[UR10][R8.64] ;  /* 0x0000000a08029981 */ /* 0x004ea8000c1e1b00 */
[----:B------:R-:W3:Y:S01]  /*7ef0*/  LDL.LU.64 R8, [R1+0x920] ;  /* 0x0009200001087983 */ /* 0x000ee20000300a00 */
[----:B------:R-:W-:Y:S01]  /*7f00*/  HFMA2 R0, -RZ, RZ, 0, 0 ;  /* 0x00000000ff007431 */ /* 0x000fe200000001ff */
        /* <DEDUP_REMOVED lines=14> */
[----:B0-----:R-:W-:Y:S02]  /*7ff0*/  HFMA2 R0, -RZ, RZ, 0, 0 ;  /* 0x00000000ff007431 */ /* 0x001fe400000001ff */
[----:B--2---:R-:W-:Y:S01]  /*8000*/  STL [R1+0x908], R2 ;  /* 0x0009080201007387 */ /* 0x004fe20000100800 */
[----:B------:R-:W-:-:S03]  /*8010*/  @!P1 MOV R0, R3 ;  /* 0x0000000300009202 */ /* 0x000fc60000000f00 */
[----:B------:R-:W-:Y:S04]  /*8020*/  STL [R1+0x918], R3 ;  /* 0x0009180301007387 */ /* 0x000fe80000100800 */
[----:B---3--:R0:W-:Y:S02]  /*8030*/  STL.64 [R1+0xd0], R8 ;  /* 0x0000d00801007387 */ /* 0x0081e40000100a00 */
[----:B0-----:R-:W-:Y:S02]  /*8040*/  CS2R R8, SRZ ;  /* 0x0000000000087805 */ /* 0x001fe4000001ff00 */
[----:B------:R-:W-:Y:S02]  /*8050*/  @!P1 MOV R8, R2 ;  /* 0x0000000200089202 */ /* 0x000fe40000000f00 */
[----:B------:R-:W2:Y:S01]  /*8060*/  LDL.LU.64 R2, [R1+0x610] ;  /* 0x0006100001027983 */ /* 0x000ea20000300a00 */
[----:B------:R-:W-:-:S03]  /*8070*/  LOP3.LUT P0, RZ, R35, 0x8000, RZ, 0xc0, !PT ;  /* 0x0000800023ff7812 */ /* 0x000fc6000780c0ff */
[----:B------:R0:W-:Y:S01]  /*8080*/  STL.64 [R1+0x2d8], R10 ;  /* 0x0002d80a01007387 */ /* 0x0001e20000100a00 */
[----:B------:R-:W-:-:S03]  /*8090*/  @!P1 MOV R9, R5 ;  /* 0x0000000500099202 */ /* 0x000fc60000000f00 */
[----:B------:R1:W-:Y:S04]  /*80a0*/  STL.64 [R1+0x910], R4 ;  /* 0x0009100401007387 */ /* 0x0003e80000100a00 */
[----:B0-----:R-:W3:Y:S04]  /*80b0*/  LDL.LU.64 R10, [R1+0x600] ;  /* 0x00060000010a7983 */ /* 0x001ee80000300a00 */
[----:B------:R-:W-:Y:S04]  /*80c0*/  STL [R1+0x624], R9 ;  /* 0x0006240901007387 */ /* 0x000fe80000100800 */
[----:B------:R0:W-:Y:S04]  /*80d0*/  STL [R1+0x48c], R8 ;  /* 0x00048c0801007387 */ /* 0x0001e80000100800 */
[----:B------:R4:W-:Y:S04]  /*80e0*/  STL.64 [R1+0x2d0], R6 ;  /* 0x0002d00601007387 */ /* 0x0009e80000100a00 */
[----:B-1----:R-:W3:Y:S01]  /*80f0*/  LDL.LU.64 R4, [R1+0x478] ;  /* 0x0004780001047983 */ /* 0x002ee20000300a00 */
[----:B0-----:R-:W-:-:S02]  /*8100*/  CS2R R8, SRZ ;  /* 0x0000000000087805 */ /* 0x001fc4000001ff00 */
[----:B----4-:R-:W-:-:S06]  /*8110*/  CS2R R6, SRZ ;  /* 0x0000000000067805 */ /* 0x010fcc000001ff00 */
[----:B------:R-:W4:Y:S01]  /*8120*/  @!P0 LDG.E.64 R6, desc[UR10][R54.64] ;  /* 0x0000000a36068981 */ /* 0x000f22000c1e1b00 */
[----:B------:R-:W-:-:S03]  /*8130*/  LOP3.LUT P2, RZ, R35, 0x4000, RZ, 0xc0, !PT ;  /* 0x0000400023ff7812 */ /* 0x000fc6000784c0ff */
[----:B------:R0:W-:Y:S04]  /*8140*/  STL.64 [R1+0xd8], R12 ;  /* 0x0000d80c01007387 */ /* 0x0001e80000100a00 */
[----:B------:R-:W4:Y:S04]  /*8150*/  LDL.LU.64 R54, [R1+0x470] ;  /* 0x0004700001367983 */ /* 0x000f280000300a00 */
[----:B--2---:R-:W2:Y:S01]  /*8160*/  @!P0 LDG.E.64 R8, desc[UR10][R2.64] ;  /* 0x0000000a02088981 */ /* 0x004ea2000c1e1b00 */
[----:B0-----:R-:W-:Y:S01]  /*8170*/  HFMA2 R12, -RZ, RZ, 0, 0 ;  /* 0x00000000ff0c7431 */ /* 0x001fe200000001ff */
[----:B------:R-:W-:-:S06]  /*8180*/  MOV R13, RZ ;  /* 0x000000ff000d7202 */ /* 0x000fcc0000000f00 */
[----:B---3--:R0:W3:Y:S02]  /*8190*/  @!P2 LDG.E.64 R12, desc[UR10][R10.64] ;  /* 0x0000000a0a0ca981 */ /* 0x0080e4000c1e1b00 */
[----:B0-----:R-:W-:Y:S02]  /*81a0*/  CS2R R10, SRZ ;  /* 0x00000000000a7805 */ /* 0x001fe4000001ff00 */
[----:B------:R-:W-:-:S04]  /*81b0*/  CS2R R2, SRZ ;  /* 0x0000000000027805 */ /* 0x000fc8000001ff00 */
[----:B------:R0:W3:Y:S01]  /*81c0*/  @!P2 LDG.E.64 R10, desc[UR10][R4.64] ;  /* 0x0000000a040aa981 */ /* 0x0000e2000c1e1b00 */
[----:B----4-:R-:W-:-:S05]  /*81d0*/  @!P0 MOV R2, R6 ;  /* 0x0000000600028202 */ /* 0x010fca0000000f00 */
[----:B------:R-:W-:Y:S01]  /*81e0*/  STL [R1+0x484], R2 ;  /* 0x0004840201007387 */ /* 0x000fe20000100800 */
[----:B--2---:R-:W-:-:S05]  /*81f0*/  @!P0 MOV R3, R9 ;  /* 0x0000000900038202 */ /* 0x004fca0000000f00 */
[----:B------:R1:W-:Y:S04]  /*8200*/  STL [R1+0x614], R3 ;  /* 0x0006140301007387 */ /* 0x0003e80000100800 */
[----:B-1----:R-:W2:Y:S01]  /*8210*/  LDL.LU.64 R2, [R1+0x5f8] ;  /* 0x0005f80001027983 */ /* 0x002ea20000300a00 */
[----:B0-----:R-:W-:Y:S02]  /*8220*/  CS2R R4, SRZ ;  /* 0x0000000000047805 */ /* 0x001fe4000001ff00 */
[----:B------:R-:W-:Y:S01]  /*8230*/  LOP3.LUT P1, RZ, R35, 0x2000, RZ, 0xc0, !PT ;  /* 0x0000200023ff7812 */ /* 0x000fe2000782c0ff */
[----:B------:R0:W-:Y:S01]  /*8240*/  STL.64 [R1+0xe8], R20 ;  /* 0x0000e81401007387 */ /* 0x0001e20000100a00 */
[----:B---3--:R-:W-:-:S03]  /*8250*/  @!P2 MOV R5, R13 ;  /* 0x0000000d0005a202 */ /* 0x008fc60000000f00 */
[----:B------:R1:W-:Y:S04]  /*8260*/  STL.64 [R1+0xe0], R16 ;  /* 0x0000e01001007387 */ /* 0x0003e80000100a00 */
[----:B0-----:R-:W3:Y:S01]  /*8270*/  LDL.LU.64 R20, [R1+0x5e8] ;  /* 0x0005e80001147983 */ /* 0x001ee20000300a00 */
[----:B------:R-:W-:-:S03]  /*8280*/  @!P2 MOV R4, R10 ;  /* 0x0000000a0004a202 */ /* 0x000fc60000000f00 */
[----:B------:R-:W-:Y:S01]  /*8290*/  STL [R1+0x734], R5 ;  /* 0x0007340501007387 */ /* 0x000fe20000100800 */
[----:B-1----:R-:W-:-:S03]  /*82a0*/  CS2R R16, SRZ ;  /* 0x0000000000107805 */ /* 0x002fc6000001ff00 */
[----:B------:R0:W-:Y:S04]  /*82b0*/  STL [R1+0x47c], R4 ;  /* 0x00047c0401007387 */ /* 0x0001e80000100800 */
[----:B------:R1:W-:Y:S04]  /*82c0*/  STL.64 [R1+0x2e0], R14 ;  /* 0x0002e00e01007387 */ /* 0x0003e80000100a00 */
[----:B0-----:R-:W4:Y:S01]  /*82d0*/  LDL.LU.64 R4, [R1+0x468] ;  /* 0x0004680001047983 */ /* 0x001f220000300a00 */
[----:B-1----:R-:W-:-:S06]  /*82e0*/  CS2R R14, SRZ ;  /* 0x00000000000e7805 */ /* 0x002fcc000001ff00 */
[----:B------:R-:W4:Y:S04]  /*82f0*/  @!P1 LDG.E.64 R14, desc[UR10][R54.64] ;  /* 0x0000000a360e9981 */ /* 0x000f28000c1e1b00 */
[----:B------:R0:W-:Y:S04]  /*8300*/  STL [R1+0x488], R0 ;  /* 0x0004880001007387 */ /* 0x0001e80000100800 */
[----:B------:R-:W-:Y:S04]  /*8310*/  STL.64 [R1+0x2e8], R18 ;  /* 0x0002e81201007387 */ /* 0x000fe80000100a00 */
[----:B------:R-:W4:Y:S04]  /*8320*/  LDL.LU.64 R54, [R1+0x460] ;  /* 0x0004600001367983 */ /* 0x000f280000300a00 */
[----:B--2---:R1:W2:Y:S01]  /*8330*/  @!P1 LDG.E.64 R16, desc[UR10][R2.64] ;  /* 0x0000000a02109981 */ /* 0x0042a2000c1e1b00 */
[----:B0-----:R-:W-:Y:S01]  /*8340*/  HFMA2 R0, -RZ, RZ, 0, 0 ;  /* 0x00000000ff007431 */ /* 0x001fe200000001ff */
[----:B------:R-:W-:-:S05]  /*8350*/  @!P0 MOV R0, R8 ;  /* 0x0000000800008202 */ /* 0x000fca0000000f00 */
[----:B------:R0:W-:Y:S02]  /*8360*/  STL [R1+0x610], R0 ;  /* 0x0006100001007387 */ /* 0x0001e40000100800 */
[----:B0-----:R-:W-:Y:S01]  /*8370*/  HFMA2 R0, -RZ, RZ, 0, 0 ;  /* 0x00000000ff007431 */ /* 0x001fe200000001ff */
[----:B------:R-:W-:Y:S02]  /*8380*/  @!P0 MOV R0, R7 ;  /* 0x0000000700008202 */ /* 0x000fe40000000f00 */
[----:B------:R-:W-:Y:S02]  /*8390*/  LOP3.LUT P0, RZ, R35, 0x1000, RZ, 0xc0, !PT ;  /* 0x0000100023ff7812 */ /* 0x000fe4000780c0ff */
[----:B------:R-:W-:Y:S02]  /*83a0*/  CS2R R18, SRZ ;  /* 0x0000000000127805 */ /* 0x000fe4000001ff00 */
[----:B-1----:R-:W-:-:S09]  /*83b0*/  CS2R R2, SRZ ;  /* 0x0000000000027805 */ /* 0x002fd2000001ff00 */
[----:B---3--:R0:W3:Y:S02]  /*83c0*/  @!P0 LDG.E.64 R18, desc[UR10][R20.64] ;  /* 0x0000000a14128981 */ /* 0x0080e4000c1e1b00 */
[----:B0-----:R-:W-:-:S06]  /*83d0*/  CS2R R20, SRZ ;  /* 0x0000000000147805 */ /* 0x001fcc000001ff00 */
[----:B----4-:R0:W4:Y:S01]  /*83e0*/  @!P0 LDG.E.64 R20, desc[UR10][R4.64] ;  /* 0x0000000a04148981 */ /* 0x010122000c1e1b00 */
[----:B------:R-:W-:-:S05]  /*83f0*/  @!P1 MOV R2, R14 ;  /* 0x0000000e00029202 */ /* 0x000fca0000000f00 */
[----:B------:R-:W-:Y:S01]  /*8400*/  STL [R1+0x474], R2 ;  /* 0x0004740201007387 */ /* 0x000fe20000100800 */
[----:B--2---:R-:W-:-:S05]  /*8410*/  @!P1 MOV R3, R17 ;  /* 0x0000001100039202 */ /* 0x004fca0000000f00 */
[----:B------:R1:W-:Y:S04]  /*8420*/  STL [R1+0x754], R3 ;  /* 0x0007540301007387 */ /* 0x0003e80000100800 */
[----:B-1----:R-:W2:Y:S04]  /*8430*/  LDL.LU.64 R2, [R1+0x5d8] ;  /* 0x0005d80001027983 */ /* 0x002ea80000300a00 */
[----:B------:R1:W-:Y:S02]  /*8440*/  STL [R1+0x480], R0 ;  /* 0x0004800001007387 */ /* 0x0003e40000100800 */
[----:B-1----:R-:W-:Y:S01]  /*8450*/  HFMA2 R0, -RZ, RZ, 0, 0 ;  /* 0x00000000ff007431 */ /* 0x002fe200000001ff */
[----:B------:R-:W-:-:S05]  /*8460*/  @!P2 MOV R0, R12 ;  /* 0x0000000c0000a202 */ /* 0x000fca0000000f00 */
[----:B------:R1:W-:Y:S01]  /*8470*/  STL [R1+0x730], R0 ;  /* 0x0007300001007387 */ /* 0x0003e20000100800 */
[----:B0-----:R-:W-:-:S03]  /*8480*/  CS2R R4, SRZ ;  /* 0x0000000000047805 */ /* 0x001fc6000001ff00 */
[----:B------:R0:W-:Y:S01]  /*8490*/  STL.64 [R1+0xf8], R28 ;  /* 0x0000f81c01007387 */ /* 0x0001e20000100a00 */
[----:B-1----:R-:W-:Y:S01]  /*84a0*/  HFMA2 R0, -RZ, RZ, 0, 0 ;  /* 0x00000000ff007431 */ /* 0x002fe200000001ff */
[----:B---3--:R-:W-:Y:S02]  /*84b0*/  @!P0 MOV R5, R19 ;  /* 0x0000001300058202 */ /* 0x008fe40000000f00 */
[----:B------:R-:W-:Y:S01]  /*84c0*/  @!P2 MOV R0, R11 ;  /* 0x0000000b0000a202 */ /* 0x000fe20000000f00 */
[----:B0-----:R-:W3:Y:S01]  /*84d0*/  LDL.LU.64 R28, [R1+0x458] ;  /* 0x00045800011c7983 */ /* 0x001ee20000300a00 */
[----:B------:R-:W-:Y:S02]  /*84e0*/  LOP3.LUT P2, RZ, R35, 0x800, RZ, 0xc0, !PT ;  /* 0x0000080023ff7812 */ /* 0x000fe4000784c0ff */
[----:B----4-:R-:W-:Y:S01]  /*84f0*/  @!P0 MOV R4, R20 ;  /* 0x0000001400048202 */ /* 0x010fe20000000f00 */
[----:B------:R0:W-:Y:S04]  /*8500*/  STL.64 [R1+0xf0], R24 ;  /* 0x0000f01801007387 */ /* 0x0001e80000100a00 */
[----:B------:R-:W-:Y:S04]  /*8510*/  STL [R1+0x76c], R5 ;  /* 0x00076c0501007387 */ /* 0x000fe80000100800 */
[----:B------:R1:W-:Y:S04]  /*8520*/  STL [R1+0x46c], R4 ;  /* 0x00046c0401007387 */ /* 0x0003e80000100800 */
[----:B------:R4:W-:Y:S01]  /*8530*/  STL.64 [R1+0x2f0], R22 ;  /* 0x0002f01601007387 */ /* 0x0009e20000100a00 */
[----:B0-----:R-:W-:-:S03]  /*8540*/  CS2R R24, SRZ ;  /* 0x0000000000187805 */ /* 0x001fc6000001ff00 */
[----:B-1----:R-:W3:Y:S04]  /*8550*/  LDL.LU.64 R4, [R1+0x450] ;  /* 0x0004500001047983 */ /* 0x002ee80000300a00 */
[----:B------:R-:W3:Y:S01]  /*8560*/  @!P2 LDG.E.64 R24, desc[UR10][R54.64] ;  /* 0x0000000a3618a981 */ /* 0x000ee2000c1e1b00 */
[----:B----4-:R-:W-:-:S03]  /*8570*/  CS2R R22, SRZ ;  /* 0x0000000000167805 */ /* 0x010fc6000001ff00 */
        /* <DEDUP_REMOVED lines=14> */
[----:B------:R-:W4:Y:S01]  /*8660*/  @!P1 LDG.E.64 R28, desc[UR10][R4.64] ;  /* 0x0000000a041c9981 */ /* 0x000f22000c1e1b00 */
[----:B------:R-:W-:-:S05]  /*8670*/  @!P2 MOV R2, R24 ;  /* 0x000000180002a202 */ /* 0x000fca0000000f00 */
[----:B------:R-:W-:Y:S01]  /*8680*/  STL [R1+0x464], R2 ;  /* 0x0004640201007387 */ /* 0x000fe20000100800 */
[----:B--2---:R-:W-:-:S05]  /*8690*/  @!P2 MOV R3, R23 ;  /* 0x000000170003a202 */ /* 0x004fca0000000f00 */
[----:B------:R0:W-:Y:S04]  /*86a0*/  STL [R1+0x7b4], R3 ;  /* 0x0007b40301007387 */ /* 0x0001e80000100800 */
[----:B0-----:R-:W2:Y:S04]  /*86b0*/  LDL.LU.64 R2, [R1+0x428] ;  /* 0x0004280001027983 */ /* 0x001ea80000300a00 */
[----:B------:R0:W-:Y:S02]  /*86c0*/  STL [R1+0x470], R0 ;  /* 0x0004700001007387 */ /* 0x0001e40000100800 */
        /* <DEDUP_REMOVED lines=8> */
[----:B---3--:R-:W-:Y:S02]  /*8750*/  @!P1 MOV R33, R27 ;  /* 0x0000001b00219202 */ /* 0x008fe40000000f00 */
[----:B----4-:R-:W-:-:S03]  /*8760*/  @!P1 MOV R32, R28 ;  /* 0x0000001c00209202 */ /* 0x010fc60000000f00 */
[----:B------:R-:W-:Y:S04]  /*8770*/  STL [R1+0x7bc], R33 ;  /* 0x0007bc2101007387 */ /* 0x000fe80000100800 */
[----:B------:R0:W-:Y:S04]  /*8780*/  STL [R1+0x45c], R32 ;  /* 0x00045c2001007387 */ /* 0x0001e80000100800 */
[----:B------:R1:W-:Y:S01]  /*8790*/  STL.64 [R1+0x300], R30 ;  /* 0x0003001e01007387 */ /* 0x0003e20000100a00 */
[----:B0-----:R-:W-:Y:S02]  /*87a0*/  CS2R R32, SRZ ;  /* 0x0000000000207805 */ /* 0x001fe4000001ff00 */
[----:B-1----:R-:W-:-:S06]  /*87b0*/  CS2R R30, SRZ ;  /* 0x00000000001e7805 */ /* 0x002fcc000001ff00 */
[----:B------:R-:W3:Y:S01]  /*87c0*/  @!P0 LDG.E.64 R30, desc[UR10][R54.64] ;  /* 0x0000000a361e8981 */ /* 0x000ee2000c1e1b00 */
[----:B------:R-:W-:Y:S02]  /*87d0*/  MOV R4, R44 ;  /* 0x0000002c00047202 */ /* 0x000fe40000000f00 */
[----:B------:R-:W-:Y:S02]  /*87e0*/  MOV R5, R45 ;  /* 0x0000002d00057202 */ /* 0x000fe40000000f00 */
[----:B------:R-:W-:Y:S02]  /*87f0*/  MOV R44, R50 ;  /* 0x00000032002c7202 */ /* 0x000fe40000000f00 */
[----:B------:R-:W-:Y:S02]  /*8800*/  MOV R45, R51 ;  /* 0x00000033002d7202 */ /* 0x000fe40000000f00 */
[----:B------:R-:W-:Y:S01]  /*8810*/  MOV R50, R56 ;  /* 0x0000003800327202 */ /* 0x000fe20000000f00 */
[----:B------:R0:W-:Y:S01]  /*8820*/  STL [R1+0x468], R0 ;  /* 0x0004680001007387 */ /* 0x0001e20000100800 */
[----:B------:R-:W-:-:S03]  /*8830*/  MOV R51, R57 ;  /* 0x0000003900337202 */ /* 0x000fc60000000f00 */
[----:B------:R-:W4:Y:S04]  /*8840*/  LDL.LU.64 R56, [R1+0x420] ;  /* 0x0004200001387983 */ /* 0x000f280000300a00 */
[----:B------:R-:W4:Y:S04]  /*8850*/  LDL.LU.64 R54, [R1+0x418] ;  /* 0x0004180001367983 */ /* 0x000f280000300a00 */
[----:B--2---:R1:W2:Y:S01]  /*8860*/  @!P0 LDG.E.64 R32, desc[UR10][R2.64] ;  /* 0x0000000a02208981 */ /* 0x0042a2000c1e1b00 */
[----:B0-----:R-:W-:Y:S01]  /*8870*/  HFMA2 R0, -RZ, RZ, 0, 0 ;  /* 0x00000000ff007431 */ /* 0x001fe200000001ff */
[----:B------:R-:W-:-:S05]  /*8880*/  @!P2 MOV R0, R22 ;  /* 0x000000160000a202 */ /* 0x000fca0000000f00 */
[----:B------:R0:W-:Y:S01]  /*8890*/  STL [R1+0x7b0], R0 ;  /* 0x0007b00001007387 */ /* 0x0001e20000100800 */
[----:B-1----:R-:W-:Y:S01]  /*88a0*/  CS2R R2, SRZ ;  /* 0x0000000000027805 */ /* 0x002fe2000001ff00 */
        /* <DEDUP_REMOVED lines=8> */
[----:B----4-:R-:W2:Y:S04]  /*8930*/  @!P2 LDG.E.64 R2, desc[UR10][R56.64] ;  /* 0x0000000a3802a981 */ /* 0x010ea8000c1e1b00 */
        /* <DEDUP_REMOVED lines=12> */
[----:B------:R0:W-:Y:S01]  /*8a00*/  STL [R1+0x450], R0 ;  /* 0x0004500001007387 */ /* 0x0001e20000100800 */
[----:B--2---:R-:W-:Y:S02]  /*8a10*/  MOV R57, R2 ;  /* 0x0000000200397202 */ /* 0x004fe40000000f00 */
[----:B0-----:R-:W-:Y:S02]  /*8a20*/  MOV R0, R3 ;  /* 0x0000000300007202 */ /* 0x001fe40000000f00 */
[----:B------:R-:W-:-:S06]  /*8a30*/  CS2R R2, SRZ ;  /* 0x0000000000027805 */ /* 0x000fcc000001ff00 */
[----:B------:R-:W2:Y:S04]  /*8a40*/  @!P2 LDG.E.64 R2, desc[UR10][R54.64] ;  /* 0x0000000a3602a981 */ /* 0x000ea8000c1e1b00 */
[----:B------:R-:W-:Y:S04]  /*8a50*/  STL [R1+0x7c8], RZ ;  /* 0x0007c8ff01007387 */ /* 0x000fe80000100800 */
[----:B------:R0:W-:Y:S04]  /*8a60*/  STL.64 [R1+0x308], R40 ;  /* 0x0003082801007387 */ /* 0x0001e80000100a00 */
[----:B0-----:R-:W3:Y:S04]  /*8a70*/  LDL.LU.64 R40, [R1+0x410] ;  /* 0x0004100001287983 */ /* 0x001ee80000300a00 */
[----:B------:R0:W-:Y:S02]  /*8a80*/  STL.64 [R1+0x108], R42 ;  /* 0x0001082a01007387 */ /* 0x0001e40000100a00 */
[----:B0-----:R-:W-:-:S02]  /*8a90*/  MOV R42, R4 ;  /* 0x00000004002a7202 */ /* 0x001fc40000000f00 */
[----:B------:R-:W-:Y:S02]  /*8aa0*/  MOV R43, R5 ;  /* 0x00000005002b7202 */ /* 0x000fe40000000f00 */
[----:B------:R-:W4:Y:S04]  /*8ab0*/  LDL.LU.64 R4, [R1+0x440] ;  /* 0x0004400001047983 */ /* 0x000f280000300a00 */
[----:B--2---:R0:W-:Y:S04]  /*8ac0*/  STL [R1+0x420], R2 ;  /* 0x0004200201007387 */ /* 0x0041e80000100800 */
[----:B0-----:R-:W2:Y:S01]  /*8ad0*/  LDL R2, [R1+0x7c8] ;  /* 0x0007c80001027983 */ /* 0x001ea20000100800 */
[----:B------:R-:W-:-:S02]  /*8ae0*/  LOP3.LUT P1, RZ, R35, 0x80, RZ, 0xc0, !PT ;  /* 0x0000008023ff7812 */ /* 0x000fc4000782c0ff */
[----:B------:R-:W-:Y:S02]  /*8af0*/  MOV R56, R3 ;  /* 0x0000000300387202 */ /* 0x000fe40000000f00 */
[----:B------:R-:W-:Y:S02]  /*8b00*/  MOV R54, R46 ;  /* 0x0000002e00367202 */ /* 0x000fe40000000f00 */
[----:B------:R-:W-:Y:S02]  /*8b10*/  MOV R55, R47 ;  /* 0x0000002f00377202 */ /* 0x000fe40000000f00 */
[----:B------:R-:W-:Y:S02]  /*8b20*/  MOV R46, R52 ;  /* 0x00000034002e7202 */ /* 0x000fe40000000f00 */
[----:B------:R-:W-:Y:S02]  /*8b30*/  MOV R47, R53 ;  /* 0x00000035002f7202 */ /* 0x000fe40000000f00 */
[----:B------:R-:W-:-:S02]  /*8b40*/  MOV R52, R58 ;  /* 0x0000003a00347202 */ /* 0x000fc40000000f00 */
[----:B------:R-:W-:Y:S02]  /*8b50*/  MOV R53, R59 ;  /* 0x0000003b00357202 */ /* 0x000fe40000000f00 */
[----:B------:R-:W-:Y:S01]  /*8b60*/  CS2R R58, SRZ ;  /* 0x00000000003a7805 */ /* 0x000fe2000001ff00 */
[----:B------:R-:W-:Y:S04]  /*8b70*/  STL [R1+0x7cc], RZ ;  /* 0x0007ccff01007387 */ /* 0x000fe80000100800 */
[----:B------:R-:W-:Y:S04]  /*8b80*/  STL [R1+0x7d0], RZ ;  /* 0x0007d0ff01007387 */ /* 0x000fe80000100800 */
[----:B------:R-:W2:Y:S04]  /*8b90*/  LDL R3, [R1+0x7cc] ;  /* 0x0007cc0001037983 */ /* 0x000ea80000100800 */
[----:B---3--:R0:W3:Y:S02]  /*8ba0*/  @!P1 LDG.E.64 R58, desc[UR10][R40.64] ;  /* 0x0000000a283a9981 */ /* 0x0080e4000c1e1b00 */
[----:B0-----:R-:W-:-:S02]  /*8bb0*/  MOV R40, R42 ;  /* 0x0000002a00287202 */ /* 0x001fc40000000f00 */
[----:B------:R-:W-:Y:S02]  /*8bc0*/  MOV R41, R43 ;  /* 0x0000002b00297202 */ /* 0x000fe40000000f00 */
[----:B------:R-:W-:Y:S02]  /*8bd0*/  MOV R42, R60 ;  /* 0x0000003c002a7202 */ /* 0x000fe40000000f00 */
[----:B------:R-:W-:Y:S02]  /*8be0*/  MOV R43, R61 ;  /* 0x0000003d002b7202 */ /* 0x000fe40000000f00 */
[----:B------:R-:W-:-:S06]  /*8bf0*/  CS2R R60, SRZ ;  /* 0x00000000003c7805 */ /* 0x000fcc000001ff00 */
[----:B----4-:R-:W4:Y:S04]  /*8c00*/  @!P1 LDG.E.64 R60, desc[UR10][R4.64] ;  /* 0x0000000a043c9981 */ /* 0x010f28000c1e1b00 */
[----:B------:R0:W-:Y:S04]  /*8c10*/  STL [R1+0x91c], R36 ;  /* 0x00091c2401007387 */ /* 0x0001e80000100800 */
[----:B------:R-:W3:Y:S04]  /*8c20*/  LDL.LU.64 R4, [R1+0x910] ;  /* 0x0009100001047983 */ /* 0x000ee80000300a00 */
[----:B0-----:R-:W4:Y:S01]  /*8c30*/  LDL.LU R36, [R1+0x91c] ;  /* 0x00091c0001247983 */ /* 0x001f220000300800 */
[----:B--2---:R-:W-:-:S05]  /*8c40*/  @!P2 MOV R2, R57 ;  /* 0x000000390002a202 */ /* 0x004fca0000000f00 */
[----:B------:R0:W-:Y:S02]  /*8c50*/  @!P2 STL [R1+0x7c8], R2 ;  /* 0x0007c8020100a387 */ /* 0x0001e40000100800 */
[----:B0-----:R-:W-:-:S05]  /*8c60*/  HFMA2 R2, -RZ, RZ, 0, 0 ;  /* 0x00000000ff027431 */ /* 0x001fca00000001ff */
[----:B------:R-:W-:Y:S01]  /*8c70*/  STL [R1+0x44c], R2 ;  /* 0x00044c0201007387 */ /* 0x000fe20000100800 */
[----:B------:R-:W-:-:S03]  /*8c80*/  MOV R34, R2 ;  /* 0x0000000200227202 */ /* 0x000fc60000000f00 */
[----:B------:R0:W-:Y:S02]  /*8c90*/  STL [R1+0x448], R2 ;  /* 0x0004480201007387 */ /* 0x0001e40000100800 */
[----:B0-----:R-:W-:-:S05]  /*8ca0*/  @!P2 MOV R2, R56 ;  /* 0x000000380002a202 */ /* 0x001fca0000000f00 */
[----:B------:R0:W-:Y:S04]  /*8cb0*/  @!P2 STL [R1+0x448], R2 ;  /* 0x000448020100a387 */ /* 0x0001e80000100800 */
[----:B0-----:R-:W2:Y:S01]  /*8cc0*/  LDL R2, [R1+0x7d0] ;  /* 0x0007d00001027983 */ /* 0x001ea20000100800 */
[----:B------:R-:W-:-:S03]  /*8cd0*/  @!P2 MOV R3, R0 ;  /* 0x000000000003a202 */ /* 0x000fc60000000f00 */
[----:B------:R0:W-:Y:S04]  /*8ce0*/  STL.64 [R1+0x110], R38 ;  /* 0x0001102601007387 */ /* 0x0001e80000100a00 */
[----:B------:R1:W-:Y:S04]  /*8cf0*/  @!P2 STL [R1+0x7cc], R3 ;  /* 0x0007cc030100a387 */ /* 0x0003e80000100800 */
[----:B0-----:R-:W2:Y:S04]  /*8d00*/  LDL.LU R39, [R1+0x420] ;  /* 0x0004200001277983 */ /* 0x001ea80000300800 */
[----:B-1----:R-:W2:Y:S04]  /*8d10*/  LDL.LU R3, [R1+0x918] ;  /* 0x0009180001037983 */ /* 0x002ea80000300800 */
[----:B---3--:R0:W-:Y:S04]  /*8d20*/  STL.64 [R1+0x118], R4 ;  /* 0x0001180401007387 */ /* 0x0081e80000100a00 */
[----:B----4-:R1:W-:Y:S04]  /*8d30*/  STL.64 [R1+0x310], R36 ;  /* 0x0003102401007387 */ /* 0x0103e80000100a00 */
[----:B0-----:R-:W3:Y:S04]  /*8d40*/  LDL.LU.64 R4, [R1+0x438] ;  /* 0x0004380001047983 */ /* 0x001ee80000300a00 */
[----:B-1----:R-:W4:Y:S01]  /*8d50*/  LDL.LU.64 R36, [R1+0x5b8] ;  /* 0x0005b80001247983 */ /* 0x002f220000300a00 */
[----:B--2---:R-:W-:-:S05]  /*8d60*/  @!P1 MOV R2, R58 ;  /* 0x0000003a00029202 */ /* 0x004fca0000000f00 */
[----:B------:R0:W-:Y:S04]  /*8d70*/  @!P1 STL [R1+0x7d0], R2 ;  /* 0x0007d00201009387 */ /* 0x0001e80000100800 */
[----:B0-----:R-:W2:Y:S01]  /*8d80*/  LDL.LU R2, [R1+0x908] ;  /* 0x0009080001027983 */ /* 0x001ea20000300800 */
[----:B------:R-:W-:Y:S02]  /*8d90*/  LOP3.LUT P0, RZ, R35, 0x40, RZ, 0xc0, !PT ;  /* 0x0000004023ff7812 */ /* 0x000fe4000780c0ff */
[----:B------:R-:W-:Y:S01]  /*8da0*/  @!P2 MOV R34, R39 ;  /* 0x000000270022a202 */ /* 0x000fe20000000f00 */
[----:B------:R-:W-:Y:S01]  /*8db0*/  STL [R1+0x7d4], RZ ;  /* 0x0007d4ff01007387 */ /* 0x000fe20000100800 */
[----:B------:R-:W-:-:S03]  /*8dc0*/  HFMA2 R38, -RZ, RZ, 0, 0 ;  /* 0x00000000ff267431 */ /* 0x000fc600000001ff */
[----:B------:R0:W-:Y:S04]  /*8dd0*/  @!P2 STL [R1+0x44c], R34 ;  /* 0x00044c220100a387 */ /* 0x0001e80000100800 */
[----:B------:R1:W-:Y:S04]  /*8de0*/  STL.64 [R1+0x120], R8 ;  /* 0x0001200801007387 */ /* 0x0003e80000100a00 */
[----:B0-----:R-:W4:Y:S04]  /*8df0*/  LDL R34, [R1+0x7d4] ;  /* 0x0007d40001227983 */ /* 0x001f280000100800 */
[----:B-1----:R-:W4:Y:S04]  /*8e00*/  LDL.LU.64 R8, [R1+0x5b0] ;  /* 0x0005b00001087983 */ /* 0x002f280000300a00 */
[----:B------:R0:W-:Y:S04]  /*8e10*/  STL [R1+0x8e0], R58 ;  /* 0x0008e03a01007387 */ /* 0x0001e80000100800 */
[----:B------:R-:W-:Y:S04]  /*8e20*/  STL [R1+0x444], R38 ;  /* 0x0004442601007387 */ /* 0x000fe80000100800 */
[----:B------:R1:W-:Y:S01]  /*8e30*/  STL [R1+0x440], R38 ;  /* 0x0004402601007387 */ /* 0x0003e20000100800 */
[----:B0-----:R-:W-:-:S02]  /*8e40*/  MOV R58, R38 ;  /* 0x00000026003a7202 */ /* 0x001fc40000000f00 */
[----:B------:R-:W-:Y:S01]  /*8e50*/  @!P1 MOV R58, R60 ;  /* 0x0000003c003a9202 */ /* 0x000fe20000000f00 */
[----:B------:R0:W-:Y:S01]  /*8e60*/  STL.64 [R1+0x8e8], R60 ;  /* 0x0008e83c01007387 */ /* 0x0001e20000100a00 */
[----:B-1----:R-:W-:-:S03]  /*8e70*/  @!P1 MOV R38, R61 ;  /* 0x0000003d00269202 */ /* 0x002fc60000000f00 */
[----:B0-----:R-:W4:Y:S04]  /*8e80*/  LDL.LU.64 R60, [R1+0x430] ;  /* 0x00043000013c7983 */ /* 0x001f280000300a00 */
[----:B--2---:R0:W-:Y:S02]  /*8e90*/  STL.64 [R1+0x318], R2 ;  /* 0x0003180201007387 */ /* 0x0041e40000100a00 */
[----:B0-----:R-:W-:-:S06]  /*8ea0*/  CS2R R2, SRZ ;  /* 0x0000000000027805 */ /* 0x001fcc000001ff00 */
[----:B---3--:R0:W2:Y:S02]  /*8eb0*/  @!P0 LDG.E.64 R2, desc[UR10][R4.64] ;  /* 0x0000000a04028981 */ /* 0x0080a4000c1e1b00 */
[----:B0-----:R-:W-:-:S06]  /*8ec0*/  CS2R R4, SRZ ;  /* 0x0000000000047805 */ /* 0x001fcc000001ff00 */
[----:B----4-:R0:W3:Y:S01]  /*8ed0*/  @!P0 LDG.E.64 R4, desc[UR10][R36.64] ;  /* 0x0000000a24048981 */ /* 0x0100e2000c1e1b00 */
[----:B------:R-:W-:-:S03]  /*8ee0*/  LOP3.LUT P2, RZ, R35, 0x20, RZ, 0xc0, !PT ;  /* 0x0000002023ff7812 */ /* 0x000fc6000784c0ff */
[----:B------:R1:W-:Y:S01]  /*8ef0*/  STL.64 [R1+0x320], R6 ;  /* 0x0003200601007387 */ /* 0x0003e20000100a00 */
[----:B------:R-:W-:-:S03]  /*8f00*/  @!P1 MOV R34, R59 ;  /* 0x0000003b00229202 */ /* 0x000fc60000000f00 */
[----:B------:R-:W-:Y:S01]  /*8f10*/  STL [R1+0x8e4], R59 ;  /* 0x0008e43b01007387 */ /* 0x000fe20000100800 */
[----:B0-----:R-:W-:Y:S02]  /*8f20*/  CS2R R36, SRZ ;  /* 0x0000000000247805 */ /* 0x001fe4000001ff00 */
[----:B-1----:R-:W-:Y:S01]  /*8f30*/  CS2R R6, SRZ ;  /* 0x0000000000067805 */ /* 0x002fe2000001ff00 */
[----:B------:R0:W-:Y:S05]  /*8f40*/  @!P1 STL [R1+0x444], R58 ;  /* 0x0004443a01009387 */ /* 0x0001ea0000100800 */
[----:B------:R1:W4:Y:S04]  /*8f50*/  @!P2 LDG.E.64 R6, desc[UR10][R8.64] ;  /* 0x0000000a0806a981 */ /* 0x000328000c1e1b00 */
[----:B0-----:R-:W4:Y:S01]  /*8f60*/  LDL.LU.64 R58, [R1+0x598] ;  /* 0x00059800013a7983 */ /* 0x001f220000300a00 */
[----:B-1----:R-:W-:-:S06]  /*8f70*/  CS2R R8, SRZ ;  /* 0x0000000000087805 */ /* 0x002fcc000001ff00 */
[----:B------:R-:W4:Y:S04]  /*8f80*/  @!P2 LDG.E.64 R8, desc[UR10][R60.64] ;  /* 0x0000000a3c08a981 */ /* 0x000f28000c1e1b00 */
[----:B------:R-:W-:Y:S04]  /*8f90*/  @!P1 STL [R1+0x7d4], R34 ;  /* 0x0007d42201009387 */ /* 0x000fe80000100800 */
[----:B------:R-:W-:Y:S01]  /*8fa0*/  @!P1 STL [R1+0x440], R38 ;  /* 0x0004402601009387 */ /* 0x000fe20000100800 */
[----:B--2---:R-:W-:-:S03]  /*8fb0*/  @!P0 MOV R36, R2 ;  /* 0x0000000200248202 */ /* 0x004fc60000000f00 */
[----:B------:R-:W-:Y:S04]  /*8fc0*/  STL.64 [R1+0x128], R12 ;  /* 0x0001280c01007387 */ /* 0x000fe80000100a00 */
[----:B------:R0:W-:Y:S04]  /*8fd0*/  STL [R1+0x5bc], R36 ;  /* 0x0005bc2401007387 */ /* 0x0001e80000100800 */
[----:B------:R-:W-:Y:S04]  /*8fe0*/  STL.64 [R1+0x328], R10 ;  /* 0x0003280a01007387 */ /* 0x000fe80000100a00 */
[----:B------:R-:W-:Y:S01]  /*8ff0*/  STL.64 [R1+0x8f0], R2 ;  /* 0x0008f00201007387 */ /* 0x000fe20000100a00 */
[----:B0-----:R-:W-:-:S02]  /*9000*/  MOV R36, RZ ;  /* 0x000000ff00247202 */ /* 0x001fc40000000f00 */
[----:B---3--:R-:W-:Y:S01]  /*9010*/  @!P0 MOV R37, R4 ;  /* 0x0000000400258202 */ /* 0x008fe20000000f00 */
[----:B------:R-:W2:Y:S01]  /*9020*/  LDL.LU.64 R60, [R1+0x578] ;  /* 0x00057800013c7983 */ /* 0x000ea20000300a00 */
[----:B------:R-:W-:-:S03]  /*9030*/  @!P0 MOV R36, R5 ;  /* 0x0000000500248202 */ /* 0x000fc60000000f00 */
[----:B------:R-:W-:Y:S04]  /*9040*/  STL [R1+0x43c], R37 ;  /* 0x00043c2501007387 */ /* 0x000fe80000100800 */
[----:B------:R0:W-:Y:S04]  /*9050*/  STL [R1+0x438], R36 ;  /* 0x0004382401007387 */ /* 0x0001e80000100800 */
[----:B------:R1:W-:Y:S04]  /*9060*/  STL.64 [R1+0x130], R16 ;  /* 0x0001301001007387 */ /* 0x0003e80000100a00 */
[----:B------:R3:W-:Y:S04]  /*9070*/  STL.64 [R1+0x330], R14 ;  /* 0x0003300e01007387 */ /* 0x0007e80000100a00 */
[----:B0-----:R-:W2:Y:S01]  /*9080*/  LDL.LU.64 R36, [R1+0x590] ;  /* 0x0005900001247983 */ /* 0x001ea20000300a00 */
[----:B------:R-:W-:Y:S01]  /*9090*/  LOP3.LUT P1, RZ, R35, 0x10, RZ, 0xc0, !PT ;  /* 0x0000001023ff7812 */ /* 0x000fe2000782c0ff */
[----:B------:R-:W-:Y:S01]  /*90a0*/  HFMA2 R12, -RZ, RZ, 0, 0 ;  /* 0x00000000ff0c7431 */ /* 0x000fe200000001ff */
[----:B------:R-:W-:Y:S01]  /*90b0*/  CS2R R10, SRZ ;  /* 0x00000000000a7805 */ /* 0x000fe2000001ff00 */
[----:B------:R-:W-:Y:S01]  /*90c0*/  HFMA2 R38, -RZ, RZ, 0, 0 ;  /* 0x00000000ff267431 */ /* 0x000fe200000001ff */
[----:B------:R0:W-:Y:S01]  /*90d0*/  STL.64 [R1+0x338], R20 ;  /* 0x0003381401007387 */ /* 0x0001e20000100a00 */
[----:B----4-:R-:W-:-:S03]  /*90e0*/  @!P2 MOV R12, R7 ;  /* 0x00000007000ca202 */ /* 0x010fc60000000f00 */
[----:B------:R-:W-:Y:S01]  /*90f0*/  STL.64 [R1+0x140], R22 ;  /* 0x0001401601007387 */ /* 0x000fe20000100a00 */
[----:B------:R-:W-:Y:S02]  /*9100*/  @!P0 MOV R38, R3 ;  /* 0x0000000300268202 */ /* 0x000fe40000000f00 */
[----:B------:R-:W-:Y:S01]  /*9110*/  CS2R R2, SRZ ;  /* 0x0000000000027805 */ /* 0x000fe2000001ff00 */
[----:B------:R-:W-:Y:S04]  /*9120*/  STL.64 [R1+0x138], R18 ;  /* 0x0001381201007387 */ /* 0x000fe80000100a00 */
[----:B------:R-:W4:Y:S01]  /*9130*/  @!P1 LDG.E.64 R10, desc[UR10][R58.64] ;  /* 0x0000000a3a0a9981 */ /* 0x000f22000c1e1b00 */
[----:B------:R-:W-:-:S03]  /*9140*/  @!P2 MOV R2, R6 ;  /* 0x000000060002a202 */ /* 0x000fc60000000f00 */
[----:B------:R0:W-:Y:S01]  /*9150*/  STL [R1+0x7e4], R12 ;  /* 0x0007e40c01007387 */ /* 0x0001e20000100800 */
[----:B------:R-:W-:-:S03]  /*9160*/  @!P2 MOV R3, R8 ;  /* 0x000000080003a202 */ /* 0x000fc60000000f00 */
[----:B------:R0:W-:Y:S01]  /*9170*/  STL [R1+0x7dc], R2 ;  /* 0x0007dc0201007387 */ /* 0x0001e20000100800 */
[----:B------:R-:W-:Y:S02]  /*9180*/  LOP3.LUT P0, RZ, R35, 0x8, RZ, 0xc0, !PT ;  /* 0x0000000823ff7812 */ /* 0x000fe4000780c0ff */
[----:B-1----:R-:W-:Y:S02]  /*9190*/  CS2R R16, SRZ ;  /* 0x0000000000107805 */ /* 0x002fe4000001ff00 */
[----:B---3--:R-:W-:Y:S02]  /*91a0*/  CS2R R14, SRZ ;  /* 0x00000000000e7805 */ /* 0x008fe4000001ff00 */
[----:B0-----:R-:W-:Y:S01]  /*91b0*/  CS2R R20, SRZ ;  /* 0x0000000000147805 */ /* 0x001fe2000001ff00 */
[----:B------:R-:W3:Y:S01]  /*91c0*/  LDL.LU.64 R58, [R1+0x570] ;  /* 0x00057000013a7983 */ /* 0x000ee20000300a00 */
[----:B------:R-:W-:-:S03]  /*91d0*/  CS2R R12, SRZ ;  /* 0x00000000000c7805 */ /* 0x000fc6000001ff00 */
[----:B------:R-:W-:Y:S01]  /*91e0*/  STL.64 [R1+0x148], R26 ;  /* 0x0001481a01007387 */ /* 0x000fe20000100a00 */
[----:B------:R-:W-:Y:S02]  /*91f0*/  MOV R2, RZ ;  /* 0x000000ff00027202 */ /* 0x000fe40000000f00 */
[----:B------:R-:W-:Y:S01]  /*9200*/  @!P2 MOV R2, R9 ;  /* 0x000000090002a202 */ /* 0x000fe20000000f00 */
[----:B------:R-:W-:Y:S04]  /*9210*/  STL [R1+0x434], R3 ;  /* 0x0004340301007387 */ /* 0x000fe80000100800 */
[----:B------:R0:W-:Y:S04]  /*9220*/  STL [R1+0x5b0], R2 ;  /* 0x0005b00201007387 */ /* 0x0001e80000100800 */
[----:B------:R-:W-:Y:S04]  /*9230*/  STL.64 [R1+0x340], R24 ;  /* 0x0003401801007387 */ /* 0x000fe80000100a00 */
[----:B------:R-:W-:Y:S04]  /*9240*/  STL.64 [R1+0x348], R28 ;  /* 0x0003481c01007387 */ /* 0x000fe80000100a00 */
[----:B0-----:R-:W3:Y:S04]  /*9250*/  LDL.LU.64 R2, [R1+0x580] ;  /* 0x0005800001027983 */ /* 0x001ee80000300a00 */
[----:B------:R-:W3:Y:S04]  /*9260*/  LDL.LU R34, [R1+0x904] ;  /* 0x0009040001227983 */ /* 0x000ee80000300800 */
[----:B--2---:R0:W2:Y:S02]  /*9270*/  @!P1 LDG.E.64 R12, desc[UR10][R36.64] ;  /* 0x0000000a240c9981 */ /* 0x0040a4000c1e1b00 */
[----:B0-----:R-:W-:Y:S01]  /*9280*/  HFMA2 R36, -RZ, RZ, 0, 0 ;  /* 0x00000000ff247431 */ /* 0x001fe200000001ff */
[----:B----4-:R-:W-:-:S05]  /*9290*/  @!P1 MOV R36, R10 ;  /* 0x0000000a00249202 */ /* 0x010fca0000000f00 */
[----:B------:R0:W-:Y:S02]  /*92a0*/  STL [R1+0x7e8], R36 ;  /* 0x0007e82401007387 */ /* 0x0001e40000100800 */
[----:B0-----:R-:W-:Y:S01]  /*92b0*/  HFMA2 R36, -RZ, RZ, 0, 0 ;  /* 0x00000000ff247431 */ /* 0x001fe200000001ff */
[----:B------:R-:W-:-:S05]  /*92c0*/  @!P1 MOV R36, R11 ;  /* 0x0000000b00249202 */ /* 0x000fca0000000f00 */
[----:B------:R0:W-:Y:S04]  /*92d0*/  STL [R1+0x800], R36 ;  /* 0x0008002401007387 */ /* 0x0001e80000100800 */
[----:B0-----:R-:W4:Y:S04]  /*92e0*/  LDL.LU.64 R36, [R1+0x568] ;  /* 0x0005680001247983 */ /* 0x001f280000300a00 */
[----:B---3--:R0:W3:Y:S01]  /*92f0*/  @!P0 LDG.E.64 R14, desc[UR10][R2.64] ;  /* 0x0000000a020e8981 */ /* 0x0080e2000c1e1b00 */
[----:B--2---:R-:W-:Y:S02]  /*9300*/  @!P1 MOV R17, R12 ;  /* 0x0000000c00119202 */ /* 0x004fe40000000f00 */
[----:B------:R-:W-:-:S03]  /*9310*/  @!P1 MOV R16, R13 ;  /* 0x0000000d00109202 */ /* 0x000fc60000000f00 */
[----:B------:R-:W-:Y:S04]  /*9320*/  STL [R1+0x430], R17 ;  /* 0x0004301101007387 */ /* 0x000fe80000100800 */
[----:B------:R1:W-:Y:S02]  /*9330*/  STL [R1+0x590], R16 ;  /* 0x0005901001007387 */ /* 0x0003e40000100800 */
[----:B-1----:R-:W-:-:S06]  /*9340*/  CS2R R16, SRZ ;  /* 0x0000000000107805 */ /* 0x002fcc000001ff00 */
[----:B------:R-:W2:Y:S01]  /*9350*/  @!P0 LDG.E.64 R16, desc[UR10][R60.64] ;  /* 0x0000000a3c108981 */ /* 0x000ea2000c1e1b00 */
[C---:B------:R-:W-:Y:S02]  /*9360*/  LOP3.LUT P2, RZ, R35.reuse, 0x4, RZ, 0xc0, !PT ;  /* 0x0000000423ff7812 */ /* 0x040fe4000784c0ff */
[----:B0-----:R-:W-:Y:S02]  /*9370*/  CS2R R2, SRZ ;  /* 0x0000000000027805 */ /* 0x001fe4000001ff00 */
[----:B------:R-:W-:Y:S02]  /*9380*/  CS2R R22, SRZ ;  /* 0x0000000000167805 */ /* 0x000fe4000001ff00 */
[----:B------:R-:W-:Y:S01]  /*9390*/  LOP3.LUT P1, RZ, R35, 0x2, RZ, 0xc0, !PT ;  /* 0x0000000223ff7812 */ /* 0x000fe2000782c0ff */
[----:B------:R-:W-:Y:S01]  /*93a0*/  HFMA2 R18, -RZ, RZ, 0, 0 ;  /* 0x00000000ff127431 */ /* 0x000fe200000001ff */
[----:B------:R-:W2:Y:S05]  /*93b0*/  LDL.LU.64 R60, [R1+0x550] ;  /* 0x00055000013c7983 */ /* 0x000eaa0000300a00 */
[----:B----4-:R-:W4:Y:S01]  /*93c0*/  @!P2 LDG.E.64 R20, desc[UR10][R36.64] ;  /* 0x0000000a2414a981 */ /* 0x010f22000c1e1b00 */
[----:B---3--:R-:W-:-:S05]  /*93d0*/  @!P0 MOV R2, R14 ;  /* 0x0000000e00028202 */ /* 0x008fca0000000f00 */
[----:B------:R0:W-:Y:S01]  /*93e0*/  STL [R1+0x810], R2 ;  /* 0x0008100201007387 */ /* 0x0001e20000100800 */
[----:B--2---:R-:W-:-:S03]  /*93f0*/  @!P0 MOV R3, R16 ;  /* 0x0000001000038202 */ /* 0x004fc60000000f00 */
[----:B------:R-:W2:Y:S01]  /*9400*/  LDL.LU.64 R36, [R1+0x530] ;  /* 0x0005300001247983 */ /* 0x000ea20000300a00 */
[----:B0-----:R-:W-:Y:S02]  /*9410*/  MOV R2, RZ ;  /* 0x000000ff00027202 */ /* 0x001fe40000000f00 */
[----:B------:R-:W-:Y:S01]  /*9420*/  @!P0 MOV R2, R17 ;  /* 0x0000001100028202 */ /* 0x000fe20000000f00 */
[----:B------:R-:W-:Y:S04]  /*9430*/  STL [R1+0x578], R3 ;  /* 0x0005780301007387 */ /* 0x000fe80000100800 */
[----:B------:R0:W-:Y:S04]  /*9440*/  STL [R1+0x57c], R2 ;  /* 0x00057c0201007387 */ /* 0x0001e80000100800 */
[----:B0-----:R-:W3:Y:S01]  /*9450*/  LDL.LU.64 R2, [R1+0x560] ;  /* 0x0005600001027983 */ /* 0x001ee20000300a00 */
[----:B----4-:R-:W-:-:S02]  /*9460*/  @!P2 MOV R23, R20 ;  /* 0x000000140017a202 */ /* 0x010fc40000000f00 */
[----:B------:R-:W-:-:S03]  /*9470*/  @!P2 MOV R22, R21 ;  /* 0x000000150016a202 */ /* 0x000fc60000000f00 */
[----:B------:R-:W-:Y:S04]  /*9480*/  STL [R1+0x568], R23 ;  /* 0x0005681701007387 */ /* 0x000fe80000100800 */
[----:B------:R0:W-:Y:S01]  /*9490*/  STL [R1+0x56c], R22 ;  /* 0x00056c1601007387 */ /* 0x0001e20000100800 */
[----:B------:R-:W-:Y:S02]  /*94a0*/  @!P0 MOV R18, R15 ;  /* 0x0000000f00128202 */ /* 0x000fe40000000f00 */
[----:B0-----:R-:W-:-:S03]  /*94b0*/  CS2R R22, SRZ ;  /* 0x0000000000167805 */ /* 0x001fc6000001ff00 */
[----:B------:R0:W-:Y:S02]  /*94c0*/  STL [R1+0x81c], R18 ;  /* 0x00081c1201007387 */ /* 0x0001e40000100800 */
[----:B0-----:R-:W-:-:S06]  /*94d0*/  CS2R R18, SRZ ;  /* 0x0000000000127805 */ /* 0x001fcc000001ff00 */
[----:B------:R-:W4:Y:S04]  /*94e0*/  @!P2 LDG.E.64 R18, desc[UR10][R58.64] ;  /* 0x0000000a3a12a981 */ /* 0x000f28000c1e1b00 */
[----:B------:R-:W4:Y:S04]  /*94f0*/  LDL.LU.64 R58, [R1+0x548] ;  /* 0x00054800013a7983 */ /* 0x000f280000300a00 */
[----:B---3--:R-:W3:Y:S01]  /*9500*/  @!P1 LDG.E.64 R22, desc[UR10][R2.64] ;  /* 0x0000000a02169981 */ /* 0x008ee2000c1e1b00 */
[----:B------:R-:W-:Y:S01]  /*9510*/  HFMA2 R26, -RZ, RZ, 0, 0 ;  /* 0x00000000ff1a7431 */ /* 0x000fe200000001ff */
[----:B------:R-:W-:-:S02]  /*9520*/  CS2R R24, SRZ ;  /* 0x0000000000187805 */ /* 0x000fc4000001ff00 */
[----:B------:R-:W-:-:S04]  /*9530*/  LOP3.LUT P0, RZ, R35, 0x1, RZ, 0xc0, !PT ;  /* 0x0000000123ff7812 */ /* 0x000fc8000780c0ff */
[----:B------:R-:W4:Y:S01]  /*9540*/  @!P1 LDG.E.64 R24, desc[UR10][R60.64] ;  /* 0x0000000a3c189981 */ /* 0x000f22000c1e1b00 */
[----:B------:R-:W-:-:S08]  /*9550*/  CS2R R28, SRZ ;  /* 0x00000000001c7805 */ /* 0x000fd0000001ff00 */
[----:B--2---:R-:W2:Y:S01]  /*9560*/  @!P0 LDG.E.64 R28, desc[UR10][R36.64] ;  /* 0x0000000a241c8981 */ /* 0x004ea2000c1e1b00 */
[----:B---3--:R-:W-:-:S05]  /*9570*/  @!P1 MOV R26, R23 ;  /* 0x00000017001a9202 */ /* 0x008fca0000000f00 */
[----:B------:R0:W-:Y:S02]  /*9580*/  STL [R1+0x854], R26 ;  /* 0x0008541a01007387 */ /* 0x0001e40000100800 */
[----:B0-----:R-:W-:-:S06]  /*9590*/  CS2R R26, SRZ ;  /* 0x00000000001a7805 */ /* 0x001fcc000001ff00 */
[----:B----4-:R-:W3:Y:S01]  /*95a0*/  @!P0 LDG.E.64 R26, desc[UR10][R58.64] ;  /* 0x0000000a3a1a8981 */ /* 0x010ee2000c1e1b00 */
[----:B------:R-:W-:Y:S02]  /*95b0*/  CS2R R2, SRZ ;  /* 0x0000000000027805 */ /* 0x000fe4000001ff00 */
[----:B------:R-:W-:Y:S02]  /*95c0*/  @!P1 MOV R2, R22 ;  /* 0x0000001600029202 */ /* 0x000fe40000000f00 */
[----:B------:R-:W-:-:S03]  /*95d0*/  @!P1 MOV R3, R24 ;  /* 0x0000001800039202 */ /* 0x000fc60000000f00 */
[----:B------:R0:W-:Y:S04]  /*95e0*/  STL [R1+0x848], R2 ;  /* 0x0008480201007387 */ /* 0x0001e80000100800 */
[----:B------:R-:W-:Y:S04]  /*95f0*/  STL [R1+0x550], R3 ;  /* 0x0005500301007387 */ /* 0x000fe80000100800 */
[----:B------:R1:W-:Y:S01]  /*9600*/  STL.64 [R1+0x150], R30 ;  /* 0x0001501e01007387 */ /* 0x0003e20000100a00 */
[----:B0-----:R-:W-:Y:S02]  /*9610*/  MOV R2, RZ ;  /* 0x000000ff00027202 */ /* 0x001fe40000000f00 */
[----:B------:R-:W-:Y:S01]  /*9620*/  @!P1 MOV R2, R25 ;  /* 0x0000001900029202 */ /* 0x000fe20000000f00 */
[----:B------:R-:W4:Y:S04]  /*9630*/  LDL.LU.64 R58, [R1+0x510] ;  /* 0x00051000013a7983 */ /* 0x000f280000300a00 */
[----:B------:R0:W-:Y:S01]  /*9640*/  STL [R1+0x564], R2 ;  /* 0x0005640201007387 */ /* 0x0001e20000100800 */
[----:B-1----:R-:W-:Y:S01]  /*9650*/  HFMA2 R30, -RZ, RZ, 0, 0 ;  /* 0x00000000ff1e7431 */ /* 0x002fe200000001ff */
[----:B0-----:R-:W-:-:S02]  /*9660*/  CS2R R2, SRZ ;  /* 0x0000000000027805 */ /* 0x001fc4000001ff00 */
[----:B--2---:R-:W-:Y:S01]  /*9670*/  @!P0 MOV R3, R28 ;  /* 0x0000001c00038202 */ /* 0x004fe20000000f00 */
[----:B------:R0:W-:Y:S02]  /*9680*/  STL.64 [R1+0x350], R32 ;  /* 0x0003502001007387 */ /* 0x0001e40000100a00 */
[----:B0-----:R-:W-:Y:S02]  /*9690*/  CS2R R32, SRZ ;  /* 0x0000000000207805 */ /* 0x001fe4000001ff00 */
[----:B---3--:R-:W-:Y:S02]  /*96a0*/  @!P0 MOV R2, R26 ;  /* 0x0000001a00028202 */ /* 0x008fe40000000f00 */
[----:B------:R-:W-:-:S03]  /*96b0*/  @!P0 MOV R30, R27 ;  /* 0x0000001b001e8202 */ /* 0x000fc60000000f00 */
[----:B------:R0:W-:Y:S02]  /*96c0*/  STL [R1+0x860], R2 ;  /* 0x0008600201007387 */ /* 0x0001e40000100800 */
[----:B0-----:R-:W-:Y:S02]  /*96d0*/  MOV R2, RZ ;  /* 0x000000ff00027202 */ /* 0x001fe40000000f00 */
[----:B------:R-:W-:Y:S02]  /*96e0*/  @!P0 MOV R2, R29 ;  /* 0x0000001d00028202 */ /* 0x000fe40000000f00 */
[----:B------:R-:W-:-:S13]  /*96f0*/  LOP3.LUT P0, RZ, R34, 0x80000, RZ, 0xc0, !PT ;  /* 0x0008000022ff7812 */ /* 0x000fda000780c0ff */
[----:B------:R-:W2:Y:S01]  /*9700*/  @!P0 LDG.E.64 R32, desc[UR10][R50.64] ;  /* 0x0000000a32208981 */ /* 0x000ea2000c1e1b00 */
[----:B------:R-:W-:Y:S01]  /*9710*/  HFMA2 R35, -RZ, RZ, 0, 0 ;  /* 0x00000000ff237431 */ /* 0x000fe200000001ff */
[----:B------:R-:W-:Y:S02]  /*9720*/  @!P2 MOV R35, R18 ;  /* 0x000000120023a202 */ /* 0x000fe40000000f00 */
[----:B------:R-:W-:Y:S01]  /*9730*/  LOP3.LUT P1, RZ, R34, 0x100000, RZ, 0xc0, !PT ;  /* 0x0010000022ff7812 */ /* 0x000fe2000782c0ff */
[----:B------:R0:W-:Y:S04]  /*9740*/  STL [R1+0x87c], R30 ;  /* 0x00087c1e01007387 */ /* 0x0001e80000100800 */
[----:B------:R1:W-:Y:S01]  /*9750*/  STL [R1+0x828], R35 ;  /* 0x0008282301007387 */ /* 0x0003e20000100800 */
[----:B------:R-:W-:-:S02]  /*9760*/  CS2R R36, SRZ ;  /* 0x0000000000247805 */ /* 0x000fc4000001ff00 */
[----:B------:R-:W-:Y:S02]  /*9770*/  MOV R61, R0 ;  /* 0x00000000003d7202 */ /* 0x000fe40000000f00 */
[----:B------:R-:W3:Y:S01]  /*9780*/  LDL.LU R0, [R1+0x8f8] ;  /* 0x0008f80001007983 */ /* 0x000ee20000300800 */
[----:B0-----:R-:W-:-:S03]  /*9790*/  CS2R R30, SRZ ;  /* 0x00000000001e7805 */ /* 0x001fc6000001ff00 */
[----:B----4-:R0:W4:Y:S01]  /*97a0*/  @!P1 LDG.E.64 R36, desc[UR10][R58.64] ;  /* 0x0000000a3a249981 */ /* 0x010122000c1e1b00 */
[----:B-1----:R-:W-:-:S03]  /*97b0*/  HFMA2 R35, -RZ, RZ, 0, 0 ;  /* 0x00000000ff237431 */ /* 0x002fc600000001ff */
[----:B------:R-:W3:Y:S01]  /*97c0*/  @!P0 LDG.E.64 R30, desc[UR10][R54.64] ;  /* 0x0000000a361e8981 */ /* 0x000ee2000c1e1b00 */
[----:B------:R-:W-:-:S03]  /*97d0*/  @!P2 MOV R35, R19 ;  /* 0x000000130023a202 */ /* 0x000fc60000000f00 */
[----:B------:R-:W4:Y:S01]  /*97e0*/  LDL.LU.64 R50, [R1+0x4e0] ;  /* 0x0004e00001327983 */ /* 0x000f220000300a00 */
[----:B------:R-:W-:Y:S01]  /*97f0*/  LOP3.LUT P2, RZ, R34, 0x200000, RZ, 0xc0, !PT ;  /* 0x0020000022ff7812 */ /* 0x000fe2000784c0ff */
[----:B------:R-:W-:Y:S02]  /*9800*/  HFMA2 R34, -RZ, RZ, 0, 0 ;  /* 0x00000000ff227431 */ /* 0x000fe400000001ff */
[----:B------:R1:W-:Y:S01]  /*9810*/  STL [R1+0x838], R35 ;  /* 0x0008382301007387 */ /* 0x0003e20000100800 */
[----:B0-----:R-:W-:Y:S02]  /*9820*/  MOV R58, R39 ;  /* 0x00000027003a7202 */ /* 0x001fe40000000f00 */
[----:B------:R-:W-:Y:S01]  /*9830*/  MOV R59, R56 ;  /* 0x00000038003b7202 */ /* 0x000fe20000000f00 */
[----:B------:R-:W4:Y:S01]  /*9840*/  LDL.LU.64 R54, [R1+0x4b0] ;  /* 0x0004b00001367983 */ /* 0x000f220000300a00 */
[----:B-1----:R-:W-:-:S03]  /*9850*/  MOV R35, RZ ;  /* 0x000000ff00237202 */ /* 0x002fc60000000f00 */
[----:B------:R-:W4:Y:S04]  /*9860*/  LDL.LU R56, [R1+0x900] ;  /* 0x0009000001387983 */ /* 0x000f280000300800 */
[----:B------:R-:W3:Y:S04]  /*9870*/  @!P1 LDG.E.64 R34, desc[UR10][R52.64] ;  /* 0x0000000a34229981 */ /* 0x000ee8000c1e1b00 */
[----:B------:R0:W-:Y:S04]  /*9880*/  STL.64 [R1+0x358], R58 ;  /* 0x0003583a01007387 */ /* 0x0001e80000100a00 */
[----:B------:R-:W4:Y:S01]  /*9890*/  LDL.LU.64 R52, [R1+0x4c0] ;  /* 0x0004c00001347983 */ /* 0x000f220000300a00 */
[----:B0-----:R-:W-:-:S03]  /*98a0*/  HFMA2 R58, -RZ, RZ, 0, 0 ;  /* 0x00000000ff3a7431 */ /* 0x001fc600000001ff */
[----:B------:R-:W4:Y:S01]  /*98b0*/  LDL.LU R59, [R1+0x8e4] ;  /* 0x0008e400013b7983 */ /* 0x000f220000300800 */
[----:B------:R-:W-:-:S03]  /*98c0*/  MOV R60, R57 ;  /* 0x00000039003c7202 */ /* 0x000fc60000000f00 */
[----:B------:R-:W4:Y:S04]  /*98d0*/  LDL.LU R57, [R1+0x8fc] ;  /* 0x0008fc0001397983 */ /* 0x000f280000300800 */
[----:B------:R-:W-:Y:S04]  /*98e0*/  STL [R1+0x530], R3 ;  /* 0x0005300301007387 */ /* 0x000fe80000100800 */
[----:B------:R0:W-:Y:S04]  /*98f0*/  STL [R1+0x548], R2 ;  /* 0x0005480201007387 */ /* 0x0001e80000100800 */
[----:B------:R1:W-:Y:S04]  /*9900*/  STL.64 [R1+0x158], R60 ;  /* 0x0001583c01007387 */ /* 0x0003e80000100a00 */
[----:B0-----:R-:W4:Y:S04]  /*9910*/  LDL.LU.64 R2, [R1+0x490] ;  /* 0x0004900001027983 */ /* 0x001f280000300a00 */
[----:B-1----:R-:W4:Y:S01]  /*9920*/  LDL.LU.64 R60, [R1+0x8e8] ;  /* 0x0008e800013c7983 */ /* 0x002f220000300a00 */
[----:B--2---:R-:W-:-:S05]  /*9930*/  @!P0 MOV R58, R32 ;  /* 0x00000020003a8202 */ /* 0x004fca0000000f00 */
[----:B------:R0:W-:Y:S04]  /*9940*/  STL [R1+0x4e8], R58 ;  /* 0x0004e83a01007387 */ /* 0x0001e80000100800 */
[----:B0-----:R-:W2:Y:S04]  /*9950*/  LDL.LU R58, [R1+0x8e0] ;  /* 0x0008e000013a7983 */ /* 0x001ea80000300800 */
[----:B------:R0:W-:Y:S02]  /*9960*/  STL [R1+0x7d8], R38 ;  /* 0x0007d82601007387 */ /* 0x0001e40000100800 */
[----:B0-----:R-:W-:-:S06]  /*9970*/  CS2R R38, SRZ ;  /* 0x0000000000267805 */ /* 0x001fcc000001ff00 */
[----:B------:R0:W2:Y:S02]  /*9980*/  @!P2 LDG.E.64 R38, desc[UR10][R40.64] ;  /* 0x0000000a2826a981 */ /* 0x0000a4000c1e1b00 */
[----:B0-----:R-:W-:-:S06]  /*9990*/  CS2R R40, SRZ ;  /* 0x0000000000287805 */ /* 0x001fcc000001ff00 */
[----:B------:R0:W2:Y:S02]  /*99a0*/  @!P2 LDG.E.64 R40, desc[UR10][R42.64] ;  /* 0x0000000a2a28a981 */ /* 0x0000a4000c1e1b00 */
[----:B0-----:R-:W-:Y:S02]  /*99b0*/  CS2R R42, SRZ ;  /* 0x00000000002a7805 */ /* 0x001fe4000001ff00 */
[----:B---3--:R0:W-:Y:S04]  /*99c0*/  STL [R1+0x8c8], R35 ;  /* 0x0008c82301007387 */ /* 0x0081e80000100800 */
[----:B------:R1:W3:Y:S01]  /*99d0*/  @!P3 LDG.E.64 R42, desc[UR10][R44.64] ;  /* 0x0000000a2c2ab981 */ /* 0x0002e2000c1e1b00 */
[----:B0-----:R-:W-:-:S03]  /*99e0*/  HFMA2 R35, -RZ, RZ, 0, 0 ;  /* 0x00000000ff237431 */ /* 0x001fc600000001ff */
[----:B------:R0:W-:Y:S01]  /*99f0*/  STL [R1+0x8cc], R28 ;  /* 0x0008cc1c01007387 */ /* 0x0001e20000100800 */
[----:B-1----:R-:W-:Y:S02]  /*9a00*/  CS2R R44, SRZ ;  /* 0x00000000002c7805 */ /* 0x002fe4000001ff00 */
[----:B------:R-:W-:Y:S02]  /*9a10*/  @!P0 MOV R35, R30 ;  /* 0x0000001e00238202 */ /* 0x000fe40000000f00 */
[----:B0-----:R-:W-:Y:S02]  /*9a20*/  MOV R28, RZ ;  /* 0x000000ff001c7202 */ /* 0x001fe40000000f00 */
[----:B------:R0:W3:Y:S01]  /*9a30*/  @!P3 LDG.E.64 R44, desc[UR10][R46.64] ;  /* 0x0000000a2e2cb981 */ /* 0x0000e2000c1e1b00 */
[----:B------:R-:W-:-:S03]  /*9a40*/  @!P0 MOV R28, R31 ;  /* 0x0000001f001c8202 */ /* 0x000fc60000000f00 */
[----:B------:R1:W-:Y:S01]  /*9a50*/  STL [R1+0x85c], R35 ;  /* 0x00085c2301007387 */ /* 0x0003e20000100800 */
[----:B0-----:R-:W-:-:S03]  /*9a60*/  CS2R R46, SRZ ;  /* 0x00000000002e7805 */ /* 0x001fc6000001ff00 */
[----:B------:R0:W-:Y:S01]  /*9a70*/  STL [R1+0x878], R28 ;  /* 0x0008781c01007387 */ /* 0x0001e20000100800 */
[----:B-1----:R-:W-:-:S03]  /*9a80*/  MOV R35, RZ ;  /* 0x000000ff00237202 */ /* 0x002fc60000000f00 */
[----:B------:R1:W3:Y:S01]  /*9a90*/  @!P4 LDG.E.64 R46, desc[UR10][R48.64] ;  /* 0x0000000a302ec981 */ /* 0x0002e2000c1e1b00 */
[----:B------:R-:W-:Y:S02]  /*9aa0*/  @!P0 MOV R35, R33 ;  /* 0x0000002100238202 */ /* 0x000fe40000000f00 */
[----:B0-----:R-:W-:-:S04]  /*9ab0*/  IADD3 R28, PT, PT, R0, 0x1c8, RZ ;  /* 0x000001c8001c7810 */ /* 0x001fc80007ffe0ff */
[----:B------:R-:W-:Y:S02]  /*9ac0*/  ISETP.GE.U32.AND P0, PT, R28, UR16, PT ;  /* 0x000000101c007c0c */ /* 0x000fe4000bf06070 */
[----:B-1----:R-:W-:Y:S02]  /*9ad0*/  CS2R R48, SRZ ;  /* 0x0000000000307805 */ /* 0x002fe4000001ff00 */
[----:B------:R-:W-:-:S04]  /*9ae0*/  SHF.R.S32.HI R28, RZ, 0x1f, R28 ;  /* 0x0000001fff1c7819 */ /* 0x000fc8000001141c */
[----:B------:R-:W-:Y:S01]  /*9af0*/  ISETP.GE.AND.EX P0, PT, R28, UR17, PT, P0 ;  /* 0x000000111c007c0c */ /* 0x000fe2000bf06300 */
[----:B----4-:R0:W4:Y:S02]  /*9b00*/  @!P4 LDG.E.64 R48, desc[UR10][R50.64] ;  /* 0x0000000a3230c981 */ /* 0x010124000c1e1b00 */
[----:B0-----:R-:W-:-:S06]  /*9b10*/  CS2R R50, SRZ ;  /* 0x0000000000327805 */ /* 0x001fcc000001ff00 */
[----:B------:R0:W4:Y:S02]  /*9b20*/  @!P5 LDG.E.64 R50, desc[UR10][R52.64] ;  /* 0x0000000a3432d981 */ /* 0x000124000c1e1b00 */
[----:B0-----:R-:W-:-:S06]  /*9b30*/  CS2R R52, SRZ ;  /* 0x0000000000347805 */ /* 0x001fcc000001ff00 */
[----:B------:R0:W4:Y:S02]  /*9b40*/  @!P5 LDG.E.64 R52, desc[UR10][R54.64] ;  /* 0x0000000a3634d981 */ /* 0x000124000c1e1b00 */
[----:B0-----:R-:W-:Y:S01]  /*9b50*/  HFMA2 R54, -RZ, RZ, 0, 0 ;  /* 0x00000000ff367431 */ /* 0x001fe200000001ff */
[----:B------:R-:W-:-:S06]  /*9b60*/  MOV R55, RZ ;  /* 0x000000ff00377202 */ /* 0x000fcc0000000f00 */
[----:B------:R0:W4:Y:S02]  /*9b70*/  @!P6 LDG.E.64 R54, desc[UR10][R56.64] ;  /* 0x0000000a3836e981 */ /* 0x000124000c1e1b00 */
[----:B0-----:R-:W-:Y:S02]  /*9b80*/  CS2R R56, SRZ ;  /* 0x0000000000387805 */ /* 0x001fe4000001ff00 */
[----:B------:R-:W-:Y:S04]  /*9b90*/  STL [R1+0x4f4], R35 ;  /* 0x0004f42301007387 */ /* 0x000fe80000100800 */
[----:B------:R0:W4:Y:S04]  /*9ba0*/  @!P6 LDG.E.64 R56, desc[UR10][R2.64] ;  /* 0x0000000a0238e981 */ /* 0x000128000c1e1b00 */
[----:B------:R1:W-:Y:S04]  /*9bb0*/  STL.64 [R1+0x360], R60 ;  /* 0x0003603c01007387 */ /* 0x0003e80000100a00 */
[----:B------:R-:W3:Y:S04]  /*9bc0*/  LDL.LU.64 R2, [R1+0x8f0] ;  /* 0x0008f00001027983 */ /* 0x000ee80000300a00 */
[----:B-1----:R-:W4:Y:S04]  /*9bd0*/  LDL.LU.64 R60, [R1+0x8d0] ;  /* 0x0008d000013c7983 */ /* 0x002f280000300a00 */
[----:B--2---:R1:W-:Y:S02]  /*9be0*/  STL.64 [R1+0x160], R58 ;  /* 0x0001603a01007387 */ /* 0x0043e40000100a00 */
[----:B-1----:R-:W1:Y:S02]  /*9bf0*/  @!P0 LDC.64 R58, c[0x0][0x3f8] ;  /* 0x0000fe00ff3a8b82 */ /* 0x002e640000000a00 */
[----:B-1----:R-:W-:-:S02]  /*9c00*/  MOV R28, R59 ;  /* 0x0000003b001c7202 */ /* 0x002fc40000000f00 */
[----:B------:R-:W-:Y:S02]  /*9c10*/  MOV R35, R58 ;  /* 0x0000003a00237202 */ /* 0x000fe40000000f00 */
[----:B------:R-:W2:Y:S04]  /*9c20*/  LDL.LU.64 R58, [R1+0x8d8] ;  /* 0x0008d800013a7983 */ /* 0x000ea80000300a00 */
[----:B------:R-:W-:Y:S04]  /*9c30*/  STL.64 [R1+0x368], R4 ;  /* 0x0003680401007387 */ /* 0x000fe80000100a00 */
[----:B------:R1:W-:Y:S04]  /*9c40*/  STL.64 [R1+0x170], R6 ;  /* 0x0001700601007387 */ /* 0x0003e80000100a00 */
[----:B------:R-:W-:Y:S01]  /*9c50*/  STL.64 [R1+0x370], R8 ;  /* 0x0003700801007387 */ /* 0x000fe20000100a00 */
[----:B-1----:R-:W-:-:S03]  /*9c60*/  IADD3 R7, PT, PT, R0, 0x1c8, RZ ;  /* 0x000001c800077810 */ /* 0x002fc60007ffe0ff */
[----:B---3--:R0:W-:Y:S01]  /*9c70*/  STL.64 [R1+0x168], R2 ;  /* 0x0001680201007387 */ /* 0x0081e20000100a00 */
[----:B----4-:R-:W-:Y:S02]  /*9c80*/  @!P0 MOV R5, R61 ;  /* 0x0000003d00058202 */ /* 0x010fe40000000f00 */
[----:B0-----:R-:W-:-:S04]  /*9c90*/  IADD3 R3, PT, PT, R0, 0x1c8, RZ ;  /* 0x000001c800037810 */ /* 0x001fc80007ffe0ff */
[----:B------:R-:W-:-:S05]  /*9ca0*/  SHF.R.S32.HI R3, RZ, 0x1f, R3 ;  /* 0x0000001fff037819 */ /* 0x000fca0000011403 */
[----:B------:R-:W-:Y:S02]  /*9cb0*/  @!P0 IMAD R8, R3, R35, RZ ;  /* 0x0000002303088224 */ /* 0x000fe400078e02ff */
[----:B------:R-:W0:Y:S01]  /*9cc0*/  @!P0 LDC.64 R2, c[0x0][0x3a0] ;  /* 0x0000e800ff028b82 */ /* 0x000e220000000a00 */
[----:B--2---:R-:W-:-:S05]  /*9cd0*/  @!P0 MOV R4, R58 ;  /* 0x0000003a00048202 */ /* 0x004fca0000000f00 */
[C---:B------:R-:W-:Y:S02]  /*9ce0*/  @!P0 IMAD.WIDE.U32 R4, R7.reuse, R35, R4 ;  /* 0x0000002307048225 */ /* 0x040fe400078e0004 */
[----:B------:R-:W2:Y:S02]  /*9cf0*/  LDL.LU R35, [R1+0x8c8] ;  /* 0x0008c80001237983 */ /* 0x000ea40000300800 */
[----:B------:R-:W-:Y:S02]  /*9d00*/  @!P0 IMAD R8, R7, R28, R8 ;  /* 0x0000001c07088224 */ /* 0x000fe400078e0208 */
[----:B------:R-:W3:Y:S01]  /*9d10*/  LDL.LU R28, [R1+0x8cc] ;  /* 0x0008cc00011c7983 */ /* 0x000ee20000300800 */
[----:B------:R-:W1:Y:S02]  /*9d20*/  @!P0 LDC.64 R6, c[0x0][0x398] ;  /* 0x0000e600ff068b82 */ /* 0x000e640000000a00 */
[----:B------:R-:W-:Y:S01]  /*9d30*/  @!P0 IADD3 R8, PT, PT, R5, R8, RZ ;  /* 0x0000000805088210 */ /* 0x000fe20007ffe0ff */
[----:B------:R4:W-:Y:S01]  /*9d40*/  STL.64 [R1+0x178], R10 ;  /* 0x0001780a01007387 */ /* 0x0009e20000100a00 */
[----:B------:R-:W-:-:S03]  /*9d50*/  @!P0 SHF.L.U32 R5, R4, 0x2, RZ ;  /* 0x0000000204058819 */ /* 0x000fc600000006ff */
[----:B------:R0:W-:Y:S04]  /*9d60*/  STL.64 [R1+0x180], R14 ;  /* 0x0001800e01007387 */ /* 0x0001e80000100a00 */
[----:B------:R0:W-:Y:S01]  /*9d70*/  STL.64 [R1+0x380], R16 ;  /* 0x0003801001007387 */ /* 0x0001e20000100a00 */
[----:B----4-:R-:W-:-:S03]  /*9d80*/  HFMA2 R11, -RZ, RZ, 0, 0 ;  /* 0x00000000ff0b7431 */ /* 0x010fc600000001ff */
[----:B------:R4:W-:Y:S01]  /*9d90*/  STL.64 [R1+0x378], R12 ;  /* 0x0003780c01007387 */ /* 0x0009e20000100a00 */
[----:B0-----:R-:W-:Y:S02]  /*9da0*/  CS2R R14, SRZ ;  /* 0x00000000000e7805 */ /* 0x001fe4000001ff00 */
[----:B------:R-:W-:Y:S02]  /*9db0*/  @!P0 SHF.L.U64.HI R8, R4, 0x2, R8 ;  /* 0x0000000204088819 */ /* 0x000fe40000010208 */
[----:B------:R-:W-:Y:S02]  /*9dc0*/  CS2R R16, SRZ ;  /* 0x0000000000107805 */ /* 0x000fe4000001ff00 */
[----:B------:R-:W-:Y:S02]  /*9dd0*/  @!P1 MOV R15, R36 ;  /* 0x00000024000f9202 */ /* 0x000fe40000000f00 */
[----:B------:R-:W-:Y:S02]  /*9de0*/  @!P1 MOV R17, R34 ;  /* 0x0000002200119202 */ /* 0x000fe40000000f00 */
[----:B----4-:R-:W-:-:S02]  /*9df0*/  CS2R R12, SRZ ;  /* 0x00000000000c7805 */ /* 0x010fc4000001ff00 */
[----:B------:R-:W-:Y:S02]  /*9e00*/  @!P1 MOV R14, R37 ;  /* 0x00000025000e9202 */ /* 0x000fe40000000f00 */
[----:B------:R-:W-:Y:S02]  /*9e10*/  MOV R9, RZ ;  /* 0x000000ff00097202 */ /* 0x000fe40000000f00 */
[----:B------:R-:W-:Y:S02]  /*9e20*/  @!P2 MOV R13, R38 ;  /* 0x00000026000da202 */ /* 0x000fe40000000f00 */
[----:B------:R-:W-:Y:S02]  /*9e30*/  @!P2 MOV R12, R39 ;  /* 0x00000027000ca202 */ /* 0x000fe40000000f00 */
[----:B------:R-:W-:Y:S02]  /*9e40*/  @!P2 MOV R11, R40 ;  /* 0x00000028000ba202 */ /* 0x000fe40000000f00 */
[----:B------:R-:W-:-:S02]  /*9e50*/  @!P2 MOV R9, R41 ;  /* 0x000000290009a202 */ /* 0x000fc40000000f00 */
[----:B-1----:R-:W-:-:S04]  /*9e60*/  @!P0 IADD3 R6, P2, PT, R5, R6, RZ ;  /* 0x0000000605068210 */ /* 0x002fc80007f5e0ff */
[----:B------:R-:W-:Y:S02]  /*9e70*/  @!P0 IADD3.X R7, PT, PT, R8, R7, RZ, P2, !PT ;  /* 0x0000000708078210 */ /* 0x000fe400017fe4ff */
[C---:B------:R-:W-:Y:S01]  /*9e80*/  IADD3 R10, PT, PT, R0.reuse, 0x1d0, RZ ;  /* 0x000001d0000a7810 */ /* 0x040fe20007ffe0ff */
[----:B------:R0:W-:Y:S04]  /*9e90*/  STL.64 [R1+0x188], R18 ;  /* 0x0001881201007387 */ /* 0x0001e80000100a00 */
[----:B------:R1:W-:Y:S01]  /*9ea0*/  STL [R1+0x4e4], R11 ;  /* 0x0004e40b01007387 */ /* 0x0003e20000100800 */
[----:B0-----:R-:W-:Y:S02]  /*9eb0*/  SHF.R.S32.HI R18, RZ, 0x1f, R10 ;  /* 0x0000001fff127819 */ /* 0x001fe4000001140a */
[----:B-1----:R-:W-:-:S04]  /*9ec0*/  IADD3 R11, PT, PT, R0, 0x1d8, RZ ;  /* 0x000001d8000b7810 */ /* 0x002fc80007ffe0ff */
[----:B------:R-:W-:Y:S02]  /*9ed0*/  ISETP.GE.U32.AND P2, PT, R11, UR16, PT ;  /* 0x000000100b007c0c */ /* 0x000fe4000bf46070 */
[----:B------:R-:W-:Y:S01]  /*9ee0*/  SHF.R.S32.HI R19, RZ, 0x1f, R11 ;  /* 0x0000001fff137819 */ /* 0x000fe2000001140b */
[----:B------:R-:W-:Y:S03]  /*9ef0*/  STL [R1+0x864], R13 ;  /* 0x0008640d01007387 */ /* 0x000fe60000100800 */
[----:B------:R-:W-:Y:S01]  /*9f00*/  ISETP.GE.AND.EX P2, PT, R19, UR17, PT, P2 ;  /* 0x0000001113007c0c */ /* 0x000fe2000bf46320 */
[----:B------:R0:W-:Y:S04]  /*9f10*/  STL [R1+0x88c], R12 ;  /* 0x00088c0c01007387 */ /* 0x0001e80000100800 */
[----:B------:R-:W-:Y:S01]  /*9f20*/  STL [R1+0x508], R9 ;  /* 0x0005080901007387 */ /* 0x000fe20000100800 */
[----:B0-----:R-:W-:-:S02]  /*9f30*/  CS2R R12, SRZ ;  /* 0x00000000000c7805 */ /* 0x001fc4000001ff00 */
[----:B------:R-:W-:Y:S02]  /*9f40*/  @!P3 MOV R13, R42 ;  /* 0x0000002a000db202 */ /* 0x000fe40000000f00 */
[----:B------:R-:W-:-:S03]  /*9f50*/  @!P3 MOV R12, R43 ;  /* 0x0000002b000cb202 */ /* 0x000fc60000000f00 */
[----:B------:R-:W-:Y:S04]  /*9f60*/  STL [R1+0x870], R13 ;  /* 0x0008700d01007387 */ /* 0x000fe80000100800 */
[----:B------:R0:W-:Y:S02]  /*9f70*/  STL [R1+0x888], R12 ;  /* 0x0008880c01007387 */ /* 0x0001e40000100800 */
[----:B0-----:R-:W-:Y:S02]  /*9f80*/  CS2R R12, SRZ ;  /* 0x00000000000c7805 */ /* 0x001fe4000001ff00 */
[----:B------:R-:W-:-:S05]  /*9f90*/  @!P3 MOV R12, R45 ;  /* 0x0000002d000cb202 */ /* 0x000fca0000000f00 */
[----:B------:R0:W-:Y:S01]  /*9fa0*/  STL [R1+0x4ec], R12 ;  /* 0x0004ec0c01007387 */ /* 0x0001e20000100800 */
[----:B------:R-:W-:Y:S01]  /*9fb0*/  @!P4 MOV R13, R46 ;  /* 0x0000002e000dc202 */ /* 0x000fe20000000f00 */
[----:B0-----:R-:W-:-:S04]  /*9fc0*/  HFMA2 R12, -RZ, RZ, 0, 0 ;  /* 0x00000000ff0c7431 */ /* 0x001fc800000001ff */
[----:B------:R-:W-:Y:S01]  /*9fd0*/  STL [R1+0x894], R13 ;  /* 0x0008940d01007387 */ /* 0x000fe20000100800 */
[----:B------:R-:W-:-:S05]  /*9fe0*/  @!P4 MOV R12, R47 ;  /* 0x0000002f000cc202 */ /* 0x000fca0000000f00 */
[----:B------:R-:W-:Y:S04]  /*9ff0*/  STL [R1+0x8a4], R12 ;  /* 0x0008a40c01007387 */ /* 0x000fe80000100800 */
[----:B------:R-:W-:Y:S04]  /*a000*/  STL [R1+0x4c4], R15 ;  /* 0x0004c40f01007387 */ /* 0x000fe80000100800 */
[----:B------:R0:W-:Y:S04]  /*a010*/  STL [R1+0x4e0], R14 ;  /* 0x0004e00e01007387 */ /* 0x0001e80000100800 */
[----:B------:R1:W-:Y:S01]  /*a020*/  STL.64 [R1+0x388], R20 ;  /* 0x0003881401007387 */ /* 0x0003e20000100a00 */
[----:B0-----:R-:W0:Y:S01]  /*a030*/  @!P2 LDC.64 R14, c[0x0][0x3a0] ;  /* 0x0000e800ff0eab82 */ /* 0x001e220000000a00 */
[----:B-1----:R-:W-:-:S02]  /*a040*/  CS2R R20, SRZ ;  /* 0x0000000000147805 */ /* 0x002fc4000001ff00 */
[----:B------:R-:W-:Y:S01]  /*a050*/  @!P4 MOV R20, R49 ;  /* 0x000000310014c202 */ /* 0x000fe20000000f00 */
[----:B------:R-:W-:Y:S04]  /*a060*/  STL [R1+0x51c], R17 ;  /* 0x00051c1101007387 */ /* 0x000fe80000100800 */
[----:B------:R1:W-:Y:S04]  /*a070*/  STL [R1+0x574], R20 ;  /* 0x0005741401007387 */ /* 0x0003e80000100800 */
[----:B------:R4:W-:Y:S01]  /*a080*/  STL.64 [R1+0x3b0], R40 ;  /* 0x0003b02801007387 */ /* 0x0009e20000100a00 */
[----:B-1----:R-:W-:-:S02]  /*a090*/  HFMA2 R20, -RZ, RZ, 0, 0 ;  /* 0x00000000ff147431 */ /* 0x002fc400000001ff */
[----:B----4-:R-:W-:Y:S01]  /*a0a0*/  HFMA2 R41, -RZ, RZ, 0, 0 ;  /* 0x00000000ff297431 */ /* 0x010fe200000001ff */
[----:B------:R-:W-:Y:S02]  /*a0b0*/  @!P5 MOV R20, R51 ;  /* 0x000000330014d202 */ /* 0x000fe40000000f00 */
[----:B--2---:R-:W-:Y:S02]  /*a0c0*/  @!P1 MOV R16, R35 ;  /* 0x0000002300109202 */ /* 0x004fe40000000f00 */
[----:B------:R-:W-:Y:S02]  /*a0d0*/  @!P0 IADD3 R2, P1, PT, R5, R2, RZ ;  /* 0x0000000205028210 */ /* 0x000fe40007f3e0ff */
[----:B------:R-:W-:Y:S02]  /*a0e0*/  CS2R R4, SRZ ;  /* 0x0000000000047805 */ /* 0x000fe4000001ff00 */
[----:B------:R-:W-:-:S05]  /*a0f0*/  @!P0 IADD3.X R3, PT, PT, R8, R3, RZ, P1, !PT ;  /* 0x0000000308038210 */ /* 0x000fca0000ffe4ff */
[----:B------:R1:W2:Y:S02]  /*a100*/  @!P0 LDG.E.64 R4, desc[UR10][R2.64] ;  /* 0x0000000a02048981 */ /* 0x0002a4000c1e1b00 */
[----:B-1----:R-:W-:-:S06]  /*a110*/  CS2R R2, SRZ ;  /* 0x0000000000027805 */ /* 0x002fcc000001ff00 */
[----:B------:R1:W4:Y:S01]  /*a120*/  @!P0 LDG.E.64 R2, desc[UR10][R6.64] ;  /* 0x0000000a06028981 */ /* 0x000322000c1e1b00 */
[----:B------:R-:W-:-:S04]  /*a130*/  ISETP.GE.U32.AND P1, PT, R10, UR16, PT ;  /* 0x000000100a007c0c */ /* 0x000fc8000bf26070 */
[----:B------:R-:W-:Y:S01]  /*a140*/  ISETP.GE.AND.EX P1, PT, R18, UR17, PT, P1 ;  /* 0x0000001112007c0c */ /* 0x000fe2000bf26310 */
[----:B-1----:R-:W1:-:S12]  /*a150*/  @!P2 LDC.64 R6, c[0x0][0x3f8] ;  /* 0x0000fe00ff06ab82 */ /* 0x002e580000000a00 */
[----:B------:R-:W0:Y:S01]  /*a160*/  @!P1 LDC.64 R8, c[0x0][0x3f8] ;  /* 0x0000fe00ff089b82 */ /* 0x000e220000000a00 */
[----:B------:R-:W-:Y:S02]  /*a170*/  @!P1 MOV R12, R58 ;  /* 0x0000003a000c9202 */ /* 0x000fe40000000f00 */
[----:B------:R-:W-:Y:S01]  /*a180*/  @!P1 MOV R13, R61 ;  /* 0x0000003d000d9202 */ /* 0x000fe20000000f00 */
[----:B------:R3:W-:Y:S04]  /*a190*/  STL [R1+0x834], R16 ;  /* 0x0008341001007387 */ /* 0x0007e80000100800 */
[----:B---3--:R-:W3:Y:S01]  /*a1a0*/  @!P2 LDC.64 R16, c[0x0][0x398] ;  /* 0x0000e600ff10ab82 */ /* 0x008ee20000000a00 */
[----:B-1----:R-:W-:Y:S02]  /*a1b0*/  @!P2 IMAD R19, R19, R6, RZ ;  /* 0x000000061313a224 */ /* 0x002fe400078e02ff */
[----:B0-----:R-:W-:-:S04]  /*a1c0*/  @!P1 IMAD R18, R18, R8, RZ ;  /* 0x0000000812129224 */ /* 0x001fc800078e02ff */
[C---:B------:R-:W-:Y:S02]  /*a1d0*/  @!P1 IMAD R18, R10.reuse, R9, R18 ;  /* 0x000000090a129224 */ /* 0x040fe400078e0212 */
[----:B------:R-:W-:Y:S01]  /*a1e0*/  @!P1 IMAD.WIDE.U32 R8, R10, R8, R12 ;  /* 0x000000080a089225 */ /* 0x000fe200078e000c */
[----:B------:R-:W-:Y:S02]  /*a1f0*/  @!P2 MOV R12, R58 ;  /* 0x0000003a000ca202 */ /* 0x000fe40000000f00 */
[----:B------:R-:W-:Y:S01]  /*a200*/  @!P2 MOV R13, R61 ;  /* 0x0000003d000da202 */ /* 0x000fe20000000f00 */
[C---:B------:R-:W-:Y:S02]  /*a210*/  @!P2 IMAD R19, R11.reuse, R7, R19 ;  /* 0x000000070b13a224 */ /* 0x040fe400078e0213 */
[----:B------:R-:W-:-:S03]  /*a220*/  @!P2 IMAD.WIDE.U32 R10, R11, R6, R12 ;  /* 0x000000060b0aa225 */ /* 0x000fc600078e000c */
[----:B------:R-:W0:Y:S08]  /*a230*/  @!P1 LDC.64 R12, c[0x0][0x398] ;  /* 0x0000e600ff0c9b82 */ /* 0x000e300000000a00 */
[----:B------:R-:W1:Y:S01]  /*a240*/  @!P1 LDC.64 R6, c[0x0][0x3a0] ;  /* 0x0000e800ff069b82 */ /* 0x000e620000000a00 */
[----:B------:R-:W-:Y:S02]  /*a250*/  @!P2 IADD3 R19, PT, PT, R11, R19, RZ ;  /* 0x000000130b13a210 */ /* 0x000fe40007ffe0ff */
[----:B------:R-:W-:Y:S01]  /*a260*/  @!P2 SHF.L.U32 R11, R10, 0x2, RZ ;  /* 0x000000020a0ba819 */ /* 0x000fe200000006ff */
[----:B------:R3:W-:Y:S01]  /*a270*/  STL [R1+0x8ac], R20 ;  /* 0x0008ac1401007387 */ /* 0x0007e20000100800 */
[----:B------:R-:W-:-:S02]  /*a280*/  @!P3 MOV R41, R44 ;  /* 0x0000002c0029b202 */ /* 0x000fc40000000f00 */
[----:B------:R-:W-:Y:S01]  /*a290*/  @!P5 MOV R21, R50 ;  /* 0x000000320015d202 */ /* 0x000fe20000000f00 */
[----:B------:R3:W-:Y:S01]  /*a2a0*/  STL.64 [R1+0x1c0], R46 ;  /* 0x0001c02e01007387 */ /* 0x0007e20000100a00 */
[----:B------:R-:W-:Y:S02]  /*a2b0*/  @!P1 IADD3 R18, PT, PT, R9, R18, RZ ;  /* 0x0000001209129210 */ /* 0x000fe40007ffe0ff */
[----:B------:R-:W-:Y:S01]  /*a2c0*/  @!P2 SHF.L.U64.HI R19, R10, 0x2, R19 ;  /* 0x000000020a13a819 */ /* 0x000fe20000010213 */
[----:B------:R3:W-:Y:S01]  /*a2d0*/  STL.64 [R1+0x390], R24 ;  /* 0x0003901801007387 */ /* 0x0007e20000100a00 */
[----:B------:R-:W-:Y:S01]  /*a2e0*/  @!P2 IADD3 R14, P3, PT, R11, R14, RZ ;  /* 0x0000000e0b0ea210 */ /* 0x000fe20007f7e0ff */
[----:B---3--:R-:W-:Y:S01]  /*a2f0*/  HFMA2 R20, -RZ, RZ, 0, 0 ;  /* 0x00000000ff147431 */ /* 0x008fe200000001ff */
[----:B------:R-:W-:Y:S01]  /*a300*/  @!P1 SHF.L.U32 R9, R8, 0x2, RZ ;  /* 0x0000000208099819 */ /* 0x000fe200000006ff */
[----:B------:R3:W-:Y:S01]  /*a310*/  STL.64 [R1+0x3c0], R48 ;  /* 0x0003c03001007387 */ /* 0x0007e20000100a00 */
[----:B------:R-:W-:-:S02]  /*a320*/  CS2R R46, SRZ ;  /* 0x00000000002e7805 */ /* 0x000fc4000001ff00 */
[----:B------:R-:W-:Y:S02]  /*a330*/  @!P4 MOV R46, R48 ;  /* 0x00000030002ec202 */ /* 0x000fe40000000f00 */
[----:B------:R-:W-:Y:S01]  /*a340*/  IADD3 R25, PT, PT, R0, 0x1e0, RZ ;  /* 0x000001e000197810 */ /* 0x000fe20007ffe0ff */
[----:B------:R1:W-:Y:S01]  /*a350*/  STL [R1+0x89c], R21 ;  /* 0x00089c1501007387 */ /* 0x0003e20000100800 */
[----:B------:R-:W-:Y:S02]  /*a360*/  @!P2 IADD3.X R15, PT, PT, R19, R15, RZ, P3, !PT ;  /* 0x0000000f130fa210 */ /* 0x000fe40001ffe4ff */
[----:B---3--:R-:W-:Y:S02]  /*a370*/  CS2R R48, SRZ ;  /* 0x0000000000307805 */ /* 0x008fe4000001ff00 */
[----:B------:R-:W-:Y:S02]  /*a380*/  @!P5 MOV R20, R53 ;  /* 0x000000350014d202 */ /* 0x000fe40000000f00 */
[----:B------:R-:W-:-:S02]  /*a390*/  @!P5 MOV R49, R52 ;  /* 0x000000340031d202 */ /* 0x000fc40000000f00 */
[----:B------:R-:W-:Y:S02]  /*a3a0*/  @!P1 SHF.L.U64.HI R18, R8, 0x2, R18 ;  /* 0x0000000208129819 */ /* 0x000fe40000010212 */
[----:B0-----:R-:W-:Y:S02]  /*a3b0*/  @!P1 IADD3 R12, P4, PT, R9, R12, RZ ;  /* 0x0000000c090c9210 */ /* 0x001fe40007f9e0ff */
[----:B------:R-:W-:Y:S02]  /*a3c0*/  ISETP.GE.U32.AND P3, PT, R25, UR16, PT ;  /* 0x0000001019007c0c */ /* 0x000fe4000bf66070 */
[----:B------:R-:W-:Y:S02]  /*a3d0*/  SHF.R.S32.HI R24, RZ, 0x1f, R25 ;  /* 0x0000001fff187819 */ /* 0x000fe40000011419 */
[----:B-1----:R-:W-:Y:S02]  /*a3e0*/  @!P1 IADD3 R8, P5, PT, R9, R6, RZ ;  /* 0x0000000609089210 */ /* 0x002fe40007fbe0ff */
[----:B------:R-:W-:Y:S01]  /*a3f0*/  IADD3 R21, PT, PT, R0, 0x1e8, RZ ;  /* 0x000001e800157810 */ /* 0x000fe20007ffe0ff */
[----:B------:R0:W-:Y:S01]  /*a400*/  STL.64 [R1+0x198], R26 ;  /* 0x0001981a01007387 */ /* 0x0001e20000100a00 */
[----:B------:R-:W-:-:S02]  /*a410*/  @!P1 IADD3.X R13, PT, PT, R18, R13, RZ, P4, !PT ;  /* 0x0000000d120d9210 */ /* 0x000fc400027fe4ff */
[----:B------:R-:W-:Y:S01]  /*a420*/  ISETP.GE.AND.EX P3, PT, R24, UR17, PT, P3 ;  /* 0x0000001118007c0c */ /* 0x000fe2000bf66330 */
[----:B------:R1:W-:Y:S01]  /*a430*/  STL [R1+0x59c], R20 ;  /* 0x00059c1401007387 */ /* 0x0003e20000100800 */
[----:B------:R-:W-:Y:S02]  /*a440*/  @!P1 IADD3.X R9, PT, PT, R18, R7, RZ, P5, !PT ;  /* 0x0000000712099210 */ /* 0x000fe40002ffe4ff */
[----:B------:R-:W-:Y:S02]  /*a450*/  ISETP.GE.U32.AND P4, PT, R21, UR16, PT ;  /* 0x0000001015007c0c */ /* 0x000fe4000bf86070 */
[----:B------:R-:W-:Y:S02]  /*a460*/  @!P2 IADD3 R16, P5, PT, R11, R16, RZ ;  /* 0x000000100b10a210 */ /* 0x000fe40007fbe0ff */
[----:B0-----:R-:W-:Y:S02]  /*a470*/  SHF.R.S32.HI R26, RZ, 0x1f, R21 ;  /* 0x0000001fff1a7819 */ /* 0x001fe40000011415 */
[----:B-1----:R-:W-:Y:S01]  /*a480*/  IADD3 R20, PT, PT, R0, 0x1f0, RZ ;  /* 0x000001f000147810 */ /* 0x002fe20007ffe0ff */
[----:B------:R0:W-:Y:S01]  /*a490*/  STL.64 [R1+0x398], R28 ;  /* 0x0003981c01007387 */ /* 0x0001e20000100a00 */
[----:B------:R-:W-:-:S02]  /*a4a0*/  ISETP.GE.AND.EX P4, PT, R26, UR17, PT, P4 ;  /* 0x000000111a007c0c */ /* 0x000fc4000bf86340 */
[----:B------:R-:W-:Y:S02]  /*a4b0*/  @!P2 IADD3.X R17, PT, PT, R19, R17, RZ, P5, !PT ;  /* 0x000000111311a210 */ /* 0x000fe40002ffe4ff */
[----:B------:R-:W-:Y:S02]  /*a4c0*/  ISETP.GE.U32.AND P5, PT, R20, UR16, PT ;  /* 0x0000001014007c0c */ /* 0x000fe4000bfa6070 */
[----:B------:R-:W-:Y:S01]  /*a4d0*/  CS2R R6, SRZ ;  /* 0x0000000000067805 */ /* 0x000fe2000001ff00 */
[----:B------:R-:W-:Y:S01]  /*a4e0*/  HFMA2 R10, -RZ, RZ, 0, 0 ;  /* 0x00000000ff0a7431 */ /* 0x000fe200000001ff */
[----:B------:R-:W1:Y:S01]  /*a4f0*/  @!P3 LDC.64 R18, c[0x0][0x3f8] ;  /* 0x0000fe00ff12bb82 */ /* 0x000e620000000a00 */
[----:B0-----:R-:W-:Y:S01]  /*a500*/  SHF.R.S32.HI R28, RZ, 0x1f, R20 ;  /* 0x0000001fff1c7819 */ /* 0x001fe20000011414 */
[----:B------:R0:W-:Y:S03]  /*a510*/  STL.64 [R1+0x190], R22 ;  /* 0x0001901601007387 */ /* 0x0001e60000100a00 */
[----:B------:R-:W-:Y:S01]  /*a520*/  ISETP.GE.AND.EX P5, PT, R28, UR17, PT, P5 ;  /* 0x000000111c007c0c */ /* 0x000fe2000bfa6350 */
[----:B------:R3:W4:Y:S01]  /*a530*/  @!P1 LDG.E.64 R6, desc[UR10][R8.64] ;  /* 0x0000000a08069981 */ /* 0x000722000c1e1b00 */
[----:B------:R-:W-:-:S06]  /*a540*/  MOV R11, RZ ;  /* 0x000000ff000b7202 */ /* 0x000fcc0000000f00 */
[----:B------:R3:W4:Y:S01]  /*a550*/  @!P2 LDG.E.64 R10, desc[UR10][R14.64] ;  /* 0x0000000a0e0aa981 */ /* 0x000722000c1e1b00 */
[----:B0-----:R-:W0:Y:S01]  /*a560*/  @!P4 LDC.64 R22, c[0x0][0x3f8] ;  /* 0x0000fe00ff16cb82 */ /* 0x001e220000000a00 */
[----:B---3--:R-:W-:Y:S01]  /*a570*/  HFMA2 R8, -RZ, RZ, 0, 0 ;  /* 0x00000000ff087431 */ /* 0x008fe200000001ff */
[----:B------:R-:W-:-:S06]  /*a580*/  MOV R9, RZ ;  /* 0x000000ff00097202 */ /* 0x000fcc0000000f00 */
[----:B------:R-:W3:Y:S01]  /*a590*/  @!P5 LDC.64 R14, c[0x0][0x3f8] ;  /* 0x0000fe00ff0edb82 */ /* 0x000ee20000000a00 */
[----:B------:R1:W4:Y:S02]  /*a5a0*/  @!P1 LDG.E.64 R8, desc[UR10][R12.64] ;  /* 0x0000000a0c089981 */ /* 0x000324000c1e1b00 */
[----:B-1----:R-:W-:Y:S01]  /*a5b0*/  @!P3 IMAD R24, R24, R18, RZ ;  /* 0x000000121818b224 */ /* 0x002fe200078e02ff */
[----:B------:R-:W-:-:S06]  /*a5c0*/  CS2R R12, SRZ ;  /* 0x00000000000c7805 */ /* 0x000fcc000001ff00 */
[----:B------:R1:W4:Y:S01]  /*a5d0*/  @!P2 LDG.E.64 R12, desc[UR10][R16.64] ;  /* 0x0000000a100ca981 */ /* 0x000322000c1e1b00 */
[----:B------:R-:W-:Y:S01]  /*a5e0*/  @!P3 IMAD R24, R25, R19, R24 ;  /* 0x000000131918b224 */ /* 0x000fe200078e0218 */
[-C--:B------:R-:W-:Y:S02]  /*a5f0*/  @!P4 MOV R19, R61.reuse ;  /* 0x0000003d0013c202 */ /* 0x080fe40000000f00 */
[----:B-1----:R-:W-:Y:S02]  /*a600*/  @!P3 MOV R16, R58 ;  /* 0x0000003a0010b202 */ /* 0x002fe40000000f00 */
[----:B------:R-:W-:-:S03]  /*a610*/  @!P3 MOV R17, R61 ;  /* 0x0000003d0011b202 */ /* 0x000fc60000000f00 */
[----:B------:R-:W-:Y:S01]  /*a620*/  @!P3 IMAD.WIDE.U32 R16, R25, R18, R16 ;  /* 0x000000121910b225 */ /* 0x000fe200078e0010 */
[----:B------:R-:W-:-:S03]  /*a630*/  @!P4 MOV R18, R58 ;  /* 0x0000003a0012c202 */ /* 0x000fc60000000f00 */
[----:B0-----:R-:W-:Y:S02]  /*a640*/  @!P4 IMAD R25, R26, R22, RZ ;  /* 0x000000161a19c224 */ /* 0x001fe400078e02ff */
[----:B---3--:R-:W-:Y:S02]  /*a650*/  @!P5 IMAD R28, R28, R14, RZ ;  /* 0x0000000e1c1cd224 */ /* 0x008fe400078e02ff */
[C---:B------:R-:W-:Y:S02]  /*a660*/  @!P4 IMAD R25, R21.reuse, R23, R25 ;  /* 0x000000171519c224 */ /* 0x040fe400078e0219 */
[----:B------:R-:W-:Y:S01]  /*a670*/  @!P4 IMAD.WIDE.U32 R22, R21, R22, R18 ;  /* 0x000000161516c225 */ /* 0x000fe200078e0012 */
[----:B------:R-:W-:Y:S02]  /*a680*/  @!P5 MOV R18, R58 ;  /* 0x0000003a0012d202 */ /* 0x000fe40000000f00 */
[----:B------:R-:W-:Y:S01]  /*a690*/  @!P5 MOV R19, R61 ;  /* 0x0000003d0013d202 */ /* 0x000fe20000000f00 */
[----:B------:R-:W-:-:S02]  /*a6a0*/  @!P5 IMAD R28, R20, R15, R28 ;  /* 0x0000000f141cd224 */ /* 0x000fc400078e021c */
[----:B------:R-:W-:-:S04]  /*a6b0*/  @!P5 IMAD.WIDE.U32 R14, R20, R14, R18 ;  /* 0x0000000e140ed225 */ /* 0x000fc800078e0012 */
[----:B------:R-:W-:Y:S01]  /*a6c0*/  HFMA2 R18, -RZ, RZ, 0, 0 ;  /* 0x00000000ff127431 */ /* 0x000fe200000001ff */
[----:B------:R-:W0:Y:S01]  /*a6d0*/  @!P3 LDC.64 R20, c[0x0][0x398] ;  /* 0x0000e600ff14bb82 */ /* 0x000e220000000a00 */
[----:B------:R-:W-:-:S05]  /*a6e0*/  @!P6 MOV R18, R55 ;  /* 0x000000370012e202 */ /* 0x000fca0000000f00 */
[----:B------:R1:W-:Y:S01]  /*a6f0*/  STL [R1+0x868], R18 ;  /* 0x0008681201007387 */ /* 0x0003e20000100800 */
[----:B------:R-:W-:Y:S01]  /*a700*/  @!P4 IADD3 R25, PT, PT, R23, R25, RZ ;  /* 0x000000191719c210 */ /* 0x000fe20007ffe0ff */
[----:B------:R-:W-:Y:S01]  /*a710*/  HFMA2 R27, -RZ, RZ, 0, 0 ;  /* 0x00000000ff1b7431 */ /* 0x000fe200000001ff */
[----:B-1----:R-:W1:Y:S01]  /*a720*/  @!P3 LDC.64 R18, c[0x0][0x3a0] ;  /* 0x0000e800ff12bb82 */ /* 0x002e620000000a00 */
[----:B------:R3:W-:Y:S01]  /*a730*/  STL.64 [R1+0x1a0], R30 ;  /* 0x0001a01e01007387 */ /* 0x0007e20000100a00 */
[C---:B------:R-:W-:Y:S02]  /*a740*/  @!P4 SHF.L.U64.HI R29, R22.reuse, 0x2, R25 ;  /* 0x00000002161dc819 */ /* 0x040fe40000010219 */
[----:B------:R-:W-:Y:S02]  /*a750*/  @!P6 MOV R27, R54 ;  /* 0x00000036001be202 */ /* 0x000fe40000000f00 */
[----:B------:R-:W-:Y:S02]  /*a760*/  @!P3 IADD3 R17, PT, PT, R17, R24, RZ ;  /* 0x000000181111b210 */ /* 0x000fe40007ffe0ff */
[----:B------:R-:W2:Y:S01]  /*a770*/  @!P4 LDC.64 R24, c[0x0][0x398] ;  /* 0x0000e600ff18cb82 */ /* 0x000ea20000000a00 */
[----:B---3--:R-:W-:-:S07]  /*a780*/  @!P4 SHF.L.U32 R30, R22, 0x2, RZ ;  /* 0x00000002161ec819 */ /* 0x008fce00000006ff */
[----:B------:R-:W3:Y:S01]  /*a790*/  @!P4 LDC.64 R22, c[0x0][0x3a0] ;  /* 0x0000e800ff16cb82 */ /* 0x000ee20000000a00 */
[----:B------:R0:W-:Y:S01]  /*a7a0*/  STL [R1+0x840], R27 ;  /* 0x0008401b01007387 */ /* 0x0001e20000100800 */
[C---:B------:R-:W-:Y:S02]  /*a7b0*/  @!P3 SHF.L.U64.HI R17, R16.reuse, 0x2, R17 ;  /* 0x000000021011b819 */ /* 0x040fe40000010211 */
[----:B------:R-:W-:Y:S01]  /*a7c0*/  @!P3 SHF.L.U32 R16, R16, 0x2, RZ ;  /* 0x000000021010b819 */ /* 0x000fe200000006ff */
[----:B------:R0:W-:Y:S03]  /*a7d0*/  STL.64 [R1+0x1b8], R42 ;  /* 0x0001b82a01007387 */ /* 0x0001e60000100a00 */
[----:B0-----:R-:W0:Y:S01]  /*a7e0*/  @!P5 LDC.64 R26, c[0x0][0x3a0] ;  /* 0x0000e800ff1adb82 */ /* 0x001e220000000a00 */
[----:B------:R-:W-:Y:S02]  /*a7f0*/  CS2R R42, SRZ ;  /* 0x00000000002a7805 */ /* 0x000fe4000001ff00 */
[----:B------:R-:W-:-:S02]  /*a800*/  @!P6 MOV R42, R56 ;  /* 0x00000038002ae202 */ /* 0x000fc40000000f00 */
[----:B------:R-:W-:Y:S02]  /*a810*/  @!P6 MOV R43, R57 ;  /* 0x00000039002be202 */ /* 0x000fe40000000f00 */
[----:B-1----:R-:W-:-:S04]  /*a820*/  @!P3 IADD3 R18, P6, PT, R16, R18, RZ ;  /* 0x000000121012b210 */ /* 0x002fc80007fde0ff */
[----:B------:R-:W-:Y:S02]  /*a830*/  @!P3 IADD3.X R19, PT, PT, R17, R19, RZ, P6, !PT ;  /* 0x000000131113b210 */ /* 0x000fe400037fe4ff */
[----:B------:R-:W-:-:S04]  /*a840*/  @!P3 IADD3 R20, P6, PT, R16, R20, RZ ;  /* 0x000000141014b210 */ /* 0x000fc80007fde0ff */
[----:B------:R-:W-:Y:S02]  /*a850*/  @!P3 IADD3.X R21, PT, PT, R17, R21, RZ, P6, !PT ;  /* 0x000000151115b210 */ /* 0x000fe400037fe4ff */
[C---:B---3--:R-:W-:Y:S02]  /*a860*/  @!P4 IADD3 R22, P6, PT, R30.reuse, R22, RZ ;  /* 0x000000161e16c210 */ /* 0x048fe40007fde0ff */
[----:B------:R-:W-:Y:S02]  /*a870*/  @!P5 IADD3 R16, PT, PT, R15, R28, RZ ;  /* 0x0000001c0f10d210 */ /* 0x000fe40007ffe0ff */
[----:B------:R-:W-:Y:S02]  /*a880*/  @!P4 IADD3.X R23, PT, PT, R29, R23, RZ, P6, !PT ;  /* 0x000000171d17c210 */ /* 0x000fe400037fe4ff */
[----:B--2---:R-:W-:Y:S02]  /*a890*/  @!P4 IADD3 R24, P6, PT, R30, R24, RZ ;  /* 0x000000181e18c210 */ /* 0x004fe40007fde0ff */
[----:B------:R-:W-:-:S02]  /*a8a0*/  @!P5 SHF.L.U32 R17, R14, 0x2, RZ ;  /* 0x000000020e11d819 */ /* 0x000fc400000006ff */
[----:B------:R-:W-:Y:S02]  /*a8b0*/  @!P4 IADD3.X R25, PT, PT, R29, R25, RZ, P6, !PT ;  /* 0x000000191d19c210 */ /* 0x000fe400037fe4ff */
[----:B------:R-:W-:Y:S02]  /*a8c0*/  @!P5 SHF.L.U64.HI R16, R14, 0x2, R16 ;  /* 0x000000020e10d819 */ /* 0x000fe40000010210 */
[----:B0-----:R-:W-:Y:S02]  /*a8d0*/  @!P5 IADD3 R26, P6, PT, R17, R26, RZ ;  /* 0x0000001a111ad210 */ /* 0x001fe40007fde0ff */
[----:B------:R-:W-:Y:S02]  /*a8e0*/  IADD3 R0, PT, PT, R0, 0x1f8, RZ ;  /* 0x000001f800007810 */ /* 0x000fe40007ffe0ff */
[----:B------:R-:W-:Y:S02]  /*a8f0*/  @!P5 IADD3.X R27, PT, PT, R16, R27, RZ, P6, !PT ;  /* 0x0000001b101bd210 */ /* 0x000fe400037fe4ff */
[----:B------:R-:W-:-:S02]  /*a900*/  ISETP.GE.U32.AND P6, PT, R0, UR16, PT ;  /* 0x0000001000007c0c */ /* 0x000fc4000bfc6070 */
[----:B------:R-:W-:Y:S02]  /*a910*/  SHF.R.S32.HI R30, RZ, 0x1f, R0 ;  /* 0x0000001fff1e7819 */ /* 0x000fe40000011400 */
[----:B------:R-:W-:Y:S02]  /*a920*/  CS2R R14, SRZ ;  /* 0x00000000000e7805 */ /* 0x000fe4000001ff00 */
[----:B------:R-:W-:-:S04]  /*a930*/  ISETP.GE.AND.EX P6, PT, R30, UR17, PT, P6 ;  /* 0x000000111e007c0c */ /* 0x000fc8000bfc6360 */
[----:B------:R0:W2:Y:S02]  /*a940*/  @!P3 LDG.E.64 R14, desc[UR10][R18.64] ;  /* 0x0000000a120eb981 */ /* 0x0000a4000c1e1b00 */
[----:B0-----:R-:W-:-:S07]  /*a950*/  CS2R R18, SRZ ;  /* 0x0000000000127805 */ /* 0x001fce000001ff00 */
[----:B------:R-:W0:Y:S01]  /*a960*/  @!P6 LDC.64 R28, c[0x0][0x3f8] ;  /* 0x0000fe00ff1ceb82 */ /* 0x000e220000000a00 */
[----:B------:R1:W3:Y:S02]  /*a970*/  @!P3 LDG.E.64 R18, desc[UR10][R20.64] ;  /* 0x0000000a1412b981 */ /* 0x0002e4000c1e1b00 */
[----:B-1----:R-:W-:-:S06]  /*a980*/  CS2R R20, SRZ ;  /* 0x0000000000147805 */ /* 0x002fcc000001ff00 */
[----:B------:R1:W3:Y:S02]  /*a990*/  @!P4 LDG.E.64 R20, desc[UR10][R22.64] ;  /* 0x0000000a1614c981 */ /* 0x0002e4000c1e1b00 */
[----:B-1----:R-:W-:-:S06]  /*a9a0*/  CS2R R22, SRZ ;  /* 0x0000000000167805 */ /* 0x002fcc000001ff00 */
[----:B------:R1:W3:Y:S01]  /*a9b0*/  @!P4 LDG.E.64 R22, desc[UR10][R24.64] ;  /* 0x0000000a1816c981 */ /* 0x0002e2000c1e1b00 */
[----:B0-----:R-:W-:Y:S01]  /*a9c0*/  @!P6 IMAD R30, R30, R28, RZ ;  /* 0x0000001c1e1ee224 */ /* 0x001fe200078e02ff */
[----:B------:R-:W-:Y:S01]  /*a9d0*/  UIMAD.WIDE UR6, UR8, 0x8, UR6 ;  /* 0x00000008080678a5 */ /* 0x000fe2000f8e0206 */
[----:B-1----:R-:W-:Y:S02]  /*a9e0*/  CS2R R24, SRZ ;  /* 0x0000000000187805 */ /* 0x002fe4000001ff00 */
[----:B------:R-:W-:-:S04]  /*a9f0*/  @!P6 IMAD R30, R0, R29, R30 ;  /* 0x0000001d001ee224 */ /* 0x000fc800078e021e */
[----:B------:R0:W3:Y:S04]  /*aa00*/  @!P5 LDG.E.64 R24, desc[UR10][R26.64] ;  /* 0x0000000a1a18d981 */ /* 0x0000e8000c1e1b00 */
[----:B------:R1:W-:Y:S01]  /*aa10*/  STL.64 [R1+0x1a8], R34 ;  /* 0x0001a82201007387 */ /* 0x0003e20000100a00 */
[----:B0-----:R-:W-:Y:S02]  /*aa20*/  @!P6 MOV R26, R58 ;  /* 0x0000003a001ae202 */ /* 0x001fe40000000f00 */
[----:B------:R-:W-:Y:S02]  /*aa30*/  @!P6 MOV R27, R61 ;  /* 0x0000003d001be202 */ /* 0x000fe40000000f00 */
[----:B-1----:R-:W-:Y:S01]  /*aa40*/  MOV R34, UR6 ;  /* 0x0000000600227c02 */ /* 0x002fe20008000f00 */
[----:B------:R-:W-:Y:S01]  /*aa50*/  @!P6 IMAD.WIDE.U32 R28, R0, R28, R26 ;  /* 0x0000001c001ce225 */ /* 0x000fe200078e001a */
[----:B------:R-:W-:-:S02]  /*aa60*/  MOV R35, UR7 ;  /* 0x0000000700237c02 */ /* 0x000fc40008000f00 */
[----:B------:R-:W0:Y:S01]  /*aa70*/  @!P5 LDC.64 R26, c[0x0][0x398] ;  /* 0x0000e600ff1adb82 */ /* 0x000e220000000a00 */
[----:B------:R1:W-:Y:S01]  /*aa80*/  STL.64 [R1+0x3a8], R36 ;  /* 0x0003a82401007387 */ /* 0x0003e20000100a00 */
[----:B------:R-:W0:Y:S01]  /*aa90*/  LDCU.U8 UR6, c[0x0][0x414] ;  /* 0x00008280ff0677ac */ /* 0x000e220008000000 */
[----:B------:R-:W-:Y:S02]  /*aaa0*/  @!P6 IADD3 R0, PT, PT, R29, R30, RZ ;  /* 0x0000001e1d00e210 */ /* 0x000fe40007ffe0ff */
[----:B------:R-:W3:Y:S02]  /*aab0*/  LDG.E.64 R34, desc[UR10][R34.64] ;  /* 0x0000000a22227981 */ /* 0x000ee4000c1e1b00 */
[C---:B------:R-:W-:Y:S02]  /*aac0*/  @!P6 SHF.L.U64.HI R0, R28.reuse, 0x2, R0 ;  /* 0x000000021c00e819 */ /* 0x040fe40000010200 */
[----:B-1----:R-:W-:Y:S02]  /*aad0*/  @!P6 SHF.L.U32 R36, R28, 0x2, RZ ;  /* 0x000000021c24e819 */ /* 0x002fe400000006ff */
[----:B------:R-:W1:Y:S01]  /*aae0*/  @!P6 LDC.64 R28, c[0x0][0x3a0] ;  /* 0x0000e800ff1ceb82 */ /* 0x000e620000000a00 */
[----:B------:R4:W-:Y:S01]  /*aaf0*/  STL.64 [R1+0x3a0], R32 ;  /* 0x0003a02001007387 */ /* 0x0009e20000100a00 */
[----:B------:R-:W-:Y:S01]  /*ab00*/  CS2R R30, SRZ ;  /* 0x00000000001e7805 */ /* 0x000fe2000001ff00 */
[----:B------:R-:W-:Y:S01]  /*ab10*/  HFMA2 R37, -RZ, RZ, 0, 0 ;  /* 0x00000000ff257431 */ /* 0x000fe200000001ff */
[----:B------:R-:W-:-:S04]  /*ab20*/  @!P0 MOV R31, R4 ;  /* 0x00000004001f8202 */ /* 0x000fc80000000f00 */
[----:B----4-:R-:W4:Y:S01]  /*ab30*/  @!P6 LDC.64 R32, c[0x0][0x398] ;  /* 0x0000e600ff20eb82 */ /* 0x010f220000000a00 */
[----:B------:R0:W-:Y:S01]  /*ab40*/  STL [R1+0x7f0], R31 ;  /* 0x0007f01f01007387 */ /* 0x0001e20000100800 */
[----:B------:R-:W-:Y:S02]  /*ab50*/  @!P0 MOV R37, R5 ;  /* 0x0000000500258202 */ /* 0x000fe40000000f00 */
[----:B------:R-:W-:Y:S02]  /*ab60*/  @!P0 MOV R30, R2 ;  /* 0x00000002001e8202 */ /* 0x000fe40000000f00 */
[----:B0-----:R-:W-:Y:S02]  /*ab70*/  MOV R31, RZ ;  /* 0x000000ff001f7202 */ /* 0x001fe40000000f00 */
[----:B------:R-:W-:Y:S02]  /*ab80*/  @!P0 MOV R31, R3 ;  /* 0x00000003001f8202 */ /* 0x000fe40000000f00 */
[----:B------:R-:W-:-:S04]  /*ab90*/  @!P5 IADD3 R26, P0, PT, R17, R26, RZ ;  /* 0x0000001a111ad210 */ /* 0x000fc80007f1e0ff */
[----:B------:R-:W-:Y:S02]  /*aba0*/  @!P5 IADD3.X R27, PT, PT, R16, R27, RZ, P0, !PT ;  /* 0x0000001b101bd210 */ /* 0x000fe400007fe4ff */
[----:B------:R-:W-:Y:S02]  /*abb0*/  CS2R R16, SRZ ;  /* 0x0000000000107805 */ /* 0x000fe4000001ff00 */
[----:B-1----:R-:W-:Y:S01]  /*abc0*/  @!P6 IADD3 R28, P0, PT, R36, R28, RZ ;  /* 0x0000001c241ce210 */ /* 0x002fe20007f1e0ff */
[----:B------:R0:W-:Y:S03]  /*abd0*/  STL [R1+0x804], R37 ;  /* 0x0008042501007387 */ /* 0x0001e60000100800 */
[----:B------:R-:W-:Y:S01]  /*abe0*/  @!P6 IADD3.X R29, PT, PT, R0, R29, RZ, P0, !PT ;  /* 0x0000001d001de210 */ /* 0x000fe200007fe4ff */
[----:B------:R1:W3:Y:S01]  /*abf0*/  @!P5 LDG.E.64 R16, desc[UR10][R26.64] ;  /* 0x0000000a1a10d981 */ /* 0x0002e2000c1e1b00 */
[----:B----4-:R-:W-:-:S03]  /*ac00*/  @!P6 IADD3 R32, P0, PT, R36, R32, RZ ;  /* 0x000000202420e210 */ /* 0x010fc60007f1e0ff */
[----:B------:R4:W-:Y:S01]  /*ac10*/  STL.64 [R1+0x3b8], R44 ;  /* 0x0003b82c01007387 */ /* 0x0009e20000100a00 */
[----:B0-----:R-:W0:Y:S01]  /*ac20*/  S2R R37, SR_TID.X ;  /* 0x0000000000257919 */ /* 0x001e220000002100 */
[----:B-1----:R-:W-:Y:S01]  /*ac30*/  HFMA2 R26, -RZ, RZ, 0, 0 ;  /* 0x00000000ff1a7431 */ /* 0x002fe200000001ff */
[----:B------:R-:W-:Y:S01]  /*ac40*/  @!P6 IADD3.X R33, PT, PT, R0, R33, RZ, P0, !PT ;  /* 0x000000210021e210 */ /* 0x000fe200007fe4ff */
[----:B------:R-:W-:Y:S01]  /*ac50*/  STL.64 [R1+0x1b0], R38 ;  /* 0x0001b02601007387 */ /* 0x000fe20000100a00 */
[----:B------:R-:W-:Y:S02]  /*ac60*/  MOV R27, RZ ;  /* 0x000000ff001b7202 */ /* 0x000fe40000000f00 */
[----:B------:R-:W-:Y:S01]  /*ac70*/  ISETP.NE.AND P0, PT, RZ, UR6, PT ;  /* 0x00000006ff007c0c */ /* 0x000fe2000bf05270 */
[----:B----4-:R-:W1:Y:S01]  /*ac80*/  LDC.64 R44, c[0x0][0x3a8] ;  /* 0x0000ea00ff2c7b82 */ /* 0x010e620000000a00 */
[----:B------:R-:W-:Y:S01]  /*ac90*/  @!P1 MOV R47, R6 ;  /* 0x00000006002f9202 */ /* 0x000fe20000000f00 */
[----:B------:R4:W-:Y:S04]  /*aca0*/  STL.64 [R1+0x1d0], R54 ;  /* 0x0001d03601007387 */ /* 0x0009e80000100a00 */
[----:B------:R4:W3:Y:S01]  /*acb0*/  @!P6 LDG.E.64 R26, desc[UR10][R28.64] ;  /* 0x0000000a1c1ae981 */ /* 0x0008e2000c1e1b00 */
[----:B------:R-:W-:-:S03]  /*acc0*/  MOV R36, UR13 ;  /* 0x0000000d00247c02 */ /* 0x000fc60008000f00 */
[----:B------:R0:W-:Y:S04]  /*acd0*/  STL.64 [R1+0x3d0], R56 ;  /* 0x0003d03801007387 */ /* 0x0001e80000100a00 */
[----:B----4-:R-:W5:Y:S01]  /*ace0*/  LDL R55, [R1+0x53c] ;  /* 0x00053c0001377983 */ /* 0x010f620000100800 */
[----:B------:R-:W-:-:S03]  /*acf0*/  CS2R R28, SRZ ;  /* 0x00000000001c7805 */ /* 0x000fc6000001ff00 */
[----:B------:R-:W5:Y:S04]  /*ad00*/  LDL R40, [R1+0x430] ;  /* 0x0004300001287983 */ /* 0x000f680000100800 */
[----:B------:R4:W3:Y:S01]  /*ad10*/  @!P6 LDG.E.64 R28, desc[UR10][R32.64] ;  /* 0x0000000a201ce981 */ /* 0x0008e2000c1e1b00 */
[----:B0-----:R-:W-:-:S03]  /*ad20*/  SHF.L.U32 R0, R37, 0x1, RZ ;  /* 0x0000000125007819 */ /* 0x001fc600000006ff */
[----:B------:R0:W5:Y:S04]  /*ad30*/  LDL R56, [R1+0x684] ;  /* 0x0006840001387983 */ /* 0x0001680000100800 */
[----:B------:R0:W5:Y:S01]  /*ad40*/  LDL R57, [R1+0x6a0] ;  /* 0x0006a00001397983 */ /* 0x0001620000100800 */
[----:B----4-:R-:W4:Y:S01]  /*ad50*/  @P0 LDC.64 R32, c[0x0][0x3b0] ;  /* 0x0000ec00ff200b82 */ /* 0x010f220000000a00 */
[----:B------:R-:W-:Y:S02]  /*ad60*/  LOP3.LUT R0, R0, 0x7e, RZ, 0xc0, !PT ;  /* 0x0000007e00007812 */ /* 0x000fe400078ec0ff */
[----:B------:R0:W5:Y:S02]  /*ad70*/  LDL R39, [R1+0x578] ;  /* 0x0005780001277983 */ /* 0x0001640000100800 */
[----:B------:R-:W-:-:S05]  /*ad80*/  LEA R36, R36, R0, 0x7 ;  /* 0x0000000024247211 */ /* 0x000fca00078e38ff */
[----:B----4-:R-:W-:-:S04]  /*ad90*/  @P0 IMAD.WIDE R32, R36, 0x2, R32 ;  /* 0x0000000224200825 */ /* 0x010fc800078e0220 */
[----:B-1----:R-:W-:Y:S01]  /*ada0*/  IMAD.WIDE R36, R36, 0x2, R44 ;  /* 0x0000000224247825 */ /* 0x002fe200078e022c */
[----:B------:R-:W4:Y:S04]  /*adb0*/  @P0 LDG.E.U16 R38, desc[UR10][R32.64] ;  /* 0x0000000a20260981 */ /* 0x000f28000c1e1500 */
[----:B------:R-:W4:Y:S04]  /*adc0*/  @P0 LDG.E.U16 R32, desc[UR10][R32.64+0x2] ;  /* 0x0000020a20200981 */ /* 0x000f28000c1e1500 */
[----:B------:R-:W4:Y:S04]  /*add0*/  LDG.E.U16 R33, desc[UR10][R36.64] ;  /* 0x0000000a24217981 */ /* 0x000f28000c1e1500 */
[----:B------:R-:W4:Y:S01]  /*ade0*/  LDG.E.U16 R36, desc[UR10][R36.64+0x2] ;  /* 0x0000020a24247981 */ /* 0x000f22000c1e1500 */
[----:B------:R-:W-:Y:S01]  /*adf0*/  HFMA2 R0, -RZ, RZ, 0, 0 ;  /* 0x00000000ff007431 */ /* 0x000fe200000001ff */
[----:B------:R-:W-:-:S02]  /*ae00*/  @!P1 MOV R0, R7 ;  /* 0x0000000700009202 */ /* 0x000fc40000000f00 */
[----:B------:R0:W5:Y:S04]  /*ae10*/  LDL R37, [R1+0x550] ;  /* 0x0005500001257983 */ /* 0x0001680000100800 */
[----:B------:R-:W-:Y:S04]  /*ae20*/  STL [R1+0x7e0], R47 ;  /* 0x0007e02f01007387 */ /* 0x000fe80000100800 */
        /* <DEDUP_REMOVED lines=8> */
[----:B--2---:R-:W-:-:S05]  /*aeb0*/  @!P3 MOV R0, R14 ;  /* 0x0000000e0000b202 */ /* 0x004fca0000000f00 */
        /* <DEDUP_REMOVED lines=8> */
[----:B------:R-:W-:Y:S02]  /*af40*/  R2UR UR16, R34 ;  /* 0x00000000221072ca */ /* 0x000fe400000e0000 */
[----:B------:R-:W-:Y:S01]  /*af50*/  @!P4 MOV R0, R21 ;  /* 0x000000150000c202 */ /* 0x000fe20000000f00 */
[----:B------:R-:W-:Y:S04]  /*af60*/  STL.64 [R1+0x1c8], R50 ;  /* 0x0001c83201007387 */ /* 0x000fe80000100a00 */
[----:B------:R-:W-:Y:S04]  /*af70*/  STL.64 [R1+0x3c8], R52 ;  /* 0x0003c83401007387 */ /* 0x000fe80000100a00 */
[----:B------:R1:W-:Y:S04]  /*af80*/  STL [R1+0x890], R0 ;  /* 0x0008900001007387 */ /* 0x0003e80000100800 */
[----:B------:R2:W-:Y:S04]  /*af90*/  STL.64 [R1+0x1d8], R4 ;  /* 0x0001d80401007387 */ /* 0x0005e80000100a00 */
[----:B------:R3:W-:Y:S01]  /*afa0*/  STL.64 [R1+0x3d8], R2 ;  /* 0x0003d80201007387 */ /* 0x0007e20000100a00 */
[----:B-1----:R-:W-:-:S03]  /*afb0*/  MOV R0, UR16 ;  /* 0x0000001000007c02 */ /* 0x002fc60008000f00 */
[----:B------:R1:W-:Y:S01]  /*afc0*/  STL.64 [R1+0x1e0], R6 ;  /* 0x0001e00601007387 */ /* 0x0003e20000100a00 */
[----:B--2---:R-:W-:Y:S02]  /*afd0*/  HFMA2 R4, -RZ, RZ, 0, 0 ;  /* 0x00000000ff047431 */ /* 0x004fe400000001ff */
[----:B------:R-:W-:Y:S01]  /*afe0*/  FFMA.FTZ R0, -R0, UR16, R35 ;  /* 0x0000001000007c23 */ /* 0x000fe20008010123 */
[----:B------:R-:W-:Y:S01]  /*aff0*/  CS2R R44, SRZ ;  /* 0x00000000002c7805 */ /* 0x000fe2000001ff00 */
[----:B------:R0:W5:Y:S01]  /*b000*/  LDL R34, [R1+0x590] ;  /* 0x0005900001227983 */ /* 0x0001620000100800 */
[----:B---3--:R-:W-:Y:S01]  /*b010*/  HFMA2 R2, -RZ, RZ, 0, 0 ;  /* 0x00000000ff027431 */ /* 0x008fe200000001ff */
[----:B------:R-:W-:Y:S02]  /*b020*/  @!P1 MOV R4, R8 ;  /* 0x0000000800049202 */ /* 0x000fe40000000f00 */
[----:B-1----:R-:W-:Y:S02]  /*b030*/  CS2R R6, SRZ ;  /* 0x0000000000067805 */ /* 0x002fe4000001ff00 */
[----:B------:R-:W-:-:S02]  /*b040*/  CS2R R50, SRZ ;  /* 0x0000000000327805 */ /* 0x000fc4000001ff00 */
[----:B------:R-:W-:Y:S01]  /*b050*/  @!P5 MOV R2, R24 ;  /* 0x000000180002d202 */ /* 0x000fe20000000f00 */
[----:B------:R-:W-:Y:S01]  /*b060*/  STL.64 [R1+0x1f8], R20 ;  /* 0x0001f81401007387 */ /* 0x000fe20000100a00 */
[----:B------:R-:W-:Y:S02]  /*b070*/  @!P1 MOV R6, R9 ;  /* 0x0000000900069202 */ /* 0x000fe40000000f00 */
[----:B------:R-:W-:Y:S01]  /*b080*/  FSETP.GTU.FTZ.AND P1, PT, R0, RZ, PT ;  /* 0x000000ff0000720b */ /* 0x000fe20003f3c000 */
[----:B------:R1:W-:Y:S01]  /*b090*/  STL [R1+0x898], R2 ;  /* 0x0008980201007387 */ /* 0x0003e20000100800 */
[----:B------:R-:W-:Y:S02]  /*b0a0*/  @!P4 MOV R45, R22 ;  /* 0x00000016002dc202 */ /* 0x000fe40000000f00 */
[----:B------:R-:W-:Y:S01]  /*b0b0*/  @!P4 MOV R50, R23 ;  /* 0x000000170032c202 */ /* 0x000fe20000000f00 */
[----:B------:R2:W-:Y:S04]  /*b0c0*/  STL.64 [R1+0x3f8], R22 ;  /* 0x0003f81601007387 */ /* 0x0005e80000100a00 */
[----:B------:R-:W-:Y:S01]  /*b0d0*/  STL.64 [R1+0x200], R24 ;  /* 0x0002001801007387 */ /* 0x000fe20000100a00 */
[----:B-1----:R-:W-:-:S03]  /*b0e0*/  HFMA2 R2, -RZ, RZ, 0, 0 ;  /* 0x00000000ff027431 */ /* 0x002fc600000001ff */
[----:B------:R-:W-:Y:S01]  /*b0f0*/  VOTEU.ANY UP0, P1 ;  /* 0x0000000000ff7886 */ /* 0x000fe20000800100 */
[----:B------:R0:W5:Y:S01]  /*b100*/  LDL R20, [R1+0x4e0] ;  /* 0x0004e00001147983 */ /* 0x0001620000100800 */
[----:B------:R-:W-:-:S03]  /*b110*/  @!P5 MOV R2, R25 ;  /* 0x000000190002d202 */ /* 0x000fc60000000f00 */
[----:B------:R-:W1:Y:S01]  /*b120*/  @UP0 LDCU UR5, c[0x0][0x3c0] ;  /* 0x00007800ff0507ac */ /* 0x000e620008000800 */
[----:B------:R-:W-:Y:S01]  /*b130*/  PLOP3.LUT P1, PT, PT, PT, UP0, 0x80, 0x8 ;  /* 0x000000000008781c */ /* 0x000fe20003f2f008 */
[----:B------:R0:W5:Y:S04]  /*b140*/  LDL R35, [R1+0x4e8] ;  /* 0x0004e80001237983 */ /* 0x0001680000100800 */
[----:B------:R3:W-:Y:S04]  /*b150*/  STL [R1+0x8a8], R2 ;  /* 0x0008a80201007387 */ /* 0x0007e80000100800 */
[----:B--2---:R0:W5:Y:S04]  /*b160*/  LDL R22, [R1+0x4f4] ;  /* 0x0004f40001167983 */ /* 0x0041680000100800 */
[----:B------:R2:W-:Y:S01]  /*b170*/  STL.64 [R1+0x208], R26 ;  /* 0x0002081a01007387 */ /* 0x0005e20000100a00 */
[----:B---3--:R-:W-:-:S03]  /*b180*/  HFMA2 R2, -RZ, RZ, 0, 0 ;  /* 0x00000000ff027431 */ /* 0x008fc600000001ff */
[----:B------:R0:W5:Y:S01]  /*b190*/  LDL R23, [R1+0x89c] ;  /* 0x00089c0001177983 */ /* 0x0001620000100800 */
[----:B------:R-:W-:Y:S01]  /*b1a0*/  @!P6 MOV R2, R26 ;  /* 0x0000001a0002e202 */ /* 0x000fe20000000f00 */
[----:B-1----:R-:W-:Y:S02]  /*b1b0*/  @P1 FADD.FTZ R0, R0, UR5 ;  /* 0x0000000500001e21 */ /* 0x002fe40008010000 */
[----:B------:R0:W5:Y:S04]  /*b1c0*/  LDL R24, [R1+0x548] ;  /* 0x0005480001187983 */ /* 0x0001680000100800 */
[----:B------:R1:W-:Y:S04]  /*b1d0*/  STL [R1+0x8b0], R2 ;  /* 0x0008b00201007387 */ /* 0x0003e80000100800 */
[----:B------:R0:W5:Y:S04]  /*b1e0*/  LDL R25, [R1+0x894] ;  /* 0x0008940001197983 */ /* 0x0001680000100800 */
[----:B--2---:R0:W5:Y:S01]  /*b1f0*/  LDL R26, [R1+0x564] ;  /* 0x00056400011a7983 */ /* 0x0041620000100800 */
[----:B-1----:R-:W-:Y:S01]  /*b200*/  HFMA2 R2, -RZ, RZ, 0, 0 ;  /* 0x00000000ff027431 */ /* 0x002fe200000001ff */
[----:B------:R-:W-:-:S02]  /*b210*/  @!P6 MOV R2, R27 ;  /* 0x0000001b0002e202 */ /* 0x000fc40000000f00 */
[----:B------:R0:W5:Y:S04]  /*b220*/  LDL R27, [R1+0x870] ;  /* 0x00087000011b7983 */ /* 0x0001680000100800 */
[----:B------:R1:W-:Y:S02]  /*b230*/  STL [R1+0x8b4], R2 ;  /* 0x0008b40201007387 */ /* 0x0003e40000100800 */
[----:B-1----:R1:W2:Y:S02]  /*b240*/  @P1 MUFU.RSQ R2, R0 ;  /* 0x0000000000021308 */ /* 0x0022a40000001400 */
[----:B-1----:R-:W-:Y:S02]  /*b250*/  HFMA2 R0, -RZ, RZ, 0, 0 ;  /* 0x00000000ff007431 */ /* 0x002fe400000001ff */
[----:B----4-:R-:W-:-:S02]  /*b260*/  @P0 HADD2.F32 R0, -RZ, R38.H0_H0 ;  /* 0x20000026ff000230 */ /* 0x010fc40000004100 */
[----:B------:R0:W5:Y:S01]  /*b270*/  LDL R38, [R1+0x568] ;  /* 0x0005680001267983 */ /* 0x0001620000100800 */
[----:B--2---:R-:W-:Y:S02]  /*b280*/  @P1 R2UR UR5, R2 ;  /* 0x00000000020512ca */ /* 0x004fe400000e0000 */
[----:B------:R-:W-:Y:S01]  /*b290*/  MOV R2, RZ ;  /* 0x000000ff00027202 */ /* 0x000fe20000000f00 */
[----:B------:R-:W-:Y:S02]  /*b2a0*/  @P0 HADD2.F32 R2, -RZ, R32.H0_H0 ;  /* 0x20000020ff020230 */ /* 0x000fe40000004100 */
[----:B------:R0:W5:Y:S01]  /*b2b0*/  LDL R32, [R1+0x57c] ;  /* 0x00057c0001207983 */ /* 0x0001620000100800 */
[----:B------:R-:W-:-:S03]  /*b2c0*/  HADD2.F32 R3, -RZ, R33.H0_H0 ;  /* 0x20000021ff037230 */ /* 0x000fc60000004100 */
[----:B------:R0:W5:Y:S01]  /*b2d0*/  LDL R33, [R1+0x4c4] ;  /* 0x0004c40001217983 */ /* 0x0001620000100800 */
[----:B------:R-:W-:-:S03]  /*b2e0*/  HADD2.F32 R5, -RZ, R36.H0_H0 ;  /* 0x20000024ff057230 */ /* 0x000fc60000004100 */
[----:B------:R0:W5:Y:S04]  /*b2f0*/  LDL R36, [R1+0x530] ;  /* 0x0005300001247983 */ /* 0x0001680000100800 */
[----:B------:R0:W-:Y:S04]  /*b300*/  STL.64 [R1+0x3e0], R8 ;  /* 0x0003e00801007387 */ /* 0x0001e80000100a00 */
        /* <DEDUP_REMOVED lines=1150> */
.L_x_1784:
        /* <DEDUP_REMOVED lines=2706> */
.L_x_1785:
        /* <DEDUP_REMOVED lines=48> */
.L_x_1787:
[----:B------:R-:W-:Y:S05]  /*1a710*/  BSYNC.RECONVERGENT B0 ;  /* 0x0000000000007941 */ /* 0x000fea0003800200 */
.L_x_1786:
        /* <DEDUP_REMOVED lines=43> */
.L_x_1789:
[----:B------:R-:W-:Y:S05]  /*1a9d0*/  BSYNC.RECONVERGENT B0 ;  /* 0x0000000000007941 */ /* 0x000fea0003800200 */
.L_x_1788:
        /* <DEDUP_REMOVED lines=38> */
.L_x_1791:
[----:B------:R-:W-:Y:S05]  /*1ac40*/  BSYNC.RECONVERGENT B0 ;  /* 0x0000000000007941 */ /* 0x000fea0003800200 */
.L_x_1790:
        /* <DEDUP_REMOVED lines=28> */
.L_x_1793:
[----:B------:R-:W-:Y:S05]  /*1ae10*/  BSYNC.RECONVERGENT B0 ;  /* 0x0000000000007941 */ /* 0x000fea0003800200 */
.L_x_1792:
        /* <DEDUP_REMOVED lines=33> */
.L_x_1797:
[----:B------:R-:W2:Y:S04]  /*1b030*/  LDG.E.STRONG.GPU R4, desc[UR10][R12.64] ;  /* 0x0000000a0c047981 */ /* 0x000ea8000c1ef900 */
[----:B--2---:R-:W-:Y:S04]  /*1b040*/  CCTL.IVALL ;  /* 0x00000000ff00798f */ /* 0x004fe80002000000 */
[----:B------:R1:W-:Y:S01]  /*1b050*/  STL [R1], R4 ;  /* 0x0000000401007387 */ /* 0x0003e20000100800 */
[----:B------:R-:W-:-:S13]  /*1b060*/  ISETP.NE.AND P0, PT, R4, UR5, PT ;  /* 0x0000000504007c0c */ /* 0x000fda000bf05270 */
[----:B-1----:R-:W-:Y:S05]  /*1b070*/  @P0 BRA `(.L_x_1797) ;  /* 0xfffffffc00ec0947 */ /* 0x002fea000383ffff */
.L_x_1796:
[----:B------:R-:W-:Y:S05]  /*1b080*/  BSYNC.RECONVERGENT B0 ;  /* 0x0000000000007941 */ /* 0x000fea0003800200 */
.L_x_1795:
        /* <DEDUP_REMOVED lines=15> */
.L_x_1799:
        /* <DEDUP_REMOVED lines=83> */
.L_x_1798:
        /* <DEDUP_REMOVED lines=51> */
.L_x_1800:
        /* <DEDUP_REMOVED lines=24> */
.L_x_1801:
        /* <DEDUP_REMOVED lines=14> */
.L_x_1802:
[----:B------:R-:W-:Y:S05]  /*1bc40*/  BSYNC.RECONVERGENT B0 ;  /* 0x0000000000007941 */ /* 0x000fea0003800200 */
.L_x_1794:
        /* <DEDUP_REMOVED lines=18> */
.L_x_1808:
        /* <DEDUP_REMOVED lines=62> */
.L_x_1804:
[----:B------:R-:W-:Y:S05]  /*1c150*/  BSYNC.RECONVERGENT B0 ;  /* 0x0000000000007941 */ /* 0x000fea0003800200 */
.L_x_1803:
        /* <DEDUP_REMOVED lines=19> */
.L_x_1805:
        /* <DEDUP_REMOVED lines=15> */
.L_x_1807:
[----:B------:R-:W-:Y:S05]  /*1c380*/  BSYNC.RECONVERGENT B0 ;  /* 0x0000000000007941 */ /* 0x000fea0003800200 */
.L_x_1806:
        /* <DEDUP_REMOVED lines=10> */
.L_x_1783:
        /* <DEDUP_REMOVED lines=16> */
.L_x_1811:
[----:B------:R-:W-:Y:S05]  /*1c530*/  BSYNC.RECONVERGENT B0 ;  /* 0x0000000000007941 */ /* 0x000fea0003800200 */
.L_x_1810:
        /* <DEDUP_REMOVED lines=11> */
.L_x_1813:
[----:B------:R-:W2:Y:S04]  /*1c5f0*/  LDG.E.STRONG.GPU R5, desc[UR10][R2.64] ;  /* 0x0000000a02057981 */ /* 0x000ea8000c1ef900 */
[----:B--2---:R-:W-:Y:S01]  /*1c600*/  CCTL.IVALL ;  /* 0x00000000ff00798f */ /* 0x004fe20002000000 */
[----:B------:R-:W-:Y:S05]  /*1c610*/  YIELD ;  /* 0x0000000000007946 */ /* 0x000fea0003800000 */
[----:B------:R-:W-:-:S13]  /*1c620*/  ISETP.NE.AND P0, PT, R5, R0, PT ;  /* 0x000000000500720c */ /* 0x000fda0003f05270 */
[----:B------:R-:W-:Y:S05]  /*1c630*/  @P0 BRA `(.L_x_1813) ;  /* 0xfffffffc00ec0947 */ /* 0x000fea000383ffff */
.L_x_1812:
        /* <DEDUP_REMOVED lines=61> */
.L_x_1816:
        /* <DEDUP_REMOVED lines=31> */
.L_x_1815:
[----:B------:R-:W-:Y:S05]  /*1cc00*/  BSYNC.RECONVERGENT B0 ;  /* 0x0000000000007941 */ /* 0x000fea0003800200 */
.L_x_1814:
        /* <DEDUP_REMOVED lines=10> */
.L_x_1817:
        /* <DEDUP_REMOVED lines=87> */
.L_x_1818:
        /* <DEDUP_REMOVED lines=14> */
.L_x_4915:


//--------------------- .text._Z35group_norm_nhwc_fwd_one_pass_kernelI11Bf16IOFp32WLi64ELi128ELi512EEv26Group_norm_nhwc_fwd_params --------------------------
	.section	.text._Z35group_norm_nhwc_fwd_one_pass_kernelI11Bf16IOFp32WLi64ELi128ELi512EEv26Group_norm_nhwc_fwd_params,"ax",@progbits
	.align	128
        .global         _Z35group_norm_nhwc_fwd_one_pass_kernelI11Bf16IOFp32WLi64ELi128ELi512EEv26Group_norm_nhwc_fwd_params
        .type           _Z35group_norm_nhwc_fwd_one_pass_kernelI11Bf16IOFp32WLi64ELi128ELi512EEv26Group_norm_nhwc_fwd_params,@function
        .size           _Z35group_norm_nhwc_fwd_one_pass_kernelI11Bf16IOFp32WLi64ELi128ELi512EEv26Group_norm_nhwc_fwd_params,(.L_x_4916 - _Z35group_norm_nhwc_fwd_one_pass_kernelI11Bf16IOFp32WLi64ELi128ELi512EEv26Group_norm_nhwc_fwd_params)
        .other          _Z35group_norm_nhwc_fwd_one_pass_kernelI11Bf16IOFp32WLi64ELi128ELi512EEv26Group_norm_nhwc_fwd_params,@"STO_CUDA_ENTRY STV_DEFAULT"
_Z35group_norm_nhwc_fwd_one_pass_kernelI11Bf16IOFp32WLi64ELi128ELi512EEv26Group_norm_nhwc_fwd_params:
.text._Z35group_norm_nhwc_fwd_one_pass_kernelI11Bf16IOFp32WLi64ELi128ELi512EEv26Group_norm_nhwc_fwd_params:
[----:B------:R-:W-:Y:S01]  /*0000*/  LDC R1, c[0x0][0x37c] ;  /* 0x0000df00ff017b82 */ /* 0x000fe20000000800 */
[----:B------:R-:W0:Y:S01]  /*0010*/  S2R R0, SR_CTAID.Y ;  /* 0x0000000000007919 */ /* 0x000e220000002600 */
[----:B------:R-:W1:Y:S01]  /*0020*/  LDCU UR5, c[0x0][0x3f8] ;  /* 0x00007f00ff0577ac */ /* 0x000e620008000800 */
[----:B------:R-:W1:Y:S02]  /*0030*/  LDCU UR4, c[0x0][0x3c8] ;  /* 0x00007900ff0477ac */ /* 0x000e640008000800 */
[----:B-1----:R-:W-:-:S06]  /*0040*/  UIMAD UR5, UR5, UR4, URZ ;  /* 0x00000004050572a4 */ /* 0x002fcc000f8e02ff */
[----:B0-----:R-:W-:-:S13]  /*0050*/  ISETP.GE.AND P0, PT, R0, UR5, PT ;  /* 0x0000000500007c0c */ /* 0x001fda000bf06270 */
[----:B------:R-:W-:Y:S05]  /*0060*/  @P0 EXIT ;  /* 0x000000000000094d */ /* 0x000fea0003800000 */
[----:B------:R-:W0:Y:S01]  /*0070*/  S2R R2, SR_TID.X ;  /* 0x0000000000027919 */ /* 0x000e220000002100 */
[----:B------:R-:W1:Y:S01]  /*0080*/  LDCU UR7, c[0x0][0x404] ;  /* 0x00008080ff0777ac */ /* 0x000e620008000800 */
[----:B------:R-:W2:Y:S01]  /*0090*/  S2UR UR4, SR_CgaCtaId ;  /* 0x00000000000479c3 */ /* 0x000ea20000008800 */
[----:B------:R-:W-:Y:S01]  /*00a0*/  HFMA2 R45, -RZ, RZ, 0, 0 ;  /* 0x00000000ff2d7431 */ /* 0x000fe200000001ff */
[----:B------:R-:W1:Y:S01]  /*00b0*/  S2R R43, SR_CTAID.X ;  /* 0x00000000002b7919 */ /* 0x000e620000002500 */
[----:B------:R-:W3:Y:S01]  /*00c0*/  LDCU.64 UR8, c[0x0][0x388] ;  /* 0x00007100ff0877ac */ /* 0x000ee20008000a00 */
[----:B------:R-:W-:Y:S01]  /*00d0*/  MOV R44, R0 ;  /* 0x00000000002c7202 */ /* 0x000fe20000000f00 */
[----:B------:R-:W4:Y:S01]  /*00e0*/  S2R R3, SR_LANEID ;  /* 0x0000000000037919 */ /* 0x000f220000000000 */
[----:B------:R-:W5:Y:S02]  /*00f0*/  LDCU.U8 UR10, c[0x0][0x3fc] ;  /* 0x00007f80ff0a77ac */ /* 0x000f640008000000 */
[----:B------:R-:W4:Y:S01]  /*0100*/  LDC R4, c[0x0][0x374] ;  /* 0x0000dd00ff047b82 */ /* 0x000f220000000800 */
[----:B------:R-:W-:-:S07]  /*0110*/  UMOV UR6, 0x400 ;  /* 0x0000040000067882 */ /* 0x000fce0000000000 */
[----:B------:R-:W4:Y:S01]  /*0120*/  LDC R5, c[0x0][0x370] ;  /* 0x0000dc00ff057b82 */ /* 0x000f220000000800 */
[----:B---3--:R-:W-:Y:S01]  /*0130*/  ISETP.NE.U32.AND P1, PT, RZ, UR8, PT ;  /* 0x00000008ff007c0c */ /* 0x008fe2000bf25070 */
[----:B--2---:R-:W-:Y:S02]  /*0140*/  ULEA UR6, UR4, UR6, 0x18 ;  /* 0x0000000604067291 */ /* 0x004fe4000f8ec0ff */
[----:B-----5:R-:W-:Y:S01]  /*0150*/  UISETP.NE.AND UP0, UPT, UR10, URZ, UPT ;  /* 0x000000ff0a00728c */ /* 0x020fe2000bf05270 */
[--C-:B0-----:R-:W-:Y:S02]  /*0160*/  SHF.R.U32.HI R6, RZ, 0x6, R2.reuse ;  /* 0x00000006ff067819 */ /* 0x101fe40000011602 */
[C---:B------:R-:W-:Y:S02]  /*0170*/  SHF.L.U32 R52, R2.reuse, 0x1, RZ ;  /* 0x0000000102347819 */ /* 0x040fe400000006ff */
[----:B------:R-:W-:Y:S01]  /*0180*/  SHF.R.U32.HI R50, RZ, 0x2, R2 ;  /* 0x00000002ff327819 */ /* 0x000fe20000011602 */
[----:B-1----:R-:W-:Y:S01]  /*0190*/  IMAD R51, R43, UR7, R6 ;  /* 0x000000072b337c24 */ /* 0x002fe2000f8e0206 */
[----:B------:R-:W-:-:S02]  /*01a0*/  LOP3.LUT P0, RZ, R2, R43, RZ, 0xfc, !PT ;  /* 0x0000002b02ff7212 */ /* 0x000fc4000780fcff */
[----:B------:R-:W-:Y:S02]  /*01b0*/  LOP3.LUT R52, R52, 0x7e, RZ, 0xc0, !PT ;  /* 0x0000007e34347812 */ /* 0x000fe400078ec0ff */
[C---:B------:R-:W-:Y:S02]  /*01c0*/  IADD3 R49, PT, PT, R51.reuse, 0x20, RZ ;  /* 0x0000002033317810 */ /* 0x040fe40007ffe0ff */
[C---:B------:R-:W-:Y:S02]  /*01d0*/  IADD3 R48, PT, PT, R51.reuse, 0x28, RZ ;  /* 0x0000002833307810 */ /* 0x040fe40007ffe0ff */
[C---:B------:R-:W-:Y:S02]  /*01e0*/  IADD3 R47, PT, PT, R51.reuse, 0x30, RZ ;  /* 0x00000030332f7810 */ /* 0x040fe40007ffe0ff */
[----:B------:R-:W-:Y:S02]  /*01f0*/  IADD3 R46, PT, PT, R51, 0x38, RZ ;  /* 0x00000038332e7810 */ /* 0x000fe40007ffe0ff */
[----:B------:R-:W-:-:S02]  /*0200*/  LOP3.LUT R50, R50, 0xf8, RZ, 0xc0, !PT ;  /* 0x000000f832327812 */ /* 0x000fc400078ec0ff */
[----:B------:R-:W-:Y:S02]  /*0210*/  SHF.R.S32.HI R6, RZ, 0x1f, R51 ;  /* 0x0000001fff067819 */ /* 0x000fe40000011433 */
[----:B------:R-:W-:Y:S02]  /*0220*/  SHF.R.S32.HI R7, RZ, 0x1f, R49 ;  /* 0x0000001fff077819 */ /* 0x000fe40000011431 */
[----:B------:R-:W-:Y:S02]  /*0230*/  SHF.R.S32.HI R8, RZ, 0x1f, R48 ;  /* 0x0000001fff087819 */ /* 0x000fe40000011430 */
[----:B------:R-:W-:Y:S02]  /*0240*/  SHF.R.S32.HI R9, RZ, 0x1f, R47 ;  /* 0x0000001fff097819 */ /* 0x000fe4000001142f */
[----:B------:R-:W-:Y:S02]  /*0250*/  SHF.R.S32.HI R10, RZ, 0x1f, R46 ;  /* 0x0000001fff0a7819 */ /* 0x000fe4000001142e */
[----:B------:R-:W-:Y:S01]  /*0260*/  ISETP.NE.AND.EX P0, PT, RZ, UR9, !P0, P1 ;  /* 0x00000009ff007c0c */ /* 0x000fe2000c705310 */
[----:B------:R-:W0:-:S12]  /*0270*/  LDCU.64 UR8, c[0x0][0x358] ;  /* 0x00006b00ff0877ac */ /* 0x000e180008000a00 */
.L_x_1862:
[----:B012---:R-:W1:Y:S01]  /*0280*/  LDC R17, c[0x0][0x3f8] ;  /* 0x0000fe00ff117b82 */ /* 0x007e620000000800 */
[----:B------:R-:W-:Y:S01]  /*0290*/  IABS R16, R44 ;  /* 0x0000002c00107213 */ /* 0x000fe20000000000 */
[----:B------:R-:W2:Y:S01]  /*02a0*/  LDCU.64 UR10, c[0x0][0x3e8] ;  /* 0x00007d00ff0a77ac */ /* 0x000ea20008000a00 */
[C---:B------:R-:W-:Y:S02]  /*02b0*/  IADD3 R27, PT, PT, R51.reuse, 0x18, RZ ;  /* 0x00000018331b7810 */ /* 0x040fe40007ffe0ff */
[----:B------:R-:W-:Y:S01]  /*02c0*/  IADD3 R31, PT, PT, R51, 0x8, RZ ;  /* 0x00000008331f7810 */ /* 0x000fe20007ffe0ff */
[----:B---3--:R-:W3:Y:S01]  /*02d0*/  LDCU.64 UR12, c[0x0][0x3f0] ;  /* 0x00007e00ff0c77ac */ /* 0x008ee20008000a00 */
[----:B------:R-:W-:Y:S02]  /*02e0*/  SHF.R.S32.HI R35, RZ, 0x1f, R27 ;  /* 0x0000001fff237819 */ /* 0x000fe4000001141b */
[----:B------:R-:W-:Y:S02]  /*02f0*/  SHF.R.S32.HI R33, RZ, 0x1f, R31 ;  /* 0x0000001fff217819 */ /* 0x000fe4000001141f */
[----:B--2---:R-:W-:-:S02]  /*0300*/  ISETP.GE.U32.AND P5, PT, R31, UR10, PT ;  /* 0x0000000a1f007c0c */ /* 0x004fc4000bfa6070 */
[----:B-1---5:R-:W-:Y:S02]  /*0310*/  IABS R14, R17 ;  /* 0x00000011000e7213 */ /* 0x022fe40000000000 */
[----:B------:R-:W-:Y:S02]  /*0320*/  ISETP.NE.AND P4, PT, R17, RZ, PT ;  /* 0x000000ff1100720c */ /* 0x000fe40003f85270 */
[----:B----4-:R-:W1:Y:S01]  /*0330*/  I2F.RP R11, R14 ;  /* 0x0000000e000b7306 */ /* 0x010e620000209400 */
[----:B------:R-:W-:-:S13]  /*0340*/  ISETP.GE.AND.EX P5, PT, R33, UR11, PT, P5 ;  /* 0x0000000b21007c0c */ /* 0x000fda000bfa6350 */
[----:B------:R-:W2:Y:S01]  /*0350*/  @!P5 LDC.64 R24, c[0x0][0x3e0] ;  /* 0x0000f800ff18db82 */ /* 0x000ea20000000a00 */
[----:B-1----:R-:W1:Y:S07]  /*0360*/  MUFU.RCP R11, R11 ;  /* 0x0000000b000b7308 */ /* 0x002e6e0000001000 */
[----:B------:R-:W5:Y:S01]  /*0370*/  @!P5 LDC.64 R20, c[0x0][0x390] ;  /* 0x0000e400ff14db82 */ /* 0x000f620000000a00 */
[----:B-1----:R-:W-:-:S04]  /*0380*/  IADD3 R12, PT, PT, R11, 0xffffffe, RZ ;  /* 0x0ffffffe0b0c7810 */ /* 0x002fc80007ffe0ff */
[----:B------:R1:W4:Y:S02]  /*0390*/  F2I.FTZ.U32.TRUNC.NTZ R13, R12 ;  /* 0x0000000c000d7305 */ /* 0x000324000021f000 */
[----:B-1----:R-:W-:Y:S02]  /*03a0*/  MOV R12, RZ ;  /* 0x000000ff000c7202 */ /* 0x002fe40000000f00 */
[----:B----4-:R-:W-:-:S05]  /*03b0*/  IADD3 R15, PT, PT, RZ, -R13, RZ ;  /* 0x8000000dff0f7210 */ /* 0x010fca0007ffe0ff */
[----:B------:R-:W-:-:S04]  /*03c0*/  IMAD R15, R15, R14, RZ ;  /* 0x0000000e0f0f7224 */ /* 0x000fc800078e02ff */
[----:B------:R-:W-:Y:S01]  /*03d0*/  IMAD.HI.U32 R13, R13, R15, R12 ;  /* 0x0000000f0d0d7227 */ /* 0x000fe200078e000c */
[----:B------:R-:W-:-:S05]  /*03e0*/  MOV R15, R16 ;  /* 0x00000010000f7202 */ /* 0x000fca0000000f00 */
[----:B------:R-:W-:-:S05]  /*03f0*/  IMAD.HI.U32 R13, R13, R15, RZ ;  /* 0x0000000f0d0d7227 */ /* 0x000fca00078e00ff */
[----:B------:R-:W-:-:S05]  /*0400*/  IADD3 R11, PT, PT, -R13, RZ, RZ ;  /* 0x000000ff0d0b7210 */ /* 0x000fca0007ffe1ff */
[----:B------:R-:W-:-:S05]  /*0410*/  IMAD R11, R14, R11, R15 ;  /* 0x0000000b0e0b7224 */ /* 0x000fca00078e020f */
[----:B------:R-:W-:-:S13]  /*0420*/  ISETP.GT.U32.AND P3, PT, R14, R11, PT ;  /* 0x0000000b0e00720c */ /* 0x000fda0003f64070 */
[-C--:B------:R-:W-:Y:S02]  /*0430*/  @!P3 IADD3 R11, PT, PT, R11, -R14.reuse, RZ ;  /* 0x8000000e0b0bb210 */ /* 0x080fe40007ffe0ff */
[----:B------:R-:W-:Y:S02]  /*0440*/  @!P3 IADD3 R13, PT, PT, R13, 0x1, RZ ;  /* 0x000000010d0db810 */ /* 0x000fe40007ffe0ff */
[----:B------:R-:W-:Y:S02]  /*0450*/  ISETP.GE.U32.AND P2, PT, R11, R14, PT ;  /* 0x0000000e0b00720c */ /* 0x000fe40003f46070 */
[----:B------:R-:W-:Y:S02]  /*0460*/  LOP3.LUT R11, R44, R17, RZ, 0x3c, !PT ;  /* 0x000000112c0b7212 */ /* 0x000fe400078e3cff */
[----:B------:R-:W-:Y:S02]  /*0470*/  ISETP.GE.U32.AND P3, PT, R27, UR10, PT ;  /* 0x0000000a1b007c0c */ /* 0x000fe4000bf66070 */
[----:B------:R-:W-:-:S02]  /*0480*/  ISETP.GE.AND P1, PT, R11, RZ, PT ;  /* 0x000000ff0b00720c */ /* 0x000fc40003f26270 */
[----:B------:R-:W-:Y:S02]  /*0490*/  ISETP.GE.AND.EX P3, PT, R35, UR11, PT, P3 ;  /* 0x0000000b23007c0c */ /* 0x000fe4000bf66330 */
[----:B------:R-:W-:-:S03]  /*04a0*/  IADD3 R11, PT, PT, R51, 0x10, RZ ;  /* 0x00000010330b7810 */ /* 0x000fc60007ffe0ff */
[----:B------:R-:W-:Y:S02]  /*04b0*/  @P2 IADD3 R13, PT, PT, R13, 0x1, RZ ;  /* 0x000000010d0d2810 */ /* 0x000fe40007ffe0ff */
[----:B------:R-:W-:Y:S02]  /*04c0*/  ISETP.GE.U32.AND P2, PT, R11, UR10, PT ;  /* 0x0000000a0b007c0c */ /* 0x000fe4000bf46070 */
[----:B------:R-:W-:Y:S02]  /*04d0*/  MOV R15, R13 ;  /* 0x0000000d000f7202 */ /* 0x000fe40000000f00 */
[----:B------:R-:W-:Y:S02]  /*04e0*/  SHF.R.S32.HI R29, RZ, 0x1f, R11 ;  /* 0x0000001fff1d7819 */ /* 0x000fe4000001140b */
[----:B------:R-:W-:Y:S01]  /*04f0*/  @!P1 IADD3 R15, PT, PT, -R15, RZ, RZ ;  /* 0x000000ff0f0f9210 */ /* 0x000fe20007ffe1ff */
[----:B------:R-:W1:Y:S01]  /*0500*/  @!P3 LDC.64 R12, c[0x0][0x3e0] ;  /* 0x0000f800ff0cbb82 */ /* 0x000e620000000a00 */
[----:B------:R-:W-:-:S02]  /*0510*/  @!P4 LOP3.LUT R15, RZ, R17, RZ, 0x33, !PT ;  /* 0x00000011ff0fc212 */ /* 0x000fc400078e33ff */
[----:B------:R-:W-:Y:S02]  /*0520*/  ISETP.GE.AND.EX P2, PT, R29, UR11, PT, P2 ;  /* 0x0000000b1d007c0c */ /* 0x000fe4000bf46320 */
[----:B------:R-:W-:Y:S02]  /*0530*/  IADD3 R53, PT, PT, -R15, RZ, RZ ;  /* 0x000000ff0f357210 */ /* 0x000fe40007ffe1ff */
[----:B------:R-:W-:Y:S01]  /*0540*/  SHF.R.S32.HI R14, RZ, 0x1f, R15 ;  /* 0x0000001fff0e7819 */ /* 0x000fe2000001140f */
[----:B------:R-:W4:Y:S01]  /*0550*/  @!P3 LDC.64 R22, c[0x0][0x390] ;  /* 0x0000e400ff16bb82 */ /* 0x000f220000000a00 */
[----:B------:R-:W-:Y:S01]  /*0560*/  ISETP.GE.U32.AND P1, PT, R51, UR10, PT ;  /* 0x0000000a33007c0c */ /* 0x000fe2000bf26070 */
[----:B------:R-:W-:Y:S02]  /*0570*/  IMAD R53, R17, R53, R44 ;  /* 0x0000003511357224 */ /* 0x000fe400078e022c */
[----:B---3--:R-:W-:Y:S01]  /*0580*/  IMAD R14, R14, UR12, RZ ;  /* 0x0000000c0e0e7c24 */ /* 0x008fe2000f8e02ff */
[----:B------:R-:W-:-:S02]  /*0590*/  ISETP.GE.AND.EX P1, PT, R6, UR11, PT, P1 ;  /* 0x0000000b06007c0c */ /* 0x000fc4000bf26310 */
[----:B------:R-:W-:Y:S01]  /*05a0*/  SHF.L.U32 R53, R53, 0x7, RZ ;  /* 0x0000000735357819 */ /* 0x000fe200000006ff */
[----:B------:R-:W-:Y:S01]  /*05b0*/  IMAD R55, R15, UR13, R14 ;  /* 0x0000000d0f377c24 */ /* 0x000fe2000f8e020e */
[----:B------:R-:W3:Y:S02]  /*05c0*/  @!P2 LDC.64 R18, c[0x0][0x3e0] ;  /* 0x0000f800ff12ab82 */ /* 0x000ee40000000a00 */
[----:B------:R-:W-:Y:S02]  /*05d0*/  SHF.R.S32.HI R57, RZ, 0x1f, R53 ;  /* 0x0000001fff397819 */ /* 0x000fe40000011435 */
[----:B------:R-:W-:Y:S01]  /*05e0*/  LOP3.LUT R56, R53, R52, RZ, 0xfc, !PT ;  /* 0x0000003435387212 */ /* 0x000fe200078efcff */
[----:B-1----:R-:W-:Y:S01]  /*05f0*/  @!P3 IMAD R14, R35, R12, RZ ;  /* 0x0000000c230eb224 */ /* 0x002fe200078e02ff */
[----:B------:R-:W-:-:S03]  /*0600*/  CS2R R34, SRZ ;  /* 0x0000000000227805 */ /* 0x000fc6000001ff00 */
[----:B------:R-:W-:Y:S01]  /*0610*/  IMAD.WIDE.U32 R56, R15, UR12, R56 ;  /* 0x0000000c0f387c25 */ /* 0x000fe2000f8e0038 */
[----:B------:R-:W1:Y:S03]  /*0620*/  @!P1 LDC.64 R16, c[0x0][0x3e0] ;  /* 0x0000f800ff109b82 */ /* 0x000e660000000a00 */
[----:B------:R-:W-:Y:S01]  /*0630*/  @!P3 IMAD R15, R27, R13, R14 ;  /* 0x0000000d1b0fb224 */ /* 0x000fe200078e020e */
[----:B------:R-:W-:Y:S01]  /*0640*/  IADD3 R55, PT, PT, R57, R55, RZ ;  /* 0x0000003739377210 */ /* 0x000fe20007ffe0ff */
[----:B--2---:R-:W-:Y:S01]  /*0650*/  @!P5 IMAD R14, R33, R24, RZ ;  /* 0x00000018210ed224 */ /* 0x004fe200078e02ff */
[-C--:B------:R-:W-:Y:S02]  /*0660*/  @!P3 MOV R54, R56.reuse ;  /* 0x000000380036b202 */ /* 0x080fe40000000f00 */
[----:B------:R-:W-:Y:S01]  /*0670*/  @!P5 MOV R26, R56 ;  /* 0x00000038001ad202 */ /* 0x000fe20000000f00 */
[----:B------:R-:W-:-:S02]  /*0680*/  @!P5 IMAD R33, R31, R25, R14 ;  /* 0x000000191f21d224 */ /* 0x000fc400078e020e */
[----:B------:R-:W-:Y:S01]  /*0690*/  @!P3 IMAD.WIDE.U32 R12, R27, R12, R54 ;  /* 0x0000000c1b0cb225 */ /* 0x000fe200078e0036 */
[----:B------:R-:W-:-:S04]  /*06a0*/  @!P5 MOV R27, R55 ;  /* 0x00000037001bd202 */ /* 0x000fc80000000f00 */
[----:B------:R-:W-:Y:S01]  /*06b0*/  @!P3 IADD3 R13, PT, PT, R13, R15, RZ ;  /* 0x0000000f0d0db210 */ /* 0x000fe20007ffe0ff */
[----:B------:R-:W-:Y:S01]  /*06c0*/  @!P5 IMAD.WIDE.U32 R24, R31, R24, R26 ;  /* 0x000000181f18d225 */ /* 0x000fe200078e001a */
[C---:B----4-:R-:W-:Y:S01]  /*06d0*/  @!P3 LEA R22, P4, R12.reuse, R22, 0x1 ;  /* 0x000000160c16b211 */ /* 0x050fe200078808ff */
[----:B------:R-:W2:Y:S02]  /*06e0*/  @!P2 LDC.64 R14, c[0x0][0x390] ;  /* 0x0000e400ff0eab82 */ /* 0x000ea40000000a00 */
[----:B---3--:R-:W-:Y:S01]  /*06f0*/  @!P2 IMAD R26, R29, R18, RZ ;  /* 0x000000121d1aa224 */ /* 0x008fe200078e02ff */
[----:B------:R-:W-:Y:S02]  /*0700*/  @!P3 LEA.HI.X R23, R12, R23, R13, 0x1, P4 ;  /* 0x000000170c17b211 */ /* 0x000fe400020f0c0d */
[----:B------:R-:W-:Y:S02]  /*0710*/  ISETP.GE.U32.AND P4, PT, R49, UR10, PT ;  /* 0x0000000a31007c0c */ /* 0x000fe4000bf86070 */
[----:B------:R-:W-:Y:S01]  /*0720*/  @!P5 IADD3 R25, PT, PT, R25, R33, RZ ;  /* 0x000000211919d210 */ /* 0x000fe20007ffe0ff */
[----:B0-----:R0:W3:Y:S01]  /*0730*/  @!P3 LDG.E R34, desc[UR8][R22.64] ;  /* 0x000000081622b981 */ /* 0x0010e2000c1e1900 */
[----:B------:R-:W-:Y:S01]  /*0740*/  ISETP.GE.AND.EX P3, PT, R7, UR11, PT, P4 ;  /* 0x0000000b07007c0c */ /* 0x000fe2000bf66340 */
[----:B------:R-:W4:Y:S01]  /*0750*/  @!P1 LDC.64 R12, c[0x0][0x390] ;  /* 0x0000e400ff0c9b82 */ /* 0x000f220000000a00 */
[----:B------:R-:W-:Y:S01]  /*0760*/  @!P2 IMAD R27, R11, R19, R26 ;  /* 0x000000130b1ba224 */ /* 0x000fe200078e021a */
[----:B------:R-:W-:-:S02]  /*0770*/  ISETP.GE.U32.AND P4, PT, R48, UR10, PT ;  /* 0x0000000a30007c0c */ /* 0x000fc4000bf86070 */
[----:B-----5:R-:W-:Y:S02]  /*0780*/  @!P5 LEA R20, P6, R24, R20, 0x1 ;  /* 0x000000141814d211 */ /* 0x020fe400078c08ff */
[----:B0-----:R-:W-:Y:S02]  /*0790*/  @!P2 MOV R22, R56 ;  /* 0x000000380016a202 */ /* 0x001fe40000000f00 */
[----:B------:R-:W-:Y:S02]  /*07a0*/  @!P2 MOV R23, R55 ;  /* 0x000000370017a202 */ /* 0x000fe40000000f00 */
[----:B------:R-:W-:Y:S01]  /*07b0*/  ISETP.GE.AND.EX P4, PT, R8, UR11, PT, P4 ;  /* 0x0000000b08007c0c */ /* 0x000fe2000bf86340 */
[----:B------:R-:W-:Y:S01]  /*07c0*/  @!P2 IMAD.WIDE.U32 R18, R11, R18, R22 ;  /* 0x000000120b12a225 */ /* 0x000fe200078e0016 */
[----:B------:R-:W-:-:S04]  /*07d0*/  @!P5 LEA.HI.X R21, R24, R21, R25, 0x1, P6 ;  /* 0x000000151815d211 */ /* 0x000fc800030f0c19 */
[----:B------:R-:W-:Y:S02]  /*07e0*/  @!P2 IADD3 R11, PT, PT, R19, R27, RZ ;  /* 0x0000001b130ba210 */ /* 0x000fe40007ffe0ff */
[----:B------:R-:W0:Y:S01]  /*07f0*/  @!P3 LDC.64 R26, c[0x0][0x3e0] ;  /* 0x0000f800ff1abb82 */ /* 0x000e220000000a00 */
[----:B-1----:R-:W-:Y:S01]  /*0800*/  @!P1 IMAD R24, R6, R16, RZ ;  /* 0x0000001006189224 */ /* 0x002fe200078e02ff */
[----:B------:R-:W-:Y:S02]  /*0810*/  @!P1 MOV R22, R56 ;  /* 0x0000003800169202 */ /* 0x000fe40000000f00 */
[----:B------:R-:W-:Y:S01]  /*0820*/  @!P1 MOV R23, R55 ;  /* 0x0000003700179202 */ /* 0x000fe20000000f00 */
[C---:B------:R-:W-:Y:S01]  /*0830*/  @!P1 IMAD R25, R51.reuse, R17, R24 ;  /* 0x0000001133199224 */ /* 0x040fe200078e0218 */
[----:B------:R-:W-:Y:S02]  /*0840*/  MOV R29, RZ ;  /* 0x000000ff001d7202 */ /* 0x000fe40000000f00 */
[----:B--2---:R-:W-:Y:S01]  /*0850*/  @!P2 LEA R14, P6, R18, R14, 0x1 ;  /* 0x0000000e120ea211 */ /* 0x004fe200078c08ff */
[----:B------:R-:W-:-:S02]  /*0860*/  @!P1 IMAD.WIDE.U32 R16, R51, R16, R22 ;  /* 0x0000001033109225 */ /* 0x000fc400078e0016 */
[----:B------:R-:W1:Y:S01]  /*0870*/  @!P4 LDC.64 R22, c[0x0][0x3e0] ;  /* 0x0000f800ff16cb82 */ /* 0x000e620000000a00 */
[----:B------:R-:W-:Y:S01]  /*0880*/  @!P2 LEA.HI.X R15, R18, R15, R11, 0x1, P6 ;  /* 0x0000000f120fa211 */ /* 0x000fe200030f0c0b */
[----:B------:R2:W5:Y:S01]  /*0890*/  @!P5 LDG.E R29, desc[UR8][R20.64] ;  /* 0x00000008141dd981 */ /* 0x000562000c1e1900 */
[----:B------:R-:W-:Y:S02]  /*08a0*/  ISETP.GE.U32.AND P6, PT, R47, UR10, PT ;  /* 0x0000000a2f007c0c */ /* 0x000fe4000bfc6070 */
[----:B------:R-:W-:Y:S02]  /*08b0*/  @!P1 IADD3 R11, PT, PT, R17, R25, RZ ;  /* 0x00000019110b9210 */ /* 0x000fe40007ffe0ff */
[C---:B----4-:R-:W-:Y:S02]  /*08c0*/  @!P1 LEA R12, P5, R16.reuse, R12, 0x1 ;  /* 0x0000000c100c9211 */ /* 0x050fe400078a08ff */
[----:B------:R-:W-:Y:S01]  /*08d0*/  ISETP.GE.AND.EX P6, PT, R9, UR11, PT, P6 ;  /* 0x0000000b09007c0c */ /* 0x000fe2000bfc6360 */
[----:B--2---:R-:W2:Y:S01]  /*08e0*/  @!P3 LDC.64 R20, c[0x0][0x390] ;  /* 0x0000e400ff14bb82 */ /* 0x004ea20000000a00 */
[----:B------:R-:W-:-:S02]  /*08f0*/  @!P1 LEA.HI.X R13, R16, R13, R11, 0x1, P5 ;  /* 0x0000000d100d9211 */ /* 0x000fc400028f0c0b */
[----:B------:R-:W-:Y:S02]  /*0900*/  ISETP.GE.U32.AND P5, PT, R46, UR10, PT ;  /* 0x0000000a2e007c0c */ /* 0x000fe4000bfa6070 */
[----:B------:R-:W-:Y:S01]  /*0910*/  MOV R11, RZ ;  /* 0x000000ff000b7202 */ /* 0x000fe20000000f00 */
[----:B0-----:R-:W-:Y:S01]  /*0920*/  @!P3 IMAD R24, R7, R26, RZ ;  /* 0x0000001a0718b224 */ /* 0x001fe200078e02ff */
[----:B------:R-:W-:Y:S02]  /*0930*/  ISETP.GE.AND.EX P5, PT, R10, UR11, PT, P5 ;  /* 0x0000000b0a007c0c */ /* 0x000fe4000bfa6350 */
[----:B------:R-:W-:Y:S01]  /*0940*/  @!P3 MOV R25, R55 ;  /* 0x000000370019b202 */ /* 0x000fe20000000f00 */
[----:B------:R-:W-:Y:S01]  /*0950*/  @!P3 IMAD R31, R49, R27, R24 ;  /* 0x0000001b311fb224 */ /* 0x000fe200078e0218 */
[----:B------:R0:W4:Y:S01]  /*0960*/  @!P1 LDG.E R11, desc[UR8][R12.64] ;  /* 0x000000080c0b9981 */ /* 0x000122000c1e1900 */
[----:B------:R-:W2:Y:S01]  /*0970*/  @!P6 LDC.64 R18, c[0x0][0x3e0] ;  /* 0x0000f800ff12eb82 */ /* 0x000ea20000000a00 */
[----:B------:R-:W-:Y:S01]  /*0980*/  @!P3 MOV R24, R56 ;  /* 0x000000380018b202 */ /* 0x000fe20000000f00 */
[----:B-1----:R-:W-:Y:S01]  /*0990*/  @!P4 IMAD R28, R8, R22, RZ ;  /* 0x00000016081cc224 */ /* 0x002fe200078e02ff */
[----:B------:R-:W-:-:S05]  /*09a0*/  MOV R32, RZ ;  /* 0x000000ff00207202 */ /* 0x000fca0000000f00 */
[----:B------:R-:W1:Y:S01]  /*09b0*/  @!P5 LDC.64 R16, c[0x0][0x3e0] ;  /* 0x0000f800ff10db82 */ /* 0x000e620000000a00 */
[----:B------:R-:W-:Y:S01]  /*09c0*/  @!P3 IMAD.WIDE.U32 R26, R49, R26, R24 ;  /* 0x0000001a311ab225 */ /* 0x000fe200078e0018 */
[----:B------:R2:W4:Y:S06]  /*09d0*/  @!P2 LDG.E R32, desc[UR8][R14.64] ;  /* 0x000000080e20a981 */ /* 0x00052c000c1e1900 */
[----:B0-----:R-:W0:Y:S01]  /*09e0*/  @!P4 LDC.64 R12, c[0x0][0x390] ;  /* 0x0000e400ff0ccb82 */ /* 0x001e220000000a00 */
[----:B------:R-:W-:Y:S01]  /*09f0*/  @!P4 IMAD R33, R48, R23, R28 ;  /* 0x000000173021c224 */ /* 0x000fe200078e021c */
[----:B------:R-:W-:-:S02]  /*0a00*/  @!P3 IADD3 R23, PT, PT, R27, R31, RZ ;  /* 0x0000001f1b17b210 */ /* 0x000fc40007ffe0ff */
[----:B------:R-:W-:Y:S02]  /*0a10*/  @!P4 MOV R24, R56 ;  /* 0x000000380018c202 */ /* 0x000fe40000000f00 */
[----:B------:R-:W-:Y:S02]  /*0a20*/  @!P4 MOV R25, R55 ;  /* 0x000000370019c202 */ /* 0x000fe40000000f00 */
[----:B--2---:R-:W2:Y:S01]  /*0a30*/  @!P6 LDC.64 R14, c[0x0][0x390] ;  /* 0x0000e400ff0eeb82 */ /* 0x004ea20000000a00 */
[----:B------:R-:W-:Y:S01]  /*0a40*/  @!P3 LEA R20, P2, R26, R20, 0x1 ;  /* 0x000000141a14b211 */ /* 0x000fe200078408ff */
[----:B------:R-:W-:-:S03]  /*0a50*/  @!P4 IMAD.WIDE.U32 R24, R48, R22, R24 ;  /* 0x000000163018c225 */ /* 0x000fc600078e0018 */
[----:B------:R-:W-:-:S03]  /*0a60*/  @!P3 LEA.HI.X R21, R26, R21, R23, 0x1, P2 ;  /* 0x000000151a15b211 */ /* 0x000fc600010f0c17 */
[----:B------:R-:W2:Y:S01]  /*0a70*/  @!P5 LDC.64 R22, c[0x0][0x390] ;  /* 0x0000e400ff16db82 */ /* 0x000ea20000000a00 */
[----:B------:R-:W-:Y:S01]  /*0a80*/  @!P4 IADD3 R25, PT, PT, R25, R33, RZ ;  /* 0x000000211919c210 */ /* 0x000fe20007ffe0ff */
[----:B------:R0:W4:Y:S01]  /*0a90*/  @!P3 LDG.E R35, desc[UR8][R20.64] ;  /* 0x000000081423b981 */ /* 0x000122000c1e1900 */
[----:B------:R-:W-:Y:S01]  /*0aa0*/  @!P6 IMAD R26, R9, R18, RZ ;  /* 0x00000012091ae224 */ /* 0x000fe200078e02ff */
[C---:B0-----:R-:W-:Y:S02]  /*0ab0*/  @!P4 LEA R12, P2, R24.reuse, R12, 0x1 ;  /* 0x0000000c180cc211 */ /* 0x041fe400078408ff */
[----:B------:R-:W-:Y:S02]  /*0ac0*/  @!P6 MOV R20, R56 ;  /* 0x000000380014e202 */ /* 0x000fe40000000f00 */
[----:B------:R-:W-:Y:S02]  /*0ad0*/  @!P6 MOV R21, R55 ;  /* 0x000000370015e202 */ /* 0x000fe40000000f00 */
[----:B------:R-:W-:Y:S01]  /*0ae0*/  @!P4 LEA.HI.X R13, R24, R13, R25, 0x1, P2 ;  /* 0x0000000d180dc211 */ /* 0x000fe200010f0c19 */
[C---:B------:R-:W-:Y:S01]  /*0af0*/  @!P6 IMAD R25, R47.reuse, R19, R26 ;  /* 0x000000132f19e224 */ /* 0x040fe200078e021a */
[----:B------:R-:W-:Y:S01]  /*0b00*/  @!P5 MOV R19, R55 ;  /* 0x000000370013d202 */ /* 0x000fe20000000f00 */
[----:B------:R-:W-:Y:S01]  /*0b10*/  @!P6 IMAD.WIDE.U32 R20, R47, R18, R20 ;  /* 0x000000122f14e225 */ /* 0x000fe200078e0014 */
[----:B------:R-:W-:-:S03]  /*0b20*/  @!P5 MOV R18, R56 ;  /* 0x000000380012d202 */ /* 0x000fc60000000f00 */
[-C--:B-1----:R-:W-:Y:S01]  /*0b30*/  @!P5 IMAD R24, R10, R16.reuse, RZ ;  /* 0x000000100a18d224 */ /* 0x082fe200078e02ff */
[----:B------:R-:W-:Y:S01]  /*0b40*/  MOV R38, RZ ;  /* 0x000000ff00267202 */ /* 0x000fe20000000f00 */
[----:B------:R-:W-:Y:S01]  /*0b50*/  @!P5 IMAD.WIDE.U32 R18, R46, R16, R18 ;  /* 0x000000102e12d225 */ /* 0x000fe200078e0012 */
[----:B------:R-:W-:Y:S02]  /*0b60*/  @!P6 IADD3 R16, PT, PT, R21, R25, RZ ;  /* 0x000000191510e210 */ /* 0x000fe40007ffe0ff */
[----:B--2---:R-:W-:Y:S01]  /*0b70*/  @!P6 LEA R14, P2, R20, R14, 0x1 ;  /* 0x0000000e140ee211 */ /* 0x004fe200078408ff */
[----:B------:R-:W-:Y:S01]  /*0b80*/  @!P5 IMAD R17, R46, R17, R24 ;  /* 0x000000112e11d224 */ /* 0x000fe200078e0218 */
[----:B------:R-:W-:Y:S01]  /*0b90*/  MOV R40, RZ ;  /* 0x000000ff00287202 */ /* 0x000fe20000000f00 */
[----:B------:R0:W2:Y:S01]  /*0ba0*/  @!P4 LDG.E R38, desc[UR8][R12.64] ;  /* 0x000000080c26c981 */ /* 0x0000a2000c1e1900 */
[----:B------:R-:W-:Y:S02]  /*0bb0*/  @!P6 LEA.HI.X R15, R20, R15, R16, 0x1, P2 ;  /* 0x0000000f140fe211 */ /* 0x000fe400010f0c10 */
[----:B------:R-:W-:-:S02]  /*0bc0*/  @!P5 IADD3 R16, PT, PT, R19, R17, RZ ;  /* 0x000000111310d210 */ /* 0x000fc40007ffe0ff */
[C---:B------:R-:W-:Y:S01]  /*0bd0*/  @!P5 LEA R22, P2, R18.reuse, R22, 0x1 ;  /* 0x000000161216d211 */ /* 0x040fe200078408ff */
[----:B------:R1:W2:Y:S01]  /*0be0*/  @!P6 LDG.E R40, desc[UR8][R14.64] ;  /* 0x000000080e28e981 */ /* 0x0002a2000c1e1900 */
[----:B------:R-:W-:Y:S02]  /*0bf0*/  MOV R42, RZ ;  /* 0x000000ff002a7202 */ /* 0x000fe40000000f00 */
[----:B------:R-:W-:-:S05]  /*0c00*/  @!P5 LEA.HI.X R23, R18, R23, R16, 0x1, P2 ;  /* 0x000000171217d211 */ /* 0x000fca00010f0c10 */
[----:B------:R-:W2:Y:S01]  /*0c10*/  @!P5 LDG.E R42, desc[UR8][R22.64] ;  /* 0x00000008162ad981 */ /* 0x000ea2000c1e1900 */
[C---:B------:R-:W-:Y:S02]  /*0c20*/  ISETP.GT.AND P2, PT, R3.reuse, 0x1e, PT ;  /* 0x0000001e0300780c */ /* 0x040fe40003f44270 */
[----:B------:R-:W-:Y:S02]  /*0c30*/  ISETP.GT.AND P3, PT, R3, 0xf, PT ;  /* 0x0000000f0300780c */ /* 0x000fe40003f64270 */
[----:B---3--:R-:W-:-:S04]  /*0c40*/  PRMT R33, R34, 0x7632, R33 ;  /* 0x0000763222217816 */ /* 0x008fc80000000021 */
[----:B------:R-:W-:Y:S02]  /*0c50*/  SHF.L.U32 R33, R33, 0x10, RZ ;  /* 0x0000001021217819 */ /* 0x000fe400000006ff */
[----:B------:R-:W-:Y:S02]  /*0c60*/  SHF.L.U32 R34, R34, 0x10, RZ ;  /* 0x0000001022227819 */ /* 0x000fe400000006ff */
[C---:B-----5:R-:W-:Y:S02]  /*0c70*/  PRMT R30, R29.reuse, 0x7632, R30 ;  /* 0x000076321d1e7816 */ /* 0x060fe4000000001e */
[----:B------:R-:W-:Y:S02]  /*0c80*/  SHF.L.U32 R29, R29, 0x10, RZ ;  /* 0x000000101d1d7819 */ /* 0x000fe400000006ff */
[----:B------:R-:W-:Y:S02]  /*0c90*/  SHF.L.U32 R30, R30, 0x10, RZ ;  /* 0x000000101e1e7819 */ /* 0x000fe400000006ff */
[----:B----4-:R-:W-:-:S02]  /*0ca0*/  PRMT R28, R11, 0x7632, R28 ;  /* 0x000076320b1c7816 */ /* 0x010fc4000000001c */
[----:B------:R-:W-:Y:S02]  /*0cb0*/  SHF.L.U32 R11, R11, 0x10, RZ ;  /* 0x000000100b0b7819 */ /* 0x000fe400000006ff */
[----:B------:R-:W-:Y:S01]  /*0cc0*/  SHF.L.U32 R28, R28, 0x10, RZ ;  /* 0x000000101c1c7819 */ /* 0x000fe200000006ff */
[----:B0-----:R-:W-:-:S04]  /*0cd0*/  FADD.FTZ R13, R29, R30 ;  /* 0x0000001e1d0d7221 */ /* 0x001fc80000010000 */
[C---:B------:R-:W-:Y:S01]  /*0ce0*/  FADD.FTZ R12, R11.reuse, R28 ;  /* 0x0000001c0b0c7221 */ /* 0x040fe20000010000 */
[----:B-1----:R-:W-:Y:S01]  /*0cf0*/  FMUL.FTZ R14, R28, R28 ;  /* 0x0000001c1c0e7220 */ /* 0x002fe20000410000 */
[----:B------:R-:W-:Y:S01]  /*0d00*/  PRMT R31, R32, 0x7632, R31 ;  /* 0x00007632201f7816 */ /* 0x000fe2000000001f */
[----:B------:R-:W-:Y:S01]  /*0d10*/  FMUL.FTZ R16, R30, R30 ;  /* 0x0000001e1e107220 */ /* 0x000fe20000410000 */
[----:B------:R-:W-:Y:S01]  /*0d20*/  FADD.FTZ R12, RZ, R12 ;  /* 0x0000000cff0c7221 */ /* 0x000fe20000010000 */
[----:B------:R-:W-:Y:S01]  /*0d30*/  FFMA.FTZ R14, R11, R11, R14 ;  /* 0x0000000b0b0e7223 */ /* 0x000fe2000001000e */
[----:B------:R-:W-:Y:S02]  /*0d40*/  SHF.L.U32 R31, R31, 0x10, RZ ;  /* 0x000000101f1f7819 */ /* 0x000fe400000006ff */
[----:B------:R-:W-:Y:S01]  /*0d50*/  FADD.FTZ R12, R12, R13 ;  /* 0x0000000d0c0c7221 */ /* 0x000fe20000010000 */
[----:B------:R-:W-:Y:S01]  /*0d60*/  SHF.L.U32 R32, R32, 0x10, RZ ;  /* 0x0000001020207819 */ /* 0x000fe200000006ff */
[----:B------:R-:W-:Y:S01]  /*0d70*/  FFMA.FTZ R13, R29, R29, R16 ;  /* 0x0000001d1d0d7223 */ /* 0x000fe20000010010 */
[----:B------:R-:W-:Y:S01]  /*0d80*/  FADD.FTZ R14, RZ, R14 ;  /* 0x0000000eff0e7221 */ /* 0x000fe20000010000 */
[----:B------:R-:W-:-:S03]  /*0d90*/  FMUL.FTZ R17, R31, R31 ;  /* 0x0000001f1f117220 */ /* 0x000fc60000410000 */
[----:B------:R-:W-:Y:S01]  /*0da0*/  FADD.FTZ R13, R14, R13 ;  /* 0x0000000d0e0d7221 */ /* 0x000fe20000010000 */
[C---:B------:R-:W-:Y:S01]  /*0db0*/  FFMA.FTZ R14, R32.reuse, R32, R17 ;  /* 0x00000020200e7223 */ /* 0x040fe20000010011 */
[----:B------:R-:W-:Y:S01]  /*0dc0*/  FMUL.FTZ R17, R33, R33 ;  /* 0x0000002121117220 */ /* 0x000fe20000410000 */
[----:B------:R-:W-:Y:S02]  /*0dd0*/  FADD.FTZ R15, R32, R31 ;  /* 0x0000001f200f7221 */ /* 0x000fe40000010000 */
[----:B------:R-:W-:Y:S01]  /*0de0*/  FADD.FTZ R13, R13, R14 ;  /* 0x0000000e0d0d7221 */ /* 0x000fe20000010000 */
[----:B------:R-:W-:Y:S01]  /*0df0*/  FFMA.FTZ R14, R34, R34, R17 ;  /* 0x00000022220e7223 */ /* 0x000fe20000010011 */
[----:B------:R-:W-:Y:S01]  /*0e00*/  PRMT R36, R35, 0x7632, R36 ;  /* 0x0000763223247816 */ /* 0x000fe20000000024 */
[----:B------:R-:W-:-:S03]  /*0e10*/  FADD.FTZ R12, R12, R15 ;  /* 0x0000000f0c0c7221 */ /* 0x000fc60000010000 */
[----:B------:R-:W-:Y:S01]  /*0e20*/  SHF.L.U32 R36, R36, 0x10, RZ ;  /* 0x0000001024247819 */ /* 0x000fe200000006ff */
[----:B------:R-:W-:Y:S01]  /*0e30*/  FADD.FTZ R15, R34, R33 ;  /* 0x00000021220f7221 */ /* 0x000fe20000010000 */
[----:B------:R-:W-:Y:S01]  /*0e40*/  SHF.L.U32 R35, R35, 0x10, RZ ;  /* 0x0000001023237819 */ /* 0x000fe200000006ff */
[----:B------:R-:W-:Y:S02]  /*0e50*/  FADD.FTZ R13, R13, R14 ;  /* 0x0000000e0d0d7221 */ /* 0x000fe40000010000 */
[----:B------:R-:W-:Y:S01]  /*0e60*/  FMUL.FTZ R14, R36, R36 ;  /* 0x00000024240e7220 */ /* 0x000fe20000410000 */
[----:B------:R-:W-:Y:S01]  /*0e70*/  FADD.FTZ R12, R12, R15 ;  /* 0x0000000f0c0c7221 */ /* 0x000fe20000010000 */
[C---:B------:R-:W-:Y:S02]  /*0e80*/  FADD.FTZ R15, R35.reuse, R36 ;  /* 0x00000024230f7221 */ /* 0x040fe40000010000 */
[----:B------:R-:W-:Y:S02]  /*0e90*/  FFMA.FTZ R14, R35, R35, R14 ;  /* 0x00000023230e7223 */ /* 0x000fe4000001000e */
[----:B------:R-:W-:-:S02]  /*0ea0*/  FADD.FTZ R12, R12, R15 ;  /* 0x0000000f0c0c7221 */ /* 0x000fc40000010000 */
[----:B------:R-:W-:Y:S01]  /*0eb0*/  FADD.FTZ R13, R13, R14 ;  /* 0x0000000e0d0d7221 */ /* 0x000fe20000010000 */
[----:B--2---:R-:W-:-:S04]  /*0ec0*/  PRMT R37, R38, 0x7632, R37 ;  /* 0x0000763226257816 */ /* 0x004fc80000000025 */
[----:B------:R-:W-:Y:S02]  /*0ed0*/  SHF.L.U32 R37, R37, 0x10, RZ ;  /* 0x0000001025257819 */ /* 0x000fe400000006ff */
[----:B------:R-:W-:Y:S02]  /*0ee0*/  PRMT R39, R40, 0x7632, R39 ;  /* 0x0000763228277816 */ /* 0x000fe40000000027 */
[----:B------:R-:W-:Y:S01]  /*0ef0*/  SHF.L.U32 R38, R38, 0x10, RZ ;  /* 0x0000001026267819 */ /* 0x000fe200000006ff */
[----:B------:R-:W-:Y:S01]  /*0f00*/  FMUL.FTZ R17, R37, R37 ;  /* 0x0000002525117220 */ /* 0x000fe20000410000 */
[----:B------:R-:W-:Y:S02]  /*0f10*/  SHF.L.U32 R39, R39, 0x10, RZ ;  /* 0x0000001027277819 */ /* 0x000fe400000006ff */
[----:B------:R-:W-:Y:S01]  /*0f20*/  PRMT R41, R42, 0x7632, R41 ;  /* 0x000076322a297816 */ /* 0x000fe20000000029 */
[C---:B------:R-:W-:Y:S01]  /*0f30*/  FADD.FTZ R15, R38.reuse, R37 ;  /* 0x00000025260f7221 */ /* 0x040fe20000010000 */
[----:B------:R-:W-:Y:S01]  /*0f40*/  FFMA.FTZ R14, R38, R38, R17 ;  /* 0x00000026260e7223 */ /* 0x000fe20000010011 */
[----:B------:R-:W-:Y:S01]  /*0f50*/  SHF.L.U32 R40, R40, 0x10, RZ ;  /* 0x0000001028287819 */ /* 0x000fe200000006ff */
[----:B------:R-:W-:Y:S01]  /*0f60*/  FMUL.FTZ R17, R39, R39 ;  /* 0x0000002727117220 */ /* 0x000fe20000410000 */
[----:B------:R-:W-:Y:S01]  /*0f70*/  SHF.L.U32 R41, R41, 0x10, RZ ;  /* 0x0000001029297819 */ /* 0x000fe200000006ff */
[----:B------:R-:W-:Y:S01]  /*0f80*/  FADD.FTZ R12, R12, R15 ;  /* 0x0000000f0c0c7221 */ /* 0x000fe20000010000 */
[----:B------:R-:W-:Y:S01]  /*0f90*/  FADD.FTZ R13, R13, R14 ;  /* 0x0000000e0d0d7221 */ /* 0x000fe20000010000 */
[----:B------:R-:W-:Y:S01]  /*0fa0*/  SHF.L.U32 R42, R42, 0x10, RZ ;  /* 0x000000102a2a7819 */ /* 0x000fe200000006ff */
[C---:B------:R-:W-:Y:S01]  /*0fb0*/  FADD.FTZ R15, R40.reuse, R39 ;  /* 0x00000027280f7221 */ /* 0x040fe20000010000 */
[----:B------:R-:W-:Y:S01]  /*0fc0*/  FFMA.FTZ R14, R40, R40, R17 ;  /* 0x00000028280e7223 */ /* 0x000fe20000010011 */
[----:B------:R-:W-:-:S02]  /*0fd0*/  FMUL.FTZ R17, R41, R41 ;  /* 0x0000002929117220 */ /* 0x000fc40000410000 */
[----:B------:R-:W-:Y:S01]  /*0fe0*/  FADD.FTZ R12, R12, R15 ;  /* 0x0000000f0c0c7221 */ /* 0x000fe20000010000 */
[----:B------:R-:W-:Y:S01]  /*0ff0*/  FADD.FTZ R13, R13, R14 ;  /* 0x0000000e0d0d7221 */ /* 0x000fe20000010000 */
[C---:B------:R-:W-:Y:S01]  /*1000*/  FADD.FTZ R15, R42.reuse, R41 ;  /* 0x000000292a0f7221 */ /* 0x040fe20000010000 */
[----:B------:R-:W-:-:S03]  /*1010*/  FFMA.FTZ R14, R42, R42, R17 ;  /* 0x0000002a2a0e7223 */ /* 0x000fc60000010011 */
[----:B------:R-:W-:Y:S01]  /*1020*/  FADD.FTZ R12, R12, R15 ;  /* 0x0000000f0c0c7221 */ /* 0x000fe20000010000 */
[----:B------:R-:W-:-:S04]  /*1030*/  FADD.FTZ R13, R13, R14 ;  /* 0x0000000e0d0d7221 */ /* 0x000fc80000010000 */
[----:B------:R-:W0:Y:S04]  /*1040*/  SHFL.DOWN PT, R15, R12, 0x1, 0x1f ;  /* 0x08201f000c0f7f89 */ /* 0x000e2800000e0000 */
[----:B------:R-:W1:Y:S01]  /*1050*/  SHFL.DOWN PT, R14, R13, 0x1, 0x1f ;  /* 0x08201f000d0e7f89 */ /* 0x000e6200000e0000 */
[----:B0-----:R-:W-:Y:S01]  /*1060*/  @!P2 FADD.FTZ R12, R12, R15 ;  /* 0x0000000f0c0ca221 */ /* 0x001fe20000010000 */
[----:B-1----:R-:W-:-:S04]  /*1070*/  @!P2 FADD.FTZ R13, R13, R14 ;  /* 0x0000000e0d0da221 */ /* 0x002fc80000010000 */
[----:B------:R-:W0:Y:S04]  /*1080*/  SHFL.DOWN PT, R15, R12, 0x2, 0x1f ;  /* 0x08401f000c0f7f89 */ /* 0x000e2800000e0000 */
[----:B------:R-:W1:Y:S01]  /*1090*/  SHFL.DOWN PT, R14, R13, 0x2, 0x1f ;  /* 0x08401f000d0e7f89 */ /* 0x000e6200000e0000 */
[----:B------:R-:W-:-:S13]  /*10a0*/  ISETP.GT.AND P2, PT, R3, 0x1d, PT ;  /* 0x0000001d0300780c */ /* 0x000fda0003f44270 */
        /* <DEDUP_REMOVED lines=9> */
[----:B------:R-:W-:Y:S01]  /*1140*/  ISETP.GT.AND P2, PT, R3, 0x17, PT ;  /* 0x000000170300780c */ /* 0x000fe20003f44270 */
[----:B------:R-:W-:Y:S01]  /*1150*/  BSSY.RECONVERGENT B0, `(.L_x_1819) ;  /* 0x000000c000007945 */ /* 0x000fe20003800200 */
        /* <DEDUP_REMOVED lines=10> */
[----:B------:R3:W-:Y:S02]  /*1200*/  @!P2 STS.64 [R50+UR6+0x10], R16 ;  /* 0x000010103200a988 */ /* 0x0007e40008000a06 */
.L_x_1820:
[----:B------:R-:W-:Y:S05]  /*1210*/  BSYNC.RECONVERGENT B0 ;  /* 0x0000000000007941 */ /* 0x000fea0003800200 */
.L_x_1819:
[----:B------:R-:W-:Y:S01]  /*1220*/  BAR.SYNC.DEFER_BLOCKING 0x0 ;  /* 0x0000000000007b1d */ /* 0x000fe20000010000 */
[----:B------:R-:W-:Y:S02]  /*1230*/  ISETP.NE.AND P3, PT, R2, RZ, PT ;  /* 0x000000ff0200720c */ /* 0x000fe40003f65270 */
[----:B------:R-:W-:-:S03]  /*1240*/  ISETP.GE.U32.AND P2, PT, R5, 0x2, PT ;  /* 0x000000020500780c */ /* 0x000fc60003f46070 */
[----:B------:R-:W-:Y:S08]  /*1250*/  BSSY.RECONVERGENT B0, `(.L_x_1821) ;  /* 0x000002b000007945 */ /* 0x000ff00003800200 */
[----:B------:R-:W-:Y:S05]  /*1260*/  @P3 BRA `(.L_x_1822) ;  /* 0x0000000000a43947 */ /* 0x000fea0003800000 */
[----:B------:R-:W4:Y:S01]  /*1270*/  S2UR UR7, SR_CgaCtaId ;  /* 0x00000000000779c3 */ /* 0x000f220000008800 */
[----:B------:R-:W-:Y:S02]  /*1280*/  UMOV UR4, 0x400 ;  /* 0x0000040000047882 */ /* 0x000fe40000000000 */
[----:B----4-:R-:W-:-:S09]  /*1290*/  ULEA UR4, UR7, UR4, 0x18 ;  /* 0x0000000407047291 */ /* 0x010fd2000f8ec0ff */
[----:B-12---:R-:W1:Y:S04]  /*12a0*/  LDS.64 R18, [UR4+0x18] ;  /* 0x00001804ff127984 */ /* 0x006e680008000a00 */
[----:B------:R-:W2:Y:S04]  /*12b0*/  LDS.128 R20, [UR4+0x20] ;  /* 0x00002004ff147984 */ /* 0x000ea80008000c00 */
[----:B------:R-:W4:Y:S04]  /*12c0*/  LDS.128 R24, [UR4+0x30] ;  /* 0x00003004ff187984 */ /* 0x000f280008000c00 */
[----:B------:R-:W5:Y:S01]  /*12d0*/  LDS.128 R12, [UR4+0x40] ;  /* 0x00004004ff0c7984 */ /* 0x000f620008000c00 */
[----:B-1----:R-:W-:Y:S01]  /*12e0*/  FADD.FTZ R59, R16, R18 ;  /* 0x00000012103b7221 */ /* 0x002fe20000010000 */
[----:B0--3--:R-:W-:-:S03]  /*12f0*/  FADD.FTZ R16, R17, R19 ;  /* 0x0000001311107221 */ /* 0x009fc60000010000 */
[----:B--2---:R-:W-:Y:S01]  /*1300*/  FADD.FTZ R59, R59, R20 ;  /* 0x000000143b3b7221 */ /* 0x004fe20000010000 */
[----:B------:R-:W-:Y:S02]  /*1310*/  FADD.FTZ R20, R16, R21 ;  /* 0x0000001510147221 */ /* 0x000fe40000010000 */
[----:B------:R-:W0:Y:S01]  /*1320*/  LDS.128 R16, [UR4+0x50] ;  /* 0x00005004ff107984 */ /* 0x000e220008000c00 */
[----:B------:R-:W-:Y:S01]  /*1330*/  FADD.FTZ R59, R59, R22 ;  /* 0x000000163b3b7221 */ /* 0x000fe20000010000 */
[----:B------:R-:W-:-:S03]  /*1340*/  FADD.FTZ R20, R20, R23 ;  /* 0x0000001714147221 */ /* 0x000fc60000010000 */
[----:B----4-:R-:W-:Y:S01]  /*1350*/  FADD.FTZ R59, R59, R24 ;  /* 0x000000183b3b7221 */ /* 0x010fe20000010000 */
[----:B------:R-:W-:Y:S02]  /*1360*/  FADD.FTZ R24, R20, R25 ;  /* 0x0000001914187221 */ /* 0x000fe40000010000 */
[----:B------:R-:W1:Y:S01]  /*1370*/  LDS.128 R20, [UR4+0x60] ;  /* 0x00006004ff147984 */ /* 0x000e620008000c00 */
[----:B------:R-:W-:Y:S01]  /*1380*/  FADD.FTZ R59, R59, R26 ;  /* 0x0000001a3b3b7221 */ /* 0x000fe20000010000 */
[----:B------:R-:W-:-:S03]  /*1390*/  FADD.FTZ R24, R24, R27 ;  /* 0x0000001b18187221 */ /* 0x000fc60000010000 */
[----:B-----5:R-:W-:Y:S01]  /*13a0*/  FADD.FTZ R59, R59, R12 ;  /* 0x0000000c3b3b7221 */ /* 0x020fe20000010000 */
[----:B------:R-:W-:Y:S02]  /*13b0*/  FADD.FTZ R12, R24, R13 ;  /* 0x0000000d180c7221 */ /* 0x000fe40000010000 */
[----:B------:R-:W2:Y:S01]  /*13c0*/  LDS.128 R24, [UR4+0x70] ;  /* 0x00007004ff187984 */ /* 0x000ea20008000c00 */
[----:B------:R-:W-:Y:S01]  /*13d0*/  FADD.FTZ R59, R59, R14 ;  /* 0x0000000e3b3b7221 */ /* 0x000fe20000010000 */
[----:B------:R-:W-:Y:S02]  /*13e0*/  FADD.FTZ R58, R12, R15 ;  /* 0x0000000f0c3a7221 */ /* 0x000fe40000010000 */
[----:B------:R-:W3:Y:S01]  /*13f0*/  LDS.128 R12, [UR4+0x80] ;  /* 0x00008004ff0c7984 */ /* 0x000ee20008000c00 */
        /* <DEDUP_REMOVED lines=16> */
.L_x_1822:
[----:B------:R-:W-:Y:S05]  /*1500*/  BSYNC.RECONVERGENT B0 ;  /* 0x0000000000007941 */ /* 0x000fea0003800200 */
.L_x_1821:
[----:B------:R-:W-:Y:S05]  /*1510*/  @!P2 BRA `(.L_x_1823) ;  /* 0x00000008009ca947 */ /* 0x000fea0003800000 */
[----:B------:R-:W4:Y:S01]  /*1520*/  LDC.64 R58, c[0x0][0x3b8] ;  /* 0x0000ee00ff3a7b82 */ /* 0x000f220000000a00 */
[----:B------:R-:W-:Y:S02]  /*1530*/  LOP3.LUT R13, R45, 0x1, RZ, 0xc0, !PT ;  /* 0x000000012d0d7812 */ /* 0x000fe400078ec0ff */
[----:B------:R-:W-:-:S03]  /*1540*/  ISETP.GE.U32.AND P2, PT, R5, 0x8, PT ;  /* 0x000000080500780c */ /* 0x000fc60003f46070 */
[----:B------:R-:W-:-:S04]  /*1550*/  IMAD R14, R13, R4, RZ ;  /* 0x000000040d0e7224 */ /* 0x000fc800078e02ff */
[----:B------:R-:W-:-:S05]  /*1560*/  IMAD R12, R14, R5, RZ ;  /* 0x000000050e0c7224 */ /* 0x000fca00078e02ff */
[----:B------:R-:W-:-:S05]  /*1570*/  SHF.L.U32 R13, R12, 0x1, RZ ;  /* 0x000000010c0d7819 */ /* 0x000fca00000006ff */
[----:B----4-:R-:W-:Y:S01]  /*1580*/  IMAD.WIDE R58, R13, 0x4, R58 ;  /* 0x000000040d3a7825 */ /* 0x010fe200078e023a */
[----:B------:R-:W-:Y:S06]  /*1590*/  @P3 BRA `(.L_x_1824) ;  /* 0x0000000000543947 */ /* 0x000fec0003800000 */
[----:B------:R-:W4:Y:S01]  /*15a0*/  LDC.64 R12, c[0x0][0x3b0] ;  /* 0x0000ec00ff0c7b82 */ /* 0x000f220000000a00 */
[----:B-1----:R-:W-:Y:S01]  /*15b0*/  LOP3.LUT P4, R18, R45, 0x2, RZ, 0xc0, !PT ;  /* 0x000000022d127812 */ /* 0x002fe2000788c0ff */
[----:B------:R-:W-:Y:S01]  /*15c0*/  IMAD R15, R43, R4, R0 ;  /* 0x000000042b0f7224 */ /* 0x000fe200078e0200 */
[----:B--2---:R-:W-:Y:S02]  /*15d0*/  IADD3 R19, PT, PT, R14, R0, RZ ;  /* 0x000000000e137210 */ /* 0x004fe40007ffe0ff */
[----:B------:R-:W-:Y:S01]  /*15e0*/  SEL R21, R5, RZ, !P4 ;  /* 0x000000ff05157207 */ /* 0x000fe20006000000 */
[----:B------:R-:W-:-:S03]  /*15f0*/  IMAD.WIDE.U32 R14, R15, 0x8, R58 ;  /* 0x000000080f0e7825 */ /* 0x000fc600078e003a */
[----:B------:R-:W-:Y:S02]  /*1600*/  ISETP.NE.AND P4, PT, R21, -0x1, PT ;  /* 0xffffffff1500780c */ /* 0x000fe40003f85270 */
[----:B------:R1:W-:Y:S01]  /*1610*/  STG.E.64 desc[UR8][R14.64], R16 ;  /* 0x000000100e007986 */ /* 0x0003e2000c101b08 */
[----:B----4-:R-:W-:-:S04]  /*1620*/  LEA R12, P5, R19, R12, 0x2 ;  /* 0x0000000c130c7211 */ /* 0x010fc800078a10ff */
[----:B------:R-:W-:Y:S02]  /*1630*/  LEA.HI.X R13, R19, R13, RZ, 0x2, P5 ;  /* 0x0000000d130d7211 */ /* 0x000fe400028f14ff */
[----:B------:R-:W-:Y:S01]  /*1640*/  IADD3 R19, PT, PT, -R18, 0x1, RZ ;  /* 0x0000000112137810 */ /* 0x000fe20007ffe1ff */
[----:B------:R-:W-:Y:S06]  /*1650*/  MEMBAR.ALL.GPU ;  /* 0x0000000000007992 */ /* 0x000fec000000a000 */
[----:B------:R-:W-:-:S00]  /*1660*/  ERRBAR ;  /* 0x00000000000079ab */ /* 0x000fc00000000000 */
[----:B------:R-:W-:Y:S06]  /*1670*/  CGAERRBAR ;  /* 0x00000000000075ab */ /* 0x000fec0000000000 */
[----:B------:R1:W-:Y:S01]  /*1680*/  REDG.E.ADD.S32.STRONG.GPU desc[UR8][R12.64], R19 ;  /* 0x000000130c00798e */ /* 0x0003e2000c12e308 */
[----:B------:R-:W-:Y:S05]  /*1690*/  @!P4 BRA `(.L_x_1824) ;  /* 0x000000000014c947 */ /* 0x000fea0003800000 */
.L_x_1825:
[----:B-1----:R-:W2:Y:S04]  /*16a0*/  LDG.E.STRONG.GPU R14, desc[UR8][R12.64] ;  /* 0x000000080c0e7981 */ /* 0x002ea8000c1ef900 */
[----:B--2---:R-:W-:Y:S01]  /*16b0*/  CCTL.IVALL ;  /* 0x00000000ff00798f */ /* 0x004fe20002000000 */
[----:B------:R-:W-:Y:S05]  /*16c0*/  YIELD ;  /* 0x0000000000007946 */ /* 0x000fea0003800000 */
[----:B------:R-:W-:-:S13]  /*16d0*/  ISETP.NE.AND P4, PT, R14, R21, PT ;  /* 0x000000150e00720c */ /* 0x000fda0003f85270 */
[----:B------:R-:W-:Y:S05]  /*16e0*/  @P4 BRA `(.L_x_1825) ;  /* 0xfffffffc00ec4947 */ /* 0x000fea000383ffff */
.L_x_1824:
[----:B------:R-:W-:Y:S05]  /*16f0*/  WARPSYNC.ALL ;  /* 0x0000000000007948 */ /* 0x000fea0003800000 */
[----:B------:R-:W-:Y:S01]  /*1700*/  BAR.SYNC.DEFER_BLOCKING 0x0 ;  /* 0x0000000000007b1d */ /* 0x000fe20000010000 */
[----:B------:R-:W-:-:S05]  /*1710*/  HFMA2 R20, -RZ, RZ, 0, 0 ;  /* 0x00000000ff147431 */ /* 0x000fca00000001ff */
[----:B------:R-:W-:Y:S05]  /*1720*/  @!P2 BRA `(.L_x_1826) ;  /* 0x00000004001ca947 */ /* 0x000fea0003800000 */
[CC--:B------:R-:W-:Y:S01]  /*1730*/  LEA R22, R4.reuse, R0.reuse, 0x1 ;  /* 0x0000000004167211 */ /* 0x0c0fe200078e08ff */
[C-C-:B-1----:R-:W-:Y:S01]  /*1740*/  IMAD R18, R4.reuse, 0x7, R0.reuse ;  /* 0x0000000704127824 */ /* 0x142fe200078e0200 */
[C---:B------:R-:W-:Y:S01]  /*1750*/  LEA R26, R4.reuse, R0, 0x2 ;  /* 0x00000000041a7211 */ /* 0x040fe200078e10ff */
[--C-:B------:R-:W-:Y:S01]  /*1760*/  IMAD R21, R4, 0x3, R0.reuse ;  /* 0x0000000304157824 */ /* 0x100fe200078e0200 */
[----:B------:R-:W-:Y:S01]  /*1770*/  IADD3 R25, PT, PT, R0, R4, RZ ;  /* 0x0000000400197210 */ /* 0x000fe20007ffe0ff */
[C-C-:B------:R-:W-:Y:S01]  /*1780*/  IMAD R20, R4.reuse, 0x5, R0.reuse ;  /* 0x0000000504147824 */ /* 0x140fe200078e0200 */
[----:B------:R-:W-:Y:S01]  /*1790*/  IADD3 R24, PT, PT, -R43, RZ, RZ ;  /* 0x000000ff2b187210 */ /* 0x000fe20007ffe1ff */
[----:B------:R-:W-:Y:S01]  /*17a0*/  IMAD R27, R4, 0x6, R0 ;  /* 0x00000006041b7824 */ /* 0x000fe200078e0200 */
[----:B------:R-:W-:Y:S01]  /*17b0*/  MOV R23, R0 ;  /* 0x0000000000177202 */ /* 0x000fe20000000f00 */
[----:B------:R-:W-:Y:S01]  /*17c0*/  UMOV UR4, URZ ;  /* 0x000000ff00047c82 */ /* 0x000fe20008000000 */
[----:B--2---:R-:W-:-:S07]  /*17d0*/  LOP3.LUT R19, R5, 0x7ffffff8, RZ, 0xc0, !PT ;  /* 0x7ffffff805137812 */ /* 0x004fce00078ec0ff */
.L_x_1827:
[----:B------:R-:W-:Y:S01]  /*17e0*/  ISETP.EQ.OR P4, PT, R24, RZ, P3 ;  /* 0x000000ff1800720c */ /* 0x000fe20001f82670 */
[----:B------:R-:W-:-:S06]  /*17f0*/  UIADD3 UR7, UPT, UPT, UR4, 0x1, URZ ;  /* 0x0000000104077890 */ /* 0x000fcc000fffe0ff */
[----:B------:R-:W-:-:S06]  /*1800*/  ISETP.EQ.OR P5, PT, R43, UR7, P3 ;  /* 0x000000072b007c0c */ /* 0x000fcc0009fa2670 */
[----:B------:R-:W-:-:S06]  /*1810*/  @!P4 IMAD.WIDE.U32 R12, R23, 0x8, R58 ;  /* 0x00000008170cc825 */ /* 0x000fcc00078e003a */
[----:B------:R-:W0:Y:S01]  /*1820*/  @!P4 LDG.E.64 R12, desc[UR8][R12.64] ;  /* 0x000000080c0cc981 */ /* 0x000e22000c1e1b00 */
[----:B------:R-:W-:-:S06]  /*1830*/  @!P5 IMAD.WIDE.U32 R14, R25, 0x8, R58 ;  /* 0x00000008190ed825 */ /* 0x000fcc00078e003a */
[----:B------:R-:W2:Y:S01]  /*1840*/  @!P5 LDG.E.64 R14, desc[UR8][R14.64] ;  /* 0x000000080e0ed981 */ /* 0x000ea2000c1e1b00 */
[----:B------:R-:W-:Y:S02]  /*1850*/  UIADD3 UR7, UPT, UPT, UR4, 0x2, URZ ;  /* 0x0000000204077890 */ /* 0x000fe4000fffe0ff */
[----:B------:R-:W-:-:S04]  /*1860*/  UIADD3 UR10, UPT, UPT, UR4, 0x3, URZ ;  /* 0x00000003040a7890 */ /* 0x000fc8000fffe0ff */
[----:B------:R-:W-:Y:S01]  /*1870*/  ISETP.EQ.OR P2, PT, R43, UR7, P3 ;  /* 0x000000072b007c0c */ /* 0x000fe20009f42670 */
[----:B0--3--:R-:W-:Y:S01]  /*1880*/  @!P4 FADD.FTZ R16, R16, R12 ;  /* 0x0000000c1010c221 */ /* 0x009fe20000010000 */
[----:B------:R-:W-:Y:S01]  /*1890*/  @!P4 FADD.FTZ R17, R17, R13 ;  /* 0x0000000d1111c221 */ /* 0x000fe20000010000 */
[----:B------:R-:W-:-:S10]  /*18a0*/  ISETP.EQ.OR P4, PT, R43, UR10, P3 ;  /* 0x0000000a2b007c0c */ /* 0x000fd40009f82670 */
[----:B------:R-:W-:-:S04]  /*18b0*/  @!P2 IMAD.WIDE.U32 R12, R22, 0x8, R58 ;  /* 0x00000008160ca825 */ /* 0x000fc800078e003a */
[----:B--2---:R-:W-:Y:S01]  /*18c0*/  @!P5 FADD.FTZ R16, R16, R14 ;  /* 0x0000000e1010d221 */ /* 0x004fe20000010000 */
[----:B------:R-:W-:Y:S01]  /*18d0*/  @!P5 FADD.FTZ R17, R17, R15 ;  /* 0x0000000f1111d221 */ /* 0x000fe20000010000 */
[----:B------:R-:W2:Y:S01]  /*18e0*/  @!P2 LDG.E.64 R12, desc[UR8][R12.64] ;  /* 0x000000080c0ca981 */ /* 0x000ea2000c1e1b00 */
[----:B------:R-:W-:-:S06]  /*18f0*/  @!P4 IMAD.WIDE.U32 R14, R21, 0x8, R58 ;  /* 0x00000008150ec825 */ /* 0x000fcc00078e003a */
[----:B------:R-:W3:Y:S01]  /*1900*/  @!P4 LDG.E.64 R14, desc[UR8][R14.64] ;  /* 0x000000080e0ec981 */ /* 0x000ee2000c1e1b00 */
[----:B------:R-:W-:-:S06]  /*1910*/  UIADD3 UR7, UPT, UPT, UR4, 0x4, URZ ;  /* 0x0000000404077890 */ /* 0x000fcc000fffe0ff */
[----:B------:R-:W-:Y:S01]  /*1920*/  ISETP.EQ.OR P5, PT, R43, UR7, P3 ;  /* 0x000000072b007c0c */ /* 0x000fe20009fa2670 */
[----:B------:R-:W-:Y:S01]  /*1930*/  UIADD3 UR7, UPT, UPT, UR4, 0x5, URZ ;  /* 0x0000000504077890 */ /* 0x000fe2000fffe0ff */
[----:B--2---:R-:W-:Y:S01]  /*1940*/  @!P2 FADD.FTZ R16, R16, R12 ;  /* 0x0000000c1010a221 */ /* 0x004fe20000010000 */
[----:B------:R-:W-:-:S04]  /*1950*/  @!P2 FADD.FTZ R17, R17, R13 ;  /* 0x0000000d1111a221 */ /* 0x000fc80000010000 */
[----:B------:R-:W-:-:S06]  /*1960*/  ISETP.EQ.OR P2, PT, R43, UR7, P3 ;  /* 0x000000072b007c0c */ /* 0x000fcc0009f42670 */
[----:B------:R-:W-:-:S06]  /*1970*/  @!P5 IMAD.WIDE.U32 R12, R26, 0x8, R58 ;  /* 0x000000081a0cd825 */ /* 0x000fcc00078e003a */
[----:B------:R-:W2:Y:S01]  /*1980*/  @!P5 LDG.E.64 R12, desc[UR8][R12.64] ;  /* 0x000000080c0cd981 */ /* 0x000ea2000c1e1b00 */
[----:B---3--:R-:W-:Y:S01]  /*1990*/  @!P4 FADD.FTZ R16, R16, R14 ;  /* 0x0000000e1010c221 */ /* 0x008fe20000010000 */
[----:B------:R-:W-:Y:S01]  /*19a0*/  @!P4 FADD.FTZ R17, R17, R15 ;  /* 0x0000000f1111c221 */ /* 0x000fe20000010000 */
[----:B------:R-:W-:-:S06]  /*19b0*/  @!P2 IMAD.WIDE.U32 R14, R20, 0x8, R58 ;  /* 0x00000008140ea825 */ /* 0x000fcc00078e003a */
[----:B------:R-:W3:Y:S01]  /*19c0*/  @!P2 LDG.E.64 R14, desc[UR8][R14.64] ;  /* 0x000000080e0ea981 */ /* 0x000ee2000c1e1b00 */
[----:B------:R-:W-:Y:S02]  /*19d0*/  UIADD3 UR7, UPT, UPT, UR4, 0x6, URZ ;  /* 0x0000000604077890 */ /* 0x000fe4000fffe0ff */
[----:B------:R-:W-:-:S04]  /*19e0*/  UIADD3 UR10, UPT, UPT, UR4, 0x7, URZ ;  /* 0x00000007040a7890 */ /* 0x000fc8000fffe0ff */
[----:B------:R-:W-:Y:S01]  /*19f0*/  ISETP.EQ.OR P4, PT, R43, UR7, P3 ;  /* 0x000000072b007c0c */ /* 0x000fe20009f82670 */
[----:B--2---:R-:W-:Y:S01]  /*1a00*/  @!P5 FADD.FTZ R16, R16, R12 ;  /* 0x0000000c1010d221 */ /* 0x004fe20000010000 */
[----:B------:R-:W-:Y:S01]  /*1a10*/  @!P5 FADD.FTZ R17, R17, R13 ;  /* 0x0000000d1111d221 */ /* 0x000fe20000010000 */
[----:B------:R-:W-:-:S10]  /*1a20*/  ISETP.EQ.OR P5, PT, R43, UR10, P3 ;  /* 0x0000000a2b007c0c */ /* 0x000fd40009fa2670 */
[----:B------:R-:W-:-:S06]  /*1a30*/  @!P4 IMAD.WIDE.U32 R12, R27, 0x8, R58 ;  /* 0x000000081b0cc825 */ /* 0x000fcc00078e003a */
[----:B------:R-:W2:Y:S01]  /*1a40*/  @!P4 LDG.E.64 R12, desc[UR8][R12.64] ;  /* 0x000000080c0cc981 */ /* 0x000ea2000c1e1b00 */
[----:B---3--:R-:W-:Y:S01]  /*1a50*/  @!P2 FADD.FTZ R16, R16, R14 ;  /* 0x0000000e1010a221 */ /* 0x008fe20000010000 */
[----:B------:R-:W-:Y:S01]  /*1a60*/  @!P2 FADD.FTZ R17, R17, R15 ;  /* 0x0000000f1111a221 */ /* 0x000fe20000010000 */
[----:B------:R-:W-:-:S06]  /*1a70*/  @!P5 IMAD.WIDE.U32 R14, R18, 0x8, R58 ;  /* 0x00000008120ed825 */ /* 0x000fcc00078e003a */
[----:B------:R-:W3:Y:S01]  /*1a80*/  @!P5 LDG.E.64 R14, desc[UR8][R14.64] ;  /* 0x000000080e0ed981 */ /* 0x000ee2000c1e1b00 */
[----:B------:R-:W-:-:S06]  /*1a90*/  UIADD3 UR4, UPT, UPT, UR4, 0x8, URZ ;  /* 0x0000000804047890 */ /* 0x000fcc000fffe0ff */
[----:B------:R-:W-:Y:S02]  /*1aa0*/  ISETP.NE.AND P2, PT, R19, UR4, PT ;  /* 0x0000000413007c0c */ /* 0x000fe4000bf45270 */
        /* <DEDUP_REMOVED lines=9> */
[----:B--2---:R-:W-:Y:S01]  /*1b40*/  @!P4 FADD.FTZ R16, R16, R12 ;  /* 0x0000000c1010c221 */ /* 0x004fe20000010000 */
[----:B------:R-:W-:-:S03]  /*1b50*/  @!P4 FADD.FTZ R17, R17, R13 ;  /* 0x0000000d1111c221 */ /* 0x000fc60000010000 */
[----:B---3--:R-:W-:Y:S01]  /*1b60*/  @!P5 FADD.FTZ R16, R16, R14 ;  /* 0x0000000e1010d221 */ /* 0x008fe20000010000 */
[----:B------:R-:W-:Y:S01]  /*1b70*/  @!P5 FADD.FTZ R17, R17, R15 ;  /* 0x0000000f1111d221 */ /* 0x000fe20000010000 */
[----:B------:R-:W-:Y:S06]  /*1b80*/  @P2 BRA `(.L_x_1827) ;  /* 0xfffffffc00142947 */ /* 0x000fec000383ffff */
[----:B------:R-:W-:-:S07]  /*1b90*/  MOV R20, R19 ;  /* 0x0000001300147202 */ /* 0x000fce0000000f00 */
.L_x_1826:
[----:B-1----:R-:W-:-:S04]  /*1ba0*/  LOP3.LUT R12, R5, 0x7, RZ, 0xc0, !PT ;  /* 0x00000007050c7812 */ /* 0x002fc800078ec0ff */
[----:B------:R-:W-:-:S13]  /*1bb0*/  ISETP.NE.AND P2, PT, R12, RZ, PT ;  /* 0x000000ff0c00720c */ /* 0x000fda0003f45270 */
[----:B------:R-:W-:Y:S05]  /*1bc0*/  @!P2 BRA `(.L_x_1823) ;  /* 0x0000000000f0a947 */ /* 0x000fea0003800000 */
[----:B------:R-:W-:Y:S02]  /*1bd0*/  IADD3 R12, PT, PT, R12, -0x1, RZ ;  /* 0xffffffff0c0c7810 */ /* 0x000fe40007ffe0ff */
[----:B------:R-:W-:Y:S02]  /*1be0*/  LOP3.LUT P2, R21, R5, 0x3, RZ, 0xc0, !PT ;  /* 0x0000000305157812 */ /* 0x000fe4000784c0ff */
[----:B------:R-:W-:-:S13]  /*1bf0*/  ISETP.GE.U32.AND P4, PT, R12, 0x3, PT ;  /* 0x000000030c00780c */ /* 0x000fda0003f86070 */
[----:B------:R-:W-:Y:S05]  /*1c00*/  @!P4 BRA `(.L_x_1828) ;  /* 0x000000000070c947 */ /* 0x000fea0003800000 */
[----:B------:R-:W-:-:S13]  /*1c10*/  ISETP.EQ.OR P6, PT, R20, R43, P3 ;  /* 0x0000002b1400720c */ /* 0x000fda0001fc2670 */
[----:B------:R-:W-:-:S04]  /*1c20*/  @!P6 IMAD R13, R20, R4, R0 ;  /* 0x00000004140de224 */ /* 0x000fc800078e0200 */
[----:B------:R-:W-:-:S06]  /*1c30*/  @!P6 IMAD.WIDE.U32 R12, R13, 0x8, R58 ;  /* 0x000000080d0ce825 */ /* 0x000fcc00078e003a */
[----:B------:R-:W0:Y:S01]  /*1c40*/  @!P6 LDG.E.64 R12, desc[UR8][R12.64] ;  /* 0x000000080c0ce981 */ /* 0x000e22000c1e1b00 */
[C---:B------:R-:W-:Y:S02]  /*1c50*/  IADD3 R15, PT, PT, R20.reuse, 0x1, RZ ;  /* 0x00000001140f7810 */ /* 0x040fe40007ffe0ff */
[C---:B--2---:R-:W-:Y:S02]  /*1c60*/  IADD3 R19, PT, PT, R20.reuse, 0x2, RZ ;  /* 0x0000000214137810 */ /* 0x044fe40007ffe0ff */
[-C--:B------:R-:W-:Y:S02]  /*1c70*/  ISETP.EQ.OR P5, PT, R15, R43.reuse, P3 ;  /* 0x0000002b0f00720c */ /* 0x080fe40001fa2670 */
[----:B------:R-:W-:Y:S02]  /*1c80*/  IADD3 R23, PT, PT, R20, 0x3, RZ ;  /* 0x0000000314177810 */ /* 0x000fe40007ffe0ff */
[----:B------:R-:W-:-:S09]  /*1c90*/  ISETP.EQ.OR P4, PT, R19, R43, P3 ;  /* 0x0000002b1300720c */ /* 0x000fd20001f82670 */
[----:B------:R-:W-:-:S04]  /*1ca0*/  @!P5 IMAD R15, R15, R4, R0 ;  /* 0x000000040f0fd224 */ /* 0x000fc800078e0200 */
[----:B------:R-:W-:Y:S02]  /*1cb0*/  @!P4 IMAD R19, R19, R4, R0 ;  /* 0x000000041313c224 */ /* 0x000fe400078e0200 */
[----:B0--3--:R-:W-:Y:S01]  /*1cc0*/  @!P6 FADD.FTZ R16, R16, R12 ;  /* 0x0000000c1010e221 */ /* 0x009fe20000010000 */
[----:B------:R-:W-:Y:S01]  /*1cd0*/  @!P6 FADD.FTZ R17, R17, R13 ;  /* 0x0000000d1111e221 */ /* 0x000fe20000010000 */
[----:B------:R-:W-:Y:S01]  /*1ce0*/  ISETP.EQ.OR P6, PT, R23, R43, P3 ;  /* 0x0000002b1700720c */ /* 0x000fe20001fc2670 */
        /* <DEDUP_REMOVED lines=14> */
.L_x_1828:
[----:B------:R-:W-:Y:S05]  /*1dd0*/  @!P2 BRA `(.L_x_1823) ;  /* 0x00000000006ca947 */ /* 0x000fea0003800000 */
[----:B------:R-:W-:Y:S02]  /*1de0*/  ISETP.NE.AND P2, PT, R21, 0x1, PT ;  /* 0x000000011500780c */ /* 0x000fe40003f45270 */
[----:B------:R-:W-:-:S11]  /*1df0*/  LOP3.LUT R18, R5, 0x1, RZ, 0xc0, !PT ;  /* 0x0000000105127812 */ /* 0x000fd600078ec0ff */
[----:B------:R-:W-:Y:S05]  /*1e00*/  @!P2 BRA `(.L_x_1829) ;  /* 0x000000000038a947 */ /* 0x000fea0003800000 */
[C---:B------:R-:W-:Y:S02]  /*1e10*/  IADD3 R15, PT, PT, R20.reuse, 0x1, RZ ;  /* 0x00000001140f7810 */ /* 0x040fe40007ffe0ff */
[-C--:B------:R-:W-:Y:S02]  /*1e20*/  ISETP.EQ.OR P4, PT, R20, R43.reuse, P3 ;  /* 0x0000002b1400720c */ /* 0x080fe40001f82670 */
[----:B------:R-:W-:-:S11]  /*1e30*/  ISETP.EQ.OR P2, PT, R15, R43, P3 ;  /* 0x0000002b0f00720c */ /* 0x000fd60001f42670 */
[-CC-:B------:R-:W-:Y:S02]  /*1e40*/  @!P4 IMAD R13, R20, R4.reuse, R0.reuse ;  /* 0x00000004140dc224 */ /* 0x180fe400078e0200 */
[----:B------:R-:W-:Y:S02]  /*1e50*/  @!P2 IMAD R15, R15, R4, R0 ;  /* 0x000000040f0fa224 */ /* 0x000fe400078e0200 */
[----:B------:R-:W-:-:S04]  /*1e60*/  @!P4 IMAD.WIDE.U32 R12, R13, 0x8, R58 ;  /* 0x000000080d0cc825 */ /* 0x000fc800078e003a */
[----:B------:R-:W-:Y:S02]  /*1e70*/  @!P2 IMAD.WIDE.U32 R14, R15, 0x8, R58 ;  /* 0x000000080f0ea825 */ /* 0x000fe400078e003a */
[----:B------:R-:W0:Y:S04]  /*1e80*/  @!P4 LDG.E.64 R12, desc[UR8][R12.64] ;  /* 0x000000080c0cc981 */ /* 0x000e28000c1e1b00 */
[----:B------:R-:W4:Y:S01]  /*1e90*/  @!P2 LDG.E.64 R14, desc[UR8][R14.64] ;  /* 0x000000080e0ea981 */ /* 0x000f22000c1e1b00 */
[----:B------:R-:W-:Y:S01]  /*1ea0*/  IADD3 R20, PT, PT, R20, 0x2, RZ ;  /* 0x0000000214147810 */ /* 0x000fe20007ffe0ff */
[----:B0--3--:R-:W-:Y:S01]  /*1eb0*/  @!P4 FADD.FTZ R16, R16, R12 ;  /* 0x0000000c1010c221 */ /* 0x009fe20000010000 */
[----:B------:R-:W-:-:S03]  /*1ec0*/  @!P4 FADD.FTZ R17, R17, R13 ;  /* 0x0000000d1111c221 */ /* 0x000fc60000010000 */
[----:B----4-:R-:W-:Y:S01]  /*1ed0*/  @!P2 FADD.FTZ R16, R16, R14 ;  /* 0x0000000e1010a221 */ /* 0x010fe20000010000 */
[----:B------:R-:W-:-:S07]  /*1ee0*/  @!P2 FADD.FTZ R17, R17, R15 ;  /* 0x0000000f1111a221 */ /* 0x000fce0000010000 */
.L_x_1829:
[----:B------:R-:W-:Y:S01]  /*1ef0*/  ISETP.EQ.OR P2, PT, R20, R43, P3 ;  /* 0x0000002b1400720c */ /* 0x000fe20001f42670 */
[----:B------:R-:W-:Y:S03]  /*1f00*/  BSSY.RECONVERGENT B0, `(.L_x_1823) ;  /* 0x0000008000007945 */ /* 0x000fe60003800200 */
[----:B------:R-:W-:-:S13]  /*1f10*/  ISETP.NE.U32.OR P2, PT, R18, 0x1, P2 ;  /* 0x000000011200780c */ /* 0x000fda0001745470 */
[----:B------:R-:W-:Y:S05]  /*1f20*/  @P2 BRA `(.L_x_1830) ;  /* 0x0000000000142947 */ /* 0x000fea0003800000 */
[----:B------:R-:W-:-:S04]  /*1f30*/  IMAD R13, R4, R20, R0 ;  /* 0x00000014040d7224 */ /* 0x000fc800078e0200 */
[----:B------:R-:W-:-:S06]  /*1f40*/  IMAD.WIDE.U32 R12, R13, 0x8, R58 ;  /* 0x000000080d0c7825 */ /* 0x000fcc00078e003a */
[----:B------:R-:W0:Y:S02]  /*1f50*/  LDG.E.64 R12, desc[UR8][R12.64] ;  /* 0x000000080c0c7981 */ /* 0x000e24000c1e1b00 */
[----:B0--3--:R-:W-:Y:S01]  /*1f60*/  FADD.FTZ R16, R16, R12 ;  /* 0x0000000c10107221 */ /* 0x009fe20000010000 */
[----:B------:R-:W-:-:S07]  /*1f70*/  FADD.FTZ R17, R17, R13 ;  /* 0x0000000d11117221 */ /* 0x000fce0000010000 */
.L_x_1830:
[----:B------:R-:W-:Y:S05]  /*1f80*/  BSYNC.RECONVERGENT B0 ;  /* 0x0000000000007941 */ /* 0x000fea0003800200 */
.L_x_1823:
[----:B------:R-:W4:Y:S01]  /*1f90*/  S2UR UR7, SR_CgaCtaId ;  /* 0x00000000000779c3 */ /* 0x000f220000008800 */
[----:B------:R-:W0:Y:S01]  /*1fa0*/  LDCU UR10, c[0x0][0x414] ;  /* 0x00008280ff0a77ac */ /* 0x000e220008000800 */
[----:B------:R-:W-:Y:S01]  /*1fb0*/  IADD3 R53, PT, PT, R52, R53, RZ ;  /* 0x0000003534357210 */ /* 0x000fe20007ffe0ff */
[----:B------:R-:W-:-:S05]  /*1fc0*/  UMOV UR4, 0x400 ;  /* 0x0000040000047882 */ /* 0x000fca0000000000 */
[----:B------:R-:W3:Y:S08]  /*1fd0*/  @P0 LDC.64 R20, c[0x0][0x388] ;  /* 0x0000e200ff140b82 */ /* 0x000ef00000000a00 */
[----:B------:R-:W3:Y:S01]  /*1fe0*/  LDC.64 R14, c[0x0][0x3a0] ;  /* 0x0000e800ff0e7b82 */ /* 0x000ee20000000a00 */
[----:B0-----:R-:W-:Y:S01]  /*1ff0*/  @P0 FMUL.FTZ R12, R16, UR10 ;  /* 0x0000000a100c0c20 */ /* 0x001fe20008410000 */
[----:B------:R-:W-:Y:S01]  /*2000*/  @P0 FMUL.FTZ R13, R17, UR10 ;  /* 0x0000000a110d0c20 */ /* 0x000fe20008410000 */
[----:B----4-:R-:W-:-:S05]  /*2010*/  ULEA UR4, UR7, UR4, 0x18 ;  /* 0x0000000407047291 */ /* 0x010fca000f8ec0ff */
[----:B-12---:R-:W0:Y:S01]  /*2020*/  LDC.64 R18, c[0x0][0x398] ;  /* 0x0000e600ff127b82 */ /* 0x006e220000000a00 */
[----:B---3--:R-:W-:-:S03]  /*2030*/  @P0 IMAD.WIDE R20, R44, 0x8, R20 ;  /* 0x000000082c140825 */ /* 0x008fc600078e0214 */
[----:B------:R-:W-:Y:S04]  /*2040*/  @!P3 STS.64 [UR4+0x98], R16 ;  /* 0x00009810ff00b988 */ /* 0x000fe80008000a04 */
[----:B------:R1:W-:Y:S01]  /*2050*/  @P0 STG.E.64 desc[UR8][R20.64], R12 ;  /* 0x0000000c14000986 */ /* 0x0003e2000c101b08 */
[C---:B------:R-:W-:Y:S01]  /*2060*/  IMAD.WIDE R14, R53.reuse, 0x4, R14 ;  /* 0x00000004350e7825 */ /* 0x040fe200078e020e */
[----:B------:R-:W-:Y:S03]  /*2070*/  BAR.SYNC.DEFER_BLOCKING 0x0 ;  /* 0x0000000000007b1d */ /* 0x000fe60000010000 */
[----:B0-----:R-:W-:-:S05]  /*2080*/  IMAD.WIDE R18, R53, 0x4, R18 ;  /* 0x0000000435127825 */ /* 0x001fca00078e0212 */
[----:B-1----:R0:W5:Y:S04]  /*2090*/  LDG.E.64 R12, desc[UR8][R18.64] ;  /* 0x00000008120c7981 */ /* 0x002168000c1e1b00 */
[----:B------:R-:W5:Y:S01]  /*20a0*/  LDG.E.64 R14, desc[UR8][R14.64] ;  /* 0x000000080e0e7981 */ /* 0x000f62000c1e1b00 */
[----:B------:R-:W-:Y:S01]  /*20b0*/  HFMA2 R21, -RZ, RZ, 1.875, 0 ;  /* 0x3f800000ff157431 */ /* 0x000fe200000001ff */
[----:B------:R-:W-:Y:S02]  /*20c0*/  BSSY.RECONVERGENT B0, `(.L_x_1831) ;  /* 0x00001d2000007945 */ /* 0x000fe40003800200 */
[----:B------:R-:W1:Y:S02]  /*20d0*/  LDS.64 R16, [UR4+0x98] ;  /* 0x00009804ff107984 */ /* 0x000e640008000a00 */
[----:B-1----:R-:W-:-:S04]  /*20e0*/  FMUL.FTZ R20, R16, UR10 ;  /* 0x0000000a10147c20 */ /* 0x002fc80008410000 */
[----:B------:R-:W-:-:S04]  /*20f0*/  FMUL.FTZ R22, R20, R20 ;  /* 0x0000001414167220 */ /* 0x000fc80000410000 */
[----:B------:R-:W-:-:S05]  /*2100*/  FFMA.FTZ R22, R17, UR10, -R22 ;  /* 0x0000000a11167c23 */ /* 0x000fca0008010816 */
[----:B------:R-:W-:-:S13]  /*2110*/  FSETP.GTU.FTZ.AND P2, PT, R22, RZ, PT ;  /* 0x000000ff1600720b */ /* 0x000fda0003f5c000 */
[----:B------:R-:W1:Y:S02]  /*2120*/  @P2 LDC R23, c[0x0][0x3a8] ;  /* 0x0000ea00ff172b82 */ /* 0x000e640000000800 */
[----:B-1----:R-:W-:Y:S01]  /*2130*/  @P2 FADD.FTZ R16, R22, R23 ;  /* 0x0000001716102221 */ /* 0x002fe20000010000 */
[----:B------:R-:W-:-:S03]  /*2140*/  IADD3 R22, PT, PT, R51, 0x8, RZ ;  /* 0x0000000833167810 */ /* 0x000fc60007ffe0ff */
[----:B------:R0:W1:Y:S01]  /*2150*/  @P2 MUFU.RSQ R21, R16 ;  /* 0x0000001000152308 */ /* 0x0000620000001400 */
[----:B------:R-:W-:Y:S05]  /*2160*/  BRA.U UP0, `(.L_x_1832) ;  /* 0x0000000900f47547 */ /* 0x000fea000b800000 */
[----:B------:R-:W2:Y:S01]  /*2170*/  LDCU.64 UR12, c[0x0][0x3e8] ;  /* 0x00007d00ff0c77ac */ /* 0x000ea20008000a00 */
[----:B------:R-:W-:Y:S01]  /*2180*/  SHF.R.S32.HI R25, RZ, 0x1f, R22 ;  /* 0x0000001fff197819 */ /* 0x000fe20000011416 */
[----:B------:R-:W-:Y:S01]  /*2190*/  BSSY.RECONVERGENT B1, `(.L_x_1833) ;  /* 0x000001c000017945 */ /* 0x000fe20003800200 */
[C---:B------:R-:W-:Y:S02]  /*21a0*/  IADD3 R24, PT, PT, R51.reuse, 0x10, RZ ;  /* 0x0000001033187810 */ /* 0x040fe40007ffe0ff */
[C---:B------:R-:W-:Y:S02]  /*21b0*/  IADD3 R23, PT, PT, R51.reuse, 0x18, RZ ;  /* 0x0000001833177810 */ /* 0x040fe40007ffe0ff */
[----:B--2---:R-:W-:Y:S02]  /*21c0*/  ISETP.GE.U32.AND P2, PT, R51, UR12, PT ;  /* 0x0000000c33007c0c */ /* 0x004fe4000bf46070 */
[----:B------:R-:W-:Y:S02]  /*21d0*/  ISETP.GE.U32.AND P3, PT, R22, UR12, PT ;  /* 0x0000000c16007c0c */ /* 0x000fe4000bf66070 */
[----:B------:R-:W-:-:S02]  /*21e0*/  ISETP.GE.AND.EX P2, PT, R6, UR13, PT, P2 ;  /* 0x0000000d06007c0c */ /* 0x000fc4000bf46320 */
[----:B------:R-:W-:Y:S02]  /*21f0*/  ISETP.GE.U32.AND P5, PT, R24, UR12, PT ;  /* 0x0000000c18007c0c */ /* 0x000fe4000bfa6070 */
[----:B------:R-:W-:Y:S02]  /*2200*/  ISETP.GE.U32.AND P1, PT, R23, UR12, PT ;  /* 0x0000000c17007c0c */ /* 0x000fe4000bf26070 */
[----:B------:R-:W-:-:S07]  /*2210*/  ISETP.GE.AND.EX P3, PT, R25, UR13, PT, P3 ;  /* 0x0000000d19007c0c */ /* 0x000fce000bf66330 */
[----:B------:R-:W-:Y:S06]  /*2220*/  @P2 BRA `(.L_x_1834) ;  /* 0x0000000000482947 */ /* 0x000fec0003800000 */
[----:B------:R-:W2:Y:S01]  /*2230*/  LDCU.64 UR14, c[0x0][0x3e0] ;  /* 0x00007c00ff0e77ac */ /* 0x000ea20008000a00 */
[----:B0-----:R-:W-:Y:S01]  /*2240*/  MOV R16, R56 ;  /* 0x0000003800107202 */ /* 0x001fe20000000f00 */
[--C-:B------:R-:W-:Y:S01]  /*2250*/  FADD.FTZ R18, R11, -R20.reuse ;  /* 0x800000140b127221 */ /* 0x100fe20000010000 */
[----:B------:R-:W-:Y:S01]  /*2260*/  MOV R17, R55 ;  /* 0x0000003700117202 */ /* 0x000fe20000000f00 */
[----:B------:R-:W0:Y:S01]  /*2270*/  LDCU.64 UR10, c[0x0][0x380] ;  /* 0x00007000ff0a77ac */ /* 0x000e220008000a00 */
[----:B------:R-:W-:Y:S01]  /*2280*/  FADD.FTZ R28, R28, -R20 ;  /* 0x800000141c1c7221 */ /* 0x000fe20000010000 */
[----:B-1----:R-:W-:-:S03]  /*2290*/  FMUL.FTZ R11, R18, R21 ;  /* 0x00000015120b7220 */ /* 0x002fc60000410000 */
[----:B------:R-:W-:Y:S01]  /*22a0*/  FMUL.FTZ R28, R28, R21 ;  /* 0x000000151c1c7220 */ /* 0x000fe20000410000 */
[----:B-----5:R-:W-:-:S03]  /*22b0*/  FFMA.FTZ R11, R12, R11, R14 ;  /* 0x0000000b0c0b7223 */ /* 0x020fc6000001000e */
[----:B------:R-:W-:Y:S01]  /*22c0*/  FFMA.FTZ R28, R13, R28, R15 ;  /* 0x0000001c0d1c7223 */ /* 0x000fe2000001000f */
[----:B--2---:R-:W-:-:S04]  /*22d0*/  IMAD R26, R6, UR14, RZ ;  /* 0x0000000e061a7c24 */ /* 0x004fc8000f8e02ff */
[----:B------:R-:W-:Y:S01]  /*22e0*/  F2FP.BF16.F32.PACK_AB R11, R28, R11 ;  /* 0x0000000b1c0b723e */ /* 0x000fe200000010ff */
[----:B------:R-:W-:-:S04]  /*22f0*/  IMAD.WIDE.U32 R16, R51, UR14, R16 ;  /* 0x0000000e33107c25 */ /* 0x000fc8000f8e0010 */
[----:B------:R-:W-:Y:S01]  /*2300*/  IMAD R19, R51, UR15, R26 ;  /* 0x0000000f33137c24 */ /* 0x000fe2000f8e021a */
[----:B0-----:R-:W-:-:S04]  /*2310*/  LEA R18, P2, R16, UR10, 0x1 ;  /* 0x0000000a10127c11 */ /* 0x001fc8000f8408ff */
[----:B------:R-:W-:-:S04]  /*2320*/  IADD3 R19, PT, PT, R17, R19, RZ ;  /* 0x0000001311137210 */ /* 0x000fc80007ffe0ff */
[----:B------:R-:W-:-:S05]  /*2330*/  LEA.HI.X R19, R16, UR11, R19, 0x1, P2 ;  /* 0x0000000b10137c11 */ /* 0x000fca00090f0c13 */
[----:B------:R2:W-:Y:S02]  /*2340*/  STG.E desc[UR8][R18.64], R11 ;  /* 0x0000000b12007986 */ /* 0x0005e4000c101908 */
.L_x_1834:
[----:B------:R-:W-:Y:S05]  /*2350*/  BSYNC.RECONVERGENT B1 ;  /* 0x0000000000017941 */ /* 0x000fea0003800200 */
.L_x_1833:
[----:B------:R-:W-:Y:S04]  /*2360*/  BSSY.RECONVERGENT B1, `(.L_x_1835) ;  /* 0x0000014000017945 */ /* 0x000fe80003800200 */
[----:B------:R-:W-:Y:S05]  /*2370*/  @P3 BRA `(.L_x_1836) ;  /* 0x0000000000483947 */ /* 0x000fea0003800000 */
[----:B------:R-:W3:Y:S01]  /*2380*/  LDCU.64 UR10, c[0x0][0x3e0] ;  /* 0x00007c00ff0a77ac */ /* 0x000ee20008000a00 */
[----:B0-----:R-:W-:Y:S01]  /*2390*/  MOV R16, R56 ;  /* 0x0000003800107202 */ /* 0x001fe20000000f00 */
[--C-:B--2---:R-:W-:Y:S01]  /*23a0*/  FADD.FTZ R18, R29, -R20.reuse ;  /* 0x800000141d127221 */ /* 0x104fe20000010000 */
[----:B------:R-:W-:Y:S01]  /*23b0*/  MOV R17, R55 ;  /* 0x0000003700117202 */ /* 0x000fe20000000f00 */
[----:B------:R-:W0:Y:S01]  /*23c0*/  LDCU.64 UR14, c[0x0][0x380] ;  /* 0x00007000ff0e77ac */ /* 0x000e220008000a00 */
[----:B------:R-:W-:Y:S01]  /*23d0*/  FADD.FTZ R30, R30, -R20 ;  /* 0x800000141e1e7221 */ /* 0x000fe20000010000 */
[----:B-1----:R-:W-:-:S03]  /*23e0*/  FMUL.FTZ R11, R18, R21 ;  /* 0x00000015120b7220 */ /* 0x002fc60000410000 */
[----:B------:R-:W-:Y:S01]  /*23f0*/  FMUL.FTZ R30, R30, R21 ;  /* 0x000000151e1e7220 */ /* 0x000fe20000410000 */
[----:B-----5:R-:W-:-:S03]  /*2400*/  FFMA.FTZ R11, R12, R11, R14 ;  /* 0x0000000b0c0b7223 */ /* 0x020fc6000001000e */
[----:B------:R-:W-:Y:S01]  /*2410*/  FFMA.FTZ R30, R13, R30, R15 ;  /* 0x0000001e0d1e7223 */ /* 0x000fe2000001000f */
[----:B---3--:R-:W-:-:S04]  /*2420*/  IMAD R25, R25, UR10, RZ ;  /* 0x0000000a19197c24 */ /* 0x008fc8000f8e02ff */
[----:B------:R-:W-:Y:S01]  /*2430*/  F2FP.BF16.F32.PACK_AB R11, R30, R11 ;  /* 0x0000000b1e0b723e */ /* 0x000fe200000010ff */
[----:B------:R-:W-:-:S04]  /*2440*/  IMAD.WIDE.U32 R16, R22, UR10, R16 ;  /* 0x0000000a16107c25 */ /* 0x000fc8000f8e0010 */
[----:B------:R-:W-:Y:S01]  /*2450*/  IMAD R25, R22, UR11, R25 ;  /* 0x0000000b16197c24 */ /* 0x000fe2000f8e0219 */
[----:B0-----:R-:W-:-:S04]  /*2460*/  LEA R18, P2, R16, UR14, 0x1 ;  /* 0x0000000e10127c11 */ /* 0x001fc8000f8408ff */
[----:B------:R-:W-:-:S04]  /*2470*/  IADD3 R25, PT, PT, R17, R25, RZ ;  /* 0x0000001911197210 */ /* 0x000fc80007ffe0ff */
[----:B------:R-:W-:-:S05]  /*2480*/  LEA.HI.X R19, R16, UR15, R25, 0x1, P2 ;  /* 0x0000000f10137c11 */ /* 0x000fca00090f0c19 */
[----:B------:R3:W-:Y:S02]  /*2490*/  STG.E desc[UR8][R18.64], R11 ;  /* 0x0000000b12007986 */ /* 0x0007e4000c101908 */
.L_x_1836:
[----:B------:R-:W-:Y:S05]  /*24a0*/  BSYNC.RECONVERGENT B1 ;  /* 0x0000000000017941 */ /* 0x000fea0003800200 */
.L_x_1835:
[----:B------:R-:W-:Y:S01]  /*24b0*/  SHF.R.S32.HI R25, RZ, 0x1f, R24 ;  /* 0x0000001fff197819 */ /* 0x000fe20000011418 */
[----:B------:R-:W-:Y:S01]  /*24c0*/  BSSY.RECONVERGENT B1, `(.L_x_1837) ;  /* 0x000001f000017945 */ /* 0x000fe20003800200 */
[----:B------:R-:W-:Y:S02]  /*24d0*/  ISETP.GE.U32.AND P6, PT, R49, UR12, PT ;  /* 0x0000000c31007c0c */ /* 0x000fe4000bfc6070 */
[----:B------:R-:W-:Y:S02]  /*24e0*/  ISETP.GE.AND.EX P5, PT, R25, UR13, PT, P5 ;  /* 0x0000000d19007c0c */ /* 0x000fe4000bfa6350 */
[----:B------:R-:W-:Y:S02]  /*24f0*/  ISETP.GE.U32.AND P2, PT, R48, UR12, PT ;  /* 0x0000000c30007c0c */ /* 0x000fe4000bf46070 */
[----:B--23--:R-:W-:Y:S02]  /*2500*/  SHF.R.S32.HI R11, RZ, 0x1f, R23 ;  /* 0x0000001fff0b7819 */ /* 0x00cfe40000011417 */
[----:B------:R-:W-:-:S02]  /*2510*/  ISETP.GE.U32.AND P3, PT, R47, UR12, PT ;  /* 0x0000000c2f007c0c */ /* 0x000fc4000bf66070 */
[----:B------:R-:W-:Y:S02]  /*2520*/  ISETP.GE.U32.AND P4, PT, R46, UR12, PT ;  /* 0x0000000c2e007c0c */ /* 0x000fe4000bf86070 */
[----:B------:R-:W-:Y:S02]  /*2530*/  ISETP.GE.AND.EX P1, PT, R11, UR13, PT, P1 ;  /* 0x0000000d0b007c0c */ /* 0x000fe4000bf26310 */
[----:B------:R-:W-:Y:S02]  /*2540*/  ISETP.GE.AND.EX P6, PT, R7, UR13, PT, P6 ;  /* 0x0000000d07007c0c */ /* 0x000fe4000bfc6360 */
[----:B------:R-:W-:Y:S02]  /*2550*/  ISETP.GE.AND.EX P2, PT, R8, UR13, PT, P2 ;  /* 0x0000000d08007c0c */ /* 0x000fe4000bf46320 */
[----:B------:R-:W-:Y:S02]  /*2560*/  ISETP.GE.AND.EX P3, PT, R9, UR13, PT, P3 ;  /* 0x0000000d09007c0c */ /* 0x000fe4000bf66330 */
[----:B------:R-:W-:Y:S01]  /*2570*/  ISETP.GE.AND.EX P4, PT, R10, UR13, PT, P4 ;  /* 0x0000000d0a007c0c */ /* 0x000fe2000bf86340 */
[----:B------:R-:W-:-:S12]  /*2580*/  @P5 BRA `(.L_x_1838) ;  /* 0x0000000000485947 */ /* 0x000fd80003800000 */
        /* <DEDUP_REMOVED lines=8> */
[----:B-----5:R-:W-:Y:S01]  /*2610*/  FFMA.FTZ R22, R12, R19, R14 ;  /* 0x000000130c167223 */ /* 0x020fe2000001000e */
[----:B--2---:R-:W-:Y:S02]  /*2620*/  IMAD R25, R25, UR10, RZ ;  /* 0x0000000a19197c24 */ /* 0x004fe4000f8e02ff */
[----:B------:R-:W-:-:S04]  /*2630*/  IMAD.WIDE.U32 R16, R24, UR10, R16 ;  /* 0x0000000a18107c25 */ /* 0x000fc8000f8e0010 */
[----:B------:R-:W-:Y:S02]  /*2640*/  IMAD R27, R24, UR11, R25 ;  /* 0x0000000b181b7c24 */ /* 0x000fe4000f8e0219 */
[----:B------:R-:W-:Y:S01]  /*2650*/  FFMA.FTZ R25, R13, R18, R15 ;  /* 0x000000120d197223 */ /* 0x000fe2000001000f */
[C---:B0-----:R-:W-:Y:S02]  /*2660*/  LEA R18, P5, R16.reuse, UR14, 0x1 ;  /* 0x0000000e10127c11 */ /* 0x041fe4000f8a08ff */
[----:B------:R-:W-:Y:S02]  /*2670*/  IADD3 R27, PT, PT, R17, R27, RZ ;  /* 0x0000001b111b7210 */ /* 0x000fe40007ffe0ff */
[----:B------:R-:W-:Y:S02]  /*2680*/  F2FP.BF16.F32.PACK_AB R17, R25, R22 ;  /* 0x000000161911723e */ /* 0x000fe400000010ff */
[----:B------:R-:W-:-:S05]  /*2690*/  LEA.HI.X R19, R16, UR15, R27, 0x1, P5 ;  /* 0x0000000f10137c11 */ /* 0x000fca000a8f0c1b */
[----:B------:R2:W-:Y:S02]  /*26a0*/  STG.E desc[UR8][R18.64], R17 ;  /* 0x0000001112007986 */ /* 0x0005e4000c101908 */
.L_x_1838:
[----:B------:R-:W-:Y:S05]  /*26b0*/  BSYNC.RECONVERGENT B1 ;  /* 0x0000000000017941 */ /* 0x000fea0003800200 */
.L_x_1837:
[----:B------:R-:W-:Y:S04]  /*26c0*/  BSSY.RECONVERGENT B1, `(.L_x_1839) ;  /* 0x0000014000017945 */ /* 0x000fe80003800200 */
[----:B------:R-:W-:Y:S05]  /*26d0*/  @P1 BRA `(.L_x_1840) ;  /* 0x0000000000481947 */ /* 0x000fea0003800000 */
[----:B------:R-:W3:Y:S01]  /*26e0*/  LDCU.64 UR10, c[0x0][0x3e0] ;  /* 0x00007c00ff0a77ac */ /* 0x000ee20008000a00 */
[----:B0-----:R-:W-:Y:S01]  /*26f0*/  MOV R16, R56 ;  /* 0x0000003800107202 */ /* 0x001fe20000000f00 */
[--C-:B------:R-:W-:Y:S01]  /*2700*/  FADD.FTZ R34, R34, -R20.reuse ;  /* 0x8000001422227221 */ /* 0x100fe20000010000 */
[----:B--2---:R-:W-:Y:S01]  /*2710*/  MOV R17, R55 ;  /* 0x0000003700117202 */ /* 0x004fe20000000f00 */
[----:B------:R-:W0:Y:S01]  /*2720*/  LDCU.64 UR14, c[0x0][0x380] ;  /* 0x00007000ff0e77ac */ /* 0x000e220008000a00 */
[----:B------:R-:W-:-:S04]  /*2730*/  FADD.FTZ R18, R33, -R20 ;  /* 0x8000001421127221 */ /* 0x000fc80000010000 */
[-C--:B-1----:R-:W-:Y:S01]  /*2740*/  FMUL.FTZ R18, R18, R21.reuse ;  /* 0x0000001512127220 */ /* 0x082fe20000410000 */
[----:B---3--:R-:W-:Y:S02]  /*2750*/  IMAD R22, R11, UR10, RZ ;  /* 0x0000000a0b167c24 */ /* 0x008fe4000f8e02ff */
[----:B------:R-:W-:Y:S01]  /*2760*/  FMUL.FTZ R11, R34, R21 ;  /* 0x00000015220b7220 */ /* 0x000fe20000410000 */
[----:B------:R-:W-:-:S04]  /*2770*/  IMAD.WIDE.U32 R16, R23, UR10, R16 ;  /* 0x0000000a17107c25 */ /* 0x000fc8000f8e0010 */
[----:B-----5:R-:W-:Y:S01]  /*2780*/  FFMA.FTZ R11, R12, R11, R14 ;  /* 0x0000000b0c0b7223 */ /* 0x020fe2000001000e */
[----:B------:R-:W-:Y:S02]  /*2790*/  IMAD R23, R23, UR11, R22 ;  /* 0x0000000b17177c24 */ /* 0x000fe4000f8e0216 */
[----:B------:R-:W-:Y:S01]  /*27a0*/  FFMA.FTZ R22, R13, R18, R15 ;  /* 0x000000120d167223 */ /* 0x000fe2000001000f */
[----:B0-----:R-:W-:Y:S02]  /*27b0*/  LEA R18, P1, R16, UR14, 0x1 ;  /* 0x0000000e10127c11 */ /* 0x001fe4000f8208ff */
[----:B------:R-:W-:Y:S02]  /*27c0*/  IADD3 R23, PT, PT, R17, R23, RZ ;  /* 0x0000001711177210 */ /* 0x000fe40007ffe0ff */
[----:B------:R-:W-:Y:S02]  /*27d0*/  F2FP.BF16.F32.PACK_AB R11, R22, R11 ;  /* 0x0000000b160b723e */ /* 0x000fe400000010ff */
[----:B------:R-:W-:-:S05]  /*27e0*/  LEA.HI.X R19, R16, UR15, R23, 0x1, P1 ;  /* 0x0000000f10137c11 */ /* 0x000fca00088f0c17 */
[----:B------:R3:W-:Y:S02]  /*27f0*/  STG.E desc[UR8][R18.64], R11 ;  /* 0x0000000b12007986 */ /* 0x0007e4000c101908 */
.L_x_1840:
[----:B------:R-:W-:Y:S05]  /*2800*/  BSYNC.RECONVERGENT B1 ;  /* 0x0000000000017941 */ /* 0x000fea0003800200 */
.L_x_1839:
[----:B------:R-:W-:Y:S04]  /*2810*/  BSSY.RECONVERGENT B1, `(.L_x_1841) ;  /* 0x0000014000017945 */ /* 0x000fe80003800200 */
[----:B------:R-:W-:Y:S05]  /*2820*/  @P6 BRA `(.L_x_1842) ;  /* 0x0000000000486947 */ /* 0x000fea0003800000 */
[----:B------:R-:W4:Y:S01]  /*2830*/  LDCU.64 UR10, c[0x0][0x3e0] ;  /* 0x00007c00ff0a77ac */ /* 0x000f220008000a00 */
[----:B0-----:R-:W-:Y:S01]  /*2840*/  MOV R16, R56 ;  /* 0x0000003800107202 */ /* 0x001fe20000000f00 */
[--C-:B--23--:R-:W-:Y:S01]  /*2850*/  FADD.FTZ R18, R35, -R20.reuse ;  /* 0x8000001423127221 */ /* 0x10cfe20000010000 */
[----:B------:R-:W-:Y:S01]  /*2860*/  MOV R17, R55 ;  /* 0x0000003700117202 */ /* 0x000fe20000000f00 */
[----:B------:R-:W0:Y:S01]  /*2870*/  LDCU.64 UR14, c[0x0][0x380] ;  /* 0x00007000ff0e77ac */ /* 0x000e220008000a00 */
[----:B------:R-:W-:Y:S01]  /*2880*/  FADD.FTZ R36, R36, -R20 ;  /* 0x8000001424247221 */ /* 0x000fe20000010000 */
[----:B-1----:R-:W-:-:S03]  /*2890*/  FMUL.FTZ R11, R18, R21 ;  /* 0x00000015120b7220 */ /* 0x002fc60000410000 */
[----:B------:R-:W-:Y:S01]  /*28a0*/  FMUL.FTZ R36, R36, R21 ;  /* 0x0000001524247220 */ /* 0x000fe20000410000 */
[----:B-----5:R-:W-:-:S03]  /*28b0*/  FFMA.FTZ R11, R12, R11, R14 ;  /* 0x0000000b0c0b7223 */ /* 0x020fc6000001000e */
[----:B------:R-:W-:Y:S01]  /*28c0*/  FFMA.FTZ R36, R13, R36, R15 ;  /* 0x000000240d247223 */ /* 0x000fe2000001000f */
[----:B----4-:R-:W-:-:S04]  /*28d0*/  IMAD R22, R7, UR10, RZ ;  /* 0x0000000a07167c24 */ /* 0x010fc8000f8e02ff */
[----:B------:R-:W-:Y:S01]  /*28e0*/  F2FP.BF16.F32.PACK_AB R11, R36, R11 ;  /* 0x0000000b240b723e */ /* 0x000fe200000010ff */
[----:B------:R-:W-:-:S04]  /*28f0*/  IMAD.WIDE.U32 R16, R49, UR10, R16 ;  /* 0x0000000a31107c25 */ /* 0x000fc8000f8e0010 */
[----:B------:R-:W-:Y:S01]  /*2900*/  IMAD R19, R49, UR11, R22 ;  /* 0x0000000b31137c24 */ /* 0x000fe2000f8e0216 */
[----:B0-----:R-:W-:-:S04]  /*2910*/  LEA R18, P1, R16, UR14, 0x1 ;  /* 0x0000000e10127c11 */ /* 0x001fc8000f8208ff */
[----:B------:R-:W-:-:S04]  /*2920*/  IADD3 R19, PT, PT, R17, R19, RZ ;  /* 0x0000001311137210 */ /* 0x000fc80007ffe0ff */
[----:B------:R-:W-:-:S05]  /*2930*/  LEA.HI.X R19, R16, UR15, R19, 0x1, P1 ;  /* 0x0000000f10137c11 */ /* 0x000fca00088f0c13 */
[----:B------:R4:W-:Y:S02]  /*2940*/  STG.E desc[UR8][R18.64], R11 ;  /* 0x0000000b12007986 */ /* 0x0009e4000c101908 */
.L_x_1842:
[----:B------:R-:W-:Y:S05]  /*2950*/  BSYNC.RECONVERGENT B1 ;  /* 0x0000000000017941 */ /* 0x000fea0003800200 */
.L_x_1841:
[----:B------:R-:W-:Y:S04]  /*2960*/  BSSY.RECONVERGENT B1, `(.L_x_1843) ;  /* 0x0000014000017945 */ /* 0x000fe80003800200 */
[----:B------:R-:W-:Y:S05]  /*2970*/  @P2 BRA `(.L_x_1844) ;  /* 0x0000000000482947 */ /* 0x000fea0003800000 */
[----:B------:R-:W1:Y:S01]  /*2980*/  LDCU.64 UR10, c[0x0][0x3e0] ;  /* 0x00007c00ff0a77ac */ /* 0x000e620008000a00 */
[----:B0-----:R-:W-:Y:S01]  /*2990*/  MOV R16, R56 ;  /* 0x0000003800107202 */ /* 0x001fe20000000f00 */
[--C-:B------:R-:W-:Y:S01]  /*29a0*/  FADD.FTZ R38, R38, -R20.reuse ;  /* 0x8000001426267221 */ /* 0x100fe20000010000 */
[----:B--2---:R-:W-:Y:S01]  /*29b0*/  MOV R17, R55 ;  /* 0x0000003700117202 */ /* 0x004fe20000000f00 */
[----:B------:R-:W0:Y:S01]  /*29c0*/  LDCU.64 UR14, c[0x0][0x380] ;  /* 0x00007000ff0e77ac */ /* 0x000e220008000a00 */
[----:B---34-:R-:W-:Y:S01]  /*29d0*/  FADD.FTZ R18, R37, -R20 ;  /* 0x8000001425127221 */ /* 0x018fe20000010000 */
[----:B-1----:R-:W-:-:S03]  /*29e0*/  FMUL.FTZ R11, R38, R21 ;  /* 0x00000015260b7220 */ /* 0x002fc60000410000 */
[----:B------:R-:W-:Y:S01]  /*29f0*/  FMUL.FTZ R18, R18, R21 ;  /* 0x0000001512127220 */ /* 0x000fe20000410000 */
[----:B-----5:R-:W-:-:S03]  /*2a00*/  FFMA.FTZ R11, R12, R11, R14 ;  /* 0x0000000b0c0b7223 */ /* 0x020fc6000001000e */
[----:B------:R-:W-:Y:S01]  /*2a10*/  FFMA.FTZ R22, R13, R18, R15 ;  /* 0x000000120d167223 */ /* 0x000fe2000001000f */
[----:B------:R-:W-:-:S04]  /*2a20*/  IMAD R19, R8, UR10, RZ ;  /* 0x0000000a08137c24 */ /* 0x000fc8000f8e02ff */
[----:B------:R-:W-:Y:S01]  /*2a30*/  F2FP.BF16.F32.PACK_AB R11, R22, R11 ;  /* 0x0000000b160b723e */ /* 0x000fe200000010ff */
[----:B------:R-:W-:-:S04]  /*2a40*/  IMAD.WIDE.U32 R16, R48, UR10, R16 ;  /* 0x0000000a30107c25 */ /* 0x000fc8000f8e0010 */
[----:B------:R-:W-:Y:S01]  /*2a50*/  IMAD R19, R48, UR11, R19 ;  /* 0x0000000b30137c24 */ /* 0x000fe2000f8e0213 */
[----:B0-----:R-:W-:-:S04]  /*2a60*/  LEA R18, P1, R16, UR14, 0x1 ;  /* 0x0000000e10127c11 */ /* 0x001fc8000f8208ff */
[----:B------:R-:W-:-:S04]  /*2a70*/  IADD3 R19, PT, PT, R17, R19, RZ ;  /* 0x0000001311137210 */ /* 0x000fc80007ffe0ff */
[----:B------:R-:W-:-:S05]  /*2a80*/  LEA.HI.X R19, R16, UR15, R19, 0x1, P1 ;  /* 0x0000000f10137c11 */ /* 0x000fca00088f0c13 */
[----:B------:R0:W-:Y:S02]  /*2a90*/  STG.E desc[UR8][R18.64], R11 ;  /* 0x0000000b12007986 */ /* 0x0001e4000c101908 */
.L_x_1844:
[----:B------:R-:W-:Y:S05]  /*2aa0*/  BSYNC.RECONVERGENT B1 ;  /* 0x0000000000017941 */ /* 0x000fea0003800200 */
.L_x_1843:
        /* <DEDUP_REMOVED lines=10> */
[----:B-----5:R-:W-:Y:S01]  /*2b50*/  FFMA.FTZ R11, R12, R11, R14 ;  /* 0x0000000b0c0b7223 */ /* 0x020fe2000001000e */
[----:B------:R-:W-:Y:S02]  /*2b60*/  IMAD R22, R9, UR10, RZ ;  /* 0x0000000a09167c24 */ /* 0x000fe4000f8e02ff */
[----:B------:R-:W-:-:S04]  /*2b70*/  IMAD.WIDE.U32 R16, R47, UR10, R16 ;  /* 0x0000000a2f107c25 */ /* 0x000fc8000f8e0010 */
[----:B------:R-:W-:Y:S02]  /*2b80*/  IMAD R19, R47, UR11, R22 ;  /* 0x0000000b2f137c24 */ /* 0x000fe4000f8e0216 */
[----:B------:R-:W-:Y:S01]  /*2b90*/  FFMA.FTZ R22, R13, R18, R15 ;  /* 0x000000120d167223 */ /* 0x000fe2000001000f */
[----:B0-----:R-:W-:Y:S02]  /*2ba0*/  LEA R18, P1, R16, UR14, 0x1 ;  /* 0x0000000e10127c11 */ /* 0x001fe4000f8208ff */
[----:B------:R-:W-:Y:S02]  /*2bb0*/  IADD3 R19, PT, PT, R17, R19, RZ ;  /* 0x0000001311137210 */ /* 0x000fe40007ffe0ff */
[----:B------:R-:W-:Y:S02]  /*2bc0*/  F2FP.BF16.F32.PACK_AB R11, R22, R11 ;  /* 0x0000000b160b723e */ /* 0x000fe400000010ff */
[----:B------:R-:W-:-:S05]  /*2bd0*/  LEA.HI.X R19, R16, UR15, R19, 0x1, P1 ;  /* 0x0000000f10137c11 */ /* 0x000fca00088f0c13 */
[----:B------:R0:W-:Y:S02]  /*2be0*/  STG.E desc[UR8][R18.64], R11 ;  /* 0x0000000b12007986 */ /* 0x0001e4000c101908 */
.L_x_1846:
[----:B------:R-:W-:Y:S05]  /*2bf0*/  BSYNC.RECONVERGENT B1 ;  /* 0x0000000000017941 */ /* 0x000fea0003800200 */
.L_x_1845:
[----:B------:R-:W-:Y:S05]  /*2c00*/  @P4 BRA `(.L_x_1847) ;  /* 0x0000001000744947 */ /* 0x000fea0003800000 */
[----:B------:R-:W1:Y:S01]  /*2c10*/  LDCU.64 UR10, c[0x0][0x3e0] ;  /* 0x00007c00ff0a77ac */ /* 0x000e620008000a00 */
[--C-:B------:R-:W-:Y:S01]  /*2c20*/  FADD.FTZ R42, R42, -R20.reuse ;  /* 0x800000142a2a7221 */ /* 0x100fe20000010000 */
[----:B0-----:R-:W-:Y:S01]  /*2c30*/  MOV R16, R56 ;  /* 0x0000003800107202 */ /* 0x001fe20000000f00 */
[----:B------:R-:W-:Y:S01]  /*2c40*/  FADD.FTZ R20, R41, -R20 ;  /* 0x8000001429147221 */ /* 0x000fe20000010000 */
[----:B------:R-:W0:Y:S01]  /*2c50*/  LDCU.64 UR12, c[0x0][0x380] ;  /* 0x00007000ff0c77ac */ /* 0x000e220008000a00 */
[----:B--2---:R-:W-:Y:S01]  /*2c60*/  MOV R17, R55 ;  /* 0x0000003700117202 */ /* 0x004fe20000000f00 */
[-C--:B-1-34-:R-:W-:Y:S01]  /*2c70*/  FMUL.FTZ R11, R42, R21.reuse ;  /* 0x000000152a0b7220 */ /* 0x09afe20000410000 */
[----:B------:R-:W-:-:S03]  /*2c80*/  FMUL.FTZ R20, R20, R21 ;  /* 0x0000001514147220 */ /* 0x000fc60000410000 */
[----:B-----5:R-:W-:Y:S01]  /*2c90*/  FFMA.FTZ R11, R12, R11, R14 ;  /* 0x0000000b0c0b7223 */ /* 0x020fe2000001000e */
[----:B------:R-:W-:-:S05]  /*2ca0*/  FFMA.FTZ R20, R13, R20, R15 ;  /* 0x000000140d147223 */ /* 0x000fca000001000f */
[----:B------:R-:W-:Y:S01]  /*2cb0*/  F2FP.BF16.F32.PACK_AB R11, R20, R11 ;  /* 0x0000000b140b723e */ /* 0x000fe200000010ff */
[----:B------:R-:W-:Y:S02]  /*2cc0*/  IMAD R19, R10, UR10, RZ ;  /* 0x0000000a0a137c24 */ /* 0x000fe4000f8e02ff */
[----:B------:R-:W-:-:S04]  /*2cd0*/  IMAD.WIDE.U32 R16, R46, UR10, R16 ;  /* 0x0000000a2e107c25 */ /* 0x000fc8000f8e0010 */
[----:B------:R-:W-:Y:S01]  /*2ce0*/  IMAD R19, R46, UR11, R19 ;  /* 0x0000000b2e137c24 */ /* 0x000fe2000f8e0213 */
[----:B0-----:R-:W-:-:S04]  /*2cf0*/  LEA R12, P1, R16, UR12, 0x1 ;  /* 0x0000000c100c7c11 */ /* 0x001fc8000f8208ff */
[----:B------:R-:W-:-:S04]  /*2d00*/  IADD3 R19, PT, PT, R17, R19, RZ ;  /* 0x0000001311137210 */ /* 0x000fc80007ffe0ff */
[----:B------:R-:W-:-:S05]  /*2d10*/  LEA.HI.X R13, R16, UR13, R19, 0x1, P1 ;  /* 0x0000000d100d7c11 */ /* 0x000fca00088f0c13 */
[----:B------:R0:W-:Y:S01]  /*2d20*/  STG.E desc[UR8][R12.64], R11 ;  /* 0x0000000b0c007986 */ /* 0x0001e2000c101908 */
[----:B------:R-:W-:Y:S05]  /*2d30*/  BRA `(.L_x_1847) ;  /* 0x0000001000287947 */ /* 0x000fea0003800000 */
.L_x_1832:
[----:B------:R-:W2:Y:S01]  /*2d40*/  LDCU.64 UR14, c[0x0][0x3e8] ;  /* 0x00007d00ff0e77ac */ /* 0x000ea20008000a00 */
[----:B------:R-:W-:Y:S01]  /*2d50*/  SHF.R.S32.HI R25, RZ, 0x1f, R22 ;  /* 0x0000001fff197819 */ /* 0x000fe20000011416 */
[----:B------:R-:W-:Y:S01]  /*2d60*/  BSSY.RECONVERGENT B1, `(.L_x_1848) ;  /* 0x0000024000017945 */ /* 0x000fe20003800200 */
[C---:B------:R-:W-:Y:S02]  /*2d70*/  IADD3 R24, PT, PT, R51.reuse, 0x10, RZ ;  /* 0x0000001033187810 */ /* 0x040fe40007ffe0ff */
[----:B------:R-:W-:Y:S02]  /*2d80*/  IADD3 R23, PT, PT, R51, 0x18, RZ ;  /* 0x0000001833177810 */ /* 0x000fe40007ffe0ff */
[----:B--2---:R-:W-:Y:S02]  /*2d90*/  ISETP.GE.U32.AND P2, PT, R22, UR14, PT ;  /* 0x0000000e16007c0c */ /* 0x004fe4000bf46070 */
[----:B------:R-:W-:Y:S02]  /*2da0*/  ISETP.GE.U32.AND P5, PT, R24, UR14, PT ;  /* 0x0000000e18007c0c */ /* 0x000fe4000bfa6070 */
[----:B------:R-:W-:-:S02]  /*2db0*/  ISETP.GE.U32.AND P6, PT, R23, UR14, PT ;  /* 0x0000000e17007c0c */ /* 0x000fc4000bfc6070 */
[----:B------:R-:W-:Y:S01]  /*2dc0*/  ISETP.GE.AND.EX P2, PT, R25, UR15, PT, P2 ;  /* 0x0000000f19007c0c */ /* 0x000fe2000bf46320 */
[----:B------:R-:W-:-:S12]  /*2dd0*/  @P1 BRA `(.L_x_1849) ;  /* 0x0000000000701947 */ /* 0x000fd80003800000 */
[--C-:B0-----:R-:W-:Y:S01]  /*2de0*/  FADD.FTZ R16, R11, -R20.reuse ;  /* 0x800000140b107221 */ /* 0x101fe20000010000 */
[----:B------:R-:W-:Y:S01]  /*2df0*/  FADD.FTZ R28, R28, -R20 ;  /* 0x800000141c1c7221 */ /* 0x000fe20000010000 */
[----:B------:R-:W0:Y:S01]  /*2e00*/  LDCU.64 UR10, c[0x0][0x3e0] ;  /* 0x00007c00ff0a77ac */ /* 0x000e220008000a00 */
[----:B------:R-:W-:Y:S01]  /*2e10*/  MOV R18, R56 ;  /* 0x0000003800127202 */ /* 0x000fe20000000f00 */
[-C--:B-1----:R-:W-:Y:S01]  /*2e20*/  FMUL.FTZ R11, R16, R21.reuse ;  /* 0x00000015100b7220 */ /* 0x082fe20000410000 */
[----:B------:R-:W-:Y:S01]  /*2e30*/  FMUL.FTZ R28, R28, R21 ;  /* 0x000000151c1c7220 */ /* 0x000fe20000410000 */
[----:B------:R-:W1:Y:S01]  /*2e40*/  LDCU.64 UR12, c[0x0][0x380] ;  /* 0x00007000ff0c77ac */ /* 0x000e620008000a00 */
[----:B------:R-:W-:Y:S01]  /*2e50*/  MOV R19, R55 ;  /* 0x0000003700137202 */ /* 0x000fe20000000f00 */
[----:B-----5:R-:W-:Y:S01]  /*2e60*/  FFMA.FTZ R16, R12, R11, R14 ;  /* 0x0000000b0c107223 */ /* 0x020fe2000001000e */
[----:B------:R-:W-:-:S03]  /*2e70*/  FFMA.FTZ R11, R13, R28, R15 ;  /* 0x0000001c0d0b7223 */ /* 0x000fc6000001000f */
[----:B------:R-:W-:Y:S01]  /*2e80*/  FMUL.FTZ R17, R16, -1.4426950216293334961 ;  /* 0xbfb8aa3b10117820 */ /* 0x000fe20000410000 */
[----:B------:R-:W-:-:S05]  /*2e90*/  FMUL.FTZ R28, R11, -1.4426950216293334961 ;  /* 0xbfb8aa3b0b1c7820 */ /* 0x000fca0000410000 */
[----:B------:R-:W2:Y:S01]  /*2ea0*/  MUFU.EX2 R17, R17 ;  /* 0x0000001100117308 */ /* 0x000ea20000000800 */
[----:B0-----:R-:W-:Y:S02]  /*2eb0*/  IMAD R60, R6, UR10, RZ ;  /* 0x0000000a063c7c24 */ /* 0x001fe4000f8e02ff */
[----:B------:R-:W-:-:S05]  /*2ec0*/  IMAD.WIDE.U32 R18, R51, UR10, R18 ;  /* 0x0000000a33127c25 */ /* 0x000fca000f8e0012 */
[----:B------:R-:W0:Y:S01]  /*2ed0*/  MUFU.EX2 R28, R28 ;  /* 0x0000001c001c7308 */ /* 0x000e220000000800 */
[----:B--2---:R-:W-:Y:S01]  /*2ee0*/  FADD.FTZ R26, R17, 1 ;  /* 0x3f800000111a7421 */ /* 0x004fe20000010000 */
[----:B------:R-:W-:-:S06]  /*2ef0*/  IMAD R17, R51, UR11, R60 ;  /* 0x0000000b33117c24 */ /* 0x000fcc000f8e023c */
[----:B------:R-:W2:Y:S01]  /*2f00*/  MUFU.RCP R27, R26 ;  /* 0x0000001a001b7308 */ /* 0x000ea20000001000 */
[----:B------:R-:W-:Y:S01]  /*2f10*/  IADD3 R17, PT, PT, R19, R17, RZ ;  /* 0x0000001113117210 */ /* 0x000fe20007ffe0ff */
[----:B0-----:R-:W-:-:S06]  /*2f20*/  FADD.FTZ R53, R28, 1 ;  /* 0x3f8000001c357421 */ /* 0x001fcc0000010000 */
[----:B------:R-:W0:Y:S01]  /*2f30*/  MUFU.RCP R58, R53 ;  /* 0x00000035003a7308 */ /* 0x000e220000001000 */
[----:B--2---:R-:W-:Y:S01]  /*2f40*/  FMUL.FTZ R27, R16, R27 ;  /* 0x0000001b101b7220 */ /* 0x004fe20000410000 */
[----:B-1----:R-:W-:-:S04]  /*2f50*/  LEA R16, P1, R18, UR12, 0x1 ;  /* 0x0000000c12107c11 */ /* 0x002fc8000f8208ff */
[----:B------:R-:W-:Y:S01]  /*2f60*/  LEA.HI.X R17, R18, UR13, R17, 0x1, P1 ;  /* 0x0000000d12117c11 */ /* 0x000fe200088f0c11 */
[----:B0-----:R-:W-:-:S05]  /*2f70*/  FMUL.FTZ R58, R11, R58 ;  /* 0x0000003a0b3a7220 */ /* 0x001fca0000410000 */
[----:B------:R-:W-:-:S05]  /*2f80*/  F2FP.BF16.F32.PACK_AB R27, R58, R27 ;  /* 0x0000001b3a1b723e */ /* 0x000fca00000010ff */
[----:B------:R2:W-:Y:S02]  /*2f90*/  STG.E desc[UR8][R16.64], R27 ;  /* 0x0000001b10007986 */ /* 0x0005e4000c101908 */
.L_x_1849:
[----:B------:R-:W-:Y:S05]  /*2fa0*/  BSYNC.RECONVERGENT B1 ;  /* 0x0000000000017941 */ /* 0x000fea0003800200 */
.L_x_1848:
[----:B------:R-:W-:Y:S04]  /*2fb0*/  BSSY.RECONVERGENT B1, `(.L_x_1850) ;  /* 0x000001e000017945 */ /* 0x000fe80003800200 */
[----:B------:R-:W-:Y:S05]  /*2fc0*/  @P2 BRA `(.L_x_1851) ;  /* 0x0000000000702947 */ /* 0x000fea0003800000 */
[--C-:B0-2---:R-:W-:Y:S01]  /*2fd0*/  FADD.FTZ R16, R29, -R20.reuse ;  /* 0x800000141d107221 */ /* 0x105fe20000010000 */
        /* <DEDUP_REMOVED lines=15> */
[----:B------:R-:W-:-:S05]  /*30d0*/  IMAD R25, R22, UR11, R25 ;  /* 0x0000000b16197c24 */ /* 0x000fca000f8e0219 */
[----:B------:R-:W-:Y:S01]  /*30e0*/  IADD3 R25, PT, PT, R19, R25, RZ ;  /* 0x0000001913197210 */ /* 0x000fe20007ffe0ff */
[----:B--2---:R-:W-:-:S06]  /*30f0*/  FADD.FTZ R26, R17, 1 ;  /* 0x3f800000111a7421 */ /* 0x004fcc0000010000 */
[----:B------:R-:W2:Y:S01]  /*3100*/  MUFU.RCP R26, R26 ;  /* 0x0000001a001a7308 */ /* 0x000ea20000001000 */
[----:B0-----:R-:W-:-:S07]  /*3110*/  FADD.FTZ R28, R27, 1 ;  /* 0x3f8000001b1c7421 */ /* 0x001fce0000010000 */
[----:B------:R-:W0:Y:S01]  /*3120*/  MUFU.RCP R29, R28 ;  /* 0x0000001c001d7308 */ /* 0x000e220000001000 */
[----:B--2---:R-:W-:Y:S01]  /*3130*/  FMUL.FTZ R11, R11, R26 ;  /* 0x0000001a0b0b7220 */ /* 0x004fe20000410000 */
[----:B0-----:R-:W-:Y:S01]  /*3140*/  FMUL.FTZ R22, R16, R29 ;  /* 0x0000001d10167220 */ /* 0x001fe20000410000 */
[----:B-1----:R-:W-:-:S04]  /*3150*/  LEA R16, P1, R18, UR12, 0x1 ;  /* 0x0000000c12107c11 */ /* 0x002fc8000f8208ff */
[----:B------:R-:W-:Y:S02]  /*3160*/  LEA.HI.X R17, R18, UR13, R25, 0x1, P1 ;  /* 0x0000000d12117c11 */ /* 0x000fe400088f0c19 */
[----:B------:R-:W-:-:S05]  /*3170*/  F2FP.BF16.F32.PACK_AB R11, R22, R11 ;  /* 0x0000000b160b723e */ /* 0x000fca00000010ff */
[----:B------:R3:W-:Y:S02]  /*3180*/  STG.E desc[UR8][R16.64], R11 ;  /* 0x0000000b10007986 */ /* 0x0007e4000c101908 */
.L_x_1851:
[----:B------:R-:W-:Y:S05]  /*3190*/  BSYNC.RECONVERGENT B1 ;  /* 0x0000000000017941 */ /* 0x000fea0003800200 */
.L_x_1850:
[----:B------:R-:W-:Y:S01]  /*31a0*/  SHF.R.S32.HI R29, RZ, 0x1f, R24 ;  /* 0x0000001fff1d7819 */ /* 0x000fe20000011418 */
[----:B------:R-:W-:Y:S01]  /*31b0*/  BSSY.RECONVERGENT B1, `(.L_x_1852) ;  /* 0x0000029000017945 */ /* 0x000fe20003800200 */
[----:B------:R-:W-:Y:S02]  /*31c0*/  ISETP.GE.U32.AND P1, PT, R49, UR14, PT ;  /* 0x0000000e31007c0c */ /* 0x000fe4000bf26070 */
[----:B------:R-:W-:Y:S02]  /*31d0*/  ISETP.GE.AND.EX P5, PT, R29, UR15, PT, P5 ;  /* 0x0000000f1d007c0c */ /* 0x000fe4000bfa6350 */
[----:B------:R-:W-:Y:S02]  /*31e0*/  ISETP.GE.U32.AND P2, PT, R48, UR14, PT ;  /* 0x0000000e30007c0c */ /* 0x000fe4000bf46070 */
[----:B---3--:R-:W-:Y:S02]  /*31f0*/  SHF.R.S32.HI R11, RZ, 0x1f, R23 ;  /* 0x0000001fff0b7819 */ /* 0x008fe40000011417 */
        /* <DEDUP_REMOVED lines=8> */
[--C-:B0-2---:R-:W-:Y:S01]  /*3280*/  FADD.FTZ R16, R31, -R20.reuse ;  /* 0x800000141f107221 */ /* 0x105fe20000010000 */
[----:B------:R-:W-:Y:S01]  /*3290*/  FADD.FTZ R32, R32, -R20 ;  /* 0x8000001420207221 */ /* 0x000fe20000010000 */
[----:B------:R-:W0:Y:S02]  /*32a0*/  LDCU.64 UR10, c[0x0][0x3e0] ;  /* 0x00007c00ff0a77ac */ /* 0x000e240008000a00 */
[-C--:B-1----:R-:W-:Y:S01]  /*32b0*/  FMUL.FTZ R22, R16, R21.reuse ;  /* 0x0000001510167220 */ /* 0x082fe20000410000 */
[----:B------:R-:W-:Y:S01]  /*32c0*/  FMUL.FTZ R17, R32, R21 ;  /* 0x0000001520117220 */ /* 0x000fe20000410000 */
[----:B------:R-:W1:Y:S02]  /*32d0*/  LDCU.64 UR12, c[0x0][0x380] ;  /* 0x00007000ff0c77ac */ /* 0x000e640008000a00 */
[----:B-----5:R-:W-:Y:S01]  /*32e0*/  FFMA.FTZ R27, R13, R22, R15 ;  /* 0x000000160d1b7223 */ /* 0x020fe2000001000f */
[----:B------:R-:W-:Y:S01]  /*32f0*/  FFMA.FTZ R18, R12, R17, R14 ;  /* 0x000000110c127223 */ /* 0x000fe2000001000e */
[----:B------:R-:W-:-:S02]  /*3300*/  MOV R17, R55 ;  /* 0x0000003700117202 */ /* 0x000fc40000000f00 */
[----:B------:R-:W-:Y:S01]  /*3310*/  FMUL.FTZ R25, R27, -1.4426950216293334961 ;  /* 0xbfb8aa3b1b197820 */ /* 0x000fe20000410000 */
[----:B------:R-:W-:-:S05]  /*3320*/  FMUL.FTZ R16, R18, -1.4426950216293334961 ;  /* 0xbfb8aa3b12107820 */ /* 0x000fca0000410000 */
[----:B------:R-:W2:Y:S01]  /*3330*/  MUFU.EX2 R25, R25 ;  /* 0x0000001900197308 */ /* 0x000ea20000000800 */
[----:B0-----:R-:W-:-:S04]  /*3340*/  IMAD R29, R29, UR10, RZ ;  /* 0x0000000a1d1d7c24 */ /* 0x001fc8000f8e02ff */
[----:B------:R-:W-:-:S03]  /*3350*/  IMAD R29, R24, UR11, R29 ;  /* 0x0000000b181d7c24 */ /* 0x000fc6000f8e021d */
[----:B------:R-:W0:Y:S01]  /*3360*/  MUFU.EX2 R16, R16 ;  /* 0x0000001000107308 */ /* 0x000e220000000800 */
[----:B--2---:R-:W-:-:S07]  /*3370*/  FADD.FTZ R26, R25, 1 ;  /* 0x3f800000191a7421 */ /* 0x004fce0000010000 */
[----:B------:R-:W2:Y:S01]  /*3380*/  MUFU.RCP R26, R26 ;  /* 0x0000001a001a7308 */ /* 0x000ea20000001000 */
[----:B0-----:R-:W-:Y:S01]  /*3390*/  FADD.FTZ R22, R16, 1 ;  /* 0x3f80000010167421 */ /* 0x001fe20000010000 */
[----:B------:R-:W-:-:S06]  /*33a0*/  MOV R16, R56 ;  /* 0x0000003800107202 */ /* 0x000fcc0000000f00 */
[----:B------:R-:W0:Y:S01]  /*33b0*/  MUFU.RCP R19, R22 ;  /* 0x0000001600137308 */ /* 0x000e220000001000 */
[----:B------:R-:W-:-:S05]  /*33c0*/  IMAD.WIDE.U32 R16, R24, UR10, R16 ;  /* 0x0000000a18107c25 */ /* 0x000fca000f8e0010 */
[----:B------:R-:W-:Y:S01]  /*33d0*/  IADD3 R29, PT, PT, R17, R29, RZ ;  /* 0x0000001d111d7210 */ /* 0x000fe20007ffe0ff */
[----:B--2---:R-:W-:Y:S01]  /*33e0*/  FMUL.FTZ R25, R27, R26 ;  /* 0x0000001a1b197220 */ /* 0x004fe20000410000 */
[----:B0-----:R-:W-:Y:S01]  /*33f0*/  FMUL.FTZ R24, R18, R19 ;  /* 0x0000001312187220 */ /* 0x001fe20000410000 */
[----:B-1----:R-:W-:-:S04]  /*3400*/  LEA R18, P5, R16, UR12, 0x1 ;  /* 0x0000000c10127c11 */ /* 0x002fc8000f8a08ff */
[----:B------:R-:W-:Y:S02]  /*3410*/  LEA.HI.X R19, R16, UR13, R29, 0x1, P5 ;  /* 0x0000000d10137c11 */ /* 0x000fe4000a8f0c1d */
[----:B------:R-:W-:-:S05]  /*3420*/  F2FP.BF16.F32.PACK_AB R25, R25, R24 ;  /* 0x000000181919723e */ /* 0x000fca00000010ff */
[----:B------:R3:W-:Y:S02]  /*3430*/  STG.E desc[UR8][R18.64], R25 ;  /* 0x0000001912007986 */ /* 0x0007e4000c101908 */
.L_x_1853:
[----:B------:R-:W-:Y:S05]  /*3440*/  BSYNC.RECONVERGENT B1 ;  /* 0x0000000000017941 */ /* 0x000fea0003800200 */
.L_x_1852:
[----:B------:R-:W-:Y:S04]  /*3450*/  BSSY.RECONVERGENT B1, `(.L_x_1854) ;  /* 0x000001e000017945 */ /* 0x000fe80003800200 */
[----:B------:R-:W-:Y:S05]  /*3460*/  @P6 BRA `(.L_x_1855) ;  /* 0x0000000000706947 */ /* 0x000fea0003800000 */
[--C-:B------:R-:W-:Y:S01]  /*3470*/  FADD.FTZ R34, R34, -R20.reuse ;  /* 0x8000001422227221 */ /* 0x100fe20000010000 */
[----:B0-2---:R-:W-:Y:S01]  /*3480*/  FADD.FTZ R16, R33, -R20 ;  /* 0x8000001421107221 */ /* 0x005fe20000010000 */
[----:B------:R-:W0:Y:S02]  /*3490*/  LDCU.64 UR10, c[0x0][0x3e0] ;  /* 0x00007c00ff0a77ac */ /* 0x000e240008000a00 */
[-C--:B-1----:R-:W-:Y:S01]  /*34a0*/  FMUL.FTZ R17, R34, R21.reuse ;  /* 0x0000001522117220 */ /* 0x082fe20000410000 */
[----:B---3--:R-:W-:Y:S01]  /*34b0*/  FMUL.FTZ R18, R16, R21 ;  /* 0x0000001510127220 */ /* 0x008fe20000410000 */
[----:B------:R-:W1:Y:S02]  /*34c0*/  LDCU.64 UR12, c[0x0][0x380] ;  /* 0x00007000ff0c77ac */ /* 0x000e640008000a00 */
[----:B-----5:R-:W-:Y:S01]  /*34d0*/  FFMA.FTZ R19, R12, R17, R14 ;  /* 0x000000110c137223 */ /* 0x020fe2000001000e */
[----:B------:R-:W-:Y:S01]  /*34e0*/  FFMA.FTZ R25, R13, R18, R15 ;  /* 0x000000120d197223 */ /* 0x000fe2000001000f */
[----:B------:R-:W-:-:S02]  /*34f0*/  MOV R17, R55 ;  /* 0x0000003700117202 */ /* 0x000fc40000000f00 */
[----:B------:R-:W-:Y:S01]  /*3500*/  FMUL.FTZ R16, R19, -1.4426950216293334961 ;  /* 0xbfb8aa3b13107820 */ /* 0x000fe20000410000 */
[----:B------:R-:W-:-:S05]  /*3510*/  FMUL.FTZ R18, R25, -1.4426950216293334961 ;  /* 0xbfb8aa3b19127820 */ /* 0x000fca0000410000 */
[----:B------:R-:W2:Y:S01]  /*3520*/  MUFU.EX2 R16, R16 ;  /* 0x0000001000107308 */ /* 0x000ea20000000800 */
[----:B0-----:R-:W-:-:S07]  /*3530*/  IMAD R26, R11, UR10, RZ ;  /* 0x0000000a0b1a7c24 */ /* 0x001fce000f8e02ff */
[----:B------:R-:W0:Y:S01]  /*3540*/  MUFU.EX2 R18, R18 ;  /* 0x0000001200127308 */ /* 0x000e220000000800 */
[----:B--2---:R-:W-:Y:S01]  /*3550*/  FADD.FTZ R22, R16, 1 ;  /* 0x3f80000010167421 */ /* 0x004fe20000010000 */
[----:B------:R-:W-:-:S06]  /*3560*/  MOV R16, R56 ;  /* 0x0000003800107202 */ /* 0x000fcc0000000f00 */
[----:B------:R-:W2:Y:S01]  /*3570*/  MUFU.RCP R22, R22 ;  /* 0x0000001600167308 */ /* 0x000ea20000001000 */
[----:B------:R-:W-:-:S04]  /*3580*/  IMAD.WIDE.U32 R16, R23, UR10, R16 ;  /* 0x0000000a17107c25 */ /* 0x000fc8000f8e0010 */
[----:B0-----:R-:W-:Y:S01]  /*3590*/  FADD.FTZ R24, R18, 1 ;  /* 0x3f80000012187421 */ /* 0x001fe20000010000 */
[----:B------:R-:W-:Y:S01]  /*35a0*/  IMAD R23, R23, UR11, R26 ;  /* 0x0000000b17177c24 */ /* 0x000fe2000f8e021a */
[----:B-1----:R-:W-:-:S04]  /*35b0*/  LEA R18, P5, R16, UR12, 0x1 ;  /* 0x0000000c10127c11 */ /* 0x002fc8000f8a08ff */
[----:B------:R-:W0:Y:S01]  /*35c0*/  MUFU.RCP R24, R24 ;  /* 0x0000001800187308 */ /* 0x000e220000001000 */
[----:B------:R-:W-:Y:S01]  /*35d0*/  IADD3 R23, PT, PT, R17, R23, RZ ;  /* 0x0000001711177210 */ /* 0x000fe20007ffe0ff */
[----:B--2---:R-:W-:-:S03]  /*35e0*/  FMUL.FTZ R11, R19, R22 ;  /* 0x00000016130b7220 */ /* 0x004fc60000410000 */
[----:B------:R-:W-:Y:S01]  /*35f0*/  LEA.HI.X R19, R16, UR13, R23, 0x1, P5 ;  /* 0x0000000d10137c11 */ /* 0x000fe2000a8f0c17 */
[----:B0-----:R-:W-:-:S05]  /*3600*/  FMUL.FTZ R26, R25, R24 ;  /* 0x00000018191a7220 */ /* 0x001fca0000410000 */
[----:B------:R-:W-:-:S05]  /*3610*/  F2FP.BF16.F32.PACK_AB R11, R26, R11 ;  /* 0x0000000b1a0b723e */ /* 0x000fca00000010ff */
[----:B------:R4:W-:Y:S02]  /*3620*/  STG.E desc[UR8][R18.64], R11 ;  /* 0x0000000b12007986 */ /* 0x0009e4000c101908 */
.L_x_1855:
[----:B------:R-:W-:Y:S05]  /*3630*/  BSYNC.RECONVERGENT B1 ;  /* 0x0000000000017941 */ /* 0x000fea0003800200 */
.L_x_1854:
[----:B------:R-:W-:Y:S04]  /*3640*/  BSSY.RECONVERGENT B1, `(.L_x_1856) ;  /* 0x000001e000017945 */ /* 0x000fe80003800200 */
[----:B------:R-:W-:Y:S05]  /*3650*/  @P1 BRA `(.L_x_1857) ;  /* 0x0000000000701947 */ /* 0x000fea0003800000 */
[--C-:B0-2---:R-:W-:Y:S01]  /*3660*/  FADD.FTZ R16, R35, -R20.reuse ;  /* 0x8000001423107221 */ /* 0x105fe20000010000 */
[----:B------:R-:W-:Y:S01]  /*3670*/  FADD.FTZ R36, R36, -R20 ;  /* 0x8000001424247221 */ /* 0x000fe20000010000 */
[----:B------:R-:W0:Y:S01]  /*3680*/  LDCU.64 UR10, c[0x0][0x3e0] ;  /* 0x00007c00ff0a77ac */ /* 0x000e220008000a00 */
[----:B---34-:R-:W-:Y:S01]  /*3690*/  MOV R18, R56 ;  /* 0x0000003800127202 */ /* 0x018fe20000000f00 */
        /* <DEDUP_REMOVED lines=16> */
[----:B0-----:R-:W-:Y:S01]  /*37a0*/  FADD.FTZ R23, R16, 1 ;  /* 0x3f80000010177421 */ /* 0x001fe20000010000 */
[----:B-1----:R-:W-:-:S06]  /*37b0*/  LEA R16, P1, R18, UR12, 0x1 ;  /* 0x0000000c12107c11 */ /* 0x002fcc000f8208ff */
[----:B------:R-:W0:Y:S01]  /*37c0*/  MUFU.RCP R23, R23 ;  /* 0x0000001700177308 */ /* 0x000e220000001000 */
[----:B--2---:R-:W-:Y:S01]  /*37d0*/  FMUL.FTZ R11, R17, R22 ;  /* 0x00000016110b7220 */ /* 0x004fe20000410000 */
[----:B------:R-:W-:Y:S01]  /*37e0*/  LEA.HI.X R17, R18, UR13, R25, 0x1, P1 ;  /* 0x0000000d12117c11 */ /* 0x000fe200088f0c19 */
[----:B0-----:R-:W-:-:S05]  /*37f0*/  FMUL.FTZ R24, R36, R23 ;  /* 0x0000001724187220 */ /* 0x001fca0000410000 */
[----:B------:R-:W-:-:S05]  /*3800*/  F2FP.BF16.F32.PACK_AB R11, R24, R11 ;  /* 0x0000000b180b723e */ /* 0x000fca00000010ff */
[----:B------:R0:W-:Y:S02]  /*3810*/  STG.E desc[UR8][R16.64], R11 ;  /* 0x0000000b10007986 */ /* 0x0001e4000c101908 */
.L_x_1857:
[----:B------:R-:W-:Y:S05]  /*3820*/  BSYNC.RECONVERGENT B1 ;  /* 0x0000000000017941 */ /* 0x000fea0003800200 */
.L_x_1856:
[----:B------:R-:W-:Y:S04]  /*3830*/  BSSY.RECONVERGENT B1, `(.L_x_1858) ;  /* 0x000001e000017945 */ /* 0x000fe80003800200 */
[----:B------:R-:W-:Y:S05]  /*3840*/  @P2 BRA `(.L_x_1859) ;  /* 0x0000000000702947 */ /* 0x000fea0003800000 */
[--C-:B------:R-:W-:Y:S01]  /*3850*/  FADD.FTZ R38, R38, -R20.reuse ;  /* 0x8000001426267221 */ /* 0x100fe20000010000 */
[----:B0-2---:R-:W-:Y:S01]  /*3860*/  FADD.FTZ R16, R37, -R20 ;  /* 0x8000001425107221 */ /* 0x005fe20000010000 */
        /* <DEDUP_REMOVED lines=26> */
.L_x_1859:
[----:B------:R-:W-:Y:S05]  /*3a10*/  BSYNC.RECONVERGENT B1 ;  /* 0x0000000000017941 */ /* 0x000fea0003800200 */
.L_x_1858:
[----:B------:R-:W-:Y:S04]  /*3a20*/  BSSY.RECONVERGENT B1, `(.L_x_1860) ;  /* 0x000001e000017945 */ /* 0x000fe80003800200 */
[----:B------:R-:W-:Y:S05]  /*3a30*/  @P3 BRA `(.L_x_1861) ;  /* 0x0000000000703947 */ /* 0x000fea0003800000 */
[--C-:B------:R-:W-:Y:S01]  /*3a40*/  FADD.FTZ R40, R40, -R20.reuse ;  /* 0x8000001428287221 */ /* 0x100fe20000010000 */
[----:B0-2---:R-:W-:Y:S01]  /*3a50*/  FADD.FTZ R16, R39, -R20 ;  /* 0x8000001427107221 */ /* 0x005fe20000010000 */
[----:B------:R-:W0:Y:S01]  /*3a60*/  LDCU.64 UR10, c[0x0][0x3e0] ;  /* 0x00007c00ff0a77ac */ /* 0x000e220008000a00 */
[----:B------:R-:W-:Y:S01]  /*3a70*/  MOV R17, R55 ;  /* 0x0000003700117202 */ /* 0x000fe20000000f00 */
[-C--:B-1--4-:R-:W-:Y:S01]  /*3a80*/  FMUL.FTZ R11, R40, R21.reuse ;  /* 0x00000015280b7220 */ /* 0x092fe20000410000 */
[----:B------:R-:W-:Y:S01]  /*3a90*/  FMUL.FTZ R16, R16, R21 ;  /* 0x0000001510107220 */ /* 0x000fe20000410000 */
[----:B------:R-:W1:Y:S02]  /*3aa0*/  LDCU.64 UR12, c[0x0][0x380] ;  /* 0x00007000ff0c77ac */ /* 0x000e640008000a00 */
[----:B---3-5:R-:W-:Y:S01]  /*3ab0*/  FFMA.FTZ R19, R12, R11, R14 ;  /* 0x0000000b0c137223 */ /* 0x028fe2000001000e */
[----:B------:R-:W-:Y:S01]  /*3ac0*/  FFMA.FTZ R24, R13, R16, R15 ;  /* 0x000000100d187223 */ /* 0x000fe2000001000f */
[----:B------:R-:W-:-:S02]  /*3ad0*/  MOV R16, R56 ;  /* 0x0000003800107202 */ /* 0x000fc40000000f00 */
        /* <DEDUP_REMOVED lines=18> */
.L_x_1861:
[----:B------:R-:W-:Y:S05]  /*3c00*/  BSYNC.RECONVERGENT B1 ;  /* 0x0000000000017941 */ /* 0x000fea0003800200 */
.L_x_1860:
[----:B------:R-:W-:Y:S05]  /*3c10*/  @P4 BRA `(.L_x_1847) ;  /* 0x0000000000704947 */ /* 0x000fea0003800000 */
[--C-:B------:R-:W-:Y:S01]  /*3c20*/  FADD.FTZ R42, R42, -R20.reuse ;  /* 0x800000142a2a7221 */ /* 0x100fe20000010000 */
[----:B------:R-:W-:Y:S01]  /*3c30*/  FADD.FTZ R20, R41, -R20 ;  /* 0x8000001429147221 */ /* 0x000fe20000010000 */
[----:B------:R-:W2:Y:S02]  /*3c40*/  LDCU.64 UR10, c[0x0][0x3e0] ;  /* 0x00007c00ff0a77ac */ /* 0x000ea40008000a00 */
[-C--:B01--4-:R-:W-:Y:S01]  /*3c50*/  FMUL.FTZ R11, R42, R21.reuse ;  /* 0x000000152a0b7220 */ /* 0x093fe20000410000 */
[----:B------:R-:W-:Y:S01]  /*3c60*/  FMUL.FTZ R20, R20, R21 ;  /* 0x0000001514147220 */ /* 0x000fe20000410000 */
[----:B------:R-:W0:Y:S02]  /*3c70*/  LDCU.64 UR12, c[0x0][0x380] ;  /* 0x00007000ff0c77ac */ /* 0x000e240008000a00 */
[----:B---3-5:R-:W-:Y:S01]  /*3c80*/  FFMA.FTZ R19, R12, R11, R14 ;  /* 0x0000000b0c137223 */ /* 0x028fe2000001000e */
[----:B------:R-:W-:Y:S01]  /*3c90*/  FFMA.FTZ R20, R13, R20, R15 ;  /* 0x000000140d147223 */ /* 0x000fe2000001000f */
[----:B------:R-:W-:-:S02]  /*3ca0*/  MOV R12, R56 ;  /* 0x00000038000c7202 */ /* 0x000fc40000000f00 */
[----:B------:R-:W-:Y:S01]  /*3cb0*/  FMUL.FTZ R11, R19, -1.4426950216293334961 ;  /* 0xbfb8aa3b130b7820 */ /* 0x000fe20000410000 */
[----:B------:R-:W-:Y:S01]  /*3cc0*/  FMUL.FTZ R14, R20, -1.4426950216293334961 ;  /* 0xbfb8aa3b140e7820 */ /* 0x000fe20000410000 */
[----:B------:R-:W-:-:S04]  /*3cd0*/  MOV R13, R55 ;  /* 0x00000037000d7202 */ /* 0x000fc80000000f00 */
[----:B------:R-:W1:Y:S01]  /*3ce0*/  MUFU.EX2 R11, R11 ;  /* 0x0000000b000b7308 */ /* 0x000e620000000800 */
[----:B--2---:R-:W-:Y:S02]  /*3cf0*/  IMAD R15, R10, UR10, RZ ;  /* 0x0000000a0a0f7c24 */ /* 0x004fe4000f8e02ff */
[----:B------:R-:W-:-:S05]  /*3d00*/  IMAD.WIDE.U32 R12, R46, UR10, R12 ;  /* 0x0000000a2e0c7c25 */ /* 0x000fca000f8e000c */
[----:B------:R-:W2:Y:S01]  /*3d10*/  MUFU.EX2 R14, R14 ;  /* 0x0000000e000e7308 */ /* 0x000ea20000000800 */
[----:B------:R-:W-:-:S05]  /*3d20*/  IMAD R15, R46, UR11, R15 ;  /* 0x0000000b2e0f7c24 */ /* 0x000fca000f8e020f */
[----:B------:R-:W-:Y:S01]  /*3d30*/  IADD3 R15, PT, PT, R13, R15, RZ ;  /* 0x0000000f0d0f7210 */ /* 0x000fe20007ffe0ff */
[----:B-1----:R-:W-:-:S06]  /*3d40*/  FADD.FTZ R16, R11, 1 ;  /* 0x3f8000000b107421 */ /* 0x002fcc0000010000 */
[----:B------:R-:W1:Y:S01]  /*3d50*/  MUFU.RCP R16, R16 ;  /* 0x0000001000107308 */ /* 0x000e620000001000 */
[----:B--2---:R-:W-:Y:S01]  /*3d60*/  FADD.FTZ R17, R14, 1 ;  /* 0x3f8000000e117421 */ /* 0x004fe20000010000 */
[----:B0-----:R-:W-:-:S04]  /*3d70*/  LEA R14, P1, R12, UR12, 0x1 ;  /* 0x0000000c0c0e7c11 */ /* 0x001fc8000f8208ff */
[----:B------:R-:W-:Y:S02]  /*3d80*/  LEA.HI.X R15, R12, UR13, R15, 0x1, P1 ;  /* 0x0000000d0c0f7c11 */ /* 0x000fe400088f0c0f */
[----:B------:R-:W0:Y:S01]  /*3d90*/  MUFU.RCP R17, R17 ;  /* 0x0000001100117308 */ /* 0x000e220000001000 */
[----:B-1----:R-:W-:Y:S01]  /*3da0*/  FMUL.FTZ R11, R19, R16 ;  /* 0x00000010130b7220 */ /* 0x002fe20000410000 */
[----:B0-----:R-:W-:-:S05]  /*3db0*/  FMUL.FTZ R18, R20, R17 ;  /* 0x0000001114127220 */ /* 0x001fca0000410000 */
[----:B------:R-:W-:-:S05]  /*3dc0*/  F2FP.BF16.F32.PACK_AB R11, R18, R11 ;  /* 0x0000000b120b723e */ /* 0x000fca00000010ff */
[----:B------:R0:W-:Y:S02]  /*3dd0*/  STG.E desc[UR8][R14.64], R11 ;  /* 0x0000000b0e007986 */ /* 0x0001e4000c101908 */
.L_x_1847:
[----:B------:R-:W-:Y:S05]  /*3de0*/  BSYNC.RECONVERGENT B0 ;  /* 0x0000000000007941 */ /* 0x000fea0003800200 */
.L_x_1831:
[----:B------:R-:W-:Y:S02]  /*3df0*/  IADD3 R44, PT, PT, R4, R44, RZ ;  /* 0x0000002c042c7210 */ /* 0x000fe40007ffe0ff */
[----:B------:R-:W-:Y:S02]  /*3e00*/  IADD3 R45, PT, PT, R45, 0x1, RZ ;  /* 0x000000012d2d7810 */ /* 0x000fe40007ffe0ff */
[----:B------:R-:W-:-:S13]  /*3e10*/  ISETP.GE.AND P1, PT, R44, UR5, PT ;  /* 0x000000052c007c0c */ /* 0x000fda000bf26270 */
[----:B------:R-:W-:Y:S05]  /*3e20*/  @!P1 BRA `(.L_x_1862) ;  /* 0xffffffc400149947 */ /* 0x000fea000383ffff */
[----:B------:R-:W-:Y:S05]  /*3e30*/  EXIT ;  /* 0x000000000000794d */ /* 0x000fea0003800000 */
.L_x_1863:
        /* <DEDUP_REMOVED lines=12> */
.L_x_4916:


//--------------------- .text._Z35group_norm_nhwc_fwd_one_pass_kernelI11Bf16IOFp32WLi128ELi128ELi512EEv26Group_norm_nhwc_fwd_params --------------------------
	.section	.text._Z35group_norm_nhwc_fwd_one_pass_kernelI11Bf16IOFp32WLi128ELi128ELi512EEv26Group_norm_nhwc_fwd_params,"ax",@progbits
	.align	128
        .global         _Z35group_norm_nhwc_fwd_one_pass_kernelI11Bf16IOFp32WLi128ELi128ELi512EEv26Group_norm_nhwc_fwd_params
        .type           _Z35group_norm_nhwc_fwd_one_pass_kernelI11Bf16IOFp32WLi128ELi128ELi512EEv26Group_norm_nhwc_fwd_params,@function
        .size           _Z35group_norm_nhwc_fwd_one_pass_kernelI11Bf16IOFp32WLi128ELi128ELi512EEv26Group_norm_nhwc_fwd_params,(.L_x_4917 - _Z35group_norm_nhwc_fwd_one_pass_kernelI11Bf16IOFp32WLi128ELi128ELi512EEv26Group_norm_nhwc_fwd_params)
        .other          _Z35group_norm_nhwc_fwd_one_pass_kernelI11Bf16IOFp32WLi128ELi128ELi512EEv26Group_norm_nhwc_fwd_params,@"STO_CUDA_ENTRY STV_DEFAULT"
_Z35group_norm_nhwc_fwd_one_pass_kernelI11Bf16IOFp32WLi128ELi128ELi512EEv26Group_norm_nhwc_fwd_params:
.text._Z35group_norm_nhwc_fwd_one_pass_kernelI11Bf16IOFp32WLi128ELi128ELi512EEv26Group_norm_nhwc_fwd_params:
        /* <DEDUP_REMOVED lines=9> */
[----:B------:R-:W2:Y:S01]  /*0090*/  LDC R5, c[0x0][0x374] ;  /* 0x0000dd00ff057b82 */ /* 0x000ea20000000800 */
[----:B------:R-:W-:Y:S01]  /*00a0*/  HFMA2 R6, -RZ, RZ, 0, 0 ;  /* 0x00000000ff067431 */ /* 0x000fe200000001ff */
[----:B------:R-:W3:Y:S01]  /*00b0*/  S2R R3, SR_CTAID.X ;  /* 0x0000000000037919 */ /* 0x000ee20000002500 */
[----:B------:R-:W4:Y:S01]  /*00c0*/  LDCU.64 UR6, c[0x0][0x388] ;  /* 0x00007100ff0677ac */ /* 0x000f220008000a00 */
[----:B------:R-:W-:Y:S01]  /*00d0*/  MOV R8, R0 ;  /* 0x0000000000087202 */ /* 0x000fe20000000f00 */
[----:B------:R-:W2:Y:S03]  /*00e0*/  S2R R4, SR_LANEID ;  /* 0x0000000000047919 */ /* 0x000ea60000000000 */
[----:B------:R-:W2:Y:S01]  /*00f0*/  LDC R7, c[0x0][0x370] ;  /* 0x0000dc00ff077b82 */ /* 0x000ea20000000800 */
[----:B----4-:R-:W-:-:S02]  /*0100*/  ISETP.NE.U32.AND P1, PT, RZ, UR6, PT ;  /* 0x00000006ff007c0c */ /* 0x010fc4000bf25070 */
[----:B0-----:R-:W-:Y:S02]  /*0110*/  SHF.R.U32.HI R92, RZ, 0x6, R2 ;  /* 0x00000006ff5c7819 */ /* 0x001fe40000011602 */
[----:B---3--:R-:W-:-:S03]  /*0120*/  LOP3.LUT P0, RZ, R2, R3, RZ, 0xfc, !PT ;  /* 0x0000000302ff7212 */ /* 0x008fc6000780fcff */
[----:B-1----:R-:W-:Y:S01]  /*0130*/  IMAD R92, R3, UR4, R92 ;  /* 0x00000004035c7c24 */ /* 0x002fe2000f8e025c */
[----:B------:R-:W-:Y:S01]  /*0140*/  ISETP.NE.AND.EX P0, PT, RZ, UR7, !P0, P1 ;  /* 0x00000007ff007c0c */ /* 0x000fe2000c705310 */
[----:B------:R-:W0:Y:S03]  /*0150*/  LDCU.64 UR6, c[0x0][0x358] ;  /* 0x00006b00ff0677ac */ /* 0x000e260008000a00 */
        /* <DEDUP_REMOVED lines=14> */
[----:B------:R-:W-:Y:S02]  /*0240*/  IADD3 R13, PT, PT, R92, 0x78, RZ ;  /* 0x000000785c0d7810 */ /* 0x000fe40007ffe0ff */
        /* <DEDUP_REMOVED lines=15> */
[----:B0-2---:R-:W-:-:S07]  /*0340*/  SHF.R.S32.HI R67, RZ, 0x1f, R13 ;  /* 0x0000001fff437819 */ /* 0x005fce000001140d */
.L_x_1939:
[----:B0--34-:R-:W0:Y:S01]  /*0350*/  LDC R43, c[0x0][0x3f8] ;  /* 0x0000fe00ff2b7b82 */ /* 0x019e220000000800 */
[----:B------:R-:W1:Y:S01]  /*0360*/  LDCU.64 UR4, c[0x0][0x3e8] ;  /* 0x00007d00ff0477ac */ /* 0x000e620008000a00 */
[----:B------:R-:W-:Y:S01]  /*0370*/  SHF.L.U32 R103, R2, 0x1, RZ ;  /* 0x0000000102677819 */ /* 0x000fe200000006ff */
[----:B--2---:R-:W2:Y:S01]  /*0380*/  LDCU.64 UR8, c[0x0][0x3f0] ;  /* 0x00007e00ff0877ac */ /* 0x004ea20008000a00 */
[----:B-1----:R-:W-:Y:S02]  /*0390*/  ISETP.GE.U32.AND P4, PT, R90, UR4, PT ;  /* 0x000000045a007c0c */ /* 0x002fe4000bf86070 */
[----:B------:R-:W-:Y:S02]  /*03a0*/  ISETP.GE.U32.AND P5, PT, R88, UR4, PT ;  /* 0x0000000458007c0c */ /* 0x000fe4000bfa6070 */
[----:B------:R-:W-:Y:S02]  /*03b0*/  ISETP.GE.AND.EX P4, PT, R15, UR5, PT, P4 ;  /* 0x000000050f007c0c */ /* 0x000fe4000bf86340 */
[----:B0----5:R-:W-:-:S02]  /*03c0*/  IABS R39, R43 ;  /* 0x0000002b00277213 */ /* 0x021fc40000000000 */
[----:B------:R-:W-:Y:S02]  /*03d0*/  ISETP.GE.AND.EX P5, PT, R17, UR5, PT, P5 ;  /* 0x0000000511007c0c */ /* 0x000fe4000bfa6350 */
[----:B------:R-:W0:Y:S07]  /*03e0*/  I2F.RP R14, R39 ;  /* 0x00000027000e7306 */ /* 0x000e2e0000209400 */
[----:B------:R-:W1:Y:S01]  /*03f0*/  @!P4 LDC.64 R44, c[0x0][0x390] ;  /* 0x0000e400ff2ccb82 */ /* 0x000e620000000a00 */
[----:B0-----:R-:W0:Y:S07]  /*0400*/  MUFU.RCP R14, R14 ;  /* 0x0000000e000e7308 */ /* 0x001e2e0000001000 */
[----:B------:R-:W3:Y:S01]  /*0410*/  @!P5 LDC.64 R50, c[0x0][0x390] ;  /* 0x0000e400ff32db82 */ /* 0x000ee20000000a00 */
[----:B0-----:R-:W-:-:S04]  /*0420*/  IADD3 R36, PT, PT, R14, 0xffffffe, RZ ;  /* 0x0ffffffe0e247810 */ /* 0x001fc80007ffe0ff */
[----:B------:R0:W4:Y:S02]  /*0430*/  F2I.FTZ.U32.TRUNC.NTZ R37, R36 ;  /* 0x0000002400257305 */ /* 0x000124000021f000 */
[----:B0-----:R-:W-:Y:S02]  /*0440*/  MOV R36, RZ ;  /* 0x000000ff00247202 */ /* 0x001fe40000000f00 */
[----:B----4-:R-:W-:-:S05]  /*0450*/  IADD3 R16, PT, PT, RZ, -R37, RZ ;  /* 0x80000025ff107210 */ /* 0x010fca0007ffe0ff */
[----:B------:R-:W-:Y:S01]  /*0460*/  IMAD R41, R16, R39, RZ ;  /* 0x0000002710297224 */ /* 0x000fe200078e02ff */
[----:B------:R-:W-:-:S03]  /*0470*/  IABS R16, R8 ;  /* 0x0000000800107213 */ /* 0x000fc60000000000 */
[----:B------:R-:W-:Y:S02]  /*0480*/  IMAD.HI.U32 R37, R37, R41, R36 ;  /* 0x0000002925257227 */ /* 0x000fe400078e0024 */
[----:B------:R-:W0:Y:S04]  /*0490*/  @!P4 LDC.64 R40, c[0x0][0x3e0] ;  /* 0x0000f800ff28cb82 */ /* 0x000e280000000a00 */
        /* <DEDUP_REMOVED lines=8> */
[----:B------:R-:W-:Y:S02]  /*0520*/  ISETP.NE.AND P2, PT, R43, RZ, PT ;  /* 0x000000ff2b00720c */ /* 0x000fe40003f45270 */
[----:B------:R-:W-:-:S07]  /*0530*/  ISETP.GE.AND P3, PT, R14, RZ, PT ;  /* 0x000000ff0e00720c */ /* 0x000fce0003f66270 */
[----:B------:R-:W-:Y:S02]  /*0540*/  @P1 IADD3 R37, PT, PT, R37, 0x1, RZ ;  /* 0x0000000125251810 */ /* 0x000fe40007ffe0ff */
[----:B------:R-:W-:-:S04]  /*0550*/  ISETP.GE.U32.AND P1, PT, R84, UR4, PT ;  /* 0x0000000454007c0c */ /* 0x000fc8000bf26070 */
[----:B------:R-:W-:Y:S02]  /*0560*/  @!P3 IADD3 R37, PT, PT, -R37, RZ, RZ ;  /* 0x000000ff2525b210 */ /* 0x000fe40007ffe1ff */
[----:B------:R-:W-:Y:S02]  /*0570*/  @!P2 LOP3.LUT R37, RZ, R43, RZ, 0x33, !PT ;  /* 0x0000002bff25a212 */ /* 0x000fe400078e33ff */
[----:B------:R-:W-:Y:S02]  /*0580*/  ISETP.GE.U32.AND P3, PT, R86, UR4, PT ;  /* 0x0000000456007c0c */ /* 0x000fe4000bf66070 */
[----:B------:R-:W-:Y:S02]  /*0590*/  IADD3 R39, PT, PT, -R37, RZ, RZ ;  /* 0x000000ff25277210 */ /* 0x000fe40007ffe1ff */
[----:B------:R-:W-:Y:S02]  /*05a0*/  SHF.R.S32.HI R14, RZ, 0x1f, R37 ;  /* 0x0000001fff0e7819 */ /* 0x000fe40000011425 */
[----:B------:R-:W-:Y:S01]  /*05b0*/  ISETP.GE.AND.EX P3, PT, R19, UR5, PT, P3 ;  /* 0x0000000513007c0c */ /* 0x000fe2000bf66330 */
[----:B------:R-:W-:Y:S01]  /*05c0*/  IMAD R94, R43, R39, R8 ;  /* 0x000000272b5e7224 */ /* 0x000fe200078e0208 */
[----:B------:R-:W-:Y:S01]  /*05d0*/  ISETP.GE.U32.AND P2, PT, R82, UR4, PT ;  /* 0x0000000452007c0c */ /* 0x000fe2000bf46070 */
[----:B--2---:R-:W-:Y:S01]  /*05e0*/  IMAD R14, R14, UR8, RZ ;  /* 0x000000080e0e7c24 */ /* 0x004fe2000f8e02ff */
[----:B------:R-:W2:Y:S01]  /*05f0*/  @!P5 LDC.64 R38, c[0x0][0x3e0] ;  /* 0x0000f800ff26db82 */ /* 0x000ea20000000a00 */
[----:B------:R-:W-:-:S02]  /*0600*/  ISETP.GE.AND.EX P1, PT, R21, UR5, PT, P1 ;  /* 0x0000000515007c0c */ /* 0x000fc4000bf26310 */
[----:B------:R-:W-:Y:S01]  /*0610*/  SHF.L.U32 R94, R94, 0x7, RZ ;  /* 0x000000075e5e7819 */ /* 0x000fe200000006ff */
[----:B------:R-:W-:Y:S01]  /*0620*/  IMAD R101, R37, UR9, R14 ;  /* 0x0000000925657c24 */ /* 0x000fe2000f8e020e */
[----:B------:R-:W-:Y:S01]  /*0630*/  ISETP.GE.AND.EX P2, PT, R23, UR5, PT, P2 ;  /* 0x0000000517007c0c */ /* 0x000fe2000bf46320 */
[----:B0-----:R-:W-:Y:S01]  /*0640*/  @!P4 IMAD R14, R15, R40, RZ ;  /* 0x000000280f0ec224 */ /* 0x001fe200078e02ff */
[----:B------:R-:W-:Y:S02]  /*0650*/  LOP3.LUT R102, R94, 0x7e, R103, 0xf8, !PT ;  /* 0x0000007e5e667812 */ /* 0x000fe400078ef867 */
[----:B------:R-:W-:Y:S01]  /*0660*/  SHF.R.S32.HI R103, RZ, 0x1f, R94 ;  /* 0x0000001fff677819 */ /* 0x000fe2000001145e */
[----:B------:R-:W-:Y:S01]  /*0670*/  @!P4 IMAD R43, R90, R41, R14 ;  /* 0x000000295a2bc224 */ /* 0x000fe200078e020e */
[----:B------:R-:W0:Y:S01]  /*0680*/  @!P3 LDC.64 R46, c[0x0][0x390] ;  /* 0x0000e400ff2ebb82 */ /* 0x000e220000000a00 */
[----:B------:R-:W-:-:S05]  /*0690*/  IMAD.WIDE.U32 R102, R37, UR8, R102 ;  /* 0x0000000825667c25 */ /* 0x000fca000f8e0066 */
[----:B------:R-:W-:Y:S02]  /*06a0*/  IADD3 R101, PT, PT, R103, R101, RZ ;  /* 0x0000006567657210 */ /* 0x000fe40007ffe0ff */
[----:B------:R-:W-:Y:S01]  /*06b0*/  @!P4 MOV R100, R102 ;  /* 0x000000660064c202 */ /* 0x000fe20000000f00 */
[----:B--2---:R-:W-:-:S04]  /*06c0*/  @!P5 IMAD R16, R17, R38, RZ ;  /* 0x000000261110d224 */ /* 0x004fc800078e02ff */
[----:B------:R-:W-:Y:S02]  /*06d0*/  @!P4 IMAD.WIDE.U32 R36, R90, R40, R100 ;  /* 0x000000285a24c225 */ /* 0x000fe400078e0064 */
[----:B------:R-:W2:Y:S02]  /*06e0*/  @!P3 LDC.64 R40, c[0x0][0x3e0] ;  /* 0x0000f800ff28bb82 */ /* 0x000ea40000000a00 */
[----:B------:R-:W-:Y:S01]  /*06f0*/  @!P5 IMAD R49, R88, R39, R16 ;  /* 0x000000275831d224 */ /* 0x000fe200078e0210 */
[----:B------:R-:W-:Y:S02]  /*0700*/  @!P4 IADD3 R14, PT, PT, R37, R43, RZ ;  /* 0x0000002b250ec210 */ /* 0x000fe40007ffe0ff */
[C---:B-1----:R-:W-:Y:S02]  /*0710*/  @!P4 LEA R42, P6, R36.reuse, R44, 0x1 ;  /* 0x0000002c242ac211 */ /* 0x042fe400078c08ff */
[----:B------:R-:W-:Y:S02]  /*0720*/  @!P5 MOV R44, R102 ;  /* 0x00000066002cd202 */ /* 0x000fe40000000f00 */
[----:B------:R-:W-:-:S02]  /*0730*/  @!P4 LEA.HI.X R43, R36, R45, R14, 0x1, P6 ;  /* 0x0000002d242bc211 */ /* 0x000fc400030f0c0e */
[----:B------:R-:W-:Y:S01]  /*0740*/  MOV R14, RZ ;  /* 0x000000ff000e7202 */ /* 0x000fe20000000f00 */
[----:B------:R-:W1:Y:S01]  /*0750*/  @!P1 LDC.64 R36, c[0x0][0x3e0] ;  /* 0x0000f800ff249b82 */ /* 0x000e620000000a00 */
[----:B------:R-:W-:-:S04]  /*0760*/  @!P5 MOV R45, R101 ;  /* 0x00000065002dd202 */ /* 0x000fc80000000f00 */
[----:B------:R4:W5:Y:S01]  /*0770*/  @!P4 LDG.E R14, desc[UR6][R42.64] ;  /* 0x000000062a0ec981 */ /* 0x000962000c1e1900 */
[----:B------:R-:W-:Y:S01]  /*0780*/  @!P5 IMAD.WIDE.U32 R38, R88, R38, R44 ;  /* 0x000000265826d225 */ /* 0x000fe200078e002c */
[----:B------:R-:W-:Y:S01]  /*0790*/  ISETP.GE.U32.AND P4, PT, R80, UR4, PT ;  /* 0x0000000450007c0c */ /* 0x000fe2000bf86070 */
[----:B------:R-:W1:Y:S03]  /*07a0*/  @!P2 LDC.64 R44, c[0x0][0x3e0] ;  /* 0x0000f800ff2cab82 */ /* 0x000e660000000a00 */
[----:B------:R-:W-:Y:S02]  /*07b0*/  @!P5 IADD3 R16, PT, PT, R39, R49, RZ ;  /* 0x000000312710d210 */ /* 0x000fe40007ffe0ff */
[C---:B---3--:R-:W-:Y:S02]  /*07c0*/  @!P5 LEA R48, P6, R38.reuse, R50, 0x1 ;  /* 0x000000322630d211 */ /* 0x048fe400078c08ff */
[----:B------:R-:W-:Y:S01]  /*07d0*/  ISETP.GE.AND.EX P4, PT, R25, UR5, PT, P4 ;  /* 0x0000000519007c0c */ /* 0x000fe2000bf86340 */
[----:B--2---:R-:W-:Y:S01]  /*07e0*/  @!P3 IMAD R18, R19, R40, RZ ;  /* 0x000000281312b224 */ /* 0x004fe200078e02ff */
[----:B------:R-:W-:-:S02]  /*07f0*/  @!P5 LEA.HI.X R49, R38, R51, R16, 0x1, P6 ;  /* 0x000000332631d211 */ /* 0x000fc400030f0c10 */
[----:B------:R-:W-:Y:S01]  /*0800*/  @!P3 MOV R50, R102 ;  /* 0x000000660032b202 */ /* 0x000fe20000000f00 */
[C---:B------:R-:W-:Y:S01]  /*0810*/  @!P3 IMAD R53, R86.reuse, R41, R18 ;  /* 0x000000295635b224 */ /* 0x040fe200078e0212 */
[----:B------:R-:W-:Y:S01]  /*0820*/  @!P3 MOV R51, R101 ;  /* 0x000000650033b202 */ /* 0x000fe20000000f00 */
[----:B------:R-:W2:Y:S01]  /*0830*/  @!P1 LDC.64 R38, c[0x0][0x390] ;  /* 0x0000e400ff269b82 */ /* 0x000ea20000000a00 */
[----:B------:R-:W-:Y:S01]  /*0840*/  MOV R18, RZ ;  /* 0x000000ff00127202 */ /* 0x000fe20000000f00 */
[----:B------:R-:W-:-:S05]  /*0850*/  @!P3 IMAD.WIDE.U32 R50, R86, R40, R50 ;  /* 0x000000285632b225 */ /* 0x000fca00078e0032 */
[----:B------:R3:W5:Y:S01]  /*0860*/  @!P5 LDG.E R18, desc[UR6][R48.64] ;  /* 0x000000063012d981 */ /* 0x000762000c1e1900 */
[----:B----4-:R-:W4:Y:S01]  /*0870*/  @!P4 LDC.64 R42, c[0x0][0x3e0] ;  /* 0x0000f800ff2acb82 */ /* 0x010f220000000a00 */
[----:B------:R-:W-:Y:S02]  /*0880*/  @!P3 IADD3 R16, PT, PT, R51, R53, RZ ;  /* 0x000000353310b210 */ /* 0x000fe40007ffe0ff */
[----:B0-----:R-:W-:Y:S02]  /*0890*/  @!P3 LEA R46, P6, R50, R46, 0x1 ;  /* 0x0000002e322eb211 */ /* 0x001fe400078c08ff */
[----:B------:R-:W-:Y:S02]  /*08a0*/  ISETP.GE.U32.AND P5, PT, R78, UR4, PT ;  /* 0x000000044e007c0c */ /* 0x000fe4000bfa6070 */
[----:B------:R-:W-:Y:S01]  /*08b0*/  MOV R75, RZ ;  /* 0x000000ff004b7202 */ /* 0x000fe20000000f00 */
[----:B------:R-:W0:Y:S01]  /*08c0*/  @!P2 LDC.64 R40, c[0x0][0x390] ;  /* 0x0000e400ff28ab82 */ /* 0x000e220000000a00 */
[----:B------:R-:W-:-:S02]  /*08d0*/  @!P3 LEA.HI.X R47, R50, R47, R16, 0x1, P6 ;  /* 0x0000002f322fb211 */ /* 0x000fc400030f0c10 */
[----:B------:R-:W-:Y:S01]  /*08e0*/  ISETP.GE.AND.EX P5, PT, R27, UR5, PT, P5 ;  /* 0x000000051b007c0c */ /* 0x000fe2000bfa6350 */
[----:B-1----:R-:W-:Y:S01]  /*08f0*/  @!P1 IMAD R20, R21, R36, RZ ;  /* 0x0000002415149224 */ /* 0x002fe200078e02ff */
[----:B---3--:R-:W-:Y:S01]  /*0900*/  @!P1 MOV R48, R102 ;  /* 0x0000006600309202 */ /* 0x008fe20000000f00 */
[----:B------:R1:W3:Y:S01]  /*0910*/  @!P3 LDG.E R75, desc[UR6][R46.64] ;  /* 0x000000062e4bb981 */ /* 0x0002e2000c1e1900 */
[----:B------:R-:W-:Y:S01]  /*0920*/  @!P1 MOV R49, R101 ;  /* 0x0000006500319202 */ /* 0x000fe20000000f00 */
[----:B------:R-:W-:Y:S01]  /*0930*/  @!P1 IMAD R37, R84, R37, R20 ;  /* 0x0000002554259224 */ /* 0x000fe200078e0214 */
[----:B------:R-:W-:Y:S01]  /*0940*/  ISETP.GE.U32.AND P3, PT, R92, UR4, PT ;  /* 0x000000045c007c0c */ /* 0x000fe2000bf66070 */
[----:B------:R-:W-:Y:S01]  /*0950*/  @!P2 IMAD R16, R23, R44, RZ ;  /* 0x0000002c1710a224 */ /* 0x000fe200078e02ff */
[----:B------:R-:W-:Y:S01]  /*0960*/  @!P2 MOV R50, R102 ;  /* 0x000000660032a202 */ /* 0x000fe20000000f00 */
[----:B------:R-:W-:Y:S01]  /*0970*/  @!P1 IMAD.WIDE.U32 R48, R84, R36, R48 ;  /* 0x0000002454309225 */ /* 0x000fe200078e0030 */
[----:B------:R-:W-:-:S02]  /*0980*/  @!P2 MOV R51, R101 ;  /* 0x000000650033a202 */ /* 0x000fc40000000f00 */
[----:B------:R-:W-:Y:S01]  /*0990*/  ISETP.GE.AND.EX P3, PT, R9, UR5, PT, P3 ;  /* 0x0000000509007c0c */ /* 0x000fe2000bf66330 */
[C---:B------:R-:W-:Y:S01]  /*09a0*/  @!P2 IMAD R53, R82.reuse, R45, R16 ;  /* 0x0000002d5235a224 */ /* 0x040fe200078e0210 */
[----:B------:R-:W-:Y:S01]  /*09b0*/  @!P1 IADD3 R16, PT, PT, R49, R37, RZ ;  /* 0x0000002531109210 */ /* 0x000fe20007ffe0ff */
[----:B------:R-:W-:Y:S01]  /*09c0*/  @!P2 IMAD.WIDE.U32 R50, R82, R44, R50 ;  /* 0x0000002c5232a225 */ /* 0x000fe200078e0032 */
[C---:B--2---:R-:W-:Y:S01]  /*09d0*/  @!P1 LEA R38, P6, R48.reuse, R38, 0x1 ;  /* 0x0000002630269211 */ /* 0x044fe200078c08ff */
[----:B------:R-:W2:Y:S01]  /*09e0*/  @!P4 LDC.64 R44, c[0x0][0x390] ;  /* 0x0000e400ff2ccb82 */ /* 0x000ea20000000a00 */
[----:B------:R-:W-:Y:S02]  /*09f0*/  @!P4 MOV R49, R101 ;  /* 0x000000650031c202 */ /* 0x000fe40000000f00 */
[----:B------:R-:W-:-:S05]  /*0a00*/  @!P1 LEA.HI.X R39, R48, R39, R16, 0x1, P6 ;  /* 0x0000002730279211 */ /* 0x000fca00030f0c10 */
[----:B------:R-:W2:Y:S01]  /*0a10*/  @!P5 LDC.64 R36, c[0x0][0x3e0] ;  /* 0x0000f800ff24db82 */ /* 0x000ea20000000a00 */
[----:B------:R-:W-:Y:S01]  /*0a20*/  @!P4 MOV R48, R102 ;  /* 0x000000660030c202 */ /* 0x000fe20000000f00 */
[-C--:B----4-:R-:W-:Y:S01]  /*0a30*/  @!P4 IMAD R20, R25, R42.reuse, RZ ;  /* 0x0000002a1914c224 */ /* 0x090fe200078e02ff */
[----:B------:R-:W-:Y:S02]  /*0a40*/  MOV R77, RZ ;  /* 0x000000ff004d7202 */ /* 0x000fe40000000f00 */
[----:B------:R-:W-:Y:S01]  /*0a50*/  @!P2 IADD3 R16, PT, PT, R51, R53, RZ ;  /* 0x000000353310a210 */ /* 0x000fe20007ffe0ff */
[C---:B------:R-:W-:Y:S02]  /*0a60*/  @!P4 IMAD R51, R80.reuse, R43, R20 ;  /* 0x0000002b5033c224 */ /* 0x040fe400078e0214 */
[----:B------:R-:W-:Y:S01]  /*0a70*/  @!P4 IMAD.WIDE.U32 R48, R80, R42, R48 ;  /* 0x0000002a5030c225 */ /* 0x000fe200078e0030 */
[----:B-1----:R-:W1:Y:S01]  /*0a80*/  @!P5 LDC.64 R46, c[0x0][0x390] ;  /* 0x0000e400ff2edb82 */ /* 0x002e620000000a00 */
[----:B0-----:R-:W-:Y:S01]  /*0a90*/  @!P2 LEA R40, P6, R50, R40, 0x1 ;  /* 0x000000283228a211 */ /* 0x001fe200078c08ff */
[----:B------:R0:W4:Y:S01]  /*0aa0*/  @!P1 LDG.E R77, desc[UR6][R38.64] ;  /* 0x00000006264d9981 */ /* 0x000122000c1e1900 */
[----:B------:R-:W-:-:S05]  /*0ab0*/  ISETP.GE.U32.AND P1, PT, R76, UR4, PT ;  /* 0x000000044c007c0c */ /* 0x000fca000bf26070 */
[----:B------:R-:W1:Y:S01]  /*0ac0*/  @!P3 LDC.64 R42, c[0x0][0x3e0] ;  /* 0x0000f800ff2abb82 */ /* 0x000e620000000a00 */
[----:B------:R-:W-:Y:S02]  /*0ad0*/  MOV R24, RZ ;  /* 0x000000ff00187202 */ /* 0x000fe40000000f00 */
[----:B------:R-:W-:Y:S02]  /*0ae0*/  @!P2 LEA.HI.X R41, R50, R41, R16, 0x1, P6 ;  /* 0x000000293229a211 */ /* 0x000fe400030f0c10 */
[----:B------:R-:W-:Y:S02]  /*0af0*/  ISETP.GE.U32.AND P6, PT, R74, UR4, PT ;  /* 0x000000044a007c0c */ /* 0x000fe4000bfc6070 */
[----:B------:R-:W-:Y:S01]  /*0b00*/  ISETP.GE.AND.EX P1, PT, R29, UR5, PT, P1 ;  /* 0x000000051d007c0c */ /* 0x000fe2000bf26310 */
[----:B------:R0:W4:Y:S01]  /*0b10*/  @!P2 LDG.E R24, desc[UR6][R40.64] ;  /* 0x000000062818a981 */ /* 0x000122000c1e1900 */
[----:B------:R-:W-:Y:S01]  /*0b20*/  ISETP.GE.AND.EX P2, PT, R31, UR5, PT, P6 ;  /* 0x000000051f007c0c */ /* 0x000fe2000bf46360 */
[----:B--2---:R-:W-:Y:S01]  /*0b30*/  @!P5 IMAD R20, R27, R36, RZ ;  /* 0x000000241b14d224 */ /* 0x004fe200078e02ff */
[----:B------:R-:W-:Y:S01]  /*0b40*/  @!P4 IADD3 R16, PT, PT, R49, R51, RZ ;  /* 0x000000333110c210 */ /* 0x000fe20007ffe0ff */
[----:B0-----:R-:W0:Y:S01]  /*0b50*/  @!P3 LDC.64 R38, c[0x0][0x390] ;  /* 0x0000e400ff26bb82 */ /* 0x001e220000000a00 */
[----:B------:R-:W-:Y:S01]  /*0b60*/  @!P4 LEA R50, P6, R48, R44, 0x1 ;  /* 0x0000002c3032c211 */ /* 0x000fe200078c08ff */
[----:B------:R-:W-:Y:S01]  /*0b70*/  @!P5 IMAD R49, R78, R37, R20 ;  /* 0x000000254e31d224 */ /* 0x000fe200078e0214 */
[----:B------:R-:W-:-:S02]  /*0b80*/  MOV R26, RZ ;  /* 0x000000ff001a7202 */ /* 0x000fc40000000f00 */
[-C--:B------:R-:W-:Y:S02]  /*0b90*/  @!P5 MOV R40, R102.reuse ;  /* 0x000000660028d202 */ /* 0x080fe40000000f00 */
[----:B------:R-:W-:Y:S02]  /*0ba0*/  @!P5 MOV R41, R101 ;  /* 0x000000650029d202 */ /* 0x000fe40000000f00 */
[----:B------:R-:W-:Y:S02]  /*0bb0*/  @!P4 LEA.HI.X R51, R48, R45, R16, 0x1, P6 ;  /* 0x0000002d3033c211 */ /* 0x000fe400030f0c10 */
[----:B------:R-:W-:Y:S01]  /*0bc0*/  @!P3 MOV R52, R102 ;  /* 0x000000660034b202 */ /* 0x000fe20000000f00 */
[----:B------:R-:W-:Y:S01]  /*0bd0*/  @!P5 IMAD.WIDE.U32 R36, R78, R36, R40 ;  /* 0x000000244e24d225 */ /* 0x000fe200078e0028 */
[----:B------:R-:W-:Y:S01]  /*0be0*/  @!P3 MOV R53, R101 ;  /* 0x000000650035b202 */ /* 0x000fe20000000f00 */
[----:B------:R-:W2:Y:S01]  /*0bf0*/  @!P1 LDC.64 R40, c[0x0][0x3e0] ;  /* 0x0000f800ff289b82 */ /* 0x000ea20000000a00 */
[----:B------:R0:W4:Y:S01]  /*0c00*/  @!P4 LDG.E R26, desc[UR6][R50.64] ;  /* 0x00000006321ac981 */ /* 0x000122000c1e1900 */
[----:B-1----:R-:W-:Y:S01]  /*0c10*/  @!P3 IMAD R20, R9, R42, RZ ;  /* 0x0000002a0914b224 */ /* 0x002fe200078e02ff */
[----:B------:R-:W-:-:S02]  /*0c20*/  @!P5 IADD3 R16, PT, PT, R37, R49, RZ ;  /* 0x000000312510d210 */ /* 0x000fc40007ffe0ff */
[----:B------:R-:W-:Y:S02]  /*0c30*/  @!P5 LEA R48, P6, R36, R46, 0x1 ;  /* 0x0000002e2430d211 */ /* 0x000fe400078c08ff */
[----:B------:R-:W-:Y:S01]  /*0c40*/  ISETP.GE.U32.AND P4, PT, R72, UR4, PT ;  /* 0x0000000448007c0c */ /* 0x000fe2000bf86070 */
[----:B------:R-:W1:Y:S01]  /*0c50*/  @!P2 LDC.64 R44, c[0x0][0x3e0] ;  /* 0x0000f800ff2cab82 */ /* 0x000e620000000a00 */
[----:B------:R-:W-:Y:S01]  /*0c60*/  @!P5 LEA.HI.X R49, R36, R47, R16, 0x1, P6 ;  /* 0x0000002f2431d211 */ /* 0x000fe200030f0c10 */
[C---:B------:R-:W-:Y:S01]  /*0c70*/  @!P3 IMAD R43, R92.reuse, R43, R20 ;  /* 0x0000002b5c2bb224 */ /* 0x040fe200078e0214 */
[----:B------:R-:W-:Y:S01]  /*0c80*/  ISETP.GE.AND.EX P4, PT, R33, UR5, PT, P4 ;  /* 0x0000000521007c0c */ /* 0x000fe2000bf86340 */
[----:B------:R-:W-:Y:S01]  /*0c90*/  @!P3 IMAD.WIDE.U32 R52, R92, R42, R52 ;  /* 0x0000002a5c34b225 */ /* 0x000fe200078e0034 */
[----:B------:R-:W-:-:S03]  /*0ca0*/  MOV R28, RZ ;  /* 0x000000ff001c7202 */ /* 0x000fc60000000f00 */
[----:B------:R-:W1:Y:S01]  /*0cb0*/  @!P1 LDC.64 R46, c[0x0][0x390] ;  /* 0x0000e400ff2e9b82 */ /* 0x000e620000000a00 */
[----:B------:R-:W-:Y:S02]  /*0cc0*/  ISETP.GE.U32.AND P6, PT, R70, UR4, PT ;  /* 0x0000000446007c0c */ /* 0x000fe4000bfc6070 */
[----:B------:R-:W-:Y:S01]  /*0cd0*/  @!P3 IADD3 R16, PT, PT, R53, R43, RZ ;  /* 0x0000002b3510b210 */ /* 0x000fe20007ffe0ff */
[----:B------:R0:W4:Y:S01]  /*0ce0*/  @!P5 LDG.E R28, desc[UR6][R48.64] ;  /* 0x00000006301cd981 */ /* 0x000122000c1e1900 */
[----:B------:R-:W-:-:S03]  /*0cf0*/  ISETP.GE.AND.EX P5, PT, R35, UR5, PT, P6 ;  /* 0x0000000523007c0c */ /* 0x000fc6000bfa6360 */
[----:B------:R-:W1:Y:S01]  /*0d00*/  @!P2 LDC.64 R42, c[0x0][0x390] ;  /* 0x0000e400ff2aab82 */ /* 0x000e620000000a00 */
[C---:B0-----:R-:W-:Y:S02]  /*0d10*/  @!P3 LEA R50, P6, R52.reuse, R38, 0x1 ;  /* 0x000000263432b211 */ /* 0x041fe400078c08ff */
[----:B------:R-:W-:Y:S02]  /*0d20*/  MOV R71, RZ ;  /* 0x000000ff00477202 */ /* 0x000fe40000000f00 */
[----:B------:R-:W-:-:S03]  /*0d30*/  @!P3 LEA.HI.X R51, R52, R39, R16, 0x1, P6 ;  /* 0x000000273433b211 */ /* 0x000fc600030f0c10 */
[----:B------:R-:W0:Y:S01]  /*0d40*/  @!P4 LDC.64 R36, c[0x0][0x3e0] ;  /* 0x0000f800ff24cb82 */ /* 0x000e220000000a00 */
[----:B------:R-:W-:Y:S01]  /*0d50*/  @!P1 MOV R48, R102 ;  /* 0x0000006600309202 */ /* 0x000fe20000000f00 */
[----:B--2---:R-:W-:Y:S01]  /*0d60*/  @!P1 IMAD R20, R29, R40, RZ ;  /* 0x000000281d149224 */ /* 0x004fe200078e02ff */
[----:B------:R-:W-:Y:S01]  /*0d70*/  @!P1 MOV R49, R101 ;  /* 0x0000006500319202 */ /* 0x000fe20000000f00 */
[----:B------:R2:W4:Y:S01]  /*0d80*/  @!P3 LDG.E R71, desc[UR6][R50.64] ;  /* 0x000000063247b981 */ /* 0x000522000c1e1900 */
[----:B-1----:R-:W-:Y:S02]  /*0d90*/  @!P2 IMAD R16, R31, R44, RZ ;  /* 0x0000002c1f10a224 */ /* 0x002fe400078e02ff */
[C---:B------:R-:W-:Y:S01]  /*0da0*/  @!P1 IMAD R53, R76.reuse, R41, R20 ;  /* 0x000000294c359224 */ /* 0x040fe200078e0214 */
[----:B------:R-:W1:Y:S01]  /*0db0*/  @!P5 LDC.64 R38, c[0x0][0x3e0] ;  /* 0x0000f800ff26db82 */ /* 0x000e620000000a00 */
[----:B------:R-:W-:Y:S01]  /*0dc0*/  @!P1 IMAD.WIDE.U32 R48, R76, R40, R48 ;  /* 0x000000284c309225 */ /* 0x000fe200078e0030 */
[----:B--2---:R-:W-:-:S02]  /*0dd0*/  @!P2 MOV R50, R102 ;  /* 0x000000660032a202 */ /* 0x004fc40000000f00 */
[----:B------:R-:W-:-:S04]  /*0de0*/  @!P2 MOV R51, R101 ;  /* 0x000000650033a202 */ /* 0x000fc80000000f00 */
[----:B------:R-:W2:Y:S01]  /*0df0*/  @!P4 LDC.64 R40, c[0x0][0x390] ;  /* 0x0000e400ff28cb82 */ /* 0x000ea20000000a00 */
[----:B------:R-:W-:Y:S01]  /*0e00*/  @!P2 IMAD R55, R74, R45, R16 ;  /* 0x0000002d4a37a224 */ /* 0x000fe200078e0210 */
[----:B------:R-:W-:Y:S02]  /*0e10*/  @!P1 IADD3 R16, PT, PT, R49, R53, RZ ;  /* 0x0000003531109210 */ /* 0x000fe40007ffe0ff */
[----:B------:R-:W-:Y:S01]  /*0e20*/  @!P1 LEA R46, P6, R48, R46, 0x1 ;  /* 0x0000002e302e9211 */ /* 0x000fe200078c08ff */
[----:B------:R-:W-:Y:S01]  /*0e30*/  @!P2 IMAD.WIDE.U32 R44, R74, R44, R50 ;  /* 0x0000002c4a2ca225 */ /* 0x000fe200078e0032 */
[----:B------:R-:W-:Y:S02]  /*0e40*/  MOV R30, RZ ;  /* 0x000000ff001e7202 */ /* 0x000fe40000000f00 */
[----:B------:R-:W-:Y:S02]  /*0e50*/  @!P1 LEA.HI.X R47, R48, R47, R16, 0x1, P6 ;  /* 0x0000002f302f9211 */ /* 0x000fe400030f0c10 */
[----:B------:R-:W-:Y:S01]  /*0e60*/  MOV R32, RZ ;  /* 0x000000ff00207202 */ /* 0x000fe20000000f00 */
[----:B0-----:R-:W-:Y:S01]  /*0e70*/  @!P4 IMAD R20, R33, R36, RZ ;  /* 0x000000242114c224 */ /* 0x001fe200078e02ff */
[----:B------:R-:W-:Y:S01]  /*0e80*/  @!P2 IADD3 R16, PT, PT, R45, R55, RZ ;  /* 0x000000372d10a210 */ /* 0x000fe20007ffe0ff */
[----:B------:R0:W4:Y:S01]  /*0e90*/  @!P1 LDG.E R30, desc[UR6][R46.64] ;  /* 0x000000062e1e9981 */ /* 0x000122000c1e1900 */
[----:B------:R-:W-:Y:S01]  /*0ea0*/  @!P2 LEA R42, P6, R44, R42, 0x1 ;  /* 0x0000002a2c2aa211 */ /* 0x000fe200078c08ff */
[----:B------:R-:W0:Y:S01]  /*0eb0*/  @!P5 LDC.64 R52, c[0x0][0x390] ;  /* 0x0000e400ff34db82 */ /* 0x000e220000000a00 */
[----:B------:R-:W-:-:S02]  /*0ec0*/  ISETP.GE.U32.AND P1, PT, R10, UR4, PT ;  /* 0x000000040a007c0c */ /* 0x000fc4000bf26070 */
[----:B------:R-:W-:Y:S02]  /*0ed0*/  @!P2 LEA.HI.X R43, R44, R43, R16, 0x1, P6 ;  /* 0x0000002b2c2ba211 */ /* 0x000fe400030f0c10 */
[----:B------:R-:W-:Y:S02]  /*0ee0*/  @!P4 MOV R44, R102 ;  /* 0x00000066002cc202 */ /* 0x000fe40000000f00 */
[----:B------:R-:W-:Y:S01]  /*0ef0*/  @!P4 MOV R45, R101 ;  /* 0x00000065002dc202 */ /* 0x000fe20000000f00 */
[----:B------:R0:W4:Y:S01]  /*0f00*/  @!P2 LDG.E R32, desc[UR6][R42.64] ;  /* 0x000000062a20a981 */ /* 0x000122000c1e1900 */
[----:B------:R-:W-:Y:S01]  /*0f10*/  ISETP.GE.AND.EX P2, PT, R61, UR5, PT, P1 ;  /* 0x000000053d007c0c */ /* 0x000fe2000bf46310 */
[C---:B------:R-:W-:Y:S01]  /*0f20*/  @!P4 IMAD R49, R72.reuse, R37, R20 ;  /* 0x000000254831c224 */ /* 0x040fe200078e0214 */
[----:B------:R-:W-:Y:S01]  /*0f30*/  ISETP.GE.U32.AND P1, PT, R11, UR4, PT ;  /* 0x000000040b007c0c */ /* 0x000fe2000bf26070 */
[----:B------:R-:W-:-:S03]  /*0f40*/  @!P4 IMAD.WIDE.U32 R36, R72, R36, R44 ;  /* 0x000000244824c225 */ /* 0x000fc600078e002c */
[----:B------:R-:W-:Y:S02]  /*0f50*/  ISETP.GE.AND.EX P1, PT, R63, UR5, PT, P1 ;  /* 0x000000053f007c0c */ /* 0x000fe4000bf26310 */
[----:B------:R-:W-:Y:S02]  /*0f60*/  @!P4 IADD3 R16, PT, PT, R37, R49, RZ ;  /* 0x000000312510c210 */ /* 0x000fe40007ffe0ff */
[C---:B--2---:R-:W-:Y:S01]  /*0f70*/  @!P4 LEA R40, P6, R36.reuse, R40, 0x1 ;  /* 0x000000282428c211 */ /* 0x044fe200078c08ff */
[----:B-1----:R-:W-:Y:S01]  /*0f80*/  @!P5 IMAD R20, R35, R38, RZ ;  /* 0x000000262314d224 */ /* 0x002fe200078e02ff */
[----:B------:R-:W-:Y:S01]  /*0f90*/  @!P5 MOV R37, R101 ;  /* 0x000000650025d202 */ /* 0x000fe20000000f00 */
[----:B------:R-:W1:Y:S01]  /*0fa0*/  @!P2 LDC.64 R48, c[0x0][0x3e0] ;  /* 0x0000f800ff30ab82 */ /* 0x000e620000000a00 */
[----:B------:R-:W-:Y:S02]  /*0fb0*/  @!P4 LEA.HI.X R41, R36, R41, R16, 0x1, P6 ;  /* 0x000000292429c211 */ /* 0x000fe400030f0c10 */
[----:B------:R-:W-:Y:S01]  /*0fc0*/  @!P5 MOV R36, R102 ;  /* 0x000000660024d202 */ /* 0x000fe20000000f00 */
[----:B------:R-:W-:Y:S01]  /*0fd0*/  @!P5 IMAD R45, R70, R39, R20 ;  /* 0x00000027462dd224 */ /* 0x000fe200078e0214 */
[----:B------:R-:W-:-:S03]  /*0fe0*/  MOV R89, RZ ;  /* 0x000000ff00597202 */ /* 0x000fc60000000f00 */
[----:B------:R-:W-:Y:S01]  /*0ff0*/  @!P5 IMAD.WIDE.U32 R38, R70, R38, R36 ;  /* 0x000000264626d225 */ /* 0x000fe200078e0024 */
[----:B0-----:R-:W0:Y:S01]  /*1000*/  @!P1 LDC.64 R46, c[0x0][0x3e0] ;  /* 0x0000f800ff2e9b82 */ /* 0x001e220000000a00 */
[----:B------:R-:W-:Y:S01]  /*1010*/  ISETP.GE.U32.AND P6, PT, R12, UR4, PT ;  /* 0x000000040c007c0c */ /* 0x000fe2000bfc6070 */
[----:B------:R2:W4:Y:S02]  /*1020*/  @!P4 LDG.E R89, desc[UR6][R40.64] ;  /* 0x000000062859c981 */ /* 0x000524000c1e1900 */
[----:B------:R-:W-:Y:S02]  /*1030*/  @!P5 IADD3 R16, PT, PT, R39, R45, RZ ;  /* 0x0000002d2710d210 */ /* 0x000fe40007ffe0ff */
[C---:B------:R-:W-:Y:S02]  /*1040*/  @!P5 LEA R52, P4, R38.reuse, R52, 0x1 ;  /* 0x000000342634d211 */ /* 0x040fe400078808ff */
[----:B------:R-:W-:Y:S01]  /*1050*/  ISETP.GE.AND.EX P6, PT, R65, UR5, PT, P6 ;  /* 0x0000000541007c0c */ /* 0x000fe2000bfc6360 */
[----:B------:R-:W5:Y:S01]  /*1060*/  @!P2 LDC.64 R42, c[0x0][0x390] ;  /* 0x0000e400ff2aab82 */ /* 0x000f620000000a00 */
[----:B------:R-:W-:-:S02]  /*1070*/  @!P5 LEA.HI.X R53, R38, R53, R16, 0x1, P4 ;  /* 0x000000352635d211 */ /* 0x000fc400020f0c10 */
[----:B------:R-:W-:-:S04]  /*1080*/  ISETP.GE.U32.AND P4, PT, R13, UR4, PT ;  /* 0x000000040d007c0c */ /* 0x000fc8000bf86070 */
[----:B------:R-:W-:Y:S01]  /*1090*/  ISETP.GE.AND.EX P4, PT, R67, UR5, PT, P4 ;  /* 0x0000000543007c0c */ /* 0x000fe2000bf86340 */
[----:B-1----:R-:W-:Y:S01]  /*10a0*/  @!P2 IMAD R16, R61, R48, RZ ;  /* 0x000000303d10a224 */ /* 0x002fe200078e02ff */
[----:B------:R-:W-:Y:S01]  /*10b0*/  @!P2 MOV R44, R102 ;  /* 0x00000066002ca202 */ /* 0x000fe20000000f00 */
[----:B------:R-:W1:Y:S01]  /*10c0*/  @!P1 LDC.64 R36, c[0x0][0x390] ;  /* 0x0000e400ff249b82 */ /* 0x000e620000000a00 */
[----:B------:R-:W-:Y:S01]  /*10d0*/  @!P2 MOV R45, R101 ;  /* 0x00000065002da202 */ /* 0x000fe20000000f00 */
[----:B------:R-:W-:-:S06]  /*10e0*/  @!P2 IMAD R51, R10, R49, R16 ;  /* 0x000000310a33a224 */ /* 0x000fcc00078e0210 */
[----:B------:R-:W3:Y:S01]  /*10f0*/  @!P6 LDC.64 R38, c[0x0][0x3e0] ;  /* 0x0000f800ff26eb82 */ /* 0x000ee20000000a00 */
[----:B0-----:R-:W-:Y:S02]  /*1100*/  @!P1 IMAD R16, R63, R46, RZ ;  /* 0x0000002e3f109224 */ /* 0x001fe400078e02ff */
[----:B------:R-:W-:Y:S01]  /*1110*/  @!P2 IMAD.WIDE.U32 R48, R10, R48, R44 ;  /* 0x000000300a30a225 */ /* 0x000fe200078e002c */
[----:B------:R-:W-:-:S04]  /*1120*/  MOV R91, RZ ;  /* 0x000000ff005b7202 */ /* 0x000fc80000000f00 */
[----:B--2---:R-:W0:Y:S01]  /*1130*/  @!P4 LDC.64 R40, c[0x0][0x3e0] ;  /* 0x0000f800ff28cb82 */ /* 0x004e220000000a00 */
[----:B------:R-:W-:Y:S01]  /*1140*/  @!P1 IMAD R55, R11, R47, R16 ;  /* 0x0000002f0b379224 */ /* 0x000fe200078e0210 */
[----:B------:R-:W-:Y:S01]  /*1150*/  @!P2 IADD3 R16, PT, PT, R49, R51, RZ ;  /* 0x000000333110a210 */ /* 0x000fe20007ffe0ff */
[----:B------:R-:W2:Y:S01]  /*1160*/  @!P5 LDG.E R91, desc[UR6][R52.64] ;  /* 0x00000006345bd981 */ /* 0x000ea2000c1e1900 */
[----:B------:R-:W-:Y:S02]  /*1170*/  @!P1 MOV R50, R102 ;  /* 0x0000006600329202 */ /* 0x000fe40000000f00 */
[----:B------:R-:W-:Y:S02]  /*1180*/  @!P1 MOV R51, R101 ;  /* 0x0000006500339202 */ /* 0x000fe40000000f00 */
[----:B------:R-:W0:Y:S01]  /*1190*/  @!P6 LDC.64 R44, c[0x0][0x390] ;  /* 0x0000e400ff2ceb82 */ /* 0x000e220000000a00 */
[----:B-----5:R-:W-:Y:S01]  /*11a0*/  @!P2 LEA R42, P5, R48, R42, 0x1 ;  /* 0x0000002a302aa211 */ /* 0x020fe200078a08ff */
[----:B------:R-:W-:Y:S01]  /*11b0*/  @!P1 IMAD.WIDE.U32 R50, R11, R46, R50 ;  /* 0x0000002e0b329225 */ /* 0x000fe200078e0032 */
[----:B------:R-:W-:-:S02]  /*11c0*/  MOV R62, RZ ;  /* 0x000000ff003e7202 */ /* 0x000fc40000000f00 */
[----:B------:R-:W-:-:S03]  /*11d0*/  @!P2 LEA.HI.X R43, R48, R43, R16, 0x1, P5 ;  /* 0x0000002b302ba211 */ /* 0x000fc600028f0c10 */
[----:B------:R-:W5:Y:S01]  /*11e0*/  @!P4 LDC.64 R46, c[0x0][0x390] ;  /* 0x0000e400ff2ecb82 */ /* 0x000f620000000a00 */
[----:B---3--:R-:W-:Y:S01]  /*11f0*/  @!P6 IMAD R20, R65, R38, RZ ;  /* 0x000000264114e224 */ /* 0x008fe200078e02ff */
[----:B------:R3:W2:Y:S01]  /*1200*/  @!P2 LDG.E R62, desc[UR6][R42.64] ;  /* 0x000000062a3ea981 */ /* 0x0006a2000c1e1900 */
[----:B------:R-:W-:Y:S02]  /*1210*/  @!P1 IADD3 R16, PT, PT, R51, R55, RZ ;  /* 0x0000003733109210 */ /* 0x000fe40007ffe0ff */
[----:B-1----:R-:W-:Y:S01]  /*1220*/  @!P1 LEA R36, P5, R50, R36, 0x1 ;  /* 0x0000002432249211 */ /* 0x002fe200078a08ff */
[----:B------:R-:W-:Y:S01]  /*1230*/  @!P6 IMAD R49, R12, R39, R20 ;  /* 0x000000270c31e224 */ /* 0x000fe200078e0214 */
[----:B---3--:R-:W-:Y:S02]  /*1240*/  @!P6 MOV R42, R102 ;  /* 0x00000066002ae202 */ /* 0x008fe40000000f00 */
[----:B------:R-:W-:Y:S02]  /*1250*/  @!P6 MOV R43, R101 ;  /* 0x00000065002be202 */ /* 0x000fe40000000f00 */
[----:B------:R-:W-:Y:S01]  /*1260*/  @!P1 LEA.HI.X R37, R50, R37, R16, 0x1, P5 ;  /* 0x0000002532259211 */ /* 0x000fe200028f0c10 */
[----:B0-----:R-:W-:-:S02]  /*1270*/  @!P4 IMAD R16, R67, R40, RZ ;  /* 0x000000284310c224 */ /* 0x001fc400078e02ff */
[----:B------:R-:W-:Y:S01]  /*1280*/  @!P6 IMAD.WIDE.U32 R38, R12, R38, R42 ;  /* 0x000000260c26e225 */ /* 0x000fe200078e002a */
[----:B------:R-:W-:Y:S02]  /*1290*/  @!P4 MOV R42, R102 ;  /* 0x00000066002ac202 */ /* 0x000fe40000000f00 */
[----:B------:R-:W-:Y:S01]  /*12a0*/  @!P4 MOV R43, R101 ;  /* 0x00000065002bc202 */ /* 0x000fe20000000f00 */
[----:B------:R-:W-:Y:S01]  /*12b0*/  @!P4 IMAD R51, R13, R41, R16 ;  /* 0x000000290d33c224 */ /* 0x000fe200078e0210 */
[----:B------:R-:W-:Y:S02]  /*12c0*/  MOV R95, RZ ;  /* 0x000000ff005f7202 */ /* 0x000fe40000000f00 */
[----:B------:R-:W-:Y:S01]  /*12d0*/  @!P6 IADD3 R16, PT, PT, R39, R49, RZ ;  /* 0x000000312710e210 */ /* 0x000fe20007ffe0ff */
[----:B------:R-:W-:Y:S01]  /*12e0*/  @!P4 IMAD.WIDE.U32 R40, R13, R40, R42 ;  /* 0x000000280d28c225 */ /* 0x000fe200078e002a */
[C---:B------:R-:W-:Y:S02]  /*12f0*/  @!P6 LEA R44, P2, R38.reuse, R44, 0x1 ;  /* 0x0000002c262ce211 */ /* 0x040fe400078408ff */
[----:B------:R-:W-:Y:S01]  /*1300*/  MOV R97, RZ ;  /* 0x000000ff00617202 */ /* 0x000fe20000000f00 */
[----:B------:R0:W3:Y:S01]  /*1310*/  @!P1 LDG.E R95, desc[UR6][R36.64] ;  /* 0x00000006245f9981 */ /* 0x0000e2000c1e1900 */
[----:B------:R-:W-:-:S02]  /*1320*/  @!P6 LEA.HI.X R45, R38, R45, R16, 0x1, P2 ;  /* 0x0000002d262de211 */ /* 0x000fc400010f0c10 */
[----:B------:R-:W-:Y:S02]  /*1330*/  @!P4 IADD3 R16, PT, PT, R41, R51, RZ ;  /* 0x000000332910c210 */ /* 0x000fe40007ffe0ff */
[C---:B-----5:R-:W-:Y:S01]  /*1340*/  @!P4 LEA R46, P1, R40.reuse, R46, 0x1 ;  /* 0x0000002e282ec211 */ /* 0x060fe200078208ff */
[----:B------:R-:W5:Y:S01]  /*1350*/  @!P6 LDG.E R97, desc[UR6][R44.64] ;  /* 0x000000062c61e981 */ /* 0x000f62000c1e1900 */
[----:B------:R-:W-:Y:S02]  /*1360*/  MOV R99, RZ ;  /* 0x000000ff00637202 */ /* 0x000fe40000000f00 */
[----:B------:R-:W-:-:S05]  /*1370*/  @!P4 LEA.HI.X R47, R40, R47, R16, 0x1, P1 ;  /* 0x0000002f282fc211 */ /* 0x000fca00008f0c10 */
[----:B------:R-:W5:Y:S01]  /*1380*/  @!P4 LDG.E R99, desc[UR6][R46.64] ;  /* 0x000000062e63c981 */ /* 0x000f62000c1e1900 */
[----:B------:R-:W-:-:S04]  /*1390*/  PRMT R69, R14, 0x7632, R69 ;  /* 0x000076320e457816 */ /* 0x000fc80000000045 */
[----:B------:R-:W-:Y:S02]  /*13a0*/  SHF.L.U32 R69, R69, 0x10, RZ ;  /* 0x0000001045457819 */ /* 0x000fe400000006ff */
[----:B------:R-:W-:-:S03]  /*13b0*/  SHF.L.U32 R14, R14, 0x10, RZ ;  /* 0x000000100e0e7819 */ /* 0x000fc600000006ff */
[----:B------:R-:W-:Y:S02]  /*13c0*/  FMUL.FTZ R39, R69, R69 ;  /* 0x0000004545277220 */ /* 0x000fe40000410000 */
[C---:B0-----:R-:W-:Y:S02]  /*13d0*/  FADD.FTZ R37, R14.reuse, R69 ;  /* 0x000000450e257221 */ /* 0x041fe40000010000 */
[----:B------:R-:W-:Y:S01]  /*13e0*/  FFMA.FTZ R39, R14, R14, R39 ;  /* 0x0000000e0e277223 */ /* 0x000fe20000010027 */
[C---:B------:R-:W-:Y:S02]  /*13f0*/  PRMT R73, R18.reuse, 0x7632, R73 ;  /* 0x0000763212497816 */ /* 0x040fe40000000049 */
[----:B------:R-:W-:Y:S02]  /*1400*/  SHF.L.U32 R18, R18, 0x10, RZ ;  /* 0x0000001012127819 */ /* 0x000fe400000006ff */
[----:B------:R-:W-:-:S05]  /*1410*/  SHF.L.U32 R73, R73, 0x10, RZ ;  /* 0x0000001049497819 */ /* 0x000fca00000006ff */
[----:B------:R-:W-:Y:S01]  /*1420*/  FADD.FTZ R36, R18, R73 ;  /* 0x0000004912247221 */ /* 0x000fe20000010000 */
[C---:B------:R-:W-:Y:S02]  /*1430*/  PRMT R20, R75.reuse, 0x7632, R20 ;  /* 0x000076324b147816 */ /* 0x040fe40000000014 */
[----:B------:R-:W-:Y:S02]  /*1440*/  SHF.L.U32 R75, R75, 0x10, RZ ;  /* 0x000000104b4b7819 */ /* 0x000fe400000006ff */
[----:B------:R-:W-:-:S05]  /*1450*/  SHF.L.U32 R20, R20, 0x10, RZ ;  /* 0x0000001014147819 */ /* 0x000fca00000006ff */
[----:B------:R-:W-:Y:S01]  /*1460*/  FMUL.FTZ R38, R20, R20 ;  /* 0x0000001414267220 */ /* 0x000fe20000410000 */
[C---:B----4-:R-:W-:Y:S02]  /*1470*/  PRMT R79, R24.reuse, 0x7632, R79 ;  /* 0x00007632184f7816 */ /* 0x050fe4000000004f */
[----:B------:R-:W-:Y:S02]  /*1480*/  SHF.L.U32 R24, R24, 0x10, RZ ;  /* 0x0000001018187819 */ /* 0x000fe400000006ff */
[----:B------:R-:W-:Y:S02]  /*1490*/  SHF.L.U32 R79, R79, 0x10, RZ ;  /* 0x000000104f4f7819 */ /* 0x000fe400000006ff */
[----:B------:R-:W-:Y:S02]  /*14a0*/  PRMT R81, R26, 0x7632, R81 ;  /* 0x000076321a517816 */ /* 0x000fe40000000051 */
[----:B------:R-:W-:-:S04]  /*14b0*/  PRMT R16, R71, 0x7632, R16 ;  /* 0x0000763247107816 */ /* 0x000fc80000000010 */
[----:B------:R-:W-:Y:S02]  /*14c0*/  SHF.L.U32 R16, R16, 0x10, RZ ;  /* 0x0000001010107819 */ /* 0x000fe400000006ff */
[----:B------:R-:W-:-:S03]  /*14d0*/  SHF.L.U32 R71, R71, 0x10, RZ ;  /* 0x0000001047477819 */ /* 0x000fc600000006ff */
[----:B------:R-:W-:Y:S02]  /*14e0*/  FMUL.FTZ R34, R16, R16 ;  /* 0x0000001010227220 */ /* 0x000fe40000410000 */
[C---:B------:R-:W-:Y:S02]  /*14f0*/  FADD.FTZ R22, R71.reuse, R16 ;  /* 0x0000001047167221 */ /* 0x040fe40000010000 */
[----:B------:R-:W-:Y:S02]  /*1500*/  FFMA.FTZ R34, R71, R71, R34 ;  /* 0x0000004747227223 */ /* 0x000fe40000010022 */
[----:B------:R-:W-:Y:S02]  /*1510*/  FADD.FTZ R22, RZ, R22 ;  /* 0x00000016ff167221 */ /* 0x000fe40000010000 */
[----:B------:R-:W-:Y:S02]  /*1520*/  FADD.FTZ R34, RZ, R34 ;  /* 0x00000022ff227221 */ /* 0x000fe40000010000 */
[----:B------:R-:W-:Y:S01]  /*1530*/  FADD.FTZ R37, R22, R37 ;  /* 0x0000002516257221 */ /* 0x000fe20000010000 */
[----:B------:R-:W-:Y:S01]  /*1540*/  PRMT R22, R77, 0x7632, R22 ;  /* 0x000076324d167816 */ /* 0x000fe20000000016 */
[----:B------:R-:W-:Y:S01]  /*1550*/  FADD.FTZ R34, R34, R39 ;  /* 0x0000002722227221 */ /* 0x000fe20000010000 */
[----:B------:R-:W-:Y:S01]  /*1560*/  FMUL.FTZ R39, R73, R73 ;  /* 0x0000004949277220 */ /* 0x000fe20000410000 */
[----:B------:R-:W-:Y:S01]  /*1570*/  FADD.FTZ R36, R37, R36 ;  /* 0x0000002425247221 */ /* 0x000fe20000010000 */
[----:B------:R-:W-:Y:S01]  /*1580*/  SHF.L.U32 R22, R22, 0x10, RZ ;  /* 0x0000001016167819 */ /* 0x000fe200000006ff */
[----:B------:R-:W-:Y:S01]  /*1590*/  FADD.FTZ R37, R75, R20 ;  /* 0x000000144b257221 */ /* 0x000fe20000010000 */
[----:B------:R-:W-:Y:S01]  /*15a0*/  SHF.L.U32 R77, R77, 0x10, RZ ;  /* 0x000000104d4d7819 */ /* 0x000fe200000006ff */
[----:B------:R-:W-:-:S02]  /*15b0*/  FFMA.FTZ R39, R18, R18, R39 ;  /* 0x0000001212277223 */ /* 0x000fc40000010027 */
[----:B------:R-:W-:Y:S02]  /*15c0*/  FADD.FTZ R36, R36, R37 ;  /* 0x0000002524247221 */ /* 0x000fe40000010000 */
[----:B------:R-:W-:Y:S01]  /*15d0*/  FADD.FTZ R34, R34, R39 ;  /* 0x0000002722227221 */ /* 0x000fe20000010000 */
[----:B------:R-:W-:Y:S01]  /*15e0*/  FADD.FTZ R37, R77, R22 ;  /* 0x000000164d257221 */ /* 0x000fe20000010000 */
[----:B------:R-:W-:Y:S01]  /*15f0*/  FFMA.FTZ R39, R75, R75, R38 ;  /* 0x0000004b4b277223 */ /* 0x000fe20000010026 */
[----:B------:R-:W-:Y:S01]  /*1600*/  FMUL.FTZ R38, R22, R22 ;  /* 0x0000001616267220 */ /* 0x000fe20000410000 */
[----:B------:R-:W-:Y:S01]  /*1610*/  SHF.L.U32 R26, R26, 0x10, RZ ;  /* 0x000000101a1a7819 */ /* 0x000fe200000006ff */
[----:B------:R-:W-:Y:S01]  /*1620*/  FADD.FTZ R36, R36, R37 ;  /* 0x0000002524247221 */ /* 0x000fe20000010000 */
[----:B------:R-:W-:Y:S01]  /*1630*/  FADD.FTZ R34, R34, R39 ;  /* 0x0000002722227221 */ /* 0x000fe20000010000 */
[----:B------:R-:W-:Y:S01]  /*1640*/  FADD.FTZ R37, R24, R79 ;  /* 0x0000004f18257221 */ /* 0x000fe20000010000 */
[----:B------:R-:W-:Y:S01]  /*1650*/  SHF.L.U32 R81, R81, 0x10, RZ ;  /* 0x0000001051517819 */ /* 0x000fe200000006ff */
[----:B------:R-:W-:Y:S01]  /*1660*/  FFMA.FTZ R39, R77, R77, R38 ;  /* 0x0000004d4d277223 */ /* 0x000fe20000010026 */
[----:B------:R-:W-:Y:S01]  /*1670*/  PRMT R83, R28, 0x7632, R83 ;  /* 0x000076321c537816 */ /* 0x000fe20000000053 */
[----:B------:R-:W-:Y:S01]  /*1680*/  FADD.FTZ R36, R36, R37 ;  /* 0x0000002524247221 */ /* 0x000fe20000010000 */
[----:B------:R-:W-:Y:S01]  /*1690*/  SHF.L.U32 R28, R28, 0x10, RZ ;  /* 0x000000101c1c7819 */ /* 0x000fe200000006ff */
[----:B------:R-:W-:Y:S01]  /*16a0*/  FADD.FTZ R34, R34, R39 ;  /* 0x0000002722227221 */ /* 0x000fe20000010000 */
[----:B------:R-:W-:Y:S01]  /*16b0*/  SHF.L.U32 R83, R83, 0x10, RZ ;  /* 0x0000001053537819 */ /* 0x000fe200000006ff */
[----:B------:R-:W-:Y:S01]  /*16c0*/  FADD.FTZ R37, R26, R81 ;  /* 0x000000511a257221 */ /* 0x000fe20000010000 */
[----:B------:R-:W-:Y:S01]  /*16d0*/  FMUL.FTZ R39, R79, R79 ;  /* 0x0000004f4f277220 */ /* 0x000fe20000410000 */
[----:B------:R-:W-:-:S02]  /*16e0*/  FMUL.FTZ R41, R81, R81 ;  /* 0x0000005151297220 */ /* 0x000fc40000410000 */
[----:B------:R-:W-:Y:S01]  /*16f0*/  FADD.FTZ R36, R36, R37 ;  /* 0x0000002524247221 */ /* 0x000fe20000010000 */
[----:B------:R-:W-:Y:S01]  /*1700*/  FFMA.FTZ R39, R24, R24, R39 ;  /* 0x0000001818277223 */ /* 0x000fe20000010027 */
[----:B------:R-:W-:Y:S01]  /*1710*/  FADD.FTZ R37, R28, R83 ;  /* 0x000000531c257221 */ /* 0x000fe20000010000 */
[----:B------:R-:W-:Y:S01]  /*1720*/  PRMT R85, R30, 0x7632, R85 ;  /* 0x000076321e557816 */ /* 0x000fe20000000055 */
[----:B------:R-:W-:Y:S01]  /*1730*/  FFMA.FTZ R41, R26, R26, R41 ;  /* 0x0000001a1a297223 */ /* 0x000fe20000010029 */
[----:B------:R-:W-:Y:S01]  /*1740*/  FADD.FTZ R34, R34, R39 ;  /* 0x0000002722227221 */ /* 0x000fe20000010000 */
[----:B------:R-:W-:Y:S01]  /*1750*/  FADD.FTZ R36, R36, R37 ;  /* 0x0000002524247221 */ /* 0x000fe20000010000 */
[----:B------:R-:W-:Y:S01]  /*1760*/  SHF.L.U32 R85, R85, 0x10, RZ ;  /* 0x0000001055557819 */ /* 0x000fe200000006ff */
[----:B------:R-:W-:Y:S01]  /*1770*/  FMUL.FTZ R37, R83, R83 ;  /* 0x0000005353257220 */ /* 0x000fe20000410000 */
[----:B------:R-:W-:Y:S01]  /*1780*/  PRMT R87, R32, 0x7632, R87 ;  /* 0x0000763220577816 */ /* 0x000fe20000000057 */
[----:B------:R-:W-:Y:S01]  /*1790*/  FADD.FTZ R41, R34, R41 ;  /* 0x0000002922297221 */ /* 0x000fe20000010000 */
[----:B------:R-:W-:Y:S01]  /*17a0*/  SHF.L.U32 R30, R30, 0x10, RZ ;  /* 0x000000101e1e7819 */ /* 0x000fe200000006ff */
[----:B------:R-:W-:Y:S01]  /*17b0*/  FFMA.FTZ R38, R28, R28, R37 ;  /* 0x0000001c1c267223 */ /* 0x000fe20000010025 */
[----:B------:R-:W-:Y:S01]  /*17c0*/  PRMT R34, R89, 0x7632, R34 ;  /* 0x0000763259227816 */ /* 0x000fe20000000022 */
[----:B------:R-:W-:Y:S01]  /*17d0*/  FMUL.FTZ R39, R85, R85 ;  /* 0x0000005555277220 */ /* 0x000fe20000410000 */
[----:B------:R-:W-:Y:S01]  /*17e0*/  SHF.L.U32 R87, R87, 0x10, RZ ;  /* 0x0000001057577819 */ /* 0x000fe200000006ff */
[----:B------:R-:W-:Y:S01]  /*17f0*/  FADD.FTZ R38, R41, R38 ;  /* 0x0000002629267221 */ /* 0x000fe20000010000 */
[----:B------:R-:W-:Y:S01]  /*1800*/  SHF.L.U32 R32, R32, 0x10, RZ ;  /* 0x0000001020207819 */ /* 0x000fe200000006ff */
[----:B------:R-:W-:Y:S01]  /*1810*/  FFMA.FTZ R39, R30, R30, R39 ;  /* 0x0000001e1e277223 */ /* 0x000fe20000010027 */
[----:B------:R-:W-:Y:S01]  /*1820*/  SHF.L.U32 R34, R34, 0x10, RZ ;  /* 0x0000001022227819 */ /* 0x000fe200000006ff */
[----:B------:R-:W-:Y:S01]  /*1830*/  FMUL.FTZ R41, R87, R87 ;  /* 0x0000005757297220 */ /* 0x000fe20000410000 */
[----:B------:R-:W-:Y:S01]  /*1840*/  FADD.FTZ R37, R30, R85 ;  /* 0x000000551e257221 */ /* 0x000fe20000010000 */
[----:B------:R-:W-:Y:S01]  /*1850*/  SHF.L.U32 R89, R89, 0x10, RZ ;  /* 0x0000001059597819 */ /* 0x000fe200000006ff */
[----:B------:R-:W-:Y:S01]  /*1860*/  FADD.FTZ R38, R38, R39 ;  /* 0x0000002726267221 */ /* 0x000fe20000010000 */
[----:B------:R-:W-:Y:S01]  /*1870*/  FFMA.FTZ R41, R32, R32, R41 ;  /* 0x0000002020297223 */ /* 0x000fe20000010029 */
[----:B------:R-:W-:Y:S01]  /*1880*/  FMUL.FTZ R40, R34, R34 ;  /* 0x0000002222287220 */ /* 0x000fe20000410000 */
[----:B------:R-:W-:Y:S01]  /*1890*/  FADD.FTZ R36, R36, R37 ;  /* 0x0000002524247221 */ /* 0x000fe20000010000 */
[----:B------:R-:W-:Y:S01]  /*18a0*/  FADD.FTZ R37, R32, R87 ;  /* 0x0000005720257221 */ /* 0x000fe20000010000 */
[----:B------:R-:W-:Y:S01]  /*18b0*/  FADD.FTZ R38, R38, R41 ;  /* 0x0000002926267221 */ /* 0x000fe20000010000 */
[----:B------:R-:W-:-:S02]  /*18c0*/  FFMA.FTZ R39, R89, R89, R40 ;  /* 0x0000005959277223 */ /* 0x000fc40000010028 */
[----:B------:R-:W-:Y:S01]  /*18d0*/  FADD.FTZ R36, R36, R37 ;  /* 0x0000002524247221 */ /* 0x000fe20000010000 */
[----:B------:R-:W-:Y:S01]  /*18e0*/  FADD.FTZ R37, R89, R34 ;  /* 0x0000002259257221 */ /* 0x000fe20000010000 */
[----:B------:R-:W-:Y:S01]  /*18f0*/  FADD.FTZ R38, R38, R39 ;  /* 0x0000002726267221 */ /* 0x000fe20000010000 */
[----:B--2---:R-:W-:-:S04]  /*1900*/  PRMT R60, R91, 0x7632, R60 ;  /* 0x000076325b3c7816 */ /* 0x004fc8000000003c */
[----:B------:R-:W-:Y:S02]  /*1910*/  SHF.L.U32 R60, R60, 0x10, RZ ;  /* 0x000000103c3c7819 */ /* 0x000fe400000006ff */
[----:B------:R-:W-:-:S03]  /*1920*/  SHF.L.U32 R91, R91, 0x10, RZ ;  /* 0x000000105b5b7819 */ /* 0x000fc600000006ff */
[----:B------:R-:W-:Y:S01]  /*1930*/  FMUL.FTZ R40, R60, R60 ;  /* 0x0000003c3c287220 */ /* 0x000fe20000410000 */
[----:B------:R-:W-:-:S03]  /*1940*/  PRMT R93, R62, 0x7632, R93 ;  /* 0x000076323e5d7816 */ /* 0x000fc6000000005d */
[----:B------:R-:W-:Y:S01]  /*1950*/  FFMA.FTZ R39, R91, R91, R40 ;  /* 0x0000005b5b277223 */ /* 0x000fe20000010028 */
[----:B------:R-:W-:Y:S01]  /*1960*/  SHF.L.U32 R93, R93, 0x10, RZ ;  /* 0x000000105d5d7819 */ /* 0x000fe200000006ff */
[----:B------:R-:W-:Y:S01]  /*1970*/  FADD.FTZ R36, R36, R37 ;  /* 0x0000002524247221 */ /* 0x000fe20000010000 */
[----:B------:R-:W-:Y:S01]  /*1980*/  SHF.L.U32 R62, R62, 0x10, RZ ;  /* 0x000000103e3e7819 */ /* 0x000fe200000006ff */
[----:B------:R-:W-:Y:S01]  /*1990*/  FADD.FTZ R37, R91, R60 ;  /* 0x0000003c5b257221 */ /* 0x000fe20000010000 */
[----:B------:R-:W-:Y:S01]  /*19a0*/  FADD.FTZ R38, R38, R39 ;  /* 0x0000002726267221 */ /* 0x000fe20000010000 */
[----:B------:R-:W-:Y:S02]  /*19b0*/  FMUL.FTZ R39, R93, R93 ;  /* 0x0000005d5d277220 */ /* 0x000fe40000410000 */
[----:B------:R-:W-:Y:S01]  /*19c0*/  FADD.FTZ R36, R36, R37 ;  /* 0x0000002524247221 */ /* 0x000fe20000010000 */
[C---:B------:R-:W-:Y:S01]  /*19d0*/  FADD.FTZ R37, R62.reuse, R93 ;  /* 0x0000005d3e257221 */ /* 0x040fe20000010000 */
[----:B------:R-:W-:-:S03]  /*19e0*/  FFMA.FTZ R39, R62, R62, R39 ;  /* 0x0000003e3e277223 */ /* 0x000fc60000010027 */
[----:B------:R-:W-:Y:S01]  /*19f0*/  FADD.FTZ R36, R36, R37 ;  /* 0x0000002524247221 */ /* 0x000fe20000010000 */
[----:B------:R-:W-:Y:S01]  /*1a00*/  FADD.FTZ R38, R38, R39 ;  /* 0x0000002726267221 */ /* 0x000fe20000010000 */
[----:B---3--:R-:W-:-:S04]  /*1a10*/  PRMT R64, R95, 0x7632, R64 ;  /* 0x000076325f407816 */ /* 0x008fc80000000040 */
[----:B------:R-:W-:Y:S02]  /*1a20*/  SHF.L.U32 R64, R64, 0x10, RZ ;  /* 0x0000001040407819 */ /* 0x000fe400000006ff */
[----:B-----5:R-:W-:Y:S02]  /*1a30*/  PRMT R66, R97, 0x7632, R66 ;  /* 0x0000763261427816 */ /* 0x020fe40000000042 */
        /* <DEDUP_REMOVED lines=38> */
[C---:B------:R-:W-:Y:S02]  /*1ca0*/  ISETP.GT.AND P2, PT, R4.reuse, 0xf, PT ;  /* 0x0000000f0400780c */ /* 0x040fe40003f44270 */
        /* <DEDUP_REMOVED lines=12> */
[----:B------:R-:W0:Y:S01]  /*1d70*/  @!P1 S2R R38, SR_CgaCtaId ;  /* 0x0000000000269919 */ /* 0x000e220000008800 */
[----:B------:R-:W-:Y:S02]  /*1d80*/  @!P1 MOV R37, 0x400 ;  /* 0x0000040000259802 */ /* 0x000fe40000000f00 */
[----:B------:R-:W-:-:S04]  /*1d90*/  @!P1 SHF.R.U32.HI R36, RZ, 0x2, R2 ;  /* 0x00000002ff249819 */ /* 0x000fc80000011602 */
[----:B------:R-:W-:Y:S02]  /*1da0*/  @!P1 LOP3.LUT R36, R36, 0xf8, RZ, 0xc0, !PT ;  /* 0x000000f824249812 */ /* 0x000fe400078ec0ff */
[----:B0-----:R-:W-:-:S04]  /*1db0*/  @!P1 LEA R37, R38, R37, 0x18 ;  /* 0x0000002526259211 */ /* 0x001fc800078ec0ff */
[----:B------:R-:W-:-:S05]  /*1dc0*/  @!P1 IADD3 R36, PT, PT, R36, R37, RZ ;  /* 0x0000002524249210 */ /* 0x000fca0007ffe0ff */
[----:B------:R3:W-:Y:S02]  /*1dd0*/  @!P1 STS.64 [R36+0x10], R40 ;  /* 0x0000102824009388 */ /* 0x0007e40000000a00 */
.L_x_1865:
[----:B------:R-:W-:Y:S05]  /*1de0*/  BSYNC.RECONVERGENT B0 ;  /* 0x0000000000007941 */ /* 0x000fea0003800200 */
.L_x_1864:
        /* <DEDUP_REMOVED lines=8> */
[----:B-1----:R-:W1:Y:S04]  /*1e70*/  LDS.64 R42, [UR4+0x18] ;  /* 0x00001804ff2a7984 */ /* 0x002e680008000a00 */
[----:B------:R-:W4:Y:S04]  /*1e80*/  LDS.128 R56, [UR4+0x20] ;  /* 0x00002004ff387984 */ /* 0x000f280008000c00 */
[----:B---3--:R-:W3:Y:S04]  /*1e90*/  LDS.128 R36, [UR4+0x30] ;  /* 0x00003004ff247984 */ /* 0x008ee80008000c00 */
[----:B------:R-:W5:Y:S04]  /*1ea0*/  LDS.128 R52, [UR4+0x40] ;  /* 0x00004004ff347984 */ /* 0x000f680008000c00 */
[----:B------:R-:W5:Y:S04]  /*1eb0*/  LDS.128 R48, [UR4+0x50] ;  /* 0x00005004ff307984 */ /* 0x000f680008000c00 */
[----:B--2---:R-:W2:Y:S01]  /*1ec0*/  LDS.128 R44, [UR4+0x60] ;  /* 0x00006004ff2c7984 */ /* 0x004ea20008000c00 */
[----:B-1----:R-:W-:Y:S01]  /*1ed0*/  FADD.FTZ R105, R40, R42 ;  /* 0x0000002a28697221 */ /* 0x002fe20000010000 */
[----:B------:R-:W-:-:S02]  /*1ee0*/  FADD.FTZ R96, R41, R43 ;  /* 0x0000002b29607221 */ /* 0x000fc40000010000 */
[----:B0-----:R-:W0:Y:S01]  /*1ef0*/  LDS.128 R40, [UR4+0x70] ;  /* 0x00007004ff287984 */ /* 0x001e220008000c00 */
[----:B----4-:R-:W-:Y:S01]  /*1f00*/  FADD.FTZ R105, R105, R56 ;  /* 0x0000003869697221 */ /* 0x010fe20000010000 */
[----:B------:R-:W-:-:S03]  /*1f10*/  FADD.FTZ R96, R96, R57 ;  /* 0x0000003960607221 */ /* 0x000fc60000010000 */
[----:B------:R-:W-:Y:S01]  /*1f20*/  FADD.FTZ R105, R105, R58 ;  /* 0x0000003a69697221 */ /* 0x000fe20000010000 */
[----:B------:R-:W-:Y:S02]  /*1f30*/  FADD.FTZ R96, R96, R59 ;  /* 0x0000003b60607221 */ /* 0x000fe40000010000 */
[----:B------:R-:W1:Y:S01]  /*1f40*/  LDS.128 R56, [UR4+0x80] ;  /* 0x00008004ff387984 */ /* 0x000e620008000c00 */
[----:B---3--:R-:W-:Y:S01]  /*1f50*/  FADD.FTZ R105, R105, R36 ;  /* 0x0000002469697221 */ /* 0x008fe20000010000 */
[----:B------:R-:W-:-:S03]  /*1f60*/  FADD.FTZ R96, R96, R37 ;  /* 0x0000002560607221 */ /* 0x000fc60000010000 */
[----:B------:R-:W-:Y:S01]  /*1f70*/  FADD.FTZ R105, R105, R38 ;  /* 0x0000002669697221 */ /* 0x000fe20000010000 */
[----:B------:R-:W-:-:S03]  /*1f80*/  FADD.FTZ R96, R96, R39 ;  /* 0x0000002760607221 */ /* 0x000fc60000010000 */
[----:B-----5:R-:W-:Y:S01]  /*1f90*/  FADD.FTZ R105, R105, R52 ;  /* 0x0000003469697221 */ /* 0x020fe20000010000 */
[----:B------:R-:W-:-:S03]  /*1fa0*/  FADD.FTZ R96, R96, R53 ;  /* 0x0000003560607221 */ /* 0x000fc60000010000 */
[----:B------:R-:W-:Y:S01]  /*1fb0*/  FADD.FTZ R105, R105, R54 ;  /* 0x0000003669697221 */ /* 0x000fe20000010000 */
[----:B------:R-:W-:-:S03]  /*1fc0*/  FADD.FTZ R96, R96, R55 ;  /* 0x0000003760607221 */ /* 0x000fc60000010000 */
[----:B------:R-:W-:Y:S01]  /*1fd0*/  FADD.FTZ R105, R105, R48 ;  /* 0x0000003069697221 */ /* 0x000fe20000010000 */
        /* <DEDUP_REMOVED lines=15> */
.L_x_1867:
[----:B------:R-:W-:Y:S05]  /*20d0*/  BSYNC.RECONVERGENT B0 ;  /* 0x0000000000007941 */ /* 0x000fea0003800200 */
.L_x_1866:
[----:B------:R-:W-:Y:S05]  /*20e0*/  @!P1 BRA `(.L_x_1868) ;  /* 0x0000000800989947 */ /* 0x000fea0003800000 */
[----:B------:R-:W4:Y:S01]  /*20f0*/  LDC.64 R46, c[0x0][0x3b8] ;  /* 0x0000ee00ff2e7b82 */ /* 0x000f220000000a00 */
[----:B------:R-:W-:Y:S02]  /*2100*/  LOP3.LUT R38, R6, 0x1, RZ, 0xc0, !PT ;  /* 0x0000000106267812 */ /* 0x000fe400078ec0ff */
[----:B------:R-:W-:-:S03]  /*2110*/  ISETP.GE.U32.AND P4, PT, R7, 0x8, PT ;  /* 0x000000080700780c */ /* 0x000fc60003f86070 */
[----:B---3--:R-:W-:-:S04]  /*2120*/  IMAD R36, R38, R5, RZ ;  /* 0x0000000526247224 */ /* 0x008fc800078e02ff */
[----:B------:R-:W-:-:S05]  /*2130*/  IMAD R36, R36, R7, RZ ;  /* 0x0000000724247224 */ /* 0x000fca00078e02ff */
[----:B------:R-:W-:-:S05]  /*2140*/  SHF.L.U32 R37, R36, 0x1, RZ ;  /* 0x0000000124257819 */ /* 0x000fca00000006ff */
[----:B----4-:R-:W-:Y:S01]  /*2150*/  IMAD.WIDE R46, R37, 0x4, R46 ;  /* 0x00000004252e7825 */ /* 0x010fe200078e022e */
[----:B------:R-:W-:Y:S06]  /*2160*/  @P2 BRA `(.L_x_1869) ;  /* 0x0000000000502947 */ /* 0x000fec0003800000 */
[----:B------:R-:W3:Y:S01]  /*2170*/  LDC.64 R36, c[0x0][0x3b0] ;  /* 0x0000ec00ff247b82 */ /* 0x000ee20000000a00 */
[----:B-1----:R-:W-:Y:S01]  /*2180*/  LOP3.LUT P1, R42, R6, 0x2, RZ, 0xc0, !PT ;  /* 0x00000002062a7812 */ /* 0x002fe2000782c0ff */
[-CC-:B------:R-:W-:Y:S02]  /*2190*/  IMAD R39, R38, R5.reuse, R0.reuse ;  /* 0x0000000526277224 */ /* 0x180fe400078e0200 */
[----:B------:R-:W-:Y:S01]  /*21a0*/  IMAD R43, R3, R5, R0 ;  /* 0x00000005032b7224 */ /* 0x000fe200078e0200 */
[----:B------:R-:W-:-:S04]  /*21b0*/  SEL R45, R7, RZ, !P1 ;  /* 0x000000ff072d7207 */ /* 0x000fc80004800000 */
[----:B------:R-:W-:Y:S01]  /*21c0*/  ISETP.NE.AND P1, PT, R45, -0x1, PT ;  /* 0xffffffff2d00780c */ /* 0x000fe20003f25270 */
[----:B---3--:R-:W-:-:S04]  /*21d0*/  IMAD.WIDE.U32 R36, R39, 0x4, R36 ;  /* 0x0000000427247825 */ /* 0x008fc800078e0024 */
        /* <DEDUP_REMOVED lines=8> */
.L_x_1870:
[----:B---3--:R-:W3:Y:S04]  /*2260*/  LDG.E.STRONG.GPU R38, desc[UR6][R36.64] ;  /* 0x0000000624267981 */ /* 0x008ee8000c1ef900 */
[----:B---3--:R-:W-:Y:S01]  /*2270*/  CCTL.IVALL ;  /* 0x00000000ff00798f */ /* 0x008fe20002000000 */
[----:B------:R-:W-:Y:S05]  /*2280*/  YIELD ;  /* 0x0000000000007946 */ /* 0x000fea0003800000 */
[----:B------:R-:W-:-:S13]  /*2290*/  ISETP.NE.AND P1, PT, R38, R45, PT ;  /* 0x0000002d2600720c */ /* 0x000fda0003f25270 */
[----:B------:R-:W-:Y:S05]  /*22a0*/  @P1 BRA `(.L_x_1870) ;  /* 0xfffffffc00ec1947 */ /* 0x000fea000383ffff */
.L_x_1869:
[----:B------:R-:W-:Y:S05]  /*22b0*/  WARPSYNC.ALL ;  /* 0x0000000000007948 */ /* 0x000fea0003800000 */
[----:B------:R-:W-:Y:S01]  /*22c0*/  BAR.SYNC.DEFER_BLOCKING 0x0 ;  /* 0x0000000000007b1d */ /* 0x000fe20000010000 */
[----:B--2---:R-:W-:-:S05]  /*22d0*/  HFMA2 R44, -RZ, RZ, 0, 0 ;  /* 0x00000000ff2c7431 */ /* 0x004fca00000001ff */
        /* <DEDUP_REMOVED lines=10> */
[----:B------:R-:W-:Y:S02]  /*2380*/  MOV R56, R0 ;  /* 0x0000000000387202 */ /* 0x000fe40000000f00 */
[----:B------:R-:W-:-:S07]  /*2390*/  LOP3.LUT R57, R7, 0x7ffffff8, RZ, 0xc0, !PT ;  /* 0x7ffffff807397812 */ /* 0x000fce00078ec0ff */
.L_x_1872:
[----:B------:R-:W-:Y:S01]  /*23a0*/  UIADD3 UR5, UPT, UPT, UR4, 0x1, URZ ;  /* 0x0000000104057890 */ /* 0x000fe2000fffe0ff */
[----:B------:R-:W-:Y:S01]  /*23b0*/  ISETP.EQ.OR P5, PT, R55, RZ, P2 ;  /* 0x000000ff3700720c */ /* 0x000fe200017a2670 */
[----:B------:R-:W-:-:S04]  /*23c0*/  UIADD3 UR8, UPT, UPT, UR4, 0x2, URZ ;  /* 0x0000000204087890 */ /* 0x000fc8000fffe0ff */
[C---:B------:R-:W-:Y:S01]  /*23d0*/  ISETP.EQ.OR P6, PT, R3.reuse, UR5, P2 ;  /* 0x0000000503007c0c */ /* 0x040fe200097c2670 */
[----:B------:R-:W-:Y:S01]  /*23e0*/  UIADD3 UR5, UPT, UPT, UR4, 0x3, URZ ;  /* 0x0000000304057890 */ /* 0x000fe2000fffe0ff */
[----:B------:R-:W-:-:S05]  /*23f0*/  ISETP.EQ.OR P1, PT, R3, UR8, P2 ;  /* 0x0000000803007c0c */ /* 0x000fca0009722670 */
[----:B------:R-:W-:Y:S01]  /*2400*/  ISETP.EQ.OR P4, PT, R3, UR5, P2 ;  /* 0x0000000503007c0c */ /* 0x000fe20009782670 */
[----:B---3--:R-:W-:-:S05]  /*2410*/  @!P5 IMAD.WIDE.U32 R36, R56, 0x8, R46 ;  /* 0x000000083824d825 */ /* 0x008fca00078e002e */
[--C-:B------:R-:W-:Y:S01]  /*2420*/  @!P6 IMAD.WIDE.U32 R38, R54, 0x8, R46.reuse ;  /* 0x000000083626e825 */ /* 0x100fe200078e002e */
[----:B------:R-:W0:Y:S03]  /*2430*/  @!P5 LDG.E.64 R36, desc[UR6][R36.64] ;  /* 0x000000062424d981 */ /* 0x000e26000c1e1b00 */
[--C-:B-1----:R-:W-:Y:S02]  /*2440*/  @!P1 IMAD.WIDE.U32 R42, R51, 0x8, R46.reuse ;  /* 0x00000008332a9825 */ /* 0x102fe400078e002e */
[----:B------:R-:W2:Y:S02]  /*2450*/  @!P6 LDG.E.64 R38, desc[UR6][R38.64] ;  /* 0x000000062626e981 */ /* 0x000ea4000c1e1b00 */
[----:B------:R-:W-:Y:S02]  /*2460*/  @!P4 IMAD.WIDE.U32 R44, R48, 0x8, R46 ;  /* 0x00000008302cc825 */ /* 0x000fe400078e002e */
[----:B------:R-:W3:Y:S04]  /*2470*/  @!P1 LDG.E.64 R42, desc[UR6][R42.64] ;  /* 0x000000062a2a9981 */ /* 0x000ee8000c1e1b00 */
[----:B------:R-:W4:Y:S01]  /*2480*/  @!P4 LDG.E.64 R44, desc[UR6][R44.64] ;  /* 0x000000062c2cc981 */ /* 0x000f22000c1e1b00 */
[----:B------:R-:W-:-:S02]  /*2490*/  UIADD3 UR5, UPT, UPT, UR4, 0x4, URZ ;  /* 0x0000000404057890 */ /* 0x000fc4000fffe0ff */
[----:B------:R-:W-:Y:S01]  /*24a0*/  UIADD3 UR8, UPT, UPT, UR4, 0x5, URZ ;  /* 0x0000000504087890 */ /* 0x000fe2000fffe0ff */
[----:B0-----:R-:W-:Y:S01]  /*24b0*/  @!P5 FADD.FTZ R40, R40, R36 ;  /* 0x000000242828d221 */ /* 0x001fe20000010000 */
[----:B------:R-:W-:Y:S02]  /*24c0*/  @!P5 FADD.FTZ R41, R41, R37 ;  /* 0x000000252929d221 */ /* 0x000fe40000010000 */
[----:B------:R-:W-:Y:S01]  /*24d0*/  ISETP.EQ.OR P5, PT, R3, UR5, P2 ;  /* 0x0000000503007c0c */ /* 0x000fe200097a2670 */
[----:B------:R-:W-:Y:S01]  /*24e0*/  UIADD3 UR5, UPT, UPT, UR4, 0x6, URZ ;  /* 0x0000000604057890 */ /* 0x000fe2000fffe0ff */
[----:B--2---:R-:W-:Y:S01]  /*24f0*/  @!P6 FADD.FTZ R40, R40, R38 ;  /* 0x000000262828e221 */ /* 0x004fe20000010000 */
[----:B------:R-:W-:Y:S01]  /*2500*/  @!P6 FADD.FTZ R41, R41, R39 ;  /* 0x000000272929e221 */ /* 0x000fe20000010000 */
[----:B------:R-:W-:Y:S01]  /*2510*/  ISETP.EQ.OR P6, PT, R3, UR8, P2 ;  /* 0x0000000803007c0c */ /* 0x000fe200097c2670 */
[----:B------:R-:W-:Y:S01]  /*2520*/  UIADD3 UR8, UPT, UPT, UR4, 0x7, URZ ;  /* 0x0000000704087890 */ /* 0x000fe2000fffe0ff */
[----:B---3--:R-:W-:Y:S01]  /*2530*/  @!P1 FADD.FTZ R40, R40, R42 ;  /* 0x0000002a28289221 */ /* 0x008fe20000010000 */
[----:B------:R-:W-:Y:S01]  /*2540*/  @!P1 FADD.FTZ R41, R41, R43 ;  /* 0x0000002b29299221 */ /* 0x000fe20000010000 */
[----:B------:R-:W-:-:S02]  /*2550*/  ISETP.EQ.OR P1, PT, R3, UR5, P2 ;  /* 0x0000000503007c0c */ /* 0x000fc40009722670 */
[----:B----4-:R-:W-:Y:S01]  /*2560*/  @!P4 FADD.FTZ R40, R40, R44 ;  /* 0x0000002c2828c221 */ /* 0x010fe20000010000 */
[----:B------:R-:W-:Y:S02]  /*2570*/  @!P4 FADD.FTZ R41, R41, R45 ;  /* 0x0000002d2929c221 */ /* 0x000fe40000010000 */
[----:B------:R-:W-:Y:S01]  /*2580*/  @!P5 IMAD.WIDE.U32 R36, R50, 0x8, R46 ;  /* 0x000000083224d825 */ /* 0x000fe200078e002e */
[----:B------:R-:W-:-:S03]  /*2590*/  ISETP.EQ.OR P4, PT, R3, UR8, P2 ;  /* 0x0000000803007c0c */ /* 0x000fc60009782670 */
[--C-:B------:R-:W-:Y:S02]  /*25a0*/  @!P6 IMAD.WIDE.U32 R38, R49, 0x8, R46.reuse ;  /* 0x000000083126e825 */ /* 0x100fe400078e002e */
[----:B------:R-:W2:Y:S02]  /*25b0*/  @!P5 LDG.E.64 R36, desc[UR6][R36.64] ;  /* 0x000000062424d981 */ /* 0x000ea4000c1e1b00 */
[--C-:B------:R-:W-:Y:S02]  /*25c0*/  @!P1 IMAD.WIDE.U32 R42, R53, 0x8, R46.reuse ;  /* 0x00000008352a9825 */ /* 0x100fe400078e002e */
[----:B------:R-:W3:Y:S04]  /*25d0*/  @!P6 LDG.E.64 R38, desc[UR6][R38.64] ;  /* 0x000000062626e981 */ /* 0x000ee8000c1e1b00 */
[----:B------:R-:W-:Y:S01]  /*25e0*/  @!P4 IMAD.WIDE.U32 R44, R52, 0x8, R46 ;  /* 0x00000008342cc825 */ /* 0x000fe200078e002e */
[----:B------:R-:W4:Y:S05]  /*25f0*/  @!P1 LDG.E.64 R42, desc[UR6][R42.64] ;  /* 0x000000062a2a9981 */ /* 0x000f2a000c1e1b00 */
[----:B------:R-:W5:Y:S01]  /*2600*/  @!P4 LDG.E.64 R44, desc[UR6][R44.64] ;  /* 0x000000062c2cc981 */ /* 0x000f62000c1e1b00 */
[----:B------:R-:W-:Y:S01]  /*2610*/  UIADD3 UR4, UPT, UPT, UR4, 0x8, URZ ;  /* 0x0000000804047890 */ /* 0x000fe2000fffe0ff */
[----:B------:R-:W-:-:S02]  /*2620*/  IADD3 R55, PT, PT, R55, 0x8, RZ ;  /* 0x0000000837377810 */ /* 0x000fc40007ffe0ff */
[C---:B------:R-:W-:Y:S02]  /*2630*/  LEA R56, R5.reuse, R56, 0x3 ;  /* 0x0000003805387211 */ /* 0x040fe400078e18ff */
[C---:B------:R-:W-:Y:S02]  /*2640*/  LEA R54, R5.reuse, R54, 0x3 ;  /* 0x0000003605367211 */ /* 0x040fe400078e18ff */
[C---:B------:R-:W-:Y:S02]  /*2650*/  LEA R51, R5.reuse, R51, 0x3 ;  /* 0x0000003305337211 */ /* 0x040fe400078e18ff */
[C---:B------:R-:W-:Y:S02]  /*2660*/  LEA R48, R5.reuse, R48, 0x3 ;  /* 0x0000003005307211 */ /* 0x040fe400078e18ff */
[C---:B------:R-:W-:Y:S02]  /*2670*/  LEA R50, R5.reuse, R50, 0x3 ;  /* 0x0000003205327211 */ /* 0x040fe400078e18ff */
[----:B------:R-:W-:-:S02]  /*2680*/  LEA R49, R5, R49, 0x3 ;  /* 0x0000003105317211 */ /* 0x000fc400078e18ff */
        /* <DEDUP_REMOVED lines=8> */
[----:B------:R-:W-:Y:S02]  /*2710*/  ISETP.NE.AND P1, PT, R57, UR4, PT ;  /* 0x0000000439007c0c */ /* 0x000fe4000bf25270 */
[----:B-----5:R-:W-:Y:S01]  /*2720*/  @!P4 FADD.FTZ R40, R40, R44 ;  /* 0x0000002c2828c221 */ /* 0x020fe20000010000 */
[----:B------:R-:W-:-:S10]  /*2730*/  @!P4 FADD.FTZ R41, R41, R45 ;  /* 0x0000002d2929c221 */ /* 0x000fd40000010000 */
[----:B------:R-:W-:Y:S05]  /*2740*/  @P1 BRA `(.L_x_1872) ;  /* 0xfffffffc00141947 */ /* 0x000fea000383ffff */
[----:B------:R-:W-:-:S07]  /*2750*/  MOV R44, R57 ;  /* 0x00000039002c7202 */ /* 0x000fce0000000f00 */
.L_x_1871:
[----:B------:R-:W-:-:S13]  /*2760*/  LOP3.LUT P1, RZ, R7, 0x7, RZ, 0xc0, !PT ;  /* 0x0000000707ff7812 */ /* 0x000fda000782c0ff */
[----:B------:R-:W-:Y:S05]  /*2770*/  @!P1 BRA `(.L_x_1868) ;  /* 0x0000000000f49947 */ /* 0x000fea0003800000 */
[C---:B---3--:R-:W-:Y:S02]  /*2780*/  LOP3.LUT R36, R7.reuse, 0x7, RZ, 0xc0, !PT ;  /* 0x0000000707247812 */ /* 0x048fe400078ec0ff */
[----:B------:R-:W-:Y:S02]  /*2790*/  LOP3.LUT P1, R49, R7, 0x3, RZ, 0xc0, !PT ;  /* 0x0000000307317812 */ /* 0x000fe4000782c0ff */
[----:B------:R-:W-:-:S04]  /*27a0*/  IADD3 R36, PT, PT, R36, -0x1, RZ ;  /* 0xffffffff24247810 */ /* 0x000fc80007ffe0ff */
[----:B------:R-:W-:-:S13]  /*27b0*/  ISETP.GE.U32.AND P4, PT, R36, 0x3, PT ;  /* 0x000000032400780c */ /* 0x000fda0003f86070 */
[----:B------:R-:W-:Y:S05]  /*27c0*/  @!P4 BRA `(.L_x_1873) ;  /* 0x000000000070c947 */ /* 0x000fea0003800000 */
[----:B------:R-:W-:-:S13]  /*27d0*/  ISETP.EQ.OR P6, PT, R44, R3, P2 ;  /* 0x000000032c00720c */ /* 0x000fda00017c2670 */
[----:B------:R-:W-:-:S04]  /*27e0*/  @!P6 IMAD R37, R44, R5, R0 ;  /* 0x000000052c25e224 */ /* 0x000fc800078e0200 */
[----:B------:R-:W-:-:S06]  /*27f0*/  @!P6 IMAD.WIDE.U32 R36, R37, 0x8, R46 ;  /* 0x000000082524e825 */ /* 0x000fcc00078e002e */
[----:B------:R-:W0:Y:S01]  /*2800*/  @!P6 LDG.E.64 R36, desc[UR6][R36.64] ;  /* 0x000000062424e981 */ /* 0x000e22000c1e1b00 */
[C---:B------:R-:W-:Y:S02]  /*2810*/  IADD3 R38, PT, PT, R44.reuse, 0x1, RZ ;  /* 0x000000012c267810 */ /* 0x040fe40007ffe0ff */
[----:B-1----:R-:W-:Y:S02]  /*2820*/  IADD3 R42, PT, PT, R44, 0x2, RZ ;  /* 0x000000022c2a7810 */ /* 0x002fe40007ffe0ff */
[-C--:B------:R-:W-:Y:S02]  /*2830*/  ISETP.EQ.OR P5, PT, R38, R3.reuse, P2 ;  /* 0x000000032600720c */ /* 0x080fe400017a2670 */
[----:B------:R-:W-:Y:S02]  /*2840*/  IADD3 R48, PT, PT, R44, 0x3, RZ ;  /* 0x000000032c307810 */ /* 0x000fe40007ffe0ff */
[----:B------:R-:W-:-:S09]  /*2850*/  ISETP.EQ.OR P4, PT, R42, R3, P2 ;  /* 0x000000032a00720c */ /* 0x000fd20001782670 */
[----:B------:R-:W-:-:S04]  /*2860*/  @!P5 IMAD R39, R38, R5, R0 ;  /* 0x000000052627d224 */ /* 0x000fc800078e0200 */
[----:B------:R-:W-:Y:S02]  /*2870*/  @!P4 IMAD R43, R42, R5, R0 ;  /* 0x000000052a2bc224 */ /* 0x000fe400078e0200 */
[----:B0-----:R-:W-:Y:S01]  /*2880*/  @!P6 FADD.FTZ R40, R40, R36 ;  /* 0x000000242828e221 */ /* 0x001fe20000010000 */
        /* <DEDUP_REMOVED lines=16> */
.L_x_1873:
[----:B------:R-:W-:Y:S05]  /*2990*/  @!P1 BRA `(.L_x_1868) ;  /* 0x00000000006c9947 */ /* 0x000fea0003800000 */
[----:B------:R-:W-:Y:S02]  /*29a0*/  ISETP.NE.AND P1, PT, R49, 0x1, PT ;  /* 0x000000013100780c */ /* 0x000fe40003f25270 */
[----:B-1----:R-:W-:-:S11]  /*29b0*/  LOP3.LUT R42, R7, 0x1, RZ, 0xc0, !PT ;  /* 0x00000001072a7812 */ /* 0x002fd600078ec0ff */
        /* <DEDUP_REMOVED lines=15> */
.L_x_1874:
[----:B------:R-:W-:Y:S01]  /*2ab0*/  ISETP.EQ.OR P1, PT, R44, R3, P2 ;  /* 0x000000032c00720c */ /* 0x000fe20001722670 */
        /* <DEDUP_REMOVED lines=8> */
.L_x_1875:
[----:B------:R-:W-:Y:S05]  /*2b40*/  BSYNC.RECONVERGENT B0 ;  /* 0x0000000000007941 */ /* 0x000fea0003800200 */
.L_x_1868:
[----:B------:R-:W4:Y:S01]  /*2b50*/  S2UR UR5, SR_CgaCtaId ;  /* 0x00000000000579c3 */ /* 0x000f220000008800 */
[----:B------:R-:W2:Y:S01]  /*2b60*/  LDCU UR8, c[0x0][0x414] ;  /* 0x00008280ff0877ac */ /* 0x000ea20008000800 */
[----:B-1----:R-:W-:Y:S01]  /*2b70*/  SHF.L.U32 R42, R2, 0x1, RZ ;  /* 0x00000001022a7819 */ /* 0x002fe200000006ff */
[----:B------:R-:W-:-:S03]  /*2b80*/  UMOV UR4, 0x400 ;  /* 0x0000040000047882 */ /* 0x000fc60000000000 */
[----:B---3--:R-:W-:Y:S02]  /*2b90*/  LOP3.LUT R43, R42, 0x7e, RZ, 0xc0, !PT ;  /* 0x0000007e2a2b7812 */ /* 0x008fe400078ec0ff */
[----:B------:R-:W1:Y:S02]  /*2ba0*/  @P0 LDC.64 R46, c[0x0][0x388] ;  /* 0x0000e200ff2e0b82 */ /* 0x000e640000000a00 */
[----:B------:R-:W-:-:S06]  /*2bb0*/  IADD3 R43, PT, PT, R94, R43, RZ ;  /* 0x0000002b5e2b7210 */ /* 0x000fcc0007ffe0ff */
[----:B------:R-:W3:Y:S01]  /*2bc0*/  LDC.64 R38, c[0x0][0x398] ;  /* 0x0000e600ff267b82 */ /* 0x000ee20000000a00 */
[----:B--2---:R-:W-:Y:S01]  /*2bd0*/  @P0 FMUL.FTZ R44, R40, UR8 ;  /* 0x00000008282c0c20 */ /* 0x004fe20008410000 */
[----:B------:R-:W-:Y:S01]  /*2be0*/  @P0 FMUL.FTZ R45, R41, UR8 ;  /* 0x00000008292d0c20 */ /* 0x000fe20008410000 */
[----:B----4-:R-:W-:-:S05]  /*2bf0*/  ULEA UR4, UR5, UR4, 0x18 ;  /* 0x0000000405047291 */ /* 0x010fca000f8ec0ff */
[----:B------:R-:W2:Y:S01]  /*2c00*/  LDC.64 R36, c[0x0][0x3a0] ;  /* 0x0000e800ff247b82 */ /* 0x000ea20000000a00 */
[----:B-1----:R-:W-:-:S03]  /*2c10*/  @P0 IMAD.WIDE R46, R8, 0x8, R46 ;  /* 0x00000008082e0825 */ /* 0x002fc600078e022e */
[----:B------:R-:W-:Y:S04]  /*2c20*/  @!P2 STS.64 [UR4+0x98], R40 ;  /* 0x00009828ff00a988 */ /* 0x000fe80008000a04 */
[----:B------:R1:W-:Y:S01]  /*2c30*/  @P0 STG.E.64 desc[UR6][R46.64], R44 ;  /* 0x0000002c2e000986 */ /* 0x0003e2000c101b06 */
[----:B---3--:R-:W-:-:S04]  /*2c40*/  IMAD.WIDE R48, R43, 0x4, R38 ;  /* 0x000000042b307825 */ /* 0x008fc800078e0226 */
[----:B--2---:R-:W-:Y:S01]  /*2c50*/  IMAD.WIDE R38, R43, 0x4, R36 ;  /* 0x000000042b267825 */ /* 0x004fe200078e0224 */
[----:B------:R-:W-:Y:S06]  /*2c60*/  BAR.SYNC.DEFER_BLOCKING 0x0 ;  /* 0x0000000000007b1d */ /* 0x000fec0000010000 */
[----:B------:R2:W5:Y:S04]  /*2c70*/  LDG.E.64 R36, desc[UR6][R48.64] ;  /* 0x0000000630247981 */ /* 0x000568000c1e1b00 */
[----:B------:R-:W5:Y:S01]  /*2c80*/  LDG.E.64 R38, desc[UR6][R38.64] ;  /* 0x0000000626267981 */ /* 0x000f62000c1e1b00 */
[----:B-1----:R-:W-:Y:S01]  /*2c90*/  HFMA2 R44, -RZ, RZ, 1.875, 0 ;  /* 0x3f800000ff2c7431 */ /* 0x002fe200000001ff */
[----:B------:R-:W-:Y:S02]  /*2ca0*/  BSSY.RECONVERGENT B0, `(.L_x_1876) ;  /* 0x0000387000007945 */ /* 0x000fe40003800200 */
[----:B------:R-:W1:Y:S01]  /*2cb0*/  LDS.64 R42, [UR4+0x98] ;  /* 0x00009804ff2a7984 */ /* 0x000e620008000a00 */
[----:B------:R-:W3:Y:S02]  /*2cc0*/  LDCU.U8 UR4, c[0x0][0x3fc] ;  /* 0x00007f80ff0477ac */ /* 0x000ee40008000000 */
[----:B---3--:R-:W-:Y:S01]  /*2cd0*/  UISETP.NE.AND UP0, UPT, UR4, URZ, UPT ;  /* 0x000000ff0400728c */ /* 0x008fe2000bf05270 */
[----:B-1----:R-:W-:-:S04]  /*2ce0*/  FMUL.FTZ R50, R42, UR8 ;  /* 0x000000082a327c20 */ /* 0x002fc80008410000 */
[----:B------:R-:W-:-:S04]  /*2cf0*/  FMUL.FTZ R42, R50, R50 ;  /* 0x00000032322a7220 */ /* 0x000fc80000410000 */
[----:B------:R-:W-:-:S05]  /*2d00*/  FFMA.FTZ R42, R43, UR8, -R42 ;  /* 0x000000082b2a7c23 */ /* 0x000fca000801082a */
[----:B------:R-:W-:-:S13]  /*2d10*/  FSETP.GTU.FTZ.AND P1, PT, R42, RZ, PT ;  /* 0x000000ff2a00720b */ /* 0x000fda0003f3c000 */
[----:B------:R-:W1:Y:S02]  /*2d20*/  @P1 LDC R43, c[0x0][0x3a8] ;  /* 0x0000ea00ff2b1b82 */ /* 0x000e640000000800 */
[----:B-1----:R-:W-:-:S04]  /*2d30*/  @P1 FADD.FTZ R42, R42, R43 ;  /* 0x0000002b2a2a1221 */ /* 0x002fc80000010000 */
[----:B------:R2:W1:Y:S01]  /*2d40*/  @P1 MUFU.RSQ R44, R42 ;  /* 0x0000002a002c1308 */ /* 0x0004620000001400 */
[----:B------:R-:W-:Y:S05]  /*2d50*/  BRA.U UP0, `(.L_x_1877) ;  /* 0x0000001500bc7547 */ /* 0x000fea000b800000 */
[----:B------:R-:W3:Y:S01]  /*2d60*/  LDCU.64 UR8, c[0x0][0x3e8] ;  /* 0x00007d00ff0877ac */ /* 0x000ee20008000a00 */
[----:B------:R-:W-:Y:S01]  /*2d70*/  BSSY.RECONVERGENT B1, `(.L_x_1878) ;  /* 0x000001a000017945 */ /* 0x000fe20003800200 */
[----:B---3--:R-:W-:Y:S02]  /*2d80*/  ISETP.GE.U32.AND P1, PT, R92, UR8, PT ;  /* 0x000000085c007c0c */ /* 0x008fe4000bf26070 */
[----:B------:R-:W-:Y:S02]  /*2d90*/  ISETP.GE.U32.AND P2, PT, R90, UR8, PT ;  /* 0x000000085a007c0c */ /* 0x000fe4000bf46070 */
[----:B------:R-:W-:Y:S02]  /*2da0*/  ISETP.GE.AND.EX P1, PT, R9, UR9, PT, P1 ;  /* 0x0000000909007c0c */ /* 0x000fe4000bf26310 */
[----:B------:R-:W-:Y:S02]  /*2db0*/  ISETP.GE.U32.AND P5, PT, R88, UR8, PT ;  /* 0x0000000858007c0c */ /* 0x000fe4000bfa6070 */
[----:B------:R-:W-:-:S02]  /*2dc0*/  ISETP.GE.U32.AND P6, PT, R86, UR8, PT ;  /* 0x0000000856007c0c */ /* 0x000fc4000bfc6070 */
[----:B------:R-:W-:-:S07]  /*2dd0*/  ISETP.GE.AND.EX P2, PT, R15, UR9, PT, P2 ;  /* 0x000000090f007c0c */ /* 0x000fce000bf46320 */
[----:B------:R-:W-:Y:S06]  /*2de0*/  @P1 BRA `(.L_x_1879) ;  /* 0x0000000000481947 */ /* 0x000fec0003800000 */
[----:B------:R-:W3:Y:S01]  /*2df0*/  LDCU.64 UR10, c[0x0][0x3e0] ;  /* 0x00007c00ff0a77ac */ /* 0x000ee20008000a00 */
[----:B0-----:R-:W-:Y:S01]  /*2e00*/  MOV R40, R102 ;  /* 0x0000006600287202 */ /* 0x001fe20000000f00 */
[--C-:B------:R-:W-:Y:S01]  /*2e10*/  FADD.FTZ R71, R71, -R50.reuse ;  /* 0x8000003247477221 */ /* 0x100fe20000010000 */
[----:B------:R-:W-:Y:S01]  /*2e20*/  MOV R41, R101 ;  /* 0x0000006500297202 */ /* 0x000fe20000000f00 */
[----:B------:R-:W2:Y:S01]  /*2e30*/  LDCU.64 UR4, c[0x0][0x380] ;  /* 0x00007000ff0477ac */ /* 0x000ea20008000a00 */
[----:B------:R-:W-:Y:S01]  /*2e40*/  FADD.FTZ R43, R16, -R50 ;  /* 0x80000032102b7221 */ /* 0x000fe20000010000 */
[----:B-1----:R-:W-:-:S03]  /*2e50*/  FMUL.FTZ R71, R71, R44 ;  /* 0x0000002c47477220 */ /* 0x002fc60000410000 */
[----:B------:R-:W-:Y:S01]  /*2e60*/  FMUL.FTZ R16, R43, R44 ;  /* 0x0000002c2b107220 */ /* 0x000fe20000410000 */
[----:B-----5:R-:W-:-:S03]  /*2e70*/  FFMA.FTZ R71, R36, R71, R38 ;  /* 0x0000004724477223 */ /* 0x020fc60000010026 */
[----:B------:R-:W-:Y:S01]  /*2e80*/  FFMA.FTZ R16, R37, R16, R39 ;  /* 0x0000001025107223 */ /* 0x000fe20000010027 */
[----:B---3--:R-:W-:Y:S02]  /*2e90*/  IMAD R45, R9, UR10, RZ ;  /* 0x0000000a092d7c24 */ /* 0x008fe4000f8e02ff */
[----:B------:R-:W-:-:S04]  /*2ea0*/  IMAD.WIDE.U32 R40, R92, UR10, R40 ;  /* 0x0000000a5c287c25 */ /* 0x000fc8000f8e0028 */
[----:B------:R-:W-:Y:S01]  /*2eb0*/  IMAD R45, R92, UR11, R45 ;  /* 0x0000000b5c2d7c24 */ /* 0x000fe2000f8e022d */
[----:B--2---:R-:W-:-:S04]  /*2ec0*/  LEA R42, P1, R40, UR4, 0x1 ;  /* 0x00000004282a7c11 */ /* 0x004fc8000f8208ff */
[----:B------:R-:W-:Y:S02]  /*2ed0*/  IADD3 R45, PT, PT, R41, R45, RZ ;  /* 0x0000002d292d7210 */ /* 0x000fe40007ffe0ff */
[----:B------:R-:W-:Y:S02]  /*2ee0*/  F2FP.BF16.F32.PACK_AB R41, R16, R71 ;  /* 0x000000471029723e */ /* 0x000fe400000010ff */
[----:B------:R-:W-:-:S05]  /*2ef0*/  LEA.HI.X R43, R40, UR5, R45, 0x1, P1 ;  /* 0x00000005282b7c11 */ /* 0x000fca00088f0c2d */
[----:B------:R3:W-:Y:S02]  /*2f00*/  STG.E desc[UR6][R42.64], R41 ;  /* 0x000000292a007986 */ /* 0x0007e4000c101906 */
.L_x_1879:
[----:B------:R-:W-:Y:S05]  /*2f10*/  BSYNC.RECONVERGENT B1 ;  /* 0x0000000000017941 */ /* 0x000fea0003800200 */
.L_x_1878:
[----:B------:R-:W-:Y:S04]  /*2f20*/  BSSY.RECONVERGENT B1, `(.L_x_1880) ;  /* 0x0000014000017945 */ /* 0x000fe80003800200 */
[----:B------:R-:W-:Y:S05]  /*2f30*/  @P2 BRA `(.L_x_1881) ;  /* 0x0000000000482947 */ /* 0x000fea0003800000 */
[----:B------:R-:W4:Y:S01]  /*2f40*/  LDCU.64 UR4, c[0x0][0x3e0] ;  /* 0x00007c00ff0477ac */ /* 0x000f220008000a00 */
[----:B0-----:R-:W-:Y:S01]  /*2f50*/  MOV R40, R102 ;  /* 0x0000006600287202 */ /* 0x001fe20000000f00 */
[--C-:B---3--:R-:W-:Y:S01]  /*2f60*/  FADD.FTZ R43, R14, -R50.reuse ;  /* 0x800000320e2b7221 */ /* 0x108fe20000010000 */
[----:B------:R-:W-:Y:S01]  /*2f70*/  MOV R41, R101 ;  /* 0x0000006500297202 */ /* 0x000fe20000000f00 */
[----:B------:R-:W2:Y:S01]  /*2f80*/  LDCU.64 UR10, c[0x0][0x380] ;  /* 0x00007000ff0a77ac */ /* 0x000ea20008000a00 */
[----:B------:R-:W-:Y:S01]  /*2f90*/  FADD.FTZ R69, R69, -R50 ;  /* 0x8000003245457221 */ /* 0x000fe20000010000 */
[----:B-1----:R-:W-:-:S03]  /*2fa0*/  FMUL.FTZ R43, R43, R44 ;  /* 0x0000002c2b2b7220 */ /* 0x002fc60000410000 */
[----:B------:R-:W-:Y:S01]  /*2fb0*/  FMUL.FTZ R14, R69, R44 ;  /* 0x0000002c450e7220 */ /* 0x000fe20000410000 */
[----:B-----5:R-:W-:Y:S01]  /*2fc0*/  FFMA.FTZ R16, R36, R43, R38 ;  /* 0x0000002b24107223 */ /* 0x020fe20000010026 */
[----:B----4-:R-:W-:Y:S02]  /*2fd0*/  IMAD R45, R15, UR4, RZ ;  /* 0x000000040f2d7c24 */ /* 0x010fe4000f8e02ff */
[----:B------:R-:W-:-:S04]  /*2fe0*/  IMAD.WIDE.U32 R40, R90, UR4, R40 ;  /* 0x000000045a287c25 */ /* 0x000fc8000f8e0028 */
[----:B------:R-:W-:Y:S02]  /*2ff0*/  IMAD R47, R90, UR5, R45 ;  /* 0x000000055a2f7c24 */ /* 0x000fe4000f8e022d */
[----:B------:R-:W-:Y:S01]  /*3000*/  FFMA.FTZ R45, R37, R14, R39 ;  /* 0x0000000e252d7223 */ /* 0x000fe20000010027 */
[C---:B--2---:R-:W-:Y:S02]  /*3010*/  LEA R42, P1, R40.reuse, UR10, 0x1 ;  /* 0x0000000a282a7c11 */ /* 0x044fe4000f8208ff */
[----:B------:R-:W-:Y:S02]  /*3020*/  IADD3 R47, PT, PT, R41, R47, RZ ;  /* 0x0000002f292f7210 */ /* 0x000fe40007ffe0ff */
[----:B------:R-:W-:Y:S02]  /*3030*/  F2FP.BF16.F32.PACK_AB R41, R45, R16 ;  /* 0x000000102d29723e */ /* 0x000fe400000010ff */
[----:B------:R-:W-:-:S05]  /*3040*/  LEA.HI.X R43, R40, UR11, R47, 0x1, P1 ;  /* 0x0000000b282b7c11 */ /* 0x000fca00088f0c2f */
[----:B------:R4:W-:Y:S02]  /*3050*/  STG.E desc[UR6][R42.64], R41 ;  /* 0x000000292a007986 */ /* 0x0009e4000c101906 */
.L_x_1881:
[----:B------:R-:W-:Y:S05]  /*3060*/  BSYNC.RECONVERGENT B1 ;  /* 0x0000000000017941 */ /* 0x000fea0003800200 */
.L_x_1880:
[----:B------:R-:W-:Y:S01]  /*3070*/  ISETP.GE.AND.EX P5, PT, R17, UR9, PT, P5 ;  /* 0x0000000911007c0c */ /* 0x000fe2000bfa6350 */
[----:B------:R-:W-:Y:S01]  /*3080*/  BSSY.RECONVERGENT B1, `(.L_x_1882) ;  /* 0x000001b000017945 */ /* 0x000fe20003800200 */
[----:B------:R-:W-:Y:S02]  /*3090*/  ISETP.GE.U32.AND P1, PT, R84, UR8, PT ;  /* 0x0000000854007c0c */ /* 0x000fe4000bf26070 */
[----:B------:R-:W-:Y:S02]  /*30a0*/  ISETP.GE.U32.AND P2, PT, R82, UR8, PT ;  /* 0x0000000852007c0c */ /* 0x000fe4000bf46070 */
[----:B------:R-:W-:Y:S02]  /*30b0*/  ISETP.GE.U32.AND P4, PT, R80, UR8, PT ;  /* 0x0000000850007c0c */ /* 0x000fe4000bf86070 */
[----:B------:R-:W-:Y:S02]  /*30c0*/  ISETP.GE.U32.AND P3, PT, R78, UR8, PT ;  /* 0x000000084e007c0c */ /* 0x000fe4000bf66070 */
[----:B------:R-:W-:-:S02]  /*30d0*/  ISETP.GE.AND.EX P6, PT, R19, UR9, PT, P6 ;  /* 0x0000000913007c0c */ /* 0x000fc4000bfc6360 */
[----:B------:R-:W-:Y:S02]  /*30e0*/  ISETP.GE.AND.EX P1, PT, R21, UR9, PT, P1 ;  /* 0x0000000915007c0c */ /* 0x000fe4000bf26310 */
[----:B------:R-:W-:Y:S01]  /*30f0*/  ISETP.GE.AND.EX P2, PT, R23, UR9, PT, P2 ;  /* 0x0000000917007c0c */ /* 0x000fe2000bf46320 */
[----:B------:R-:W-:-:S12]  /*3100*/  @P5 BRA `(.L_x_1883) ;  /* 0x0000000000485947 */ /* 0x000fd80003800000 */
[----:B------:R-:W2:Y:S01]  /*3110*/  LDCU.64 UR4, c[0x0][0x3e0] ;  /* 0x00007c00ff0477ac */ /* 0x000ea20008000a00 */
[----:B0-----:R-:W-:Y:S01]  /*3120*/  MOV R40, R102 ;  /* 0x0000006600287202 */ /* 0x001fe20000000f00 */
[--C-:B---34-:R-:W-:Y:S01]  /*3130*/  FADD.FTZ R43, R18, -R50.reuse ;  /* 0x80000032122b7221 */ /* 0x118fe20000010000 */
        /* <DEDUP_REMOVED lines=15> */
.L_x_1883:
[----:B------:R-:W-:Y:S05]  /*3230*/  BSYNC.RECONVERGENT B1 ;  /* 0x0000000000017941 */ /* 0x000fea0003800200 */
.L_x_1882:
[----:B------:R-:W-:Y:S04]  /*3240*/  BSSY.RECONVERGENT B1, `(.L_x_1884) ;  /* 0x0000014000017945 */ /* 0x000fe80003800200 */
[----:B------:R-:W-:Y:S05]  /*3250*/  @P6 BRA `(.L_x_1885) ;  /* 0x0000000000486947 */ /* 0x000fea0003800000 */
[----:B------:R-:W2:Y:S01]  /*3260*/  LDCU.64 UR4, c[0x0][0x3e0] ;  /* 0x00007c00ff0477ac */ /* 0x000ea20008000a00 */
[----:B0-----:R-:W-:Y:S01]  /*3270*/  MOV R40, R102 ;  /* 0x0000006600287202 */ /* 0x001fe20000000f00 */
[--C-:B------:R-:W-:Y:S01]  /*3280*/  FADD.FTZ R75, R75, -R50.reuse ;  /* 0x800000324b4b7221 */ /* 0x100fe20000010000 */
[----:B---34-:R-:W-:Y:S01]  /*3290*/  MOV R41, R101 ;  /* 0x0000006500297202 */ /* 0x018fe20000000f00 */
[----:B------:R-:W0:Y:S01]  /*32a0*/  LDCU.64 UR10, c[0x0][0x380] ;  /* 0x00007000ff0a77ac */ /* 0x000e220008000a00 */
[----:B------:R-:W-:Y:S01]  /*32b0*/  FADD.FTZ R43, R20, -R50 ;  /* 0x80000032142b7221 */ /* 0x000fe20000010000 */
[----:B-1----:R-:W-:-:S03]  /*32c0*/  FMUL.FTZ R75, R75, R44 ;  /* 0x0000002c4b4b7220 */ /* 0x002fc60000410000 */
[----:B------:R-:W-:Y:S01]  /*32d0*/  FMUL.FTZ R14, R43, R44 ;  /* 0x0000002c2b0e7220 */ /* 0x000fe20000410000 */
[----:B-----5:R-:W-:-:S03]  /*32e0*/  FFMA.FTZ R75, R36, R75, R38 ;  /* 0x0000004b244b7223 */ /* 0x020fc60000010026 */
[----:B------:R-:W-:Y:S01]  /*32f0*/  FFMA.FTZ R14, R37, R14, R39 ;  /* 0x0000000e250e7223 */ /* 0x000fe20000010027 */
[----:B--2---:R-:W-:Y:S02]  /*3300*/  IMAD R45, R19, UR4, RZ ;  /* 0x00000004132d7c24 */ /* 0x004fe4000f8e02ff */
[----:B------:R-:W-:-:S04]  /*3310*/  IMAD.WIDE.U32 R40, R86, UR4, R40 ;  /* 0x0000000456287c25 */ /* 0x000fc8000f8e0028 */
[----:B------:R-:W-:Y:S01]  /*3320*/  IMAD R45, R86, UR5, R45 ;  /* 0x00000005562d7c24 */ /* 0x000fe2000f8e022d */
[----:B0-----:R-:W-:-:S04]  /*3330*/  LEA R42, P5, R40, UR10, 0x1 ;  /* 0x0000000a282a7c11 */ /* 0x001fc8000f8a08ff */
[----:B------:R-:W-:Y:S02]  /*3340*/  IADD3 R45, PT, PT, R41, R45, RZ ;  /* 0x0000002d292d7210 */ /* 0x000fe40007ffe0ff */
[----:B------:R-:W-:Y:S02]  /*3350*/  F2FP.BF16.F32.PACK_AB R41, R14, R75 ;  /* 0x0000004b0e29723e */ /* 0x000fe400000010ff */
[----:B------:R-:W-:-:S05]  /*3360*/  LEA.HI.X R43, R40, UR11, R45, 0x1, P5 ;  /* 0x0000000b282b7c11 */ /* 0x000fca000a8f0c2d */
[----:B------:R0:W-:Y:S02]  /*3370*/  STG.E desc[UR6][R42.64], R41 ;  /* 0x000000292a007986 */ /* 0x0001e4000c101906 */
.L_x_1885:
[----:B------:R-:W-:Y:S05]  /*3380*/  BSYNC.RECONVERGENT B1 ;  /* 0x0000000000017941 */ /* 0x000fea0003800200 */
.L_x_1884:
        /* <DEDUP_REMOVED lines=20> */
.L_x_1887:
[----:B------:R-:W-:Y:S05]  /*34d0*/  BSYNC.RECONVERGENT B1 ;  /* 0x0000000000017941 */ /* 0x000fea0003800200 */
.L_x_1886:
[----:B------:R-:W-:Y:S04]  /*34e0*/  BSSY.RECONVERGENT B1, `(.L_x_1888) ;  /* 0x0000014000017945 */ /* 0x000fe80003800200 */
[----:B------:R-:W-:Y:S05]  /*34f0*/  @P2 BRA `(.L_x_1889) ;  /* 0x0000000000482947 */ /* 0x000fea0003800000 */
        /* <DEDUP_REMOVED lines=18> */
.L_x_1889:
[----:B------:R-:W-:Y:S05]  /*3620*/  BSYNC.RECONVERGENT B1 ;  /* 0x0000000000017941 */ /* 0x000fea0003800200 */
.L_x_1888:
        /* <DEDUP_REMOVED lines=28> */
.L_x_1891:
[----:B------:R-:W-:Y:S05]  /*37f0*/  BSYNC.RECONVERGENT B1 ;  /* 0x0000000000017941 */ /* 0x000fea0003800200 */
.L_x_1890:
        /* <DEDUP_REMOVED lines=20> */
.L_x_1893:
[----:B------:R-:W-:Y:S05]  /*3940*/  BSYNC.RECONVERGENT B1 ;  /* 0x0000000000017941 */ /* 0x000fea0003800200 */
.L_x_1892:
        /* <DEDUP_REMOVED lines=20> */
.L_x_1895:
[----:B------:R-:W-:Y:S05]  /*3a90*/  BSYNC.RECONVERGENT B1 ;  /* 0x0000000000017941 */ /* 0x000fea0003800200 */
.L_x_1894:
        /* <DEDUP_REMOVED lines=20> */
.L_x_1897:
[----:B------:R-:W-:Y:S05]  /*3be0*/  BSYNC.RECONVERGENT B1 ;  /* 0x0000000000017941 */ /* 0x000fea0003800200 */
.L_x_1896:
        /* <DEDUP_REMOVED lines=30> */
.L_x_1899:
[----:B------:R-:W-:Y:S05]  /*3dd0*/  BSYNC.RECONVERGENT B1 ;  /* 0x0000000000017941 */ /* 0x000fea0003800200 */
.L_x_1898:
        /* <DEDUP_REMOVED lines=20> */
.L_x_1901:
[----:B------:R-:W-:Y:S05]  /*3f20*/  BSYNC.RECONVERGENT B1 ;  /* 0x0000000000017941 */ /* 0x000fea0003800200 */
.L_x_1900:
[----:B------:R-:W-:Y:S04]  /*3f30*/  BSSY.RECONVERGENT B1, `(.L_x_1902) ;  /* 0x0000014000017945 */ /* 0x000fe80003800200 */
[----:B------:R-:W-:Y:S05]  /*3f40*/  @P1 BRA `(.L_x_1903) ;  /* 0x0000000000481947 */ /* 0x000fea0003800000 */
[----:B------:R-:W2:Y:S01]  /*3f50*/  LDCU.64 UR4, c[0x0][0x3e0] ;  /* 0x00007c00ff0477ac */ /* 0x000ea20008000a00 */
[--C-:B0--34-:R-:W-:Y:S01]  /*3f60*/  FADD.FTZ R43, R62, -R50.reuse ;  /* 0x800000323e2b7221 */ /* 0x119fe20000010000 */
[----:B------:R-:W-:Y:S01]  /*3f70*/  MOV R40, R102 ;  /* 0x0000006600287202 */ /* 0x000fe20000000f00 */
[----:B------:R-:W-:Y:S01]  /*3f80*/  FADD.FTZ R93, R93, -R50 ;  /* 0x800000325d5d7221 */ /* 0x000fe20000010000 */
[----:B------:R-:W0:Y:S01]  /*3f90*/  LDCU.64 UR10, c[0x0][0x380] ;  /* 0x00007000ff0a77ac */ /* 0x000e220008000a00 */
[----:B------:R-:W-:Y:S01]  /*3fa0*/  MOV R41, R101 ;  /* 0x0000006500297202 */ /* 0x000fe20000000f00 */
[-C--:B-1----:R-:W-:Y:S01]  /*3fb0*/  FMUL.FTZ R45, R43, R44.reuse ;  /* 0x0000002c2b2d7220 */ /* 0x082fe20000410000 */
[----:B------:R-:W-:-:S03]  /*3fc0*/  FMUL.FTZ R14, R93, R44 ;  /* 0x0000002c5d0e7220 */ /* 0x000fc60000410000 */
[----:B-----5:R-:W-:Y:S01]  /*3fd0*/  FFMA.FTZ R45, R36, R45, R38 ;  /* 0x0000002d242d7223 */ /* 0x020fe20000010026 */
        /* <DEDUP_REMOVED lines=9> */
.L_x_1903:
[----:B------:R-:W-:Y:S05]  /*4070*/  BSYNC.RECONVERGENT B1 ;  /* 0x0000000000017941 */ /* 0x000fea0003800200 */
.L_x_1902:
        /* <DEDUP_REMOVED lines=20> */
.L_x_1905:
[----:B------:R-:W-:Y:S05]  /*41c0*/  BSYNC.RECONVERGENT B1 ;  /* 0x0000000000017941 */ /* 0x000fea0003800200 */
.L_x_1904:
        /* <DEDUP_REMOVED lines=20> */
.L_x_1907:
[----:B------:R-:W-:Y:S05]  /*4310*/  BSYNC.RECONVERGENT B1 ;  /* 0x0000000000017941 */ /* 0x000fea0003800200 */
.L_x_1906:
[----:B------:R-:W-:Y:S05]  /*4320*/  @P4 BRA `(.L_x_1908) ;  /* 0x0000002000784947 */ /* 0x000fea0003800000 */
[----:B------:R-:W2:Y:S01]  /*4330*/  LDCU.64 UR4, c[0x0][0x3e0] ;  /* 0x00007c00ff0477ac */ /* 0x000ea20008000a00 */
[--C-:B------:R-:W-:Y:S01]  /*4340*/  FADD.FTZ R99, R99, -R50.reuse ;  /* 0x8000003263637221 */ /* 0x100fe20000010000 */
[----:B0--34-:R-:W-:Y:S01]  /*4350*/  FADD.FTZ R41, R68, -R50 ;  /* 0x8000003244297221 */ /* 0x019fe20000010000 */
[----:B------:R-:W-:Y:S01]  /*4360*/  MOV R100, R102 ;  /* 0x0000006600647202 */ /* 0x000fe20000000f00 */
[----:B------:R-:W0:Y:S01]  /*4370*/  LDCU.64 UR8, c[0x0][0x380] ;  /* 0x00007000ff0877ac */ /* 0x000e220008000a00 */
[-C--:B-1----:R-:W-:Y:S01]  /*4380*/  FMUL.FTZ R99, R99, R44.reuse ;  /* 0x0000002c63637220 */ /* 0x082fe20000410000 */
[----:B------:R-:W-:-:S03]  /*4390*/  FMUL.FTZ R44, R41, R44 ;  /* 0x0000002c292c7220 */ /* 0x000fc60000410000 */
[----:B-----5:R-:W-:Y:S01]  /*43a0*/  FFMA.FTZ R99, R36, R99, R38 ;  /* 0x0000006324637223 */ /* 0x020fe20000010026 */
[----:B------:R-:W-:-:S05]  /*43b0*/  FFMA.FTZ R44, R37, R44, R39 ;  /* 0x0000002c252c7223 */ /* 0x000fca0000010027 */
[----:B------:R-:W-:Y:S01]  /*43c0*/  F2FP.BF16.F32.PACK_AB R39, R44, R99 ;  /* 0x000000632c27723e */ /* 0x000fe200000010ff */
[----:B--2---:R-:W-:Y:S02]  /*43d0*/  IMAD R14, R67, UR4, RZ ;  /* 0x00000004430e7c24 */ /* 0x004fe4000f8e02ff */
[----:B------:R-:W-:-:S04]  /*43e0*/  IMAD.WIDE.U32 R100, R13, UR4, R100 ;  /* 0x000000040d647c25 */ /* 0x000fc8000f8e0064 */
[----:B------:R-:W-:Y:S01]  /*43f0*/  IMAD R41, R13, UR5, R14 ;  /* 0x000000050d297c24 */ /* 0x000fe2000f8e020e */
[----:B0-----:R-:W-:-:S04]  /*4400*/  LEA R36, P1, R100, UR8, 0x1 ;  /* 0x0000000864247c11 */ /* 0x001fc8000f8208ff */
[----:B------:R-:W-:-:S04]  /*4410*/  IADD3 R41, PT, PT, R101, R41, RZ ;  /* 0x0000002965297210 */ /* 0x000fc80007ffe0ff */
[----:B------:R-:W-:-:S05]  /*4420*/  LEA.HI.X R37, R100, UR9, R41, 0x1, P1 ;  /* 0x0000000964257c11 */ /* 0x000fca00088f0c29 */
[----:B------:R0:W-:Y:S01]  /*4430*/  STG.E desc[UR6][R36.64], R39 ;  /* 0x0000002724007986 */ /* 0x0001e2000c101906 */
[----:B------:R-:W-:Y:S05]  /*4440*/  BRA `(.L_x_1908) ;  /* 0x0000002000307947 */ /* 0x000fea0003800000 */
.L_x_1877:
[----:B------:R-:W3:Y:S01]  /*4450*/  LDCU.64 UR10, c[0x0][0x3e8] ;  /* 0x00007d00ff0a77ac */ /* 0x000ee20008000a00 */
[----:B------:R-:W-:Y:S01]  /*4460*/  BSSY.RECONVERGENT B1, `(.L_x_1909) ;  /* 0x0000022000017945 */ /* 0x000fe20003800200 */
[----:B---3--:R-:W-:Y:S02]  /*4470*/  ISETP.GE.U32.AND P4, PT, R90, UR10, PT ;  /* 0x0000000a5a007c0c */ /* 0x008fe4000bf86070 */
[----:B------:R-:W-:Y:S02]  /*4480*/  ISETP.GE.U32.AND P2, PT, R88, UR10, PT ;  /* 0x0000000a58007c0c */ /* 0x000fe4000bf46070 */
[----:B------:R-:W-:Y:S02]  /*4490*/  ISETP.GE.U32.AND P1, PT, R86, UR10, PT ;  /* 0x0000000a56007c0c */ /* 0x000fe4000bf26070 */
[----:B------:R-:W-:Y:S01]  /*44a0*/  ISETP.GE.AND.EX P4, PT, R15, UR11, PT, P4 ;  /* 0x0000000b0f007c0c */ /* 0x000fe2000bf86340 */
[----:B------:R-:W-:-:S12]  /*44b0*/  @P3 BRA `(.L_x_1910) ;  /* 0x0000000000703947 */ /* 0x000fd80003800000 */
[--C-:B------:R-:W-:Y:S01]  /*44c0*/  FADD.FTZ R71, R71, -R50.reuse ;  /* 0x8000003247477221 */ /* 0x100fe20000010000 */
[----:B0-----:R-:W-:Y:S01]  /*44d0*/  FADD.FTZ R41, R16, -R50 ;  /* 0x8000003210297221 */ /* 0x001fe20000010000 */
[----:B------:R-:W0:Y:S01]  /*44e0*/  LDCU.64 UR4, c[0x0][0x3e0] ;  /* 0x00007c00ff0477ac */ /* 0x000e220008000a00 */
[----:B--2---:R-:W-:Y:S01]  /*44f0*/  MOV R42, R102 ;  /* 0x00000066002a7202 */ /* 0x004fe20000000f00 */
        /* <DEDUP_REMOVED lines=17> */
[----:B-1----:R-:W-:-:S04]  /*4610*/  LEA R40, P3, R42, UR8, 0x1 ;  /* 0x000000082a287c11 */ /* 0x002fc8000f8608ff */
[----:B------:R-:W-:Y:S02]  /*4620*/  LEA.HI.X R41, R42, UR9, R41, 0x1, P3 ;  /* 0x000000092a297c11 */ /* 0x000fe400098f0c29 */
[----:B------:R-:W0:Y:S01]  /*4630*/  MUFU.RCP R46, R46 ;  /* 0x0000002e002e7308 */ /* 0x000e220000001000 */
[----:B--2---:R-:W-:Y:S01]  /*4640*/  FMUL.FTZ R16, R48, R45 ;  /* 0x0000002d30107220 */ /* 0x004fe20000410000 */
[----:B0-----:R-:W-:-:S05]  /*4650*/  FMUL.FTZ R47, R47, R46 ;  /* 0x0000002e2f2f7220 */ /* 0x001fca0000410000 */
[----:B------:R-:W-:-:S05]  /*4660*/  F2FP.BF16.F32.PACK_AB R47, R47, R16 ;  /* 0x000000102f2f723e */ /* 0x000fca00000010ff */
[----:B------:R3:W-:Y:S02]  /*4670*/  STG.E desc[UR6][R40.64], R47 ;  /* 0x0000002f28007986 */ /* 0x0007e4000c101906 */
.L_x_1910:
[----:B------:R-:W-:Y:S05]  /*4680*/  BSYNC.RECONVERGENT B1 ;  /* 0x0000000000017941 */ /* 0x000fea0003800200 */
.L_x_1909:
[----:B------:R-:W-:Y:S04]  /*4690*/  BSSY.RECONVERGENT B1, `(.L_x_1911) ;  /* 0x000001e000017945 */ /* 0x000fe80003800200 */
[----:B------:R-:W-:Y:S05]  /*46a0*/  @P4 BRA `(.L_x_1912) ;  /* 0x0000000000704947 */ /* 0x000fea0003800000 */
[--C-:B0--3--:R-:W-:Y:S01]  /*46b0*/  FADD.FTZ R41, R14, -R50.reuse ;  /* 0x800000320e297221 */ /* 0x109fe20000010000 */
[----:B------:R-:W-:Y:S01]  /*46c0*/  FADD.FTZ R69, R69, -R50 ;  /* 0x8000003245457221 */ /* 0x000fe20000010000 */
        /* <DEDUP_REMOVED lines=26> */
.L_x_1912:
[----:B------:R-:W-:Y:S05]  /*4870*/  BSYNC.RECONVERGENT B1 ;  /* 0x0000000000017941 */ /* 0x000fea0003800200 */
.L_x_1911:
        /* <DEDUP_REMOVED lines=10> */
[--C-:B0--34-:R-:W-:Y:S01]  /*4920*/  FADD.FTZ R41, R18, -R50.reuse ;  /* 0x8000003212297221 */ /* 0x119fe20000010000 */
        /* <DEDUP_REMOVED lines=27> */
.L_x_1914:
[----:B------:R-:W-:Y:S05]  /*4ae0*/  BSYNC.RECONVERGENT B1 ;  /* 0x0000000000017941 */ /* 0x000fea0003800200 */
.L_x_1913:
[----:B------:R-:W-:Y:S04]  /*4af0*/  BSSY.RECONVERGENT B1, `(.L_x_1915) ;  /* 0x000001e000017945 */ /* 0x000fe80003800200 */
[----:B------:R-:W-:Y:S05]  /*4b00*/  @P1 BRA `(.L_x_1916) ;  /* 0x0000000000701947 */ /* 0x000fea0003800000 */
[--C-:B------:R-:W-:Y:S01]  /*4b10*/  FADD.FTZ R75, R75, -R50.reuse ;  /* 0x800000324b4b7221 */ /* 0x100fe20000010000 */
[----:B0--34-:R-:W-:Y:S01]  /*4b20*/  FADD.FTZ R41, R20, -R50 ;  /* 0x8000003214297221 */ /* 0x019fe20000010000 */
        /* <DEDUP_REMOVED lines=14> */
[----:B------:R-:W-:Y:S01]  /*4c10*/  IMAD R41, R86, UR5, R41 ;  /* 0x0000000556297c24 */ /* 0x000fe2000f8e0229 */
[----:B-1----:R-:W-:-:S04]  /*4c20*/  LEA R40, P1, R42, UR8, 0x1 ;  /* 0x000000082a287c11 */ /* 0x002fc8000f8208ff */
[----:B------:R-:W-:Y:S01]  /*4c30*/  IADD3 R41, PT, PT, R43, R41, RZ ;  /* 0x000000292b297210 */ /* 0x000fe20007ffe0ff */
[----:B--2---:R-:W-:-:S03]  /*4c40*/  FADD.FTZ R16, R14, 1 ;  /* 0x3f8000000e107421 */ /* 0x004fc60000010000 */
[----:B------:R-:W-:-:S03]  /*4c50*/  LEA.HI.X R41, R42, UR9, R41, 0x1, P1 ;  /* 0x000000092a297c11 */ /* 0x000fc600088f0c29 */
[----:B------:R-:W1:Y:S01]  /*4c60*/  MUFU.RCP R16, R16 ;  /* 0x0000001000107308 */ /* 0x000e620000001000 */
[----:B0-----:R-:W-:-:S07]  /*4c70*/  FADD.FTZ R20, R18, 1 ;  /* 0x3f80000012147421 */ /* 0x001fce0000010000 */
[----:B------:R-:W0:Y:S01]  /*4c80*/  MUFU.RCP R20, R20 ;  /* 0x0000001400147308 */ /* 0x000e220000001000 */
[----:B-1----:R-:W-:Y:S01]  /*4c90*/  FMUL.FTZ R14, R75, R16 ;  /* 0x000000104b0e7220 */ /* 0x002fe20000410000 */
[----:B0-----:R-:W-:-:S05]  /*4ca0*/  FMUL.FTZ R45, R45, R20 ;  /* 0x000000142d2d7220 */ /* 0x001fca0000410000 */
[----:B------:R-:W-:-:S05]  /*4cb0*/  F2FP.BF16.F32.PACK_AB R45, R45, R14 ;  /* 0x0000000e2d2d723e */ /* 0x000fca00000010ff */
[----:B------:R0:W-:Y:S02]  /*4cc0*/  STG.E desc[UR6][R40.64], R45 ;  /* 0x0000002d28007986 */ /* 0x0001e4000c101906 */
.L_x_1916:
[----:B------:R-:W-:Y:S05]  /*4cd0*/  BSYNC.RECONVERGENT B1 ;  /* 0x0000000000017941 */ /* 0x000fea0003800200 */
.L_x_1915:
        /* <DEDUP_REMOVED lines=30> */
.L_x_1918:
[----:B------:R-:W-:Y:S05]  /*4ec0*/  BSYNC.RECONVERGENT B1 ;  /* 0x0000000000017941 */ /* 0x000fea0003800200 */
.L_x_1917:
[----:B------:R-:W-:Y:S04]  /*4ed0*/  BSSY.RECONVERGENT B1, `(.L_x_1919) ;  /* 0x000001e000017945 */ /* 0x000fe80003800200 */
[----:B------:R-:W-:Y:S05]  /*4ee0*/  @P6 BRA `(.L_x_1920) ;  /* 0x0000000000706947 */ /* 0x000fea0003800000 */
        /* <DEDUP_REMOVED lines=19> */
[----:B--2---:R-:W-:-:S06]  /*5020*/  FADD.FTZ R16, R14, 1 ;  /* 0x3f8000000e107421 */ /* 0x004fcc0000010000 */
[----:B------:R-:W1:Y:S01]  /*5030*/  MUFU.RCP R16, R16 ;  /* 0x0000001000107308 */ /* 0x000e620000001000 */
[----:B0-----:R-:W-:-:S07]  /*5040*/  FADD.FTZ R20, R18, 1 ;  /* 0x3f80000012147421 */ /* 0x001fce0000010000 */
[----:B------:R-:W0:Y:S01]  /*5050*/  MUFU.RCP R20, R20 ;  /* 0x0000001400147308 */ /* 0x000e220000001000 */
[----:B-1----:R-:W-:Y:S01]  /*5060*/  FMUL.FTZ R14, R41, R16 ;  /* 0x00000010290e7220 */ /* 0x002fe20000410000 */
[----:B------:R-:W-:Y:S01]  /*5070*/  LEA.HI.X R41, R42, UR9, R47, 0x1, P1 ;  /* 0x000000092a297c11 */ /* 0x000fe200088f0c2f */
[----:B0-----:R-:W-:-:S05]  /*5080*/  FMUL.FTZ R45, R45, R20 ;  /* 0x000000142d2d7220 */ /* 0x001fca0000410000 */
[----:B------:R-:W-:-:S05]  /*5090*/  F2FP.BF16.F32.PACK_AB R45, R45, R14 ;  /* 0x0000000e2d2d723e */ /* 0x000fca00000010ff */
[----:B------:R0:W-:Y:S02]  /*50a0*/  STG.E desc[UR6][R40.64], R45 ;  /* 0x0000002d28007986 */ /* 0x0001e4000c101906 */
.L_x_1920:
[----:B------:R-:W-:Y:S05]  /*50b0*/  BSYNC.RECONVERGENT B1 ;  /* 0x0000000000017941 */ /* 0x000fea0003800200 */
.L_x_1919:
        /* <DEDUP_REMOVED lines=38> */
.L_x_1922:
[----:B------:R-:W-:Y:S05]  /*5320*/  BSYNC.RECONVERGENT B1 ;  /* 0x0000000000017941 */ /* 0x000fea0003800200 */
.L_x_1921:
        /* <DEDUP_REMOVED lines=30> */
.L_x_1924:
[----:B------:R-:W-:Y:S05]  /*5510*/  BSYNC.RECONVERGENT B1 ;  /* 0x0000000000017941 */ /* 0x000fea0003800200 */
.L_x_1923:
[----:B------:R-:W-:Y:S04]  /*5520*/  BSSY.RECONVERGENT B1, `(.L_x_1925) ;  /* 0x000001e000017945 */ /* 0x000fe80003800200 */
[----:B------:R-:W-:Y:S05]  /*5530*/  @P5 BRA `(.L_x_1926) ;  /* 0x0000000000705947 */ /* 0x000fea0003800000 */
[--C-:B0--34-:R-:W-:Y:S01]  /*5540*/  FADD.FTZ R41, R30, -R50.reuse ;  /* 0x800000321e297221 */ /* 0x119fe20000010000 */
[----:B------:R-:W-:Y:S01]  /*5550*/  FADD.FTZ R85, R85, -R50 ;  /* 0x8000003255557221 */ /* 0x000fe20000010000 */
[----:B------:R-:W0:Y:S01]  /*5560*/  LDCU.64 UR4, c[0x0][0x3e0] ;  /* 0x00007c00ff0477ac */ /* 0x000e220008000a00 */
[----:B------:R-:W-:Y:S01]  /*5570*/  MOV R40, R102 ;  /* 0x0000006600287202 */ /* 0x000fe20000000f00 */
[-C--:B-1----:R-:W-:Y:S01]  /*5580*/  FMUL.FTZ R41, R41, R44.reuse ;  /* 0x0000002c29297220 */ /* 0x082fe20000410000 */
[----:B------:R-:W-:Y:S01]  /*5590*/  FMUL.FTZ R16, R85, R44 ;  /* 0x0000002c55107220 */ /* 0x000fe20000410000 */
[----:B------:R-:W2:Y:S02]  /*55a0*/  LDCU.64 UR8, c[0x0][0x380] ;  /* 0x00007000ff0877ac */ /* 0x000ea40008000a00 */
[----:B-----5:R-:W-:Y:S01]  /*55b0*/  FFMA.FTZ R43, R36, R41, R38 ;  /* 0x00000029242b7223 */ /* 0x020fe20000010026 */
[----:B------:R-:W-:Y:S01]  /*55c0*/  FFMA.FTZ R45, R37, R16, R39 ;  /* 0x00000010252d7223 */ /* 0x000fe20000010027 */
[----:B------:R-:W-:-:S02]  /*55d0*/  MOV R41, R101 ;  /* 0x0000006500297202 */ /* 0x000fc40000000f00 */
[----:B------:R-:W-:Y:S01]  /*55e0*/  FMUL.FTZ R14, R43, -1.4426950216293334961 ;  /* 0xbfb8aa3b2b0e7820 */ /* 0x000fe20000410000 */
[----:B------:R-:W-:-:S05]  /*55f0*/  FMUL.FTZ R18, R45, -1.4426950216293334961 ;  /* 0xbfb8aa3b2d127820 */ /* 0x000fca0000410000 */
[----:B------:R-:W1:Y:S01]  /*5600*/  MUFU.EX2 R14, R14 ;  /* 0x0000000e000e7308 */ /* 0x000e620000000800 */
[----:B0-----:R-:W-:Y:S02]  /*5610*/  IMAD R47, R29, UR4, RZ ;  /* 0x000000041d2f7c24 */ /* 0x001fe4000f8e02ff */
[----:B------:R-:W-:-:S05]  /*5620*/  IMAD.WIDE.U32 R40, R76, UR4, R40 ;  /* 0x000000044c287c25 */ /* 0x000fca000f8e0028 */
[----:B------:R-:W0:Y:S01]  /*5630*/  MUFU.EX2 R18, R18 ;  /* 0x0000001200127308 */ /* 0x000e220000000800 */
[----:B------:R-:W-:Y:S01]  /*5640*/  IMAD R47, R76, UR5, R47 ;  /* 0x000000054c2f7c24 */ /* 0x000fe2000f8e022f */
[----:B--2---:R-:W-:-:S04]  /*5650*/  LEA R42, P3, R40, UR8, 0x1 ;  /* 0x00000008282a7c11 */ /* 0x004fc8000f8608ff */
[----:B------:R-:W-:Y:S01]  /*5660*/  IADD3 R47, PT, PT, R41, R47, RZ ;  /* 0x0000002f292f7210 */ /* 0x000fe20007ffe0ff */
[----:B-1----:R-:W-:-:S06]  /*5670*/  FADD.FTZ R16, R14, 1 ;  /* 0x3f8000000e107421 */ /* 0x002fcc0000010000 */
        /* <DEDUP_REMOVED lines=8> */
.L_x_1926:
[----:B------:R-:W-:Y:S05]  /*5700*/  BSYNC.RECONVERGENT B1 ;  /* 0x0000000000017941 */ /* 0x000fea0003800200 */
.L_x_1925:
        /* <DEDUP_REMOVED lines=30> */
.L_x_1928:
[----:B------:R-:W-:Y:S05]  /*58f0*/  BSYNC.RECONVERGENT B1 ;  /* 0x0000000000017941 */ /* 0x000fea0003800200 */
.L_x_1927:
        /* <DEDUP_REMOVED lines=12> */
[--C-:B------:R-:W-:Y:S01]  /*59c0*/  FADD.FTZ R89, R89, -R50.reuse ;  /* 0x8000003259597221 */ /* 0x100fe20000010000 */
[----:B0--34-:R-:W-:Y:S01]  /*59d0*/  FADD.FTZ R41, R34, -R50 ;  /* 0x8000003222297221 */ /* 0x019fe20000010000 */
[----:B------:R-:W0:Y:S01]  /*59e0*/  LDCU.64 UR4, c[0x0][0x3e0] ;  /* 0x00007c00ff0477ac */ /* 0x000e220008000a00 */
[----:B------:R-:W-:Y:S01]  /*59f0*/  MOV R40, R102 ;  /* 0x0000006600287202 */ /* 0x000fe20000000f00 */
[-C--:B-1----:R-:W-:Y:S01]  /*5a00*/  FMUL.FTZ R89, R89, R44.reuse ;  /* 0x0000002c59597220 */ /* 0x082fe20000410000 */
[----:B------:R-:W-:Y:S01]  /*5a10*/  FMUL.FTZ R16, R41, R44 ;  /* 0x0000002c29107220 */ /* 0x000fe20000410000 */
[----:B------:R-:W2:Y:S01]  /*5a20*/  LDCU.64 UR8, c[0x0][0x380] ;  /* 0x00007000ff0877ac */ /* 0x000ea20008000a00 */
[----:B------:R-:W-:Y:S01]  /*5a30*/  MOV R41, R101 ;  /* 0x0000006500297202 */ /* 0x000fe20000000f00 */
[----:B-----5:R-:W-:Y:S01]  /*5a40*/  FFMA.FTZ R89, R36, R89, R38 ;  /* 0x0000005924597223 */ /* 0x020fe20000010026 */
[----:B------:R-:W-:-:S03]  /*5a50*/  FFMA.FTZ R45, R37, R16, R39 ;  /* 0x00000010252d7223 */ /* 0x000fc60000010027 */
        /* <DEDUP_REMOVED lines=9> */
[----:B-1----:R-:W-:-:S03]  /*5af0*/  FADD.FTZ R16, R14, 1 ;  /* 0x3f8000000e107421 */ /* 0x002fc60000010000 */
        /* <DEDUP_REMOVED lines=8> */
.L_x_1930:
[----:B------:R-:W-:Y:S05]  /*5b80*/  BSYNC.RECONVERGENT B1 ;  /* 0x0000000000017941 */ /* 0x000fea0003800200 */
.L_x_1929:
[----:B------:R-:W-:Y:S04]  /*5b90*/  BSSY.RECONVERGENT B1, `(.L_x_1931) ;  /* 0x000001e000017945 */ /* 0x000fe80003800200 */
[----:B------:R-:W-:Y:S05]  /*5ba0*/  @P2 BRA `(.L_x_1932) ;  /* 0x0000000000702947 */ /* 0x000fea0003800000 */
        /* <DEDUP_REMOVED lines=28> */
.L_x_1932:
[----:B------:R-:W-:Y:S05]  /*5d70*/  BSYNC.RECONVERGENT B1 ;  /* 0x0000000000017941 */ /* 0x000fea0003800200 */
.L_x_1931:
        /* <DEDUP_REMOVED lines=30> */
.L_x_1934:
[----:B------:R-:W-:Y:S05]  /*5f60*/  BSYNC.RECONVERGENT B1 ;  /* 0x0000000000017941 */ /* 0x000fea0003800200 */
.L_x_1933:
        /* <DEDUP_REMOVED lines=30> */
.L_x_1936:
[----:B------:R-:W-:Y:S05]  /*6150*/  BSYNC.RECONVERGENT B1 ;  /* 0x0000000000017941 */ /* 0x000fea0003800200 */
.L_x_1935:
        /* <DEDUP_REMOVED lines=30> */
.L_x_1938:
[----:B------:R-:W-:Y:S05]  /*6340*/  BSYNC.RECONVERGENT B1 ;  /* 0x0000000000017941 */ /* 0x000fea0003800200 */
.L_x_1937:
[----:B------:R-:W-:Y:S05]  /*6350*/  @P6 BRA `(.L_x_1908) ;  /* 0x00000000006c6947 */ /* 0x000fea0003800000 */
[--C-:B------:R-:W-:Y:S01]  /*6360*/  FADD.FTZ R99, R99, -R50.reuse ;  /* 0x8000003263637221 */ /* 0x100fe20000010000 */
[----:B0--34-:R-:W-:Y:S01]  /*6370*/  FADD.FTZ R41, R68, -R50 ;  /* 0x8000003244297221 */ /* 0x019fe20000010000 */
[----:B------:R-:W0:Y:S01]  /*6380*/  LDCU.64 UR4, c[0x0][0x3e0] ;  /* 0x00007c00ff0477ac */ /* 0x000e220008000a00 */
[----:B------:R-:W-:Y:S01]  /*6390*/  MOV R100, R102 ;  /* 0x0000006600647202 */ /* 0x000fe20000000f00 */
[-C--:B-1----:R-:W-:Y:S01]  /*63a0*/  FMUL.FTZ R99, R99, R44.reuse ;  /* 0x0000002c63637220 */ /* 0x082fe20000410000 */
[----:B------:R-:W-:Y:S01]  /*63b0*/  FMUL.FTZ R44, R41, R44 ;  /* 0x0000002c292c7220 */ /* 0x000fe20000410000 */
[----:B------:R-:W1:Y:S02]  /*63c0*/  LDCU.64 UR8, c[0x0][0x380] ;  /* 0x00007000ff0877ac */ /* 0x000e640008000a00 */
[----:B-----5:R-:W-:Y:S01]  /*63d0*/  FFMA.FTZ R99, R36, R99, R38 ;  /* 0x0000006324637223 */ /* 0x020fe20000010026 */
[----:B------:R-:W-:-:S03]  /*63e0*/  FFMA.FTZ R39, R37, R44, R39 ;  /* 0x0000002c25277223 */ /* 0x000fc60000010027 */
[----:B------:R-:W-:Y:S01]  /*63f0*/  FMUL.FTZ R14, R99, -1.4426950216293334961 ;  /* 0xbfb8aa3b630e7820 */ /* 0x000fe20000410000 */
[----:B------:R-:W-:-:S05]  /*6400*/  FMUL.FTZ R18, R39, -1.4426950216293334961 ;  /* 0xbfb8aa3b27127820 */ /* 0x000fca0000410000 */
[----:B------:R-:W3:Y:S01]  /*6410*/  MUFU.EX2 R14, R14 ;  /* 0x0000000e000e7308 */ /* 0x000ee20000000800 */
[----:B0-----:R-:W-:Y:S02]  /*6420*/  IMAD R22, R67, UR4, RZ ;  /* 0x0000000443167c24 */ /* 0x001fe4000f8e02ff */
[----:B------:R-:W-:-:S05]  /*6430*/  IMAD.WIDE.U32 R100, R13, UR4, R100 ;  /* 0x000000040d647c25 */ /* 0x000fca000f8e0064 */
[----:B------:R-:W0:Y:S01]  /*6440*/  MUFU.EX2 R18, R18 ;  /* 0x0000001200127308 */ /* 0x000e220000000800 */
[----:B------:R-:W-:Y:S01]  /*6450*/  IMAD R37, R13, UR5, R22 ;  /* 0x000000050d257c24 */ /* 0x000fe2000f8e0216 */
[----:B-1----:R-:W-:-:S04]  /*6460*/  LEA R36, P1, R100, UR8, 0x1 ;  /* 0x0000000864247c11 */ /* 0x002fc8000f8208ff */
[----:B------:R-:W-:Y:S01]  /*6470*/  IADD3 R37, PT, PT, R101, R37, RZ ;  /* 0x0000002565257210 */ /* 0x000fe20007ffe0ff */
[----:B---3--:R-:W-:-:S03]  /*6480*/  FADD.FTZ R16, R14, 1 ;  /* 0x3f8000000e107421 */ /* 0x008fc60000010000 */
        /* <DEDUP_REMOVED lines=8> */
.L_x_1908:
[----:B------:R-:W-:Y:S05]  /*6510*/  BSYNC.RECONVERGENT B0 ;  /* 0x0000000000007941 */ /* 0x000fea0003800200 */
.L_x_1876:
[----:B------:R-:W1:Y:S01]  /*6520*/  LDCU UR4, c[0x0][0x3f8] ;  /* 0x00007f00ff0477ac */ /* 0x000e620008000800 */
[----:B------:R-:W-:Y:S02]  /*6530*/  IADD3 R8, PT, PT, R5, R8, RZ ;  /* 0x0000000805087210 */ /* 0x000fe40007ffe0ff */
[----:B------:R-:W-:Y:S01]  /*6540*/  IADD3 R6, PT, PT, R6, 0x1, RZ ;  /* 0x0000000106067810 */ /* 0x000fe20007ffe0ff */
[----:B------:R-:W1:Y:S02]  /*6550*/  LDCU UR5, c[0x0][0x3c8] ;  /* 0x00007900ff0577ac */ /* 0x000e640008000800 */
[----:B-1----:R-:W-:-:S06]  /*6560*/  UIMAD UR4, UR4, UR5, URZ ;  /* 0x00000005040472a4 */ /* 0x002fcc000f8e02ff */
[----:B------:R-:W-:-:S13]  /*6570*/  ISETP.GE.AND P1, PT, R8, UR4, PT ;  /* 0x0000000408007c0c */ /* 0x000fda000bf26270 */
[----:B------:R-:W-:Y:S05]  /*6580*/  @!P1 BRA `(.L_x_1939) ;  /* 0xffffff9c00709947 */ /* 0x000fea000383ffff */
[----:B------:R-:W-:Y:S05]  /*6590*/  EXIT ;  /* 0x000000000000794d */ /* 0x000fea0003800000 */
.L_x_1940:
        /* <DEDUP_REMOVED lines=14> */
.L_x_4917:


//--------------------- .text._Z35group_norm_nhwc_fwd_one_pass_kernelI11Bf16IOFp32WLi256ELi128ELi512EEv26Group_norm_nhwc_fwd_params --------------------------
	.section	.text._Z35group_norm_nhwc_fwd_one_pass_kernelI11Bf16IOFp32WLi256ELi128ELi512EEv26Group_norm_nhwc_fwd_params,"ax",@progbits
	.align	128
        .global         _Z35group_norm_nhwc_fwd_one_pass_kernelI11Bf16IOFp32WLi256ELi128ELi512EEv26Group_norm_nhwc_fwd_params
        .type           _Z35group_norm_nhwc_fwd_one_pass_kernelI11Bf16IOFp32WLi256ELi128ELi512EEv26Group_norm_nhwc_fwd_params,@function
        .size           _Z35group_norm_nhwc_fwd_one_pass_kernelI11Bf16IOFp32WLi256ELi128ELi512EEv26Group_norm_nhwc_fwd_params,(.L_x_4918 - _Z35group_norm_nhwc_fwd_one_pass_kernelI11Bf16IOFp32WLi256ELi128ELi512EEv26Group_norm_nhwc_fwd_params)
        .other          _Z35group_norm_nhwc_fwd_one_pass_kernelI11Bf16IOFp32WLi256ELi128ELi512EEv26Group_norm_nhwc_fwd_params,@"STO_CUDA_ENTRY STV_DEFAULT"
_Z35group_norm_nhwc_fwd_one_pass_kernelI11Bf16IOFp32WLi256ELi128ELi512EEv26Group_norm_nhwc_fwd_params:
.text._Z35group_norm_nhwc_fwd_one_pass_kernelI11Bf16IOFp32WLi256ELi128ELi512EEv26Group_norm_nhwc_fwd_params:
        /* <DEDUP_REMOVED lines=14> */
[----:B------:R-:W2:Y:S01]  /*00e0*/  S2R R88, SR_LANEID ;  /* 0x0000000000587919 */ /* 0x000ea20000000000 */
[----:B----4-:R-:W-:Y:S02]  /*00f0*/  ISETP.NE.U32.AND P1, PT, RZ, UR6, PT ;  /* 0x00000006ff007c0c */ /* 0x010fe4000bf25070 */
[----:B0-----:R-:W-:-:S02]  /*0100*/  SHF.R.U32.HI R0, RZ, 0x6, R92 ;  /* 0x00000006ff007819 */ /* 0x001fc4000001165c */
        /* <DEDUP_REMOVED lines=9> */
[----:B------:R-:W-:Y:S02]  /*01a0*/  IADD3 R96, PT, PT, R0, 0xd8, RZ ;  /* 0x000000d800607810 */ /* 0x000fe40007ffe0ff */
[----:B------:R-:W-:Y:S02]  /*01b0*/  SHF.R.S32.HI R101, RZ, 0x1f, R106 ;  /* 0x0000001fff657819 */ /* 0x000fe4000001146a */
[----:B------:R-:W-:Y:S02]  /*01c0*/  SHF.R.S32.HI R99, RZ, 0x1f, R104 ;  /* 0x0000001fff637819 */ /* 0x000fe40000011468 */
[----:B------:R-:W-:Y:S02]  /*01d0*/  SHF.R.S32.HI R97, RZ, 0x1f, R102 ;  /* 0x0000001fff617819 */ /* 0x000fe40000011466 */
[----:B------:R-:W-:-:S02]  /*01e0*/  SHF.R.S32.HI R95, RZ, 0x1f, R100 ;  /* 0x0000001fff5f7819 */ /* 0x000fc40000011464 */
[----:B------:R-:W-:Y:S02]  /*01f0*/  SHF.R.S32.HI R93, RZ, 0x1f, R98 ;  /* 0x0000001fff5d7819 */ /* 0x000fe40000011462 */
[----:B0-2---:R-:W-:-:S07]  /*0200*/  SHF.R.S32.HI R91, RZ, 0x1f, R96 ;  /* 0x0000001fff5b7819 */ /* 0x005fce0000011460 */
.L_x_2080:
[----:B0-----:R-:W0:Y:S01]  /*0210*/  LDC R8, c[0x0][0x3f8] ;  /* 0x0000fe00ff087b82 */ /* 0x001e220000000800 */
[----:B------:R-:W-:Y:S01]  /*0220*/  IABS R6, R107 ;  /* 0x0000006b00067213 */ /* 0x000fe20000000000 */
[----:B------:R-:W1:Y:S01]  /*0230*/  LDCU UR8, c[0x0][0x404] ;  /* 0x00008080ff0877ac */ /* 0x000e620008000800 */
[----:B------:R-:W-:Y:S02]  /*0240*/  SHF.L.U32 R111, R92, 0x1, RZ ;  /* 0x000000015c6f7819 */ /* 0x000fe400000006ff */
[----:B------:R-:W-:Y:S01]  /*0250*/  MOV R89, RZ ;  /* 0x000000ff00597202 */ /* 0x000fe20000000f00 */
[----:B--2---:R-:W2:Y:S01]  /*0260*/  LDCU.64 UR4, c[0x0][0x3e8] ;  /* 0x00007d00ff0477ac */ /* 0x004ea20008000a00 */
[----:B0-----:R-:W-:-:S04]  /*0270*/  IABS R5, R8 ;  /* 0x0000000800057213 */ /* 0x001fc80000000000 */
[----:B------:R-:W0:Y:S08]  /*0280*/  I2F.RP R0, R5 ;  /* 0x0000000500007306 */ /* 0x000e300000209400 */
[----:B0-----:R-:W0:Y:S02]  /*0290*/  MUFU.RCP R0, R0 ;  /* 0x0000000000007308 */ /* 0x001e240000001000 */
[----:B0-----:R-:W-:-:S06]  /*02a0*/  IADD3 R2, PT, PT, R0, 0xffffffe, RZ ;  /* 0x0ffffffe00027810 */ /* 0x001fcc0007ffe0ff */
[----:B---34-:R0:W3:Y:S02]  /*02b0*/  F2I.FTZ.U32.TRUNC.NTZ R3, R2 ;  /* 0x0000000200037305 */ /* 0x0180e4000021f000 */
[----:B0-----:R-:W-:Y:S02]  /*02c0*/  MOV R2, RZ ;  /* 0x000000ff00027202 */ /* 0x001fe40000000f00 */
[----:B---3--:R-:W-:-:S05]  /*02d0*/  IADD3 R4, PT, PT, RZ, -R3, RZ ;  /* 0x80000003ff047210 */ /* 0x008fca0007ffe0ff */
[----:B------:R-:W-:-:S04]  /*02e0*/  IMAD R7, R4, R5, RZ ;  /* 0x0000000504077224 */ /* 0x000fc800078e02ff */
[----:B------:R-:W-:Y:S01]  /*02f0*/  IMAD.HI.U32 R3, R3, R7, R2 ;  /* 0x0000000703037227 */ /* 0x000fe200078e0002 */
[----:B------:R-:W-:-:S04]  /*0300*/  LOP3.LUT R2, R107, R8, RZ, 0x3c, !PT ;  /* 0x000000086b027212 */ /* 0x000fc800078e3cff */
[----:B------:R-:W-:Y:S01]  /*0310*/  ISETP.GE.AND P4, PT, R2, RZ, PT ;  /* 0x000000ff0200720c */ /* 0x000fe20003f86270 */
[----:B------:R-:W-:-:S05]  /*0320*/  IMAD.HI.U32 R4, R3, R6, RZ ;  /* 0x0000000603047227 */ /* 0x000fca00078e00ff */
[----:B------:R-:W-:-:S05]  /*0330*/  IADD3 R0, PT, PT, -R4, RZ, RZ ;  /* 0x000000ff04007210 */ /* 0x000fca0007ffe1ff */
[----:B------:R-:W-:-:S05]  /*0340*/  IMAD R0, R5, R0, R6 ;  /* 0x0000000005007224 */ /* 0x000fca00078e0206 */
[----:B------:R-:W-:-:S13]  /*0350*/  ISETP.GT.U32.AND P1, PT, R5, R0, PT ;  /* 0x000000000500720c */ /* 0x000fda0003f24070 */
[-C--:B------:R-:W-:Y:S02]  /*0360*/  @!P1 IADD3 R0, PT, PT, R0, -R5.reuse, RZ ;  /* 0x8000000500009210 */ /* 0x080fe40007ffe0ff */
[----:B------:R-:W-:Y:S02]  /*0370*/  @!P1 IADD3 R4, PT, PT, R4, 0x1, RZ ;  /* 0x0000000104049810 */ /* 0x000fe40007ffe0ff */
[----:B------:R-:W-:Y:S02]  /*0380*/  ISETP.GE.U32.AND P3, PT, R0, R5, PT ;  /* 0x000000050000720c */ /* 0x000fe40003f66070 */
[----:B------:R-:W-:Y:S02]  /*0390*/  SHF.R.U32.HI R0, RZ, 0x6, R92 ;  /* 0x00000006ff007819 */ /* 0x000fe4000001165c */
[----:B------:R-:W-:-:S03]  /*03a0*/  ISETP.NE.AND P1, PT, R8, RZ, PT ;  /* 0x000000ff0800720c */ /* 0x000fc60003f25270 */
[----:B-1----:R-:W-:Y:S01]  /*03b0*/  IMAD R3, R103, UR8, R0 ;  /* 0x0000000867037c24 */ /* 0x002fe2000f8e0200 */
[----:B------:R-:W0:Y:S04]  /*03c0*/  LDCU.64 UR8, c[0x0][0x3f0] ;  /* 0x00007e00ff0877ac */ /* 0x000e280008000a00 */
[C---:B--2---:R-:W-:Y:S02]  /*03d0*/  ISETP.GE.U32.AND P2, PT, R3.reuse, UR4, PT ;  /* 0x0000000403007c0c */ /* 0x044fe4000bf46070 */
[----:B------:R-:W-:Y:S02]  /*03e0*/  SHF.R.S32.HI R5, RZ, 0x1f, R3 ;  /* 0x0000001fff057819 */ /* 0x000fe40000011403 */
[----:B------:R-:W-:Y:S02]  /*03f0*/  IADD3 R7, PT, PT, R3, 0x10, RZ ;  /* 0x0000001003077810 */ /* 0x000fe40007ffe0ff */
[----:B------:R-:W-:-:S02]  /*0400*/  @P3 IADD3 R4, PT, PT, R4, 0x1, RZ ;  /* 0x0000000104043810 */ /* 0x000fc40007ffe0ff */
[----:B------:R-:W-:Y:S02]  /*0410*/  ISETP.GE.AND.EX P2, PT, R5, UR5, PT, P2 ;  /* 0x0000000505007c0c */ /* 0x000fe4000bf46320 */
[----:B------:R-:W-:Y:S02]  /*0420*/  ISETP.GE.U32.AND P3, PT, R7, UR4, PT ;  /* 0x0000000407007c0c */ /* 0x000fe4000bf66070 */
[----:B------:R-:W-:Y:S02]  /*0430*/  SHF.R.S32.HI R9, RZ, 0x1f, R7 ;  /* 0x0000001fff097819 */ /* 0x000fe40000011407 */
[----:B------:R-:W-:Y:S02]  /*0440*/  @!P4 IADD3 R4, PT, PT, -R4, RZ, RZ ;  /* 0x000000ff0404c210 */ /* 0x000fe40007ffe1ff */
[----:B------:R-:W-:Y:S02]  /*0450*/  ISETP.GE.AND.EX P3, PT, R9, UR5, PT, P3 ;  /* 0x0000000509007c0c */ /* 0x000fe4000bf66330 */
[----:B------:R-:W-:-:S02]  /*0460*/  @!P1 LOP3.LUT R4, RZ, R8, RZ, 0x33, !PT ;  /* 0x00000008ff049212 */ /* 0x000fc400078e33ff */
[----:B------:R-:W-:Y:S01]  /*0470*/  IADD3 R11, PT, PT, R3, 0x18, RZ ;  /* 0x00000018030b7810 */ /* 0x000fe20007ffe0ff */
[----:B------:R-:W1:Y:S01]  /*0480*/  @!P2 LDC.64 R22, c[0x0][0x3e0] ;  /* 0x0000f800ff16ab82 */ /* 0x000e620000000a00 */
[----:B------:R-:W-:Y:S02]  /*0490*/  IADD3 R108, PT, PT, -R4, RZ, RZ ;  /* 0x000000ff046c7210 */ /* 0x000fe40007ffe1ff */
[----:B------:R-:W-:Y:S02]  /*04a0*/  ISETP.GE.U32.AND P4, PT, R11, UR4, PT ;  /* 0x000000040b007c0c */ /* 0x000fe4000bf86070 */
[----:B------:R-:W-:Y:S01]  /*04b0*/  SHF.R.S32.HI R17, RZ, 0x1f, R11 ;  /* 0x0000001fff117819 */ /* 0x000fe2000001140b */
[----:B------:R-:W-:Y:S01]  /*04c0*/  IMAD R108, R8, R108, R107 ;  /* 0x0000006c086c7224 */ /* 0x000fe200078e026b */
[----:B------:R-:W-:Y:S01]  /*04d0*/  IADD3 R13, PT, PT, R3, 0x20, RZ ;  /* 0x00000020030d7810 */ /* 0x000fe20007ffe0ff */
[----:B------:R-:W2:Y:S01]  /*04e0*/  @!P3 LDC.64 R24, c[0x0][0x3e0] ;  /* 0x0000f800ff18bb82 */ /* 0x000ea20000000a00 */
[----:B------:R-:W-:-:S02]  /*04f0*/  ISETP.GE.AND.EX P4, PT, R17, UR5, PT, P4 ;  /* 0x0000000511007c0c */ /* 0x000fc4000bf86340 */
[----:B------:R-:W-:Y:S02]  /*0500*/  ISETP.GE.U32.AND P5, PT, R13, UR4, PT ;  /* 0x000000040d007c0c */ /* 0x000fe4000bfa6070 */
[----:B------:R-:W-:Y:S02]  /*0510*/  SHF.R.S32.HI R19, RZ, 0x1f, R13 ;  /* 0x0000001fff137819 */ /* 0x000fe4000001140d */
[----:B------:R-:W-:Y:S01]  /*0520*/  SHF.L.U32 R108, R108, 0x7, RZ ;  /* 0x000000076c6c7819 */ /* 0x000fe200000006ff */
[----:B------:R-:W3:Y:S01]  /*0530*/  @!P2 LDC.64 R26, c[0x0][0x390] ;  /* 0x0000e400ff1aab82 */ /* 0x000ee20000000a00 */
[----:B------:R-:W-:Y:S02]  /*0540*/  SHF.R.S32.HI R0, RZ, 0x1f, R4 ;  /* 0x0000001fff007819 */ /* 0x000fe40000011404 */
[----:B------:R-:W-:Y:S02]  /*0550*/  ISETP.GE.AND.EX P5, PT, R19, UR5, PT, P5 ;  /* 0x0000000513007c0c */ /* 0x000fe4000bfa6350 */
[----:B------:R-:W-:Y:S01]  /*0560*/  LOP3.LUT R110, R108, 0x7e, R111, 0xf8, !PT ;  /* 0x0000007e6c6e7812 */ /* 0x000fe200078ef86f */
[----:B0-----:R-:W-:Y:S01]  /*0570*/  IMAD R15, R0, UR8, RZ ;  /* 0x00000008000f7c24 */ /* 0x001fe2000f8e02ff */
[----:B------:R-:W-:Y:S01]  /*0580*/  SHF.R.S32.HI R111, RZ, 0x1f, R108 ;  /* 0x0000001fff6f7819 */ /* 0x000fe2000001146c */
[----:B-----5:R-:W0:Y:S01]  /*0590*/  @!P3 LDC.64 R28, c[0x0][0x390] ;  /* 0x0000e400ff1cbb82 */ /* 0x020e220000000a00 */
[----:B-1----:R-:W-:-:S02]  /*05a0*/  @!P2 IMAD R0, R5, R22, RZ ;  /* 0x000000160500a224 */ /* 0x002fc400078e02ff */
[C---:B------:R-:W-:Y:S02]  /*05b0*/  IMAD R15, R4.reuse, UR9, R15 ;  /* 0x00000009040f7c24 */ /* 0x040fe4000f8e020f */
[----:B------:R-:W-:-:S03]  /*05c0*/  IMAD.WIDE.U32 R110, R4, UR8, R110 ;  /* 0x00000008046e7c25 */ /* 0x000fc6000f8e006e */
[----:B------:R-:W1:Y:S01]  /*05d0*/  @!P4 LDC.64 R30, c[0x0][0x3e0] ;  /* 0x0000f800ff1ecb82 */ /* 0x000e620000000a00 */
[----:B------:R-:W-:Y:S01]  /*05e0*/  @!P2 IMAD R23, R3, R23, R0 ;  /* 0x000000170317a224 */ /* 0x000fe200078e0200 */
[----:B------:R-:W-:Y:S01]  /*05f0*/  IADD3 R113, PT, PT, R111, R15, RZ ;  /* 0x0000000f6f717210 */ /* 0x000fe20007ffe0ff */
[----:B--2---:R-:W-:Y:S01]  /*0600*/  @!P3 IMAD R0, R9, R24, RZ ;  /* 0x000000180900b224 */ /* 0x004fe200078e02ff */
[----:B------:R-:W-:Y:S02]  /*0610*/  @!P2 MOV R112, R110 ;  /* 0x0000006e0070a202 */ /* 0x000fe40000000f00 */
[----:B------:R-:W-:Y:S01]  /*0620*/  IADD3 R15, PT, PT, R3, 0x28, RZ ;  /* 0x00000028030f7810 */ /* 0x000fe20007ffe0ff */
[----:B------:R-:W-:Y:S01]  /*0630*/  @!P3 IMAD R25, R7, R25, R0 ;  /* 0x000000190719b224 */ /* 0x000fe200078e0200 */
[----:B------:R-:W2:Y:S01]  /*0640*/  @!P5 LDC.64 R34, c[0x0][0x3e0] ;  /* 0x0000f800ff22db82 */ /* 0x000ea20000000a00 */
[----:B------:R-:W-:Y:S01]  /*0650*/  @!P2 IMAD.WIDE.U32 R4, R3, R22, R112 ;  /* 0x000000160304a225 */ /* 0x000fe200078e0070 */
[----:B------:R-:W-:-:S02]  /*0660*/  @!P3 MOV R8, R110 ;  /* 0x0000006e0008b202 */ /* 0x000fc40000000f00 */
[----:B------:R-:W-:Y:S02]  /*0670*/  @!P3 MOV R9, R113 ;  /* 0x000000710009b202 */ /* 0x000fe40000000f00 */
[----:B------:R-:W-:Y:S02]  /*0680*/  ISETP.GE.U32.AND P1, PT, R15, UR4, PT ;  /* 0x000000040f007c0c */ /* 0x000fe4000bf26070 */
[----:B------:R-:W4:Y:S01]  /*0690*/  @!P4 LDC.64 R32, c[0x0][0x390] ;  /* 0x0000e400ff20cb82 */ /* 0x000f220000000a00 */
[----:B------:R-:W-:Y:S01]  /*06a0*/  SHF.R.S32.HI R21, RZ, 0x1f, R15 ;  /* 0x0000001fff157819 */ /* 0x000fe2000001140f */
[----:B------:R-:W-:Y:S01]  /*06b0*/  @!P3 IMAD.WIDE.U32 R8, R7, R24, R8 ;  /* 0x000000180708b225 */ /* 0x000fe200078e0008 */
[----:B------:R-:W-:Y:S02]  /*06c0*/  @!P2 IADD3 R0, PT, PT, R5, R23, RZ ;  /* 0x000000170500a210 */ /* 0x000fe40007ffe0ff */
[C---:B---3--:R-:W-:Y:S02]  /*06d0*/  @!P2 LEA R6, P6, R4.reuse, R26, 0x1 ;  /* 0x0000001a0406a211 */ /* 0x048fe400078c08ff */
[----:B------:R-:W-:Y:S01]  /*06e0*/  ISETP.GE.AND.EX P1, PT, R21, UR5, PT, P1 ;  /* 0x0000000515007c0c */ /* 0x000fe2000bf26310 */
[----:B-1----:R-:W-:Y:S01]  /*06f0*/  @!P4 IMAD R2, R17, R30, RZ ;  /* 0x0000001e1102c224 */ /* 0x002fe200078e02ff */
[----:B------:R-:W-:-:S02]  /*0700*/  @!P2 LEA.HI.X R7, R4, R27, R0, 0x1, P6 ;  /* 0x0000001b0407a211 */ /* 0x000fc400030f0c00 */
[----:B------:R-:W-:Y:S02]  /*0710*/  @!P3 IADD3 R0, PT, PT, R9, R25, RZ ;  /* 0x000000190900b210 */ /* 0x000fe40007ffe0ff */
[C---:B0-----:R-:W-:Y:S01]  /*0720*/  @!P3 LEA R4, P6, R8.reuse, R28, 0x1 ;  /* 0x0000001c0804b211 */ /* 0x041fe200078c08ff */
[----:B------:R0:W3:Y:S01]  /*0730*/  @!P2 LDG.E R89, desc[UR6][R6.64] ;  /* 0x000000060659a981 */ /* 0x0000e2000c1e1900 */
[----:B------:R-:W-:Y:S01]  /*0740*/  IADD3 R17, PT, PT, R3, 0x38, RZ ;  /* 0x0000003803117810 */ /* 0x000fe20007ffe0ff */
[----:B------:R-:W-:Y:S01]  /*0750*/  @!P4 IMAD R23, R11, R31, R2 ;  /* 0x0000001f0b17c224 */ /* 0x000fe200078e0202 */
[----:B------:R-:W-:Y:S01]  /*0760*/  @!P3 LEA.HI.X R5, R8, R29, R0, 0x1, P6 ;  /* 0x0000001d0805b211 */ /* 0x000fe200030f0c00 */
[----:B--2---:R-:W-:Y:S01]  /*0770*/  @!P5 IMAD R0, R19, R34, RZ ;  /* 0x000000221300d224 */ /* 0x004fe200078e02ff */
[----:B------:R-:W-:Y:S01]  /*0780*/  @!P4 MOV R8, R110 ;  /* 0x0000006e0008c202 */ /* 0x000fe20000000f00 */
[----:B------:R-:W1:Y:S01]  /*0790*/  @!P5 LDC.64 R28, c[0x0][0x390] ;  /* 0x0000e400ff1cdb82 */ /* 0x000e620000000a00 */
[----:B------:R-:W-:-:S02]  /*07a0*/  @!P4 MOV R9, R113 ;  /* 0x000000710009c202 */ /* 0x000fc40000000f00 */
[----:B------:R-:W-:Y:S02]  /*07b0*/  ISETP.GE.U32.AND P2, PT, R17, UR4, PT ;  /* 0x0000000411007c0c */ /* 0x000fe4000bf46070 */
[----:B------:R-:W-:Y:S01]  /*07c0*/  SHF.R.S32.HI R25, RZ, 0x1f, R17 ;  /* 0x0000001fff197819 */ /* 0x000fe20000011411 */
[----:B------:R-:W-:Y:S01]  /*07d0*/  @!P4 IMAD.WIDE.U32 R8, R11, R30, R8 ;  /* 0x0000001e0b08c225 */ /* 0x000fe200078e0008 */
[----:B------:R-:W-:Y:S01]  /*07e0*/  MOV R85, RZ ;  /* 0x000000ff00557202 */ /* 0x000fe20000000f00 */
[----:B------:R-:W2:Y:S01]  /*07f0*/  @!P1 LDC.64 R36, c[0x0][0x3e0] ;  /* 0x0000f800ff249b82 */ /* 0x000ea20000000a00 */
[----:B------:R-:W-:Y:S01]  /*0800*/  ISETP.GE.AND.EX P2, PT, R25, UR5, PT, P2 ;  /* 0x0000000519007c0c */ /* 0x000fe2000bf46320 */
[----:B------:R-:W-:Y:S01]  /*0810*/  @!P5 IMAD R27, R13, R35, R0 ;  /* 0x000000230d1bd224 */ /* 0x000fe200078e0200 */
[----:B0-----:R-:W-:Y:S02]  /*0820*/  @!P5 MOV R6, R110 ;  /* 0x0000006e0006d202 */ /* 0x001fe40000000f00 */
[----:B------:R-:W-:Y:S01]  /*0830*/  @!P5 MOV R7, R113 ;  /* 0x000000710007d202 */ /* 0x000fe20000000f00 */
[----:B------:R1:W5:Y:S01]  /*0840*/  @!P3 LDG.E R85, desc[UR6][R4.64] ;  /* 0x000000060455b981 */ /* 0x000362000c1e1900 */
[----:B------:R-:W-:-:S02]  /*0850*/  @!P4 IADD3 R0, PT, PT, R9, R23, RZ ;  /* 0x000000170900c210 */ /* 0x000fc40007ffe0ff */
[C---:B----4-:R-:W-:Y:S01]  /*0860*/  @!P4 LEA R12, P6, R8.reuse, R32, 0x1 ;  /* 0x00000020080cc211 */ /* 0x050fe200078c08ff */
[----:B------:R-:W-:Y:S01]  /*0870*/  @!P5 IMAD.WIDE.U32 R6, R13, R34, R6 ;  /* 0x000000220d06d225 */ /* 0x000fe200078e0006 */
[----:B------:R-:W-:Y:S02]  /*0880*/  IADD3 R11, PT, PT, R3, 0x40, RZ ;  /* 0x00000040030b7810 */ /* 0x000fe40007ffe0ff */
[----:B------:R-:W-:Y:S01]  /*0890*/  @!P4 LEA.HI.X R13, R8, R33, R0, 0x1, P6 ;  /* 0x00000021080dc211 */ /* 0x000fe200030f0c00 */
[----:B------:R-:W0:Y:S01]  /*08a0*/  @!P2 LDC.64 R34, c[0x0][0x3e0] ;  /* 0x0000f800ff22ab82 */ /* 0x000e220000000a00 */
[----:B------:R-:W-:Y:S02]  /*08b0*/  ISETP.GE.U32.AND P3, PT, R11, UR4, PT ;  /* 0x000000040b007c0c */ /* 0x000fe4000bf66070 */
[----:B------:R-:W-:-:S05]  /*08c0*/  SHF.R.S32.HI R19, RZ, 0x1f, R11 ;  /* 0x0000001fff137819 */ /* 0x000fca000001140b */
[----:B------:R-:W4:Y:S01]  /*08d0*/  @!P1 LDC.64 R32, c[0x0][0x390] ;  /* 0x0000e400ff209b82 */ /* 0x000f220000000a00 */
[----:B------:R-:W-:Y:S02]  /*08e0*/  ISETP.GE.AND.EX P3, PT, R19, UR5, PT, P3 ;  /* 0x0000000513007c0c */ /* 0x000fe4000bf66330 */
[----:B------:R-:W-:Y:S02]  /*08f0*/  @!P5 IADD3 R0, PT, PT, R7, R27, RZ ;  /* 0x0000001b0700d210 */ /* 0x000fe40007ffe0ff */
[----:B-1----:R-:W-:Y:S02]  /*0900*/  @!P5 LEA R4, P6, R6, R28, 0x1 ;  /* 0x0000001c0604d211 */ /* 0x002fe400078c08ff */
[----:B------:R-:W-:Y:S01]  /*0910*/  MOV R10, RZ ;  /* 0x000000ff000a7202 */ /* 0x000fe20000000f00 */
[----:B--2---:R-:W-:Y:S01]  /*0920*/  @!P1 IMAD R2, R21, R36, RZ ;  /* 0x0000002415029224 */ /* 0x004fe200078e02ff */
[----:B------:R-:W-:Y:S01]  /*0930*/  @!P1 MOV R8, R110 ;  /* 0x0000006e00089202 */ /* 0x000fe20000000f00 */
[----:B------:R-:W1:Y:S01]  /*0940*/  @!P2 LDC.64 R26, c[0x0][0x390] ;  /* 0x0000e400ff1aab82 */ /* 0x000e620000000a00 */
[----:B------:R-:W-:-:S02]  /*0950*/  @!P1 MOV R9, R113 ;  /* 0x0000007100099202 */ /* 0x000fc40000000f00 */
[----:B------:R-:W-:Y:S01]  /*0960*/  @!P5 LEA.HI.X R5, R6, R29, R0, 0x1, P6 ;  /* 0x0000001d0605d211 */ /* 0x000fe200030f0c00 */
[----:B------:R4:W2:Y:S01]  /*0970*/  @!P4 LDG.E R10, desc[UR6][R12.64] ;  /* 0x000000060c0ac981 */ /* 0x0008a2000c1e1900 */
[----:B------:R-:W-:Y:S02]  /*0980*/  IADD3 R21, PT, PT, R3, 0x48, RZ ;  /* 0x0000004803157810 */ /* 0x000fe40007ffe0ff */
[----:B------:R-:W-:Y:S01]  /*0990*/  MOV R6, RZ ;  /* 0x000000ff00067202 */ /* 0x000fe20000000f00 */
[----:B------:R-:W1:Y:S01]  /*09a0*/  @!P3 LDC.64 R38, c[0x0][0x3e0] ;  /* 0x0000f800ff26bb82 */ /* 0x000e620000000a00 */
[----:B------:R-:W-:Y:S01]  /*09b0*/  @!P1 IMAD R7, R15, R37, R2 ;  /* 0x000000250f079224 */ /* 0x000fe200078e0202 */
[----:B------:R-:W-:Y:S01]  /*09c0*/  ISETP.GE.U32.AND P4, PT, R21, UR4, PT ;  /* 0x0000000415007c0c */ /* 0x000fe2000bf86070 */
[----:B------:R-:W-:Y:S01]  /*09d0*/  @!P1 IMAD.WIDE.U32 R8, R15, R36, R8 ;  /* 0x000000240f089225 */ /* 0x000fe200078e0008 */
[----:B------:R-:W-:Y:S01]  /*09e0*/  SHF.R.S32.HI R29, RZ, 0x1f, R21 ;  /* 0x0000001fff1d7819 */ /* 0x000fe20000011415 */
[----:B------:R1:W2:Y:S01]  /*09f0*/  @!P5 LDG.E R6, desc[UR6][R4.64] ;  /* 0x000000060406d981 */ /* 0x0002a2000c1e1900 */
[----:B------:R-:W-:-:S02]  /*0a00*/  IADD3 R23, PT, PT, R3, 0x58, RZ ;  /* 0x0000005803177810 */ /* 0x000fc40007ffe0ff */
[----:B------:R-:W-:Y:S02]  /*0a10*/  ISETP.GE.AND.EX P4, PT, R29, UR5, PT, P4 ;  /* 0x000000051d007c0c */ /* 0x000fe4000bf86340 */
[----:B------:R-:W-:Y:S02]  /*0a20*/  ISETP.GE.U32.AND P5, PT, R23, UR4, PT ;  /* 0x0000000417007c0c */ /* 0x000fe4000bfa6070 */
[----:B------:R-:W-:Y:S02]  /*0a30*/  SHF.R.S32.HI R31, RZ, 0x1f, R23 ;  /* 0x0000001fff1f7819 */ /* 0x000fe40000011417 */
[----:B------:R-:W-:Y:S02]  /*0a40*/  @!P1 IADD3 R0, PT, PT, R9, R7, RZ ;  /* 0x0000000709009210 */ /* 0x000fe40007ffe0ff */
[----:B----4-:R-:W-:Y:S02]  /*0a50*/  @!P1 LEA R12, P6, R8, R32, 0x1 ;  /* 0x00000020080c9211 */ /* 0x010fe400078c08ff */
[----:B------:R-:W-:-:S02]  /*0a60*/  ISETP.GE.AND.EX P5, PT, R31, UR5, PT, P5 ;  /* 0x000000051f007c0c */ /* 0x000fc4000bfa6350 */
[----:B------:R-:W-:Y:S01]  /*0a70*/  @!P1 LEA.HI.X R13, R8, R33, R0, 0x1, P6 ;  /* 0x00000021080d9211 */ /* 0x000fe200030f0c00 */
[----:B0-----:R-:W-:Y:S01]  /*0a80*/  @!P2 IMAD R2, R25, R34, RZ ;  /* 0x000000221902a224 */ /* 0x001fe200078e02ff */
[----:B------:R-:W-:Y:S01]  /*0a90*/  @!P2 MOV R8, R110 ;  /* 0x0000006e0008a202 */ /* 0x000fe20000000f00 */
[----:B------:R-:W0:Y:S01]  /*0aa0*/  @!P4 LDC.64 R36, c[0x0][0x3e0] ;  /* 0x0000f800ff24cb82 */ /* 0x000e220000000a00 */
[----:B------:R-:W-:Y:S01]  /*0ab0*/  @!P2 MOV R9, R113 ;  /* 0x000000710009a202 */ /* 0x000fe20000000f00 */
[C---:B------:R-:W-:Y:S02]  /*0ac0*/  @!P2 IMAD R15, R17.reuse, R35, R2 ;  /* 0x00000023110fa224 */ /* 0x040fe400078e0202 */
[----:B------:R-:W-:-:S04]  /*0ad0*/  @!P2 IMAD.WIDE.U32 R8, R17, R34, R8 ;  /* 0x000000221108a225 */ /* 0x000fc800078e0008 */
[----:B------:R-:W4:Y:S01]  /*0ae0*/  @!P3 LDC.64 R34, c[0x0][0x390] ;  /* 0x0000e400ff22bb82 */ /* 0x000f220000000a00 */
[----:B------:R-:W-:Y:S01]  /*0af0*/  @!P3 MOV R16, R110 ;  /* 0x0000006e0010b202 */ /* 0x000fe20000000f00 */
[----:B-1----:R-:W-:Y:S01]  /*0b00*/  @!P3 IMAD R2, R19, R38, RZ ;  /* 0x000000261302b224 */ /* 0x002fe200078e02ff */
[----:B------:R-:W-:-:S05]  /*0b10*/  @!P3 MOV R17, R113 ;  /* 0x000000710011b202 */ /* 0x000fca0000000f00 */
[----:B------:R-:W1:Y:S01]  /*0b20*/  @!P5 LDC.64 R4, c[0x0][0x3e0] ;  /* 0x0000f800ff04db82 */ /* 0x000e620000000a00 */
[----:B------:R-:W-:Y:S01]  /*0b30*/  MOV R7, RZ ;  /* 0x000000ff00077202 */ /* 0x000fe20000000f00 */
[----:B------:R-:W-:Y:S01]  /*0b40*/  @!P3 IMAD R19, R11, R39, R2 ;  /* 0x000000270b13b224 */ /* 0x000fe200078e0202 */
[----:B------:R-:W-:Y:S01]  /*0b50*/  IADD3 R25, PT, PT, R3, 0x60, RZ ;  /* 0x0000006003197810 */ /* 0x000fe20007ffe0ff */
[----:B------:R-:W-:Y:S01]  /*0b60*/  @!P3 IMAD.WIDE.U32 R16, R11, R38, R16 ;  /* 0x000000260b10b225 */ /* 0x000fe200078e0010 */
[----:B------:R-:W-:Y:S02]  /*0b70*/  @!P2 IADD3 R0, PT, PT, R9, R15, RZ ;  /* 0x0000000f0900a210 */ /* 0x000fe40007ffe0ff */
[----:B------:R-:W-:Y:S01]  /*0b80*/  @!P2 LEA R14, P6, R8, R26, 0x1 ;  /* 0x0000001a080ea211 */ /* 0x000fe200078c08ff */
[----:B------:R-:W1:Y:S01]  /*0b90*/  @!P4 LDC.64 R38, c[0x0][0x390] ;  /* 0x0000e400ff26cb82 */ /* 0x000e620000000a00 */
[----:B------:R-:W2:Y:S01]  /*0ba0*/  @!P1 LDG.E R7, desc[UR6][R12.64] ;  /* 0x000000060c079981 */ /* 0x000ea2000c1e1900 */
[----:B------:R-:W-:-:S02]  /*0bb0*/  ISETP.GE.U32.AND P1, PT, R25, UR4, PT ;  /* 0x0000000419007c0c */ /* 0x000fc4000bf26070 */
[----:B------:R-:W-:Y:S02]  /*0bc0*/  SHF.R.S32.HI R33, RZ, 0x1f, R25 ;  /* 0x0000001fff217819 */ /* 0x000fe40000011419 */
[----:B------:R-:W-:Y:S02]  /*0bd0*/  MOV R11, RZ ;  /* 0x000000ff000b7202 */ /* 0x000fe40000000f00 */
[----:B------:R-:W-:Y:S02]  /*0be0*/  @!P2 LEA.HI.X R15, R8, R27, R0, 0x1, P6 ;  /* 0x0000001b080fa211 */ /* 0x000fe400030f0c00 */
[----:B------:R-:W-:Y:S01]  /*0bf0*/  ISETP.GE.AND.EX P1, PT, R33, UR5, PT, P1 ;  /* 0x0000000521007c0c */ /* 0x000fe2000bf26310 */
[----:B0-----:R-:W-:Y:S01]  /*0c00*/  @!P4 IMAD R2, R29, R36, RZ ;  /* 0x000000241d02c224 */ /* 0x001fe200078e02ff */
[----:B------:R-:W-:Y:S01]  /*0c10*/  IADD3 R27, PT, PT, R3, 0x68, RZ ;  /* 0x00000068031b7810 */ /* 0x000fe20007ffe0ff */
[----:B------:R0:W2:Y:S01]  /*0c20*/  @!P2 LDG.E R11, desc[UR6][R14.64] ;  /* 0x000000060e0ba981 */ /* 0x0000a2000c1e1900 */
[----:B------:R-:W-:Y:S01]  /*0c30*/  @!P3 IADD3 R0, PT, PT, R17, R19, RZ ;  /* 0x000000131100b210 */ /* 0x000fe20007ffe0ff */
[----:B------:R-:W1:Y:S01]  /*0c40*/  @!P5 LDC.64 R8, c[0x0][0x390] ;  /* 0x0000e400ff08db82 */ /* 0x000e620000000a00 */
[----:B----4-:R-:W-:-:S02]  /*0c50*/  @!P3 LEA R18, P6, R16, R34, 0x1 ;  /* 0x000000221012b211 */ /* 0x010fc400078c08ff */
[----:B------:R-:W-:Y:S02]  /*0c60*/  ISETP.GE.U32.AND P2, PT, R27, UR4, PT ;  /* 0x000000041b007c0c */ /* 0x000fe4000bf46070 */
[----:B------:R-:W-:Y:S02]  /*0c70*/  SHF.R.S32.HI R29, RZ, 0x1f, R27 ;  /* 0x0000001fff1d7819 */ /* 0x000fe4000001141b */
[----:B0-----:R-:W-:Y:S02]  /*0c80*/  @!P4 MOV R14, R110 ;  /* 0x0000006e000ec202 */ /* 0x001fe40000000f00 */
[----:B------:R-:W-:Y:S01]  /*0c90*/  @!P4 MOV R15, R113 ;  /* 0x00000071000fc202 */ /* 0x000fe20000000f00 */
[----:B------:R-:W-:Y:S01]  /*0ca0*/  @!P4 IMAD R17, R21, R37, R2 ;  /* 0x000000251511c224 */ /* 0x000fe200078e0202 */
[----:B------:R-:W-:Y:S02]  /*0cb0*/  @!P3 LEA.HI.X R19, R16, R35, R0, 0x1, P6 ;  /* 0x000000231013b211 */ /* 0x000fe400030f0c00 */
[----:B------:R-:W-:Y:S01]  /*0cc0*/  CS2R R12, SRZ ;  /* 0x00000000000c7805 */ /* 0x000fe2000001ff00 */
[----:B-1----:R-:W-:Y:S01]  /*0cd0*/  @!P5 IMAD R0, R31, R4, RZ ;  /* 0x000000041f00d224 */ /* 0x002fe200078e02ff */
[----:B------:R-:W-:Y:S01]  /*0ce0*/  ISETP.GE.AND.EX P2, PT, R29, UR5, PT, P2 ;  /* 0x000000051d007c0c */ /* 0x000fe2000bf46320 */
[----:B------:R-:W-:-:S02]  /*0cf0*/  @!P4 IMAD.WIDE.U32 R14, R21, R36, R14 ;  /* 0x00000024150ec225 */ /* 0x000fc400078e000e */
[----:B------:R-:W0:Y:S01]  /*0d00*/  @!P1 LDC.64 R36, c[0x0][0x3e0] ;  /* 0x0000f800ff249b82 */ /* 0x000e220000000a00 */
[----:B------:R1:W4:Y:S01]  /*0d10*/  @!P3 LDG.E R13, desc[UR6][R18.64] ;  /* 0x00000006120db981 */ /* 0x000322000c1e1900 */
[----:B------:R-:W-:Y:S01]  /*0d20*/  @!P5 IMAD R35, R23, R5, R0 ;  /* 0x000000051723d224 */ /* 0x000fe200078e0200 */
[----:B------:R-:W-:Y:S02]  /*0d30*/  @!P4 IADD3 R0, PT, PT, R15, R17, RZ ;  /* 0x000000110f00c210 */ /* 0x000fe40007ffe0ff */
[----:B------:R-:W-:Y:S02]  /*0d40*/  @!P5 MOV R16, R110 ;  /* 0x0000006e0010d202 */ /* 0x000fe40000000f00 */
[----:B------:R-:W-:Y:S02]  /*0d50*/  @!P5 MOV R17, R113 ;  /* 0x000000710011d202 */ /* 0x000fe40000000f00 */
[C---:B------:R-:W-:Y:S01]  /*0d60*/  @!P4 LEA R20, P3, R14.reuse, R38, 0x1 ;  /* 0x000000260e14c211 */ /* 0x040fe200078608ff */
[----:B------:R-:W0:Y:S01]  /*0d70*/  @!P2 LDC.64 R40, c[0x0][0x3e0] ;  /* 0x0000f800ff28ab82 */ /* 0x000e220000000a00 */
[----:B------:R-:W-:Y:S01]  /*0d80*/  IADD3 R31, PT, PT, R3, 0x78, RZ ;  /* 0x00000078031f7810 */ /* 0x000fe20007ffe0ff */
[----:B------:R-:W-:Y:S01]  /*0d90*/  @!P5 IMAD.WIDE.U32 R4, R23, R4, R16 ;  /* 0x000000041704d225 */ /* 0x000fe200078e0010 */
[----:B------:R-:W-:-:S02]  /*0da0*/  @!P4 LEA.HI.X R21, R14, R39, R0, 0x1, P3 ;  /* 0x000000270e15c211 */ /* 0x000fc400018f0c00 */
[----:B------:R-:W-:Y:S02]  /*0db0*/  ISETP.GE.U32.AND P3, PT, R31, UR4, PT ;  /* 0x000000041f007c0c */ /* 0x000fe4000bf66070 */
[----:B------:R-:W-:Y:S01]  /*0dc0*/  SHF.R.S32.HI R23, RZ, 0x1f, R31 ;  /* 0x0000001fff177819 */ /* 0x000fe2000001141f */
[----:B------:R-:W0:Y:S03]  /*0dd0*/  @!P1 LDC.64 R38, c[0x0][0x390] ;  /* 0x0000e400ff269b82 */ /* 0x000e260000000a00 */
[----:B------:R-:W-:Y:S02]  /*0de0*/  ISETP.GE.AND.EX P3, PT, R23, UR5, PT, P3 ;  /* 0x0000000517007c0c */ /* 0x000fe4000bf66330 */
[----:B------:R-:W-:Y:S02]  /*0df0*/  @!P5 IADD3 R0, PT, PT, R5, R35, RZ ;  /* 0x000000230500d210 */ /* 0x000fe40007ffe0ff */
[----:B------:R-:W-:Y:S01]  /*0e00*/  @!P5 LEA R8, P6, R4, R8, 0x1 ;  /* 0x000000080408d211 */ /* 0x000fe200078c08ff */
[----:B------:R-:W0:Y:S01]  /*0e10*/  @!P2 LDC.64 R46, c[0x0][0x390] ;  /* 0x0000e400ff2eab82 */ /* 0x000e220000000a00 */
[----:B-1----:R-:W-:-:S02]  /*0e20*/  MOV R19, RZ ;  /* 0x000000ff00137202 */ /* 0x002fc40000000f00 */
[----:B------:R-:W-:Y:S01]  /*0e30*/  @!P5 LEA.HI.X R9, R4, R9, R0, 0x1, P6 ;  /* 0x000000090409d211 */ /* 0x000fe200030f0c00 */
[----:B0-----:R-:W-:Y:S01]  /*0e40*/  @!P1 IMAD R0, R33, R36, RZ ;  /* 0x0000002421009224 */ /* 0x001fe200078e02ff */
[----:B------:R-:W-:Y:S02]  /*0e50*/  IADD3 R35, PT, PT, R3, 0x80, RZ ;  /* 0x0000008003237810 */ /* 0x000fe40007ffe0ff */
[----:B------:R-:W-:Y:S01]  /*0e60*/  MOV R15, RZ ;  /* 0x000000ff000f7202 */ /* 0x000fe20000000f00 */
[----:B------:R-:W0:Y:S01]  /*0e70*/  @!P3 LDC.64 R16, c[0x0][0x3e0] ;  /* 0x0000f800ff10bb82 */ /* 0x000e220000000a00 */
[----:B------:R1:W4:Y:S01]  /*0e80*/  @!P5 LDG.E R19, desc[UR6][R8.64] ;  /* 0x000000060813d981 */ /* 0x000322000c1e1900 */
[----:B------:R-:W-:Y:S01]  /*0e90*/  @!P1 IMAD R33, R25, R37, R0 ;  /* 0x0000002519219224 */ /* 0x000fe200078e0200 */
[----:B------:R-:W-:Y:S02]  /*0ea0*/  ISETP.GE.U32.AND P5, PT, R35, UR4, PT ;  /* 0x0000000423007c0c */ /* 0x000fe4000bfa6070 */
[----:B------:R-:W-:Y:S01]  /*0eb0*/  SHF.R.S32.HI R43, RZ, 0x1f, R35 ;  /* 0x0000001fff2b7819 */ /* 0x000fe20000011423 */
[----:B------:R1:W4:Y:S01]  /*0ec0*/  @!P4 LDG.E R15, desc[UR6][R20.64] ;  /* 0x00000006140fc981 */ /* 0x000322000c1e1900 */
[----:B------:R-:W-:-:S02]  /*0ed0*/  @!P1 MOV R4, R110 ;  /* 0x0000006e00049202 */ /* 0x000fc40000000f00 */
[----:B------:R-:W-:Y:S02]  /*0ee0*/  @!P1 MOV R5, R113 ;  /* 0x0000007100059202 */ /* 0x000fe40000000f00 */
[----:B------:R-:W-:Y:S02]  /*0ef0*/  IADD3 R37, PT, PT, R3, 0x88, RZ ;  /* 0x0000008803257810 */ /* 0x000fe40007ffe0ff */
[----:B------:R-:W-:Y:S01]  /*0f00*/  ISETP.GE.AND.EX P5, PT, R43, UR5, PT, P5 ;  /* 0x000000052b007c0c */ /* 0x000fe2000bfa6350 */
[----:B------:R-:W-:Y:S01]  /*0f10*/  @!P2 IMAD R0, R29, R40, RZ ;  /* 0x000000281d00a224 */ /* 0x000fe200078e02ff */
[----:B------:R-:W-:Y:S01]  /*0f20*/  ISETP.GE.U32.AND P4, PT, R37, UR4, PT ;  /* 0x0000000425007c0c */ /* 0x000fe2000bf86070 */
[----:B------:R-:W-:Y:S01]  /*0f30*/  @!P1 IMAD.WIDE.U32 R4, R25, R36, R4 ;  /* 0x0000002419049225 */ /* 0x000fe200078e0004 */
[----:B------:R-:W-:Y:S02]  /*0f40*/  SHF.R.S32.HI R45, RZ, 0x1f, R37 ;  /* 0x0000001fff2d7819 */ /* 0x000fe40000011425 */
[----:B-1----:R-:W-:-:S02]  /*0f50*/  @!P2 MOV R8, R110 ;  /* 0x0000006e0008a202 */ /* 0x002fc40000000f00 */
[----:B------:R-:W-:Y:S01]  /*0f60*/  @!P2 MOV R9, R113 ;  /* 0x000000710009a202 */ /* 0x000fe20000000f00 */
[----:B------:R-:W-:Y:S01]  /*0f70*/  @!P2 IMAD R29, R27, R41, R0 ;  /* 0x000000291b1da224 */ /* 0x000fe200078e0200 */
[----:B------:R-:W-:Y:S02]  /*0f80*/  ISETP.GE.AND.EX P4, PT, R45, UR5, PT, P4 ;  /* 0x000000052d007c0c */ /* 0x000fe4000bf86340 */
[----:B------:R-:W-:Y:S01]  /*0f90*/  @!P1 IADD3 R0, PT, PT, R5, R33, RZ ;  /* 0x0000002105009210 */ /* 0x000fe20007ffe0ff */
[----:B------:R-:W-:Y:S01]  /*0fa0*/  @!P2 IMAD.WIDE.U32 R8, R27, R40, R8 ;  /* 0x000000281b08a225 */ /* 0x000fe200078e0008 */
[C---:B------:R-:W-:Y:S01]  /*0fb0*/  @!P1 LEA R24, P6, R4.reuse, R38, 0x1 ;  /* 0x0000002604189211 */ /* 0x040fe200078c08ff */
[----:B------:R-:W1:Y:S01]  /*0fc0*/  @!P3 LDC.64 R26, c[0x0][0x390] ;  /* 0x0000e400ff1abb82 */ /* 0x000e620000000a00 */
[----:B------:R-:W-:Y:S02]  /*0fd0*/  MOV R21, RZ ;  /* 0x000000ff00157202 */ /* 0x000fe40000000f00 */
[----:B------:R-:W-:-:S02]  /*0fe0*/  @!P1 LEA.HI.X R25, R4, R39, R0, 0x1, P6 ;  /* 0x0000002704199211 */ /* 0x000fc400030f0c00 */
[----:B------:R-:W-:Y:S02]  /*0ff0*/  @!P2 IADD3 R0, PT, PT, R9, R29, RZ ;  /* 0x0000001d0900a210 */ /* 0x000fe40007ffe0ff */
[C---:B------:R-:W-:Y:S01]  /*1000*/  @!P2 LEA R28, P6, R8.reuse, R46, 0x1 ;  /* 0x0000002e081ca211 */ /* 0x040fe200078c08ff */
[----:B------:R-:W3:Y:S01]  /*1010*/  @!P5 LDC.64 R4, c[0x0][0x3e0] ;  /* 0x0000f800ff04db82 */ /* 0x000ee20000000a00 */
[----:B------:R0:W4:Y:S02]  /*1020*/  @!P1 LDG.E R21, desc[UR6][R24.64] ;  /* 0x0000000618159981 */ /* 0x000124000c1e1900 */
[----:B0-----:R-:W-:Y:S01]  /*1030*/  @!P3 IMAD R2, R23, R16, RZ ;  /* 0x000000101702b224 */ /* 0x001fe200078e02ff */
[----:B------:R-:W-:-:S04]  /*1040*/  @!P2 LEA.HI.X R29, R8, R47, R0, 0x1, P6 ;  /* 0x0000002f081da211 */ /* 0x000fc800030f0c00 */
[----:B------:R-:W0:Y:S01]  /*1050*/  @!P4 LDC.64 R8, c[0x0][0x3e0] ;  /* 0x0000f800ff08cb82 */ /* 0x000e220000000a00 */
[----:B------:R-:W-:Y:S02]  /*1060*/  @!P3 MOV R24, R110 ;  /* 0x0000006e0018b202 */ /* 0x000fe40000000f00 */
[----:B------:R-:W-:Y:S01]  /*1070*/  @!P3 MOV R25, R113 ;  /* 0x000000710019b202 */ /* 0x000fe20000000f00 */
[----:B------:R-:W-:Y:S01]  /*1080*/  @!P3 IMAD R33, R31, R17, R2 ;  /* 0x000000111f21b224 */ /* 0x000fe200078e0202 */
[----:B------:R-:W-:Y:S01]  /*1090*/  IADD3 R39, PT, PT, R3, 0x90, RZ ;  /* 0x0000009003277810 */ /* 0x000fe20007ffe0ff */
[----:B------:R-:W-:-:S03]  /*10a0*/  @!P3 IMAD.WIDE.U32 R16, R31, R16, R24 ;  /* 0x000000101f10b225 */ /* 0x000fc600078e0018 */
[----:B------:R-:W5:Y:S01]  /*10b0*/  @!P5 LDC.64 R24, c[0x0][0x390] ;  /* 0x0000e400ff18db82 */ /* 0x000f620000000a00 */
[----:B------:R-:W-:Y:S02]  /*10c0*/  MOV R23, RZ ;  /* 0x000000ff00177202 */ /* 0x000fe40000000f00 */
[----:B------:R-:W-:Y:S02]  /*10d0*/  ISETP.GE.U32.AND P1, PT, R39, UR4, PT ;  /* 0x0000000427007c0c */ /* 0x000fe4000bf26070 */
[----:B------:R-:W-:Y:S02]  /*10e0*/  SHF.R.S32.HI R47, RZ, 0x1f, R39 ;  /* 0x0000001fff2f7819 */ /* 0x000fe40000011427 */
[----:B------:R-:W-:Y:S01]  /*10f0*/  IADD3 R41, PT, PT, R3, 0x98, RZ ;  /* 0x0000009803297810 */ /* 0x000fe20007ffe0ff */
[----:B------:R3:W4:Y:S01]  /*1100*/  @!P2 LDG.E R23, desc[UR6][R28.64] ;  /* 0x000000061c17a981 */ /* 0x000722000c1e1900 */
[----:B------:R-:W-:Y:S02]  /*1110*/  ISETP.GE.AND.EX P1, PT, R47, UR5, PT, P1 ;  /* 0x000000052f007c0c */ /* 0x000fe4000bf26310 */
[----:B------:R-:W-:-:S02]  /*1120*/  @!P3 IADD3 R0, PT, PT, R17, R33, RZ ;  /* 0x000000211100b210 */ /* 0x000fc40007ffe0ff */
[C---:B-1----:R-:W-:Y:S02]  /*1130*/  @!P3 LEA R32, P6, R16.reuse, R26, 0x1 ;  /* 0x0000001a1020b211 */ /* 0x042fe400078c08ff */
[----:B------:R-:W-:Y:S02]  /*1140*/  ISETP.GE.U32.AND P2, PT, R41, UR4, PT ;  /* 0x0000000429007c0c */ /* 0x000fe4000bf46070 */
[----:B------:R-:W-:Y:S02]  /*1150*/  SHF.R.S32.HI R49, RZ, 0x1f, R41 ;  /* 0x0000001fff317819 */ /* 0x000fe40000011429 */
[----:B------:R-:W-:Y:S01]  /*1160*/  @!P3 LEA.HI.X R33, R16, R27, R0, 0x1, P6 ;  /* 0x0000001b1021b211 */ /* 0x000fe200030f0c00 */
[----:B---3--:R-:W-:Y:S01]  /*1170*/  @!P5 IMAD R0, R43, R4, RZ ;  /* 0x000000042b00d224 */ /* 0x008fe200078e02ff */
[----:B------:R-:W-:Y:S01]  /*1180*/  ISETP.GE.AND.EX P2, PT, R49, UR5, PT, P2 ;  /* 0x0000000531007c0c */ /* 0x000fe2000bf46320 */
[----:B------:R-:W1:Y:S01]  /*1190*/  @!P4 LDC.64 R16, c[0x0][0x390] ;  /* 0x0000e400ff10cb82 */ /* 0x000e620000000a00 */
[----:B------:R-:W-:-:S02]  /*11a0*/  @!P5 MOV R28, R110 ;  /* 0x0000006e001cd202 */ /* 0x000fc40000000f00 */
[----:B------:R-:W-:Y:S02]  /*11b0*/  @!P5 MOV R29, R113 ;  /* 0x00000071001dd202 */ /* 0x000fe40000000f00 */
[----:B------:R-:W-:Y:S01]  /*11c0*/  CS2R R26, SRZ ;  /* 0x00000000001a7805 */ /* 0x000fe2000001ff00 */
[----:B------:R-:W-:Y:S02]  /*11d0*/  @!P5 IMAD R51, R35, R5, R0 ;  /* 0x000000052333d224 */ /* 0x000fe400078e0200 */
[----:B0-----:R-:W-:Y:S01]  /*11e0*/  @!P4 IMAD R0, R45, R8, RZ ;  /* 0x000000082d00c224 */ /* 0x001fe200078e02ff */
[----:B------:R-:W0:Y:S01]  /*11f0*/  @!P1 LDC.64 R30, c[0x0][0x3e0] ;  /* 0x0000f800ff1e9b82 */ /* 0x000e220000000a00 */
[----:B------:R-:W-:Y:S01]  /*1200*/  @!P5 IMAD.WIDE.U32 R28, R35, R4, R28 ;  /* 0x00000004231cd225 */ /* 0x000fe200078e001c */
[----:B------:R5:W3:Y:S01]  /*1210*/  @!P3 LDG.E R27, desc[UR6][R32.64] ;  /* 0x00000006201bb981 */ /* 0x000ae2000c1e1900 */
[----:B------:R-:W-:Y:S02]  /*1220*/  IADD3 R43, PT, PT, R3, 0xa0, RZ ;  /* 0x000000a0032b7810 */ /* 0x000fe40007ffe0ff */
[----:B------:R-:W-:Y:S01]  /*1230*/  @!P4 IMAD R55, R37, R9, R0 ;  /* 0x000000092537c224 */ /* 0x000fe200078e0200 */
[----:B------:R-:W-:-:S02]  /*1240*/  @!P5 IADD3 R0, PT, PT, R29, R51, RZ ;  /* 0x000000331d00d210 */ /* 0x000fc40007ffe0ff */
[----:B------:R-:W-:Y:S01]  /*1250*/  ISETP.GE.U32.AND P3, PT, R43, UR4, PT ;  /* 0x000000042b007c0c */ /* 0x000fe2000bf66070 */
[----:B------:R-:W0:Y:S01]  /*1260*/  @!P2 LDC.64 R4, c[0x0][0x3e0] ;  /* 0x0000f800ff04ab82 */ /* 0x000e220000000a00 */
[C---:B-----5:R-:W-:Y:S02]  /*1270*/  @!P5 LEA R32, P6, R28.reuse, R24, 0x1 ;  /* 0x000000181c20d211 */ /* 0x060fe400078c08ff */
[----:B------:R-:W-:Y:S02]  /*1280*/  SHF.R.S32.HI R45, RZ, 0x1f, R43 ;  /* 0x0000001fff2d7819 */ /* 0x000fe4000001142b */
[----:B------:R-:W-:Y:S02]  /*1290*/  MOV R53, RZ ;  /* 0x000000ff00357202 */ /* 0x000fe40000000f00 */
[----:B------:R-:W-:Y:S02]  /*12a0*/  @!P5 LEA.HI.X R33, R28, R25, R0, 0x1, P6 ;  /* 0x000000191c21d211 */ /* 0x000fe400030f0c00 */
[----:B------:R-:W-:Y:S01]  /*12b0*/  @!P4 MOV R34, R110 ;  /* 0x0000006e0022c202 */ /* 0x000fe20000000f00 */
[----:B------:R-:W5:Y:S01]  /*12c0*/  @!P1 LDC.64 R24, c[0x0][0x390] ;  /* 0x0000e400ff189b82 */ /* 0x000f620000000a00 */
[----:B------:R-:W-:Y:S01]  /*12d0*/  @!P4 MOV R35, R113 ;  /* 0x000000710023c202 */ /* 0x000fe20000000f00 */
[----:B------:R-:W3:Y:S01]  /*12e0*/  @!P5 LDG.E R53, desc[UR6][R32.64] ;  /* 0x000000062035d981 */ /* 0x000ee2000c1e1900 */
[----:B------:R-:W-:-:S02]  /*12f0*/  ISETP.GE.AND.EX P3, PT, R45, UR5, PT, P3 ;  /* 0x000000052d007c0c */ /* 0x000fc4000bf66330 */
[----:B------:R-:W-:Y:S01]  /*1300*/  ISETP.GE.U32.AND P5, PT, R106, UR4, PT ;  /* 0x000000046a007c0c */ /* 0x000fe2000bfa6070 */
[----:B------:R-:W-:Y:S02]  /*1310*/  @!P4 IMAD.WIDE.U32 R8, R37, R8, R34 ;  /* 0x000000082508c225 */ /* 0x000fe400078e0022 */
[----:B------:R-:W5:Y:S01]  /*1320*/  @!P2 LDC.64 R28, c[0x0][0x390] ;  /* 0x0000e400ff1cab82 */ /* 0x000f620000000a00 */
[----:B------:R-:W-:Y:S02]  /*1330*/  ISETP.GE.AND.EX P5, PT, R101, UR5, PT, P5 ;  /* 0x0000000565007c0c */ /* 0x000fe4000bfa6350 */
[----:B------:R-:W-:Y:S02]  /*1340*/  @!P4 IADD3 R0, PT, PT, R9, R55, RZ ;  /* 0x000000370900c210 */ /* 0x000fe40007ffe0ff */
[----:B-1----:R-:W-:Y:S02]  /*1350*/  @!P4 LEA R34, P6, R8, R16, 0x1 ;  /* 0x000000100822c211 */ /* 0x002fe400078c08ff */
[----:B------:R-:W-:-:S02]  /*1360*/  MOV R55, RZ ;  /* 0x000000ff00377202 */ /* 0x000fc40000000f00 */
[----:B------:R-:W-:Y:S01]  /*1370*/  @!P4 LEA.HI.X R35, R8, R17, R0, 0x1, P6 ;  /* 0x000000110823c211 */ /* 0x000fe200030f0c00 */
[----:B0-----:R-:W-:Y:S01]  /*1380*/  @!P1 IMAD R0, R47, R30, RZ ;  /* 0x0000001e2f009224 */ /* 0x001fe200078e02ff */
[----:B------:R-:W0:Y:S01]  /*1390*/  @!P3 LDC.64 R16, c[0x0][0x3e0] ;  /* 0x0000f800ff10bb82 */ /* 0x000e220000000a00 */
[----:B------:R-:W-:Y:S02]  /*13a0*/  @!P1 MOV R8, R110 ;  /* 0x0000006e00089202 */ /* 0x000fe40000000f00 */
[----:B------:R-:W-:Y:S01]  /*13b0*/  @!P1 MOV R9, R113 ;  /* 0x0000007100099202 */ /* 0x000fe20000000f00 */
[----:B------:R-:W-:Y:S01]  /*13c0*/  @!P1 IMAD R47, R39, R31, R0 ;  /* 0x0000001f272f9224 */ /* 0x000fe200078e0200 */
[----:B------:R1:W3:Y:S01]  /*13d0*/  @!P4 LDG.E R55, desc[UR6][R34.64] ;  /* 0x000000062237c981 */ /* 0x0002e2000c1e1900 */
[----:B------:R-:W-:Y:S02]  /*13e0*/  @!P2 IMAD R2, R49, R4, RZ ;  /* 0x000000043102a224 */ /* 0x000fe400078e02ff */
[----:B------:R-:W-:-:S02]  /*13f0*/  @!P1 IMAD.WIDE.U32 R30, R39, R30, R8 ;  /* 0x0000001e271e9225 */ /* 0x000fc400078e0008 */
[----:B------:R-:W2:Y:S01]  /*1400*/  @!P5 LDC.64 R8, c[0x0][0x3e0] ;  /* 0x0000f800ff08db82 */ /* 0x000ea20000000a00 */
[----:B------:R-:W-:Y:S02]  /*1410*/  IADD3 R37, PT, PT, R3, 0xa8, RZ ;  /* 0x000000a803257810 */ /* 0x000fe40007ffe0ff */
[----:B-1----:R-:W-:Y:S02]  /*1420*/  @!P2 MOV R34, R110 ;  /* 0x0000006e0022a202 */ /* 0x002fe40000000f00 */
[----:B------:R-:W-:Y:S01]  /*1430*/  @!P2 MOV R35, R113 ;  /* 0x000000710023a202 */ /* 0x000fe20000000f00 */
[----:B------:R-:W-:Y:S01]  /*1440*/  @!P2 IMAD R39, R41, R5, R2 ;  /* 0x000000052927a224 */ /* 0x000fe200078e0202 */
[----:B------:R-:W-:Y:S01]  /*1450*/  ISETP.GE.U32.AND P4, PT, R37, UR4, PT ;  /* 0x0000000425007c0c */ /* 0x000fe2000bf86070 */
[----:B------:R-:W-:Y:S01]  /*1460*/  @!P2 IMAD.WIDE.U32 R4, R41, R4, R34 ;  /* 0x000000042904a225 */ /* 0x000fe200078e0022 */
[----:B------:R-:W-:Y:S02]  /*1470*/  SHF.R.S32.HI R35, RZ, 0x1f, R37 ;  /* 0x0000001fff237819 */ /* 0x000fe40000011425 */
[----:B------:R-:W-:-:S02]  /*1480*/  @!P1 IADD3 R0, PT, PT, R31, R47, RZ ;  /* 0x0000002f1f009210 */ /* 0x000fc40007ffe0ff */
[C---:B-----5:R-:W-:Y:S02]  /*1490*/  @!P1 LEA R32, P6, R30.reuse, R24, 0x1 ;  /* 0x000000181e209211 */ /* 0x060fe400078c08ff */
[----:B------:R-:W-:Y:S02]  /*14a0*/  ISETP.GE.AND.EX P4, PT, R35, UR5, PT, P4 ;  /* 0x0000000523007c0c */ /* 0x000fe4000bf86340 */
[----:B------:R-:W-:Y:S02]  /*14b0*/  @!P1 LEA.HI.X R33, R30, R25, R0, 0x1, P6 ;  /* 0x000000191e219211 */ /* 0x000fe400030f0c00 */
[----:B------:R-:W1:Y:S01]  /*14c0*/  @!P3 LDC.64 R24, c[0x0][0x390] ;  /* 0x0000e400ff18bb82 */ /* 0x000e620000000a00 */
[----:B------:R-:W-:Y:S02]  /*14d0*/  @!P2 IADD3 R0, PT, PT, R5, R39, RZ ;  /* 0x000000270500a210 */ /* 0x000fe40007ffe0ff */
[----:B------:R-:W-:Y:S01]  /*14e0*/  @!P2 LEA R28, P6, R4, R28, 0x1 ;  /* 0x0000001c041ca211 */ /* 0x000fe200078c08ff */
[----:B0-----:R-:W-:Y:S01]  /*14f0*/  @!P3 IMAD R2, R45, R16, RZ ;  /* 0x000000102d02b224 */ /* 0x001fe200078e02ff */
[----:B------:R-:W-:-:S02]  /*1500*/  MOV R56, RZ ;  /* 0x000000ff00387202 */ /* 0x000fc40000000f00 */
[----:B------:R-:W-:Y:S01]  /*1510*/  @!P2 LEA.HI.X R29, R4, R29, R0, 0x1, P6 ;  /* 0x0000001d041da211 */ /* 0x000fe200030f0c00 */
[----:B------:R-:W0:Y:S01]  /*1520*/  @!P5 LDC.64 R30, c[0x0][0x390] ;  /* 0x0000e400ff1edb82 */ /* 0x000e220000000a00 */
[----:B------:R-:W-:Y:S02]  /*1530*/  @!P3 MOV R4, R110 ;  /* 0x0000006e0004b202 */ /* 0x000fe40000000f00 */
[----:B------:R-:W-:Y:S01]  /*1540*/  @!P3 MOV R5, R113 ;  /* 0x000000710005b202 */ /* 0x000fe20000000f00 */
[C---:B------:R-:W-:Y:S01]  /*1550*/  @!P3 IMAD R41, R43.reuse, R17, R2 ;  /* 0x000000112b29b224 */ /* 0x040fe200078e0202 */
[----:B------:R-:W-:Y:S01]  /*1560*/  MOV R59, RZ ;  /* 0x000000ff003b7202 */ /* 0x000fe20000000f00 */
[----:B------:R5:W3:Y:S01]  /*1570*/  @!P1 LDG.E R56, desc[UR6][R32.64] ;  /* 0x0000000620389981 */ /* 0x000ae2000c1e1900 */
[----:B------:R-:W-:Y:S01]  /*1580*/  @!P3 IMAD.WIDE.U32 R16, R43, R16, R4 ;  /* 0x000000102b10b225 */ /* 0x000fe200078e0004 */
[----:B------:R-:W-:Y:S01]  /*1590*/  ISETP.GE.U32.AND P1, PT, R104, UR4, PT ;  /* 0x0000000468007c0c */ /* 0x000fe2000bf26070 */
[----:B------:R-:W0:Y:S01]  /*15a0*/  @!P4 LDC.64 R4, c[0x0][0x3e0] ;  /* 0x0000f800ff04cb82 */ /* 0x000e220000000a00 */
[----:B------:R-:W-:Y:S01]  /*15b0*/  IADD3 R39, PT, PT, R3, 0xb0, RZ ;  /* 0x000000b003277810 */ /* 0x000fe20007ffe0ff */
[----:B--2---:R-:W-:Y:S01]  /*15c0*/  @!P5 IMAD R0, R101, R8, RZ ;  /* 0x000000086500d224 */ /* 0x004fe200078e02ff */
[----:B------:R-:W-:Y:S01]  /*15d0*/  ISETP.GE.AND.EX P1, PT, R99, UR5, PT, P1 ;  /* 0x0000000563007c0c */ /* 0x000fe2000bf26310 */
[----:B------:R2:W3:Y:S02]  /*15e0*/  @!P2 LDG.E R59, desc[UR6][R28.64] ;  /* 0x000000061c3ba981 */ /* 0x0004e4000c1e1900 */
[----:B-----5:R-:W-:Y:S01]  /*15f0*/  @!P5 IMAD R33, R106, R9, R0 ;  /* 0x000000096a21d224 */ /* 0x020fe200078e0200 */
[----:B------:R-:W-:-:S02]  /*1600*/  @!P3 IADD3 R0, PT, PT, R17, R41, RZ ;  /* 0x000000291100b210 */ /* 0x000fc40007ffe0ff */
[----:B------:R-:W-:Y:S02]  /*1610*/  ISETP.GE.U32.AND P2, PT, R39, UR4, PT ;  /* 0x0000000427007c0c */ /* 0x000fe4000bf46070 */
[----:B------:R-:W-:Y:S02]  /*1620*/  SHF.R.S32.HI R41, RZ, 0x1f, R39 ;  /* 0x0000001fff297819 */ /* 0x000fe40000011427 */
[----:B--2---:R-:W-:Y:S02]  /*1630*/  @!P5 MOV R28, R110 ;  /* 0x0000006e001cd202 */ /* 0x004fe40000000f00 */
[----:B------:R-:W-:Y:S02]  /*1640*/  @!P5 MOV R29, R113 ;  /* 0x00000071001dd202 */ /* 0x000fe40000000f00 */
[----:B------:R-:W-:Y:S01]  /*1650*/  ISETP.GE.AND.EX P2, PT, R41, UR5, PT, P2 ;  /* 0x0000000529007c0c */ /* 0x000fe2000bf46320 */
[----:B------:R-:W-:Y:S01]  /*1660*/  @!P5 IMAD.WIDE.U32 R8, R106, R8, R28 ;  /* 0x000000086a08d225 */ /* 0x000fe200078e001c */
[----:B-1----:R-:W-:-:S02]  /*1670*/  @!P3 LEA R24, P6, R16, R24, 0x1 ;  /* 0x000000181018b211 */ /* 0x002fc400078c08ff */
[----:B------:R-:W1:Y:S02]  /*1680*/  @!P4 LDC.64 R28, c[0x0][0x390] ;  /* 0x0000e400ff1ccb82 */ /* 0x000e640000000a00 */
[----:B------:R-:W-:Y:S02]  /*1690*/  @!P3 LEA.HI.X R25, R16, R25, R0, 0x1, P6 ;  /* 0x000000191019b211 */ /* 0x000fe400030f0c00 */
[----:B------:R-:W-:Y:S02]  /*16a0*/  @!P5 IADD3 R0, PT, PT, R9, R33, RZ ;  /* 0x000000210900d210 */ /* 0x000fe40007ffe0ff */
[C---:B0-----:R-:W-:Y:S02]  /*16b0*/  @!P5 LEA R32, P6, R8.reuse, R30, 0x1 ;  /* 0x0000001e0820d211 */ /* 0x041fe400078c08ff */
[----:B------:R-:W0:Y:S01]  /*16c0*/  @!P1 LDC.64 R16, c[0x0][0x3e0] ;  /* 0x0000f800ff109b82 */ /* 0x000e220000000a00 */
[----:B------:R-:W-:Y:S02]  /*16d0*/  MOV R87, RZ ;  /* 0x000000ff00577202 */ /* 0x000fe40000000f00 */
[----:B------:R-:W-:Y:S01]  /*16e0*/  @!P5 LEA.HI.X R33, R8, R31, R0, 0x1, P6 ;  /* 0x0000001f0821d211 */ /* 0x000fe200030f0c00 */
[----:B------:R-:W-:Y:S01]  /*16f0*/  @!P4 IMAD R0, R35, R4, RZ ;  /* 0x000000042300c224 */ /* 0x000fe200078e02ff */
[----:B------:R-:W-:-:S02]  /*1700*/  @!P4 MOV R34, R110 ;  /* 0x0000006e0022c202 */ /* 0x000fc40000000f00 */
[----:B------:R-:W-:Y:S01]  /*1710*/  @!P4 MOV R35, R113 ;  /* 0x000000710023c202 */ /* 0x000fe20000000f00 */
[----:B------:R-:W2:Y:S01]  /*1720*/  @!P2 LDC.64 R8, c[0x0][0x3e0] ;  /* 0x0000f800ff08ab82 */ /* 0x000ea20000000a00 */
[----:B------:R-:W-:Y:S01]  /*1730*/  MOV R61, RZ ;  /* 0x000000ff003d7202 */ /* 0x000fe20000000f00 */
[----:B------:R-:W5:Y:S01]  /*1740*/  @!P5 LDG.E R87, desc[UR6][R32.64] ;  /* 0x000000062057d981 */ /* 0x000f62000c1e1900 */
[C---:B------:R-:W-:Y:S01]  /*1750*/  @!P4 IMAD R5, R37.reuse, R5, R0 ;  /* 0x000000052505c224 */ /* 0x040fe200078e0200 */
[----:B------:R-:W-:Y:S01]  /*1760*/  ISETP.GE.U32.AND P5, PT, R102, UR4, PT ;  /* 0x0000000466007c0c */ /* 0x000fe2000bfa6070 */
[----:B------:R-:W-:Y:S02]  /*1770*/  @!P4 IMAD.WIDE.U32 R34, R37, R4, R34 ;  /* 0x000000042522c225 */ /* 0x000fe400078e0022 */
[----:B------:R0:W3:Y:S01]  /*1780*/  @!P3 LDG.E R61, desc[UR6][R24.64] ;  /* 0x00000006183db981 */ /* 0x0000e2000c1e1900 */
[----:B------:R-:W2:Y:S01]  /*1790*/  @!P1 LDC.64 R30, c[0x0][0x390] ;  /* 0x0000e400ff1e9b82 */ /* 0x000ea20000000a00 */
[----:B------:R-:W-:-:S02]  /*17a0*/  ISETP.GE.AND.EX P3, PT, R97, UR5, PT, P5 ;  /* 0x0000000561007c0c */ /* 0x000fc4000bf66350 */
[----:B------:R-:W-:Y:S02]  /*17b0*/  @!P4 IADD3 R0, PT, PT, R35, R5, RZ ;  /* 0x000000052300c210 */ /* 0x000fe40007ffe0ff */
[C---:B-1----:R-:W-:Y:S02]  /*17c0*/  @!P4 LEA R28, P5, R34.reuse, R28, 0x1 ;  /* 0x0000001c221cc211 */ /* 0x042fe400078a08ff */
[----:B------:R-:W-:Y:S01]  /*17d0*/  IADD3 R37, PT, PT, R3, 0xb8, RZ ;  /* 0x000000b803257810 */ /* 0x000fe20007ffe0ff */
[----:B------:R-:W1:Y:S01]  /*17e0*/  @!P2 LDC.64 R4, c[0x0][0x390] ;  /* 0x0000e400ff04ab82 */ /* 0x000e620000000a00 */
[----:B------:R-:W-:Y:S01]  /*17f0*/  @!P4 LEA.HI.X R29, R34, R29, R0, 0x1, P5 ;  /* 0x0000001d221dc211 */ /* 0x000fe200028f0c00 */
[----:B0-----:R-:W-:Y:S01]  /*1800*/  @!P1 IMAD R2, R99, R16, RZ ;  /* 0x0000001063029224 */ /* 0x001fe200078e02ff */
[----:B------:R-:W-:Y:S02]  /*1810*/  ISETP.GE.U32.AND P5, PT, R37, UR4, PT ;  /* 0x0000000425007c0c */ /* 0x000fe4000bfa6070 */
[----:B------:R-:W-:-:S02]  /*1820*/  SHF.R.S32.HI R43, RZ, 0x1f, R37 ;  /* 0x0000001fff2b7819 */ /* 0x000fc40000011425 */
[----:B------:R-:W-:Y:S02]  /*1830*/  @!P1 MOV R24, R110 ;  /* 0x0000006e00189202 */ /* 0x000fe40000000f00 */
[----:B------:R-:W-:Y:S02]  /*1840*/  @!P1 MOV R25, R113 ;  /* 0x0000007100199202 */ /* 0x000fe40000000f00 */
[----:B------:R-:W-:Y:S01]  /*1850*/  MOV R62, RZ ;  /* 0x000000ff003e7202 */ /* 0x000fe20000000f00 */
[C---:B------:R-:W-:Y:S01]  /*1860*/  @!P1 IMAD R33, R104.reuse, R17, R2 ;  /* 0x0000001168219224 */ /* 0x040fe200078e0202 */
[----:B------:R-:W-:Y:S01]  /*1870*/  ISETP.GE.AND.EX P5, PT, R43, UR5, PT, P5 ;  /* 0x000000052b007c0c */ /* 0x000fe2000bfa6350 */
[----:B------:R-:W-:Y:S02]  /*1880*/  @!P1 IMAD.WIDE.U32 R24, R104, R16, R24 ;  /* 0x0000001068189225 */ /* 0x000fe400078e0018 */
[----:B------:R-:W0:Y:S01]  /*1890*/  @!P3 LDC.64 R16, c[0x0][0x3e0] ;  /* 0x0000f800ff10bb82 */ /* 0x000e220000000a00 */
[----:B------:R1:W3:Y:S01]  /*18a0*/  @!P4 LDG.E R62, desc[UR6][R28.64] ;  /* 0x000000061c3ec981 */ /* 0x0002e2000c1e1900 */
[----:B--2---:R-:W-:Y:S01]  /*18b0*/  @!P2 IMAD R0, R41, R8, RZ ;  /* 0x000000082900a224 */ /* 0x004fe200078e02ff */
[----:B------:R-:W-:-:S03]  /*18c0*/  @!P1 LEA R34, P4, R24, R30, 0x1 ;  /* 0x0000001e18229211 */ /* 0x000fc600078808ff */
[----:B------:R-:W-:Y:S01]  /*18d0*/  @!P2 IMAD R41, R39, R9, R0 ;  /* 0x000000092729a224 */ /* 0x000fe200078e0200 */
[----:B------:R-:W-:Y:S02]  /*18e0*/  @!P1 IADD3 R0, PT, PT, R25, R33, RZ ;  /* 0x0000002119009210 */ /* 0x000fe40007ffe0ff */
[----:B------:R-:W2:Y:S01]  /*18f0*/  @!P3 LDC.64 R32, c[0x0][0x390] ;  /* 0x0000e400ff20bb82 */ /* 0x000ea20000000a00 */
[----:B-1----:R-:W-:Y:S02]  /*1900*/  @!P2 MOV R28, R110 ;  /* 0x0000006e001ca202 */ /* 0x002fe40000000f00 */
[----:B------:R-:W-:Y:S02]  /*1910*/  @!P2 MOV R29, R113 ;  /* 0x00000071001da202 */ /* 0x000fe40000000f00 */
[----:B------:R-:W-:-:S03]  /*1920*/  @!P1 LEA.HI.X R35, R24, R31, R0, 0x1, P4 ;  /* 0x0000001f18239211 */ /* 0x000fc600020f0c00 */
[----:B------:R-:W1:Y:S01]  /*1930*/  @!P5 LDC.64 R30, c[0x0][0x3e0] ;  /* 0x0000f800ff1edb82 */ /* 0x000e620000000a00 */
[----:B------:R-:W-:Y:S01]  /*1940*/  @!P2 IMAD.WIDE.U32 R8, R39, R8, R28 ;  /* 0x000000082708a225 */ /* 0x000fe200078e001c */
[----:B------:R-:W-:Y:S01]  /*1950*/  IADD3 R39, PT, PT, R3, 0xc8, RZ ;  /* 0x000000c803277810 */ /* 0x000fe20007ffe0ff */
[----:B------:R0:W4:Y:S03]  /*1960*/  @!P1 LDG.E R12, desc[UR6][R34.64] ;  /* 0x00000006220c9981 */ /* 0x000126000c1e1900 */
[----:B------:R-:W-:Y:S02]  /*1970*/  @!P2 IADD3 R0, PT, PT, R9, R41, RZ ;  /* 0x000000290900a210 */ /* 0x000fe40007ffe0ff */
[----:B------:R-:W-:Y:S01]  /*1980*/  @!P2 LEA R24, P4, R8, R4, 0x1 ;  /* 0x000000040818a211 */ /* 0x000fe200078808ff */
[----:B------:R-:W2:Y:S01]  /*1990*/  @!P5 LDC.64 R28, c[0x0][0x390] ;  /* 0x0000e400ff1cdb82 */ /* 0x000ea20000000a00 */
[----:B------:R-:W-:-:S02]  /*19a0*/  ISETP.GE.U32.AND P1, PT, R39, UR4, PT ;  /* 0x0000000427007c0c */ /* 0x000fc4000bf26070 */
[----:B------:R-:W-:Y:S02]  /*19b0*/  SHF.R.S32.HI R41, RZ, 0x1f, R39 ;  /* 0x0000001fff297819 */ /* 0x000fe40000011427 */
[----:B------:R-:W-:Y:S02]  /*19c0*/  @!P2 LEA.HI.X R25, R8, R5, R0, 0x1, P4 ;  /* 0x000000050819a211 */ /* 0x000fe400020f0c00 */
[----:B------:R-:W-:Y:S02]  /*19d0*/  ISETP.GE.U32.AND P4, PT, R100, UR4, PT ;  /* 0x0000000464007c0c */ /* 0x000fe4000bf86070 */
[----:B------:R-:W-:Y:S02]  /*19e0*/  ISETP.GE.AND.EX P1, PT, R41, UR5, PT, P1 ;  /* 0x0000000529007c0c */ /* 0x000fe4000bf26310 */
[----:B------:R-:W-:Y:S01]  /*19f0*/  ISETP.GE.AND.EX P4, PT, R95, UR5, PT, P4 ;  /* 0x000000055f007c0c */ /* 0x000fe2000bf86340 */
[----:B0-----:R-:W-:Y:S01]  /*1a00*/  @!P3 IMAD R0, R97, R16, RZ ;  /* 0x000000106100b224 */ /* 0x001fe200078e02ff */
[----:B------:R-:W-:-:S02]  /*1a10*/  @!P3 MOV R4, R110 ;  /* 0x0000006e0004b202 */ /* 0x000fc40000000f00 */
[----:B------:R-:W-:Y:S01]  /*1a20*/  @!P3 MOV R5, R113 ;  /* 0x000000710005b202 */ /* 0x000fe20000000f00 */
[C---:B------:R-:W-:Y:S02]  /*1a30*/  @!P3 IMAD R9, R102.reuse, R17, R0 ;  /* 0x000000116609b224 */ /* 0x040fe400078e0200 */
[----:B------:R-:W-:Y:S01]  /*1a40*/  @!P3 IMAD.WIDE.U32 R16, R102, R16, R4 ;  /* 0x000000106610b225 */ /* 0x000fe200078e0004 */
[----:B------:R-:W-:-:S03]  /*1a50*/  @!P5 MOV R34, R110 ;  /* 0x0000006e0022d202 */ /* 0x000fc60000000f00 */
[----:B------:R-:W0:Y:S01]  /*1a60*/  @!P1 LDC.64 R4, c[0x0][0x3e0] ;  /* 0x0000f800ff049b82 */ /* 0x000e220000000a00 */
[----:B------:R-:W-:Y:S01]  /*1a70*/  @!P5 MOV R35, R113 ;  /* 0x000000710023d202 */ /* 0x000fe20000000f00 */
[----:B-1----:R-:W-:Y:S01]  /*1a80*/  @!P5 IMAD R2, R43, R30, RZ ;  /* 0x0000001e2b02d224 */ /* 0x002fe200078e02ff */
[----:B------:R-:W-:Y:S02]  /*1a90*/  @!P3 IADD3 R0, PT, PT, R17, R9, RZ ;  /* 0x000000091100b210 */ /* 0x000fe40007ffe0ff */
[----:B------:R-:W-:-:S03]  /*1aa0*/  MOV R64, RZ ;  /* 0x000000ff00407202 */ /* 0x000fc60000000f00 */
[----:B------:R-:W1:Y:S01]  /*1ab0*/  @!P4 LDC.64 R8, c[0x0][0x3e0] ;  /* 0x0000f800ff08cb82 */ /* 0x000e620000000a00 */
[C---:B--2---:R-:W-:Y:S01]  /*1ac0*/  @!P3 LEA R32, P6, R16.reuse, R32, 0x1 ;  /* 0x000000201020b211 */ /* 0x044fe200078c08ff */
[C---:B------:R-:W-:Y:S01]  /*1ad0*/  @!P5 IMAD R31, R37.reuse, R31, R2 ;  /* 0x0000001f251fd224 */ /* 0x040fe200078e0202 */
[----:B------:R2:W3:Y:S01]  /*1ae0*/  @!P2 LDG.E R64, desc[UR6][R24.64] ;  /* 0x000000061840a981 */ /* 0x0004e2000c1e1900 */
[----:B------:R-:W-:Y:S01]  /*1af0*/  @!P5 IMAD.WIDE.U32 R34, R37, R30, R34 ;  /* 0x0000001e2522d225 */ /* 0x000fe200078e0022 */
[----:B------:R-:W-:Y:S02]  /*1b00*/  @!P3 LEA.HI.X R33, R16, R33, R0, 0x1, P6 ;  /* 0x000000211021b211 */ /* 0x000fe400030f0c00 */
[----:B------:R-:W-:Y:S02]  /*1b10*/  IADD3 R17, PT, PT, R3, 0xd0, RZ ;  /* 0x000000d003117810 */ /* 0x000fe40007ffe0ff */
[----:B------:R-:W-:Y:S02]  /*1b20*/  @!P5 IADD3 R0, PT, PT, R35, R31, RZ ;  /* 0x0000001f2300d210 */ /* 0x000fe40007ffe0ff */
[----:B------:R-:W-:Y:S01]  /*1b30*/  @!P5 LEA R36, P2, R34, R28, 0x1 ;  /* 0x0000001c2224d211 */ /* 0x000fe200078408ff */
[----:B------:R-:W2:Y:S01]  /*1b40*/  @!P4 LDC.64 R30, c[0x0][0x390] ;  /* 0x0000e400ff1ecb82 */ /* 0x000ea20000000a00 */
[----:B------:R-:W-:-:S02]  /*1b50*/  SHF.R.S32.HI R43, RZ, 0x1f, R17 ;  /* 0x0000001fff2b7819 */ /* 0x000fc40000011411 */
[----:B------:R-:W-:Y:S02]  /*1b60*/  @!P5 LEA.HI.X R37, R34, R29, R0, 0x1, P2 ;  /* 0x0000001d2225d211 */ /* 0x000fe400010f0c00 */
[----:B------:R-:W-:-:S03]  /*1b70*/  ISETP.GE.U32.AND P2, PT, R17, UR4, PT ;  /* 0x0000000411007c0c */ /* 0x000fc6000bf46070 */
[----:B------:R-:W2:Y:S01]  /*1b80*/  @!P1 LDC.64 R28, c[0x0][0x390] ;  /* 0x0000e400ff1c9b82 */ /* 0x000ea20000000a00 */
[----:B------:R-:W-:Y:S02]  /*1b90*/  ISETP.GE.AND.EX P2, PT, R43, UR5, PT, P2 ;  /* 0x000000052b007c0c */ /* 0x000fe4000bf46320 */
[----:B------:R-:W-:Y:S01]  /*1ba0*/  MOV R66, RZ ;  /* 0x000000ff00427202 */ /* 0x000fe20000000f00 */
[----:B0-----:R-:W-:Y:S01]  /*1bb0*/  @!P1 IMAD R2, R41, R4, RZ ;  /* 0x0000000429029224 */ /* 0x001fe200078e02ff */
[----:B------:R-:W-:Y:S01]  /*1bc0*/  IADD3 R41, PT, PT, R3, 0xe0, RZ ;  /* 0x000000e003297810 */ /* 0x000fe20007ffe0ff */
[----:B-1----:R-:W-:Y:S01]  /*1bd0*/  @!P4 IMAD R0, R95, R8, RZ ;  /* 0x000000085f00c224 */ /* 0x002fe200078e02ff */
[----:B--2---:R-:W-:Y:S02]  /*1be0*/  @!P4 MOV R24, R110 ;  /* 0x0000006e0018c202 */ /* 0x004fe40000000f00 */
[----:B------:R-:W-:Y:S01]  /*1bf0*/  @!P4 MOV R25, R113 ;  /* 0x000000710019c202 */ /* 0x000fe20000000f00 */
[----:B------:R-:W2:Y:S01]  /*1c00*/  @!P5 LDG.E R66, desc[UR6][R36.64] ;  /* 0x000000062442d981 */ /* 0x000ea2000c1e1900 */
[----:B------:R-:W-:Y:S01]  /*1c10*/  MOV R16, RZ ;  /* 0x000000ff00107202 */ /* 0x000fe20000000f00 */
[----:B------:R-:W-:Y:S01]  /*1c20*/  @!P1 IMAD R47, R39, R5, R2 ;  /* 0x00000005272f9224 */ /* 0x000fe200078e0202 */
[----:B------:R-:W-:Y:S01]  /*1c30*/  ISETP.GE.U32.AND P5, PT, R41, UR4, PT ;  /* 0x0000000429007c0c */ /* 0x000fe2000bfa6070 */
[C---:B------:R-:W-:Y:S01]  /*1c40*/  @!P4 IMAD R5, R100.reuse, R9, R0 ;  /* 0x000000096405c224 */ /* 0x040fe200078e0200 */
[----:B------:R-:W-:Y:S01]  /*1c50*/  SHF.R.S32.HI R45, RZ, 0x1f, R41 ;  /* 0x0000001fff2d7819 */ /* 0x000fe20000011429 */
[----:B------:R-:W-:Y:S01]  /*1c60*/  @!P4 IMAD.WIDE.U32 R24, R100, R8, R24 ;  /* 0x000000086418c225 */ /* 0x000fe200078e0018 */
[----:B------:R-:W-:Y:S01]  /*1c70*/  @!P1 MOV R34, R110 ;  /* 0x0000006e00229202 */ /* 0x000fe20000000f00 */
[----:B------:R-:W0:Y:S01]  /*1c80*/  @!P2 LDC.64 R8, c[0x0][0x3e0] ;  /* 0x0000f800ff08ab82 */ /* 0x000e220000000a00 */
[----:B------:R-:W-:Y:S01]  /*1c90*/  @!P1 MOV R35, R113 ;  /* 0x0000007100239202 */ /* 0x000fe20000000f00 */
[----:B------:R1:W3:Y:S01]  /*1ca0*/  @!P3 LDG.E R16, desc[UR6][R32.64] ;  /* 0x000000062010b981 */ /* 0x0002e2000c1e1900 */
[----:B------:R-:W-:-:S02]  /*1cb0*/  ISETP.GE.AND.EX P5, PT, R45, UR5, PT, P5 ;  /* 0x000000052d007c0c */ /* 0x000fc4000bfa6350 */
[----:B------:R-:W-:Y:S01]  /*1cc0*/  @!P4 IADD3 R0, PT, PT, R25, R5, RZ ;  /* 0x000000051900c210 */ /* 0x000fe20007ffe0ff */
[----:B------:R-:W-:Y:S02]  /*1cd0*/  @!P1 IMAD.WIDE.U32 R4, R39, R4, R34 ;  /* 0x0000000427049225 */ /* 0x000fe400078e0022 */
[----:B------:R-:W0:Y:S01]  /*1ce0*/  @!P2 LDC.64 R34, c[0x0][0x390] ;  /* 0x0000e400ff22ab82 */ /* 0x000e220000000a00 */
[----:B-1----:R-:W-:-:S04]  /*1cf0*/  @!P4 LEA R32, P6, R24, R30, 0x1 ;  /* 0x0000001e1820c211 */ /* 0x002fc800078c08ff */
[----:B------:R-:W-:Y:S02]  /*1d00*/  @!P4 LEA.HI.X R33, R24, R31, R0, 0x1, P6 ;  /* 0x0000001f1821c211 */ /* 0x000fe400030f0c00 */
[----:B------:R-:W-:Y:S01]  /*1d10*/  @!P1 IADD3 R0, PT, PT, R5, R47, RZ ;  /* 0x0000002f05009210 */ /* 0x000fe20007ffe0ff */
[----:B------:R-:W1:Y:S01]  /*1d20*/  @!P5 LDC.64 R24, c[0x0][0x390] ;  /* 0x0000e400ff18db82 */ /* 0x000e620000000a00 */
[----:B------:R-:W-:Y:S01]  /*1d30*/  @!P1 LEA R30, P6, R4, R28, 0x1 ;  /* 0x0000001c041e9211 */ /* 0x000fe200078c08ff */
[----:B------:R0:W2:Y:S01]  /*1d40*/  @!P4 LDG.E R26, desc[UR6][R32.64] ;  /* 0x00000006201ac981 */ /* 0x0000a2000c1e1900 */
[----:B------:R-:W-:Y:S02]  /*1d50*/  ISETP.GE.U32.AND P4, PT, R98, UR4, PT ;  /* 0x0000000462007c0c */ /* 0x000fe4000bf86070 */
[----:B------:R-:W-:-:S03]  /*1d60*/  @!P1 LEA.HI.X R31, R4, R29, R0, 0x1, P6 ;  /* 0x0000001d041f9211 */ /* 0x000fc600030f0c00 */
[----:B------:R-:W1:Y:S01]  /*1d70*/  @!P5 LDC.64 R28, c[0x0][0x3e0] ;  /* 0x0000f800ff1cdb82 */ /* 0x000e620000000a00 */
[----:B------:R-:W-:Y:S01]  /*1d80*/  ISETP.GE.AND.EX P4, PT, R93, UR5, PT, P4 ;  /* 0x000000055d007c0c */ /* 0x000fe2000bf86340 */
[----:B0-----:R-:W-:Y:S01]  /*1d90*/  @!P2 IMAD R0, R43, R8, RZ ;  /* 0x000000082b00a224 */ /* 0x001fe200078e02ff */
[----:B------:R-:W-:Y:S02]  /*1da0*/  @!P2 MOV R32, R110 ;  /* 0x0000006e0020a202 */ /* 0x000fe40000000f00 */
[----:B------:R-:W-:Y:S01]  /*1db0*/  @!P2 MOV R33, R113 ;  /* 0x000000710021a202 */ /* 0x000fe20000000f00 */
[C---:B------:R-:W-:Y:S01]  /*1dc0*/  @!P2 IMAD R37, R17.reuse, R9, R0 ;  /* 0x000000091125a224 */ /* 0x040fe200078e0200 */
[----:B------:R-:W-:Y:S01]  /*1dd0*/  MOV R70, RZ ;  /* 0x000000ff00467202 */ /* 0x000fe20000000f00 */
[----:B------:R-:W-:-:S06]  /*1de0*/  @!P2 IMAD.WIDE.U32 R8, R17, R8, R32 ;  /* 0x000000081108a225 */ /* 0x000fcc00078e0020 */
[----:B------:R-:W0:Y:S01]  /*1df0*/  @!P4 LDC.64 R4, c[0x0][0x3e0] ;  /* 0x0000f800ff04cb82 */ /* 0x000e220000000a00 */
[----:B------:R1:W2:Y:S01]  /*1e00*/  @!P1 LDG.E R70, desc[UR6][R30.64] ;  /* 0x000000061e469981 */ /* 0x0002a2000c1e1900 */
[----:B------:R-:W-:Y:S02]  /*1e10*/  @!P2 IADD3 R0, PT, PT, R9, R37, RZ ;  /* 0x000000250900a210 */ /* 0x000fe40007ffe0ff */
[C---:B------:R-:W-:Y:S02]  /*1e20*/  @!P2 LEA R34, P1, R8.reuse, R34, 0x1 ;  /* 0x000000220822a211 */ /* 0x040fe400078208ff */
[----:B------:R-:W-:Y:S02]  /*1e30*/  MOV R73, RZ ;  /* 0x000000ff00497202 */ /* 0x000fe40000000f00 */
[----:B------:R-:W-:Y:S01]  /*1e40*/  @!P2 LEA.HI.X R35, R8, R35, R0, 0x1, P1 ;  /* 0x000000230823a211 */ /* 0x000fe200008f0c00 */
[----:B-1----:R-:W-:Y:S01]  /*1e50*/  @!P5 IMAD R2, R45, R28, RZ ;  /* 0x0000001c2d02d224 */ /* 0x002fe200078e02ff */
[----:B------:R-:W-:Y:S01]  /*1e60*/  @!P5 MOV R30, R110 ;  /* 0x0000006e001ed202 */ /* 0x000fe20000000f00 */
[----:B------:R-:W1:Y:S01]  /*1e70*/  @!P4 LDC.64 R8, c[0x0][0x390] ;  /* 0x0000e400ff08cb82 */ /* 0x000e620000000a00 */
[----:B------:R-:W-:Y:S01]  /*1e80*/  @!P5 MOV R31, R113 ;  /* 0x00000071001fd202 */ /* 0x000fe20000000f00 */
[C---:B------:R-:W-:Y:S01]  /*1e90*/  @!P5 IMAD R17, R41.reuse, R29, R2 ;  /* 0x0000001d2911d224 */ /* 0x040fe200078e0202 */
[----:B------:R-:W-:Y:S01]  /*1ea0*/  ISETP.GE.U32.AND P1, PT, R96, UR4, PT ;  /* 0x0000000460007c0c */ /* 0x000fe2000bf26070 */
[----:B------:R1:W2:Y:S01]  /*1eb0*/  @!P2 LDG.E R73, desc[UR6][R34.64] ;  /* 0x000000062249a981 */ /* 0x0002a2000c1e1900 */
[----:B------:R-:W-:-:S02]  /*1ec0*/  @!P5 IMAD.WIDE.U32 R28, R41, R28, R30 ;  /* 0x0000001c291cd225 */ /* 0x000fc400078e001e */
[----:B------:R-:W-:-:S03]  /*1ed0*/  ISETP.GE.AND.EX P2, PT, R91, UR5, PT, P1 ;  /* 0x000000055b007c0c */ /* 0x000fc6000bf46310 */
[----:B------:R-:W-:Y:S02]  /*1ee0*/  @!P5 IADD3 R0, PT, PT, R29, R17, RZ ;  /* 0x000000111d00d210 */ /* 0x000fe40007ffe0ff */
[C---:B------:R-:W-:Y:S02]  /*1ef0*/  @!P5 LEA R24, P1, R28.reuse, R24, 0x1 ;  /* 0x000000181c18d211 */ /* 0x040fe400078208ff */
[----:B------:R-:W-:Y:S02]  /*1f00*/  IADD3 R17, PT, PT, R3, 0xe8, RZ ;  /* 0x000000e803117810 */ /* 0x000fe40007ffe0ff */
[----:B------:R-:W-:Y:S02]  /*1f10*/  @!P5 LEA.HI.X R25, R28, R25, R0, 0x1, P1 ;  /* 0x000000191c19d211 */ /* 0x000fe400008f0c00 */
[----:B------:R-:W-:Y:S02]  /*1f20*/  ISETP.GE.U32.AND P1, PT, R17, UR4, PT ;  /* 0x0000000411007c0c */ /* 0x000fe4000bf26070 */
[----:B------:R-:W-:Y:S01]  /*1f30*/  SHF.R.S32.HI R41, RZ, 0x1f, R17 ;  /* 0x0000001fff297819 */ /* 0x000fe20000011411 */
[----:B0-----:R-:W-:Y:S01]  /*1f40*/  @!P4 IMAD R2, R93, R4, RZ ;  /* 0x000000045d02c224 */ /* 0x001fe200078e02ff */
[----:B------:R-:W-:-:S02]  /*1f50*/  @!P4 MOV R28, R110 ;  /* 0x0000006e001cc202 */ /* 0x000fc40000000f00 */
[----:B------:R-:W-:Y:S02]  /*1f60*/  @!P4 MOV R29, R113 ;  /* 0x00000071001dc202 */ /* 0x000fe40000000f00 */
[----:B------:R-:W-:Y:S02]  /*1f70*/  ISETP.GE.AND.EX P1, PT, R41, UR5, PT, P1 ;  /* 0x0000000529007c0c */ /* 0x000fe4000bf26310 */
[----:B------:R-:W-:Y:S01]  /*1f80*/  MOV R76, RZ ;  /* 0x000000ff004c7202 */ /* 0x000fe20000000f00 */
[C---:B------:R-:W-:Y:S02]  /*1f90*/  @!P4 IMAD R31, R98.reuse, R5, R2 ;  /* 0x00000005621fc224 */ /* 0x040fe400078e0202 */
[----:B------:R-:W-:Y:S02]  /*1fa0*/  @!P4 IMAD.WIDE.U32 R28, R98, R4, R28 ;  /* 0x00000004621cc225 */ /* 0x000fe400078e001c */
[----:B------:R-:W0:Y:S01]  /*1fb0*/  @!P2 LDC.64 R4, c[0x0][0x3e0] ;  /* 0x0000f800ff04ab82 */ /* 0x000e220000000a00 */
[----:B------:R5:W2:Y:S02]  /*1fc0*/  @!P5 LDG.E R76, desc[UR6][R24.64] ;  /* 0x00000006184cd981 */ /* 0x000aa4000c1e1900 */
[----:B------:R-:W-:-:S02]  /*1fd0*/  @!P4 IADD3 R0, PT, PT, R29, R31, RZ ;  /* 0x0000001f1d00c210 */ /* 0x000fc40007ffe0ff */
[C---:B-1----:R-:W-:Y:S02]  /*1fe0*/  @!P4 LEA R34, P5, R28.reuse, R8, 0x1 ;  /* 0x000000081c22c211 */ /* 0x042fe400078a08ff */
[----:B------:R-:W-:Y:S01]  /*1ff0*/  IADD3 R37, PT, PT, R3, 0xf0, RZ ;  /* 0x000000f003257810 */ /* 0x000fe20007ffe0ff */
[----:B------:R-:W1:Y:S01]  /*2000*/  @!P2 LDC.64 R30, c[0x0][0x390] ;  /* 0x0000e400ff1eab82 */ /* 0x000e620000000a00 */
[----:B------:R-:W-:Y:S02]  /*2010*/  @!P4 LEA.HI.X R35, R28, R9, R0, 0x1, P5 ;  /* 0x000000091c23c211 */ /* 0x000fe400028f0c00 */
[----:B------:R-:W-:Y:S02]  /*2020*/  ISETP.GE.U32.AND P5, PT, R37, UR4, PT ;  /* 0x0000000425007c0c */ /* 0x000fe4000bfa6070 */
[----:B------:R-:W-:-:S03]  /*2030*/  SHF.R.S32.HI R43, RZ, 0x1f, R37 ;  /* 0x0000001fff2b7819 */ /* 0x000fc60000011425 */
[----:B------:R-:W1:Y:S01]  /*2040*/  @!P1 LDC.64 R28, c[0x0][0x3e0] ;  /* 0x0000f800ff1c9b82 */ /* 0x000e620000000a00 */
[----:B------:R-:W-:Y:S02]  /*2050*/  IADD3 R39, PT, PT, R3, 0xf8, RZ ;  /* 0x000000f803277810 */ /* 0x000fe40007ffe0ff */
[----:B------:R-:W-:Y:S02]  /*2060*/  ISETP.GE.AND.EX P5, PT, R43, UR5, PT, P5 ;  /* 0x000000052b007c0c */ /* 0x000fe4000bfa6350 */
[----:B------:R-:W-:Y:S02]  /*2070*/  ISETP.GE.U32.AND P6, PT, R39, UR4, PT ;  /* 0x0000000427007c0c */ /* 0x000fe4000bfc6070 */
[----:B------:R-:W-:Y:S01]  /*2080*/  SHF.R.S32.HI R45, RZ, 0x1f, R39 ;  /* 0x0000001fff2d7819 */ /* 0x000fe20000011427 */
[----:B0-----:R-:W-:Y:S01]  /*2090*/  @!P2 IMAD R0, R91, R4, RZ ;  /* 0x000000045b00a224 */ /* 0x001fe200078e02ff */
[----:B------:R-:W-:Y:S01]  /*20a0*/  @!P2 MOV R32, R110 ;  /* 0x0000006e0020a202 */ /* 0x000fe20000000f00 */
[----:B-----5:R-:W0:Y:S01]  /*20b0*/  @!P1 LDC.64 R24, c[0x0][0x390] ;  /* 0x0000e400ff189b82 */ /* 0x020e220000000a00 */
[----:B------:R-:W-:-:S02]  /*20c0*/  ISETP.GE.AND.EX P6, PT, R45, UR5, PT, P6 ;  /* 0x000000052d007c0c */ /* 0x000fc4000bfc6360 */
[----:B------:R-:W-:Y:S02]  /*20d0*/  @!P2 MOV R33, R113 ;  /* 0x000000710021a202 */ /* 0x000fe40000000f00 */
[----:B------:R-:W-:Y:S01]  /*20e0*/  MOV R68, RZ ;  /* 0x000000ff00447202 */ /* 0x000fe20000000f00 */
[C---:B------:R-:W-:Y:S02]  /*20f0*/  @!P2 IMAD R3, R96.reuse, R5, R0 ;  /* 0x000000056003a224 */ /* 0x040fe400078e0200 */
[----:B------:R-:W5:Y:S01]  /*2100*/  @!P5 LDC.64 R8, c[0x0][0x3e0] ;  /* 0x0000f800ff08db82 */ /* 0x000f620000000a00 */
[----:B------:R-:W-:Y:S02]  /*2110*/  @!P2 IMAD.WIDE.U32 R32, R96, R4, R32 ;  /* 0x000000046020a225 */ /* 0x000fe400078e0020 */
[----:B------:R-:W2:Y:S02]  /*2120*/  @!P4 LDG.E R68, desc[UR6][R34.64] ;  /* 0x000000062244c981 */ /* 0x000ea4000c1e1900 */
[----:B-1----:R-:W-:Y:S01]  /*2130*/  @!P1 IMAD R2, R41, R28, RZ ;  /* 0x0000001c29029224 */ /* 0x002fe200078e02ff */
[----:B------:R-:W-:-:S02]  /*2140*/  @!P2 IADD3 R0, PT, PT, R33, R3, RZ ;  /* 0x000000032100a210 */ /* 0x000fc40007ffe0ff */
[----:B------:R-:W1:Y:S01]  /*2150*/  @!P6 LDC.64 R4, c[0x0][0x3e0] ;  /* 0x0000f800ff04eb82 */ /* 0x000e620000000a00 */
[C---:B------:R-:W-:Y:S01]  /*2160*/  @!P2 LEA R30, P4, R32.reuse, R30, 0x1 ;  /* 0x0000001e201ea211 */ /* 0x040fe200078808ff */
[----:B------:R-:W-:Y:S01]  /*2170*/  @!P1 IMAD R41, R17, R29, R2 ;  /* 0x0000001d11299224 */ /* 0x000fe200078e0202 */
[----:B------:R-:W-:Y:S02]  /*2180*/  @!P1 MOV R33, R113 ;  /* 0x0000007100219202 */ /* 0x000fe40000000f00 */
[----:B------:R-:W-:Y:S02]  /*2190*/  @!P2 LEA.HI.X R31, R32, R31, R0, 0x1, P4 ;  /* 0x0000001f201fa211 */ /* 0x000fe400020f0c00 */
[----:B------:R-:W-:Y:S01]  /*21a0*/  @!P1 MOV R32, R110 ;  /* 0x0000006e00209202 */ /* 0x000fe20000000f00 */
[----:B------:R-:W4:Y:S01]  /*21b0*/  @!P5 LDC.64 R2, c[0x0][0x390] ;  /* 0x0000e400ff02db82 */ /* 0x000f220000000a00 */
[----:B------:R-:W-:-:S03]  /*21c0*/  MOV R75, RZ ;  /* 0x000000ff004b7202 */ /* 0x000fc60000000f00 */
[----:B------:R-:W-:-:S03]  /*21d0*/  @!P1 IMAD.WIDE.U32 R32, R17, R28, R32 ;  /* 0x0000001c11209225 */ /* 0x000fc600078e0020 */
[----:B------:R0:W2:Y:S01]  /*21e0*/  @!P2 LDG.E R75, desc[UR6][R30.64] ;  /* 0x000000061e4ba981 */ /* 0x0000a2000c1e1900 */
[----:B------:R-:W4:Y:S01]  /*21f0*/  @!P6 LDC.64 R28, c[0x0][0x390] ;  /* 0x0000e400ff1ceb82 */ /* 0x000f220000000a00 */
[----:B-----5:R-:W-:Y:S01]  /*2200*/  @!P5 IMAD R14, R43, R8, RZ ;  /* 0x000000082b0ed224 */ /* 0x020fe200078e02ff */
[----:B------:R-:W-:Y:S02]  /*2210*/  @!P1 IADD3 R0, PT, PT, R33, R41, RZ ;  /* 0x0000002921009210 */ /* 0x000fe40007ffe0ff */
[C---:B0-----:R-:W-:Y:S01]  /*2220*/  @!P1 LEA R24, P2, R32.reuse, R24, 0x1 ;  /* 0x0000001820189211 */ /* 0x041fe200078408ff */
[----:B------:R-:W-:Y:S01]  /*2230*/  @!P5 IMAD R17, R37, R9, R14 ;  /* 0x000000092511d224 */ /* 0x000fe200078e020e */
[----:B------:R-:W-:Y:S02]  /*2240*/  @!P5 MOV R30, R110 ;  /* 0x0000006e001ed202 */ /* 0x000fe40000000f00 */
[----:B------:R-:W-:Y:S02]  /*2250*/  @!P5 MOV R31, R113 ;  /* 0x00000071001fd202 */ /* 0x000fe40000000f00 */
[----:B------:R-:W-:Y:S01]  /*2260*/  @!P1 LEA.HI.X R25, R32, R25, R0, 0x1, P2 ;  /* 0x0000001920199211 */ /* 0x000fe200010f0c00 */
[----:B-1----:R-:W-:-:S02]  /*2270*/  @!P6 IMAD R0, R45, R4, RZ ;  /* 0x000000042d00e224 */ /* 0x002fc400078e02ff */
[----:B------:R-:W-:Y:S01]  /*2280*/  @!P5 IMAD.WIDE.U32 R8, R37, R8, R30 ;  /* 0x000000082508d225 */ /* 0x000fe200078e001e */
[----:B------:R-:W-:Y:S02]  /*2290*/  @!P6 MOV R30, R110 ;  /* 0x0000006e001ee202 */ /* 0x000fe40000000f00 */
[----:B------:R-:W-:Y:S01]  /*22a0*/  @!P6 MOV R31, R113 ;  /* 0x00000071001fe202 */ /* 0x000fe20000000f00 */
[----:B------:R-:W-:Y:S01]  /*22b0*/  @!P6 IMAD R33, R39, R5, R0 ;  /* 0x000000052721e224 */ /* 0x000fe200078e0200 */
[----:B------:R-:W-:Y:S02]  /*22c0*/  MOV R79, RZ ;  /* 0x000000ff004f7202 */ /* 0x000fe40000000f00 */
[----:B------:R-:W-:Y:S01]  /*22d0*/  @!P5 IADD3 R0, PT, PT, R9, R17, RZ ;  /* 0x000000110900d210 */ /* 0x000fe20007ffe0ff */
[----:B------:R-:W-:Y:S01]  /*22e0*/  @!P6 IMAD.WIDE.U32 R4, R39, R4, R30 ;  /* 0x000000042704e225 */ /* 0x000fe200078e001e */
[C---:B----4-:R-:W-:Y:S02]  /*22f0*/  @!P5 LEA R2, P2, R8.reuse, R2, 0x1 ;  /* 0x000000020802d211 */ /* 0x050fe400078408ff */
[----:B------:R-:W-:Y:S01]  /*2300*/  MOV R81, RZ ;  /* 0x000000ff00517202 */ /* 0x000fe20000000f00 */
[----:B------:R-:W4:Y:S01]  /*2310*/  @!P1 LDG.E R79, desc[UR6][R24.64] ;  /* 0x00000006184f9981 */ /* 0x000f22000c1e1900 */
[----:B------:R-:W-:-:S02]  /*2320*/  @!P5 LEA.HI.X R3, R8, R3, R0, 0x1, P2 ;  /* 0x000000030803d211 */ /* 0x000fc400010f0c00 */
[----:B------:R-:W-:Y:S02]  /*2330*/  @!P6 IADD3 R0, PT, PT, R5, R33, RZ ;  /* 0x000000210500e210 */ /* 0x000fe40007ffe0ff */
[C---:B------:R-:W-:Y:S01]  /*2340*/  @!P6 LEA R28, P1, R4.reuse, R28, 0x1 ;  /* 0x0000001c041ce211 */ /* 0x040fe200078208ff */
[----:B------:R0:W5:Y:S01]  /*2350*/  @!P5 LDG.E R81, desc[UR6][R2.64] ;  /* 0x000000060251d981 */ /* 0x000162000c1e1900 */
[----:B------:R-:W-:Y:S02]  /*2360*/  MOV R83, RZ ;  /* 0x000000ff00537202 */ /* 0x000fe40000000f00 */
[----:B------:R-:W-:-:S05]  /*2370*/  @!P6 LEA.HI.X R29, R4, R29, R0, 0x1, P1 ;  /* 0x0000001d041de211 */ /* 0x000fca00008f0c00 */
[----:B------:R1:W5:Y:S01]  /*2380*/  @!P6 LDG.E R83, desc[UR6][R28.64] ;  /* 0x000000061c53e981 */ /* 0x000362000c1e1900 */
[----:B------:R-:W-:Y:S02]  /*2390*/  PRMT R86, R89, 0x7632, R86 ;  /* 0x0000763259567816 */ /* 0x000fe40000000056 */
[----:B------:R-:W-:Y:S02]  /*23a0*/  PRMT R84, R87, 0x7632, R84 ;  /* 0x0000763257547816 */ /* 0x000fe40000000054 */
[----:B------:R-:W-:Y:S02]  /*23b0*/  SHF.L.U32 R86, R86, 0x10, RZ ;  /* 0x0000001056567819 */ /* 0x000fe400000006ff */
[----:B------:R-:W-:Y:S02]  /*23c0*/  SHF.L.U32 R89, R89, 0x10, RZ ;  /* 0x0000001059597819 */ /* 0x000fe400000006ff */
[----:B------:R-:W-:Y:S01]  /*23d0*/  SHF.L.U32 R84, R84, 0x10, RZ ;  /* 0x0000001054547819 */ /* 0x000fe200000006ff */
[----:B------:R-:W-:Y:S01]  /*23e0*/  FMUL.FTZ R4, R86, R86 ;  /* 0x0000005656047220 */ /* 0x000fe20000410000 */
[----:B------:R-:W-:Y:S01]  /*23f0*/  PRMT R0, R85, 0x7632, R0 ;  /* 0x0000763255007816 */ /* 0x000fe20000000000 */
[----:B0-----:R-:W-:Y:S01]  /*2400*/  FADD.FTZ R3, R89, R86 ;  /* 0x0000005659037221 */ /* 0x001fe20000010000 */
[----:B------:R-:W-:Y:S01]  /*2410*/  SHF.L.U32 R87, R87, 0x10, RZ ;  /* 0x0000001057577819 */ /* 0x000fe200000006ff */
[----:B------:R-:W-:Y:S01]  /*2420*/  FMUL.FTZ R14, R84, R84 ;  /* 0x00000054540e7220 */ /* 0x000fe20000410000 */
[----:B------:R-:W-:Y:S01]  /*2430*/  SHF.L.U32 R0, R0, 0x10, RZ ;  /* 0x0000001000007819 */ /* 0x000fe200000006ff */
[----:B------:R-:W-:Y:S01]  /*2440*/  FFMA.FTZ R4, R89, R89, R4 ;  /* 0x0000005959047223 */ /* 0x000fe20000010004 */
[----:B------:R-:W-:Y:S01]  /*2450*/  SHF.L.U32 R85, R85, 0x10, RZ ;  /* 0x0000001055557819 */ /* 0x000fe200000006ff */
[C---:B------:R-:W-:Y:S01]  /*2460*/  FADD.FTZ R8, R87.reuse, R84 ;  /* 0x0000005457087221 */ /* 0x040fe20000010000 */
[----:B------:R-:W-:Y:S01]  /*2470*/  FADD.FTZ R3, RZ, R3 ;  /* 0x00000003ff037221 */ /* 0x000fe20000010000 */
[----:B------:R-:W-:Y:S01]  /*2480*/  FFMA.FTZ R5, R87, R87, R14 ;  /* 0x0000005757057223 */ /* 0x000fe2000001000e */
[----:B------:R-:W-:Y:S01]  /*2490*/  PRMT R2, R10, 0x7632, R2 ;  /* 0x000076320a027816 */ /* 0x000fe20000000002 */
[----:B------:R-:W-:Y:S01]  /*24a0*/  FADD.FTZ R4, RZ, R4 ;  /* 0x00000004ff047221 */ /* 0x000fe20000010000 */
[----:B------:R-:W-:Y:S01]  /*24b0*/  FMUL.FTZ R14, R0, R0 ;  /* 0x00000000000e7220 */ /* 0x000fe20000410000 */
[----:B------:R-:W-:Y:S01]  /*24c0*/  FADD.FTZ R8, R3, R8 ;  /* 0x0000000803087221 */ /* 0x000fe20000010000 */
[----:B------:R-:W-:Y:S01]  /*24d0*/  SHF.L.U32 R2, R2, 0x10, RZ ;  /* 0x0000001002027819 */ /* 0x000fe200000006ff */
[----:B------:R-:W-:Y:S01]  /*24e0*/  FADD.FTZ R5, R4, R5 ;  /* 0x0000000504057221 */ /* 0x000fe20000010000 */
[C---:B------:R-:W-:Y:S01]  /*24f0*/  FADD.FTZ R9, R85.reuse, R0 ;  /* 0x0000000055097221 */ /* 0x040fe20000010000 */
[----:B------:R-:W-:Y:S01]  /*2500*/  SHF.L.U32 R3, R10, 0x10, RZ ;  /* 0x000000100a037819 */ /* 0x000fe200000006ff */
[----:B------:R-:W-:Y:S01]  /*2510*/  FFMA.FTZ R14, R85, R85, R14 ;  /* 0x00000055550e7223 */ /* 0x000fe2000001000e */
[----:B------:R-:W-:Y:S01]  /*2520*/  PRMT R4, R6, 0x7632, R4 ;  /* 0x0000763206047816 */ /* 0x000fe20000000004 */
[----:B------:R-:W-:Y:S01]  /*2530*/  FADD.FTZ R8, R8, R9 ;  /* 0x0000000908087221 */ /* 0x000fe20000010000 */
[----:B------:R-:W-:Y:S01]  /*2540*/  FMUL.FTZ R10, R2, R2 ;  /* 0x00000002020a7220 */ /* 0x000fe20000410000 */
[----:B------:R-:W-:Y:S01]  /*2550*/  FADD.FTZ R14, R5, R14 ;  /* 0x0000000e050e7221 */ /* 0x000fe20000010000 */
[----:B------:R-:W-:Y:S01]  /*2560*/  SHF.L.U32 R4, R4, 0x10, RZ ;  /* 0x0000001004047819 */ /* 0x000fe200000006ff */
[----:B------:R-:W-:Y:S01]  /*2570*/  FADD.FTZ R9, R3, R2 ;  /* 0x0000000203097221 */ /* 0x000fe20000010000 */
[----:B------:R-:W-:-:S02]  /*2580*/  SHF.L.U32 R5, R6, 0x10, RZ ;  /* 0x0000001006057819 */ /* 0x000fc400000006ff */
[----:B------:R-:W-:Y:S01]  /*2590*/  PRMT R6, R7, 0x7632, R6 ;  /* 0x0000763207067816 */ /* 0x000fe20000000006 */
[----:B------:R-:W-:Y:S01]  /*25a0*/  FFMA.FTZ R17, R3, R3, R10 ;  /* 0x0000000303117223 */ /* 0x000fe2000001000a */
[----:B------:R-:W-:Y:S01]  /*25b0*/  FADD.FTZ R8, R8, R9 ;  /* 0x0000000908087221 */ /* 0x000fe20000010000 */
[----:B------:R-:W-:Y:S01]  /*25c0*/  FMUL.FTZ R10, R4, R4 ;  /* 0x00000004040a7220 */ /* 0x000fe20000410000 */
[C---:B------:R-:W-:Y:S01]  /*25d0*/  FADD.FTZ R9, R5.reuse, R4 ;  /* 0x0000000405097221 */ /* 0x040fe20000010000 */
[----:B------:R-:W-:Y:S01]  /*25e0*/  SHF.L.U32 R6, R6, 0x10, RZ ;  /* 0x0000001006067819 */ /* 0x000fe200000006ff */
[----:B------:R-:W-:Y:S01]  /*25f0*/  FADD.FTZ R14, R14, R17 ;  /* 0x000000110e0e7221 */ /* 0x000fe20000010000 */
[--C-:B------:R-:W-:Y:S01]  /*2600*/  FFMA.FTZ R25, R5, R5, R10.reuse ;  /* 0x0000000505197223 */ /* 0x100fe2000001000a */
[--C-:B------:R-:W-:Y:S01]  /*2610*/  FADD.FTZ R17, R8, R9.reuse ;  /* 0x0000000908117221 */ /* 0x100fe20000010000 */
[----:B------:R-:W-:Y:S01]  /*2620*/  SHF.L.U32 R7, R7, 0x10, RZ ;  /* 0x0000001007077819 */ /* 0x000fe200000006ff */
[----:B------:R-:W-:Y:S01]  /*2630*/  FMUL.FTZ R18, R6, R6 ;  /* 0x0000000606127220 */ /* 0x000fe20000410000 */
[----:B------:R-:W-:Y:S01]  /*2640*/  PRMT R9, R12, 0x7632, R9 ;  /* 0x000076320c097816 */ /* 0x000fe20000000009 */
[----:B------:R-:W-:Y:S01]  /*2650*/  FADD.FTZ R14, R14, R25 ;  /* 0x000000190e0e7221 */ /* 0x000fe20000010000 */
[----:B------:R-:W-:Y:S01]  /*2660*/  PRMT R10, R11, 0x7632, R10 ;  /* 0x000076320b0a7816 */ /* 0x000fe2000000000a */
[----:B------:R-:W-:Y:S01]  /*2670*/  FFMA.FTZ R25, R7, R7, R18 ;  /* 0x0000000707197223 */ /* 0x000fe20000010012 */
[----:B------:R-:W-:-:S02]  /*2680*/  SHF.L.U32 R9, R9, 0x10, RZ ;  /* 0x0000001009097819 */ /* 0x000fc400000006ff */
[----:B------:R-:W-:Y:S01]  /*2690*/  SHF.L.U32 R8, R12, 0x10, RZ ;  /* 0x000000100c087819 */ /* 0x000fe200000006ff */
[----:B------:R-:W-:Y:S01]  /*26a0*/  FADD.FTZ R14, R14, R25 ;  /* 0x000000190e0e7221 */ /* 0x000fe20000010000 */
[----:B------:R-:W-:Y:S01]  /*26b0*/  SHF.L.U32 R10, R10, 0x10, RZ ;  /* 0x000000100a0a7819 */ /* 0x000fe200000006ff */
[----:B------:R-:W-:Y:S01]  /*26c0*/  FMUL.FTZ R25, R9, R9 ;  /* 0x0000000909197220 */ /* 0x000fe20000410000 */
[----:B------:R-:W-:Y:S01]  /*26d0*/  FADD.FTZ R12, R7, R6 ;  /* 0x00000006070c7221 */ /* 0x000fe20000010000 */
[----:B------:R-:W-:Y:S02]  /*26e0*/  SHF.L.U32 R11, R11, 0x10, RZ ;  /* 0x000000100b0b7819 */ /* 0x000fe400000006ff */
[----:B------:R-:W-:Y:S01]  /*26f0*/  FFMA.FTZ R25, R8, R8, R25 ;  /* 0x0000000808197223 */ /* 0x000fe20000010019 */
[----:B------:R-:W-:Y:S01]  /*2700*/  FMUL.FTZ R20, R10, R10 ;  /* 0x0000000a0a147220 */ /* 0x000fe20000410000 */
[--C-:B------:R-:W-:Y:S01]  /*2710*/  FADD.FTZ R17, R17, R12.reuse ;  /* 0x0000000c11117221 */ /* 0x100fe20000010000 */
[----:B------:R-:W-:Y:S01]  /*2720*/  FADD.FTZ R18, R8, R9 ;  /* 0x0000000908127221 */ /* 0x000fe20000010000 */
[----:B------:R-:W-:Y:S01]  /*2730*/  PRMT R12, R13, 0x7632, R12 ;  /* 0x000076320d0c7816 */ /* 0x000fe2000000000c */
[----:B------:R-:W-:Y:S01]  /*2740*/  FADD.FTZ R14, R14, R25 ;  /* 0x000000190e0e7221 */ /* 0x000fe20000010000 */
[----:B------:R-:W-:Y:S01]  /*2750*/  FFMA.FTZ R25, R11, R11, R20 ;  /* 0x0000000b0b197223 */ /* 0x000fe20000010014 */
[----:B------:R-:W-:Y:S01]  /*2760*/  FADD.FTZ R17, R17, R18 ;  /* 0x0000001211117221 */ /* 0x000fe20000010000 */
[----:B------:R-:W-:Y:S01]  /*2770*/  SHF.L.U32 R12, R12, 0x10, RZ ;  /* 0x000000100c0c7819 */ /* 0x000fe200000006ff */
[----:B------:R-:W-:Y:S01]  /*2780*/  FADD.FTZ R18, R11, R10 ;  /* 0x0000000a0b127221 */ /* 0x000fe20000010000 */
[----:B------:R-:W-:Y:S01]  /*2790*/  SHF.L.U32 R13, R13, 0x10, RZ ;  /* 0x000000100d0d7819 */ /* 0x000fe200000006ff */
[----:B------:R-:W-:Y:S01]  /*27a0*/  FADD.FTZ R25, R14, R25 ;  /* 0x000000190e197221 */ /* 0x000fe20000010000 */
[----:B------:R-:W-:Y:S01]  /*27b0*/  PRMT R14, R15, 0x7632, R14 ;  /* 0x000076320f0e7816 */ /* 0x000fe2000000000e */
[----:B------:R-:W-:Y:S01]  /*27c0*/  FADD.FTZ R17, R17, R18 ;  /* 0x0000001211117221 */ /* 0x000fe20000010000 */
[----:B------:R-:W-:Y:S01]  /*27d0*/  FMUL.FTZ R20, R12, R12 ;  /* 0x0000000c0c147220 */ /* 0x000fe20000410000 */
[----:B------:R-:W-:Y:S01]  /*27e0*/  FADD.FTZ R18, R13, R12 ;  /* 0x0000000c0d127221 */ /* 0x000fe20000010000 */
[----:B------:R-:W-:-:S02]  /*27f0*/  SHF.L.U32 R14, R14, 0x10, RZ ;  /* 0x000000100e0e7819 */ /* 0x000fc400000006ff */
[----:B------:R-:W-:Y:S01]  /*2800*/  FFMA.FTZ R22, R13, R13, R20 ;  /* 0x0000000d0d167223 */ /* 0x000fe20000010014 */
[----:B------:R-:W-:Y:S01]  /*2810*/  FADD.FTZ R20, R17, R18 ;  /* 0x0000001211147221 */ /* 0x000fe20000010000 */
[----:B------:R-:W-:Y:S01]  /*2820*/  SHF.L.U32 R15, R15, 0x10, RZ ;  /* 0x000000100f0f7819 */ /* 0x000fe200000006ff */
[----:B------:R-:W-:Y:S01]  /*2830*/  FMUL.FTZ R24, R14, R14 ;  /* 0x0000000e0e187220 */ /* 0x000fe20000410000 */
[----:B------:R-:W-:Y:S01]  /*2840*/  FADD.FTZ R22, R25, R22 ;  /* 0x0000001619167221 */ /* 0x000fe20000010000 */
[----:B------:R-:W-:Y:S02]  /*2850*/  PRMT R18, R19, 0x7632, R18 ;  /* 0x0000763213127816 */ /* 0x000fe40000000012 */
[C---:B-1----:R-:W-:Y:S01]  /*2860*/  FFMA.FTZ R29, R15.reuse, R15, R24 ;  /* 0x0000000f0f1d7223 */ /* 0x042fe20000010018 */
[----:B------:R-:W-:Y:S01]  /*2870*/  FADD.FTZ R25, R15, R14 ;  /* 0x0000000e0f197221 */ /* 0x000fe20000010000 */
[----:B------:R-:W-:Y:S02]  /*2880*/  SHF.L.U32 R18, R18, 0x10, RZ ;  /* 0x0000001012127819 */ /* 0x000fe400000006ff */
[----:B------:R-:W-:Y:S01]  /*2890*/  FADD.FTZ R22, R22, R29 ;  /* 0x0000001d16167221 */ /* 0x000fe20000010000 */
[----:B------:R-:W-:Y:S01]  /*28a0*/  FADD.FTZ R25, R20, R25 ;  /* 0x0000001914197221 */ /* 0x000fe20000010000 */
[----:B------:R-:W-:Y:S01]  /*28b0*/  SHF.L.U32 R19, R19, 0x10, RZ ;  /* 0x0000001013137819 */ /* 0x000fe200000006ff */
[----:B------:R-:W-:Y:S01]  /*28c0*/  FMUL.FTZ R28, R18, R18 ;  /* 0x00000012121c7220 */ /* 0x000fe20000410000 */
[----:B------:R-:W-:-:S02]  /*28d0*/  PRMT R20, R21, 0x7632, R20 ;  /* 0x0000763215147816 */ /* 0x000fc40000000014 */
[----:B------:R-:W-:Y:S02]  /*28e0*/  SHF.L.U32 R21, R21, 0x10, RZ ;  /* 0x0000001015157819 */ /* 0x000fe400000006ff */
[----:B---3--:R-:W-:-:S04]  /*28f0*/  PRMT R17, R16, 0x7632, R17 ;  /* 0x0000763210117816 */ /* 0x008fc80000000011 */
[----:B------:R-:W-:Y:S02]  /*2900*/  SHF.L.U32 R17, R17, 0x10, RZ ;  /* 0x0000001011117819 */ /* 0x000fe400000006ff */
[----:B------:R-:W-:-:S03]  /*2910*/  SHF.L.U32 R16, R16, 0x10, RZ ;  /* 0x0000001010107819 */ /* 0x000fc600000006ff */
[----:B------:R-:W-:Y:S02]  /*2920*/  FMUL.FTZ R29, R17, R17 ;  /* 0x00000011111d7220 */ /* 0x000fe40000410000 */
[C---:B------:R-:W-:Y:S02]  /*2930*/  FADD.FTZ R24, R16.reuse, R17 ;  /* 0x0000001110187221 */ /* 0x040fe40000010000 */
[----:B------:R-:W-:Y:S01]  /*2940*/  FFMA.FTZ R29, R16, R16, R29 ;  /* 0x00000010101d7223 */ /* 0x000fe2000001001d */
[----:B------:R-:W-:Y:S01]  /*2950*/  SHF.L.U32 R20, R20, 0x10, RZ ;  /* 0x0000001014147819 */ /* 0x000fe200000006ff */
[----:B------:R-:W-:Y:S01]  /*2960*/  FADD.FTZ R24, R25, R24 ;  /* 0x0000001819187221 */ /* 0x000fe20000010000 */
[C---:B------:R-:W-:Y:S01]  /*2970*/  FADD.FTZ R25, R19.reuse, R18 ;  /* 0x0000001213197221 */ /* 0x040fe20000010000 */
[----:B------:R-:W-:Y:S01]  /*2980*/  FADD.FTZ R22, R22, R29 ;  /* 0x0000001d16167221 */ /* 0x000fe20000010000 */
[----:B------:R-:W-:Y:S02]  /*2990*/  FFMA.FTZ R29, R19, R19, R28 ;  /* 0x00000013131d7223 */ /* 0x000fe4000001001c */
[----:B------:R-:W-:Y:S01]  /*29a0*/  FADD.FTZ R24, R24, R25 ;  /* 0x0000001918187221 */ /* 0x000fe20000010000 */
[----:B------:R-:W-:Y:S01]  /*29b0*/  FADD.FTZ R25, R21, R20 ;  /* 0x0000001415197221 */ /* 0x000fe20000010000 */
[----:B------:R-:W-:Y:S01]  /*29c0*/  FADD.FTZ R29, R22, R29 ;  /* 0x0000001d161d7221 */ /* 0x000fe20000010000 */
[----:B------:R-:W-:Y:S01]  /*29d0*/  FMUL.FTZ R28, R20, R20 ;  /* 0x00000014141c7220 */ /* 0x000fe20000410000 */
[----:B------:R-:W-:Y:S01]  /*29e0*/  PRMT R22, R23, 0x7632, R22 ;  /* 0x0000763217167816 */ /* 0x000fe20000000016 */
[--C-:B------:R-:W-:Y:S01]  /*29f0*/  FADD.FTZ R30, R24, R25.reuse ;  /* 0x00000019181e7221 */ /* 0x100fe20000010000 */
[----:B--2---:R-:W-:Y:S01]  /*2a00*/  PRMT R25, R26, 0x7632, R25 ;  /* 0x000076321a197816 */ /* 0x004fe20000000019 */
[----:B------:R-:W-:Y:S01]  /*2a10*/  FFMA.FTZ R28, R21, R21, R28 ;  /* 0x00000015151c7223 */ /* 0x000fe2000001001c */
[----:B------:R-:W-:-:S02]  /*2a20*/  SHF.L.U32 R22, R22, 0x10, RZ ;  /* 0x0000001016167819 */ /* 0x000fc400000006ff */
[----:B------:R-:W-:Y:S01]  /*2a30*/  SHF.L.U32 R23, R23, 0x10, RZ ;  /* 0x0000001017177819 */ /* 0x000fe200000006ff */
[--C-:B------:R-:W-:Y:S01]  /*2a40*/  FADD.FTZ R29, R29, R28.reuse ;  /* 0x0000001c1d1d7221 */ /* 0x100fe20000010000 */
[----:B------:R-:W-:Y:S01]  /*2a50*/  SHF.L.U32 R25, R25, 0x10, RZ ;  /* 0x0000001019197819 */ /* 0x000fe200000006ff */
[----:B------:R-:W-:Y:S01]  /*2a60*/  FMUL.FTZ R32, R22, R22 ;  /* 0x0000001616207220 */ /* 0x000fe20000410000 */
[----:B------:R-:W-:Y:S01]  /*2a70*/  PRMT R28, R27, 0x7632, R28 ;  /* 0x000076321b1c7816 */ /* 0x000fe2000000001c */
[C---:B------:R-:W-:Y:S01]  /*2a80*/  FADD.FTZ R31, R23.reuse, R22 ;  /* 0x00000016171f7221 */ /* 0x040fe20000010000 */
[----:B------:R-:W-:Y:S01]  /*2a90*/  SHF.L.U32 R24, R26, 0x10, RZ ;  /* 0x000000101a187819 */ /* 0x000fe200000006ff */
[----:B------:R-:W-:Y:S01]  /*2aa0*/  FFMA.FTZ R32, R23, R23, R32 ;  /* 0x0000001717207223 */ /* 0x000fe20000010020 */
[----:B------:R-:W-:Y:S01]  /*2ab0*/  SHF.L.U32 R26, R28, 0x10, RZ ;  /* 0x000000101c1a7819 */ /* 0x000fe200000006ff */
[----:B------:R-:W-:Y:S01]  /*2ac0*/  FMUL.FTZ R33, R25, R25 ;  /* 0x0000001919217220 */ /* 0x000fe20000410000 */
[----:B------:R-:W-:Y:S01]  /*2ad0*/  PRMT R52, R53, 0x7632, R52 ;  /* 0x0000763235347816 */ /* 0x000fe20000000034 */
[----:B------:R-:W-:Y:S01]  /*2ae0*/  FADD.FTZ R30, R30, R31 ;  /* 0x0000001f1e1e7221 */ /* 0x000fe20000010000 */
[----:B------:R-:W-:Y:S01]  /*2af0*/  FADD.FTZ R29, R29, R32 ;  /* 0x000000201d1d7221 */ /* 0x000fe20000010000 */
[C---:B------:R-:W-:Y:S01]  /*2b00*/  FADD.FTZ R31, R24.reuse, R25 ;  /* 0x00000019181f7221 */ /* 0x040fe20000010000 */
[----:B------:R-:W-:Y:S01]  /*2b10*/  SHF.L.U32 R27, R27, 0x10, RZ ;  /* 0x000000101b1b7819 */ /* 0x000fe200000006ff */
[----:B------:R-:W-:Y:S01]  /*2b20*/  FFMA.FTZ R28, R24, R24, R33 ;  /* 0x00000018181c7223 */ /* 0x000fe20000010021 */
[----:B------:R-:W-:Y:S01]  /*2b30*/  FMUL.FTZ R32, R26, R26 ;  /* 0x0000001a1a207220 */ /* 0x000fe20000410000 */
[----:B------:R-:W-:-:S02]  /*2b40*/  SHF.L.U32 R52, R52, 0x10, RZ ;  /* 0x0000001034347819 */ /* 0x000fc400000006ff */
[----:B------:R-:W-:Y:S01]  /*2b50*/  PRMT R54, R55, 0x7632, R54 ;  /* 0x0000763237367816 */ /* 0x000fe20000000036 */
[----:B------:R-:W-:Y:S01]  /*2b60*/  FADD.FTZ R30, R30, R31 ;  /* 0x0000001f1e1e7221 */ /* 0x000fe20000010000 */
[----:B------:R-:W-:Y:S01]  /*2b70*/  FADD.FTZ R28, R29, R28 ;  /* 0x0000001c1d1c7221 */ /* 0x000fe20000010000 */
[C---:B------:R-:W-:Y:S01]  /*2b80*/  FADD.FTZ R31, R27.reuse, R26 ;  /* 0x0000001a1b1f7221 */ /* 0x040fe20000010000 */
[----:B------:R-:W-:Y:S01]  /*2b90*/  FFMA.FTZ R29, R27, R27, R32 ;  /* 0x0000001b1b1d7223 */ /* 0x000fe20000010020 */
[----:B------:R-:W-:Y:S01]  /*2ba0*/  SHF.L.U32 R53, R53, 0x10, RZ ;  /* 0x0000001035357819 */ /* 0x000fe200000006ff */
[----:B------:R-:W-:Y:S01]  /*2bb0*/  FMUL.FTZ R32, R52, R52 ;  /* 0x0000003434207220 */ /* 0x000fe20000410000 */
[----:B------:R-:W-:Y:S01]  /*2bc0*/  SHF.L.U32 R54, R54, 0x10, RZ ;  /* 0x0000001036367819 */ /* 0x000fe200000006ff */
[----:B------:R-:W-:Y:S01]  /*2bd0*/  FADD.FTZ R30, R30, R31 ;  /* 0x0000001f1e1e7221 */ /* 0x000fe20000010000 */
[----:B------:R-:W-:Y:S01]  /*2be0*/  FADD.FTZ R28, R28, R29 ;  /* 0x0000001d1c1c7221 */ /* 0x000fe20000010000 */
[----:B------:R-:W-:Y:S01]  /*2bf0*/  FFMA.FTZ R31, R53, R53, R32 ;  /* 0x00000035351f7223 */ /* 0x000fe20000010020 */
[----:B------:R-:W-:Y:S01]  /*2c00*/  SHF.L.U32 R55, R55, 0x10, RZ ;  /* 0x0000001037377819 */ /* 0x000fe200000006ff */
[----:B------:R-:W-:Y:S01]  /*2c10*/  FMUL.FTZ R32, R54, R54 ;  /* 0x0000003636207220 */ /* 0x000fe20000410000 */
[----:B------:R-:W-:Y:S01]  /*2c20*/  PRMT R57, R56, 0x7632, R57 ;  /* 0x0000763238397816 */ /* 0x000fe20000000039 */
[----:B------:R-:W-:Y:S01]  /*2c30*/  FADD.FTZ R28, R28, R31 ;  /* 0x0000001f1c1c7221 */ /* 0x000fe20000010000 */
[----:B------:R-:W-:Y:S01]  /*2c40*/  PRMT R58, R59, 0x7632, R58 ;  /* 0x000076323b3a7816 */ /* 0x000fe2000000003a */
[----:B------:R-:W-:Y:S01]  /*2c50*/  FFMA.FTZ R31, R55, R55, R32 ;  /* 0x00000037371f7223 */ /* 0x000fe20000010020 */
[----:B------:R-:W-:Y:S01]  /*2c60*/  SHF.L.U32 R57, R57, 0x10, RZ ;  /* 0x0000001039397819 */ /* 0x000fe200000006ff */
[----:B------:R-:W-:Y:S01]  /*2c70*/  FADD.FTZ R29, R53, R52 ;  /* 0x00000034351d7221 */ /* 0x000fe20000010000 */
[----:B------:R-:W-:Y:S01]  /*2c80*/  SHF.L.U32 R56, R56, 0x10, RZ ;  /* 0x0000001038387819 */ /* 0x000fe200000006ff */
[----:B------:R-:W-:Y:S01]  /*2c90*/  FADD.FTZ R28, R28, R31 ;  /* 0x0000001f1c1c7221 */ /* 0x000fe20000010000 */
[----:B------:R-:W-:Y:S01]  /*2ca0*/  SHF.L.U32 R58, R58, 0x10, RZ ;  /* 0x000000103a3a7819 */ /* 0x000fe200000006ff */
[----:B------:R-:W-:Y:S01]  /*2cb0*/  FMUL.FTZ R31, R57, R57 ;  /* 0x00000039391f7220 */ /* 0x000fe20000410000 */
[----:B------:R-:W-:Y:S01]  /*2cc0*/  PRMT R60, R61, 0x7632, R60 ;  /* 0x000076323d3c7816 */ /* 0x000fe2000000003c */
[----:B------:R-:W-:Y:S01]  /*2cd0*/  FADD.FTZ R29, R30, R29 ;  /* 0x0000001d1e1d7221 */ /* 0x000fe20000010000 */
[----:B------:R-:W-:Y:S01]  /*2ce0*/  SHF.L.U32 R59, R59, 0x10, RZ ;  /* 0x000000103b3b7819 */ /* 0x000fe200000006ff */
[----:B------:R-:W-:Y:S01]  /*2cf0*/  FFMA.FTZ R31, R56, R56, R31 ;  /* 0x00000038381f7223 */ /* 0x000fe2000001001f */
[----:B------:R-:W-:Y:S01]  /*2d00*/  FADD.FTZ R30, R55, R54 ;  /* 0x00000036371e7221 */ /* 0x000fe20000010000 */
[----:B------:R-:W-:Y:S01]  /*2d10*/  FMUL.FTZ R32, R58, R58 ;  /* 0x0000003a3a207220 */ /* 0x000fe20000410000 */
[----:B------:R-:W-:Y:S01]  /*2d20*/  SHF.L.U32 R60, R60, 0x10, RZ ;  /* 0x000000103c3c7819 */ /* 0x000fe200000006ff */
[----:B------:R-:W-:Y:S01]  /*2d30*/  FADD.FTZ R28, R28, R31 ;  /* 0x0000001f1c1c7221 */ /* 0x000fe20000010000 */
[----:B------:R-:W-:Y:S01]  /*2d40*/  FADD.FTZ R29, R29, R30 ;  /* 0x0000001e1d1d7221 */ /* 0x000fe20000010000 */
[----:B------:R-:W-:Y:S01]  /*2d50*/  FFMA.FTZ R31, R59, R59, R32 ;  /* 0x0000003b3b1f7223 */ /* 0x000fe20000010020 */
[----:B------:R-:W-:Y:S01]  /*2d60*/  SHF.L.U32 R61, R61, 0x10, RZ ;  /* 0x000000103d3d7819 */ /* 0x000fe200000006ff */
[----:B------:R-:W-:Y:S01]  /*2d70*/  FADD.FTZ R30, R56, R57 ;  /* 0x00000039381e7221 */ /* 0x000fe20000010000 */
[----:B------:R-:W-:Y:S01]  /*2d80*/  FMUL.FTZ R32, R60, R60 ;  /* 0x0000003c3c207220 */ /* 0x000fe20000410000 */
[----:B------:R-:W-:Y:S01]  /*2d90*/  PRMT R63, R62, 0x7632, R63 ;  /* 0x000076323e3f7816 */ /* 0x000fe2000000003f */
[----:B------:R-:W-:Y:S01]  /*2da0*/  FADD.FTZ R28, R28, R31 ;  /* 0x0000001f1c1c7221 */ /* 0x000fe20000010000 */
[----:B------:R-:W-:Y:S01]  /*2db0*/  FADD.FTZ R29, R29, R30 ;  /* 0x0000001e1d1d7221 */ /* 0x000fe20000010000 */
[----:B------:R-:W-:Y:S01]  /*2dc0*/  FFMA.FTZ R31, R61, R61, R32 ;  /* 0x0000003d3d1f7223 */ /* 0x000fe20000010020 */
[----:B------:R-:W-:Y:S01]  /*2dd0*/  SHF.L.U32 R63, R63, 0x10, RZ ;  /* 0x000000103f3f7819 */ /* 0x000fe200000006ff */
[----:B------:R-:W-:Y:S01]  /*2de0*/  FADD.FTZ R30, R59, R58 ;  /* 0x0000003a3b1e7221 */ /* 0x000fe20000010000 */
[----:B------:R-:W-:Y:S01]  /*2df0*/  PRMT R65, R64, 0x7632, R65 ;  /* 0x0000763240417816 */ /* 0x000fe20000000041 */
[----:B------:R-:W-:Y:S01]  /*2e00*/  FADD.FTZ R28, R28, R31 ;  /* 0x0000001f1c1c7221 */ /* 0x000fe20000010000 */
[----:B------:R-:W-:Y:S01]  /*2e10*/  SHF.L.U32 R62, R62, 0x10, RZ ;  /* 0x000000103e3e7819 */ /* 0x000fe200000006ff */
[----:B------:R-:W-:Y:S01]  /*2e20*/  FADD.FTZ R29, R29, R30 ;  /* 0x0000001e1d1d7221 */ /* 0x000fe20000010000 */
[----:B------:R-:W-:Y:S01]  /*2e30*/  PRMT R67, R66, 0x7632, R67 ;  /* 0x0000763242437816 */ /* 0x000fe20000000043 */
[----:B------:R-:W-:Y:S01]  /*2e40*/  FMUL.FTZ R31, R63, R63 ;  /* 0x0000003f3f1f7220 */ /* 0x000fe20000410000 */
[----:B------:R-:W-:Y:S01]  /*2e50*/  SHF.L.U32 R65, R65, 0x10, RZ ;  /* 0x0000001041417819 */ /* 0x000fe200000006ff */
[----:B------:R-:W-:Y:S01]  /*2e60*/  FADD.FTZ R30, R61, R60 ;  /* 0x0000003c3d1e7221 */ /* 0x000fe20000010000 */
[----:B------:R-:W-:Y:S01]  /*2e70*/  SHF.L.U32 R64, R64, 0x10, RZ ;  /* 0x0000001040407819 */ /* 0x000fe200000006ff */
[C---:B------:R-:W-:Y:S01]  /*2e80*/  FFMA.FTZ R31, R62.reuse, R62, R31 ;  /* 0x0000003e3e1f7223 */ /* 0x040fe2000001001f */
[----:B------:R-:W-:Y:S01]  /*2e90*/  SHF.L.U32 R67, R67, 0x10, RZ ;  /* 0x0000001043437819 */ /* 0x000fe200000006ff */
[----:B------:R-:W-:Y:S01]  /*2ea0*/  FADD.FTZ R29, R29, R30 ;  /* 0x0000001e1d1d7221 */ /* 0x000fe20000010000 */
[----:B------:R-:W-:Y:S01]  /*2eb0*/  FMUL.FTZ R33, R65, R65 ;  /* 0x0000004141217220 */ /* 0x000fe20000410000 */
[----:B------:R-:W-:Y:S01]  /*2ec0*/  FADD.FTZ R30, R62, R63 ;  /* 0x0000003f3e1e7221 */ /* 0x000fe20000010000 */
[----:B------:R-:W-:Y:S01]  /*2ed0*/  SHF.L.U32 R66, R66, 0x10, RZ ;  /* 0x0000001042427819 */ /* 0x000fe200000006ff */
[----:B------:R-:W-:Y:S01]  /*2ee0*/  FADD.FTZ R28, R28, R31 ;  /* 0x0000001f1c1c7221 */ /* 0x000fe20000010000 */
[----:B------:R-:W-:Y:S01]  /*2ef0*/  FFMA.FTZ R33, R64, R64, R33 ;  /* 0x0000004040217223 */ /* 0x000fe20000010021 */
[----:B------:R-:W-:Y:S01]  /*2f00*/  FMUL.FTZ R31, R67, R67 ;  /* 0x00000043431f7220 */ /* 0x000fe20000410000 */
[----:B------:R-:W-:Y:S01]  /*2f10*/  PRMT R71, R70, 0x7632, R71 ;  /* 0x0000763246477816 */ /* 0x000fe20000000047 */
[----:B------:R-:W-:Y:S01]  /*2f20*/  FADD.FTZ R29, R29, R30 ;  /* 0x0000001e1d1d7221 */ /* 0x000fe20000010000 */
[----:B------:R-:W-:Y:S01]  /*2f30*/  FADD.FTZ R30, R64, R65 ;  /* 0x00000041401e7221 */ /* 0x000fe20000010000 */
[----:B------:R-:W-:Y:S01]  /*2f40*/  FADD.FTZ R28, R28, R33 ;  /* 0x000000211c1c7221 */ /* 0x000fe20000010000 */
[----:B------:R-:W-:Y:S01]  /*2f50*/  FFMA.FTZ R31, R66, R66, R31 ;  /* 0x00000042421f7223 */ /* 0x000fe2000001001f */
[----:B------:R-:W-:-:S02]  /*2f60*/  SHF.L.U32 R71, R71, 0x10, RZ ;  /* 0x0000001047477819 */ /* 0x000fc400000006ff */
[----:B------:R-:W-:-:S04]  /*2f70*/  PRMT R69, R68, 0x7632, R69 ;  /* 0x0000763244457816 */ /* 0x000fc80000000045 */
[----:B------:R-:W-:Y:S02]  /*2f80*/  SHF.L.U32 R69, R69, 0x10, RZ ;  /* 0x0000001045457819 */ /* 0x000fe400000006ff */
[----:B------:R-:W-:Y:S01]  /*2f90*/  SHF.L.U32 R68, R68, 0x10, RZ ;  /* 0x0000001044447819 */ /* 0x000fe200000006ff */
[----:B------:R-:W-:Y:S01]  /*2fa0*/  FADD.FTZ R29, R29, R30 ;  /* 0x0000001e1d1d7221 */ /* 0x000fe20000010000 */
[----:B------:R-:W-:Y:S01]  /*2fb0*/  PRMT R72, R73, 0x7632, R72 ;  /* 0x0000763249487816 */ /* 0x000fe20000000048 */
[----:B------:R-:W-:Y:S01]  /*2fc0*/  FMUL.FTZ R33, R69, R69 ;  /* 0x0000004545217220 */ /* 0x000fe20000410000 */
[----:B------:R-:W-:Y:S01]  /*2fd0*/  FADD.FTZ R30, R66, R67 ;  /* 0x00000043421e7221 */ /* 0x000fe20000010000 */
[----:B------:R-:W-:Y:S01]  /*2fe0*/  SHF.L.U32 R70, R70, 0x10, RZ ;  /* 0x0000001046467819 */ /* 0x000fe200000006ff */
[----:B------:R-:W-:Y:S01]  /*2ff0*/  FADD.FTZ R28, R28, R31 ;  /* 0x0000001f1c1c7221 */ /* 0x000fe20000010000 */
[----:B------:R-:W-:Y:S01]  /*3000*/  FFMA.FTZ R33, R68, R68, R33 ;  /* 0x0000004444217223 */ /* 0x000fe20000010021 */
[----:B------:R-:W-:Y:S01]  /*3010*/  SHF.L.U32 R72, R72, 0x10, RZ ;  /* 0x0000001048487819 */ /* 0x000fe200000006ff */
[----:B------:R-:W-:Y:S01]  /*3020*/  FMUL.FTZ R31, R71, R71 ;  /* 0x00000047471f7220 */ /* 0x000fe20000410000 */
[----:B------:R-:W-:Y:S01]  /*3030*/  FADD.FTZ R29, R29, R30 ;  /* 0x0000001e1d1d7221 */ /* 0x000fe20000010000 */
[----:B------:R-:W-:Y:S01]  /*3040*/  FADD.FTZ R30, R68, R69 ;  /* 0x00000045441e7221 */ /* 0x000fe20000010000 */
[----:B------:R-:W-:Y:S01]  /*3050*/  PRMT R74, R75, 0x7632, R74 ;  /* 0x000076324b4a7816 */ /* 0x000fe2000000004a */
[----:B------:R-:W-:Y:S01]  /*3060*/  FADD.FTZ R28, R28, R33 ;  /* 0x000000211c1c7221 */ /* 0x000fe20000010000 */
[----:B------:R-:W-:Y:S01]  /*3070*/  SHF.L.U32 R73, R73, 0x10, RZ ;  /* 0x0000001049497819 */ /* 0x000fe200000006ff */
[----:B------:R-:W-:Y:S01]  /*3080*/  FFMA.FTZ R31, R70, R70, R31 ;  /* 0x00000046461f7223 */ /* 0x000fe2000001001f */
[----:B------:R-:W-:Y:S01]  /*3090*/  FMUL.FTZ R32, R72, R72 ;  /* 0x0000004848207220 */ /* 0x000fe20000410000 */
[----:B------:R-:W-:Y:S01]  /*30a0*/  SHF.L.U32 R74, R74, 0x10, RZ ;  /* 0x000000104a4a7819 */ /* 0x000fe200000006ff */
[----:B------:R-:W-:Y:S01]  /*30b0*/  FADD.FTZ R29, R29, R30 ;  /* 0x0000001e1d1d7221 */ /* 0x000fe20000010000 */
[----:B------:R-:W-:Y:S01]  /*30c0*/  FADD.FTZ R30, R70, R71 ;  /* 0x00000047461e7221 */ /* 0x000fe20000010000 */
[----:B------:R-:W-:Y:S01]  /*30d0*/  FADD.FTZ R28, R28, R31 ;  /* 0x0000001f1c1c7221 */ /* 0x000fe20000010000 */
[----:B------:R-:W-:Y:S01]  /*30e0*/  FFMA.FTZ R31, R73, R73, R32 ;  /* 0x00000049491f7223 */ /* 0x000fe20000010020 */
[----:B------:R-:W-:Y:S01]  /*30f0*/  SHF.L.U32 R75, R75, 0x10, RZ ;  /* 0x000000104b4b7819 */ /* 0x000fe200000006ff */
[----:B------:R-:W-:Y:S01]  /*3100*/  FMUL.FTZ R32, R74, R74 ;  /* 0x0000004a4a207220 */ /* 0x000fe20000410000 */
[----:B------:R-:W-:Y:S01]  /*3110*/  PRMT R77, R76, 0x7632, R77 ;  /* 0x000076324c4d7816 */ /* 0x000fe2000000004d */
[----:B------:R-:W-:Y:S01]  /*3120*/  FADD.FTZ R29, R29, R30 ;  /* 0x0000001e1d1d7221 */ /* 0x000fe20000010000 */
[----:B------:R-:W-:Y:S01]  /*3130*/  FADD.FTZ R30, R73, R72 ;  /* 0x00000048491e7221 */ /* 0x000fe20000010000 */
[----:B------:R-:W-:Y:S01]  /*3140*/  FADD.FTZ R28, R28, R31 ;  /* 0x0000001f1c1c7221 */ /* 0x000fe20000010000 */
[----:B------:R-:W-:Y:S01]  /*3150*/  SHF.L.U32 R77, R77, 0x10, RZ ;  /* 0x000000104d4d7819 */ /* 0x000fe200000006ff */
[----:B------:R-:W-:Y:S01]  /*3160*/  FFMA.FTZ R31, R75, R75, R32 ;  /* 0x0000004b4b1f7223 */ /* 0x000fe20000010020 */
[----:B------:R-:W-:Y:S01]  /*3170*/  FADD.FTZ R29, R29, R30 ;  /* 0x0000001e1d1d7221 */ /* 0x000fe20000010000 */
[----:B------:R-:W-:Y:S01]  /*3180*/  SHF.L.U32 R76, R76, 0x10, RZ ;  /* 0x000000104c4c7819 */ /* 0x000fe200000006ff */
[----:B------:R-:W-:Y:S01]  /*3190*/  FADD.FTZ R30, R75, R74 ;  /* 0x0000004a4b1e7221 */ /* 0x000fe20000010000 */
[----:B------:R-:W-:Y:S01]  /*31a0*/  FADD.FTZ R28, R28, R31 ;  /* 0x0000001f1c1c7221 */ /* 0x000fe20000010000 */
[----:B------:R-:W-:Y:S01]  /*31b0*/  FMUL.FTZ R31, R77, R77 ;  /* 0x0000004d4d1f7220 */ /* 0x000fe20000410000 */
[----:B----4-:R-:W-:Y:S01]  /*31c0*/  PRMT R78, R79, 0x7632, R78 ;  /* 0x000076324f4e7816 */ /* 0x010fe2000000004e */
[----:B------:R-:W-:-:S03]  /*31d0*/  FADD.FTZ R29, R29, R30 ;  /* 0x0000001e1d1d7221 */ /* 0x000fc60000010000 */
[----:B------:R-:W-:Y:S02]  /*31e0*/  SHF.L.U32 R78, R78, 0x10, RZ ;  /* 0x000000104e4e7819 */ /* 0x000fe400000006ff */
[----:B-----5:R-:W-:Y:S01]  /*31f0*/  PRMT R80, R81, 0x7632, R80 ;  /* 0x0000763251507816 */ /* 0x020fe20000000050 */
[C---:B------:R-:W-:Y:S01]  /*3200*/  FADD.FTZ R30, R76.reuse, R77 ;  /* 0x0000004d4c1e7221 */ /* 0x040fe20000010000 */
[----:B------:R-:W-:Y:S01]  /*3210*/  SHF.L.U32 R79, R79, 0x10, RZ ;  /* 0x000000104f4f7819 */ /* 0x000fe200000006ff */
[----:B------:R-:W-:Y:S01]  /*3220*/  FFMA.FTZ R31, R76, R76, R31 ;  /* 0x0000004c4c1f7223 */ /* 0x000fe2000001001f */
[----:B------:R-:W-:Y:S01]  /*3230*/  FMUL.FTZ R32, R78, R78 ;  /* 0x0000004e4e207220 */ /* 0x000fe20000410000 */
[----:B------:R-:W-:Y:S01]  /*3240*/  SHF.L.U32 R80, R80, 0x10, RZ ;  /* 0x0000001050507819 */ /* 0x000fe200000006ff */
[----:B------:R-:W-:Y:S01]  /*3250*/  FADD.FTZ R29, R29, R30 ;  /* 0x0000001e1d1d7221 */ /* 0x000fe20000010000 */
[----:B------:R-:W-:Y:S01]  /*3260*/  PRMT R82, R83, 0x7632, R82 ;  /* 0x0000763253527816 */ /* 0x000fe20000000052 */
        /* <DEDUP_REMOVED lines=38> */
[----:B------:R-:W-:Y:S01]  /*34d0*/  ISETP.NE.AND P2, PT, R92, RZ, PT ;  /* 0x000000ff5c00720c */ /* 0x000fe20003f45270 */
        /* <DEDUP_REMOVED lines=17> */
.L_x_1942:
[----:B------:R-:W-:Y:S05]  /*35f0*/  BSYNC.RECONVERGENT B0 ;  /* 0x0000000000007941 */ /* 0x000fea0003800200 */
.L_x_1941:
[----:B------:R-:W-:Y:S06]  /*3600*/  BAR.SYNC.DEFER_BLOCKING 0x0 ;  /* 0x0000000000007b1d */ /* 0x000fec0000010000 */
[----:B------:R-:W-:Y:S04]  /*3610*/  BSSY.RECONVERGENT B0, `(.L_x_1943) ;  /* 0x000002b000007945 */ /* 0x000fe80003800200 */
        /* <DEDUP_REMOVED lines=42> */
.L_x_1944:
[----:B------:R-:W-:Y:S05]  /*38c0*/  BSYNC.RECONVERGENT B0 ;  /* 0x0000000000007941 */ /* 0x000fea0003800200 */
.L_x_1943:
[----:B------:R-:W4:Y:S02]  /*38d0*/  LDCU UR4, c[0x0][0x370] ;  /* 0x00006e00ff0477ac */ /* 0x000f240008000800 */
[----:B----4-:R-:W-:-:S09]  /*38e0*/  UISETP.GE.U32.AND UP0, UPT, UR4, 0x2, UPT ;  /* 0x000000020400788c */ /* 0x010fd2000bf06070 */
[----:B------:R-:W-:Y:S05]  /*38f0*/  BRA.U !UP0, `(.L_x_1945) ;  /* 0x0000000908b87547 */ /* 0x000fea000b800000 */
[----:B------:R-:W4:Y:S01]  /*3900*/  LDC R29, c[0x0][0x370] ;  /* 0x0000dc00ff1d7b82 */ /* 0x000f220000000800 */
[----:B------:R-:W-:-:S05]  /*3910*/  LOP3.LUT R31, R94, 0x1, RZ, 0xc0, !PT ;  /* 0x000000015e1f7812 */ /* 0x000fca00078ec0ff */
[----:B---3--:R-:W-:Y:S02]  /*3920*/  IMAD R28, R31, R90, RZ ;  /* 0x0000005a1f1c7224 */ /* 0x008fe400078e02ff */
[----:B------:R-:W3:Y:S02]  /*3930*/  LDC.64 R38, c[0x0][0x3b8] ;  /* 0x0000ee00ff267b82 */ /* 0x000ee40000000a00 */
[----:B----4-:R-:W-:-:S05]  /*3940*/  IMAD R28, R28, R29, RZ ;  /* 0x0000001d1c1c7224 */ /* 0x010fca00078e02ff */
[----:B------:R-:W-:-:S05]  /*3950*/  SHF.L.U32 R29, R28, 0x1, RZ ;  /* 0x000000011c1d7819 */ /* 0x000fca00000006ff */
[----:B---3--:R-:W-:Y:S01]  /*3960*/  IMAD.WIDE R38, R29, 0x4, R38 ;  /* 0x000000041d267825 */ /* 0x008fe200078e0226 */
[----:B------:R-:W-:Y:S06]  /*3970*/  @P2 BRA `(.L_x_1946) ;  /* 0x0000000000542947 */ /* 0x000fec0003800000 */
[----:B------:R-:W3:Y:S01]  /*3980*/  LDC.64 R28, c[0x0][0x3b0] ;  /* 0x0000ec00ff1c7b82 */ /* 0x000ee20000000a00 */
[-CC-:B------:R-:W-:Y:S01]  /*3990*/  IMAD R31, R31, R90.reuse, R105.reuse ;  /* 0x0000005a1f1f7224 */ /* 0x180fe200078e0269 */
[----:B------:R-:W-:Y:S01]  /*39a0*/  LOP3.LUT P1, R34, R94, 0x2, RZ, 0xc0, !PT ;  /* 0x000000025e227812 */ /* 0x000fe2000782c0ff */
[----:B-1----:R-:W-:Y:S02]  /*39b0*/  IMAD R35, R103, R90, R105 ;  /* 0x0000005a67237224 */ /* 0x002fe400078e0269 */
[----:B---3--:R-:W-:-:S04]  /*39c0*/  IMAD.WIDE.U32 R28, R31, 0x4, R28 ;  /* 0x000000041f1c7825 */ /* 0x008fc800078e001c */
        /* <DEDUP_REMOVED lines=11> */
.L_x_1947:
[----:B------:R-:W3:Y:S04]  /*3a80*/  LDG.E.STRONG.GPU R30, desc[UR6][R28.64] ;  /* 0x000000061c1e7981 */ /* 0x000ee8000c1ef900 */
[----:B---3--:R-:W-:Y:S01]  /*3a90*/  CCTL.IVALL ;  /* 0x00000000ff00798f */ /* 0x008fe20002000000 */
[----:B------:R-:W-:Y:S05]  /*3aa0*/  YIELD ;  /* 0x0000000000007946 */ /* 0x000fea0003800000 */
[----:B------:R-:W-:-:S13]  /*3ab0*/  ISETP.NE.AND P1, PT, R30, R37, PT ;  /* 0x000000251e00720c */ /* 0x000fda0003f25270 */
[----:B------:R-:W-:Y:S05]  /*3ac0*/  @P1 BRA `(.L_x_1947) ;  /* 0xfffffffc00ec1947 */ /* 0x000fea000383ffff */
.L_x_1946:
[----:B------:R-:W3:Y:S01]  /*3ad0*/  LDC R28, c[0x0][0x370] ;  /* 0x0000dc00ff1c7b82 */ /* 0x000ee20000000800 */
[----:B------:R-:W-:Y:S05]  /*3ae0*/  WARPSYNC.ALL ;  /* 0x0000000000007948 */ /* 0x000fea0003800000 */
[----:B---3--:R-:W-:Y:S02]  /*3af0*/  ISETP.GE.U32.AND P1, PT, R28, 0x8, PT ;  /* 0x000000081c00780c */ /* 0x008fe40003f26070 */
        /* <DEDUP_REMOVED lines=13> */
.L_x_1949:
[----:B------:R-:W-:Y:S01]  /*3bd0*/  UIADD3 UR5, UPT, UPT, UR4, 0x1, URZ ;  /* 0x0000000104057890 */ /* 0x000fe2000fffe0ff */
[----:B------:R-:W-:Y:S01]  /*3be0*/  ISETP.EQ.OR P5, PT, R40, RZ, P2 ;  /* 0x000000ff2800720c */ /* 0x000fe200017a2670 */
[----:B------:R-:W-:-:S04]  /*3bf0*/  UIADD3 UR8, UPT, UPT, UR4, 0x2, URZ ;  /* 0x0000000204087890 */ /* 0x000fc8000fffe0ff */
[C---:B------:R-:W-:Y:S01]  /*3c00*/  ISETP.EQ.OR P6, PT, R103.reuse, UR5, P2 ;  /* 0x0000000567007c0c */ /* 0x040fe200097c2670 */
[----:B------:R-:W-:Y:S01]  /*3c10*/  UIADD3 UR5, UPT, UPT, UR4, 0x3, URZ ;  /* 0x0000000304057890 */ /* 0x000fe2000fffe0ff */
[----:B------:R-:W-:-:S05]  /*3c20*/  ISETP.EQ.OR P1, PT, R103, UR8, P2 ;  /* 0x0000000867007c0c */ /* 0x000fca0009722670 */
[----:B------:R-:W-:Y:S01]  /*3c30*/  ISETP.EQ.OR P4, PT, R103, UR5, P2 ;  /* 0x0000000567007c0c */ /* 0x000fe20009782670 */
[----:B------:R-:W-:-:S05]  /*3c40*/  @!P5 IMAD.WIDE.U32 R28, R109, 0x8, R38 ;  /* 0x000000086d1cd825 */ /* 0x000fca00078e0026 */
[--C-:B------:R-:W-:Y:S01]  /*3c50*/  @!P6 IMAD.WIDE.U32 R30, R115, 0x8, R38.reuse ;  /* 0x00000008731ee825 */ /* 0x100fe200078e0026 */
[----:B------:R-:W0:Y:S03]  /*3c60*/  @!P5 LDG.E.64 R28, desc[UR6][R28.64] ;  /* 0x000000061c1cd981 */ /* 0x000e26000c1e1b00 */
[--C-:B-1----:R-:W-:Y:S02]  /*3c70*/  @!P1 IMAD.WIDE.U32 R34, R51, 0x8, R38.reuse ;  /* 0x0000000833229825 */ /* 0x102fe400078e0026 */
[----:B------:R-:W3:Y:S02]  /*3c80*/  @!P6 LDG.E.64 R30, desc[UR6][R30.64] ;  /* 0x000000061e1ee981 */ /* 0x000ee4000c1e1b00 */
[----:B--2---:R-:W-:Y:S02]  /*3c90*/  @!P4 IMAD.WIDE.U32 R36, R47, 0x8, R38 ;  /* 0x000000082f24c825 */ /* 0x004fe400078e0026 */
[----:B------:R-:W2:Y:S04]  /*3ca0*/  @!P1 LDG.E.64 R34, desc[UR6][R34.64] ;  /* 0x0000000622229981 */ /* 0x000ea8000c1e1b00 */
[----:B------:R-:W4:Y:S01]  /*3cb0*/  @!P4 LDG.E.64 R36, desc[UR6][R36.64] ;  /* 0x000000062424c981 */ /* 0x000f22000c1e1b00 */
[----:B------:R-:W-:-:S02]  /*3cc0*/  UIADD3 UR5, UPT, UPT, UR4, 0x4, URZ ;  /* 0x0000000404057890 */ /* 0x000fc4000fffe0ff */
[----:B------:R-:W-:Y:S01]  /*3cd0*/  UIADD3 UR8, UPT, UPT, UR4, 0x5, URZ ;  /* 0x0000000504087890 */ /* 0x000fe2000fffe0ff */
[----:B0-----:R-:W-:Y:S01]  /*3ce0*/  @!P5 FADD.FTZ R32, R32, R28 ;  /* 0x0000001c2020d221 */ /* 0x001fe20000010000 */
[----:B------:R-:W-:Y:S02]  /*3cf0*/  @!P5 FADD.FTZ R33, R33, R29 ;  /* 0x0000001d2121d221 */ /* 0x000fe40000010000 */
[----:B------:R-:W-:Y:S01]  /*3d00*/  ISETP.EQ.OR P5, PT, R103, UR5, P2 ;  /* 0x0000000567007c0c */ /* 0x000fe200097a2670 */
[----:B------:R-:W-:Y:S01]  /*3d10*/  UIADD3 UR5, UPT, UPT, UR4, 0x6, URZ ;  /* 0x0000000604057890 */ /* 0x000fe2000fffe0ff */
[----:B---3--:R-:W-:Y:S01]  /*3d20*/  @!P6 FADD.FTZ R32, R32, R30 ;  /* 0x0000001e2020e221 */ /* 0x008fe20000010000 */
[----:B------:R-:W-:Y:S01]  /*3d30*/  @!P6 FADD.FTZ R33, R33, R31 ;  /* 0x0000001f2121e221 */ /* 0x000fe20000010000 */
[----:B------:R-:W-:Y:S01]  /*3d40*/  ISETP.EQ.OR P6, PT, R103, UR8, P2 ;  /* 0x0000000867007c0c */ /* 0x000fe200097c2670 */
[----:B------:R-:W-:Y:S01]  /*3d50*/  UIADD3 UR8, UPT, UPT, UR4, 0x7, URZ ;  /* 0x0000000704087890 */ /* 0x000fe2000fffe0ff */
[----:B--2---:R-:W-:Y:S01]  /*3d60*/  @!P1 FADD.FTZ R32, R32, R34 ;  /* 0x0000002220209221 */ /* 0x004fe20000010000 */
        /* <DEDUP_REMOVED lines=13> */
[----:B------:R-:W0:Y:S01]  /*3e40*/  LDC R42, c[0x0][0x370] ;  /* 0x0000dc00ff2a7b82 */ /* 0x000e220000000800 */
        /* <DEDUP_REMOVED lines=11> */
[----:B------:R-:W-:Y:S01]  /*3f00*/  @!P5 FADD.FTZ R33, R33, R29 ;  /* 0x0000001d2121d221 */ /* 0x000fe20000010000 */
[----:B0-----:R-:W-:Y:S02]  /*3f10*/  LOP3.LUT R28, R42, 0x7ffffff8, RZ, 0xc0, !PT ;  /* 0x7ffffff82a1c7812 */ /* 0x001fe400078ec0ff */
        /* <DEDUP_REMOVED lines=9> */
.L_x_1948:
[----:B------:R-:W3:Y:S02]  /*3fb0*/  LDCU UR4, c[0x0][0x370] ;  /* 0x00006e00ff0477ac */ /* 0x000ee40008000800 */
[----:B---3--:R-:W-:-:S09]  /*3fc0*/  ULOP3.LUT UP0, URZ, UR4, 0x7, URZ, 0xc0, !UPT ;  /* 0x0000000704ff7892 */ /* 0x008fd2000f80c0ff */
[----:B------:R-:W-:Y:S05]  /*3fd0*/  BRA.U !UP0, `(.L_x_1945) ;  /* 0x0000000508007547 */ /* 0x000fea000b800000 */
[----:B------:R-:W3:Y:S01]  /*3fe0*/  LDCU UR4, c[0x0][0x370] ;  /* 0x00006e00ff0477ac */ /* 0x000ee20008000800 */
[----:B------:R-:W4:Y:S01]  /*3ff0*/  LDCU UR5, c[0x0][0x370] ;  /* 0x00006e00ff0577ac */ /* 0x000f220008000800 */
[----:B---3--:R-:W-:-:S04]  /*4000*/  ULOP3.LUT UR4, UR4, 0x7, URZ, 0xc0, !UPT ;  /* 0x0000000704047892 */ /* 0x008fc8000f8ec0ff */
        /* <DEDUP_REMOVED lines=8> */
[----:B------:R-:W-:Y:S02]  /*4090*/  IADD3 R34, PT, PT, R40, 0x3, RZ ;  /* 0x0000000328227810 */ /* 0x000fe40007ffe0ff */
[----:B------:R-:W-:-:S02]  /*40a0*/  ISETP.EQ.OR P5, PT, R30, R103, P2 ;  /* 0x000000671e00720c */ /* 0x000fc400017a2670 */
[----:B------:R-:W-:-:S03]  /*40b0*/  ISETP.EQ.OR P6, PT, R34, R103, P2 ;  /* 0x000000672200720c */ /* 0x000fc600017c2670 */
[----:B------:R-:W-:-:S04]  /*40c0*/  @!P1 IMAD R29, R40, R90, R105 ;  /* 0x0000005a281d9224 */ /* 0x000fc800078e0269 */
[----:B------:R-:W-:Y:S02]  /*40d0*/  @!P4 IMAD R31, R28, R90, R105 ;  /* 0x0000005a1c1fc224 */ /* 0x000fe400078e0269 */
[----:B------:R-:W-:-:S04]  /*40e0*/  @!P1 IMAD.WIDE.U32 R28, R29, 0x8, R38 ;  /* 0x000000081d1c9825 */ /* 0x000fc800078e0026 */
[-C--:B-1----:R-:W-:Y:S02]  /*40f0*/  @!P5 IMAD R35, R30, R90.reuse, R105 ;  /* 0x0000005a1e23d224 */ /* 0x082fe400078e0269 */
[----:B------:R-:W-:Y:S01]  /*4100*/  @!P4 IMAD.WIDE.U32 R30, R31, 0x8, R38 ;  /* 0x000000081f1ec825 */ /* 0x000fe200078e0026 */
[----:B------:R-:W0:Y:S03]  /*4110*/  @!P1 LDG.E.64 R28, desc[UR6][R28.64] ;  /* 0x000000061c1c9981 */ /* 0x000e26000c1e1b00 */
[----:B------:R-:W-:Y:S02]  /*4120*/  @!P6 IMAD R37, R34, R90, R105 ;  /* 0x0000005a2225e224 */ /* 0x000fe400078e0269 */
[--C-:B------:R-:W-:Y:S01]  /*4130*/  @!P5 IMAD.WIDE.U32 R34, R35, 0x8, R38.reuse ;  /* 0x000000082322d825 */ /* 0x100fe200078e0026 */
[----:B------:R-:W3:Y:S03]  /*4140*/  @!P4 LDG.E.64 R30, desc[UR6][R30.64] ;  /* 0x000000061e1ec981 */ /* 0x000ee6000c1e1b00 */
[----:B--2---:R-:W-:-:S02]  /*4150*/  @!P6 IMAD.WIDE.U32 R36, R37, 0x8, R38 ;  /* 0x000000082524e825 */ /* 0x004fc400078e0026 */
[----:B------:R-:W2:Y:S04]  /*4160*/  @!P5 LDG.E.64 R34, desc[UR6][R34.64] ;  /* 0x000000062222d981 */ /* 0x000ea8000c1e1b00 */
[----:B------:R-:W4:Y:S01]  /*4170*/  @!P6 LDG.E.64 R36, desc[UR6][R36.64] ;  /* 0x000000062424e981 */ /* 0x000f22000c1e1b00 */
[----:B------:R-:W-:Y:S01]  /*4180*/  IADD3 R40, PT, PT, R40, 0x4, RZ ;  /* 0x0000000428287810 */ /* 0x000fe20007ffe0ff */
[----:B0-----:R-:W-:Y:S01]  /*4190*/  @!P1 FADD.FTZ R32, R32, R28 ;  /* 0x0000001c20209221 */ /* 0x001fe20000010000 */
[----:B------:R-:W-:-:S03]  /*41a0*/  @!P1 FADD.FTZ R33, R33, R29 ;  /* 0x0000001d21219221 */ /* 0x000fc60000010000 */
[----:B---3--:R-:W-:Y:S01]  /*41b0*/  @!P4 FADD.FTZ R32, R32, R30 ;  /* 0x0000001e2020c221 */ /* 0x008fe20000010000 */
[----:B------:R-:W-:-:S03]  /*41c0*/  @!P4 FADD.FTZ R33, R33, R31 ;  /* 0x0000001f2121c221 */ /* 0x000fc60000010000 */
[----:B--2---:R-:W-:Y:S01]  /*41d0*/  @!P5 FADD.FTZ R32, R32, R34 ;  /* 0x000000222020d221 */ /* 0x004fe20000010000 */
[----:B------:R-:W-:-:S03]  /*41e0*/  @!P5 FADD.FTZ R33, R33, R35 ;  /* 0x000000232121d221 */ /* 0x000fc60000010000 */
[----:B----4-:R-:W-:Y:S01]  /*41f0*/  @!P6 FADD.FTZ R32, R32, R36 ;  /* 0x000000242020e221 */ /* 0x010fe20000010000 */
[----:B------:R-:W-:-:S07]  /*4200*/  @!P6 FADD.FTZ R33, R33, R37 ;  /* 0x000000252121e221 */ /* 0x000fce0000010000 */
.L_x_1950:
[----:B------:R-:W-:Y:S05]  /*4210*/  BRA.U !UP1, `(.L_x_1945) ;  /* 0x0000000109707547 */ /* 0x000fea000b800000 */
[----:B------:R-:W3:Y:S01]  /*4220*/  LDC R34, c[0x0][0x370] ;  /* 0x0000dc00ff227b82 */ /* 0x000ee20000000800 */
[----:B------:R-:W-:Y:S01]  /*4230*/  UISETP.NE.AND UP0, UPT, UR5, 0x1, UPT ;  /* 0x000000010500788c */ /* 0x000fe2000bf05270 */
[----:B---3--:R-:W-:-:S08]  /*4240*/  LOP3.LUT R34, R34, 0x1, RZ, 0xc0, !PT ;  /* 0x0000000122227812 */ /* 0x008fd000078ec0ff */
        /* <DEDUP_REMOVED lines=9> */
[----:B------:R-:W3:Y:S01]  /*42e0*/  @!P1 LDG.E.64 R30, desc[UR6][R30.64] ;  /* 0x000000061e1e9981 */ /* 0x000ee2000c1e1b00 */
[----:B------:R-:W-:Y:S01]  /*42f0*/  IADD3 R40, PT, PT, R40, 0x2, RZ ;  /* 0x0000000228287810 */ /* 0x000fe20007ffe0ff */
[----:B0-----:R-:W-:Y:S01]  /*4300*/  @!P4 FADD.FTZ R32, R32, R28 ;  /* 0x0000001c2020c221 */ /* 0x001fe20000010000 */
[----:B------:R-:W-:-:S03]  /*4310*/  @!P4 FADD.FTZ R33, R33, R29 ;  /* 0x0000001d2121c221 */ /* 0x000fc60000010000 */
[----:B---3--:R-:W-:Y:S01]  /*4320*/  @!P1 FADD.FTZ R32, R32, R30 ;  /* 0x0000001e20209221 */ /* 0x008fe20000010000 */
[----:B------:R-:W-:-:S07]  /*4330*/  @!P1 FADD.FTZ R33, R33, R31 ;  /* 0x0000001f21219221 */ /* 0x000fce0000010000 */
.L_x_1951:
        /* <DEDUP_REMOVED lines=9> */
.L_x_1952:
[----:B------:R-:W-:Y:S05]  /*43d0*/  BSYNC.RECONVERGENT B0 ;  /* 0x0000000000007941 */ /* 0x000fea0003800200 */
.L_x_1945:
[----:B------:R-:W4:Y:S01]  /*43e0*/  S2UR UR5, SR_CgaCtaId ;  /* 0x00000000000579c3 */ /* 0x000f220000008800 */
[----:B------:R-:W2:Y:S01]  /*43f0*/  LDCU UR8, c[0x0][0x414] ;  /* 0x00008280ff0877ac */ /* 0x000ea20008000800 */
[----:B------:R-:W-:Y:S01]  /*4400*/  SHF.L.U32 R34, R92, 0x1, RZ ;  /* 0x000000015c227819 */ /* 0x000fe200000006ff */
[----:B------:R-:W-:-:S03]  /*4410*/  UMOV UR4, 0x400 ;  /* 0x0000040000047882 */ /* 0x000fc60000000000 */
[----:B-1----:R-:W-:Y:S02]  /*4420*/  LOP3.LUT R35, R34, 0x7e, RZ, 0xc0, !PT ;  /* 0x0000007e22237812 */ /* 0x002fe400078ec0ff */
[----:B------:R-:W1:Y:S02]  /*4430*/  @P0 LDC.64 R40, c[0x0][0x388] ;  /* 0x0000e200ff280b82 */ /* 0x000e640000000a00 */
[----:B------:R-:W-:-:S06]  /*4440*/  IADD3 R35, PT, PT, R108, R35, RZ ;  /* 0x000000236c237210 */ /* 0x000fcc0007ffe0ff */
[----:B------:R-:W0:Y:S01]  /*4450*/  LDC.64 R30, c[0x0][0x398] ;  /* 0x0000e600ff1e7b82 */ /* 0x000e220000000a00 */
[----:B--2---:R-:W-:Y:S01]  /*4460*/  @P0 FMUL.FTZ R36, R32, UR8 ;  /* 0x0000000820240c20 */ /* 0x004fe20008410000 */
[----:B------:R-:W-:Y:S01]  /*4470*/  @P0 FMUL.FTZ R37, R33, UR8 ;  /* 0x0000000821250c20 */ /* 0x000fe20008410000 */
[----:B----4-:R-:W-:-:S05]  /*4480*/  ULEA UR4, UR5, UR4, 0x18 ;  /* 0x0000000405047291 */ /* 0x010fca000f8ec0ff */
[----:B---3--:R-:W2:Y:S01]  /*4490*/  LDC.64 R28, c[0x0][0x3a0] ;  /* 0x0000e800ff1c7b82 */ /* 0x008ea20000000a00 */
[----:B------:R-:W3:Y:S01]  /*44a0*/  LDCU UR5, c[0x0][0x404] ;  /* 0x00008080ff0577ac */ /* 0x000ee20008000800 */
[----:B-1----:R-:W-:Y:S02]  /*44b0*/  @P0 IMAD.WIDE R40, R107, 0x8, R40 ;  /* 0x000000086b280825 */ /* 0x002fe400078e0228 */
[----:B------:R-:W-:Y:S04]  /*44c0*/  @!P2 STS.64 [UR4+0x98], R32 ;  /* 0x00009820ff00a988 */ /* 0x000fe80008000a04 */
[----:B------:R1:W-:Y:S01]  /*44d0*/  @P0 STG.E.64 desc[UR6][R40.64], R36 ;  /* 0x0000002428000986 */ /* 0x0003e2000c101b06 */
[----:B0-----:R-:W-:-:S04]  /*44e0*/  IMAD.WIDE R42, R35, 0x4, R30 ;  /* 0x00000004232a7825 */ /* 0x001fc800078e021e */
[----:B--2---:R-:W-:Y:S01]  /*44f0*/  IMAD.WIDE R30, R35, 0x4, R28 ;  /* 0x00000004231e7825 */ /* 0x004fe200078e021c */
[----:B------:R-:W-:Y:S06]  /*4500*/  BAR.SYNC.DEFER_BLOCKING 0x0 ;  /* 0x0000000000007b1d */ /* 0x000fec0000010000 */
[----:B------:R-:W5:Y:S04]  /*4510*/  LDG.E.64 R30, desc[UR6][R30.64] ;  /* 0x000000061e1e7981 */ /* 0x000f68000c1e1b00 */
[----:B------:R-:W0:Y:S01]  /*4520*/  LDS.64 R34, [UR4+0x98] ;  /* 0x00009804ff227984 */ /* 0x000e220008000a00 */
[----:B------:R-:W2:Y:S01]  /*4530*/  LDCU.U8 UR4, c[0x0][0x3fc] ;  /* 0x00007f80ff0477ac */ /* 0x000ea20008000000 */
[----:B-1----:R-:W-:Y:S01]  /*4540*/  HFMA2 R36, -RZ, RZ, 1.875, 0 ;  /* 0x3f800000ff247431 */ /* 0x002fe200000001ff */
[----:B------:R-:W-:Y:S01]  /*4550*/  SHF.R.U32.HI R32, RZ, 0x6, R92 ;  /* 0x00000006ff207819 */ /* 0x000fe2000001165c */
[----:B------:R1:W5:Y:S01]  /*4560*/  LDG.E.64 R28, desc[UR6][R42.64] ;  /* 0x000000062a1c7981 */ /* 0x000362000c1e1b00 */
[----:B0-----:R-:W-:-:S04]  /*4570*/  FMUL.FTZ R38, R34, UR8 ;  /* 0x0000000822267c20 */ /* 0x001fc80008410000 */
[----:B------:R-:W-:-:S04]  /*4580*/  FMUL.FTZ R34, R38, R38 ;  /* 0x0000002626227220 */ /* 0x000fc80000410000 */
[----:B------:R-:W-:-:S05]  /*4590*/  FFMA.FTZ R34, R35, UR8, -R34 ;  /* 0x0000000823227c23 */ /* 0x000fca0008010822 */
[----:B------:R-:W-:-:S13]  /*45a0*/  FSETP.GTU.FTZ.AND P1, PT, R34, RZ, PT ;  /* 0x000000ff2200720b */ /* 0x000fda0003f3c000 */
[----:B------:R-:W0:Y:S01]  /*45b0*/  @P1 LDC R35, c[0x0][0x3a8] ;  /* 0x0000ea00ff231b82 */ /* 0x000e220000000800 */
[----:B--2---:R-:W-:Y:S01]  /*45c0*/  UISETP.NE.AND UP0, UPT, UR4, URZ, UPT ;  /* 0x000000ff0400728c */ /* 0x004fe2000bf05270 */
[----:B---3--:R-:W-:Y:S01]  /*45d0*/  IMAD R37, R103, UR5, R32 ;  /* 0x0000000567257c24 */ /* 0x008fe2000f8e0220 */
[----:B------:R-:W-:Y:S04]  /*45e0*/  BSSY.RECONVERGENT B0, `(.L_x_1953) ;  /* 0x000075b000007945 */ /* 0x000fe80003800200 */
[C---:B------:R-:W-:Y:S02]  /*45f0*/  IADD3 R39, PT, PT, R37.reuse, 0x28, RZ ;  /* 0x0000002825277810 */ /* 0x040fe40007ffe0ff */
[C---:B------:R-:W-:Y:S02]  /*4600*/  IADD3 R40, PT, PT, R37.reuse, 0x10, RZ ;  /* 0x0000001025287810 */ /* 0x040fe40007ffe0ff */
[----:B------:R-:W-:Y:S01]  /*4610*/  IADD3 R41, PT, PT, R37, 0xd0, RZ ;  /* 0x000000d025297810 */ /* 0x000fe20007ffe0ff */
[----:B0-----:R-:W-:-:S04]  /*4620*/  @P1 FADD.FTZ R34, R34, R35 ;  /* 0x0000002322221221 */ /* 0x001fc80000010000 */
[----:B------:R0:W2:Y:S01]  /*4630*/  @P1 MUFU.RSQ R36, R34 ;  /* 0x0000002200241308 */ /* 0x0000a20000001400 */
[C---:B-1----:R-:W-:Y:S02]  /*4640*/  IADD3 R42, PT, PT, R37.reuse, 0x48, RZ ;  /* 0x00000048252a7810 */ /* 0x042fe40007ffe0ff */
[----:B------:R-:W-:Y:S02]  /*4650*/  IADD3 R43, PT, PT, R37, 0xa0, RZ ;  /* 0x000000a0252b7810 */ /* 0x000fe40007ffe0ff */
[----:B------:R-:W-:Y:S02]  /*4660*/  SHF.R.S32.HI R44, RZ, 0x1f, R39 ;  /* 0x0000001fff2c7819 */ /* 0x000fe40000011427 */
[----:B------:R-:W-:Y:S02]  /*4670*/  SHF.R.S32.HI R45, RZ, 0x1f, R40 ;  /* 0x0000001fff2d7819 */ /* 0x000fe40000011428 */
[----:B------:R-:W-:Y:S02]  /*4680*/  SHF.R.S32.HI R46, RZ, 0x1f, R41 ;  /* 0x0000001fff2e7819 */ /* 0x000fe40000011429 */
[----:B------:R-:W-:-:S02]  /*4690*/  SHF.R.S32.HI R47, RZ, 0x1f, R42 ;  /* 0x0000001fff2f7819 */ /* 0x000fc4000001142a */
[----:B------:R-:W-:Y:S01]  /*46a0*/  SHF.R.S32.HI R48, RZ, 0x1f, R43 ;  /* 0x0000001fff307819 */ /* 0x000fe2000001142b */
[----:B0-----:R-:W-:Y:S06]  /*46b0*/  BRA.U UP0, `(.L_x_1954) ;  /* 0x0000003100207547 */ /* 0x001fec000b800000 */
[----:B------:R-:W0:Y:S01]  /*46c0*/  LDCU.64 UR4, c[0x0][0x3e8] ;  /* 0x00007d00ff0477ac */ /* 0x000e220008000a00 */
[----:B------:R-:W-:Y:S01]  /*46d0*/  SHF.R.S32.HI R34, RZ, 0x1f, R37 ;  /* 0x0000001fff227819 */ /* 0x000fe20000011425 */
[----:B------:R-:W-:Y:S01]  /*46e0*/  BSSY.RECONVERGENT B1, `(.L_x_1955) ;  /* 0x000001a000017945 */ /* 0x000fe20003800200 */
[C---:B------:R-:W-:Y:S02]  /*46f0*/  IADD3 R50, PT, PT, R37.reuse, 0x18, RZ ;  /* 0x0000001825327810 */ /* 0x040fe40007ffe0ff */
[C---:B------:R-:W-:Y:S02]  /*4700*/  IADD3 R49, PT, PT, R37.reuse, 0x20, RZ ;  /* 0x0000002025317810 */ /* 0x040fe40007ffe0ff */
[----:B0-----:R-:W-:Y:S02]  /*4710*/  ISETP.GE.U32.AND P1, PT, R37, UR4, PT ;  /* 0x0000000425007c0c */ /* 0x001fe4000bf26070 */
[----:B------:R-:W-:Y:S02]  /*4720*/  ISETP.GE.U32.AND P2, PT, R106, UR4, PT ;  /* 0x000000046a007c0c */ /* 0x000fe4000bf46070 */
[----:B------:R-:W-:-:S02]  /*4730*/  ISETP.GE.AND.EX P1, PT, R34, UR5, PT, P1 ;  /* 0x0000000522007c0c */ /* 0x000fc4000bf26310 */
[----:B------:R-:W-:-:S11]  /*4740*/  ISETP.GE.AND.EX P2, PT, R101, UR5, PT, P2 ;  /* 0x0000000565007c0c */ /* 0x000fd6000bf46320 */
[----:B------:R-:W-:Y:S05]  /*4750*/  @P1 BRA `(.L_x_1956) ;  /* 0x0000000000481947 */ /* 0x000fea0003800000 */
[----:B------:R-:W0:Y:S01]  /*4760*/  LDCU.64 UR10, c[0x0][0x3e0] ;  /* 0x00007c00ff0a77ac */ /* 0x000e220008000a00 */
[--C-:B------:R-:W-:Y:S01]  /*4770*/  FADD.FTZ R35, R86, -R38.reuse ;  /* 0x8000002656237221 */ /* 0x100fe20000010000 */
[----:B------:R-:W-:Y:S01]  /*4780*/  MOV R32, R110 ;  /* 0x0000006e00207202 */ /* 0x000fe20000000f00 */
[----:B------:R-:W-:Y:S01]  /*4790*/  FADD.FTZ R89, R89, -R38 ;  /* 0x8000002659597221 */ /* 0x000fe20000010000 */
[----:B------:R-:W1:Y:S01]  /*47a0*/  LDCU.64 UR8, c[0x0][0x380] ;  /* 0x00007000ff0877ac */ /* 0x000e620008000a00 */
[----:B------:R-:W-:Y:S02]  /*47b0*/  MOV R33, R113 ;  /* 0x0000007100217202 */ /* 0x000fe40000000f00 */
[----:B--2---:R-:W-:-:S04]  /*47c0*/  FMUL.FTZ R89, R89, R36 ;  /* 0x0000002459597220 */ /* 0x004fc80000410000 */
[----:B-----5:R-:W-:Y:S01]  /*47d0*/  FFMA.FTZ R89, R28, R89, R30 ;  /* 0x000000591c597223 */ /* 0x020fe2000001001e */
[----:B0-----:R-:W-:Y:S02]  /*47e0*/  IMAD R86, R34, UR10, RZ ;  /* 0x0000000a22567c24 */ /* 0x001fe4000f8e02ff */
[----:B------:R-:W-:Y:S01]  /*47f0*/  FMUL.FTZ R34, R35, R36 ;  /* 0x0000002423227220 */ /* 0x000fe20000410000 */
[----:B------:R-:W-:-:S04]  /*4800*/  IMAD.WIDE.U32 R32, R37, UR10, R32 ;  /* 0x0000000a25207c25 */ /* 0x000fc8000f8e0020 */
[----:B------:R-:W-:Y:S02]  /*4810*/  IMAD R35, R37, UR11, R86 ;  /* 0x0000000b25237c24 */ /* 0x000fe4000f8e0256 */
[----:B------:R-:W-:Y:S01]  /*4820*/  FFMA.FTZ R86, R29, R34, R31 ;  /* 0x000000221d567223 */ /* 0x000fe2000001001f */
[----:B-1----:R-:W-:Y:S02]  /*4830*/  LEA R34, P1, R32, UR8, 0x1 ;  /* 0x0000000820227c11 */ /* 0x002fe4000f8208ff */
[----:B------:R-:W-:Y:S02]  /*4840*/  IADD3 R35, PT, PT, R33, R35, RZ ;  /* 0x0000002321237210 */ /* 0x000fe40007ffe0ff */
[----:B------:R-:W-:Y:S02]  /*4850*/  F2FP.BF16.F32.PACK_AB R33, R86, R89 ;  /* 0x000000595621723e */ /* 0x000fe400000010ff */
[----:B------:R-:W-:-:S05]  /*4860*/  LEA.HI.X R35, R32, UR9, R35, 0x1, P1 ;  /* 0x0000000920237c11 */ /* 0x000fca00088f0c23 */
[----:B------:R0:W-:Y:S02]  /*4870*/  STG.E desc[UR6][R34.64], R33 ;  /* 0x0000002122007986 */ /* 0x0001e4000c101906 */
.L_x_1956:
[----:B------:R-:W-:Y:S05]  /*4880*/  BSYNC.RECONVERGENT B1 ;  /* 0x0000000000017941 */ /* 0x000fea0003800200 */
.L_x_1955:
[----:B------:R-:W-:Y:S04]  /*4890*/  BSSY.RECONVERGENT B1, `(.L_x_1957) ;  /* 0x0000014000017945 */ /* 0x000fe80003800200 */
[----:B------:R-:W-:Y:S05]  /*48a0*/  @P2 BRA `(.L_x_1958) ;  /* 0x0000000000482947 */ /* 0x000fea0003800000 */
[----:B------:R-:W1:Y:S01]  /*48b0*/  LDCU.64 UR8, c[0x0][0x3e0] ;  /* 0x00007c00ff0877ac */ /* 0x000e620008000a00 */
[----:B------:R-:W-:Y:S01]  /*48c0*/  MOV R32, R110 ;  /* 0x0000006e00207202 */ /* 0x000fe20000000f00 */
[--C-:B------:R-:W-:Y:S01]  /*48d0*/  FADD.FTZ R87, R87, -R38.reuse ;  /* 0x8000002657577221 */ /* 0x100fe20000010000 */
[----:B0-----:R-:W-:Y:S01]  /*48e0*/  MOV R33, R113 ;  /* 0x0000007100217202 */ /* 0x001fe20000000f00 */
[----:B------:R-:W0:Y:S01]  /*48f0*/  LDCU.64 UR10, c[0x0][0x380] ;  /* 0x00007000ff0a77ac */ /* 0x000e220008000a00 */
[----:B------:R-:W-:Y:S01]  /*4900*/  FADD.FTZ R35, R84, -R38 ;  /* 0x8000002654237221 */ /* 0x000fe20000010000 */
[----:B--2---:R-:W-:-:S03]  /*4910*/  FMUL.FTZ R87, R87, R36 ;  /* 0x0000002457577220 */ /* 0x004fc60000410000 */
[----:B------:R-:W-:Y:S01]  /*4920*/  FMUL.FTZ R34, R35, R36 ;  /* 0x0000002423227220 */ /* 0x000fe20000410000 */
[----:B-----5:R-:W-:-:S03]  /*4930*/  FFMA.FTZ R87, R28, R87, R30 ;  /* 0x000000571c577223 */ /* 0x020fc6000001001e */
[----:B------:R-:W-:Y:S01]  /*4940*/  FFMA.FTZ R84, R29, R34, R31 ;  /* 0x000000221d547223 */ /* 0x000fe2000001001f */
        /* <DEDUP_REMOVED lines=8> */
.L_x_1958:
[----:B------:R-:W-:Y:S05]  /*49d0*/  BSYNC.RECONVERGENT B1 ;  /* 0x0000000000017941 */ /* 0x000fea0003800200 */
.L_x_1957:
[----:B------:R-:W-:Y:S01]  /*49e0*/  ISETP.GE.U32.AND P5, PT, R40, UR4, PT ;  /* 0x0000000428007c0c */ /* 0x000fe2000bfa6070 */
[----:B------:R-:W-:Y:S01]  /*49f0*/  BSSY.RECONVERGENT B1, `(.L_x_1959) ;  /* 0x0000025000017945 */ /* 0x000fe20003800200 */
[----:B------:R-:W-:Y:S02]  /*4a00*/  IADD3 R51, PT, PT, R37, 0x38, RZ ;  /* 0x0000003825337810 */ /* 0x000fe40007ffe0ff */
[----:B------:R-:W-:Y:S02]  /*4a10*/  ISETP.GE.AND.EX P5, PT, R45, UR5, PT, P5 ;  /* 0x000000052d007c0c */ /* 0x000fe4000bfa6350 */
[----:B------:R-:W-:Y:S02]  /*4a20*/  ISETP.GE.U32.AND P2, PT, R50, UR4, PT ;  /* 0x0000000432007c0c */ /* 0x000fe4000bf46070 */
[----:B------:R-:W-:Y:S02]  /*4a30*/  ISETP.GE.U32.AND P1, PT, R49, UR4, PT ;  /* 0x0000000431007c0c */ /* 0x000fe4000bf26070 */
[----:B------:R-:W-:-:S02]  /*4a40*/  ISETP.GE.U32.AND P6, PT, R39, UR4, PT ;  /* 0x0000000427007c0c */ /* 0x000fc4000bfc6070 */
[----:B------:R-:W-:Y:S02]  /*4a50*/  ISETP.GE.U32.AND P3, PT, R104, UR4, PT ;  /* 0x0000000468007c0c */ /* 0x000fe4000bf66070 */
[----:B------:R-:W-:Y:S02]  /*4a60*/  ISETP.GE.U32.AND P4, PT, R51, UR4, PT ;  /* 0x0000000433007c0c */ /* 0x000fe4000bf86070 */
[----:B------:R-:W-:Y:S02]  /*4a70*/  SHF.R.S32.HI R108, RZ, 0x1f, R50 ;  /* 0x0000001fff6c7819 */ /* 0x000fe40000011432 */
[----:B------:R-:W-:Y:S02]  /*4a80*/  SHF.R.S32.HI R89, RZ, 0x1f, R49 ;  /* 0x0000001fff597819 */ /* 0x000fe40000011431 */
[----:B------:R-:W-:Y:S02]  /*4a90*/  SHF.R.S32.HI R84, RZ, 0x1f, R51 ;  /* 0x0000001fff547819 */ /* 0x000fe40000011433 */
[----:B------:R-:W-:-:S02]  /*4aa0*/  ISETP.GE.AND.EX P2, PT, R108, UR5, PT, P2 ;  /* 0x000000056c007c0c */ /* 0x000fc4000bf46320 */
[----:B------:R-:W-:Y:S02]  /*4ab0*/  ISETP.GE.AND.EX P1, PT, R89, UR5, PT, P1 ;  /* 0x0000000559007c0c */ /* 0x000fe4000bf26310 */
[----:B------:R-:W-:Y:S02]  /*4ac0*/  ISETP.GE.AND.EX P6, PT, R44, UR5, PT, P6 ;  /* 0x000000052c007c0c */ /* 0x000fe4000bfc6360 */
[----:B------:R-:W-:Y:S02]  /*4ad0*/  ISETP.GE.AND.EX P3, PT, R99, UR5, PT, P3 ;  /* 0x0000000563007c0c */ /* 0x000fe4000bf66330 */
[----:B------:R-:W-:Y:S02]  /*4ae0*/  ISETP.GE.AND.EX P4, PT, R84, UR5, PT, P4 ;  /* 0x0000000554007c0c */ /* 0x000fe4000bf86340 */
[C---:B------:R-:W-:Y:S02]  /*4af0*/  IADD3 R86, PT, PT, R37.reuse, 0x40, RZ ;  /* 0x0000004025567810 */ /* 0x040fe40007ffe0ff */
[----:B------:R-:W-:Y:S01]  /*4b00*/  IADD3 R87, PT, PT, R37, 0x58, RZ ;  /* 0x0000005825577810 */ /* 0x000fe20007ffe0ff */
[----:B------:R-:W-:Y:S08]  /*4b10*/  @P5 BRA `(.L_x_1960) ;  /* 0x0000000000485947 */ /* 0x000ff00003800000 */
[----:B------:R-:W3:Y:S01]  /*4b20*/  LDCU.64 UR8, c[0x0][0x3e0] ;  /* 0x00007c00ff0877ac */ /* 0x000ee20008000a00 */
[----:B------:R-:W-:Y:S01]  /*4b30*/  MOV R32, R110 ;  /* 0x0000006e00207202 */ /* 0x000fe20000000f00 */
[--C-:B------:R-:W-:Y:S01]  /*4b40*/  FADD.FTZ R85, R85, -R38.reuse ;  /* 0x8000002655557221 */ /* 0x100fe20000010000 */
[----:B01----:R-:W-:Y:S01]  /*4b50*/  MOV R33, R113 ;  /* 0x0000007100217202 */ /* 0x003fe20000000f00 */
[----:B------:R-:W0:Y:S01]  /*4b60*/  LDCU.64 UR10, c[0x0][0x380] ;  /* 0x00007000ff0a77ac */ /* 0x000e220008000a00 */
[----:B------:R-:W-:Y:S01]  /*4b70*/  FADD.FTZ R35, R0, -R38 ;  /* 0x8000002600237221 */ /* 0x000fe20000010000 */
[----:B--2---:R-:W-:-:S03]  /*4b80*/  FMUL.FTZ R85, R85, R36 ;  /* 0x0000002455557220 */ /* 0x004fc60000410000 */
[----:B------:R-:W-:Y:S01]  /*4b90*/  FMUL.FTZ R0, R35, R36 ;  /* 0x0000002423007220 */ /* 0x000fe20000410000 */
[----:B-----5:R-:W-:-:S03]  /*4ba0*/  FFMA.FTZ R85, R28, R85, R30 ;  /* 0x000000551c557223 */ /* 0x020fc6000001001e */
[----:B------:R-:W-:Y:S01]  /*4bb0*/  FFMA.FTZ R0, R29, R0, R31 ;  /* 0x000000001d007223 */ /* 0x000fe2000001001f */
[----:B---3--:R-:W-:Y:S02]  /*4bc0*/  IMAD R45, R45, UR8, RZ ;  /* 0x000000082d2d7c24 */ /* 0x008fe4000f8e02ff */
[----:B------:R-:W-:-:S04]  /*4bd0*/  IMAD.WIDE.U32 R32, R40, UR8, R32 ;  /* 0x0000000828207c25 */ /* 0x000fc8000f8e0020 */
[----:B------:R-:W-:Y:S01]  /*4be0*/  IMAD R45, R40, UR9, R45 ;  /* 0x00000009282d7c24 */ /* 0x000fe2000f8e022d */
[----:B0-----:R-:W-:-:S04]  /*4bf0*/  LEA R34, P5, R32, UR10, 0x1 ;  /* 0x0000000a20227c11 */ /* 0x001fc8000f8a08ff */
[----:B------:R-:W-:Y:S02]  /*4c00*/  IADD3 R45, PT, PT, R33, R45, RZ ;  /* 0x0000002d212d7210 */ /* 0x000fe40007ffe0ff */
[----:B------:R-:W-:Y:S02]  /*4c10*/  F2FP.BF16.F32.PACK_AB R33, R0, R85 ;  /* 0x000000550021723e */ /* 0x000fe400000010ff */
[----:B------:R-:W-:-:S05]  /*4c20*/  LEA.HI.X R35, R32, UR11, R45, 0x1, P5 ;  /* 0x0000000b20237c11 */ /* 0x000fca000a8f0c2d */
[----:B------:R3:W-:Y:S02]  /*4c30*/  STG.E desc[UR6][R34.64], R33 ;  /* 0x0000002122007986 */ /* 0x0007e4000c101906 */
.L_x_1960:
[----:B------:R-:W-:Y:S05]  /*4c40*/  BSYNC.RECONVERGENT B1 ;  /* 0x0000000000017941 */ /* 0x000fea0003800200 */
.L_x_1959:
[----:B------:R-:W-:Y:S04]  /*4c50*/  BSSY.RECONVERGENT B1, `(.L_x_1961) ;  /* 0x0000014000017945 */ /* 0x000fe80003800200 */
[----:B------:R-:W-:Y:S05]  /*4c60*/  @P2 BRA `(.L_x_1962) ;  /* 0x0000000000482947 */ /* 0x000fea0003800000 */
[----:B------:R-:W4:Y:S01]  /*4c70*/  LDCU.64 UR8, c[0x0][0x3e0] ;  /* 0x00007c00ff0877ac */ /* 0x000f220008000a00 */
[--C-:B01-3--:R-:W-:Y:S01]  /*4c80*/  FADD.FTZ R33, R3, -R38.reuse ;  /* 0x8000002603217221 */ /* 0x10bfe20000010000 */
[----:B------:R-:W-:Y:S01]  /*4c90*/  FADD.FTZ R35, R2, -R38 ;  /* 0x8000002602237221 */ /* 0x000fe20000010000 */
[----:B------:R-:W-:Y:S01]  /*4ca0*/  MOV R2, R110 ;  /* 0x0000006e00027202 */ /* 0x000fe20000000f00 */
[----:B------:R-:W0:Y:S01]  /*4cb0*/  LDCU.64 UR10, c[0x0][0x380] ;  /* 0x00007000ff0a77ac */ /* 0x000e220008000a00 */
[----:B------:R-:W-:Y:S01]  /*4cc0*/  MOV R3, R113 ;  /* 0x0000007100037202 */ /* 0x000fe20000000f00 */
[-C--:B--2---:R-:W-:Y:S01]  /*4cd0*/  FMUL.FTZ R33, R33, R36.reuse ;  /* 0x0000002421217220 */ /* 0x084fe20000410000 */
[----:B------:R-:W-:-:S03]  /*4ce0*/  FMUL.FTZ R0, R35, R36 ;  /* 0x0000002423007220 */ /* 0x000fc60000410000 */
[----:B-----5:R-:W-:Y:S01]  /*4cf0*/  FFMA.FTZ R34, R28, R33, R30 ;  /* 0x000000211c227223 */ /* 0x020fe2000001001e */
[----:B------:R-:W-:Y:S01]  /*4d00*/  FFMA.FTZ R35, R29, R0, R31 ;  /* 0x000000001d237223 */ /* 0x000fe2000001001f */
[----:B----4-:R-:W-:Y:S02]  /*4d10*/  IMAD R45, R108, UR8, RZ ;  /* 0x000000086c2d7c24 */ /* 0x010fe4000f8e02ff */
[----:B------:R-:W-:-:S04]  /*4d20*/  IMAD.WIDE.U32 R2, R50, UR8, R2 ;  /* 0x0000000832027c25 */ /* 0x000fc8000f8e0002 */
[----:B------:R-:W-:Y:S01]  /*4d30*/  IMAD R45, R50, UR9, R45 ;  /* 0x00000009322d7c24 */ /* 0x000fe2000f8e022d */
[----:B0-----:R-:W-:-:S04]  /*4d40*/  LEA R32, P2, R2, UR10, 0x1 ;  /* 0x0000000a02207c11 */ /* 0x001fc8000f8408ff */
[----:B------:R-:W-:Y:S02]  /*4d50*/  IADD3 R45, PT, PT, R3, R45, RZ ;  /* 0x0000002d032d7210 */ /* 0x000fe40007ffe0ff */
[----:B------:R-:W-:Y:S02]  /*4d60*/  F2FP.BF16.F32.PACK_AB R3, R35, R34 ;  /* 0x000000222303723e */ /* 0x000fe400000010ff */
[----:B------:R-:W-:-:S05]  /*4d70*/  LEA.HI.X R33, R2, UR11, R45, 0x1, P2 ;  /* 0x0000000b02217c11 */ /* 0x000fca00090f0c2d */
[----:B------:R4:W-:Y:S02]  /*4d80*/  STG.E desc[UR6][R32.64], R3 ;  /* 0x0000000320007986 */ /* 0x0009e4000c101906 */
.L_x_1962:
[----:B------:R-:W-:Y:S05]  /*4d90*/  BSYNC.RECONVERGENT B1 ;  /* 0x0000000000017941 */ /* 0x000fea0003800200 */
.L_x_1961:
[----:B------:R-:W-:Y:S04]  /*4da0*/  BSSY.RECONVERGENT B1, `(.L_x_1963) ;  /* 0x0000014000017945 */ /* 0x000fe80003800200 */
[----:B------:R-:W-:Y:S05]  /*4db0*/  @P1 BRA `(.L_x_1964) ;  /* 0x0000000000481947 */ /* 0x000fea0003800000 */
[----:B------:R-:W2:Y:S01]  /*4dc0*/  LDCU.64 UR8, c[0x0][0x3e0] ;  /* 0x00007c00ff0877ac */ /* 0x000ea20008000a00 */
[----:B------:R-:W-:Y:S01]  /*4dd0*/  MOV R2, R110 ;  /* 0x0000006e00027202 */ /* 0x000fe20000000f00 */
[--C-:B01-34-:R-:W-:Y:S01]  /*4de0*/  FADD.FTZ R33, R4, -R38.reuse ;  /* 0x8000002604217221 */ /* 0x11bfe20000010000 */
[----:B------:R-:W-:Y:S01]  /*4df0*/  MOV R3, R113 ;  /* 0x0000007100037202 */ /* 0x000fe20000000f00 */
[----:B------:R-:W0:Y:S01]  /*4e00*/  LDCU.64 UR10, c[0x0][0x380] ;  /* 0x00007000ff0a77ac */ /* 0x000e220008000a00 */
[----:B------:R-:W-:Y:S01]  /*4e10*/  FADD.FTZ R5, R5, -R38 ;  /* 0x8000002605057221 */ /* 0x000fe20000010000 */
[----:B--2---:R-:W-:-:S03]  /*4e20*/  FMUL.FTZ R0, R33, R36 ;  /* 0x0000002421007220 */ /* 0x004fc60000410000 */
[----:B------:R-:W-:Y:S01]  /*4e30*/  FMUL.FTZ R5, R5, R36 ;  /* 0x0000002405057220 */ /* 0x000fe20000410000 */
[----:B-----5:R-:W-:-:S03]  /*4e40*/  FFMA.FTZ R33, R29, R0, R31 ;  /* 0x000000001d217223 */ /* 0x020fc6000001001f */
[----:B------:R-:W-:Y:S01]  /*4e50*/  FFMA.FTZ R32, R28, R5, R30 ;  /* 0x000000051c207223 */ /* 0x000fe2000001001e */
[----:B------:R-:W-:Y:S02]  /*4e60*/  IMAD R4, R89, UR8, RZ ;  /* 0x0000000859047c24 */ /* 0x000fe4000f8e02ff */
[----:B------:R-:W-:-:S04]  /*4e70*/  IMAD.WIDE.U32 R2, R49, UR8, R2 ;  /* 0x0000000831027c25 */ /* 0x000fc8000f8e0002 */
[----:B------:R-:W-:Y:S01]  /*4e80*/  IMAD R49, R49, UR9, R4 ;  /* 0x0000000931317c24 */ /* 0x000fe2000f8e0204 */
[----:B0-----:R-:W-:-:S04]  /*4e90*/  LEA R4, P1, R2, UR10, 0x1 ;  /* 0x0000000a02047c11 */ /* 0x001fc8000f8208ff */
[----:B------:R-:W-:Y:S02]  /*4ea0*/  IADD3 R49, PT, PT, R3, R49, RZ ;  /* 0x0000003103317210 */ /* 0x000fe40007ffe0ff */
[----:B------:R-:W-:Y:S02]  /*4eb0*/  F2FP.BF16.F32.PACK_AB R3, R33, R32 ;  /* 0x000000202103723e */ /* 0x000fe400000010ff */
[----:B------:R-:W-:-:S05]  /*4ec0*/  LEA.HI.X R5, R2, UR11, R49, 0x1, P1 ;  /* 0x0000000b02057c11 */ /* 0x000fca00088f0c31 */
[----:B------:R0:W-:Y:S02]  /*4ed0*/  STG.E desc[UR6][R4.64], R3 ;  /* 0x0000000304007986 */ /* 0x0001e4000c101906 */
.L_x_1964:
[----:B------:R-:W-:Y:S05]  /*4ee0*/  BSYNC.RECONVERGENT B1 ;  /* 0x0000000000017941 */ /* 0x000fea0003800200 */
.L_x_1963:
[----:B------:R-:W-:Y:S04]  /*4ef0*/  BSSY.RECONVERGENT B1, `(.L_x_1965) ;  /* 0x0000014000017945 */ /* 0x000fe80003800200 */
[----:B------:R-:W-:Y:S05]  /*4f00*/  @P6 BRA `(.L_x_1966) ;  /* 0x0000000000486947 */ /* 0x000fea0003800000 */
[----:B------:R-:W1:Y:S01]  /*4f10*/  LDCU.64 UR8, c[0x0][0x3e0] ;  /* 0x00007c00ff0877ac */ /* 0x000e620008000a00 */
[----:B------:R-:W-:Y:S01]  /*4f20*/  MOV R2, R110 ;  /* 0x0000006e00027202 */ /* 0x000fe20000000f00 */
[--C-:B------:R-:W-:Y:S01]  /*4f30*/  FADD.FTZ R7, R7, -R38.reuse ;  /* 0x8000002607077221 */ /* 0x100fe20000010000 */
[----:B0---4-:R-:W-:Y:S01]  /*4f40*/  MOV R3, R113 ;  /* 0x0000007100037202 */ /* 0x011fe20000000f00 */
        /* <DEDUP_REMOVED lines=14> */
.L_x_1966:
[----:B------:R-:W-:Y:S05]  /*5030*/  BSYNC.RECONVERGENT B1 ;  /* 0x0000000000017941 */ /* 0x000fea0003800200 */
.L_x_1965:
[----:B------:R-:W-:Y:S04]  /*5040*/  BSSY.RECONVERGENT B1, `(.L_x_1967) ;  /* 0x0000014000017945 */ /* 0x000fe80003800200 */
[----:B------:R-:W-:Y:S05]  /*5050*/  @P3 BRA `(.L_x_1968) ;  /* 0x0000000000483947 */ /* 0x000fea0003800000 */
[----:B------:R-:W1:Y:S01]  /*5060*/  LDCU.64 UR8, c[0x0][0x3e0] ;  /* 0x00007c00ff0877ac */ /* 0x000e620008000a00 */
[--C-:B------:R-:W-:Y:S01]  /*5070*/  FADD.FTZ R9, R9, -R38.reuse ;  /* 0x8000002609097221 */ /* 0x100fe20000010000 */
[----:B------:R-:W-:Y:S01]  /*5080*/  MOV R2, R110 ;  /* 0x0000006e00027202 */ /* 0x000fe20000000f00 */
[----:B0-----:R-:W-:Y:S01]  /*5090*/  FADD.FTZ R5, R8, -R38 ;  /* 0x8000002608057221 */ /* 0x001fe20000010000 */
[----:B------:R-:W0:Y:S01]  /*50a0*/  LDCU.64 UR10, c[0x0][0x380] ;  /* 0x00007000ff0a77ac */ /* 0x000e220008000a00 */
[----:B----4-:R-:W-:Y:S01]  /*50b0*/  MOV R3, R113 ;  /* 0x0000007100037202 */ /* 0x010fe20000000f00 */
[-C--:B--2---:R-:W-:Y:S01]  /*50c0*/  FMUL.FTZ R0, R9, R36.reuse ;  /* 0x0000002409007220 */ /* 0x084fe20000410000 */
[----:B------:R-:W-:-:S04]  /*50d0*/  FMUL.FTZ R5, R5, R36 ;  /* 0x0000002405057220 */ /* 0x000fc80000410000 */
[----:B-----5:R-:W-:Y:S01]  /*50e0*/  FFMA.FTZ R6, R28, R5, R30 ;  /* 0x000000051c067223 */ /* 0x020fe2000001001e */
[----:B-1----:R-:W-:Y:S02]  /*50f0*/  IMAD R7, R99, UR8, RZ ;  /* 0x0000000863077c24 */ /* 0x002fe4000f8e02ff */
        /* <DEDUP_REMOVED lines=8> */
.L_x_1968:
[----:B------:R-:W-:Y:S05]  /*5180*/  BSYNC.RECONVERGENT B1 ;  /* 0x0000000000017941 */ /* 0x000fea0003800200 */
.L_x_1967:
        /* <DEDUP_REMOVED lines=20> */
.L_x_1970:
[----:B------:R-:W-:Y:S05]  /*52d0*/  BSYNC.RECONVERGENT B1 ;  /* 0x0000000000017941 */ /* 0x000fea0003800200 */
.L_x_1969:
[----:B------:R-:W-:Y:S01]  /*52e0*/  ISETP.GE.U32.AND P5, PT, R86, UR4, PT ;  /* 0x0000000456007c0c */ /* 0x000fe2000bfa6070 */
[----:B------:R-:W-:Y:S01]  /*52f0*/  BSSY.RECONVERGENT B1, `(.L_x_1971) ;  /* 0x0000027000017945 */ /* 0x000fe20003800200 */
[----:B0-----:R-:W-:Y:S02]  /*5300*/  SHF.R.S32.HI R4, RZ, 0x1f, R86 ;  /* 0x0000001fff047819 */ /* 0x001fe40000011456 */
[C---:B------:R-:W-:Y:S02]  /*5310*/  IADD3 R9, PT, PT, R37.reuse, 0x60, RZ ;  /* 0x0000006025097810 */ /* 0x040fe40007ffe0ff */
[----:B------:R-:W-:Y:S02]  /*5320*/  ISETP.GE.AND.EX P5, PT, R4, UR5, PT, P5 ;  /* 0x0000000504007c0c */ /* 0x000fe4000bfa6350 */
[----:B------:R-:W-:Y:S02]  /*5330*/  IADD3 R7, PT, PT, R37, 0x68, RZ ;  /* 0x0000006825077810 */ /* 0x000fe40007ffe0ff */
[----:B------:R-:W-:-:S02]  /*5340*/  ISETP.GE.U32.AND P2, PT, R42, UR4, PT ;  /* 0x000000042a007c0c */ /* 0x000fc4000bf46070 */
[----:B------:R-:W-:Y:S02]  /*5350*/  ISETP.GE.U32.AND P1, PT, R102, UR4, PT ;  /* 0x0000000466007c0c */ /* 0x000fe4000bf26070 */
[----:B------:R-:W-:Y:S02]  /*5360*/  ISETP.GE.U32.AND P6, PT, R87, UR4, PT ;  /* 0x0000000457007c0c */ /* 0x000fe4000bfc6070 */
[----:B------:R-:W-:Y:S02]  /*5370*/  ISETP.GE.U32.AND P3, PT, R9, UR4, PT ;  /* 0x0000000409007c0c */ /* 0x000fe4000bf66070 */
[----:B------:R-:W-:Y:S02]  /*5380*/  ISETP.GE.U32.AND P4, PT, R7, UR4, PT ;  /* 0x0000000407007c0c */ /* 0x000fe4000bf86070 */
        /* <DEDUP_REMOVED lines=8> */
[C---:B------:R-:W-:Y:S02]  /*5410*/  IADD3 R0, PT, PT, R37.reuse, 0x78, RZ ;  /* 0x0000007825007810 */ /* 0x040fe40007ffe0ff */
[----:B------:R-:W-:Y:S01]  /*5420*/  IADD3 R6, PT, PT, R37, 0x80, RZ ;  /* 0x0000008025067810 */ /* 0x000fe20007ffe0ff */
[----:B------:R-:W-:Y:S08]  /*5430*/  @P5 BRA `(.L_x_1972) ;  /* 0x0000000000485947 */ /* 0x000ff00003800000 */
[----:B------:R-:W1:Y:S01]  /*5440*/  LDCU.64 UR8, c[0x0][0x3e0] ;  /* 0x00007c00ff0877ac */ /* 0x000e620008000a00 */
[----:B------:R-:W-:Y:S01]  /*5450*/  MOV R2, R110 ;  /* 0x0000006e00027202 */ /* 0x000fe20000000f00 */
[--C-:B------:R-:W-:Y:S01]  /*5460*/  FADD.FTZ R13, R13, -R38.reuse ;  /* 0x800000260d0d7221 */ /* 0x100fe20000010000 */
[----:B----4-:R-:W-:Y:S01]  /*5470*/  MOV R3, R113 ;  /* 0x0000007100037202 */ /* 0x010fe20000000f00 */
[----:B------:R-:W0:Y:S01]  /*5480*/  LDCU.64 UR10, c[0x0][0x380] ;  /* 0x00007000ff0a77ac */ /* 0x000e220008000a00 */
[----:B------:R-:W-:Y:S01]  /*5490*/  FADD.FTZ R5, R12, -R38 ;  /* 0x800000260c057221 */ /* 0x000fe20000010000 */
[----:B--2---:R-:W-:-:S04]  /*54a0*/  FMUL.FTZ R13, R13, R36 ;  /* 0x000000240d0d7220 */ /* 0x004fc80000410000 */
[----:B-----5:R-:W-:Y:S01]  /*54b0*/  FFMA.FTZ R13, R28, R13, R30 ;  /* 0x0000000d1c0d7223 */ /* 0x020fe2000001001e */
[----:B-1-3--:R-:W-:Y:S02]  /*54c0*/  IMAD R33, R4, UR8, RZ ;  /* 0x0000000804217c24 */ /* 0x00afe4000f8e02ff */
[----:B------:R-:W-:Y:S01]  /*54d0*/  FMUL.FTZ R4, R5, R36 ;  /* 0x0000002405047220 */ /* 0x000fe20000410000 */
[----:B------:R-:W-:-:S04]  /*54e0*/  IMAD.WIDE.U32 R2, R86, UR8, R2 ;  /* 0x0000000856027c25 */ /* 0x000fc8000f8e0002 */
[----:B------:R-:W-:Y:S01]  /*54f0*/  FFMA.FTZ R12, R29, R4, R31 ;  /* 0x000000041d0c7223 */ /* 0x000fe2000001001f */
[----:B------:R-:W-:Y:S01]  /*5500*/  IMAD R33, R86, UR9, R33 ;  /* 0x0000000956217c24 */ /* 0x000fe2000f8e0221 */
[----:B0-----:R-:W-:-:S04]  /*5510*/  LEA R4, P5, R2, UR10, 0x1 ;  /* 0x0000000a02047c11 */ /* 0x001fc8000f8a08ff */
[----:B------:R-:W-:Y:S02]  /*5520*/  IADD3 R33, PT, PT, R3, R33, RZ ;  /* 0x0000002103217210 */ /* 0x000fe40007ffe0ff */
[----:B------:R-:W-:Y:S02]  /*5530*/  F2FP.BF16.F32.PACK_AB R3, R12, R13 ;  /* 0x0000000d0c03723e */ /* 0x000fe400000010ff */
[----:B------:R-:W-:-:S05]  /*5540*/  LEA.HI.X R5, R2, UR11, R33, 0x1, P5 ;  /* 0x0000000b02057c11 */ /* 0x000fca000a8f0c21 */
[----:B------:R0:W-:Y:S02]  /*5550*/  STG.E desc[UR6][R4.64], R3 ;  /* 0x0000000304007986 */ /* 0x0001e4000c101906 */
.L_x_1972:
[----:B------:R-:W-:Y:S05]  /*5560*/  BSYNC.RECONVERGENT B1 ;  /* 0x0000000000017941 */ /* 0x000fea0003800200 */
.L_x_1971:
        /* <DEDUP_REMOVED lines=20> */
.L_x_1974:
[----:B------:R-:W-:Y:S05]  /*56b0*/  BSYNC.RECONVERGENT B1 ;  /* 0x0000000000017941 */ /* 0x000fea0003800200 */
.L_x_1973:
[----:B------:R-:W-:Y:S04]  /*56c0*/  BSSY.RECONVERGENT B1, `(.L_x_1975) ;  /* 0x0000014000017945 */ /* 0x000fe80003800200 */
[----:B------:R-:W-:Y:S05]  /*56d0*/  @P1 BRA `(.L_x_1976) ;  /* 0x0000000000481947 */ /* 0x000fea0003800000 */
[----:B------:R-:W1:Y:S01]  /*56e0*/  LDCU.64 UR8, c[0x0][0x3e0] ;  /* 0x00007c00ff0877ac */ /* 0x000e620008000a00 */
[----:B------:R-:W-:Y:S01]  /*56f0*/  MOV R2, R110 ;  /* 0x0000006e00027202 */ /* 0x000fe20000000f00 */
[--C-:B0-----:R-:W-:Y:S01]  /*5700*/  FADD.FTZ R5, R16, -R38.reuse ;  /* 0x8000002610057221 */ /* 0x101fe20000010000 */
[----:B----4-:R-:W-:Y:S01]  /*5710*/  MOV R3, R113 ;  /* 0x0000007100037202 */ /* 0x010fe20000000f00 */
[----:B------:R-:W0:Y:S01]  /*5720*/  LDCU.64 UR10, c[0x0][0x380] ;  /* 0x00007000ff0a77ac */ /* 0x000e220008000a00 */
[----:B------:R-:W-:Y:S01]  /*5730*/  FADD.FTZ R17, R17, -R38 ;  /* 0x8000002611117221 */ /* 0x000fe20000010000 */
[----:B--2---:R-:W-:-:S03]  /*5740*/  FMUL.FTZ R5, R5, R36 ;  /* 0x0000002405057220 */ /* 0x004fc60000410000 */
[----:B------:R-:W-:Y:S01]  /*5750*/  FMUL.FTZ R4, R17, R36 ;  /* 0x0000002411047220 */ /* 0x000fe20000410000 */
        /* <DEDUP_REMOVED lines=10> */
.L_x_1976:
[----:B------:R-:W-:Y:S05]  /*5800*/  BSYNC.RECONVERGENT B1 ;  /* 0x0000000000017941 */ /* 0x000fea0003800200 */
.L_x_1975:
        /* <DEDUP_REMOVED lines=20> */
.L_x_1978:
[----:B------:R-:W-:Y:S05]  /*5950*/  BSYNC.RECONVERGENT B1 ;  /* 0x0000000000017941 */ /* 0x000fea0003800200 */
.L_x_1977:
        /* <DEDUP_REMOVED lines=20> */
.L_x_1980:
[----:B------:R-:W-:Y:S05]  /*5aa0*/  BSYNC.RECONVERGENT B1 ;  /* 0x0000000000017941 */ /* 0x000fea0003800200 */
.L_x_1979:
        /* <DEDUP_REMOVED lines=20> */
.L_x_1982:
[----:B------:R-:W-:Y:S05]  /*5bf0*/  BSYNC.RECONVERGENT B1 ;  /* 0x0000000000017941 */ /* 0x000fea0003800200 */
.L_x_1981:
[----:B------:R-:W-:Y:S01]  /*5c00*/  ISETP.GE.U32.AND P5, PT, R100, UR4, PT ;  /* 0x0000000464007c0c */ /* 0x000fe2000bfa6070 */
[----:B------:R-:W-:Y:S01]  /*5c10*/  BSSY.RECONVERGENT B1, `(.L_x_1983) ;  /* 0x0000029000017945 */ /* 0x000fe20003800200 */
[----:B------:R-:W-:Y:S02]  /*5c20*/  IADD3 R13, PT, PT, R37, 0x88, RZ ;  /* 0x00000088250d7810 */ /* 0x000fe40007ffe0ff */
[----:B------:R-:W-:Y:S02]  /*5c30*/  ISETP.GE.AND.EX P5, PT, R95, UR5, PT, P5 ;  /* 0x000000055f007c0c */ /* 0x000fe4000bfa6350 */
[C---:B------:R-:W-:Y:S02]  /*5c40*/  IADD3 R11, PT, PT, R37.reuse, 0x90, RZ ;  /* 0x00000090250b7810 */ /* 0x040fe40007ffe0ff */
        /* <DEDUP_REMOVED lines=16> */
[C---:B------:R-:W-:Y:S02]  /*5d50*/  IADD3 R7, PT, PT, R37.reuse, 0xa8, RZ ;  /* 0x000000a825077810 */ /* 0x040fe40007ffe0ff */
[----:B------:R-:W-:Y:S01]  /*5d60*/  IADD3 R8, PT, PT, R37, 0xb0, RZ ;  /* 0x000000b025087810 */ /* 0x000fe20007ffe0ff */
[----:B------:R-:W-:Y:S08]  /*5d70*/  @P5 BRA `(.L_x_1984) ;  /* 0x0000000000485947 */ /* 0x000ff00003800000 */
[----:B------:R-:W1:Y:S01]  /*5d80*/  LDCU.64 UR8, c[0x0][0x3e0] ;  /* 0x00007c00ff0877ac */ /* 0x000e620008000a00 */
[----:B------:R-:W-:Y:S01]  /*5d90*/  MOV R2, R110 ;  /* 0x0000006e00027202 */ /* 0x000fe20000000f00 */
[--C-:B0-----:R-:W-:Y:S01]  /*5da0*/  FADD.FTZ R5, R24, -R38.reuse ;  /* 0x8000002618057221 */ /* 0x101fe20000010000 */
[----:B----4-:R-:W-:Y:S01]  /*5db0*/  MOV R3, R113 ;  /* 0x0000007100037202 */ /* 0x010fe20000000f00 */
[----:B------:R-:W0:Y:S01]  /*5dc0*/  LDCU.64 UR10, c[0x0][0x380] ;  /* 0x00007000ff0a77ac */ /* 0x000e220008000a00 */
[----:B------:R-:W-:Y:S01]  /*5dd0*/  FADD.FTZ R25, R25, -R38 ;  /* 0x8000002619197221 */ /* 0x000fe20000010000 */
[----:B--2---:R-:W-:-:S03]  /*5de0*/  FMUL.FTZ R5, R5, R36 ;  /* 0x0000002405057220 */ /* 0x004fc60000410000 */
[----:B------:R-:W-:-:S04]  /*5df0*/  FMUL.FTZ R4, R25, R36 ;  /* 0x0000002419047220 */ /* 0x000fc80000410000 */
        /* <DEDUP_REMOVED lines=10> */
.L_x_1984:
[----:B------:R-:W-:Y:S05]  /*5ea0*/  BSYNC.RECONVERGENT B1 ;  /* 0x0000000000017941 */ /* 0x000fea0003800200 */
.L_x_1983:
        /* <DEDUP_REMOVED lines=20> */
.L_x_1986:
[----:B------:R-:W-:Y:S05]  /*5ff0*/  BSYNC.RECONVERGENT B1 ;  /* 0x0000000000017941 */ /* 0x000fea0003800200 */
.L_x_1985:
        /* <DEDUP_REMOVED lines=20> */
.L_x_1988:
[----:B------:R-:W-:Y:S05]  /*6140*/  BSYNC.RECONVERGENT B1 ;  /* 0x0000000000017941 */ /* 0x000fea0003800200 */
.L_x_1987:
        /* <DEDUP_REMOVED lines=20> */
.L_x_1990:
[----:B------:R-:W-:Y:S05]  /*6290*/  BSYNC.RECONVERGENT B1 ;  /* 0x0000000000017941 */ /* 0x000fea0003800200 */
.L_x_1989:
        /* <DEDUP_REMOVED lines=20> */
.L_x_1992:
[----:B------:R-:W-:Y:S05]  /*63e0*/  BSYNC.RECONVERGENT B1 ;  /* 0x0000000000017941 */ /* 0x000fea0003800200 */
.L_x_1991:
        /* <DEDUP_REMOVED lines=20> */
.L_x_1994:
[----:B------:R-:W-:Y:S05]  /*6530*/  BSYNC.RECONVERGENT B1 ;  /* 0x0000000000017941 */ /* 0x000fea0003800200 */
.L_x_1993:
[----:B------:R-:W-:Y:S01]  /*6540*/  ISETP.GE.U32.AND P5, PT, R43, UR4, PT ;  /* 0x000000042b007c0c */ /* 0x000fe2000bfa6070 */
[----:B------:R-:W-:Y:S01]  /*6550*/  BSSY.RECONVERGENT B1, `(.L_x_1995) ;  /* 0x0000027000017945 */ /* 0x000fe20003800200 */
[C---:B------:R-:W-:Y:S02]  /*6560*/  IADD3 R15, PT, PT, R37.reuse, 0xb8, RZ ;  /* 0x000000b8250f7810 */ /* 0x040fe40007ffe0ff */
[----:B------:R-:W-:Y:S02]  /*6570*/  ISETP.GE.AND.EX P5, PT, R48, UR5, PT, P5 ;  /* 0x0000000530007c0c */ /* 0x000fe4000bfa6350 */
[----:B0-----:R-:W-:Y:S02]  /*6580*/  IADD3 R5, PT, PT, R37, 0xc8, RZ ;  /* 0x000000c825057810 */ /* 0x001fe40007ffe0ff */
[----:B------:R-:W-:Y:S02]  /*6590*/  ISETP.GE.U32.AND P2, PT, R7, UR4, PT ;  /* 0x0000000407007c0c */ /* 0x000fe4000bf46070 */
[----:B------:R-:W-:-:S02]  /*65a0*/  ISETP.GE.U32.AND P1, PT, R8, UR4, PT ;  /* 0x0000000408007c0c */ /* 0x000fc4000bf26070 */
[----:B------:R-:W-:Y:S02]  /*65b0*/  ISETP.GE.U32.AND P6, PT, R15, UR4, PT ;  /* 0x000000040f007c0c */ /* 0x000fe4000bfc6070 */
[----:B------:R-:W-:Y:S02]  /*65c0*/  ISETP.GE.U32.AND P3, PT, R98, UR4, PT ;  /* 0x0000000462007c0c */ /* 0x000fe4000bf66070 */
[----:B------:R-:W-:Y:S02]  /*65d0*/  ISETP.GE.U32.AND P4, PT, R5, UR4, PT ;  /* 0x0000000405007c0c */ /* 0x000fe4000bf86070 */
        /* <DEDUP_REMOVED lines=12> */
[----:B------:R-:W0:Y:S01]  /*66a0*/  LDCU.64 UR8, c[0x0][0x3e0] ;  /* 0x00007c00ff0877ac */ /* 0x000e220008000a00 */
[----:B------:R-:W-:Y:S01]  /*66b0*/  MOV R2, R110 ;  /* 0x0000006e00027202 */ /* 0x000fe20000000f00 */
[--C-:B------:R-:W-:Y:S01]  /*66c0*/  FADD.FTZ R61, R61, -R38.reuse ;  /* 0x800000263d3d7221 */ /* 0x100fe20000010000 */
[----:B----4-:R-:W-:Y:S01]  /*66d0*/  MOV R3, R113 ;  /* 0x0000007100037202 */ /* 0x010fe20000000f00 */
[----:B------:R-:W4:Y:S01]  /*66e0*/  LDCU.64 UR10, c[0x0][0x380] ;  /* 0x00007000ff0a77ac */ /* 0x000f220008000a00 */
[----:B------:R-:W-:Y:S01]  /*66f0*/  FADD.FTZ R9, R60, -R38 ;  /* 0x800000263c097221 */ /* 0x000fe20000010000 */
[----:B--2---:R-:W-:-:S03]  /*6700*/  FMUL.FTZ R61, R61, R36 ;  /* 0x000000243d3d7220 */ /* 0x004fc60000410000 */
[----:B------:R-:W-:Y:S01]  /*6710*/  FMUL.FTZ R10, R9, R36 ;  /* 0x00000024090a7220 */ /* 0x000fe20000410000 */
[----:B-----5:R-:W-:-:S03]  /*6720*/  FFMA.FTZ R61, R28, R61, R30 ;  /* 0x0000003d1c3d7223 */ /* 0x020fc6000001001e */
[----:B------:R-:W-:Y:S01]  /*6730*/  FFMA.FTZ R12, R29, R10, R31 ;  /* 0x0000000a1d0c7223 */ /* 0x000fe2000001001f */
[----:B0-----:R-:W-:Y:S02]  /*6740*/  IMAD R48, R48, UR8, RZ ;  /* 0x0000000830307c24 */ /* 0x001fe4000f8e02ff */
[----:B------:R-:W-:-:S04]  /*6750*/  IMAD.WIDE.U32 R2, R43, UR8, R2 ;  /* 0x000000082b027c25 */ /* 0x000fc8000f8e0002 */
[----:B------:R-:W-:Y:S01]  /*6760*/  IMAD R43, R43, UR9, R48 ;  /* 0x000000092b2b7c24 */ /* 0x000fe2000f8e0230 */
[----:B----4-:R-:W-:-:S04]  /*6770*/  LEA R10, P5, R2, UR10, 0x1 ;  /* 0x0000000a020a7c11 */ /* 0x010fc8000f8a08ff */
[----:B------:R-:W-:Y:S02]  /*6780*/  IADD3 R43, PT, PT, R3, R43, RZ ;  /* 0x0000002b032b7210 */ /* 0x000fe40007ffe0ff */
[----:B------:R-:W-:Y:S02]  /*6790*/  F2FP.BF16.F32.PACK_AB R3, R12, R61 ;  /* 0x0000003d0c03723e */ /* 0x000fe400000010ff */
[----:B------:R-:W-:-:S05]  /*67a0*/  LEA.HI.X R11, R2, UR11, R43, 0x1, P5 ;  /* 0x0000000b020b7c11 */ /* 0x000fca000a8f0c2b */
[----:B------:R0:W-:Y:S02]  /*67b0*/  STG.E desc[UR6][R10.64], R3 ;  /* 0x000000030a007986 */ /* 0x0001e4000c101906 */
.L_x_1996:
[----:B------:R-:W-:Y:S05]  /*67c0*/  BSYNC.RECONVERGENT B1 ;  /* 0x0000000000017941 */ /* 0x000fea0003800200 */
.L_x_1995:
        /* <DEDUP_REMOVED lines=20> */
.L_x_1998:
[----:B------:R-:W-:Y:S05]  /*6910*/  BSYNC.RECONVERGENT B1 ;  /* 0x0000000000017941 */ /* 0x000fea0003800200 */
.L_x_1997:
        /* <DEDUP_REMOVED lines=12> */
[----:B-1----:R-:W-:-:S04]  /*69e0*/  IMAD R9, R14, UR8, RZ ;  /* 0x000000080e097c24 */ /* 0x002fc8000f8e02ff */
[----:B------:R-:W-:Y:S01]  /*69f0*/  F2FP.BF16.F32.PACK_AB R7, R12, R7 ;  /* 0x000000070c07723e */ /* 0x000fe200000010ff */
[----:B------:R-:W-:-:S04]  /*6a00*/  IMAD.WIDE.U32 R10, R8, UR8, R2 ;  /* 0x00000008080a7c25 */ /* 0x000fc8000f8e0002 */
[----:B------:R-:W-:Y:S01]  /*6a10*/  IMAD R9, R8, UR9, R9 ;  /* 0x0000000908097c24 */ /* 0x000fe2000f8e0209 */
[----:B0-----:R-:W-:-:S04]  /*6a20*/  LEA R2, P1, R10, UR10, 0x1 ;  /* 0x0000000a0a027c11 */ /* 0x001fc8000f8208ff */
[----:B------:R-:W-:-:S04]  /*6a30*/  IADD3 R9, PT, PT, R11, R9, RZ ;  /* 0x000000090b097210 */ /* 0x000fc80007ffe0ff */
[----:B------:R-:W-:-:S05]  /*6a40*/  LEA.HI.X R3, R10, UR11, R9, 0x1, P1 ;  /* 0x0000000b0a037c11 */ /* 0x000fca00088f0c09 */
[----:B------:R0:W-:Y:S02]  /*6a50*/  STG.E desc[UR6][R2.64], R7 ;  /* 0x0000000702007986 */ /* 0x0001e4000c101906 */
.L_x_2000:
[----:B------:R-:W-:Y:S05]  /*6a60*/  BSYNC.RECONVERGENT B1 ;  /* 0x0000000000017941 */ /* 0x000fea0003800200 */
.L_x_1999:
[----:B------:R-:W-:Y:S04]  /*6a70*/  BSSY.RECONVERGENT B1, `(.L_x_2001) ;  /* 0x0000014000017945 */ /* 0x000fe80003800200 */
[----:B------:R-:W-:Y:S05]  /*6a80*/  @P6 BRA `(.L_x_2002) ;  /* 0x0000000000486947 */ /* 0x000fea0003800000 */
[----:B------:R-:W1:Y:S01]  /*6a90*/  LDCU.64 UR8, c[0x0][0x3e0] ;  /* 0x00007c00ff0877ac */ /* 0x000e620008000a00 */
[----:B0-----:R-:W-:Y:S01]  /*6aa0*/  MOV R2, R110 ;  /* 0x0000006e00027202 */ /* 0x001fe20000000f00 */
[--C-:B------:R-:W-:Y:S01]  /*6ab0*/  FADD.FTZ R7, R66, -R38.reuse ;  /* 0x8000002642077221 */ /* 0x100fe20000010000 */
[----:B----4-:R-:W-:Y:S01]  /*6ac0*/  MOV R3, R113 ;  /* 0x0000007100037202 */ /* 0x010fe20000000f00 */
        /* <DEDUP_REMOVED lines=14> */
.L_x_2002:
[----:B------:R-:W-:Y:S05]  /*6bb0*/  BSYNC.RECONVERGENT B1 ;  /* 0x0000000000017941 */ /* 0x000fea0003800200 */
.L_x_2001:
        /* <DEDUP_REMOVED lines=20> */
.L_x_2004:
[----:B------:R-:W-:Y:S05]  /*6d00*/  BSYNC.RECONVERGENT B1 ;  /* 0x0000000000017941 */ /* 0x000fea0003800200 */
.L_x_2003:
[----:B------:R-:W-:Y:S04]  /*6d10*/  BSSY.RECONVERGENT B1, `(.L_x_2005) ;  /* 0x0000014000017945 */ /* 0x000fe80003800200 */
[----:B------:R-:W-:Y:S05]  /*6d20*/  @P4 BRA `(.L_x_2006) ;  /* 0x0000000000484947 */ /* 0x000fea0003800000 */
[----:B------:R-:W1:Y:S01]  /*6d30*/  LDCU.64 UR8, c[0x0][0x3e0] ;  /* 0x00007c00ff0877ac */ /* 0x000e620008000a00 */
[--C-:B0-----:R-:W-:Y:S01]  /*6d40*/  FADD.FTZ R7, R70, -R38.reuse ;  /* 0x8000002646077221 */ /* 0x101fe20000010000 */
[----:B------:R-:W-:Y:S01]  /*6d50*/  MOV R2, R110 ;  /* 0x0000006e00027202 */ /* 0x000fe20000000f00 */
[----:B------:R-:W-:Y:S01]  /*6d60*/  FADD.FTZ R71, R71, -R38 ;  /* 0x8000002647477221 */ /* 0x000fe20000010000 */
        /* <DEDUP_REMOVED lines=14> */
.L_x_2006:
[----:B------:R-:W-:Y:S05]  /*6e50*/  BSYNC.RECONVERGENT B1 ;  /* 0x0000000000017941 */ /* 0x000fea0003800200 */
.L_x_2005:
[----:B------:R-:W-:Y:S01]  /*6e60*/  ISETP.GE.U32.AND P5, PT, R41, UR4, PT ;  /* 0x0000000429007c0c */ /* 0x000fe2000bfa6070 */
[----:B------:R-:W-:Y:S01]  /*6e70*/  BSSY.RECONVERGENT B1, `(.L_x_2007) ;  /* 0x0000025000017945 */ /* 0x000fe20003800200 */
[C---:B------:R-:W-:Y:S02]  /*6e80*/  IADD3 R13, PT, PT, R37.reuse, 0xf0, RZ ;  /* 0x000000f0250d7810 */ /* 0x040fe40007ffe0ff */
[----:B------:R-:W-:Y:S02]  /*6e90*/  ISETP.GE.AND.EX P5, PT, R46, UR5, PT, P5 ;  /* 0x000000052e007c0c */ /* 0x000fe4000bfa6350 */
[----:B------:R-:W-:Y:S02]  /*6ea0*/  IADD3 R37, PT, PT, R37, 0xf8, RZ ;  /* 0x000000f825257810 */ /* 0x000fe40007ffe0ff */
[----:B------:R-:W-:Y:S02]  /*6eb0*/  ISETP.GE.U32.AND P2, PT, R96, UR4, PT ;  /* 0x0000000460007c0c */ /* 0x000fe4000bf46070 */
[----:B------:R-:W-:-:S02]  /*6ec0*/  ISETP.GE.U32.AND P1, PT, R4, UR4, PT ;  /* 0x0000000404007c0c */ /* 0x000fc4000bf26070 */
[----:B------:R-:W-:Y:S02]  /*6ed0*/  ISETP.GE.U32.AND P6, PT, R0, UR4, PT ;  /* 0x0000000400007c0c */ /* 0x000fe4000bfc6070 */
[----:B------:R-:W-:Y:S02]  /*6ee0*/  ISETP.GE.U32.AND P3, PT, R13, UR4, PT ;  /* 0x000000040d007c0c */ /* 0x000fe4000bf66070 */
[----:B------:R-:W-:Y:S02]  /*6ef0*/  ISETP.GE.U32.AND P4, PT, R37, UR4, PT ;  /* 0x0000000425007c0c */ /* 0x000fe4000bf86070 */
[----:B0-----:R-:W-:Y:S02]  /*6f00*/  SHF.R.S32.HI R11, RZ, 0x1f, R4 ;  /* 0x0000001fff0b7819 */ /* 0x001fe40000011404 */
[----:B------:R-:W-:Y:S02]  /*6f10*/  SHF.R.S32.HI R12, RZ, 0x1f, R0 ;  /* 0x0000001fff0c7819 */ /* 0x000fe40000011400 */
[----:B------:R-:W-:-:S02]  /*6f20*/  SHF.R.S32.HI R14, RZ, 0x1f, R13 ;  /* 0x0000001fff0e7819 */ /* 0x000fc4000001140d */
[----:B------:R-:W-:Y:S02]  /*6f30*/  SHF.R.S32.HI R2, RZ, 0x1f, R37 ;  /* 0x0000001fff027819 */ /* 0x000fe40000011425 */
[----:B------:R-:W-:Y:S02]  /*6f40*/  ISETP.GE.AND.EX P2, PT, R91, UR5, PT, P2 ;  /* 0x000000055b007c0c */ /* 0x000fe4000bf46320 */
[----:B------:R-:W-:Y:S02]  /*6f50*/  ISETP.GE.AND.EX P1, PT, R11, UR5, PT, P1 ;  /* 0x000000050b007c0c */ /* 0x000fe4000bf26310 */
[----:B------:R-:W-:Y:S02]  /*6f60*/  ISETP.GE.AND.EX P6, PT, R12, UR5, PT, P6 ;  /* 0x000000050c007c0c */ /* 0x000fe4000bfc6360 */
[----:B------:R-:W-:Y:S02]  /*6f70*/  ISETP.GE.AND.EX P3, PT, R14, UR5, PT, P3 ;  /* 0x000000050e007c0c */ /* 0x000fe4000bf66330 */
[----:B------:R-:W-:Y:S01]  /*6f80*/  ISETP.GE.AND.EX P4, PT, R2, UR5, PT, P4 ;  /* 0x0000000502007c0c */ /* 0x000fe2000bf86340 */
[----:B------:R-:W-:-:S12]  /*6f90*/  @P5 BRA `(.L_x_2008) ;  /* 0x0000000000485947 */ /* 0x000fd80003800000 */
[----:B------:R-:W0:Y:S01]  /*6fa0*/  LDCU.64 UR8, c[0x0][0x3e0] ;  /* 0x00007c00ff0877ac */ /* 0x000e220008000a00 */
[----:B------:R-:W-:Y:S01]  /*6fb0*/  MOV R6, R110 ;  /* 0x0000006e00067202 */ /* 0x000fe20000000f00 */
[--C-:B------:R-:W-:Y:S01]  /*6fc0*/  FADD.FTZ R73, R73, -R38.reuse ;  /* 0x8000002649497221 */ /* 0x100fe20000010000 */
[----:B------:R-:W-:Y:S01]  /*6fd0*/  MOV R7, R113 ;  /* 0x0000007100077202 */ /* 0x000fe20000000f00 */
[----:B------:R-:W1:Y:S01]  /*6fe0*/  LDCU.64 UR10, c[0x0][0x380] ;  /* 0x00007000ff0a77ac */ /* 0x000e620008000a00 */
[----:B----4-:R-:W-:Y:S01]  /*6ff0*/  FADD.FTZ R3, R72, -R38 ;  /* 0x8000002648037221 */ /* 0x010fe20000010000 */
[----:B--2---:R-:W-:-:S03]  /*7000*/  FMUL.FTZ R73, R73, R36 ;  /* 0x0000002449497220 */ /* 0x004fc60000410000 */
[----:B------:R-:W-:Y:S01]  /*7010*/  FMUL.FTZ R10, R3, R36 ;  /* 0x00000024030a7220 */ /* 0x000fe20000410000 */
[----:B-----5:R-:W-:-:S03]  /*7020*/  FFMA.FTZ R3, R28, R73, R30 ;  /* 0x000000491c037223 */ /* 0x020fc6000001001e */
[----:B------:R-:W-:Y:S01]  /*7030*/  FFMA.FTZ R10, R29, R10, R31 ;  /* 0x0000000a1d0a7223 */ /* 0x000fe2000001001f */
[----:B0-----:R-:W-:-:S04]  /*7040*/  IMAD R46, R46, UR8, RZ ;  /* 0x000000082e2e7c24 */ /* 0x001fc8000f8e02ff */
[----:B------:R-:W-:Y:S01]  /*7050*/  F2FP.BF16.F32.PACK_AB R3, R10, R3 ;  /* 0x000000030a03723e */ /* 0x000fe200000010ff */
[----:B------:R-:W-:-:S04]  /*7060*/  IMAD.WIDE.U32 R8, R41, UR8, R6 ;  /* 0x0000000829087c25 */ /* 0x000fc8000f8e0006 */
[----:B------:R-:W-:Y:S01]  /*7070*/  IMAD R41, R41, UR9, R46 ;  /* 0x0000000929297c24 */ /* 0x000fe2000f8e022e */
[----:B-1----:R-:W-:-:S04]  /*7080*/  LEA R6, P5, R8, UR10, 0x1 ;  /* 0x0000000a08067c11 */ /* 0x002fc8000f8a08ff */
[----:B------:R-:W-:-:S04]  /*7090*/  IADD3 R41, PT, PT, R9, R41, RZ ;  /* 0x0000002909297210 */ /* 0x000fc80007ffe0ff */
[----:B------:R-:W-:-:S05]  /*70a0*/  LEA.HI.X R7, R8, UR11, R41, 0x1, P5 ;  /* 0x0000000b08077c11 */ /* 0x000fca000a8f0c29 */
[----:B------:R0:W-:Y:S02]  /*70b0*/  STG.E desc[UR6][R6.64], R3 ;  /* 0x0000000306007986 */ /* 0x0001e4000c101906 */
.L_x_2008:
[----:B------:R-:W-:Y:S05]  /*70c0*/  BSYNC.RECONVERGENT B1 ;  /* 0x0000000000017941 */ /* 0x000fea0003800200 */
.L_x_2007:
[----:B------:R-:W-:Y:S04]  /*70d0*/  BSSY.RECONVERGENT B1, `(.L_x_2009) ;  /* 0x0000014000017945 */ /* 0x000fe80003800200 */
[----:B------:R-:W-:Y:S05]  /*70e0*/  @P2 BRA `(.L_x_2010) ;  /* 0x0000000000482947 */ /* 0x000fea0003800000 */
[----:B------:R-:W1:Y:S01]  /*70f0*/  LDCU.64 UR8, c[0x0][0x3e0] ;  /* 0x00007c00ff0877ac */ /* 0x000e620008000a00 */
[----:B0-----:R-:W-:Y:S01]  /*7100*/  MOV R6, R110 ;  /* 0x0000006e00067202 */ /* 0x001fe20000000f00 */
[--C-:B------:R-:W-:Y:S01]  /*7110*/  FADD.FTZ R75, R75, -R38.reuse ;  /* 0x800000264b4b7221 */ /* 0x100fe20000010000 */
[----:B------:R-:W-:Y:S01]  /*7120*/  MOV R7, R113 ;  /* 0x0000007100077202 */ /* 0x000fe20000000f00 */
[----:B------:R-:W0:Y:S01]  /*7130*/  LDCU.64 UR10, c[0x0][0x380] ;  /* 0x00007000ff0a77ac */ /* 0x000e220008000a00 */
[----:B----4-:R-:W-:Y:S01]  /*7140*/  FADD.FTZ R3, R74, -R38 ;  /* 0x800000264a037221 */ /* 0x010fe20000010000 */
        /* <DEDUP_REMOVED lines=12> */
.L_x_2010:
[----:B------:R-:W-:Y:S05]  /*7210*/  BSYNC.RECONVERGENT B1 ;  /* 0x0000000000017941 */ /* 0x000fea0003800200 */
.L_x_2009:
[----:B------:R-:W-:Y:S04]  /*7220*/  BSSY.RECONVERGENT B1, `(.L_x_2011) ;  /* 0x0000014000017945 */ /* 0x000fe80003800200 */
[----:B------:R-:W-:Y:S05]  /*7230*/  @P1 BRA `(.L_x_2012) ;  /* 0x0000000000481947 */ /* 0x000fea0003800000 */
[----:B------:R-:W1:Y:S01]  /*7240*/  LDCU.64 UR8, c[0x0][0x3e0] ;  /* 0x00007c00ff0877ac */ /* 0x000e620008000a00 */
[----:B0-----:R-:W-:Y:S01]  /*7250*/  MOV R6, R110 ;  /* 0x0000006e00067202 */ /* 0x001fe20000000f00 */
[--C-:B----4-:R-:W-:Y:S01]  /*7260*/  FADD.FTZ R3, R76, -R38.reuse ;  /* 0x800000264c037221 */ /* 0x110fe20000010000 */
[----:B------:R-:W-:Y:S01]  /*7270*/  MOV R7, R113 ;  /* 0x0000007100077202 */ /* 0x000fe20000000f00 */
        /* <DEDUP_REMOVED lines=14> */
.L_x_2012:
[----:B------:R-:W-:Y:S05]  /*7360*/  BSYNC.RECONVERGENT B1 ;  /* 0x0000000000017941 */ /* 0x000fea0003800200 */
.L_x_2011:
        /* <DEDUP_REMOVED lines=20> */
.L_x_2014:
[----:B------:R-:W-:Y:S05]  /*74b0*/  BSYNC.RECONVERGENT B1 ;  /* 0x0000000000017941 */ /* 0x000fea0003800200 */
.L_x_2013:
        /* <DEDUP_REMOVED lines=20> */
.L_x_2016:
[----:B------:R-:W-:Y:S05]  /*7600*/  BSYNC.RECONVERGENT B1 ;  /* 0x0000000000017941 */ /* 0x000fea0003800200 */
.L_x_2015:
[----:B------:R-:W-:Y:S05]  /*7610*/  @P4 BRA `(.L_x_2017) ;  /* 0x00000044005c4947 */ /* 0x000fea0003800000 */
[----:B------:R-:W1:Y:S01]  /*7620*/  LDCU.64 UR4, c[0x0][0x3e0] ;  /* 0x00007c00ff0477ac */ /* 0x000e620008000a00 */
[----:B------:R-:W-:Y:S01]  /*7630*/  MOV R111, R113 ;  /* 0x00000071006f7202 */ /* 0x000fe20000000f00 */
[--C-:B------:R-:W-:Y:S01]  /*7640*/  FADD.FTZ R83, R83, -R38.reuse ;  /* 0x8000002653537221 */ /* 0x100fe20000010000 */
[----:B0---4-:R-:W-:Y:S01]  /*7650*/  FADD.FTZ R3, R82, -R38 ;  /* 0x8000002652037221 */ /* 0x011fe20000010000 */
[----:B------:R-:W0:Y:S02]  /*7660*/  LDCU.64 UR8, c[0x0][0x380] ;  /* 0x00007000ff0877ac */ /* 0x000e240008000a00 */
[-C--:B--2---:R-:W-:Y:S01]  /*7670*/  FMUL.FTZ R83, R83, R36.reuse ;  /* 0x0000002453537220 */ /* 0x084fe20000410000 */
[----:B------:R-:W-:-:S03]  /*7680*/  FMUL.FTZ R36, R3, R36 ;  /* 0x0000002403247220 */ /* 0x000fc60000410000 */
[----:B-----5:R-:W-:Y:S01]  /*7690*/  FFMA.FTZ R5, R28, R83, R30 ;  /* 0x000000531c057223 */ /* 0x020fe2000001001e */
[----:B------:R-:W-:-:S05]  /*76a0*/  FFMA.FTZ R36, R29, R36, R31 ;  /* 0x000000241d247223 */ /* 0x000fca000001001f */
[----:B------:R-:W-:Y:S01]  /*76b0*/  F2FP.BF16.F32.PACK_AB R5, R36, R5 ;  /* 0x000000052405723e */ /* 0x000fe200000010ff */
[----:B-1----:R-:W-:Y:S02]  /*76c0*/  IMAD R2, R2, UR4, RZ ;  /* 0x0000000402027c24 */ /* 0x002fe4000f8e02ff */
[----:B------:R-:W-:-:S04]  /*76d0*/  IMAD.WIDE.U32 R110, R37, UR4, R110 ;  /* 0x00000004256e7c25 */ /* 0x000fc8000f8e006e */
[----:B------:R-:W-:Y:S01]  /*76e0*/  IMAD R37, R37, UR5, R2 ;  /* 0x0000000525257c24 */ /* 0x000fe2000f8e0202 */
[----:B0-----:R-:W-:-:S04]  /*76f0*/  LEA R2, P1, R110, UR8, 0x1 ;  /* 0x000000086e027c11 */ /* 0x001fc8000f8208ff */
[----:B------:R-:W-:-:S04]  /*7700*/  IADD3 R37, PT, PT, R111, R37, RZ ;  /* 0x000000256f257210 */ /* 0x000fc80007ffe0ff */
[----:B------:R-:W-:-:S05]  /*7710*/  LEA.HI.X R3, R110, UR9, R37, 0x1, P1 ;  /* 0x000000096e037c11 */ /* 0x000fca00088f0c25 */
[----:B------:R0:W-:Y:S01]  /*7720*/  STG.E desc[UR6][R2.64], R5 ;  /* 0x0000000502007986 */ /* 0x0001e2000c101906 */
[----:B------:R-:W-:Y:S05]  /*7730*/  BRA `(.L_x_2017) ;  /* 0x0000004400147947 */ /* 0x000fea0003800000 */
.L_x_1954:
        /* <DEDUP_REMOVED lines=8> */
[----:B------:R-:W-:Y:S02]  /*77c0*/  ISETP.GE.U32.AND P4, PT, R40, UR4, PT ;  /* 0x0000000428007c0c */ /* 0x000fe4000bf86070 */
[----:B------:R-:W-:Y:S02]  /*77d0*/  ISETP.GE.AND.EX P2, PT, R101, UR5, PT, P2 ;  /* 0x0000000565007c0c */ /* 0x000fe4000bf46320 */
[----:B------:R-:W-:-:S07]  /*77e0*/  ISETP.GE.AND.EX P4, PT, R45, UR5, PT, P4 ;  /* 0x000000052d007c0c */ /* 0x000fce000bf86340 */
[----:B------:R-:W-:Y:S06]  /*77f0*/  @P1 BRA `(.L_x_2019) ;  /* 0x0000000000701947 */ /* 0x000fec0003800000 */
[--C-:B------:R-:W-:Y:S01]  /*7800*/  FADD.FTZ R89, R89, -R38.reuse ;  /* 0x8000002659597221 */ /* 0x100fe20000010000 */
[----:B------:R-:W-:Y:S01]  /*7810*/  FADD.FTZ R33, R86, -R38 ;  /* 0x8000002656217221 */ /* 0x000fe20000010000 */
[----:B------:R-:W0:Y:S01]  /*7820*/  LDCU.64 UR8, c[0x0][0x3e0] ;  /* 0x00007c00ff0877ac */ /* 0x000e220008000a00 */
[----:B------:R-:W-:Y:S01]  /*7830*/  MOV R35, R113 ;  /* 0x0000007100237202 */ /* 0x000fe20000000f00 */
[-C--:B--2---:R-:W-:Y:S01]  /*7840*/  FMUL.FTZ R89, R89, R36.reuse ;  /* 0x0000002459597220 */ /* 0x084fe20000410000 */
[----:B------:R-:W-:Y:S01]  /*7850*/  FMUL.FTZ R86, R33, R36 ;  /* 0x0000002421567220 */ /* 0x000fe20000410000 */
[----:B------:R-:W1:Y:S02]  /*7860*/  LDCU.64 UR10, c[0x0][0x380] ;  /* 0x00007000ff0a77ac */ /* 0x000e640008000a00 */
[----:B-----5:R-:W-:Y:S01]  /*7870*/  FFMA.FTZ R108, R28, R89, R30 ;  /* 0x000000591c6c7223 */ /* 0x020fe2000001001e */
[----:B------:R-:W-:-:S03]  /*7880*/  FFMA.FTZ R114, R29, R86, R31 ;  /* 0x000000561d727223 */ /* 0x000fc6000001001f */
[----:B------:R-:W-:Y:S01]  /*7890*/  FMUL.FTZ R32, R108, -1.4426950216293334961 ;  /* 0xbfb8aa3b6c207820 */ /* 0x000fe20000410000 */
[----:B------:R-:W-:-:S05]  /*78a0*/  FMUL.FTZ R33, R114, -1.4426950216293334961 ;  /* 0xbfb8aa3b72217820 */ /* 0x000fca0000410000 */
[----:B------:R-:W2:Y:S01]  /*78b0*/  MUFU.EX2 R32, R32 ;  /* 0x0000002000207308 */ /* 0x000ea20000000800 */
[----:B0-----:R-:W-:Y:S01]  /*78c0*/  IMAD R86, R34, UR8, RZ ;  /* 0x0000000822567c24 */ /* 0x001fe2000f8e02ff */
[----:B------:R-:W-:-:S03]  /*78d0*/  MOV R34, R110 ;  /* 0x0000006e00227202 */ /* 0x000fc60000000f00 */
[----:B------:R-:W-:-:S03]  /*78e0*/  IMAD R115, R37, UR9, R86 ;  /* 0x0000000925737c24 */ /* 0x000fc6000f8e0256 */
[----:B------:R-:W0:Y:S01]  /*78f0*/  MUFU.EX2 R33, R33 ;  /* 0x0000002100217308 */ /* 0x000e220000000800 */
[----:B------:R-:W-:-:S05]  /*7900*/  IMAD.WIDE.U32 R34, R37, UR8, R34 ;  /* 0x0000000825227c25 */ /* 0x000fca000f8e0022 */
[----:B------:R-:W-:Y:S01]  /*7910*/  IADD3 R115, PT, PT, R35, R115, RZ ;  /* 0x0000007323737210 */ /* 0x000fe20007ffe0ff */
[----:B--2---:R-:W-:Y:S01]  /*7920*/  FADD.FTZ R51, R32, 1 ;  /* 0x3f80000020337421 */ /* 0x004fe20000010000 */
[----:B-1----:R-:W-:-:S05]  /*7930*/  LEA R32, P1, R34, UR10, 0x1 ;  /* 0x0000000a22207c11 */ /* 0x002fca000f8208ff */
[----:B------:R-:W1:Y:S01]  /*7940*/  MUFU.RCP R51, R51 ;  /* 0x0000003300337308 */ /* 0x000e620000001000 */
[----:B0-----:R-:W-:Y:S01]  /*7950*/  FADD.FTZ R89, R33, 1 ;  /* 0x3f80000021597421 */ /* 0x001fe20000010000 */
[----:B------:R-:W-:-:S06]  /*7960*/  LEA.HI.X R33, R34, UR11, R115, 0x1, P1 ;  /* 0x0000000b22217c11 */ /* 0x000fcc00088f0c73 */
[----:B------:R-:W0:Y:S01]  /*7970*/  MUFU.RCP R89, R89 ;  /* 0x0000005900597308 */ /* 0x000e220000001000 */
[----:B-1----:R-:W-:Y:S01]  /*7980*/  FMUL.FTZ R86, R108, R51 ;  /* 0x000000336c567220 */ /* 0x002fe20000410000 */
[----:B0-----:R-:W-:-:S05]  /*7990*/  FMUL.FTZ R109, R114, R89 ;  /* 0x00000059726d7220 */ /* 0x001fca0000410000 */
[----:B------:R-:W-:-:S05]  /*79a0*/  F2FP.BF16.F32.PACK_AB R109, R109, R86 ;  /* 0x000000566d6d723e */ /* 0x000fca00000010ff */
[----:B------:R0:W-:Y:S02]  /*79b0*/  STG.E desc[UR6][R32.64], R109 ;  /* 0x0000006d20007986 */ /* 0x0001e4000c101906 */
.L_x_2019:
[----:B------:R-:W-:Y:S05]  /*79c0*/  BSYNC.RECONVERGENT B1 ;  /* 0x0000000000017941 */ /* 0x000fea0003800200 */
.L_x_2018:
[----:B------:R-:W-:Y:S04]  /*79d0*/  BSSY.RECONVERGENT B1, `(.L_x_2020) ;  /* 0x000001e000017945 */ /* 0x000fe80003800200 */
[----:B------:R-:W-:Y:S05]  /*79e0*/  @P2 BRA `(.L_x_2021) ;  /* 0x0000000000702947 */ /* 0x000fea0003800000 */
[--C-:B------:R-:W-:Y:S01]  /*79f0*/  FADD.FTZ R87, R87, -R38.reuse ;  /* 0x8000002657577221 */ /* 0x100fe20000010000 */
[----:B0-----:R-:W-:Y:S01]  /*7a00*/  FADD.FTZ R33, R84, -R38 ;  /* 0x8000002654217221 */ /* 0x001fe20000010000 */
[----:B------:R-:W0:Y:S01]  /*7a10*/  LDCU.64 UR8, c[0x0][0x3e0] ;  /* 0x00007c00ff0877ac */ /* 0x000e220008000a00 */
[----:B------:R-:W-:Y:S01]  /*7a20*/  MOV R35, R113 ;  /* 0x0000007100237202 */ /* 0x000fe20000000f00 */
[-C--:B--2---:R-:W-:Y:S01]  /*7a30*/  FMUL.FTZ R87, R87, R36.reuse ;  /* 0x0000002457577220 */ /* 0x084fe20000410000 */
        /* <DEDUP_REMOVED lines=23> */
.L_x_2021:
[----:B------:R-:W-:Y:S05]  /*7bb0*/  BSYNC.RECONVERGENT B1 ;  /* 0x0000000000017941 */ /* 0x000fea0003800200 */
.L_x_2020:
[----:B------:R-:W-:Y:S04]  /*7bc0*/  BSSY.RECONVERGENT B1, `(.L_x_2022) ;  /* 0x000001e000017945 */ /* 0x000fe80003800200 */
[----:B------:R-:W-:Y:S05]  /*7bd0*/  @P4 BRA `(.L_x_2023) ;  /* 0x0000000000704947 */ /* 0x000fea0003800000 */
[--C-:B------:R-:W-:Y:S01]  /*7be0*/  FADD.FTZ R85, R85, -R38.reuse ;  /* 0x8000002655557221 */ /* 0x100fe20000010000 */
[----:B01----:R-:W-:Y:S01]  /*7bf0*/  FADD.FTZ R33, R0, -R38 ;  /* 0x8000002600217221 */ /* 0x003fe20000010000 */
[----:B------:R-:W0:Y:S02]  /*7c00*/  LDCU.64 UR8, c[0x0][0x3e0] ;  /* 0x00007c00ff0877ac */ /* 0x000e240008000a00 */
[-C--:B--2---:R-:W-:Y:S01]  /*7c10*/  FMUL.FTZ R85, R85, R36.reuse ;  /* 0x0000002455557220 */ /* 0x084fe20000410000 */
[----:B------:R-:W-:Y:S01]  /*7c20*/  FMUL.FTZ R32, R33, R36 ;  /* 0x0000002421207220 */ /* 0x000fe20000410000 */
[----:B------:R-:W1:Y:S01]  /*7c30*/  LDCU.64 UR10, c[0x0][0x380] ;  /* 0x00007000ff0a77ac */ /* 0x000e620008000a00 */
[----:B------:R-:W-:Y:S01]  /*7c40*/  MOV R33, R113 ;  /* 0x0000007100217202 */ /* 0x000fe20000000f00 */
        /* <DEDUP_REMOVED lines=17> */
[----:B0-----:R-:W-:Y:S01]  /*7d60*/  FMUL.FTZ R45, R35, R84 ;  /* 0x00000054232d7220 */ /* 0x001fe20000410000 */
[----:B------:R-:W-:-:S04]  /*7d70*/  LEA.HI.X R35, R32, UR11, R85, 0x1, P1 ;  /* 0x0000000b20237c11 */ /* 0x000fc800088f0c55 */
[----:B------:R-:W-:-:S05]  /*7d80*/  F2FP.BF16.F32.PACK_AB R45, R45, R0 ;  /* 0x000000002d2d723e */ /* 0x000fca00000010ff */
[----:B------:R3:W-:Y:S02]  /*7d90*/  STG.E desc[UR6][R34.64], R45 ;  /* 0x0000002d22007986 */ /* 0x0007e4000c101906 */
.L_x_2023:
[----:B------:R-:W-:Y:S05]  /*7da0*/  BSYNC.RECONVERGENT B1 ;  /* 0x0000000000017941 */ /* 0x000fea0003800200 */
.L_x_2022:
[----:B------:R-:W-:Y:S01]  /*7db0*/  ISETP.GE.U32.AND P5, PT, R50, UR4, PT ;  /* 0x0000000432007c0c */ /* 0x000fe2000bfa6070 */
[----:B------:R-:W-:Y:S01]  /*7dc0*/  BSSY.RECONVERGENT B1, `(.L_x_2024) ;  /* 0x000002d000017945 */ /* 0x000fe20003800200 */
[----:B01----:R-:W-:Y:S02]  /*7dd0*/  SHF.R.S32.HI R33, RZ, 0x1f, R50 ;  /* 0x0000001fff217819 */ /* 0x003fe40000011432 */
[----:B------:R-:W-:Y:S02]  /*7de0*/  IADD3 R0, PT, PT, R37, 0x38, RZ ;  /* 0x0000003825007810 */ /* 0x000fe40007ffe0ff */
[----:B------:R-:W-:Y:S02]  /*7df0*/  ISETP.GE.AND.EX P5, PT, R33, UR5, PT, P5 ;  /* 0x0000000521007c0c */ /* 0x000fe4000bfa6350 */
[----:B------:R-:W-:Y:S02]  /*7e00*/  ISETP.GE.U32.AND P1, PT, R49, UR4, PT ;  /* 0x0000000431007c0c */ /* 0x000fe4000bf26070 */
[----:B------:R-:W-:-:S02]  /*7e10*/  ISETP.GE.U32.AND P6, PT, R39, UR4, PT ;  /* 0x0000000427007c0c */ /* 0x000fc4000bfc6070 */
[----:B------:R-:W-:Y:S02]  /*7e20*/  ISETP.GE.U32.AND P2, PT, R104, UR4, PT ;  /* 0x0000000468007c0c */ /* 0x000fe4000bf46070 */
[----:B---3--:R-:W-:Y:S02]  /*7e30*/  SHF.R.S32.HI R45, RZ, 0x1f, R49 ;  /* 0x0000001fff2d7819 */ /* 0x008fe40000011431 */
[----:B------:R-:W-:Y:S02]  /*7e40*/  ISETP.GE.U32.AND P4, PT, R0, UR4, PT ;  /* 0x0000000400007c0c */ /* 0x000fe4000bf86070 */
[----:B------:R-:W-:Y:S02]  /*7e50*/  SHF.R.S32.HI R34, RZ, 0x1f, R0 ;  /* 0x0000001fff227819 */ /* 0x000fe40000011400 */
[----:B------:R-:W-:Y:S02]  /*7e60*/  ISETP.GE.AND.EX P1, PT, R45, UR5, PT, P1 ;  /* 0x000000052d007c0c */ /* 0x000fe4000bf26310 */
[----:B------:R-:W-:-:S02]  /*7e70*/  ISETP.GE.AND.EX P6, PT, R44, UR5, PT, P6 ;  /* 0x000000052c007c0c */ /* 0x000fc4000bfc6360 */
[----:B------:R-:W-:Y:S02]  /*7e80*/  ISETP.GE.AND.EX P2, PT, R99, UR5, PT, P2 ;  /* 0x0000000563007c0c */ /* 0x000fe4000bf46320 */
[----:B------:R-:W-:Y:S02]  /*7e90*/  ISETP.GE.AND.EX P4, PT, R34, UR5, PT, P4 ;  /* 0x0000000522007c0c */ /* 0x000fe4000bf86340 */
[C---:B------:R-:W-:Y:S02]  /*7ea0*/  IADD3 R35, PT, PT, R37.reuse, 0x40, RZ ;  /* 0x0000004025237810 */ /* 0x040fe40007ffe0ff */
[----:B------:R-:W-:Y:S01]  /*7eb0*/  IADD3 R40, PT, PT, R37, 0x58, RZ ;  /* 0x0000005825287810 */ /* 0x000fe20007ffe0ff */
[----:B------:R-:W-:Y:S08]  /*7ec0*/  @P5 BRA `(.L_x_2025) ;  /* 0x0000000000705947 */ /* 0x000ff00003800000 */
[--C-:B------:R-:W-:Y:S01]  /*7ed0*/  FADD.FTZ R3, R3, -R38.reuse ;  /* 0x8000002603037221 */ /* 0x100fe20000010000 */
[----:B------:R-:W-:Y:S01]  /*7ee0*/  FADD.FTZ R51, R2, -R38 ;  /* 0x8000002602337221 */ /* 0x000fe20000010000 */
[----:B------:R-:W0:Y:S02]  /*7ef0*/  LDCU.64 UR8, c[0x0][0x3e0] ;  /* 0x00007c00ff0877ac */ /* 0x000e240008000a00 */
        /* <DEDUP_REMOVED lines=12> */
[----:B--2---:R-:W-:Y:S01]  /*7fc0*/  FADD.FTZ R51, R2, 1 ;  /* 0x3f80000002337421 */ /* 0x004fe20000010000 */
[----:B------:R-:W-:-:S06]  /*7fd0*/  MOV R2, R110 ;  /* 0x0000006e00027202 */ /* 0x000fcc0000000f00 */
[----:B------:R-:W2:Y:S01]  /*7fe0*/  MUFU.RCP R51, R51 ;  /* 0x0000003300337308 */ /* 0x000ea20000001000 */
[----:B------:R-:W-:-:S04]  /*7ff0*/  IMAD.WIDE.U32 R2, R50, UR8, R2 ;  /* 0x0000000832027c25 */ /* 0x000fc8000f8e0002 */
[----:B0-----:R-:W-:Y:S01]  /*8000*/  FADD.FTZ R84, R32, 1 ;  /* 0x3f80000020547421 */ /* 0x001fe20000010000 */
[----:B-1----:R-:W-:-:S05]  /*8010*/  LEA R32, P5, R2, UR10, 0x1 ;  /* 0x0000000a02207c11 */ /* 0x002fca000f8a08ff */
[----:B------:R-:W0:Y:S01]  /*8020*/  MUFU.RCP R84, R84 ;  /* 0x0000005400547308 */ /* 0x000e220000001000 */
[----:B------:R-:W-:-:S04]  /*8030*/  IADD3 R33, PT, PT, R3, R33, RZ ;  /* 0x0000002103217210 */ /* 0x000fc80007ffe0ff */
[----:B------:R-:W-:Y:S01]  /*8040*/  LEA.HI.X R33, R2, UR11, R33, 0x1, P5 ;  /* 0x0000000b02217c11 */ /* 0x000fe2000a8f0c21 */
[----:B--2---:R-:W-:Y:S01]  /*8050*/  FMUL.FTZ R50, R86, R51 ;  /* 0x0000003356327220 */ /* 0x004fe20000410000 */
[----:B0-----:R-:W-:-:S05]  /*8060*/  FMUL.FTZ R85, R85, R84 ;  /* 0x0000005455557220 */ /* 0x001fca0000410000 */
[----:B------:R-:W-:-:S05]  /*8070*/  F2FP.BF16.F32.PACK_AB R85, R85, R50 ;  /* 0x000000325555723e */ /* 0x000fca00000010ff */
[----:B------:R0:W-:Y:S02]  /*8080*/  STG.E desc[UR6][R32.64], R85 ;  /* 0x0000005520007986 */ /* 0x0001e4000c101906 */
.L_x_2025:
[----:B------:R-:W-:Y:S05]  /*8090*/  BSYNC.RECONVERGENT B1 ;  /* 0x0000000000017941 */ /* 0x000fea0003800200 */
.L_x_2024:
[----:B------:R-:W-:Y:S04]  /*80a0*/  BSSY.RECONVERGENT B1, `(.L_x_2026) ;  /* 0x000001e000017945 */ /* 0x000fe80003800200 */
[----:B------:R-:W-:Y:S05]  /*80b0*/  @P1 BRA `(.L_x_2027) ;  /* 0x0000000000701947 */ /* 0x000fea0003800000 */
[--C-:B------:R-:W-:Y:S01]  /*80c0*/  FADD.FTZ R5, R5, -R38.reuse ;  /* 0x8000002605057221 */ /* 0x100fe20000010000 */
[----:B------:R-:W-:Y:S01]  /*80d0*/  FADD.FTZ R3, R4, -R38 ;  /* 0x8000002604037221 */ /* 0x000fe20000010000 */
[----:B------:R-:W1:Y:S02]  /*80e0*/  LDCU.64 UR8, c[0x0][0x3e0] ;  /* 0x00007c00ff0877ac */ /* 0x000e640008000a00 */
[-C--:B--2---:R-:W-:Y:S01]  /*80f0*/  FMUL.FTZ R5, R5, R36.reuse ;  /* 0x0000002405057220 */ /* 0x084fe20000410000 */
[----:B------:R-:W-:Y:S01]  /*8100*/  FMUL.FTZ R4, R3, R36 ;  /* 0x0000002403047220 */ /* 0x000fe20000410000 */
[----:B------:R-:W2:Y:S01]  /*8110*/  LDCU.64 UR10, c[0x0][0x380] ;  /* 0x00007000ff0a77ac */ /* 0x000ea20008000a00 */
[----:B------:R-:W-:Y:S01]  /*8120*/  MOV R3, R113 ;  /* 0x0000007100037202 */ /* 0x000fe20000000f00 */
[----:B-----5:R-:W-:Y:S01]  /*8130*/  FFMA.FTZ R5, R28, R5, R30 ;  /* 0x000000051c057223 */ /* 0x020fe2000001001e */
[----:B------:R-:W-:-:S03]  /*8140*/  FFMA.FTZ R51, R29, R4, R31 ;  /* 0x000000041d337223 */ /* 0x000fc6000001001f */
[----:B------:R-:W-:Y:S01]  /*8150*/  FMUL.FTZ R2, R5, -1.4426950216293334961 ;  /* 0xbfb8aa3b05027820 */ /* 0x000fe20000410000 */
[----:B------:R-:W-:-:S05]  /*8160*/  FMUL.FTZ R4, R51, -1.4426950216293334961 ;  /* 0xbfb8aa3b33047820 */ /* 0x000fca0000410000 */
[----:B------:R-:W0:Y:S01]  /*8170*/  MUFU.EX2 R2, R2 ;  /* 0x0000000200027308 */ /* 0x000e220000000800 */
[----:B-1----:R-:W-:-:S07]  /*8180*/  IMAD R84, R45, UR8, RZ ;  /* 0x000000082d547c24 */ /* 0x002fce000f8e02ff */
[----:B------:R-:W1:Y:S01]  /*8190*/  MUFU.EX2 R4, R4 ;  /* 0x0000000400047308 */ /* 0x000e620000000800 */
[----:B0-----:R-:W-:Y:S01]  /*81a0*/  FADD.FTZ R32, R2, 1 ;  /* 0x3f80000002207421 */ /* 0x001fe20000010000 */
[----:B------:R-:W-:-:S06]  /*81b0*/  MOV R2, R110 ;  /* 0x0000006e00027202 */ /* 0x000fcc0000000f00 */
[----:B------:R-:W0:Y:S01]  /*81c0*/  MUFU.RCP R32, R32 ;  /* 0x0000002000207308 */ /* 0x000e220000001000 */
[----:B------:R-:W-:-:S04]  /*81d0*/  IMAD.WIDE.U32 R2, R49, UR8, R2 ;  /* 0x0000000831027c25 */ /* 0x000fc8000f8e0002 */
[----:B-1----:R-:W-:Y:S01]  /*81e0*/  FADD.FTZ R50, R4, 1 ;  /* 0x3f80000004327421 */ /* 0x002fe20000010000 */
[----:B------:R-:W-:Y:S01]  /*81f0*/  IMAD R49, R49, UR9, R84 ;  /* 0x0000000931317c24 */ /* 0x000fe2000f8e0254 */
[----:B--2---:R-:W-:-:S04]  /*8200*/  LEA R4, P1, R2, UR10, 0x1 ;  /* 0x0000000a02047c11 */ /* 0x004fc8000f8208ff */
[----:B------:R-:W1:Y:S01]  /*8210*/  MUFU.RCP R50, R50 ;  /* 0x0000003200327308 */ /* 0x000e620000001000 */
[----:B------:R-:W-:Y:S01]  /*8220*/  IADD3 R49, PT, PT, R3, R49, RZ ;  /* 0x0000003103317210 */ /* 0x000fe20007ffe0ff */
[----:B0-----:R-:W-:-:S03]  /*8230*/  FMUL.FTZ R33, R5, R32 ;  /* 0x0000002005217220 */ /* 0x001fc60000410000 */
[----:B------:R-:W-:Y:S01]  /*8240*/  LEA.HI.X R5, R2, UR11, R49, 0x1, P1 ;  /* 0x0000000b02057c11 */ /* 0x000fe200088f0c31 */
[----:B-1----:R-:W-:-:S05]  /*8250*/  FMUL.FTZ R84, R51, R50 ;  /* 0x0000003233547220 */ /* 0x002fca0000410000 */
[----:B------:R-:W-:-:S05]  /*8260*/  F2FP.BF16.F32.PACK_AB R33, R84, R33 ;  /* 0x000000215421723e */ /* 0x000fca00000010ff */
[----:B------:R1:W-:Y:S02]  /*8270*/  STG.E desc[UR6][R4.64], R33 ;  /* 0x0000002104007986 */ /* 0x0003e4000c101906 */
.L_x_2027:
[----:B------:R-:W-:Y:S05]  /*8280*/  BSYNC.RECONVERGENT B1 ;  /* 0x0000000000017941 */ /* 0x000fea0003800200 */
.L_x_2026:
[----:B------:R-:W-:Y:S04]  /*8290*/  BSSY.RECONVERGENT B1, `(.L_x_2028) ;  /* 0x000001e000017945 */ /* 0x000fe80003800200 */
[----:B------:R-:W-:Y:S05]  /*82a0*/  @P6 BRA `(.L_x_2029) ;  /* 0x0000000000706947 */ /* 0x000fea0003800000 */
[--C-:B------:R-:W-:Y:S01]  /*82b0*/  FADD.FTZ R7, R7, -R38.reuse ;  /* 0x8000002607077221 */ /* 0x100fe20000010000 */
[----:B------:R-:W-:Y:S01]  /*82c0*/  FADD.FTZ R3, R6, -R38 ;  /* 0x8000002606037221 */ /* 0x000fe20000010000 */
[----:B------:R-:W3:Y:S02]  /*82d0*/  LDCU.64 UR8, c[0x0][0x3e0] ;  /* 0x00007c00ff0877ac */ /* 0x000ee40008000a00 */
[-C--:B--2---:R-:W-:Y:S01]  /*82e0*/  FMUL.FTZ R7, R7, R36.reuse ;  /* 0x0000002407077220 */ /* 0x084fe20000410000 */
[----:B-1----:R-:W-:Y:S01]  /*82f0*/  FMUL.FTZ R4, R3, R36 ;  /* 0x0000002403047220 */ /* 0x002fe20000410000 */
[----:B------:R-:W1:Y:S01]  /*8300*/  LDCU.64 UR10, c[0x0][0x380] ;  /* 0x00007000ff0a77ac */ /* 0x000e620008000a00 */
[----:B------:R-:W-:Y:S01]  /*8310*/  MOV R3, R113 ;  /* 0x0000007100037202 */ /* 0x000fe20000000f00 */
[----:B-----5:R-:W-:Y:S01]  /*8320*/  FFMA.FTZ R7, R28, R7, R30 ;  /* 0x000000071c077223 */ /* 0x020fe2000001001e */
[----:B------:R-:W-:-:S03]  /*8330*/  FFMA.FTZ R5, R29, R4, R31 ;  /* 0x000000041d057223 */ /* 0x000fc6000001001f */
[----:B------:R-:W-:Y:S01]  /*8340*/  FMUL.FTZ R2, R7, -1.4426950216293334961 ;  /* 0xbfb8aa3b07027820 */ /* 0x000fe20000410000 */
[----:B------:R-:W-:-:S05]  /*8350*/  FMUL.FTZ R4, R5, -1.4426950216293334961 ;  /* 0xbfb8aa3b05047820 */ /* 0x000fca0000410000 */
[----:B------:R-:W2:Y:S01]  /*8360*/  MUFU.EX2 R2, R2 ;  /* 0x0000000200027308 */ /* 0x000ea20000000800 */
[----:B---3--:R-:W-:-:S07]  /*8370*/  IMAD R44, R44, UR8, RZ ;  /* 0x000000082c2c7c24 */ /* 0x008fce000f8e02ff */
        /* <DEDUP_REMOVED lines=10> */
[----:B--2---:R-:W-:Y:S01]  /*8420*/  FMUL.FTZ R7, R7, R6 ;  /* 0x0000000607077220 */ /* 0x004fe20000410000 */
[----:B0-----:R-:W-:Y:S02]  /*8430*/  FMUL.FTZ R44, R5, R32 ;  /* 0x00000020052c7220 */ /* 0x001fe40000410000 */
[----:B------:R-:W-:-:S03]  /*8440*/  LEA.HI.X R5, R2, UR11, R39, 0x1, P1 ;  /* 0x0000000b02057c11 */ /* 0x000fc600088f0c27 */
[----:B------:R-:W-:-:S05]  /*8450*/  F2FP.BF16.F32.PACK_AB R7, R44, R7 ;  /* 0x000000072c07723e */ /* 0x000fca00000010ff */
[----:B------:R3:W-:Y:S02]  /*8460*/  STG.E desc[UR6][R4.64], R7 ;  /* 0x0000000704007986 */ /* 0x0007e4000c101906 */
.L_x_2029:
[----:B------:R-:W-:Y:S05]  /*8470*/  BSYNC.RECONVERGENT B1 ;  /* 0x0000000000017941 */ /* 0x000fea0003800200 */
.L_x_2028:
[----:B------:R-:W-:Y:S04]  /*8480*/  BSSY.RECONVERGENT B1, `(.L_x_2030) ;  /* 0x000001e000017945 */ /* 0x000fe80003800200 */
[----:B------:R-:W-:Y:S05]  /*8490*/  @P2 BRA `(.L_x_2031) ;  /* 0x0000000000702947 */ /* 0x000fea0003800000 */
[--C-:B------:R-:W-:Y:S01]  /*84a0*/  FADD.FTZ R3, R8, -R38.reuse ;  /* 0x8000002608037221 */ /* 0x100fe20000010000 */
[----:B------:R-:W-:Y:S01]  /*84b0*/  FADD.FTZ R9, R9, -R38 ;  /* 0x8000002609097221 */ /* 0x000fe20000010000 */
[----:B------:R-:W0:Y:S01]  /*84c0*/  LDCU.64 UR8, c[0x0][0x3e0] ;  /* 0x00007c00ff0877ac */ /* 0x000e220008000a00 */
[----:B-1-3--:R-:W-:Y:S01]  /*84d0*/  MOV R5, R113 ;  /* 0x0000007100057202 */ /* 0x00afe20000000f00 */
        /* <DEDUP_REMOVED lines=24> */
.L_x_2031:
[----:B------:R-:W-:Y:S05]  /*8660*/  BSYNC.RECONVERGENT B1 ;  /* 0x0000000000017941 */ /* 0x000fea0003800200 */
.L_x_2030:
[----:B------:R-:W-:Y:S04]  /*8670*/  BSSY.RECONVERGENT B1, `(.L_x_2032) ;  /* 0x000001e000017945 */ /* 0x000fe80003800200 */
[----:B------:R-:W-:Y:S05]  /*8680*/  @P4 BRA `(.L_x_2033) ;  /* 0x0000000000704947 */ /* 0x000fea0003800000 */
[--C-:B------:R-:W-:Y:S01]  /*8690*/  FADD.FTZ R11, R11, -R38.reuse ;  /* 0x800000260b0b7221 */ /* 0x100fe20000010000 */
[----:B----4-:R-:W-:Y:S01]  /*86a0*/  FADD.FTZ R3, R10, -R38 ;  /* 0x800000260a037221 */ /* 0x010fe20000010000 */
[----:B------:R-:W4:Y:S02]  /*86b0*/  LDCU.64 UR8, c[0x0][0x3e0] ;  /* 0x00007c00ff0877ac */ /* 0x000f240008000a00 */
[-C--:B--2---:R-:W-:Y:S01]  /*86c0*/  FMUL.FTZ R11, R11, R36.reuse ;  /* 0x000000240b0b7220 */ /* 0x084fe20000410000 */
[----:B-1-3--:R-:W-:Y:S01]  /*86d0*/  FMUL.FTZ R4, R3, R36 ;  /* 0x0000002403047220 */ /* 0x00afe20000410000 */
[----:B------:R-:W1:Y:S01]  /*86e0*/  LDCU.64 UR10, c[0x0][0x380] ;  /* 0x00007000ff0a77ac */ /* 0x000e620008000a00 */
[----:B------:R-:W-:Y:S01]  /*86f0*/  MOV R3, R113 ;  /* 0x0000007100037202 */ /* 0x000fe20000000f00 */
[----:B-----5:R-:W-:Y:S01]  /*8700*/  FFMA.FTZ R11, R28, R11, R30 ;  /* 0x0000000b1c0b7223 */ /* 0x020fe2000001001e */
[----:B------:R-:W-:-:S03]  /*8710*/  FFMA.FTZ R8, R29, R4, R31 ;  /* 0x000000041d087223 */ /* 0x000fc6000001001f */
[----:B------:R-:W-:Y:S01]  /*8720*/  FMUL.FTZ R2, R11, -1.4426950216293334961 ;  /* 0xbfb8aa3b0b027820 */ /* 0x000fe20000410000 */
[----:B------:R-:W-:-:S05]  /*8730*/  FMUL.FTZ R4, R8, -1.4426950216293334961 ;  /* 0xbfb8aa3b08047820 */ /* 0x000fca0000410000 */
[----:B------:R-:W2:Y:S01]  /*8740*/  MUFU.EX2 R2, R2 ;  /* 0x0000000200027308 */ /* 0x000ea20000000800 */
[----:B----4-:R-:W-:-:S04]  /*8750*/  IMAD R5, R34, UR8, RZ ;  /* 0x0000000822057c24 */ /* 0x010fc8000f8e02ff */
[----:B------:R-:W-:-:S03]  /*8760*/  IMAD R5, R0, UR9, R5 ;  /* 0x0000000900057c24 */ /* 0x000fc6000f8e0205 */
[----:B------:R-:W3:Y:S01]  /*8770*/  MUFU.EX2 R4, R4 ;  /* 0x0000000400047308 */ /* 0x000ee20000000800 */
[----:B--2---:R-:W-:Y:S01]  /*8780*/  FADD.FTZ R6, R2, 1 ;  /* 0x3f80000002067421 */ /* 0x004fe20000010000 */
[----:B------:R-:W-:-:S06]  /*8790*/  MOV R2, R110 ;  /* 0x0000006e00027202 */ /* 0x000fcc0000000f00 */
[----:B------:R-:W2:Y:S01]  /*87a0*/  MUFU.RCP R6, R6 ;  /* 0x0000000600067308 */ /* 0x000ea20000001000 */
[----:B------:R-:W-:-:S04]  /*87b0*/  IMAD.WIDE.U32 R2, R0, UR8, R2 ;  /* 0x0000000800027c25 */ /* 0x000fc8000f8e0002 */
[----:B---3--:R-:W-:Y:S01]  /*87c0*/  FADD.FTZ R7, R4, 1 ;  /* 0x3f80000004077421 */ /* 0x008fe20000010000 */
[----:B-1----:R-:W-:-:S05]  /*87d0*/  LEA R4, P1, R2, UR10, 0x1 ;  /* 0x0000000a02047c11 */ /* 0x002fca000f8208ff */
[----:B------:R-:W1:Y:S01]  /*87e0*/  MUFU.RCP R7, R7 ;  /* 0x0000000700077308 */ /* 0x000e620000001000 */
[----:B------:R-:W-:-:S04]  /*87f0*/  IADD3 R5, PT, PT, R3, R5, RZ ;  /* 0x0000000503057210 */ /* 0x000fc80007ffe0ff */
[----:B------:R-:W-:Y:S01]  /*8800*/  LEA.HI.X R5, R2, UR11, R5, 0x1, P1 ;  /* 0x0000000b02057c11 */ /* 0x000fe200088f0c05 */
[----:B--2---:R-:W-:Y:S01]  /*8810*/  FMUL.FTZ R0, R11, R6 ;  /* 0x000000060b007220 */ /* 0x004fe20000410000 */
[----:B-1----:R-:W-:-:S05]  /*8820*/  FMUL.FTZ R9, R8, R7 ;  /* 0x0000000708097220 */ /* 0x002fca0000410000 */
[----:B------:R-:W-:-:S05]  /*8830*/  F2FP.BF16.F32.PACK_AB R9, R9, R0 ;  /* 0x000000000909723e */ /* 0x000fca00000010ff */
[----:B------:R1:W-:Y:S02]  /*8840*/  STG.E desc[UR6][R4.64], R9 ;  /* 0x0000000904007986 */ /* 0x0003e4000c101906 */
.L_x_2033:
[----:B------:R-:W-:Y:S05]  /*8850*/  BSYNC.RECONVERGENT B1 ;  /* 0x0000000000017941 */ /* 0x000fea0003800200 */
.L_x_2032:
[----:B------:R-:W-:Y:S01]  /*8860*/  ISETP.GE.U32.AND P5, PT, R35, UR4, PT ;  /* 0x0000000423007c0c */ /* 0x000fe2000bfa6070 */
[----:B------:R-:W-:Y:S01]  /*8870*/  BSSY.RECONVERGENT B1, `(.L_x_2034) ;  /* 0x000002f000017945 */ /* 0x000fe20003800200 */
[----:B----4-:R-:W-:Y:S02]  /*8880*/  SHF.R.S32.HI R3, RZ, 0x1f, R35 ;  /* 0x0000001fff037819 */ /* 0x010fe40000011423 */
[----:B-1----:R-:W-:Y:S02]  /*8890*/  IADD3 R9, PT, PT, R37, 0x60, RZ ;  /* 0x0000006025097810 */ /* 0x002fe40007ffe0ff */
[----:B------:R-:W-:Y:S02]  /*88a0*/  ISETP.GE.AND.EX P5, PT, R3, UR5, PT, P5 ;  /* 0x0000000503007c0c */ /* 0x000fe4000bfa6350 */
[----:B---3--:R-:W-:Y:S02]  /*88b0*/  IADD3 R7, PT, PT, R37, 0x68, RZ ;  /* 0x0000006825077810 */ /* 0x008fe40007ffe0ff */
[----:B------:R-:W-:-:S02]  /*88c0*/  ISETP.GE.U32.AND P1, PT, R42, UR4, PT ;  /* 0x000000042a007c0c */ /* 0x000fc4000bf26070 */
[----:B------:R-:W-:Y:S02]  /*88d0*/  ISETP.GE.U32.AND P6, PT, R40, UR4, PT ;  /* 0x0000000428007c0c */ /* 0x000fe4000bfc6070 */
[----:B------:R-:W-:Y:S02]  /*88e0*/  ISETP.GE.U32.AND P2, PT, R9, UR4, PT ;  /* 0x0000000409007c0c */ /* 0x000fe4000bf46070 */
[----:B------:R-:W-:Y:S02]  /*88f0*/  ISETP.GE.U32.AND P4, PT, R7, UR4, PT ;  /* 0x0000000407007c0c */ /* 0x000fe4000bf86070 */
[----:B------:R-:W-:Y:S02]  /*8900*/  SHF.R.S32.HI R11, RZ, 0x1f, R40 ;  /* 0x0000001fff0b7819 */ /* 0x000fe40000011428 */
[----:B------:R-:W-:Y:S02]  /*8910*/  SHF.R.S32.HI R10, RZ, 0x1f, R9 ;  /* 0x0000001fff0a7819 */ /* 0x000fe40000011409 */
[----:B------:R-:W-:-:S02]  /*8920*/  SHF.R.S32.HI R8, RZ, 0x1f, R7 ;  /* 0x0000001fff087819 */ /* 0x000fc40000011407 */
[----:B------:R-:W-:Y:S02]  /*8930*/  ISETP.GE.AND.EX P1, PT, R47, UR5, PT, P1 ;  /* 0x000000052f007c0c */ /* 0x000fe4000bf26310 */
[----:B------:R-:W-:Y:S02]  /*8940*/  ISETP.GE.AND.EX P6, PT, R11, UR5, PT, P6 ;  /* 0x000000050b007c0c */ /* 0x000fe4000bfc6360 */
[----:B------:R-:W-:Y:S02]  /*8950*/  ISETP.GE.AND.EX P2, PT, R10, UR5, PT, P2 ;  /* 0x000000050a007c0c */ /* 0x000fe4000bf46320 */
[----:B------:R-:W-:Y:S02]  /*8960*/  ISETP.GE.AND.EX P4, PT, R8, UR5, PT, P4 ;  /* 0x0000000508007c0c */ /* 0x000fe4000bf86340 */
[C---:B------:R-:W-:Y:S02]  /*8970*/  IADD3 R0, PT, PT, R37.reuse, 0x78, RZ ;  /* 0x0000007825007810 */ /* 0x040fe40007ffe0ff */
[----:B------:R-:W-:Y:S01]  /*8980*/  IADD3 R6, PT, PT, R37, 0x80, RZ ;  /* 0x0000008025067810 */ /* 0x000fe20007ffe0ff */
[----:B------:R-:W-:Y:S08]  /*8990*/  @P5 BRA `(.L_x_2035) ;  /* 0x0000000000705947 */ /* 0x000ff00003800000 */
[--C-:B------:R-:W-:Y:S01]  /*89a0*/  FADD.FTZ R13, R13, -R38.reuse ;  /* 0x800000260d0d7221 */ /* 0x100fe20000010000 */
[----:B------:R-:W-:Y:S01]  /*89b0*/  FADD.FTZ R5, R12, -R38 ;  /* 0x800000260c057221 */ /* 0x000fe20000010000 */
[----:B------:R-:W1:Y:S02]  /*89c0*/  LDCU.64 UR8, c[0x0][0x3e0] ;  /* 0x00007c00ff0877ac */ /* 0x000e640008000a00 */
[-C--:B--2---:R-:W-:Y:S01]  /*89d0*/  FMUL.FTZ R13, R13, R36.reuse ;  /* 0x000000240d0d7220 */ /* 0x084fe20000410000 */
[----:B------:R-:W-:Y:S01]  /*89e0*/  FMUL.FTZ R4, R5, R36 ;  /* 0x0000002405047220 */ /* 0x000fe20000410000 */
[----:B------:R-:W2:Y:S02]  /*89f0*/  LDCU.64 UR10, c[0x0][0x380] ;  /* 0x00007000ff0a77ac */ /* 0x000ea40008000a00 */
[----:B-----5:R-:W-:Y:S01]  /*8a00*/  FFMA.FTZ R13, R28, R13, R30 ;  /* 0x0000000d1c0d7223 */ /* 0x020fe2000001001e */
[----:B------:R-:W-:-:S03]  /*8a10*/  FFMA.FTZ R5, R29, R4, R31 ;  /* 0x000000041d057223 */ /* 0x000fc6000001001f */
[----:B------:R-:W-:Y:S01]  /*8a20*/  FMUL.FTZ R2, R13, -1.4426950216293334961 ;  /* 0xbfb8aa3b0d027820 */ /* 0x000fe20000410000 */
[----:B------:R-:W-:-:S05]  /*8a30*/  FMUL.FTZ R4, R5, -1.4426950216293334961 ;  /* 0xbfb8aa3b05047820 */ /* 0x000fca0000410000 */
[----:B------:R-:W3:Y:S01]  /*8a40*/  MUFU.EX2 R2, R2 ;  /* 0x0000000200027308 */ /* 0x000ee20000000800 */
[----:B-1----:R-:W-:Y:S01]  /*8a50*/  IMAD R34, R3, UR8, RZ ;  /* 0x0000000803227c24 */ /* 0x002fe2000f8e02ff */
[----:B------:R-:W-:-:S06]  /*8a60*/  MOV R3, R113 ;  /* 0x0000007100037202 */ /* 0x000fcc0000000f00 */
[----:B------:R-:W0:Y:S01]  /*8a70*/  MUFU.EX2 R4, R4 ;  /* 0x0000000400047308 */ /* 0x000e220000000800 */
[----:B---3--:R-:W-:Y:S01]  /*8a80*/  FADD.FTZ R12, R2, 1 ;  /* 0x3f800000020c7421 */ /* 0x008fe20000010000 */
[----:B------:R-:W-:-:S06]  /*8a90*/  MOV R2, R110 ;  /* 0x0000006e00027202 */ /* 0x000fcc0000000f00 */
[----:B------:R-:W1:Y:S01]  /*8aa0*/  MUFU.RCP R12, R12 ;  /* 0x0000000c000c7308 */ /* 0x000e620000001000 */
[----:B------:R-:W-:-:S04]  /*8ab0*/  IMAD.WIDE.U32 R2, R35, UR8, R2 ;  /* 0x0000000823027c25 */ /* 0x000fc8000f8e0002 */
[----:B0-----:R-:W-:Y:S01]  /*8ac0*/  FADD.FTZ R32, R4, 1 ;  /* 0x3f80000004207421 */ /* 0x001fe20000010000 */
[----:B------:R-:W-:Y:S01]  /*8ad0*/  IMAD R35, R35, UR9, R34 ;  /* 0x0000000923237c24 */ /* 0x000fe2000f8e0222 */
[----:B--2---:R-:W-:-:S04]  /*8ae0*/  LEA R4, P5, R2, UR10, 0x1 ;  /* 0x0000000a02047c11 */ /* 0x004fc8000f8a08ff */
[----:B------:R-:W0:Y:S01]  /*8af0*/  MUFU.RCP R32, R32 ;  /* 0x0000002000207308 */ /* 0x000e220000001000 */
[----:B------:R-:W-:Y:S01]  /*8b00*/  IADD3 R35, PT, PT, R3, R35, RZ ;  /* 0x0000002303237210 */ /* 0x000fe20007ffe0ff */
[----:B-1----:R-:W-:Y:S01]  /*8b10*/  FMUL.FTZ R13, R13, R12 ;  /* 0x0000000c0d0d7220 */ /* 0x002fe20000410000 */
[----:B0-----:R-:W-:Y:S02]  /*8b20*/  FMUL.FTZ R34, R5, R32 ;  /* 0x0000002005227220 */ /* 0x001fe40000410000 */
[----:B------:R-:W-:-:S03]  /*8b30*/  LEA.HI.X R5, R2, UR11, R35, 0x1, P5 ;  /* 0x0000000b02057c11 */ /* 0x000fc6000a8f0c23 */
[----:B------:R-:W-:-:S05]  /*8b40*/  F2FP.BF16.F32.PACK_AB R13, R34, R13 ;  /* 0x0000000d220d723e */ /* 0x000fca00000010ff */
[----:B------:R1:W-:Y:S02]  /*8b50*/  STG.E desc[UR6][R4.64], R13 ;  /* 0x0000000d04007986 */ /* 0x0003e4000c101906 */
.L_x_2035:
[----:B------:R-:W-:Y:S05]  /*8b60*/  BSYNC.RECONVERGENT B1 ;  /* 0x0000000000017941 */ /* 0x000fea0003800200 */
.L_x_2034:
        /* <DEDUP_REMOVED lines=14> */
[----:B---3--:R-:W-:-:S04]  /*8c50*/  IMAD R47, R47, UR8, RZ ;  /* 0x000000082f2f7c24 */ /* 0x008fc8000f8e02ff */
        /* <DEDUP_REMOVED lines=8> */
[----:B------:R-:W0:Y:S01]  /*8ce0*/  MUFU.RCP R14, R14 ;  /* 0x0000000e000e7308 */ /* 0x000e220000001000 */
[----:B------:R-:W-:Y:S01]  /*8cf0*/  IADD3 R47, PT, PT, R3, R47, RZ ;  /* 0x0000002f032f7210 */ /* 0x000fe20007ffe0ff */
[----:B--2---:R-:W-:Y:S01]  /*8d00*/  FMUL.FTZ R13, R15, R12 ;  /* 0x0000000c0f0d7220 */ /* 0x004fe20000410000 */
[----:B0-----:R-:W-:Y:S02]  /*8d10*/  FMUL.FTZ R32, R5, R14 ;  /* 0x0000000e05207220 */ /* 0x001fe40000410000 */
[----:B------:R-:W-:-:S03]  /*8d20*/  LEA.HI.X R5, R2, UR11, R47, 0x1, P1 ;  /* 0x0000000b02057c11 */ /* 0x000fc600088f0c2f */
[----:B------:R-:W-:-:S05]  /*8d30*/  F2FP.BF16.F32.PACK_AB R13, R32, R13 ;  /* 0x0000000d200d723e */ /* 0x000fca00000010ff */
[----:B------:R3:W-:Y:S02]  /*8d40*/  STG.E desc[UR6][R4.64], R13 ;  /* 0x0000000d04007986 */ /* 0x0007e4000c101906 */
.L_x_2037:
[----:B------:R-:W-:Y:S05]  /*8d50*/  BSYNC.RECONVERGENT B1 ;  /* 0x0000000000017941 */ /* 0x000fea0003800200 */
.L_x_2036:
[----:B------:R-:W-:Y:S04]  /*8d60*/  BSSY.RECONVERGENT B1, `(.L_x_2038) ;  /* 0x000001e000017945 */ /* 0x000fe80003800200 */
[----:B------:R-:W-:Y:S05]  /*8d70*/  @P3 BRA `(.L_x_2039) ;  /* 0x0000000000703947 */ /* 0x000fea0003800000 */
[--C-:B------:R-:W-:Y:S01]  /*8d80*/  FADD.FTZ R3, R16, -R38.reuse ;  /* 0x8000002610037221 */ /* 0x100fe20000010000 */
[----:B------:R-:W-:Y:S01]  /*8d90*/  FADD.FTZ R17, R17, -R38 ;  /* 0x8000002611117221 */ /* 0x000fe20000010000 */
[----:B------:R-:W4:Y:S01]  /*8da0*/  LDCU.64 UR8, c[0x0][0x3e0] ;  /* 0x00007c00ff0877ac */ /* 0x000f220008000a00 */
        /* <DEDUP_REMOVED lines=10> */
[----:B----4-:R-:W-:Y:S02]  /*8e50*/  IMAD R17, R97, UR8, RZ ;  /* 0x0000000861117c24 */ /* 0x010fe4000f8e02ff */
[----:B------:R-:W-:-:S05]  /*8e60*/  IMAD.WIDE.U32 R4, R102, UR8, R4 ;  /* 0x0000000866047c25 */ /* 0x000fca000f8e0004 */
[----:B------:R-:W3:Y:S01]  /*8e70*/  MUFU.EX2 R3, R3 ;  /* 0x0000000300037308 */ /* 0x000ee20000000800 */
[----:B------:R-:W-:-:S05]  /*8e80*/  IMAD R17, R102, UR9, R17 ;  /* 0x0000000966117c24 */ /* 0x000fca000f8e0211 */
[----:B------:R-:W-:Y:S01]  /*8e90*/  IADD3 R17, PT, PT, R5, R17, RZ ;  /* 0x0000001105117210 */ /* 0x000fe20007ffe0ff */
[----:B--2---:R-:W-:Y:S01]  /*8ea0*/  FADD.FTZ R12, R2, 1 ;  /* 0x3f800000020c7421 */ /* 0x004fe20000010000 */
[----:B-1----:R-:W-:-:S05]  /*8eb0*/  LEA R2, P1, R4, UR10, 0x1 ;  /* 0x0000000a04027c11 */ /* 0x002fca000f8208ff */
[----:B------:R-:W1:Y:S01]  /*8ec0*/  MUFU.RCP R12, R12 ;  /* 0x0000000c000c7308 */ /* 0x000e620000001000 */
[----:B---3--:R-:W-:Y:S01]  /*8ed0*/  FADD.FTZ R14, R3, 1 ;  /* 0x3f800000030e7421 */ /* 0x008fe20000010000 */
[----:B------:R-:W-:-:S06]  /*8ee0*/  LEA.HI.X R3, R4, UR11, R17, 0x1, P1 ;  /* 0x0000000b04037c11 */ /* 0x000fcc00088f0c11 */
[----:B------:R-:W2:Y:S01]  /*8ef0*/  MUFU.RCP R14, R14 ;  /* 0x0000000e000e7308 */ /* 0x000ea20000001000 */
[----:B-1----:R-:W-:Y:S01]  /*8f00*/  FMUL.FTZ R13, R13, R12 ;  /* 0x0000000c0d0d7220 */ /* 0x002fe20000410000 */
[----:B--2---:R-:W-:-:S05]  /*8f10*/  FMUL.FTZ R16, R15, R14 ;  /* 0x0000000e0f107220 */ /* 0x004fca0000410000 */
[----:B------:R-:W-:-:S05]  /*8f20*/  F2FP.BF16.F32.PACK_AB R13, R16, R13 ;  /* 0x0000000d100d723e */ /* 0x000fca00000010ff */
[----:B------:R4:W-:Y:S02]  /*8f30*/  STG.E desc[UR6][R2.64], R13 ;  /* 0x0000000d02007986 */ /* 0x0009e4000c101906 */
.L_x_2039:
[----:B------:R-:W-:Y:S05]  /*8f40*/  BSYNC.RECONVERGENT B1 ;  /* 0x0000000000017941 */ /* 0x000fea0003800200 */
.L_x_2038:
        /* <DEDUP_REMOVED lines=30> */
.L_x_2041:
[----:B------:R-:W-:Y:S05]  /*9130*/  BSYNC.RECONVERGENT B1 ;  /* 0x0000000000017941 */ /* 0x000fea0003800200 */
.L_x_2040:
[----:B------:R-:W-:Y:S04]  /*9140*/  BSSY.RECONVERGENT B1, `(.L_x_2042) ;  /* 0x000001e000017945 */ /* 0x000fe80003800200 */
[----:B------:R-:W-:Y:S05]  /*9150*/  @P2 BRA `(.L_x_2043) ;  /* 0x0000000000702947 */ /* 0x000fea0003800000 */
[--C-:B------:R-:W-:Y:S01]  /*9160*/  FADD.FTZ R21, R21, -R38.reuse ;  /* 0x8000002615157221 */ /* 0x100fe20000010000 */
[----:B----4-:R-:W-:Y:S01]  /*9170*/  FADD.FTZ R3, R20, -R38 ;  /* 0x8000002614037221 */ /* 0x010fe20000010000 */
        /* <DEDUP_REMOVED lines=26> */
.L_x_2043:
[----:B------:R-:W-:Y:S05]  /*9320*/  BSYNC.RECONVERGENT B1 ;  /* 0x0000000000017941 */ /* 0x000fea0003800200 */
.L_x_2042:
[----:B------:R-:W-:Y:S04]  /*9330*/  BSSY.RECONVERGENT B1, `(.L_x_2044) ;  /* 0x000001e000017945 */ /* 0x000fe80003800200 */
[----:B------:R-:W-:Y:S05]  /*9340*/  @P4 BRA `(.L_x_2045) ;  /* 0x0000000000704947 */ /* 0x000fea0003800000 */
[--C-:B------:R-:W-:Y:S01]  /*9350*/  FADD.FTZ R23, R23, -R38.reuse ;  /* 0x8000002617177221 */ /* 0x100fe20000010000 */
[----:B-1--4-:R-:W-:Y:S01]  /*9360*/  FADD.FTZ R3, R22, -R38 ;  /* 0x8000002616037221 */ /* 0x012fe20000010000 */
[----:B------:R-:W1:Y:S01]  /*9370*/  LDCU.64 UR8, c[0x0][0x3e0] ;  /* 0x00007c00ff0877ac */ /* 0x000e620008000a00 */
[----:B---3--:R-:W-:Y:S01]  /*9380*/  MOV R5, R113 ;  /* 0x0000007100057202 */ /* 0x008fe20000000f00 */
[-C--:B--2---:R-:W-:Y:S01]  /*9390*/  FMUL.FTZ R23, R23, R36.reuse ;  /* 0x0000002417177220 */ /* 0x084fe20000410000 */
[----:B------:R-:W-:Y:S01]  /*93a0*/  FMUL.FTZ R4, R3, R36 ;  /* 0x0000002403047220 */ /* 0x000fe20000410000 */
[----:B------:R-:W2:Y:S02]  /*93b0*/  LDCU.64 UR10, c[0x0][0x380] ;  /* 0x00007000ff0a77ac */ /* 0x000ea40008000a00 */
[----:B-----5:R-:W-:Y:S01]  /*93c0*/  FFMA.FTZ R12, R28, R23, R30 ;  /* 0x000000171c0c7223 */ /* 0x020fe2000001001e */
[----:B------:R-:W-:Y:S01]  /*93d0*/  FFMA.FTZ R11, R29, R4, R31 ;  /* 0x000000041d0b7223 */ /* 0x000fe2000001001f */
[----:B------:R-:W-:-:S02]  /*93e0*/  MOV R4, R110 ;  /* 0x0000006e00047202 */ /* 0x000fc40000000f00 */
[----:B------:R-:W-:Y:S01]  /*93f0*/  FMUL.FTZ R2, R12, -1.4426950216293334961 ;  /* 0xbfb8aa3b0c027820 */ /* 0x000fe20000410000 */
[----:B------:R-:W-:-:S05]  /*9400*/  FMUL.FTZ R3, R11, -1.4426950216293334961 ;  /* 0xbfb8aa3b0b037820 */ /* 0x000fca0000410000 */
[----:B------:R-:W3:Y:S01]  /*9410*/  MUFU.EX2 R2, R2 ;  /* 0x0000000200027308 */ /* 0x000ee20000000800 */
[----:B-1----:R-:W-:Y:S02]  /*9420*/  IMAD R8, R8, UR8, RZ ;  /* 0x0000000808087c24 */ /* 0x002fe4000f8e02ff */
[----:B------:R-:W-:-:S05]  /*9430*/  IMAD.WIDE.U32 R4, R7, UR8, R4 ;  /* 0x0000000807047c25 */ /* 0x000fca000f8e0004 */
[----:B------:R-:W1:Y:S01]  /*9440*/  MUFU.EX2 R3, R3 ;  /* 0x0000000300037308 */ /* 0x000e620000000800 */
[----:B------:R-:W-:-:S05]  /*9450*/  IMAD R13, R7, UR9, R8 ;  /* 0x00000009070d7c24 */ /* 0x000fca000f8e0208 */
[----:B------:R-:W-:Y:S01]  /*9460*/  IADD3 R13, PT, PT, R5, R13, RZ ;  /* 0x0000000d050d7210 */ /* 0x000fe20007ffe0ff */
[----:B---3--:R-:W-:Y:S01]  /*9470*/  FADD.FTZ R9, R2, 1 ;  /* 0x3f80000002097421 */ /* 0x008fe20000010000 */
[----:B--2---:R-:W-:-:S05]  /*9480*/  LEA R2, P1, R4, UR10, 0x1 ;  /* 0x0000000a04027c11 */ /* 0x004fca000f8208ff */
[----:B------:R-:W2:Y:S01]  /*9490*/  MUFU.RCP R9, R9 ;  /* 0x0000000900097308 */ /* 0x000ea20000001000 */
[----:B-1----:R-:W-:Y:S01]  /*94a0*/  FADD.FTZ R10, R3, 1 ;  /* 0x3f800000030a7421 */ /* 0x002fe20000010000 */
[----:B------:R-:W-:-:S06]  /*94b0*/  LEA.HI.X R3, R4, UR11, R13, 0x1, P1 ;  /* 0x0000000b04037c11 */ /* 0x000fcc00088f0c0d */
[----:B------:R-:W1:Y:S01]  /*94c0*/  MUFU.RCP R10, R10 ;  /* 0x0000000a000a7308 */ /* 0x000e620000001000 */
[----:B--2---:R-:W-:Y:S01]  /*94d0*/  FMUL.FTZ R7, R12, R9 ;  /* 0x000000090c077220 */ /* 0x004fe20000410000 */
[----:B-1----:R-:W-:-:S05]  /*94e0*/  FMUL.FTZ R8, R11, R10 ;  /* 0x0000000a0b087220 */ /* 0x002fca0000410000 */
[----:B------:R-:W-:-:S05]  /*94f0*/  F2FP.BF16.F32.PACK_AB R7, R8, R7 ;  /* 0x000000070807723e */ /* 0x000fca00000010ff */
[----:B------:R1:W-:Y:S02]  /*9500*/  STG.E desc[UR6][R2.64], R7 ;  /* 0x0000000702007986 */ /* 0x0003e4000c101906 */
.L_x_2045:
[----:B------:R-:W-:Y:S05]  /*9510*/  BSYNC.RECONVERGENT B1 ;  /* 0x0000000000017941 */ /* 0x000fea0003800200 */
.L_x_2044:
[----:B------:R-:W-:Y:S01]  /*9520*/  ISETP.GE.U32.AND P5, PT, R100, UR4, PT ;  /* 0x0000000464007c0c */ /* 0x000fe2000bfa6070 */
[----:B------:R-:W-:Y:S01]  /*9530*/  BSSY.RECONVERGENT B1, `(.L_x_2046) ;  /* 0x0000033000017945 */ /* 0x000fe20003800200 */
[----:B-1-34-:R-:W-:Y:S02]  /*9540*/  IADD3 R13, PT, PT, R37, 0x88, RZ ;  /* 0x00000088250d7810 */ /* 0x01afe40007ffe0ff */
        /* <DEDUP_REMOVED lines=23> */
[----:B------:R-:W1:Y:S01]  /*96c0*/  LDCU.64 UR8, c[0x0][0x3e0] ;  /* 0x00007c00ff0877ac */ /* 0x000e620008000a00 */
[----:B------:R-:W-:Y:S01]  /*96d0*/  MOV R5, R113 ;  /* 0x0000007100057202 */ /* 0x000fe20000000f00 */
        /* <DEDUP_REMOVED lines=24> */
.L_x_2047:
[----:B------:R-:W-:Y:S05]  /*9860*/  BSYNC.RECONVERGENT B1 ;  /* 0x0000000000017941 */ /* 0x000fea0003800200 */
.L_x_2046:
[----:B------:R-:W-:Y:S04]  /*9870*/  BSSY.RECONVERGENT B1, `(.L_x_2048) ;  /* 0x000001e000017945 */ /* 0x000fe80003800200 */
[----:B------:R-:W-:Y:S05]  /*9880*/  @P2 BRA `(.L_x_2049) ;  /* 0x0000000000702947 */ /* 0x000fea0003800000 */
[--C-:B------:R-:W-:Y:S01]  /*9890*/  FADD.FTZ R27, R27, -R38.reuse ;  /* 0x800000261b1b7221 */ /* 0x100fe20000010000 */
[----:B-1----:R-:W-:Y:S01]  /*98a0*/  FADD.FTZ R3, R26, -R38 ;  /* 0x800000261a037221 */ /* 0x002fe20000010000 */
        /* <DEDUP_REMOVED lines=9> */
[----:B------:R-:W3:Y:S01]  /*9940*/  MUFU.EX2 R2, R2 ;  /* 0x0000000200027308 */ /* 0x000ee20000000800 */
[----:B-1----:R-:W-:-:S04]  /*9950*/  IMAD R5, R22, UR8, RZ ;  /* 0x0000000816057c24 */ /* 0x002fc8000f8e02ff */
[----:B------:R-:W-:-:S03]  /*9960*/  IMAD R5, R0, UR9, R5 ;  /* 0x0000000900057c24 */ /* 0x000fc6000f8e0205 */
[----:B------:R-:W1:Y:S01]  /*9970*/  MUFU.EX2 R4, R4 ;  /* 0x0000000400047308 */ /* 0x000e620000000800 */
[----:B---3--:R-:W-:Y:S01]  /*9980*/  FADD.FTZ R16, R2, 1 ;  /* 0x3f80000002107421 */ /* 0x008fe20000010000 */
[----:B------:R-:W-:-:S06]  /*9990*/  MOV R2, R110 ;  /* 0x0000006e00027202 */ /* 0x000fcc0000000f00 */
[----:B------:R-:W3:Y:S01]  /*99a0*/  MUFU.RCP R16, R16 ;  /* 0x0000001000107308 */ /* 0x000ee20000001000 */
[----:B------:R-:W-:-:S04]  /*99b0*/  IMAD.WIDE.U32 R2, R0, UR8, R2 ;  /* 0x0000000800027c25 */ /* 0x000fc8000f8e0002 */
[----:B-1----:R-:W-:Y:S01]  /*99c0*/  FADD.FTZ R17, R4, 1 ;  /* 0x3f80000004117421 */ /* 0x002fe20000010000 */
[----:B--2---:R-:W-:-:S05]  /*99d0*/  LEA R4, P2, R2, UR10, 0x1 ;  /* 0x0000000a02047c11 */ /* 0x004fca000f8408ff */
[----:B------:R-:W1:Y:S01]  /*99e0*/  MUFU.RCP R17, R17 ;  /* 0x0000001100117308 */ /* 0x000e620000001000 */
[----:B------:R-:W-:-:S04]  /*99f0*/  IADD3 R5, PT, PT, R3, R5, RZ ;  /* 0x0000000503057210 */ /* 0x000fc80007ffe0ff */
[----:B------:R-:W-:Y:S01]  /*9a00*/  LEA.HI.X R5, R2, UR11, R5, 0x1, P2 ;  /* 0x0000000b02057c11 */ /* 0x000fe200090f0c05 */
[----:B---3--:R-:W-:Y:S01]  /*9a10*/  FMUL.FTZ R0, R27, R16 ;  /* 0x000000101b007220 */ /* 0x008fe20000410000 */
[----:B-1----:R-:W-:-:S05]  /*9a20*/  FMUL.FTZ R19, R18, R17 ;  /* 0x0000001112137220 */ /* 0x002fca0000410000 */
[----:B------:R-:W-:-:S05]  /*9a30*/  F2FP.BF16.F32.PACK_AB R19, R19, R0 ;  /* 0x000000001313723e */ /* 0x000fca00000010ff */
[----:B------:R3:W-:Y:S02]  /*9a40*/  STG.E desc[UR6][R4.64], R19 ;  /* 0x0000001304007986 */ /* 0x0007e4000c101906 */
.L_x_2049:
[----:B------:R-:W-:Y:S05]  /*9a50*/  BSYNC.RECONVERGENT B1 ;  /* 0x0000000000017941 */ /* 0x000fea0003800200 */
.L_x_2048:
        /* <DEDUP_REMOVED lines=10> */
[----:B------:R-:W-:Y:S01]  /*9b00*/  FFMA.FTZ R18, R29, R2, R31 ;  /* 0x000000021d127223 */ /* 0x000fe2000001001f */
[----:B------:R-:W-:-:S02]  /*9b10*/  MOV R2, R110 ;  /* 0x0000006e00027202 */ /* 0x000fc40000000f00 */
[----:B------:R-:W-:Y:S01]  /*9b20*/  FMUL.FTZ R0, R53, -1.4426950216293334961 ;  /* 0xbfb8aa3b35007820 */ /* 0x000fe20000410000 */
[----:B---3--:R-:W-:-:S05]  /*9b30*/  FMUL.FTZ R4, R18, -1.4426950216293334961 ;  /* 0xbfb8aa3b12047820 */ /* 0x008fca0000410000 */
[----:B------:R-:W3:Y:S01]  /*9b40*/  MUFU.EX2 R0, R0 ;  /* 0x0000000000007308 */ /* 0x000ee20000000800 */
[----:B-1----:R-:W-:Y:S02]  /*9b50*/  IMAD R15, R15, UR8, RZ ;  /* 0x000000080f0f7c24 */ /* 0x002fe4000f8e02ff */
[----:B------:R-:W-:-:S05]  /*9b60*/  IMAD.WIDE.U32 R2, R6, UR8, R2 ;  /* 0x0000000806027c25 */ /* 0x000fca000f8e0002 */
[----:B------:R-:W1:Y:S01]  /*9b70*/  MUFU.EX2 R4, R4 ;  /* 0x0000000400047308 */ /* 0x000e620000000800 */
[----:B------:R-:W-:-:S05]  /*9b80*/  IMAD R5, R6, UR9, R15 ;  /* 0x0000000906057c24 */ /* 0x000fca000f8e020f */
[----:B------:R-:W-:Y:S01]  /*9b90*/  IADD3 R5, PT, PT, R3, R5, RZ ;  /* 0x0000000503057210 */ /* 0x000fe20007ffe0ff */
[----:B---3--:R-:W-:-:S06]  /*9ba0*/  FADD.FTZ R16, R0, 1 ;  /* 0x3f80000000107421 */ /* 0x008fcc0000010000 */
[----:B------:R-:W3:Y:S01]  /*9bb0*/  MUFU.RCP R16, R16 ;  /* 0x0000001000107308 */ /* 0x000ee20000001000 */
[----:B-1----:R-:W-:Y:S01]  /*9bc0*/  FADD.FTZ R17, R4, 1 ;  /* 0x3f80000004117421 */ /* 0x002fe20000010000 */
[----:B--2---:R-:W-:-:S04]  /*9bd0*/  LEA R4, P1, R2, UR10, 0x1 ;  /* 0x0000000a02047c11 */ /* 0x004fc8000f8208ff */
[----:B------:R-:W-:Y:S02]  /*9be0*/  LEA.HI.X R5, R2, UR11, R5, 0x1, P1 ;  /* 0x0000000b02057c11 */ /* 0x000fe400088f0c05 */
[----:B------:R-:W1:Y:S01]  /*9bf0*/  MUFU.RCP R17, R17 ;  /* 0x0000001100117308 */ /* 0x000e620000001000 */
[----:B---3--:R-:W-:Y:S01]  /*9c00*/  FMUL.FTZ R0, R53, R16 ;  /* 0x0000001035007220 */ /* 0x008fe20000410000 */
[----:B-1----:R-:W-:-:S05]  /*9c10*/  FMUL.FTZ R15, R18, R17 ;  /* 0x00000011120f7220 */ /* 0x002fca0000410000 */
[----:B------:R-:W-:-:S05]  /*9c20*/  F2FP.BF16.F32.PACK_AB R15, R15, R0 ;  /* 0x000000000f0f723e */ /* 0x000fca00000010ff */
[----:B------:R4:W-:Y:S02]  /*9c30*/  STG.E desc[UR6][R4.64], R15 ;  /* 0x0000000f04007986 */ /* 0x0009e4000c101906 */
.L_x_2051:
[----:B------:R-:W-:Y:S05]  /*9c40*/  BSYNC.RECONVERGENT B1 ;  /* 0x0000000000017941 */ /* 0x000fea0003800200 */
.L_x_2050:
        /* <DEDUP_REMOVED lines=13> */
[----:B---34-:R-:W-:-:S05]  /*9d20*/  FMUL.FTZ R4, R16, -1.4426950216293334961 ;  /* 0xbfb8aa3b10047820 */ /* 0x018fca0000410000 */
        /* <DEDUP_REMOVED lines=16> */
.L_x_2053:
[----:B------:R-:W-:Y:S05]  /*9e30*/  BSYNC.RECONVERGENT B1 ;  /* 0x0000000000017941 */ /* 0x000fea0003800200 */
.L_x_2052:
[----:B------:R-:W-:Y:S04]  /*9e40*/  BSSY.RECONVERGENT B1, `(.L_x_2054) ;  /* 0x000001e000017945 */ /* 0x000fe80003800200 */
[----:B------:R-:W-:Y:S05]  /*9e50*/  @P3 BRA `(.L_x_2055) ;  /* 0x0000000000703947 */ /* 0x000fea0003800000 */
[--C-:B-1----:R-:W-:Y:S01]  /*9e60*/  FADD.FTZ R3, R56, -R38.reuse ;  /* 0x8000002638037221 */ /* 0x102fe20000010000 */
[----:B------:R-:W-:Y:S01]  /*9e70*/  FADD.FTZ R57, R57, -R38 ;  /* 0x8000002639397221 */ /* 0x000fe20000010000 */
[----:B------:R-:W1:Y:S02]  /*9e80*/  LDCU.64 UR8, c[0x0][0x3e0] ;  /* 0x00007c00ff0877ac */ /* 0x000e640008000a00 */
[-C--:B--2---:R-:W-:Y:S01]  /*9e90*/  FMUL.FTZ R3, R3, R36.reuse ;  /* 0x0000002403037220 */ /* 0x084fe20000410000 */
[----:B------:R-:W-:Y:S01]  /*9ea0*/  FMUL.FTZ R2, R57, R36 ;  /* 0x0000002439027220 */ /* 0x000fe20000410000 */
[----:B------:R-:W2:Y:S02]  /*9eb0*/  LDCU.64 UR10, c[0x0][0x380] ;  /* 0x00007000ff0a77ac */ /* 0x000ea40008000a00 */
[----:B---345:R-:W-:Y:S01]  /*9ec0*/  FFMA.FTZ R5, R28, R3, R30 ;  /* 0x000000031c057223 */ /* 0x038fe2000001001e */
[----:B------:R-:W-:Y:S01]  /*9ed0*/  FFMA.FTZ R14, R29, R2, R31 ;  /* 0x000000021d0e7223 */ /* 0x000fe2000001001f */
[----:B------:R-:W-:-:S02]  /*9ee0*/  MOV R2, R110 ;  /* 0x0000006e00027202 */ /* 0x000fc40000000f00 */
[----:B------:R-:W-:Y:S01]  /*9ef0*/  FMUL.FTZ R0, R5, -1.4426950216293334961 ;  /* 0xbfb8aa3b05007820 */ /* 0x000fe20000410000 */
[----:B------:R-:W-:Y:S01]  /*9f00*/  FMUL.FTZ R4, R14, -1.4426950216293334961 ;  /* 0xbfb8aa3b0e047820 */ /* 0x000fe20000410000 */
[----:B------:R-:W-:-:S04]  /*9f10*/  MOV R3, R113 ;  /* 0x0000007100037202 */ /* 0x000fc80000000f00 */
        /* <DEDUP_REMOVED lines=9> */
[----:B--2---:R-:W-:-:S06]  /*9fb0*/  LEA R4, P1, R2, UR10, 0x1 ;  /* 0x0000000a02047c11 */ /* 0x004fcc000f8208ff */
[----:B------:R-:W1:Y:S01]  /*9fc0*/  MUFU.RCP R13, R13 ;  /* 0x0000000d000d7308 */ /* 0x000e620000001000 */
[----:B---3--:R-:W-:Y:S01]  /*9fd0*/  FMUL.FTZ R0, R5, R6 ;  /* 0x0000000605007220 */ /* 0x008fe20000410000 */
[----:B------:R-:W-:Y:S01]  /*9fe0*/  LEA.HI.X R5, R2, UR11, R15, 0x1, P1 ;  /* 0x0000000b02057c11 */ /* 0x000fe200088f0c0f */
[----:B-1----:R-:W-:-:S05]  /*9ff0*/  FMUL.FTZ R11, R14, R13 ;  /* 0x0000000d0e0b7220 */ /* 0x002fca0000410000 */
[----:B------:R-:W-:-:S05]  /*a000*/  F2FP.BF16.F32.PACK_AB R11, R11, R0 ;  /* 0x000000000b0b723e */ /* 0x000fca00000010ff */
[----:B------:R1:W-:Y:S02]  /*a010*/  STG.E desc[UR6][R4.64], R11 ;  /* 0x0000000b04007986 */ /* 0x0003e4000c101906 */
.L_x_2055:
[----:B------:R-:W-:Y:S05]  /*a020*/  BSYNC.RECONVERGENT B1 ;  /* 0x0000000000017941 */ /* 0x000fea0003800200 */
.L_x_2054:
        /* <DEDUP_REMOVED lines=30> */
.L_x_2057:
[----:B------:R-:W-:Y:S05]  /*a210*/  BSYNC.RECONVERGENT B1 ;  /* 0x0000000000017941 */ /* 0x000fea0003800200 */
.L_x_2056:
[----:B------:R-:W-:Y:S01]  /*a220*/  ISETP.GE.U32.AND P5, PT, R43, UR4, PT ;  /* 0x000000042b007c0c */ /* 0x000fe2000bfa6070 */
[----:B------:R-:W-:Y:S01]  /*a230*/  BSSY.RECONVERGENT B1, `(.L_x_2058) ;  /* 0x0000031000017945 */ /* 0x000fe20003800200 */
[C---:B-1----:R-:W-:Y:S02]  /*a240*/  IADD3 R9, PT, PT, R37.reuse, 0xb8, RZ ;  /* 0x000000b825097810 */ /* 0x042fe40007ffe0ff */
[----:B------:R-:W-:Y:S02]  /*a250*/  ISETP.GE.AND.EX P5, PT, R48, UR5, PT, P5 ;  /* 0x0000000530007c0c */ /* 0x000fe4000bfa6350 */
[----:B------:R-:W-:Y:S02]  /*a260*/  IADD3 R3, PT, PT, R37, 0xc8, RZ ;  /* 0x000000c825037810 */ /* 0x000fe40007ffe0ff */
        /* <DEDUP_REMOVED lines=17> */
[--C-:B------:R-:W-:Y:S01]  /*a380*/  FADD.FTZ R61, R61, -R38.reuse ;  /* 0x800000263d3d7221 */ /* 0x100fe20000010000 */
[----:B---34-:R-:W-:Y:S01]  /*a390*/  FADD.FTZ R5, R60, -R38 ;  /* 0x800000263c057221 */ /* 0x018fe20000010000 */
        /* <DEDUP_REMOVED lines=10> */
[----:B-1----:R-:W-:-:S07]  /*a440*/  IMAD R48, R48, UR8, RZ ;  /* 0x0000000830307c24 */ /* 0x002fce000f8e02ff */
[----:B------:R-:W1:Y:S01]  /*a450*/  MUFU.EX2 R10, R10 ;  /* 0x0000000a000a7308 */ /* 0x000e620000000800 */
[----:B---3--:R-:W-:Y:S01]  /*a460*/  FADD.FTZ R14, R4, 1 ;  /* 0x3f800000040e7421 */ /* 0x008fe20000010000 */
[----:B------:R-:W-:-:S06]  /*a470*/  MOV R4, R110 ;  /* 0x0000006e00047202 */ /* 0x000fcc0000000f00 */
[----:B------:R-:W3:Y:S01]  /*a480*/  MUFU.RCP R14, R14 ;  /* 0x0000000e000e7308 */ /* 0x000ee20000001000 */
[----:B------:R-:W-:-:S04]  /*a490*/  IMAD.WIDE.U32 R4, R43, UR8, R4 ;  /* 0x000000082b047c25 */ /* 0x000fc8000f8e0004 */
[----:B-1----:R-:W-:Y:S01]  /*a4a0*/  FADD.FTZ R16, R10, 1 ;  /* 0x3f8000000a107421 */ /* 0x002fe20000010000 */
[----:B------:R-:W-:Y:S01]  /*a4b0*/  IMAD R43, R43, UR9, R48 ;  /* 0x000000092b2b7c24 */ /* 0x000fe2000f8e0230 */
[----:B--2---:R-:W-:-:S04]  /*a4c0*/  LEA R10, P5, R4, UR10, 0x1 ;  /* 0x0000000a040a7c11 */ /* 0x004fc8000f8a08ff */
[----:B------:R-:W1:Y:S01]  /*a4d0*/  MUFU.RCP R16, R16 ;  /* 0x0000001000107308 */ /* 0x000e620000001000 */
[----:B------:R-:W-:Y:S01]  /*a4e0*/  IADD3 R43, PT, PT, R5, R43, RZ ;  /* 0x0000002b052b7210 */ /* 0x000fe20007ffe0ff */
[----:B---3--:R-:W-:Y:S01]  /*a4f0*/  FMUL.FTZ R15, R61, R14 ;  /* 0x0000000e3d0f7220 */ /* 0x008fe20000410000 */
[----:B-1----:R-:W-:Y:S02]  /*a500*/  FMUL.FTZ R18, R11, R16 ;  /* 0x000000100b127220 */ /* 0x002fe40000410000 */
[----:B------:R-:W-:-:S03]  /*a510*/  LEA.HI.X R11, R4, UR11, R43, 0x1, P5 ;  /* 0x0000000b040b7c11 */ /* 0x000fc6000a8f0c2b */
[----:B------:R-:W-:-:S05]  /*a520*/  F2FP.BF16.F32.PACK_AB R15, R18, R15 ;  /* 0x0000000f120f723e */ /* 0x000fca00000010ff */
[----:B------:R1:W-:Y:S02]  /*a530*/  STG.E desc[UR6][R10.64], R15 ;  /* 0x0000000f0a007986 */ /* 0x0003e4000c101906 */
.L_x_2059:
[----:B------:R-:W-:Y:S05]  /*a540*/  BSYNC.RECONVERGENT B1 ;  /* 0x0000000000017941 */ /* 0x000fea0003800200 */
.L_x_2058:
[----:B------:R-:W-:Y:S04]  /*a550*/  BSSY.RECONVERGENT B1, `(.L_x_2060) ;  /* 0x000001e000017945 */ /* 0x000fe80003800200 */
[----:B------:R-:W-:Y:S05]  /*a560*/  @P2 BRA `(.L_x_2061) ;  /* 0x0000000000702947 */ /* 0x000fea0003800000 */
[--C-:B---34-:R-:W-:Y:S01]  /*a570*/  FADD.FTZ R5, R62, -R38.reuse ;  /* 0x800000263e057221 */ /* 0x118fe20000010000 */
[----:B------:R-:W-:Y:S01]  /*a580*/  FADD.FTZ R63, R63, -R38 ;  /* 0x800000263f3f7221 */ /* 0x000fe20000010000 */
[----:B------:R-:W3:Y:S02]  /*a590*/  LDCU.64 UR8, c[0x0][0x3e0] ;  /* 0x00007c00ff0877ac */ /* 0x000ee40008000a00 */
[-C--:B--2---:R-:W-:Y:S01]  /*a5a0*/  FMUL.FTZ R5, R5, R36.reuse ;  /* 0x0000002405057220 */ /* 0x084fe20000410000 */
[----:B-1----:R-:W-:Y:S01]  /*a5b0*/  FMUL.FTZ R10, R63, R36 ;  /* 0x000000243f0a7220 */ /* 0x002fe20000410000 */
[----:B------:R-:W1:Y:S02]  /*a5c0*/  LDCU.64 UR10, c[0x0][0x380] ;  /* 0x00007000ff0a77ac */ /* 0x000e640008000a00 */
[----:B-----5:R-:W-:Y:S01]  /*a5d0*/  FFMA.FTZ R11, R28, R5, R30 ;  /* 0x000000051c0b7223 */ /* 0x020fe2000001001e */
[----:B------:R-:W-:Y:S01]  /*a5e0*/  FFMA.FTZ R16, R29, R10, R31 ;  /* 0x0000000a1d107223 */ /* 0x000fe2000001001f */
[----:B------:R-:W-:-:S02]  /*a5f0*/  MOV R5, R113 ;  /* 0x0000007100057202 */ /* 0x000fc40000000f00 */
        /* <DEDUP_REMOVED lines=13> */
[----:B------:R-:W-:Y:S01]  /*a6d0*/  IADD3 R19, PT, PT, R5, R19, RZ ;  /* 0x0000001305137210 */ /* 0x000fe20007ffe0ff */
[----:B--2---:R-:W-:-:S03]  /*a6e0*/  FMUL.FTZ R8, R11, R14 ;  /* 0x0000000e0b087220 */ /* 0x004fc60000410000 */
[----:B------:R-:W-:Y:S01]  /*a6f0*/  LEA.HI.X R11, R4, UR11, R19, 0x1, P2 ;  /* 0x0000000b040b7c11 */ /* 0x000fe200090f0c13 */
[----:B-1----:R-:W-:-:S05]  /*a700*/  FMUL.FTZ R17, R16, R15 ;  /* 0x0000000f10117220 */ /* 0x002fca0000410000 */
[----:B------:R-:W-:-:S05]  /*a710*/  F2FP.BF16.F32.PACK_AB R17, R17, R8 ;  /* 0x000000081111723e */ /* 0x000fca00000010ff */
[----:B------:R1:W-:Y:S02]  /*a720*/  STG.E desc[UR6][R10.64], R17 ;  /* 0x000000110a007986 */ /* 0x0003e4000c101906 */
.L_x_2061:
[----:B------:R-:W-:Y:S05]  /*a730*/  BSYNC.RECONVERGENT B1 ;  /* 0x0000000000017941 */ /* 0x000fea0003800200 */
.L_x_2060:
[----:B------:R-:W-:Y:S04]  /*a740*/  BSSY.RECONVERGENT B1, `(.L_x_2062) ;  /* 0x000001e000017945 */ /* 0x000fe80003800200 */
[----:B------:R-:W-:Y:S05]  /*a750*/  @P1 BRA `(.L_x_2063) ;  /* 0x0000000000701947 */ /* 0x000fea0003800000 */
[--C-:B---34-:R-:W-:Y:S01]  /*a760*/  FADD.FTZ R5, R64, -R38.reuse ;  /* 0x8000002640057221 */ /* 0x118fe20000010000 */
[----:B------:R-:W-:Y:S01]  /*a770*/  FADD.FTZ R65, R65, -R38 ;  /* 0x8000002641417221 */ /* 0x000fe20000010000 */
[----:B------:R-:W3:Y:S02]  /*a780*/  LDCU.64 UR8, c[0x0][0x3e0] ;  /* 0x00007c00ff0877ac */ /* 0x000ee40008000a00 */
[-C--:B--2---:R-:W-:Y:S01]  /*a790*/  FMUL.FTZ R5, R5, R36.reuse ;  /* 0x0000002405057220 */ /* 0x084fe20000410000 */
[----:B------:R-:W-:Y:S01]  /*a7a0*/  FMUL.FTZ R8, R65, R36 ;  /* 0x0000002441087220 */ /* 0x000fe20000410000 */
[----:B------:R-:W2:Y:S02]  /*a7b0*/  LDCU.64 UR10, c[0x0][0x380] ;  /* 0x00007000ff0a77ac */ /* 0x000ea40008000a00 */
[----:B-1---5:R-:W-:Y:S01]  /*a7c0*/  FFMA.FTZ R11, R28, R5, R30 ;  /* 0x000000051c0b7223 */ /* 0x022fe2000001001e */
[----:B------:R-:W-:Y:S01]  /*a7d0*/  FFMA.FTZ R15, R29, R8, R31 ;  /* 0x000000081d0f7223 */ /* 0x000fe2000001001f */
[----:B------:R-:W-:-:S02]  /*a7e0*/  MOV R5, R113 ;  /* 0x0000007100057202 */ /* 0x000fc40000000f00 */
[----:B------:R-:W-:Y:S01]  /*a7f0*/  FMUL.FTZ R4, R11, -1.4426950216293334961 ;  /* 0xbfb8aa3b0b047820 */ /* 0x000fe20000410000 */
[----:B------:R-:W-:-:S05]  /*a800*/  FMUL.FTZ R10, R15, -1.4426950216293334961 ;  /* 0xbfb8aa3b0f0a7820 */ /* 0x000fca0000410000 */
[----:B------:R-:W1:Y:S01]  /*a810*/  MUFU.EX2 R4, R4 ;  /* 0x0000000400047308 */ /* 0x000e620000000800 */
[----:B---3--:R-:W-:-:S04]  /*a820*/  IMAD R16, R13, UR8, RZ ;  /* 0x000000080d107c24 */ /* 0x008fc8000f8e02ff */
[----:B------:R-:W-:-:S03]  /*a830*/  IMAD R13, R7, UR9, R16 ;  /* 0x00000009070d7c24 */ /* 0x000fc6000f8e0210 */
[----:B------:R-:W3:Y:S01]  /*a840*/  MUFU.EX2 R10, R10 ;  /* 0x0000000a000a7308 */ /* 0x000ee20000000800 */
[----:B-1----:R-:W-:Y:S01]  /*a850*/  FADD.FTZ R8, R4, 1 ;  /* 0x3f80000004087421 */ /* 0x002fe20000010000 */
[----:B------:R-:W-:-:S06]  /*a860*/  MOV R4, R110 ;  /* 0x0000006e00047202 */ /* 0x000fcc0000000f00 */
[----:B------:R-:W1:Y:S01]  /*a870*/  MUFU.RCP R8, R8 ;  /* 0x0000000800087308 */ /* 0x000e620000001000 */
[----:B------:R-:W-:-:S04]  /*a880*/  IMAD.WIDE.U32 R4, R7, UR8, R4 ;  /* 0x0000000807047c25 */ /* 0x000fc8000f8e0004 */
[----:B---3--:R-:W-:Y:S01]  /*a890*/  FADD.FTZ R14, R10, 1 ;  /* 0x3f8000000a0e7421 */ /* 0x008fe20000010000 */
[----:B--2---:R-:W-:-:S05]  /*a8a0*/  LEA R10, P1, R4, UR10, 0x1 ;  /* 0x0000000a040a7c11 */ /* 0x004fca000f8208ff */
[----:B------:R-:W2:Y:S01]  /*a8b0*/  MUFU.RCP R14, R14 ;  /* 0x0000000e000e7308 */ /* 0x000ea20000001000 */
[----:B------:R-:W-:Y:S01]  /*a8c0*/  IADD3 R13, PT, PT, R5, R13, RZ ;  /* 0x0000000d050d7210 */ /* 0x000fe20007ffe0ff */
[----:B-1----:R-:W-:-:S03]  /*a8d0*/  FMUL.FTZ R7, R11, R8 ;  /* 0x000000080b077220 */ /* 0x002fc60000410000 */
[----:B------:R-:W-:Y:S01]  /*a8e0*/  LEA.HI.X R11, R4, UR11, R13, 0x1, P1 ;  /* 0x0000000b040b7c11 */ /* 0x000fe200088f0c0d */
[----:B--2---:R-:W-:-:S05]  /*a8f0*/  FMUL.FTZ R16, R15, R14 ;  /* 0x0000000e0f107220 */ /* 0x004fca0000410000 */
[----:B------:R-:W-:-:S05]  /*a900*/  F2FP.BF16.F32.PACK_AB R7, R16, R7 ;  /* 0x000000071007723e */ /* 0x000fca00000010ff */
[----:B------:R1:W-:Y:S02]  /*a910*/  STG.E desc[UR6][R10.64], R7 ;  /* 0x000000070a007986 */ /* 0x0003e4000c101906 */
.L_x_2063:
[----:B------:R-:W-:Y:S05]  /*a920*/  BSYNC.RECONVERGENT B1 ;  /* 0x0000000000017941 */ /* 0x000fea0003800200 */
.L_x_2062:
        /* <DEDUP_REMOVED lines=14> */
[----:B---3--:R-:W-:-:S07]  /*aa10*/  IMAD R12, R12, UR8, RZ ;  /* 0x000000080c0c7c24 */ /* 0x008fce000f8e02ff */
[----:B------:R-:W3:Y:S01]  /*aa20*/  MUFU.EX2 R8, R8 ;  /* 0x0000000800087308 */ /* 0x000ee20000000800 */
[----:B-1----:R-:W-:Y:S01]  /*aa30*/  FADD.FTZ R7, R4, 1 ;  /* 0x3f80000004077421 */ /* 0x002fe20000010000 */
[----:B------:R-:W-:-:S06]  /*aa40*/  MOV R4, R110 ;  /* 0x0000006e00047202 */ /* 0x000fcc0000000f00 */
[----:B------:R-:W1:Y:S01]  /*aa50*/  MUFU.RCP R7, R7 ;  /* 0x0000000700077308 */ /* 0x000e620000001000 */
[----:B------:R-:W-:-:S04]  /*aa60*/  IMAD.WIDE.U32 R4, R9, UR8, R4 ;  /* 0x0000000809047c25 */ /* 0x000fc8000f8e0004 */
[----:B---3--:R-:W-:Y:S01]  /*aa70*/  FADD.FTZ R11, R8, 1 ;  /* 0x3f800000080b7421 */ /* 0x008fe20000010000 */
[----:B------:R-:W-:Y:S01]  /*aa80*/  IMAD R9, R9, UR9, R12 ;  /* 0x0000000909097c24 */ /* 0x000fe2000f8e020c */
[----:B--2---:R-:W-:-:S04]  /*aa90*/  LEA R8, P1, R4, UR10, 0x1 ;  /* 0x0000000a04087c11 */ /* 0x004fc8000f8208ff */
[----:B------:R-:W2:Y:S01]  /*aaa0*/  MUFU.RCP R11, R11 ;  /* 0x0000000b000b7308 */ /* 0x000ea20000001000 */
[----:B------:R-:W-:-:S04]  /*aab0*/  IADD3 R9, PT, PT, R5, R9, RZ ;  /* 0x0000000905097210 */ /* 0x000fc80007ffe0ff */
[----:B------:R-:W-:Y:S01]  /*aac0*/  LEA.HI.X R9, R4, UR11, R9, 0x1, P1 ;  /* 0x0000000b04097c11 */ /* 0x000fe200088f0c09 */
[----:B-1----:R-:W-:Y:S01]  /*aad0*/  FMUL.FTZ R10, R10, R7 ;  /* 0x000000070a0a7220 */ /* 0x002fe20000410000 */
[----:B--2---:R-:W-:-:S05]  /*aae0*/  FMUL.FTZ R13, R14, R11 ;  /* 0x0000000b0e0d7220 */ /* 0x004fca0000410000 */
[----:B------:R-:W-:-:S05]  /*aaf0*/  F2FP.BF16.F32.PACK_AB R13, R13, R10 ;  /* 0x0000000a0d0d723e */ /* 0x000fca00000010ff */
[----:B------:R1:W-:Y:S02]  /*ab00*/  STG.E desc[UR6][R8.64], R13 ;  /* 0x0000000d08007986 */ /* 0x0003e4000c101906 */
.L_x_2065:
[----:B------:R-:W-:Y:S05]  /*ab10*/  BSYNC.RECONVERGENT B1 ;  /* 0x0000000000017941 */ /* 0x000fea0003800200 */
.L_x_2064:
        /* <DEDUP_REMOVED lines=30> */
.L_x_2067:
[----:B------:R-:W-:Y:S05]  /*ad00*/  BSYNC.RECONVERGENT B1 ;  /* 0x0000000000017941 */ /* 0x000fea0003800200 */
.L_x_2066:
        /* <DEDUP_REMOVED lines=30> */
.L_x_2069:
[----:B------:R-:W-:Y:S05]  /*aef0*/  BSYNC.RECONVERGENT B1 ;  /* 0x0000000000017941 */ /* 0x000fea0003800200 */
.L_x_2068:
[----:B------:R-:W-:Y:S01]  /*af00*/  ISETP.GE.U32.AND P5, PT, R41, UR4, PT ;  /* 0x0000000429007c0c */ /* 0x000fe2000bfa6070 */
[----:B------:R-:W-:Y:S01]  /*af10*/  BSSY.RECONVERGENT B1, `(.L_x_2070) ;  /* 0x000002f000017945 */ /* 0x000fe20003800200 */
[C---:B---34-:R-:W-:Y:S02]  /*af20*/  IADD3 R4, PT, PT, R37.reuse, 0xf0, RZ ;  /* 0x000000f025047810 */ /* 0x058fe40007ffe0ff */
[----:B------:R-:W-:Y:S02]  /*af30*/  ISETP.GE.AND.EX P5, PT, R46, UR5, PT, P5 ;  /* 0x000000052e007c0c */ /* 0x000fe4000bfa6350 */
[----:B------:R-:W-:Y:S02]  /*af40*/  IADD3 R37, PT, PT, R37, 0xf8, RZ ;  /* 0x000000f825257810 */ /* 0x000fe40007ffe0ff */
[----:B------:R-:W-:Y:S02]  /*af50*/  ISETP.GE.U32.AND P2, PT, R96, UR4, PT ;  /* 0x0000000460007c0c */ /* 0x000fe4000bf46070 */
[----:B------:R-:W-:-:S02]  /*af60*/  ISETP.GE.U32.AND P1, PT, R2, UR4, PT ;  /* 0x0000000402007c0c */ /* 0x000fc4000bf26070 */
[----:B------:R-:W-:Y:S02]  /*af70*/  ISETP.GE.U32.AND P6, PT, R0, UR4, PT ;  /* 0x0000000400007c0c */ /* 0x000fe4000bfc6070 */
[----:B------:R-:W-:Y:S02]  /*af80*/  ISETP.GE.U32.AND P3, PT, R4, UR4, PT ;  /* 0x0000000404007c0c */ /* 0x000fe4000bf66070 */
[----:B------:R-:W-:Y:S02]  /*af90*/  ISETP.GE.U32.AND P4, PT, R37, UR4, PT ;  /* 0x0000000425007c0c */ /* 0x000fe4000bf86070 */
[----:B-1----:R-:W-:Y:S02]  /*afa0*/  SHF.R.S32.HI R15, RZ, 0x1f, R2 ;  /* 0x0000001fff0f7819 */ /* 0x002fe40000011402 */
        /* <DEDUP_REMOVED lines=37> */
.L_x_2071:
[----:B------:R-:W-:Y:S05]  /*b200*/  BSYNC.RECONVERGENT B1 ;  /* 0x0000000000017941 */ /* 0x000fea0003800200 */
.L_x_2070:
[----:B------:R-:W-:Y:S04]  /*b210*/  BSSY.RECONVERGENT B1, `(.L_x_2072) ;  /* 0x000001e000017945 */ /* 0x000fe80003800200 */
[----:B------:R-:W-:Y:S05]  /*b220*/  @P2 BRA `(.L_x_2073) ;  /* 0x0000000000702947 */ /* 0x000fea0003800000 */
[--C-:B------:R-:W-:Y:S01]  /*b230*/  FADD.FTZ R75, R75, -R38.reuse ;  /* 0x800000264b4b7221 */ /* 0x100fe20000010000 */
[----:B-1----:R-:W-:Y:S01]  /*b240*/  FADD.FTZ R7, R74, -R38 ;  /* 0x800000264a077221 */ /* 0x002fe20000010000 */
        /* <DEDUP_REMOVED lines=26> */
.L_x_2073:
[----:B------:R-:W-:Y:S05]  /*b3f0*/  BSYNC.RECONVERGENT B1 ;  /* 0x0000000000017941 */ /* 0x000fea0003800200 */
.L_x_2072:
[----:B------:R-:W-:Y:S04]  /*b400*/  BSSY.RECONVERGENT B1, `(.L_x_2074) ;  /* 0x000001e000017945 */ /* 0x000fe80003800200 */
[----:B------:R-:W-:Y:S05]  /*b410*/  @P1 BRA `(.L_x_2075) ;  /* 0x0000000000701947 */ /* 0x000fea0003800000 */
[--C-:B-1-3--:R-:W-:Y:S01]  /*b420*/  FADD.FTZ R7, R76, -R38.reuse ;  /* 0x800000264c077221 */ /* 0x10afe20000010000 */
        /* <DEDUP_REMOVED lines=27> */
.L_x_2075:
[----:B------:R-:W-:Y:S05]  /*b5e0*/  BSYNC.RECONVERGENT B1 ;  /* 0x0000000000017941 */ /* 0x000fea0003800200 */
.L_x_2074:
[----:B------:R-:W-:Y:S04]  /*b5f0*/  BSSY.RECONVERGENT B1, `(.L_x_2076) ;  /* 0x000001e000017945 */ /* 0x000fe80003800200 */
[----:B------:R-:W-:Y:S05]  /*b600*/  @P6 BRA `(.L_x_2077) ;  /* 0x0000000000706947 */ /* 0x000fea0003800000 */
[--C-:B------:R-:W-:Y:S01]  /*b610*/  FADD.FTZ R79, R79, -R38.reuse ;  /* 0x800000264f4f7221 */ /* 0x100fe20000010000 */
[----:B-1-34-:R-:W-:Y:S01]  /*b620*/  FADD.FTZ R7, R78, -R38 ;  /* 0x800000264e077221 */ /* 0x01afe20000010000 */
        /* <DEDUP_REMOVED lines=10> */
[----:B-1----:R-:W-:Y:S01]  /*b6d0*/  IMAD R9, R6, UR8, RZ ;  /* 0x0000000806097c24 */ /* 0x002fe2000f8e02ff */
[----:B------:R-:W-:-:S03]  /*b6e0*/  MOV R6, R110 ;  /* 0x0000006e00067202 */ /* 0x000fc60000000f00 */
[----:B------:R-:W-:-:S03]  /*b6f0*/  IMAD R9, R0, UR9, R9 ;  /* 0x0000000900097c24 */ /* 0x000fc6000f8e0209 */
[----:B------:R-:W1:Y:S01]  /*b700*/  MUFU.EX2 R8, R8 ;  /* 0x0000000800087308 */ /* 0x000e620000000800 */
[----:B------:R-:W-:-:S05]  /*b710*/  IMAD.WIDE.U32 R6, R0, UR8, R6 ;  /* 0x0000000800067c25 */ /* 0x000fca000f8e0006 */
        /* <DEDUP_REMOVED lines=11> */
.L_x_2077:
[----:B------:R-:W-:Y:S05]  /*b7d0*/  BSYNC.RECONVERGENT B1 ;  /* 0x0000000000017941 */ /* 0x000fea0003800200 */
.L_x_2076:
[----:B------:R-:W-:Y:S04]  /*b7e0*/  BSSY.RECONVERGENT B1, `(.L_x_2078) ;  /* 0x000001e000017945 */ /* 0x000fe80003800200 */
[----:B------:R-:W-:Y:S05]  /*b7f0*/  @P3 BRA `(.L_x_2079) ;  /* 0x0000000000703947 */ /* 0x000fea0003800000 */
[--C-:B------:R-:W-:Y:S01]  /*b800*/  FADD.FTZ R81, R81, -R38.reuse ;  /* 0x8000002651517221 */ /* 0x100fe20000010000 */
[----:B-1-34-:R-:W-:Y:S01]  /*b810*/  FADD.FTZ R7, R80, -R38 ;  /* 0x8000002650077221 */ /* 0x01afe20000010000 */
[----:B------:R-:W1:Y:S01]  /*b820*/  LDCU.64 UR8, c[0x0][0x3e0] ;  /* 0x00007c00ff0877ac */ /* 0x000e620008000a00 */
[----:B------:R-:W-:Y:S01]  /*b830*/  MOV R6, R110 ;  /* 0x0000006e00067202 */ /* 0x000fe20000000f00 */
        /* <DEDUP_REMOVED lines=9> */
[----:B-1----:R-:W-:Y:S02]  /*b8d0*/  IMAD R5, R5, UR8, RZ ;  /* 0x0000000805057c24 */ /* 0x002fe4000f8e02ff */
[----:B------:R-:W-:-:S05]  /*b8e0*/  IMAD.WIDE.U32 R6, R4, UR8, R6 ;  /* 0x0000000804067c25 */ /* 0x000fca000f8e0006 */
[----:B------:R-:W1:Y:S01]  /*b8f0*/  MUFU.EX2 R8, R8 ;  /* 0x0000000800087308 */ /* 0x000e620000000800 */
[----:B------:R-:W-:Y:S01]  /*b900*/  IMAD R5, R4, UR9, R5 ;  /* 0x0000000904057c24 */ /* 0x000fe2000f8e0205 */
[----:B--2---:R-:W-:-:S04]  /*b910*/  LEA R4, P1, R6, UR10, 0x1 ;  /* 0x0000000a06047c11 */ /* 0x004fc8000f8208ff */
[----:B------:R-:W-:Y:S01]  /*b920*/  IADD3 R5, PT, PT, R7, R5, RZ ;  /* 0x0000000507057210 */ /* 0x000fe20007ffe0ff */
[----:B---3--:R-:W-:-:S03]  /*b930*/  FADD.FTZ R2, R0, 1 ;  /* 0x3f80000000027421 */ /* 0x008fc60000010000 */
[----:B------:R-:W-:-:S03]  /*b940*/  LEA.HI.X R5, R6, UR11, R5, 0x1, P1 ;  /* 0x0000000b06057c11 */ /* 0x000fc600088f0c05 */
[----:B------:R-:W2:Y:S01]  /*b950*/  MUFU.RCP R2, R2 ;  /* 0x0000000200027308 */ /* 0x000ea20000001000 */
[----:B-1----:R-:W-:-:S07]  /*b960*/  FADD.FTZ R9, R8, 1 ;  /* 0x3f80000008097421 */ /* 0x002fce0000010000 */
[----:B------:R-:W1:Y:S01]  /*b970*/  MUFU.RCP R9, R9 ;  /* 0x0000000900097308 */ /* 0x000e620000001000 */
[----:B--2---:R-:W-:Y:S01]  /*b980*/  FMUL.FTZ R0, R81, R2 ;  /* 0x0000000251007220 */ /* 0x004fe20000410000 */
[----:B-1----:R-:W-:-:S05]  /*b990*/  FMUL.FTZ R11, R10, R9 ;  /* 0x000000090a0b7220 */ /* 0x002fca0000410000 */
[----:B------:R-:W-:-:S05]  /*b9a0*/  F2FP.BF16.F32.PACK_AB R11, R11, R0 ;  /* 0x000000000b0b723e */ /* 0x000fca00000010ff */
[----:B------:R1:W-:Y:S02]  /*b9b0*/  STG.E desc[UR6][R4.64], R11 ;  /* 0x0000000b04007986 */ /* 0x0003e4000c101906 */
.L_x_2079:
[----:B------:R-:W-:Y:S05]  /*b9c0*/  BSYNC.RECONVERGENT B1 ;  /* 0x0000000000017941 */ /* 0x000fea0003800200 */
.L_x_2078:
        /* <DEDUP_REMOVED lines=9> */
[----:B------:R-:W-:-:S03]  /*ba60*/  FFMA.FTZ R36, R29, R36, R31 ;  /* 0x000000241d247223 */ /* 0x000fc6000001001f */
[----:B------:R-:W-:Y:S01]  /*ba70*/  FMUL.FTZ R0, R83, -1.4426950216293334961 ;  /* 0xbfb8aa3b53007820 */ /* 0x000fe20000410000 */
[----:B------:R-:W-:-:S05]  /*ba80*/  FMUL.FTZ R2, R36, -1.4426950216293334961 ;  /* 0xbfb8aa3b24027820 */ /* 0x000fca0000410000 */
[----:B------:R-:W0:Y:S01]  /*ba90*/  MUFU.EX2 R0, R0 ;  /* 0x0000000000007308 */ /* 0x000e220000000800 */
[----:B-1----:R-:W-:Y:S02]  /*baa0*/  IMAD R6, R3, UR4, RZ ;  /* 0x0000000403067c24 */ /* 0x002fe4000f8e02ff */
[----:B------:R-:W-:-:S05]  /*bab0*/  IMAD.WIDE.U32 R110, R37, UR4, R110 ;  /* 0x00000004256e7c25 */ /* 0x000fca000f8e006e */
[----:B------:R-:W1:Y:S01]  /*bac0*/  MUFU.EX2 R2, R2 ;  /* 0x0000000200027308 */ /* 0x000e620000000800 */
[----:B------:R-:W-:-:S05]  /*bad0*/  IMAD R37, R37, UR5, R6 ;  /* 0x0000000525257c24 */ /* 0x000fca000f8e0206 */
[----:B------:R-:W-:Y:S01]  /*bae0*/  IADD3 R37, PT, PT, R111, R37, RZ ;  /* 0x000000256f257210 */ /* 0x000fe20007ffe0ff */
[----:B0-----:R-:W-:-:S06]  /*baf0*/  FADD.FTZ R4, R0, 1 ;  /* 0x3f80000000047421 */ /* 0x001fcc0000010000 */
[----:B------:R-:W0:Y:S01]  /*bb00*/  MUFU.RCP R4, R4 ;  /* 0x0000000400047308 */ /* 0x000e220000001000 */
[----:B-1----:R-:W-:Y:S01]  /*bb10*/  FADD.FTZ R5, R2, 1 ;  /* 0x3f80000002057421 */ /* 0x002fe20000010000 */
[----:B--2---:R-:W-:-:S04]  /*bb20*/  LEA R2, P1, R110, UR8, 0x1 ;  /* 0x000000086e027c11 */ /* 0x004fc8000f8208ff */
[----:B------:R-:W-:Y:S02]  /*bb30*/  LEA.HI.X R3, R110, UR9, R37, 0x1, P1 ;  /* 0x000000096e037c11 */ /* 0x000fe400088f0c25 */
[----:B------:R-:W3:Y:S01]  /*bb40*/  MUFU.RCP R5, R5 ;  /* 0x0000000500057308 */ /* 0x000ee20000001000 */
[----:B0-----:R-:W-:Y:S01]  /*bb50*/  FMUL.FTZ R0, R83, R4 ;  /* 0x0000000453007220 */ /* 0x001fe20000410000 */
[----:B---34-:R-:W-:-:S05]  /*bb60*/  FMUL.FTZ R7, R36, R5 ;  /* 0x0000000524077220 */ /* 0x018fca0000410000 */
[----:B------:R-:W-:-:S05]  /*bb70*/  F2FP.BF16.F32.PACK_AB R7, R7, R0 ;  /* 0x000000000707723e */ /* 0x000fca00000010ff */
[----:B------:R0:W-:Y:S02]  /*bb80*/  STG.E desc[UR6][R2.64], R7 ;  /* 0x0000000702007986 */ /* 0x0001e4000c101906 */
.L_x_2017:
[----:B------:R-:W-:Y:S05]  /*bb90*/  BSYNC.RECONVERGENT B0 ;  /* 0x0000000000007941 */ /* 0x000fea0003800200 */
.L_x_1953:
        /* <DEDUP_REMOVED lines=8> */
.L_x_2081:
        /* <DEDUP_REMOVED lines=14> */
.L_x_4918:


//--------------------- .text._Z35group_norm_nhwc_fwd_one_pass_kernelI11Bf16IOFp32WLi512ELi128ELi512EEv26Group_norm_nhwc_fwd_params --------------------------
	.section	.text._Z35group_norm_nhwc_fwd_one_pass_kernelI11Bf16IOFp32WLi512ELi128ELi512EEv26Group_norm_nhwc_fwd_params,"ax",@progbits
	.align	128
        .global         _Z35group_norm_nhwc_fwd_one_pass_kernelI11Bf16IOFp32WLi512ELi128ELi512EEv26Group_norm_nhwc_fwd_params
        .type           _Z35group_norm_nhwc_fwd_one_pass_kernelI11Bf16IOFp32WLi512ELi128ELi512EEv26Group_norm_nhwc_fwd_params,@function
        .size           _Z35group_norm_nhwc_fwd_one_pass_kernelI11Bf16IOFp32WLi512ELi128ELi512EEv26Group_norm_nhwc_fwd_params,(.L_x_4919 - _Z35group_norm_nhwc_fwd_one_pass_kernelI11Bf16IOFp32WLi512ELi128ELi512EEv26Group_norm_nhwc_fwd_params)
        .other          _Z35group_norm_nhwc_fwd_one_pass_kernelI11Bf16IOFp32WLi512ELi128ELi512EEv26Group_norm_nhwc_fwd_params,@"STO_CUDA_ENTRY STV_DEFAULT"
_Z35group_norm_nhwc_fwd_one_pass_kernelI11Bf16IOFp32WLi512ELi128ELi512EEv26Group_norm_nhwc_fwd_params:
.text._Z35group_norm_nhwc_fwd_one_pass_kernelI11Bf16IOFp32WLi512ELi128ELi512EEv26Group_norm_nhwc_fwd_params:
[----:B------:R-:W0:Y:S08]  /*0000*/  LDC R1, c[0x0][0x37c] ;  /* 0x0000df00ff017b82 */ /* 0x000e300000000800 */
[----:B------:R-:W1:Y:S01]  /*0010*/  LDC R0, c[0x0][0x3c8] ;  /* 0x0000f200ff007b82 */ /* 0x000e620000000800 */
[----:B------:R-:W1:Y:S01]  /*0020*/  LDCU UR4, c[0x0][0x3f8] ;  /* 0x00007f00ff0477ac */ /* 0x000e620008000800 */
[----:B0-----:R-:W-:-:S05]  /*0030*/  VIADD R1, R1, 0xfffffc30 ;  /* 0xfffffc3001017836 */ /* 0x001fca0000000000 */
[----:B------:R-:W-:Y:S01]  /*0040*/  R2UR UR8, R1 ;  /* 0x00000000010872ca */ /* 0x000fe200000e0000 */
[----:B------:R-:W0:Y:S01]  /*0050*/  S2UR UR9, SR_CTAID.Y ;  /* 0x00000000000979c3 */ /* 0x000e220000002600 */
[----:B-1----:R-:W-:-:S05]  /*0060*/  IMAD R0, R0, UR4, RZ ;  /* 0x0000000400007c24 */ /* 0x002fca000f8e02ff */
[----:B0-----:R-:W-:-:S13]  /*0070*/  ISETP.LE.AND P0, PT, R0, UR9, PT ;  /* 0x0000000900007c0c */ /* 0x001fda000bf03270 */
[----:B------:R-:W-:Y:S05]  /*0080*/  @P0 EXIT ;  /* 0x000000000000094d */ /* 0x000fea0003800000 */
[----:B------:R-:W0:Y:S01]  /*0090*/  S2R R24, SR_TID.X ;  /* 0x0000000000187919 */ /* 0x000e220000002100 */
[----:B------:R-:W0:Y:S01]  /*00a0*/  S2UR UR23, SR_CTAID.X ;  /* 0x00000000001779c3 */ /* 0x000e220000002500 */
[----:B------:R-:W1:Y:S01]  /*00b0*/  LDCU.64 UR4, c[0x0][0x388] ;  /* 0x00007100ff0477ac */ /* 0x000e620008000a00 */
[----:B------:R-:W-:Y:S01]  /*00c0*/  LOP3.LUT R3, R3, 0xfbffffff, RZ, 0xc0, !PT ;  /* 0xfbffffff03037812 */ /* 0x000fe200078ec0ff */
[----:B------:R-:W2:Y:S01]  /*00d0*/  LDCU.64 UR18, c[0x0][0x358] ;  /* 0x00006b00ff1277ac */ /* 0x000ea20008000a00 */
[----:B------:R-:W-:Y:S01]  /*00e0*/  UIADD3 UR8, UPT, UPT, UR8, 0x10, URZ ;  /* 0x0000001008087890 */ /* 0x000fe2000fffe0ff */
[----:B-1----:R-:W-:Y:S01]  /*00f0*/  ISETP.NE.U32.AND P1, PT, RZ, UR4, PT ;  /* 0x00000004ff007c0c */ /* 0x002fe2000bf25070 */
[----:B------:R-:W-:Y:S01]  /*0100*/  UMOV UR4, URZ ;  /* 0x000000ff00047c82 */ /* 0x000fe20008000000 */
[C---:B0-----:R-:W-:Y:S01]  /*0110*/  LOP3.LUT P0, RZ, R24.reuse, UR23, RZ, 0xfc, !PT ;  /* 0x0000001718ff7c12 */ /* 0x041fe2000f80fcff */
[----:B------:R-:W-:Y:S01]  /*0120*/  IMAD.SHL.U32 R22, R24, 0x2, RZ ;  /* 0x0000000218167824 */ /* 0x000fe200078e00ff */
[----:B------:R-:W-:-:S02]  /*0130*/  SHF.R.U32.HI R24, RZ, 0x6, R24 ;  /* 0x00000006ff187819 */ /* 0x000fc40000011618 */
[----:B------:R-:W-:Y:S02]  /*0140*/  ISETP.NE.AND.EX P0, PT, RZ, UR5, !P0, P1 ;  /* 0x00000005ff007c0c */ /* 0x000fe4000c705310 */
[----:B------:R-:W-:-:S11]  /*0150*/  LOP3.LUT R22, R22, 0x7e, RZ, 0xc0, !PT ;  /* 0x0000007e16167812 */ /* 0x000fd600078ec0ff */
[----:B--2---:R-:W-:-:S07]  /*0160*/  @P0 LOP3.LUT R3, R3, 0x4000000, RZ, 0xfc, !PT ;  /* 0x0400000003030812 */ /* 0x004fce00078efcff */
.L_x_2119:
[----:B------:R-:W0:Y:S01]  /*0170*/  LDCU UR11, c[0x0][0x3f8] ;  /* 0x00007f00ff0b77ac */ /* 0x000e220008000800 */
[----:B------:R-:W-:Y:S02]  /*0180*/  IABS R5, UR9 ;  /* 0x0000000900057c13 */ /* 0x000fe40008000000 */
[----:B------:R-:W-:Y:S01]  /*0190*/  LOP3.LUT R3, R3, 0xfeffffff, RZ, 0xc0, !PT ;  /* 0xfeffffff03037812 */ /* 0x000fe200078ec0ff */
[----:B------:R-:W-:Y:S01]  /*01a0*/  UMOV UR6, URZ ;  /* 0x000000ff00067c82 */ /* 0x000fe20008000000 */
[----:B------:R-:W-:Y:S01]  /*01b0*/  R2UR UR10, R5 ;  /* 0x00000000050a72ca */ /* 0x000fe200000e0000 */
[----:B-1----:R-:W1:Y:S01]  /*01c0*/  LDCU.64 UR14, c[0x0][0x3e8] ;  /* 0x00007d00ff0e77ac */ /* 0x002e620008000a00 */
[----:B------:R-:W-:Y:S01]  /*01d0*/  LOP3.LUT R0, R0, 0x7fffffff, RZ, 0xc0, !PT ;  /* 0x7fffffff00007812 */ /* 0x000fe200078ec0ff */
[----:B0-----:R-:W-:Y:S01]  /*01e0*/  IMAD.U32 R2, RZ, RZ, UR11 ;  /* 0x0000000bff027e24 */ /* 0x001fe2000f8e00ff */
[----:B------:R-:W-:-:S04]  /*01f0*/  UISETP.NE.AND UP1, UPT, UR11, URZ, UPT ;  /* 0x000000ff0b00728c */ /* 0x000fc8000bf25270 */
[----:B------:R-:W-:-:S04]  /*0200*/  IABS R2, R2 ;  /* 0x0000000200027213 */ /* 0x000fc80000000000 */
[----:B------:R-:W-:-:S13]  /*0210*/  R2UR UR12, R2 ;  /* 0x00000000020c72ca */ /* 0x000fda00000e0000 */
[----:B------:R-:W0:Y:S08]  /*0220*/  I2F.RP R2, UR12 ;  /* 0x0000000c00027d06 */ /* 0x000e300008209400 */
[----:B0-----:R-:W0:Y:S02]  /*0230*/  MUFU.RCP R2, R2 ;  /* 0x0000000200027308 */ /* 0x001e240000001000 */
[----:B0-----:R-:W-:-:S06]  /*0240*/  IADD3 R4, PT, PT, R2, 0xffffffe, RZ ;  /* 0x0ffffffe02047810 */ /* 0x001fcc0007ffe0ff */
[----:B------:R-:W0:Y:S02]  /*0250*/  F2I.FTZ.U32.TRUNC.NTZ R4, R4 ;  /* 0x0000000400047305 */ /* 0x000e24000021f000 */
[----:B0-----:R-:W-:-:S13]  /*0260*/  R2UR UR7, R4 ;  /* 0x00000000040772ca */ /* 0x001fda00000e0000 */
[----:B------:R-:W-:-:S04]  /*0270*/  UIADD3 UR5, UPT, UPT, URZ, -UR7, URZ ;  /* 0x80000007ff057290 */ /* 0x000fc8000fffe0ff */
[----:B------:R-:W-:-:S04]  /*0280*/  UIMAD UR5, UR5, UR12, URZ ;  /* 0x0000000c050572a4 */ /* 0x000fc8000f8e02ff */
[----:B------:R-:W-:-:S04]  /*0290*/  UIMAD.WIDE.U32 UR6, UR7, UR5, UR6 ;  /* 0x00000005070672a5 */ /* 0x000fc8000f8e0006 */
[----:B------:R-:W-:-:S04]  /*02a0*/  UIMAD.WIDE.U32 UR6, UR7, UR10, URZ ;  /* 0x0000000a070672a5 */ /* 0x000fc8000f8e00ff */
[----:B------:R-:W-:-:S04]  /*02b0*/  UIADD3 UR5, UPT, UPT, -UR7, URZ, URZ ;  /* 0x000000ff07057290 */ /* 0x000fc8000fffe1ff */
[----:B------:R-:W-:-:S03]  /*02c0*/  UIMAD UR5, UR12, UR5, UR10 ;  /* 0x000000050c0572a4 */ /* 0x000fc6000f8e020a */
[----:B------:R-:W0:Y:S01]  /*02d0*/  LDCU UR6, c[0x0][0x404] ;  /* 0x00008080ff0677ac */ /* 0x000e220008000800 */
[----:B------:R-:W-:-:S11]  /*02e0*/  UISETP.GT.U32.AND UP2, UPT, UR12, UR5, UPT ;  /* 0x000000050c00728c */ /* 0x000fd6000bf44070 */
[----:B------:R-:W-:Y:S02]  /*02f0*/  @!UP2 UIADD3 UR5, UPT, UPT, UR5, -UR12, URZ ;  /* 0x8000000c0505a290 */ /* 0x000fe4000fffe0ff */
[----:B------:R-:W-:Y:S01]  /*0300*/  @!UP2 UIADD3 UR7, UPT, UPT, UR7, 0x1, URZ ;  /* 0x000000010707a890 */ /* 0x000fe2000fffe0ff */
[----:B0-----:R-:W-:Y:S01]  /*0310*/  IMAD.U32 R5, RZ, RZ, UR6 ;  /* 0x00000006ff057e24 */ /* 0x001fe2000f8e00ff */
[----:B------:R-:W-:Y:S02]  /*0320*/  UISETP.GE.U32.AND UP0, UPT, UR5, UR12, UPT ;  /* 0x0000000c0500728c */ /* 0x000fe4000bf06070 */
[----:B------:R-:W-:Y:S01]  /*0330*/  ULOP3.LUT UR5, UR9, UR11, URZ, 0x3c, !UPT ;  /* 0x0000000b09057292 */ /* 0x000fe2000f8e3cff */
[----:B------:R-:W-:Y:S01]  /*0340*/  IMAD R2, R5, UR23, R24 ;  /* 0x0000001705027c24 */ /* 0x000fe2000f8e0218 */
[----:B------:R-:W0:Y:S03]  /*0350*/  LDCU.64 UR12, c[0x0][0x3f0] ;  /* 0x00007e00ff0c77ac */ /* 0x000e260008000a00 */
[C---:B---3--:R-:W-:Y:S01]  /*0360*/  VIADD R29, R2.reuse, 0x8 ;  /* 0x00000008021d7836 */ /* 0x048fe20000000000 */
[C---:B-1----:R-:W-:Y:S01]  /*0370*/  ISETP.GE.U32.AND P0, PT, R2.reuse, UR14, PT ;  /* 0x0000000e02007c0c */ /* 0x042fe2000bf06070 */
[----:B------:R-:W-:Y:S01]  /*0380*/  UISETP.GE.AND UP2, UPT, UR5, URZ, UPT ;  /* 0x000000ff0500728c */ /* 0x000fe2000bf46270 */
[----:B------:R-:W-:Y:S01]  /*0390*/  SHF.R.S32.HI R7, RZ, 0x1f, R2 ;  /* 0x0000001fff077819 */ /* 0x000fe20000011402 */
[----:B------:R-:W-:Y:S01]  /*03a0*/  @UP0 UIADD3 UR7, UPT, UPT, UR7, 0x1, URZ ;  /* 0x0000000107070890 */ /* 0x000fe2000fffe0ff */
[----:B------:R-:W-:Y:S01]  /*03b0*/  SHF.R.S32.HI R27, RZ, 0x1f, R29 ;  /* 0x0000001fff1b7819 */ /* 0x000fe2000001141d */
[C---:B------:R-:W-:Y:S01]  /*03c0*/  VIADD R31, R2.reuse, 0x10 ;  /* 0x00000010021f7836 */ /* 0x040fe20000000000 */
[----:B------:R-:W-:Y:S01]  /*03d0*/  ISETP.GE.AND.EX P6, PT, R7, UR15, PT, P0 ;  /* 0x0000000f07007c0c */ /* 0x000fe2000bfc6300 */
[C---:B------:R-:W-:Y:S01]  /*03e0*/  VIADD R13, R2.reuse, 0x18 ;  /* 0x00000018020d7836 */ /* 0x040fe20000000000 */
[----:B------:R-:W-:Y:S01]  /*03f0*/  ISETP.GE.U32.AND P0, PT, R29, UR14, PT ;  /* 0x0000000e1d007c0c */ /* 0x000fe2000bf06070 */
[C---:B------:R-:W-:Y:S01]  /*0400*/  VIADD R12, R2.reuse, 0x20 ;  /* 0x00000020020c7836 */ /* 0x040fe20000000000 */
[----:B------:R-:W-:Y:S01]  /*0410*/  ISETP.GE.U32.AND P1, PT, R31, UR14, PT ;  /* 0x0000000e1f007c0c */ /* 0x000fe2000bf26070 */
[----:B------:R-:W-:Y:S01]  /*0420*/  VIADD R58, R2, 0x1e8 ;  /* 0x000001e8023a7836 */ /* 0x000fe20000000000 */
[----:B------:R-:W-:Y:S01]  /*0430*/  @!UP2 UIADD3 UR7, UPT, UPT, -UR7, URZ, URZ ;  /* 0x000000ff0707a290 */ /* 0x000fe2000fffe1ff */
[----:B------:R-:W-:Y:S01]  /*0440*/  ISETP.GE.AND.EX P5, PT, R27, UR15, PT, P0 ;  /* 0x0000000f1b007c0c */ /* 0x000fe2000bfa6300 */
[----:B------:R-:W-:Y:S01]  /*0450*/  @!UP1 ULOP3.LUT UR7, URZ, UR11, URZ, 0x33, !UPT ;  /* 0x0000000bff079292 */ /* 0x000fe2000f8e33ff */
[----:B------:R-:W-:-:S02]  /*0460*/  SHF.R.S32.HI R35, RZ, 0x1f, R31 ;  /* 0x0000001fff237819 */ /* 0x000fc4000001141f */
[----:B0-2-45:R-:W-:Y:S01]  /*0470*/  MOV R9, UR12 ;  /* 0x0000000c00097c02 */ /* 0x035fe20008000f00 */
[----:B------:R-:W-:Y:S01]  /*0480*/  UIADD3 UR10, UPT, UPT, -UR7, URZ, URZ ;  /* 0x000000ff070a7290 */ /* 0x000fe2000fffe1ff */
[----:B------:R-:W0:Y:S01]  /*0490*/  @!P6 LDC.64 R36, c[0x0][0x3e0] ;  /* 0x0000f800ff24eb82 */ /* 0x000e220000000a00 */
[----:B------:R-:W-:Y:S01]  /*04a0*/  ISETP.GE.AND.EX P4, PT, R35, UR15, PT, P1 ;  /* 0x0000000f23007c0c */ /* 0x000fe2000bf86310 */
[----:B------:R-:W-:Y:S01]  /*04b0*/  USHF.R.S32.HI UR5, URZ, 0x1f, UR7 ;  /* 0x0000001fff057899 */ /* 0x000fe20008011407 */
[----:B------:R-:W-:Y:S01]  /*04c0*/  ISETP.GE.U32.AND P0, PT, R13, UR14, PT ;  /* 0x0000000e0d007c0c */ /* 0x000fe2000bf06070 */
[----:B------:R-:W-:Y:S01]  /*04d0*/  UIMAD UR10, UR11, UR10, UR9 ;  /* 0x0000000a0b0a72a4 */ /* 0x000fe2000f8e0209 */
[----:B------:R-:W-:Y:S01]  /*04e0*/  SHF.R.S32.HI R23, RZ, 0x1f, R13 ;  /* 0x0000001fff177819 */ /* 0x000fe2000001140d */
[----:B------:R-:W-:Y:S01]  /*04f0*/  UIMAD UR5, UR5, UR12, URZ ;  /* 0x0000000c050572a4 */ /* 0x000fe2000f8e02ff */
[----:B------:R-:W-:Y:S01]  /*0500*/  ISETP.GE.U32.AND P1, PT, R12, UR14, PT ;  /* 0x0000000e0c007c0c */ /* 0x000fe2000bf26070 */
[----:B------:R-:W-:Y:S01]  /*0510*/  USHF.L.U32 UR10, UR10, 0x7, URZ ;  /* 0x000000070a0a7899 */ /* 0x000fe200080006ff */
[----:B------:R-:W1:Y:S01]  /*0520*/  @!P6 LDC.64 R18, c[0x0][0x390] ;  /* 0x0000e400ff12eb82 */ /* 0x000e620000000a00 */
[----:B------:R-:W-:Y:S01]  /*0530*/  UIMAD UR5, UR7, UR13, UR5 ;  /* 0x0000000d070572a4 */ /* 0x000fe2000f8e0205 */
[----:B------:R-:W-:Y:S01]  /*0540*/  ISETP.GE.AND.EX P3, PT, R23, UR15, PT, P0 ;  /* 0x0000000f17007c0c */ /* 0x000fe2000bf66300 */
[----:B------:R-:W-:Y:S01]  /*0550*/  USHF.R.S32.HI UR6, URZ, 0x1f, UR10 ;  /* 0x0000001fff067899 */ /* 0x000fe2000801140a */
[----:B------:R-:W-:-:S02]  /*0560*/  SHF.R.S32.HI R21, RZ, 0x1f, R12 ;  /* 0x0000001fff157819 */ /* 0x000fc4000001140c */
[----:B------:R-:W-:Y:S02]  /*0570*/  LOP3.LUT R4, R22, UR10, RZ, 0xfc, !PT ;  /* 0x0000000a16047c12 */ /* 0x000fe4000f8efcff */
[----:B------:R-:W2:Y:S01]  /*0580*/  @!P5 LDC.64 R16, c[0x0][0x3e0] ;  /* 0x0000f800ff10db82 */ /* 0x000ea20000000a00 */
[----:B------:R-:W-:Y:S01]  /*0590*/  IMAD.U32 R5, RZ, RZ, UR6 ;  /* 0x00000006ff057e24 */ /* 0x000fe2000f8e00ff */
[----:B------:R-:W-:Y:S02]  /*05a0*/  ISETP.GE.AND.EX P2, PT, R21, UR15, PT, P1 ;  /* 0x0000000f15007c0c */ /* 0x000fe4000bf46310 */
[----:B------:R-:W-:Y:S01]  /*05b0*/  @P6 LOP3.LUT R3, R3, 0x1000000, RZ, 0xfc, !PT ;  /* 0x0100000003036812 */ /* 0x000fe200078efcff */
[----:B------:R-:W-:Y:S01]  /*05c0*/  IMAD.WIDE.U32 R4, R9, UR7, R4 ;  /* 0x0000000709047c25 */ /* 0x000fe2000f8e0004 */
[----:B------:R-:W3:Y:S02]  /*05d0*/  LDCU.64 UR6, c[0x0][0x3e8] ;  /* 0x00007d00ff0677ac */ /* 0x000ee40008000a00 */
[----:B------:R-:W4:Y:S01]  /*05e0*/  @!P4 LDC.64 R14, c[0x0][0x3e0] ;  /* 0x0000f800ff0ecb82 */ /* 0x000f220000000a00 */
[----:B0-----:R-:W-:Y:S01]  /*05f0*/  @!P6 IMAD R6, R7, R36, RZ ;  /* 0x000000240706e224 */ /* 0x001fe200078e02ff */
[----:B------:R-:W-:Y:S01]  /*0600*/  IADD3 R7, PT, PT, R5, UR5, RZ ;  /* 0x0000000505077c10 */ /* 0x000fe2000fffe0ff */
[----:B------:R-:W0:Y:S01]  /*0610*/  LDCU UR5, c[0x0][0x3e8] ;  /* 0x00007d00ff0577ac */ /* 0x000e220008000800 */
[----:B------:R-:W-:Y:S01]  /*0620*/  LOP3.LUT R3, R3, 0xff7fffff, RZ, 0xc0, !PT ;  /* 0xff7fffff03037812 */ /* 0x000fe200078ec0ff */
[----:B------:R-:W-:-:S02]  /*0630*/  @!P6 IMAD R37, R2, R37, R6 ;  /* 0x000000250225e224 */ /* 0x000fc400078e0206 */
[----:B------:R-:W-:Y:S01]  /*0640*/  @!P6 IMAD.MOV.U32 R6, RZ, RZ, R4 ;  /* 0x000000ffff06e224 */ /* 0x000fe200078e0004 */
[----:B------:R-:W3:Y:S01]  /*0650*/  @!P5 LDC.64 R60, c[0x0][0x390] ;  /* 0x0000e400ff3cdb82 */ /* 0x000ee20000000a00 */
[----:B------:R-:W-:Y:S02]  /*0660*/  @P5 LOP3.LUT R3, R3, 0x800000, RZ, 0xfc, !PT ;  /* 0x0080000003035812 */ /* 0x000fe400078efcff */
[----:B------:R-:W-:Y:S02]  /*0670*/  @!P6 IMAD.WIDE.U32 R24, R2, R36, R6 ;  /* 0x000000240218e225 */ /* 0x000fe400078e0006 */
[----:B------:R-:W-:Y:S02]  /*0680*/  LOP3.LUT R3, R3, 0xffbfffff, RZ, 0xc0, !PT ;  /* 0xffbfffff03037812 */ /* 0x000fe400078ec0ff */
[----:B------:R-:W-:Y:S01]  /*0690*/  @!P6 IMAD.IADD R20, R25, 0x1, R37 ;  /* 0x000000011914e824 */ /* 0x000fe200078e0225 */
[----:B-1----:R-:W-:Y:S01]  /*06a0*/  @!P6 LEA R38, P0, R24, R18, 0x1 ;  /* 0x000000121826e211 */ /* 0x002fe200078008ff */
[----:B--2---:R-:W-:Y:S01]  /*06b0*/  @!P5 IMAD R18, R27, R16, RZ ;  /* 0x000000101b12d224 */ /* 0x004fe200078e02ff */
[----:B------:R-:W1:Y:S01]  /*06c0*/  @!P3 LDC.64 R10, c[0x0][0x3e0] ;  /* 0x0000f800ff0abb82 */ /* 0x000e620000000a00 */
[----:B------:R-:W-:-:S02]  /*06d0*/  @P4 LOP3.LUT R3, R3, 0x400000, RZ, 0xfc, !PT ;  /* 0x0040000003034812 */ /* 0x000fc400078efcff */
[----:B------:R-:W-:Y:S01]  /*06e0*/  @!P6 LEA.HI.X R39, R24, R19, R20, 0x1, P0 ;  /* 0x000000131827e211 */ /* 0x000fe200000f0c14 */
[----:B------:R-:W-:Y:S01]  /*06f0*/  @!P5 IMAD R25, R29, R17, R18 ;  /* 0x000000111d19d224 */ /* 0x000fe200078e0212 */
[----:B------:R-:W-:Y:S01]  /*0700*/  @!P5 MOV R19, R7 ;  /* 0x000000070013d202 */ /* 0x000fe20000000f00 */
[----:B------:R-:W-:Y:S01]  /*0710*/  @!P5 IMAD.MOV.U32 R18, RZ, RZ, R4 ;  /* 0x000000ffff12d224 */ /* 0x000fe200078e0004 */
[----:B------:R-:W-:Y:S01]  /*0720*/  LOP3.LUT R3, R3, 0xffdfffff, RZ, 0xc0, !PT ;  /* 0xffdfffff03037812 */ /* 0x000fe200078ec0ff */
[----:B------:R-:W2:Y:S01]  /*0730*/  @!P4 LDC.64 R32, c[0x0][0x390] ;  /* 0x0000e400ff20cb82 */ /* 0x000ea20000000a00 */
[----:B----4-:R-:W-:Y:S01]  /*0740*/  @!P4 IMAD R20, R35, R14, RZ ;  /* 0x0000000e2314c224 */ /* 0x010fe200078e02ff */
[----:B------:R4:W-:Y:S01]  /*0750*/  @!P6 STL.64 [R1+0x118], R38 ;  /* 0x000118260100e387 */ /* 0x0009e20000100a00 */
[----:B------:R-:W-:Y:S01]  /*0760*/  @!P5 IMAD.WIDE.U32 R16, R29, R16, R18 ;  /* 0x000000101d10d225 */ /* 0x000fe200078e0012 */
[----:B------:R-:W-:-:S03]  /*0770*/  @P3 LOP3.LUT R3, R3, 0x200000, RZ, 0xfc, !PT ;  /* 0x0020000003033812 */ /* 0x000fc600078efcff */
[----:B------:R-:W-:Y:S01]  /*0780*/  @!P4 IMAD.MOV.U32 R18, RZ, RZ, R4 ;  /* 0x000000ffff12c224 */ /* 0x000fe200078e0004 */
[----:B------:R-:W0:Y:S01]  /*0790*/  @!P2 LDC.64 R8, c[0x0][0x3e0] ;  /* 0x0000f800ff08ab82 */ /* 0x000e220000000a00 */
[----:B------:R-:W-:Y:S01]  /*07a0*/  @!P4 IMAD.MOV.U32 R19, RZ, RZ, R7 ;  /* 0x000000ffff13c224 */ /* 0x000fe200078e0007 */
[----:B---3--:R-:W-:Y:S01]  /*07b0*/  @!P5 LEA R60, P0, R16, R60, 0x1 ;  /* 0x0000003c103cd211 */ /* 0x008fe200078008ff */
[----:B------:R-:W-:Y:S01]  /*07c0*/  @!P4 IMAD R29, R31, R15, R20 ;  /* 0x0000000f1f1dc224 */ /* 0x000fe200078e0214 */
[----:B------:R-:W-:Y:S01]  /*07d0*/  LOP3.LUT R3, R3, 0xffefffff, RZ, 0xc0, !PT ;  /* 0xffefffff03037812 */ /* 0x000fe200078ec0ff */
[----:B------:R-:W-:-:S03]  /*07e0*/  @!P4 IMAD.WIDE.U32 R14, R31, R14, R18 ;  /* 0x0000000e1f0ec225 */ /* 0x000fc600078e0012 */
[----:B------:R-:W3:Y:S01]  /*07f0*/  @!P3 LDC.64 R26, c[0x0][0x390] ;  /* 0x0000e400ff1abb82 */ /* 0x000ee20000000a00 */
[----:B------:R-:W-:Y:S01]  /*0800*/  @!P5 IMAD.IADD R17, R17, 0x1, R25 ;  /* 0x000000011111d824 */ /* 0x000fe200078e0219 */
[----:B------:R-:W-:Y:S01]  /*0810*/  @!P4 IADD3 R15, PT, PT, R15, R29, RZ ;  /* 0x0000001d0f0fc210 */ /* 0x000fe20007ffe0ff */
[----:B-1----:R-:W-:Y:S01]  /*0820*/  @!P3 IMAD R20, R23, R10, RZ ;  /* 0x0000000a1714b224 */ /* 0x002fe200078e02ff */
[----:B------:R-:W-:Y:S02]  /*0830*/  @P2 LOP3.LUT R3, R3, 0x100000, RZ, 0xfc, !PT ;  /* 0x0010000003032812 */ /* 0x000fe400078efcff */
[----:B------:R-:W-:Y:S01]  /*0840*/  @!P5 LEA.HI.X R61, R16, R61, R17, 0x1, P0 ;  /* 0x0000003d103dd211 */ /* 0x000fe200000f0c11 */
[----:B------:R-:W-:Y:S01]  /*0850*/  @!P3 IMAD.MOV.U32 R16, RZ, RZ, R4 ;  /* 0x000000ffff10b224 */ /* 0x000fe200078e0004 */
[----:B------:R-:W1:Y:S01]  /*0860*/  @!P2 LDC.64 R18, c[0x0][0x390] ;  /* 0x0000e400ff12ab82 */ /* 0x000e620000000a00 */
[C---:B--2---:R-:W-:Y:S01]  /*0870*/  @!P4 LEA R32, P0, R14.reuse, R32, 0x1 ;  /* 0x000000200e20c211 */ /* 0x044fe200078008ff */
[----:B------:R-:W-:Y:S01]  /*0880*/  @!P3 IMAD.MOV.U32 R17, RZ, RZ, R7 ;  /* 0x000000ffff11b224 */ /* 0x000fe200078e0007 */
[----:B------:R-:W-:Y:S01]  /*0890*/  LOP3.LUT R3, R3, 0xfff7ffff, RZ, 0xc0, !PT ;  /* 0xfff7ffff03037812 */ /* 0x000fe200078ec0ff */
[C---:B------:R-:W-:Y:S01]  /*08a0*/  @!P3 IMAD R23, R13.reuse, R11, R20 ;  /* 0x0000000b0d17b224 */ /* 0x040fe200078e0214 */
[----:B------:R-:W-:Y:S01]  /*08b0*/  @!P4 LEA.HI.X R33, R14, R33, R15, 0x1, P0 ;  /* 0x000000210e21c211 */ /* 0x000fe200000f0c0f */
[----:B------:R-:W-:Y:S01]  /*08c0*/  @!P3 IMAD.WIDE.U32 R10, R13, R10, R16 ;  /* 0x0000000a0d0ab225 */ /* 0x000fe200078e0010 */
[----:B------:R-:W-:Y:S01]  /*08d0*/  @!P2 MOV R15, R7 ;  /* 0x00000007000fa202 */ /* 0x000fe20000000f00 */
[----:B------:R-:W-:Y:S01]  /*08e0*/  STL.64 [R1+0x3b0], R60 ;  /* 0x0003b03c01007387 */ /* 0x000fe20000100a00 */
[----:B------:R-:W-:Y:S01]  /*08f0*/  IADD3 R16, PT, PT, R2, 0xb8, RZ ;  /* 0x000000b802107810 */ /* 0x000fe20007ffe0ff */
[----:B0-----:R-:W-:-:S02]  /*0900*/  @!P2 IMAD R21, R21, R8, RZ ;  /* 0x000000081515a224 */ /* 0x001fc400078e02ff */
[----:B------:R-:W-:Y:S01]  /*0910*/  @!P2 IMAD.MOV.U32 R14, RZ, RZ, R4 ;  /* 0x000000ffff0ea224 */ /* 0x000fe200078e0004 */
[----:B------:R-:W-:Y:S01]  /*0920*/  STL.64 [R1+0x3b8], R32 ;  /* 0x0003b82001007387 */ /* 0x000fe20000100a00 */
[----:B------:R-:W-:Y:S02]  /*0930*/  @!P2 IMAD R21, R12, R9, R21 ;  /* 0x000000090c15a224 */ /* 0x000fe400078e0215 */
[----:B------:R-:W-:Y:S01]  /*0940*/  @!P3 IMAD.IADD R11, R11, 0x1, R23 ;  /* 0x000000010b0bb824 */ /* 0x000fe200078e0217 */
[----:B---3--:R-:W-:Y:S01]  /*0950*/  @!P3 LEA R26, P0, R10, R26, 0x1 ;  /* 0x0000001a0a1ab211 */ /* 0x008fe200078008ff */
[----:B------:R-:W-:Y:S01]  /*0960*/  @!P2 IMAD.WIDE.U32 R8, R12, R8, R14 ;  /* 0x000000080c08a225 */ /* 0x000fe200078e000e */
[----:B------:R-:W-:Y:S02]  /*0970*/  STL [R1+0x3a4], R33 ;  /* 0x0003a42101007387 */ /* 0x000fe40000100800 */
[----:B------:R-:W-:Y:S01]  /*0980*/  @!P3 LEA.HI.X R27, R10, R27, R11, 0x1, P0 ;  /* 0x0000001b0a1bb211 */ /* 0x000fe200000f0c0b */
[----:B------:R-:W-:Y:S01]  /*0990*/  @!P2 IMAD.IADD R9, R9, 0x1, R21 ;  /* 0x000000010909a824 */ /* 0x000fe200078e0215 */
[----:B------:R-:W-:Y:S01]  /*09a0*/  IADD3 R11, PT, PT, R2, 0x28, RZ ;  /* 0x00000028020b7810 */ /* 0x000fe20007ffe0ff */
[----:B------:R-:W-:Y:S01]  /*09b0*/  STL [R1+0x3a8], R61 ;  /* 0x0003a83d01007387 */ /* 0x000fe20000100800 */
[----:B-1----:R-:W-:-:S03]  /*09c0*/  @!P2 LEA R18, P0, R8, R18, 0x1 ;  /* 0x000000120812a211 */ /* 0x002fc600078008ff */
[----:B------:R-:W-:Y:S01]  /*09d0*/  STL.64 [R1+0x3c0], R26 ;  /* 0x0003c01a01007387 */ /* 0x000fe20000100a00 */
[----:B------:R-:W-:Y:S02]  /*09e0*/  @!P2 LEA.HI.X R19, R8, R19, R9, 0x1, P0 ;  /* 0x000000130813a211 */ /* 0x000fe400000f0c09 */
[----:B------:R-:W-:Y:S01]  /*09f0*/  ISETP.GE.U32.AND P0, PT, R11, UR14, PT ;  /* 0x0000000e0b007c0c */ /* 0x000fe2000bf06070 */
[----:B------:R-:W-:Y:S01]  /*0a00*/  STL [R1+0x3a0], R27 ;  /* 0x0003a01b01007387 */ /* 0x000fe20000100800 */
[----:B------:R-:W-:-:S04]  /*0a10*/  SHF.R.S32.HI R9, RZ, 0x1f, R11 ;  /* 0x0000001fff097819 */ /* 0x000fc8000001140b */
[----:B------:R-:W-:-:S13]  /*0a20*/  ISETP.GE.AND.EX P1, PT, R9, UR15, PT, P0 ;  /* 0x0000000f09007c0c */ /* 0x000fda000bf26300 */
[----:B------:R-:W0:Y:S01]  /*0a30*/  @!P1 LDC.64 R12, c[0x0][0x3e0] ;  /* 0x0000f800ff0c9b82 */ /* 0x000e220000000a00 */
[----:B------:R-:W-:-:S04]  /*0a40*/  @P1 LOP3.LUT R3, R3, 0x80000, RZ, 0xfc, !PT ;  /* 0x0008000003031812 */ /* 0x000fc800078efcff */
[----:B------:R-:W-:-:S03]  /*0a50*/  LOP3.LUT R3, R3, 0xfffbffff, RZ, 0xc0, !PT ;  /* 0xfffbffff03037812 */ /* 0x000fc600078ec0ff */
[----:B------:R-:W1:Y:S01]  /*0a60*/  @!P1 LDC.64 R44, c[0x0][0x390] ;  /* 0x0000e400ff2c9b82 */ /* 0x000e620000000a00 */
[----:B0-----:R-:W-:Y:S02]  /*0a70*/  @!P1 IMAD R8, R9, R12, RZ ;  /* 0x0000000c09089224 */ /* 0x001fe400078e02ff */
[----:B------:R-:W-:Y:S02]  /*0a80*/  @!P1 IMAD.MOV.U32 R9, RZ, RZ, R7 ;  /* 0x000000ffff099224 */ /* 0x000fe400078e0007 */
[----:B------:R-:W-:Y:S02]  /*0a90*/  @!P1 IMAD R13, R11, R13, R8 ;  /* 0x0000000d0b0d9224 */ /* 0x000fe400078e0208 */
[----:B------:R-:W-:-:S04]  /*0aa0*/  @!P1 IMAD.MOV.U32 R8, RZ, RZ, R4 ;  /* 0x000000ffff089224 */ /* 0x000fc800078e0004 */
[----:B------:R-:W-:-:S04]  /*0ab0*/  @!P1 IMAD.WIDE.U32 R8, R11, R12, R8 ;  /* 0x0000000c0b089225 */ /* 0x000fc800078e0008 */
[----:B------:R-:W-:Y:S01]  /*0ac0*/  VIADD R11, R2, 0x30 ;  /* 0x00000030020b7836 */ /* 0x000fe20000000000 */
[----:B------:R-:W-:Y:S02]  /*0ad0*/  @!P1 IADD3 R9, PT, PT, R9, R13, RZ ;  /* 0x0000000d09099210 */ /* 0x000fe40007ffe0ff */
[----:B-1----:R-:W-:-:S04]  /*0ae0*/  @!P1 LEA R44, P0, R8, R44, 0x1 ;  /* 0x0000002c082c9211 */ /* 0x002fc800078008ff */
[----:B------:R-:W-:Y:S02]  /*0af0*/  @!P1 LEA.HI.X R45, R8, R45, R9, 0x1, P0 ;  /* 0x0000002d082d9211 */ /* 0x000fe400000f0c09 */
        /* <DEDUP_REMOVED lines=9> */
[----:B------:R-:W-:Y:S02]  /*0b90*/  @!P1 IMAD R13, R11, R13, R8 ;  /* 0x0000000d0b0d9224 */ /* 0x000fe400078e0208 */
[----:B------:R-:W-:-:S04]  /*0ba0*/  @!P1 IMAD.MOV.U32 R8, RZ, RZ, R4 ;  /* 0x000000ffff089224 */ /* 0x000fc800078e0004 */
[----:B------:R-:W-:-:S04]  /*0bb0*/  @!P1 IMAD.WIDE.U32 R8, R11, R12, R8 ;  /* 0x0000000c0b089225 */ /* 0x000fc800078e0008 */
[----:B------:R-:W-:Y:S01]  /*0bc0*/  @!P1 IMAD.IADD R9, R9, 0x1, R13 ;  /* 0x0000000109099824 */ /* 0x000fe200078e020d */
[----:B-1----:R-:W-:Y:S01]  /*0bd0*/  @!P1 LEA R52, P0, R8, R52, 0x1 ;  /* 0x0000003408349211 */ /* 0x002fe200078008ff */
[----:B------:R-:W-:-:S03]  /*0be0*/  VIADD R11, R2, 0x38 ;  /* 0x00000038020b7836 */ /* 0x000fc60000000000 */
        /* <DEDUP_REMOVED lines=8> */
[----:B0-----:R-:W-:Y:S02]  /*0c70*/  @!P1 IMAD R8, R9, R12, RZ ;  /* 0x0000000c09089224 */ /* 0x001fe400078e02ff */
[----:B------:R-:W-:Y:S02]  /*0c80*/  @!P1 IMAD.MOV.U32 R9, RZ, RZ, R7 ;  /* 0x000000ffff099224 */ /* 0x000fe400078e0007 */
[----:B------:R-:W-:Y:S01]  /*0c90*/  @!P1 IMAD R13, R11, R13, R8 ;  /* 0x0000000d0b0d9224 */ /* 0x000fe200078e0208 */
[----:B------:R-:W-:-:S05]  /*0ca0*/  @!P1 MOV R8, R4 ;  /* 0x0000000400089202 */ /* 0x000fca0000000f00 */
[----:B------:R-:W-:Y:S01]  /*0cb0*/  @!P1 IMAD.WIDE.U32 R8, R11, R12, R8 ;  /* 0x0000000c0b089225 */ /* 0x000fe200078e0008 */
[----:B------:R-:W-:-:S03]  /*0cc0*/  IADD3 R11, PT, PT, R2, 0x40, RZ ;  /* 0x00000040020b7810 */ /* 0x000fc60007ffe0ff */
[----:B------:R-:W-:Y:S01]  /*0cd0*/  @!P1 IMAD.IADD R9, R9, 0x1, R13 ;  /* 0x0000000109099824 */ /* 0x000fe200078e020d */
[----:B-1----:R-:W-:-:S04]  /*0ce0*/  @!P1 LEA R46, P0, R8, R46, 0x1 ;  /* 0x0000002e082e9211 */ /* 0x002fc800078008ff */
[----:B------:R-:W-:Y:S02]  /*0cf0*/  @!P1 LEA.HI.X R47, R8, R47, R9, 0x1, P0 ;  /* 0x0000002f082f9211 */ /* 0x000fe400000f0c09 */
[----:B------:R-:W-:Y:S02]  /*0d00*/  SHF.R.S32.HI R9, RZ, 0x1f, R11 ;  /* 0x0000001fff097819 */ /* 0x000fe4000001140b */
[----:B------:R-:W-:Y:S02]  /*0d10*/  ISETP.GE.U32.AND P0, PT, R11, UR14, PT ;  /* 0x0000000e0b007c0c */ /* 0x000fe4000bf06070 */
[----:B------:R-:W-:Y:S01]  /*0d20*/  LOP3.LUT R56, R56, 0xfffffffe, RZ, 0xc0, !PT ;  /* 0xfffffffe38387812 */ /* 0x000fe200078ec0ff */
[----:B------:R-:W-:Y:S01]  /*0d30*/  STL [R1+0x2cc], R4 ;  /* 0x0002cc0401007387 */ /* 0x000fe20000100800 */
[----:B------:R-:W-:-:S03]  /*0d40*/  ISETP.GE.AND.EX P1, PT, R9, UR15, PT, P0 ;  /* 0x0000000f09007c0c */ /* 0x000fc6000bf26300 */
[----:B------:R-:W-:Y:S04]  /*0d50*/  STL [R1+0x2c8], R5 ;  /* 0x0002c80501007387 */ /* 0x000fe80000100800 */
[----:B------:R-:W-:Y:S04]  /*0d60*/  STL.64 [R1+0x308], R4 ;  /* 0x0003080401007387 */ /* 0x000fe80000100a00 */
[----:B------:R-:W-:Y:S02]  /*0d70*/  STL.64 [R1+0x328], R4 ;  /* 0x0003280401007387 */ /* 0x000fe40000100a00 */
[----:B------:R-:W0:Y:S01]  /*0d80*/  @!P1 LDC.64 R12, c[0x0][0x3e0] ;  /* 0x0000f800ff0c9b82 */ /* 0x000e220000000a00 */
[----:B------:R-:W-:Y:S01]  /*0d90*/  @P1 LOP3.LUT R3, R3, 0x10000, RZ, 0xfc, !PT ;  /* 0x0001000003031812 */ /* 0x000fe200078efcff */
[----:B------:R-:W-:Y:S03]  /*0da0*/  STL [R1+0x39c], R47 ;  /* 0x00039c2f01007387 */ /* 0x000fe60000100800 */
        /* <DEDUP_REMOVED lines=12> */
[----:B------:R-:W-:Y:S01]  /*0e70*/  ISETP.GE.U32.AND P0, PT, R11, UR14, PT ;  /* 0x0000000e0b007c0c */ /* 0x000fe2000bf06070 */
[----:B------:R-:W-:Y:S03]  /*0e80*/  STL [R1+0x398], R31 ;  /* 0x0003981f01007387 */ /* 0x000fe60000100800 */
        /* <DEDUP_REMOVED lines=76> */
[----:B------:R-:W-:-:S04]  /*1350*/  @!P1 IMAD.WIDE.U32 R8, R11, R12, R8 ;  /* 0x0000000c0b089225 */ /* 0x000fc800078e0008 */
[----:B------:R-:W-:Y:S01]  /*1360*/  @!P1 IMAD.IADD R9, R9, 0x1, R13 ;  /* 0x0000000109099824 */ /* 0x000fe200078e020d */
[----:B-1----:R-:W-:Y:S02]  /*1370*/  @!P1 LEA R10, P0, R8, R14, 0x1 ;  /* 0x0000000e080a9211 */ /* 0x002fe400078008ff */
[----:B------:R-:W-:Y:S02]  /*1380*/  IADD3 R13, PT, PT, R2, 0x70, RZ ;  /* 0x00000070020d7810 */ /* 0x000fe40007ffe0ff */
        /* <DEDUP_REMOVED lines=33> */
[----:B------:R-:W-:Y:S01]  /*15a0*/  @!P1 LEA.HI.X R43, R8, R43, R9, 0x1, P0 ;  /* 0x0000002b082b9211 */ /* 0x000fe200000f0c09 */
[----:B------:R-:W-:Y:S01]  /*15b0*/  STL [R1+0x384], R42 ;  /* 0x0003842a01007387 */ /* 0x000fe20000100800 */
[----:B------:R-:W-:Y:S02]  /*15c0*/  SHF.R.S32.HI R9, RZ, 0x1f, R13 ;  /* 0x0000001fff097819 */ /* 0x000fe4000001140d */
[----:B------:R-:W-:Y:S01]  /*15d0*/  ISETP.GE.U32.AND P0, PT, R13, UR14, PT ;  /* 0x0000000e0d007c0c */ /* 0x000fe2000bf06070 */
[----:B------:R-:W-:Y:S03]  /*15e0*/  STL [R1+0x380], R43 ;  /* 0x0003802b01007387 */ /* 0x000fe60000100800 */
[----:B------:R-:W-:-:S13]  /*15f0*/  ISETP.GE.AND.EX P1, PT, R9, UR15, PT, P0 ;  /* 0x0000000f09007c0c */ /* 0x000fda000bf26300 */
[----:B------:R-:W0:Y:S01]  /*1600*/  @!P1 LDC.64 R14, c[0x0][0x3e0] ;  /* 0x0000f800ff0e9b82 */ /* 0x000e220000000a00 */
[----:B------:R-:W-:-:S04]  /*1610*/  @P1 LOP3.LUT R3, R3, 0x100, RZ, 0xfc, !PT ;  /* 0x0000010003031812 */ /* 0x000fc800078efcff */
[----:B------:R-:W-:-:S03]  /*1620*/  LOP3.LUT R3, R3, 0xffffff7f, RZ, 0xc0, !PT ;  /* 0xffffff7f03037812 */ /* 0x000fc600078ec0ff */
[----:B----4-:R-:W1:Y:S01]  /*1630*/  @!P1 LDC.64 R38, c[0x0][0x390] ;  /* 0x0000e400ff269b82 */ /* 0x010e620000000a00 */
        /* <DEDUP_REMOVED lines=20> */
[----:B------:R-:W-:-:S05]  /*1780*/  @!P1 IMAD.WIDE.U32 R8, R13, R14, R8 ;  /* 0x0000000e0d089225 */ /* 0x000fca00078e0008 */
[----:B------:R-:W-:Y:S01]  /*1790*/  @!P1 IADD3 R9, PT, PT, R9, R15, RZ ;  /* 0x0000000f09099210 */ /* 0x000fe20007ffe0ff */
[----:B------:R-:W-:Y:S01]  /*17a0*/  VIADD R15, R2, 0x90 ;  /* 0x00000090020f7836 */ /* 0x000fe20000000000 */
        /* <DEDUP_REMOVED lines=32> */
[----:B-1----:R-:W-:Y:S01]  /*19b0*/  @!P1 LEA R22, P0, R8, R22, 0x1 ;  /* 0x0000001608169211 */ /* 0x002fe200078008ff */
[----:B------:R-:W-:Y:S01]  /*19c0*/  VIADD R17, R2, 0xa8 ;  /* 0x000000a802117836 */ /* 0x000fe20000000000 */
[----:B------:R-:W-:Y:S02]  /*19d0*/  SHF.R.S32.HI R13, RZ, 0x1f, R15 ;  /* 0x0000001fff0d7819 */ /* 0x000fe4000001140f */
[----:B------:R-:W-:Y:S02]  /*19e0*/  @!P1 LEA.HI.X R23, R8, R23, R9, 0x1, P0 ;  /* 0x0000001708179211 */ /* 0x000fe400000f0c09 */
        /* <DEDUP_REMOVED lines=10> */
[----:B------:R-:W-:Y:S01]  /*1a90*/  @!P1 IMAD.WIDE.U32 R12, R15, R8, R12 ;  /* 0x000000080f0c9225 */ /* 0x000fe200078e000c */
[----:B------:R-:W-:-:S04]  /*1aa0*/  SHF.R.S32.HI R15, RZ, 0x1f, R17 ;  /* 0x0000001fff0f7819 */ /* 0x000fc80000011411 */
[----:B------:R-:W-:Y:S02]  /*1ab0*/  @!P1 IADD3 R8, PT, PT, R13, R9, RZ ;  /* 0x000000090d089210 */ /* 0x000fe40007ffe0ff */
[----:B-1----:R-:W-:-:S04]  /*1ac0*/  @!P1 LEA R50, P0, R12, R50, 0x1 ;  /* 0x000000320c329211 */ /* 0x002fc800078008ff */
[----:B------:R-:W-:Y:S02]  /*1ad0*/  @!P1 LEA.HI.X R51, R12, R51, R8, 0x1, P0 ;  /* 0x000000330c339211 */ /* 0x000fe400000f0c08 */
        /* <DEDUP_REMOVED lines=17> */
[----:B------:R0:W-:Y:S03]  /*1bf0*/  @!P1 STL.64 [R1+0x208], R54 ;  /* 0x0002083601009387 */ /* 0x0001e60000100a00 */
[----:B------:R-:W-:Y:S01]  /*1c00*/  ISETP.GE.AND.EX P1, PT, R15, UR15, PT, P0 ;  /* 0x0000000f0f007c0c */ /* 0x000fe2000bf26300 */
[----:B0-----:R-:W-:-:S12]  /*1c10*/  VIADD R54, R2, 0x170 ;  /* 0x0000017002367836 */ /* 0x001fd80000000000 */
        /* <DEDUP_REMOVED lines=10> */
[C---:B-1----:R-:W-:Y:S02]  /*1cc0*/  @!P1 LEA R26, P0, R14.reuse, R12, 0x1 ;  /* 0x0000000c0e1a9211 */ /* 0x042fe400078008ff */
[----:B------:R-:W-:Y:S02]  /*1cd0*/  SHF.R.S32.HI R15, RZ, 0x1f, R16 ;  /* 0x0000001fff0f7819 */ /* 0x000fe40000011410 */
[----:B------:R-:W-:Y:S02]  /*1ce0*/  @!P1 LEA.HI.X R27, R14, R13, R8, 0x1, P0 ;  /* 0x0000000d0e1b9211 */ /* 0x000fe400000f0c08 */
[----:B------:R-:W-:-:S03]  /*1cf0*/  ISETP.GE.U32.AND P0, PT, R16, UR14, PT ;  /* 0x0000000e10007c0c */ /* 0x000fc6000bf06070 */
[----:B------:R0:W-:Y:S01]  /*1d00*/  @!P1 STL.64 [R1+0x210], R26 ;  /* 0x0002101a01009387 */ /* 0x0001e20000100a00 */
[----:B------:R-:W-:-:S13]  /*1d10*/  ISETP.GE.AND.EX P1, PT, R15, UR15, PT, P0 ;  /* 0x0000000f0f007c0c */ /* 0x000fda000bf26300 */
[----:B------:R-:W1:Y:S01]  /*1d20*/  @!P1 LDC.64 R8, c[0x0][0x3e0] ;  /* 0x0000f800ff089b82 */ /* 0x000e620000000a00 */
[----:B------:R-:W-:Y:S01]  /*1d30*/  @!P1 IMAD.MOV.U32 R14, RZ, RZ, R4 ;  /* 0x000000ffff0e9224 */ /* 0x000fe200078e0004 */
[----:B------:R-:W-:-:S04]  /*1d40*/  @P1 LOP3.LUT R3, R3, 0x2, RZ, 0xfc, !PT ;  /* 0x0000000203031812 */ /* 0x000fc800078efcff */
[----:B------:R-:W-:Y:S02]  /*1d50*/  LOP3.LUT R3, R3, 0xfffffffe, RZ, 0xc0, !PT ;  /* 0xfffffffe03037812 */ /* 0x000fe400078ec0ff */
[----:B------:R-:W0:Y:S01]  /*1d60*/  @!P1 LDC.64 R12, c[0x0][0x390] ;  /* 0x0000e400ff0c9b82 */ /* 0x000e220000000a00 */
[----:B-1----:R-:W-:-:S04]  /*1d70*/  @!P1 IMAD R15, R15, R8, RZ ;  /* 0x000000080f0f9224 */ /* 0x002fc800078e02ff */
[C---:B------:R-:W-:Y:S02]  /*1d80*/  @!P1 IMAD R9, R16.reuse, R9, R15 ;  /* 0x0000000910099224 */ /* 0x040fe400078e020f */
[----:B------:R-:W-:Y:S02]  /*1d90*/  @!P1 IMAD.MOV.U32 R15, RZ, RZ, R7 ;  /* 0x000000ffff0f9224 */ /* 0x000fe400078e0007 */
[----:B------:R-:W-:-:S04]  /*1da0*/  @!P1 IMAD.WIDE.U32 R14, R16, R8, R14 ;  /* 0x00000008100e9225 */ /* 0x000fc800078e000e */
[----:B------:R-:W-:Y:S01]  /*1db0*/  VIADD R16, R2, 0xc0 ;  /* 0x000000c002107836 */ /* 0x000fe20000000000 */
[----:B------:R-:W-:Y:S02]  /*1dc0*/  @!P1 IADD3 R9, PT, PT, R15, R9, RZ ;  /* 0x000000090f099210 */ /* 0x000fe40007ffe0ff */
[----:B0-----:R-:W-:-:S04]  /*1dd0*/  @!P1 LEA R26, P0, R14, R12, 0x1 ;  /* 0x0000000c0e1a9211 */ /* 0x001fc800078008ff */
[----:B------:R-:W-:Y:S02]  /*1de0*/  @!P1 LEA.HI.X R27, R14, R13, R9, 0x1, P0 ;  /* 0x0000000d0e1b9211 */ /* 0x000fe400000f0c09 */
        /* <DEDUP_REMOVED lines=10> */
[----:B------:R-:W-:Y:S02]  /*1e90*/  @!P1 IMAD R9, R16, R9, R14 ;  /* 0x0000000910099224 */ /* 0x000fe400078e020e */
[----:B------:R-:W-:-:S04]  /*1ea0*/  @!P1 IMAD.MOV.U32 R14, RZ, RZ, R4 ;  /* 0x000000ffff0e9224 */ /* 0x000fc800078e0004 */
[----:B------:R-:W-:-:S04]  /*1eb0*/  @!P1 IMAD.WIDE.U32 R14, R16, R8, R14 ;  /* 0x00000008100e9225 */ /* 0x000fc800078e000e */
[----:B------:R-:W-:Y:S01]  /*1ec0*/  @!P1 IMAD.IADD R9, R15, 0x1, R9 ;  /* 0x000000010f099824 */ /* 0x000fe200078e0209 */
[----:B0-----:R-:W-:Y:S01]  /*1ed0*/  @!P1 LEA R26, P0, R14, R12, 0x1 ;  /* 0x0000000c0e1a9211 */ /* 0x001fe200078008ff */
[----:B------:R-:W-:-:S03]  /*1ee0*/  VIADD R16, R2, 0xc8 ;  /* 0x000000c802107836 */ /* 0x000fc60000000000 */
[----:B------:R-:W-:Y:S02]  /*1ef0*/  @!P1 LEA.HI.X R27, R14, R13, R9, 0x1, P0 ;  /* 0x0000000d0e1b9211 */ /* 0x000fe400000f0c09 */
[----:B------:R-:W-:Y:S02]  /*1f00*/  SHF.R.S32.HI R14, RZ, 0x1f, R16 ;  /* 0x0000001fff0e7819 */ /* 0x000fe40000011410 */
[----:B------:R-:W-:Y:S01]  /*1f10*/  ISETP.GE.U32.AND P0, PT, R16, UR14, PT ;  /* 0x0000000e10007c0c */ /* 0x000fe2000bf06070 */
[----:B------:R0:W-:Y:S03]  /*1f20*/  @!P1 STL.64 [R1+0x230], R26 ;  /* 0x0002301a01009387 */ /* 0x0001e60000100a00 */
[----:B------:R-:W-:-:S13]  /*1f30*/  ISETP.GE.AND.EX P1, PT, R14, UR15, PT, P0 ;  /* 0x0000000f0e007c0c */ /* 0x000fda000bf26300 */
[----:B------:R-:W1:Y:S01]  /*1f40*/  @!P1 LDC.64 R8, c[0x0][0x3e0] ;  /* 0x0000f800ff089b82 */ /* 0x000e620000000a00 */
[----:B------:R-:W-:Y:S01]  /*1f50*/  @!P1 IMAD.MOV.U32 R15, RZ, RZ, R7 ;  /* 0x000000ffff0f9224 */ /* 0x000fe200078e0007 */
[----:B------:R-:W-:-:S04]  /*1f60*/  @P1 LOP3.LUT R0, R0, 0x80000000, RZ, 0xfc, !PT ;  /* 0x8000000000001812 */ /* 0x000fc800078efcff */
[----:B------:R-:W-:Y:S02]  /*1f70*/  LOP3.LUT R0, R0, 0xbfffffff, RZ, 0xc0, !PT ;  /* 0xbfffffff00007812 */ /* 0x000fe400078ec0ff */
[----:B------:R-:W0:Y:S01]  /*1f80*/  @!P1 LDC.64 R12, c[0x0][0x390] ;  /* 0x0000e400ff0c9b82 */ /* 0x000e220000000a00 */
[----:B-1----:R-:W-:-:S04]  /*1f90*/  @!P1 IMAD R14, R14, R8, RZ ;  /* 0x000000080e0e9224 */ /* 0x002fc800078e02ff */
[----:B------:R-:W-:Y:S01]  /*1fa0*/  @!P1 IMAD R9, R16, R9, R14 ;  /* 0x0000000910099224 */ /* 0x000fe200078e020e */
[----:B------:R-:W-:-:S05]  /*1fb0*/  @!P1 MOV R14, R4 ;  /* 0x00000004000e9202 */ /* 0x000fca0000000f00 */
[----:B------:R-:W-:Y:S01]  /*1fc0*/  @!P1 IMAD.WIDE.U32 R14, R16, R8, R14 ;  /* 0x00000008100e9225 */ /* 0x000fe200078e000e */
[----:B------:R-:W-:-:S03]  /*1fd0*/  IADD3 R16, PT, PT, R2, 0xd0, RZ ;  /* 0x000000d002107810 */ /* 0x000fc60007ffe0ff */
[----:B------:R-:W-:Y:S01]  /*1fe0*/  @!P1 IMAD.IADD R9, R15, 0x1, R9 ;  /* 0x000000010f099824 */ /* 0x000fe200078e0209 */
[----:B0-----:R-:W-:-:S04]  /*1ff0*/  @!P1 LEA R26, P0, R14, R12, 0x1 ;  /* 0x0000000c0e1a9211 */ /* 0x001fc800078008ff */
        /* <DEDUP_REMOVED lines=11> */
[----:B------:R-:W-:Y:S02]  /*20b0*/  @!P1 IMAD R9, R16, R9, R14 ;  /* 0x0000000910099224 */ /* 0x000fe400078e020e */
[----:B------:R-:W-:-:S04]  /*20c0*/  @!P1 IMAD.MOV.U32 R14, RZ, RZ, R4 ;  /* 0x000000ffff0e9224 */ /* 0x000fc800078e0004 */
        /* <DEDUP_REMOVED lines=321> */
[----:B------:R-:W-:Y:S02]  /*34e0*/  @!P1 IMAD R13, R16, R13, R14 ;  /* 0x0000000d100d9224 */ /* 0x000fe400078e020e */
[----:B------:R-:W-:-:S04]  /*34f0*/  @!P1 IMAD.MOV.U32 R14, RZ, RZ, R4 ;  /* 0x000000ffff0e9224 */ /* 0x000fc800078e0004 */
[----:B------:R-:W-:Y:S01]  /*3500*/  @!P1 IMAD.WIDE.U32 R14, R16, R12, R14 ;  /* 0x0000000c100e9225 */ /* 0x000fe200078e000e */
[----:B------:R-:W-:-:S03]  /*3510*/  SHF.R.S32.HI R16, RZ, 0x1f, R54 ;  /* 0x0000001fff107819 */ /* 0x000fc60000011436 */
[----:B------:R-:W-:Y:S01]  /*3520*/  @!P1 IMAD.IADD R13, R15, 0x1, R13 ;  /* 0x000000010f0d9824 */ /* 0x000fe200078e020d */
[----:B--2---:R-:W-:-:S04]  /*3530*/  @!P1 LEA R8, P0, R14, R8, 0x1 ;  /* 0x000000080e089211 */ /* 0x004fc800078008ff */
[----:B------:R-:W-:Y:S02]  /*3540*/  @!P1 LEA.HI.X R9, R14, R9, R13, 0x1, P0 ;  /* 0x000000090e099211 */ /* 0x000fe400000f0c0d */
[----:B------:R-:W-:-:S03]  /*3550*/  ISETP.GE.U32.AND P0, PT, R54, UR14, PT ;  /* 0x0000000e36007c0c */ /* 0x000fc6000bf06070 */
[----:B------:R-:W-:Y:S01]  /*3560*/  STL.64 [R1+0x300], R8 ;  /* 0x0003000801007387 */ /* 0x000fe20000100a00 */
[----:B------:R-:W-:-:S03]  /*3570*/  ISETP.GE.AND.EX P1, PT, R16, UR15, PT, P0 ;  /* 0x0000000f10007c0c */ /* 0x000fc6000bf26300 */
[----:B------:R-:W-:Y:S04]  /*3580*/  STL.64 [R1+0x318], R8 ;  /* 0x0003180801007387 */ /* 0x000fe80000100a00 */
[----:B------:R1:W-:Y:S06]  /*3590*/  STL.64 [R1+0x330], R8 ;  /* 0x0003300801007387 */ /* 0x0003ec0000100a00 */
[----:B------:R-:W2:Y:S01]  /*35a0*/  @!P1 LDC.64 R12, c[0x0][0x3e0] ;  /* 0x0000f800ff0c9b82 */ /* 0x000ea20000000a00 */
[----:B------:R-:W-:Y:S01]  /*35b0*/  @!P1 IMAD.MOV.U32 R17, RZ, RZ, R7 ;  /* 0x000000ffff119224 */ /* 0x000fe200078e0007 */
[----:B------:R-:W-:-:S04]  /*35c0*/  @P1 LOP3.LUT R0, R0, 0x400, RZ, 0xfc, !PT ;  /* 0x0000040000001812 */ /* 0x000fc800078efcff */
[----:B------:R-:W-:Y:S02]  /*35d0*/  LOP3.LUT R0, R0, 0xfffffdff, RZ, 0xc0, !PT ;  /* 0xfffffdff00007812 */ /* 0x000fe400078ec0ff */
[----:B------:R-:W0:Y:S01]  /*35e0*/  @!P1 LDC.64 R14, c[0x0][0x390] ;  /* 0x0000e400ff0e9b82 */ /* 0x000e220000000a00 */
[----:B--2---:R-:W-:-:S04]  /*35f0*/  @!P1 IMAD R16, R16, R12, RZ ;  /* 0x0000000c10109224 */ /* 0x004fc800078e02ff */
        /* <DEDUP_REMOVED lines=9> */
[----:B------:R-:W-:Y:S03]  /*3690*/  @!P1 STL.64 [R1+0x1e0], R26 ;  /* 0x0001e01a01009387 */ /* 0x000fe60000100a00 */
[----:B------:R-:W-:-:S13]  /*36a0*/  ISETP.GE.AND.EX P1, PT, R16, UR15, PT, P0 ;  /* 0x0000000f10007c0c */ /* 0x000fda000bf26300 */
[----:B------:R-:W0:Y:S01]  /*36b0*/  @!P1 LDC.64 R12, c[0x0][0x3e0] ;  /* 0x0000f800ff0c9b82 */ /* 0x000e220000000a00 */
[----:B------:R-:W-:Y:S01]  /*36c0*/  @!P1 IMAD.MOV.U32 R17, RZ, RZ, R7 ;  /* 0x000000ffff119224 */ /* 0x000fe200078e0007 */
[----:B------:R-:W-:-:S04]  /*36d0*/  @P1 LOP3.LUT R0, R0, 0x200, RZ, 0xfc, !PT ;  /* 0x0000020000001812 */ /* 0x000fc800078efcff */
[----:B------:R-:W-:Y:S02]  /*36e0*/  LOP3.LUT R0, R0, 0xfffffeff, RZ, 0xc0, !PT ;  /* 0xfffffeff00007812 */ /* 0x000fe400078ec0ff */
[----:B------:R-:W1:Y:S01]  /*36f0*/  @!P1 LDC.64 R14, c[0x0][0x390] ;  /* 0x0000e400ff0e9b82 */ /* 0x000e620000000a00 */
[----:B0-----:R-:W-:-:S04]  /*3700*/  @!P1 IMAD R16, R16, R12, RZ ;  /* 0x0000000c10109224 */ /* 0x001fc800078e02ff */
        /* <DEDUP_REMOVED lines=32> */
[----:B------:R-:W2:Y:S01]  /*3910*/  @!P1 LDC.64 R14, c[0x0][0x390] ;  /* 0x0000e400ff0e9b82 */ /* 0x000ea20000000a00 */
[----:B-1----:R-:W-:-:S04]  /*3920*/  @!P1 IMAD R16, R16, R12, RZ ;  /* 0x0000000c10109224 */ /* 0x002fc800078e02ff */
[----:B------:R-:W-:Y:S01]  /*3930*/  @!P1 IMAD R13, R54, R13, R16 ;  /* 0x0000000d360d9224 */ /* 0x000fe200078e0210 */
[----:B------:R-:W-:-:S05]  /*3940*/  @!P1 MOV R16, R4 ;  /* 0x0000000400109202 */ /* 0x000fca0000000f00 */
[----:B------:R-:W-:Y:S01]  /*3950*/  @!P1 IMAD.WIDE.U32 R16, R54, R12, R16 ;  /* 0x0000000c36109225 */ /* 0x000fe200078e0010 */
[----:B------:R-:W-:-:S03]  /*3960*/  IADD3 R54, PT, PT, R2, 0x190, RZ ;  /* 0x0000019002367810 */ /* 0x000fc60007ffe0ff */
[----:B------:R-:W-:Y:S01]  /*3970*/  @!P1 IMAD.IADD R13, R17, 0x1, R13 ;  /* 0x00000001110d9824 */ /* 0x000fe200078e020d */
[----:B--2---:R-:W-:-:S04]  /*3980*/  @!P1 LEA R26, P0, R16, R14, 0x1 ;  /* 0x0000000e101a9211 */ /* 0x004fc800078008ff */
[----:B------:R-:W-:Y:S02]  /*3990*/  @!P1 LEA.HI.X R27, R16, R15, R13, 0x1, P0 ;  /* 0x0000000f101b9211 */ /* 0x000fe400000f0c0d */
[----:B------:R-:W-:Y:S02]  /*39a0*/  SHF.R.S32.HI R16, RZ, 0x1f, R54 ;  /* 0x0000001fff107819 */ /* 0x000fe40000011436 */
[----:B------:R-:W-:-:S04]  /*39b0*/  ISETP.GE.U32.AND P0, PT, R54, UR14, PT ;  /* 0x0000000e36007c0c */ /* 0x000fc8000bf06070 */
        /* <DEDUP_REMOVED lines=105> */
[----:B------:R-:W-:-:S06]  /*4050*/  @P1 LOP3.LUT R0, R0, 0x1, RZ, 0xfc, !PT ;  /* 0x0000000100001812 */ /* 0x000fcc00078efcff */
        /* <DEDUP_REMOVED lines=27> */
[----:B------:R0:W-:Y:S01]  /*4210*/  @!P0 STL.64 [R1+0x130], R8 ;  /* 0x0001300801008387 */ /* 0x0001e20000100a00 */
[C---:B------:R-:W-:Y:S02]  /*4220*/  LOP3.LUT P0, RZ, R3.reuse, 0x800000, RZ, 0xc0, !PT ;  /* 0x0080000003ff7812 */ /* 0x040fe4000780c0ff */
[----:B------:R-:W-:Y:S02]  /*4230*/  ISETP.GE.AND.EX P1, PT, R16, UR7, PT, P1 ;  /* 0x0000000710007c0c */ /* 0x000fe4000bf26310 */
[----:B------:R-:W-:-:S11]  /*4240*/  LOP3.LUT R3, R3, 0xefffffff, RZ, 0xc0, !PT ;  /* 0xefffffff03037812 */ /* 0x000fd600078ec0ff */
        /* <DEDUP_REMOVED lines=26> */
[C---:B0-----:R-:W-:Y:S02]  /*43f0*/  @!P2 LEA R8, P3, R16.reuse, R14, 0x1 ;  /* 0x0000000e1008a211 */ /* 0x041fe400078608ff */
[----:B------:R-:W-:Y:S02]  /*4400*/  SHF.R.S32.HI R14, RZ, 0x1f, R54 ;  /* 0x0000001fff0e7819 */ /* 0x000fe40000011436 */
[----:B------:R-:W-:Y:S02]  /*4410*/  @!P2 LEA.HI.X R9, R16, R15, R13, 0x1, P3 ;  /* 0x0000000f1009a211 */ /* 0x000fe400018f0c0d */
[----:B------:R-:W-:Y:S02]  /*4420*/  ISETP.GE.U32.AND P3, PT, R54, UR5, PT ;  /* 0x0000000536007c0c */ /* 0x000fe4000bf66070 */
[----:B------:R-:W-:Y:S01]  /*4430*/  LOP3.LUT P2, RZ, R3, 0x400000, RZ, 0xc0, !PT ;  /* 0x0040000003ff7812 */ /* 0x000fe2000784c0ff */
[----:B------:R0:W-:Y:S01]  /*4440*/  STL.64 [R1+0x348], R8 ;  /* 0x0003480801007387 */ /* 0x0001e20000100a00 */
[----:B------:R-:W-:-:S02]  /*4450*/  ISETP.GE.AND.EX P3, PT, R14, UR7, PT, P3 ;  /* 0x000000070e007c0c */ /* 0x000fc4000bf66330 */
[----:B------:R-:W-:Y:S01]  /*4460*/  LOP3.LUT R3, R3, 0xbfffffff, RZ, 0xc0, !PT ;  /* 0xbfffffff03037812 */ /* 0x000fe200078ec0ff */
[----:B0-----:R-:W-:-:S10]  /*4470*/  IMAD.MOV.U32 R8, RZ, RZ, R32 ;  /* 0x000000ffff087224 */ /* 0x001fd400078e0020 */
[----:B------:R-:W0:Y:S01]  /*4480*/  @!P3 LDC.64 R12, c[0x0][0x3e0] ;  /* 0x0000f800ff0cbb82 */ /* 0x000e220000000a00 */
[----:B------:R-:W-:Y:S01]  /*4490*/  @!P3 MOV R15, R7 ;  /* 0x00000007000fb202 */ /* 0x000fe20000000f00 */
[----:B------:R-:W-:Y:S01]  /*44a0*/  IMAD.MOV.U32 R9, RZ, RZ, R33 ;  /* 0x000000ffff097224 */ /* 0x000fe200078e0021 */
[----:B------:R-:W-:-:S04]  /*44b0*/  @P3 LOP3.LUT R3, R3, 0x40000000, RZ, 0xfc, !PT ;  /* 0x4000000003033812 */ /* 0x000fc800078efcff */
[----:B------:R-:W-:Y:S01]  /*44c0*/  LOP3.LUT R3, R3, 0x7fffffff, RZ, 0xc0, !PT ;  /* 0x7fffffff03037812 */ /* 0x000fe200078ec0ff */
[----:B------:R-:W1:Y:S01]  /*44d0*/  @!P3 LDC.64 R16, c[0x0][0x390] ;  /* 0x0000e400ff10bb82 */ /* 0x000e620000000a00 */
[----:B0-----:R-:W-:-:S04]  /*44e0*/  @!P3 IMAD R14, R14, R12, RZ ;  /* 0x0000000c0e0eb224 */ /* 0x001fc800078e02ff */
[----:B------:R-:W-:Y:S02]  /*44f0*/  @!P3 IMAD R13, R54, R13, R14 ;  /* 0x0000000d360db224 */ /* 0x000fe400078e020e */
[----:B------:R-:W-:-:S04]  /*4500*/  @!P3 IMAD.MOV.U32 R14, RZ, RZ, R4 ;  /* 0x000000ffff0eb224 */ /* 0x000fc800078e0004 */
[----:B------:R-:W-:Y:S01]  /*4510*/  @!P3 IMAD.WIDE.U32 R14, R54, R12, R14 ;  /* 0x0000000c360eb225 */ /* 0x000fe200078e000e */
[----:B------:R-:W-:-:S03]  /*4520*/  SHF.R.S32.HI R54, RZ, 0x1f, R58 ;  /* 0x0000001fff367819 */ /* 0x000fc6000001143a */
[----:B------:R-:W-:Y:S01]  /*4530*/  @!P3 IMAD.IADD R13, R15, 0x1, R13 ;  /* 0x000000010f0db824 */ /* 0x000fe200078e020d */
[----:B-1----:R-:W-:-:S04]  /*4540*/  @!P3 LEA R16, P4, R14, R16, 0x1 ;  /* 0x000000100e10b211 */ /* 0x002fc800078808ff */
[----:B------:R-:W-:Y:S02]  /*4550*/  @!P3 LEA.HI.X R17, R14, R17, R13, 0x1, P4 ;  /* 0x000000110e11b211 */ /* 0x000fe400020f0c0d */
[----:B------:R-:W-:Y:S01]  /*4560*/  ISETP.GE.U32.AND P4, PT, R58, UR5, PT ;  /* 0x000000053a007c0c */ /* 0x000fe2000bf86070 */
[----:B------:R-:W-:Y:S01]  /*4570*/  IMAD.MOV.U32 R5, RZ, RZ, R27 ;  /* 0x000000ffff057224 */ /* 0x000fe200078e001b */
[----:B------:R-:W-:Y:S01]  /*4580*/  PRMT R47, RZ, 0x7610, R47 ;  /* 0x00007610ff2f7816 */ /* 0x000fe2000000002f */
[----:B------:R-:W-:Y:S01]  /*4590*/  STL.64 [R1+0x2e0], R16 ;  /* 0x0002e01001007387 */ /* 0x000fe20000100a00 */
[----:B------:R-:W-:Y:S02]  /*45a0*/  ISETP.GE.AND.EX P4, PT, R54, UR7, PT, P4 ;  /* 0x0000000736007c0c */ /* 0x000fe4000bf86340 */
[----:B------:R-:W-:Y:S01]  /*45b0*/  PRMT R31, RZ, 0x7610, R31 ;  /* 0x00007610ff1f7816 */ /* 0x000fe2000000001f */
[----:B------:R-:W-:Y:S01]  /*45c0*/  STL.64 [R1+0x350], R16 ;  /* 0x0003501001007387 */ /* 0x000fe20000100a00 */
[----:B------:R-:W-:-:S02]  /*45d0*/  PRMT R49, RZ, 0x7610, R49 ;  /* 0x00007610ff317816 */ /* 0x000fc40000000031 */
[----:B------:R-:W-:Y:S01]  /*45e0*/  PRMT R29, RZ, 0x7610, R29 ;  /* 0x00007610ff1d7816 */ /* 0x000fe2000000001d */
[----:B------:R-:W-:Y:S06]  /*45f0*/  STL.64 [R1+0x368], R16 ;  /* 0x0003681001007387 */ /* 0x000fec0000100a00 */
[----:B------:R-:W0:Y:S01]  /*4600*/  @!P4 LDC.64 R12, c[0x0][0x3e0] ;  /* 0x0000f800ff0ccb82 */ /* 0x000e220000000a00 */
[----:B------:R-:W-:Y:S01]  /*4610*/  @!P4 IMAD.MOV.U32 R55, RZ, RZ, R7 ;  /* 0x000000ffff37c224 */ /* 0x000fe200078e0007 */
[----:B------:R-:W-:-:S06]  /*4620*/  @P4 LOP3.LUT R3, R3, 0x80000000, RZ, 0xfc, !PT ;  /* 0x8000000003034812 */ /* 0x000fcc00078efcff */
[----:B------:R-:W1:Y:S01]  /*4630*/  @!P4 LDC.64 R14, c[0x0][0x390] ;  /* 0x0000e400ff0ecb82 */ /* 0x000e620000000a00 */
[----:B0-----:R-:W-:Y:S01]  /*4640*/  @!P4 IMAD R57, R54, R12, RZ ;  /* 0x0000000c3639c224 */ /* 0x001fe200078e02ff */
[----:B------:R-:W-:-:S03]  /*4650*/  @!P4 MOV R54, R4 ;  /* 0x000000040036c202 */ /* 0x000fc60000000f00 */
[C---:B------:R-:W-:Y:S02]  /*4660*/  @!P4 IMAD R57, R58.reuse, R13, R57 ;  /* 0x0000000d3a39c224 */ /* 0x040fe400078e0239 */
[----:B------:R-:W-:-:S04]  /*4670*/  @!P4 IMAD.WIDE.U32 R12, R58, R12, R54 ;  /* 0x0000000c3a0cc225 */ /* 0x000fc800078e0036 */
[----:B------:R-:W-:Y:S01]  /*4680*/  @!P4 IMAD.IADD R57, R13, 0x1, R57 ;  /* 0x000000010d39c824 */ /* 0x000fe200078e0239 */
[----:B-1----:R-:W-:-:S04]  /*4690*/  @!P4 LEA R14, P5, R12, R14, 0x1 ;  /* 0x0000000e0c0ec211 */ /* 0x002fc800078a08ff */
[----:B------:R-:W-:Y:S02]  /*46a0*/  @!P4 LEA.HI.X R15, R12, R15, R57, 0x1, P5 ;  /* 0x0000000f0c0fc211 */ /* 0x000fe400028f0c39 */
[----:B------:R-:W-:Y:S02]  /*46b0*/  IADD3 R57, PT, PT, R2, 0x1f0, RZ ;  /* 0x000001f002397810 */ /* 0x000fe40007ffe0ff */
[----:B------:R-:W-:Y:S01]  /*46c0*/  LOP3.LUT P4, RZ, R3, 0x200000, RZ, 0xc0, !PT ;  /* 0x0020000003ff7812 */ /* 0x000fe2000788c0ff */
[----:B------:R-:W-:Y:S01]  /*46d0*/  STL.64 [R1+0x2e8], R14 ;  /* 0x0002e80e01007387 */ /* 0x000fe20000100a00 */
[----:B------:R-:W-:Y:S02]  /*46e0*/  SHF.R.S32.HI R58, RZ, 0x1f, R57 ;  /* 0x0000001fff3a7819 */ /* 0x000fe40000011439 */
[----:B------:R-:W-:Y:S01]  /*46f0*/  ISETP.GE.U32.AND P5, PT, R57, UR5, PT ;  /* 0x0000000539007c0c */ /* 0x000fe2000bfa6070 */
[----:B------:R-:W-:Y:S03]  /*4700*/  STL.64 [R1+0x360], R14 ;  /* 0x0003600e01007387 */ /* 0x000fe60000100a00 */
[----:B------:R-:W-:Y:S01]  /*4710*/  ISETP.GE.AND.EX P5, PT, R58, UR7, PT, P5 ;  /* 0x000000073a007c0c */ /* 0x000fe2000bfa6350 */
[----:B------:R0:W-:-:S12]  /*4720*/  STL.64 [R1+0x378], R14 ;  /* 0x0003780e01007387 */ /* 0x0001d80000100a00 */
[----:B------:R-:W1:Y:S01]  /*4730*/  @!P5 LDC.64 R54, c[0x0][0x3e0] ;  /* 0x0000f800ff36db82 */ /* 0x000e620000000a00 */
[----:B------:R-:W-:-:S07]  /*4740*/  @!P5 IMAD.MOV.U32 R59, RZ, RZ, R7 ;  /* 0x000000ffff3bd224 */ /* 0x000fce00078e0007 */
[----:B------:R-:W2:Y:S01]  /*4750*/  @!P5 LDC.64 R12, c[0x0][0x390] ;  /* 0x0000e400ff0cdb82 */ /* 0x000ea20000000a00 */
[----:B-1----:R-:W-:-:S04]  /*4760*/  @!P5 IMAD R58, R58, R54, RZ ;  /* 0x000000363a3ad224 */ /* 0x002fc800078e02ff */
[----:B------:R-:W-:Y:S02]  /*4770*/  @!P5 IMAD R60, R57, R55, R58 ;  /* 0x00000037393cd224 */ /* 0x000fe400078e023a */
[----:B------:R-:W-:-:S04]  /*4780*/  @!P5 IMAD.MOV.U32 R58, RZ, RZ, R4 ;  /* 0x000000ffff3ad224 */ /* 0x000fc800078e0004 */
[----:B------:R-:W-:-:S05]  /*4790*/  @!P5 IMAD.WIDE.U32 R54, R57, R54, R58 ;  /* 0x000000363936d225 */ /* 0x000fca00078e003a */
[----:B------:R-:W-:Y:S02]  /*47a0*/  @!P5 IADD3 R55, PT, PT, R55, R60, RZ ;  /* 0x0000003c3737d210 */ /* 0x000fe40007ffe0ff */
[----:B------:R-:W3:Y:S01]  /*47b0*/  LDL.LU.64 R60, [R1+0x118] ;  /* 0x00011800013c7983 */ /* 0x000ee20000300a00 */
[----:B--2---:R-:W-:Y:S02]  /*47c0*/  @!P5 LEA R12, P6, R54, R12, 0x1 ;  /* 0x0000000c360cd211 */ /* 0x004fe400078c08ff */
[----:B------:R-:W-:Y:S02]  /*47d0*/  IADD3 R2, PT, PT, R2, 0x1f8, RZ ;  /* 0x000001f802027810 */ /* 0x000fe40007ffe0ff */
[----:B------:R-:W-:Y:S02]  /*47e0*/  @!P5 LEA.HI.X R13, R54, R13, R55, 0x1, P6 ;  /* 0x0000000d360dd211 */ /* 0x000fe400030f0c37 */
[----:B------:R-:W-:Y:S02]  /*47f0*/  SHF.R.S32.HI R57, RZ, 0x1f, R2 ;  /* 0x0000001fff397819 */ /* 0x000fe40000011402 */
[----:B------:R-:W-:Y:S01]  /*4800*/  ISETP.GE.U32.AND P6, PT, R2, UR5, PT ;  /* 0x0000000502007c0c */ /* 0x000fe2000bfc6070 */
[----:B------:R-:W-:Y:S01]  /*4810*/  STL.64 [R1+0x2f0], R12 ;  /* 0x0002f00c01007387 */ /* 0x000fe20000100a00 */
[----:B------:R-:W-:-:S02]  /*4820*/  @P5 LOP3.LUT R56, R56, 0x1, RZ, 0xfc, !PT ;  /* 0x0000000138385812 */ /* 0x000fc400078efcff */
[----:B------:R-:W-:Y:S01]  /*4830*/  ISETP.GE.AND.EX P6, PT, R57, UR7, PT, P6 ;  /* 0x0000000739007c0c */ /* 0x000fe2000bfc6360 */
[----:B------:R-:W-:Y:S01]  /*4840*/  STL.64 [R1+0x310], R12 ;  /* 0x0003100c01007387 */ /* 0x000fe20000100a00 */
[C---:B------:R-:W-:Y:S02]  /*4850*/  LOP3.LUT P5, RZ, R3.reuse, 0x1000000, RZ, 0xc0, !PT ;  /* 0x0100000003ff7812 */ /* 0x040fe400078ac0ff */
[----:B------:R-:W-:Y:S01]  /*4860*/  LOP3.LUT P3, RZ, R3, 0x100000, RZ, 0xc0, !PT ;  /* 0x0010000003ff7812 */ /* 0x000fe2000786c0ff */
[----:B------:R-:W-:Y:S01]  /*4870*/  STL.64 [R1+0x320], R12 ;  /* 0x0003200c01007387 */ /* 0x000fe20000100a00 */
[----:B------:R-:W-:Y:S02]  /*4880*/  PRMT R21, RZ, 0x7610, R21 ;  /* 0x00007610ff157816 */ /* 0x000fe40000000015 */
[----:B------:R-:W-:Y:S01]  /*4890*/  PRMT R42, RZ, 0x7610, R42 ;  /* 0x00007610ff2a7816 */ /* 0x000fe2000000002a */
[----:B------:R-:W-:Y:S04]  /*48a0*/  STL.64 [R1+0x338], R12 ;  /* 0x0003380c01007387 */ /* 0x000fe80000100a00 */
[----:B------:R-:W1:Y:S01]  /*48b0*/  @!P6 LDC.64 R58, c[0x0][0x3e0] ;  /* 0x0000f800ff3aeb82 */ /* 0x000e620000000a00 */
[----:B------:R-:W-:Y:S01]  /*48c0*/  @!P6 IMAD.MOV.U32 R32, RZ, RZ, R4 ;  /* 0x000000ffff20e224 */ /* 0x000fe200078e0004 */
[----:B------:R-:W-:Y:S01]  /*48d0*/  MOV R4, R26 ;  /* 0x0000001a00047202 */ /* 0x000fe20000000f00 */
[----:B------:R-:W-:Y:S01]  /*48e0*/  @!P6 IMAD.MOV.U32 R33, RZ, RZ, R7 ;  /* 0x000000ffff21e224 */ /* 0x000fe200078e0007 */
[----:B------:R-:W2:Y:S04]  /*48f0*/  LDL.LU.64 R26, [R1+0x3c0] ;  /* 0x0003c000011a7983 */ /* 0x000ea80000300a00 */
[----:B------:R-:W4:Y:S01]  /*4900*/  @!P6 LDC.64 R54, c[0x0][0x390] ;  /* 0x0000e400ff36eb82 */ /* 0x000f220000000a00 */
[----:B------:R-:W-:Y:S01]  /*4910*/  PRMT R43, RZ, 0x7610, R43 ;  /* 0x00007610ff2b7816 */ /* 0x000fe2000000002b */
[----:B------:R-:W-:Y:S01]  /*4920*/  STL.64 [R1+0x358], R12 ;  /* 0x0003580c01007387 */ /* 0x000fe20000100a00 */
[----:B------:R-:W-:-:S02]  /*4930*/  PRMT R37, RZ, 0x7610, R37 ;  /* 0x00007610ff257816 */ /* 0x000fc40000000025 */
[----:B0-----:R-:W-:Y:S01]  /*4940*/  PRMT R15, RZ, 0x7610, R15 ;  /* 0x00007610ff0f7816 */ /* 0x001fe2000000000f */
[----:B------:R-:W-:Y:S01]  /*4950*/  STL.64 [R1+0x370], R12 ;  /* 0x0003700c01007387 */ /* 0x000fe20000100a00 */
[----:B-1----:R-:W-:-:S04]  /*4960*/  @!P6 IMAD R57, R57, R58, RZ ;  /* 0x0000003a3939e224 */ /* 0x002fc800078e02ff */
[C---:B------:R-:W-:Y:S02]  /*4970*/  @!P6 IMAD R57, R2.reuse, R59, R57 ;  /* 0x0000003b0239e224 */ /* 0x040fe400078e0239 */
[----:B------:R-:W-:-:S04]  /*4980*/  @!P6 IMAD.WIDE.U32 R58, R2, R58, R32 ;  /* 0x0000003a023ae225 */ /* 0x000fc800078e0020 */
[----:B------:R-:W-:-:S06]  /*4990*/  HFMA2 R2, -RZ, RZ, 0, 0 ;  /* 0x00000000ff027431 */ /* 0x000fcc00000001ff */
[----:B---3--:R0:W3:Y:S04]  /*49a0*/  @!P5 LDG.E R2, desc[UR18][R60.64] ;  /* 0x000000123c02d981 */ /* 0x0080e8000c1e1900 */
[----:B------:R-:W0:Y:S01]  /*49b0*/  LDL.LU.64 R60, [R1+0x3b0] ;  /* 0x0003b000013c7983 */ /* 0x000e220000300a00 */
[----:B----4-:R-:W-:Y:S01]  /*49c0*/  @!P6 LEA R32, P1, R58, R54, 0x1 ;  /* 0x000000363a20e211 */ /* 0x010fe200078208ff */
[----:B------:R-:W-:Y:S01]  /*49d0*/  @!P6 IMAD.IADD R57, R59, 0x1, R57 ;  /* 0x000000013b39e824 */ /* 0x000fe200078e0239 */
[----:B------:R-:W-:Y:S02]  /*49e0*/  PRMT R54, RZ, 0x7610, R54 ;  /* 0x00007610ff367816 */ /* 0x000fe40000000036 */
[----:B0-----:R-:W-:-:S04]  /*49f0*/  PRMT R61, RZ, 0x7610, R61 ;  /* 0x00007610ff3d7816 */ /* 0x001fc8000000003d */
[----:B---3--:R-:W-:-:S05]  /*4a00*/  @!P5 PRMT R61, R2, 0x7610, R61 ;  /* 0x00007610023dd816 */ /* 0x008fca000000003d */
[----:B------:R0:W-:Y:S04]  /*4a10*/  STL.S16 [R1+0x120], R61 ;  /* 0x0001203d01007387 */ /* 0x0001e80000100600 */
[----:B0-----:R-:W3:Y:S01]  /*4a20*/  LDL.LU R61, [R1+0x3a8] ;  /* 0x0003a800013d7983 */ /* 0x001ee20000300800 */
[----:B------:R-:W-:Y:S02]  /*4a30*/  @!P5 PRMT R54, R2, 0x7632, R54 ;  /* 0x000076320236d816 */ /* 0x000fe40000000036 */
[----:B------:R-:W-:-:S03]  /*4a40*/  @!P6 LEA.HI.X R33, R58, R55, R57, 0x1, P1 ;  /* 0x000000373a21e211 */ /* 0x000fc600008f0c39 */
[----:B------:R0:W-:Y:S04]  /*4a50*/  STL.S16 [R1+0x118], R54 ;  /* 0x0001183601007387 */ /* 0x0001e80000100600 */
[----:B------:R1:W-:Y:S01]  /*4a60*/  @!P6 STL.64 [R1+0x280], R32 ;  /* 0x000280200100e387 */ /* 0x0003e20000100a00 */
[----:B0-----:R-:W-:-:S03]  /*4a70*/  IMAD.MOV.U32 R54, RZ, RZ, RZ ;  /* 0x000000ffff367224 */ /* 0x001fc600078e00ff */
[----:B-1----:R-:W4:Y:S04]  /*4a80*/  LDL.LU.64 R32, [R1+0x3b8] ;  /* 0x0003b80001207983 */ /* 0x002f280000300a00 */
[----:B---3--:R-:W3:Y:S01]  /*4a90*/  @!P0 LDG.E R54, desc[UR18][R60.64] ;  /* 0x000000123c368981 */ /* 0x008ee2000c1e1900 */
[----:B----4-:R-:W-:-:S04]  /*4aa0*/  PRMT R33, RZ, 0x7610, R33 ;  /* 0x00007610ff217816 */ /* 0x010fc80000000021 */
[----:B---3--:R-:W-:-:S05]  /*4ab0*/  @!P0 PRMT R33, R54, 0x7610, R33 ;  /* 0x0000761036218816 */ /* 0x008fca0000000021 */
[----:B------:R0:W-:Y:S04]  /*4ac0*/  STL.S16 [R1+0x114], R33 ;  /* 0x0001142101007387 */ /* 0x0001e80000100600 */
[----:B0-----:R-:W3:Y:S01]  /*4ad0*/  LDL.LU R33, [R1+0x3a4] ;  /* 0x0003a40001217983 */ /* 0x001ee20000300800 */
[----:B------:R-:W-:-:S04]  /*4ae0*/  PRMT R55, RZ, 0x7610, R55 ;  /* 0x00007610ff377816 */ /* 0x000fc80000000037 */
[----:B------:R-:W-:-:S05]  /*4af0*/  @!P0 PRMT R55, R54, 0x7632, R55 ;  /* 0x0000763236378816 */ /* 0x000fca0000000037 */
[----:B------:R0:W-:Y:S02]  /*4b00*/  STL.S16 [R1+0x11c], R55 ;  /* 0x00011c3701007387 */ /* 0x0001e40000100600 */
[----:B0-----:R-:W-:-:S06]  /*4b10*/  IMAD.MOV.U32 R55, RZ, RZ, RZ ;  /* 0x000000ffff377224 */ /* 0x001fcc00078e00ff */
[----:B---3--:R0:W3:Y:S01]  /*4b20*/  @!P2 LDG.E R55, desc[UR18][R32.64] ;  /* 0x000000122037a981 */ /* 0x0080e2000c1e1900 */
[----:B--2---:R-:W-:Y:S02]  /*4b30*/  PRMT R27, RZ, 0x7610, R27 ;  /* 0x00007610ff1b7816 */ /* 0x004fe4000000001b */
[----:B0-----:R-:W-:Y:S02]  /*4b40*/  PRMT R33, RZ, 0x7610, R33 ;  /* 0x00007610ff217816 */ /* 0x001fe40000000021 */
[----:B---3--:R-:W-:-:S05]  /*4b50*/  @!P2 PRMT R27, R55, 0x7610, R27 ;  /* 0x00007610371ba816 */ /* 0x008fca000000001b */
[----:B------:R0:W-:Y:S04]  /*4b60*/  STL.S16 [R1+0x128], R27 ;  /* 0x0001281b01007387 */ /* 0x0001e80000100600 */
[----:B0-----:R-:W2:Y:S01]  /*4b70*/  LDL.LU R27, [R1+0x3a0] ;  /* 0x0003a000011b7983 */ /* 0x001ea20000300800 */
[----:B------:R-:W-:-:S05]  /*4b80*/  @!P2 PRMT R33, R55, 0x7632, R33 ;  /* 0x000076323721a816 */ /* 0x000fca0000000021 */
[----:B------:R0:W-:Y:S02]  /*4b90*/  STL.S16 [R1+0x110], R33 ;  /* 0x0001102101007387 */ /* 0x0001e40000100600 */
[----:B0-----:R-:W-:-:S06]  /*4ba0*/  MOV R33, RZ ;  /* 0x000000ff00217202 */ /* 0x001fcc0000000f00 */
[----:B--2---:R-:W2:Y:S01]  /*4bb0*/  @!P4 LDG.E R33, desc[UR18][R26.64] ;  /* 0x000000121a21c981 */ /* 0x004ea2000c1e1900 */
[----:B------:R-:W-:-:S04]  /*4bc0*/  PRMT R57, RZ, 0x7610, R57 ;  /* 0x00007610ff397816 */ /* 0x000fc80000000039 */
[----:B--2---:R-:W-:-:S05]  /*4bd0*/  @!P4 PRMT R57, R33, 0x7632, R57 ;  /* 0x000076322139c816 */ /* 0x004fca0000000039 */
[----:B------:R0:W-:Y:S02]  /*4be0*/  STL.S16 [R1+0x124], R57 ;  /* 0x0001243901007387 */ /* 0x0001e40000100600 */
[----:B0-----:R-:W-:-:S06]  /*4bf0*/  IMAD.MOV.U32 R57, RZ, RZ, RZ ;  /* 0x000000ffff397224 */ /* 0x001fcc00078e00ff */
[----:B------:R0:W2:Y:S01]  /*4c00*/  @!P3 LDG.E R57, desc[UR18][R18.64] ;  /* 0x000000121239b981 */ /* 0x0000a2000c1e1900 */
[----:B------:R-:W-:Y:S02]  /*4c10*/  LOP3.LUT P0, RZ, R3, 0x40000, RZ, 0xc0, !PT ;  /* 0x0004000003ff7812 */ /* 0x000fe4000780c0ff */
[----:B0-----:R-:W-:-:S04]  /*4c20*/  PRMT R19, RZ, 0x7610, R19 ;  /* 0x00007610ff137816 */ /* 0x001fc80000000013 */
[----:B--2---:R-:W-:-:S05]  /*4c30*/  @!P3 PRMT R19, R57, 0x7632, R19 ;  /* 0x000076323913b816 */ /* 0x004fca0000000013 */
[----:B------:R0:W-:Y:S02]  /*4c40*/  STL.S16 [R1+0x138], R19 ;  /* 0x0001381301007387 */ /* 0x0001e40000100600 */
[----:B0-----:R-:W-:-:S06]  /*4c50*/  HFMA2 R19, -RZ, RZ, 0, 0 ;  /* 0x00000000ff137431 */ /* 0x001fcc00000001ff */
[----:B------:R-:W2:Y:S01]  /*4c60*/  @!P0 LDG.E R19, desc[UR18][R52.64] ;  /* 0x0000001234138981 */ /* 0x000ea2000c1e1900 */
[----:B------:R-:W-:Y:S02]  /*4c70*/  PRMT R18, RZ, 0x7610, R18 ;  /* 0x00007610ff127816 */ /* 0x000fe40000000012 */
[----:B------:R-:W-:Y:S02]  /*4c80*/  LOP3.LUT P1, RZ, R3, 0x80000, RZ, 0xc0, !PT ;  /* 0x0008000003ff7812 */ /* 0x000fe4000782c0ff */
[----:B------:R-:W-:-:S05]  /*4c90*/  @!P3 PRMT R18, R57, 0x7610, R18 ;  /* 0x000076103912b816 */ /* 0x000fca0000000012 */
[----:B------:R-:W-:Y:S01]  /*4ca0*/  STL.S16 [R1+0x12c], R18 ;  /* 0x00012c1201007387 */ /* 0x000fe20000100600 */
[----:B--2---:R-:W-:-:S05]  /*4cb0*/  @!P0 PRMT R47, R19, 0x7610, R47 ;  /* 0x00007610132f8816 */ /* 0x004fca000000002f */
[----:B------:R0:W-:Y:S04]  /*4cc0*/  STL.S16 [R1+0x154], R47 ;  /* 0x0001542f01007387 */ /* 0x0001e80000100600 */
[----:B0-----:R-:W2:Y:S01]  /*4cd0*/  LDL.LU R47, [R1+0x39c] ;  /* 0x00039c00012f7983 */ /* 0x001ea20000300800 */
[----:B------:R-:W-:Y:S01]  /*4ce0*/  IMAD.MOV.U32 R18, RZ, RZ, RZ ;  /* 0x000000ffff127224 */ /* 0x000fe200078e00ff */
[----:B------:R-:W-:-:S05]  /*4cf0*/  LOP3.LUT P2, RZ, R3, 0x20000, RZ, 0xc0, !PT ;  /* 0x0002000003ff7812 */ /* 0x000fca000784c0ff */
[----:B------:R0:W3:Y:S02]  /*4d00*/  @!P1 LDG.E R18, desc[UR18][R44.64] ;  /* 0x000000122c129981 */ /* 0x0000e4000c1e1900 */
[----:B0-----:R-:W-:-:S04]  /*4d10*/  PRMT R44, RZ, 0x7610, R44 ;  /* 0x00007610ff2c7816 */ /* 0x001fc8000000002c */
[----:B------:R-:W-:-:S05]  /*4d20*/  @!P0 PRMT R44, R19, 0x7632, R44 ;  /* 0x00007632132c8816 */ /* 0x000fca000000002c */
[----:B------:R0:W-:Y:S02]  /*4d30*/  STL.S16 [R1+0x150], R44 ;  /* 0x0001502c01007387 */ /* 0x0001e40000100600 */
[----:B0-----:R-:W-:-:S06]  /*4d40*/  IMAD.MOV.U32 R44, RZ, RZ, RZ ;  /* 0x000000ffff2c7224 */ /* 0x001fcc00078e00ff */
[----:B--2---:R-:W2:Y:S01]  /*4d50*/  @!P2 LDG.E R44, desc[UR18][R46.64] ;  /* 0x000000122e2ca981 */ /* 0x004ea2000c1e1900 */
[----:B------:R-:W-:Y:S02]  /*4d60*/  LOP3.LUT R56, R56, 0xfffffffd, RZ, 0xc0, !PT ;  /* 0xfffffffd38387812 */ /* 0x000fe400078ec0ff */
[----:B------:R-:W-:Y:S02]  /*4d70*/  PRMT R45, RZ, 0x7610, R45 ;  /* 0x00007610ff2d7816 */ /* 0x000fe4000000002d */
[----:B------:R-:W-:Y:S02]  /*4d80*/  @P6 LOP3.LUT R56, R56, 0x2, RZ, 0xfc, !PT ;  /* 0x0000000238386812 */ /* 0x000fe400078efcff */
[----:B------:R-:W-:Y:S02]  /*4d90*/  LOP3.LUT P6, RZ, R3, 0x10000, RZ, 0xc0, !PT ;  /* 0x0001000003ff7812 */ /* 0x000fe400078cc0ff */
[----:B--2---:R-:W-:-:S05]  /*4da0*/  @!P2 PRMT R31, R44, 0x7610, R31 ;  /* 0x000076102c1fa816 */ /* 0x004fca000000001f */
[----:B------:R0:W-:Y:S04]  /*4db0*/  STL.S16 [R1+0x160], R31 ;  /* 0x0001601f01007387 */ /* 0x0001e80000100600 */
[----:B0-----:R-:W2:Y:S01]  /*4dc0*/  LDL.LU R31, [R1+0x398] ;  /* 0x00039800011f7983 */ /* 0x001ea20000300800 */
[----:B------:R-:W-:-:S05]  /*4dd0*/  @!P2 PRMT R45, R44, 0x7632, R45 ;  /* 0x000076322c2da816 */ /* 0x000fca000000002d */
[----:B------:R0:W-:Y:S02]  /*4de0*/  STL.S16 [R1+0x13c], R45 ;  /* 0x00013c2d01007387 */ /* 0x0001e40000100600 */
[----:B0-----:R-:W-:-:S06]  /*4df0*/  IMAD.MOV.U32 R45, RZ, RZ, RZ ;  /* 0x000000ffff2d7224 */ /* 0x001fcc00078e00ff */
[----:B--2---:R0:W2:Y:S01]  /*4e00*/  @!P6 LDG.E R45, desc[UR18][R30.64] ;  /* 0x000000121e2de981 */ /* 0x0040a2000c1e1900 */
[----:B------:R-:W-:Y:S02]  /*4e10*/  LOP3.LUT P5, RZ, R3, 0x8000, RZ, 0xc0, !PT ;  /* 0x0000800003ff7812 */ /* 0x000fe400078ac0ff */
[----:B0-----:R-:W-:Y:S02]  /*4e20*/  PRMT R30, RZ, 0x7610, R30 ;  /* 0x00007610ff1e7816 */ /* 0x001fe4000000001e */
[----:B--2---:R-:W-:-:S05]  /*4e30*/  @!P6 PRMT R49, R45, 0x7610, R49 ;  /* 0x000076102d31e816 */ /* 0x004fca0000000031 */
[----:B------:R0:W-:Y:S04]  /*4e40*/  STL.S16 [R1+0x174], R49 ;  /* 0x0001743101007387 */ /* 0x0001e80000100600 */
[----:B0-----:R-:W2:Y:S01]  /*4e50*/  LDL.LU R49, [R1+0x394] ;  /* 0x0003940001317983 */ /* 0x001ea20000300800 */
[----:B------:R-:W-:-:S05]  /*4e60*/  @!P6 PRMT R30, R45, 0x7632, R30 ;  /* 0x000076322d1ee816 */ /* 0x000fca000000001e */
[----:B------:R0:W-:Y:S02]  /*4e70*/  STL.S16 [R1+0x170], R30 ;  /* 0x0001701e01007387 */ /* 0x0001e40000100600 */
[----:B0-----:R-:W-:-:S06]  /*4e80*/  MOV R30, RZ ;  /* 0x000000ff001e7202 */ /* 0x001fcc0000000f00 */
[----:B--2---:R-:W2:Y:S01]  /*4e90*/  @!P5 LDG.E R30, desc[UR18][R48.64] ;  /* 0x00000012301ed981 */ /* 0x004ea2000c1e1900 */
[----:B------:R-:W-:Y:S02]  /*4ea0*/  PRMT R26, RZ, 0x7610, R26 ;  /* 0x00007610ff1a7816 */ /* 0x000fe4000000001a */
[----:B------:R-:W-:Y:S02]  /*4eb0*/  PRMT R31, RZ, 0x7610, R31 ;  /* 0x00007610ff1f7816 */ /* 0x000fe4000000001f */
[----:B------:R-:W-:Y:S02]  /*4ec0*/  @!P4 PRMT R26, R33, 0x7610, R26 ;  /* 0x00007610211ac816 */ /* 0x000fe4000000001a */
        /* <DEDUP_REMOVED lines=15> */
[----:B0-----:R-:W-:Y:S01]  /*4fc0*/  HFMA2 R29, -RZ, RZ, 0, 0 ;  /* 0x00000000ff1d7431 */ /* 0x001fe200000001ff */
[----:B------:R-:W-:-:S05]  /*4fd0*/  LOP3.LUT P3, RZ, R3, 0x2000, RZ, 0xc0, !PT ;  /* 0x0000200003ff7812 */ /* 0x000fca000786c0ff */
[----:B--2---:R-:W2:Y:S01]  /*4fe0*/  @!P0 LDG.E R29, desc[UR18][R20.64] ;  /* 0x00000012141d8981 */ /* 0x004ea2000c1e1900 */
[----:B------:R-:W-:-:S07]  /*4ff0*/  IMAD.MOV.U32 R28, RZ, RZ, RZ ;  /* 0x000000ffff1c7224 */ /* 0x000fce00078e00ff */
[----:B------:R-:W4:Y:S01]  /*5000*/  @!P3 LDG.E R28, desc[UR18][R40.64] ;  /* 0x00000012281cb981 */ /* 0x000f22000c1e1900 */
[C---:B--2---:R-:W-:Y:S02]  /*5010*/  @!P0 PRMT R42, R29.reuse, 0x7610, R42 ;  /* 0x000076101d2a8816 */ /* 0x044fe4000000002a */
[----:B------:R-:W-:-:S03]  /*5020*/  @!P0 PRMT R43, R29, 0x7632, R43 ;  /* 0x000076321d2b8816 */ /* 0x000fc6000000002b */
[----:B------:R0:W-:Y:S04]  /*5030*/  STL.S16 [R1+0x1ac], R42 ;  /* 0x0001ac2a01007387 */ /* 0x0001e80000100600 */
[----:B------:R1:W-:Y:S04]  /*5040*/  STL.S16 [R1+0x18c], R43 ;  /* 0x00018c2b01007387 */ /* 0x0003e80000100600 */
[----:B0-----:R-:W2:Y:S04]  /*5050*/  LDL.LU R42, [R1+0x384] ;  /* 0x00038400012a7983 */ /* 0x001ea80000300800 */
[----:B-1----:R-:W2:Y:S01]  /*5060*/  LDL.LU R43, [R1+0x380] ;  /* 0x00038000012b7983 */ /* 0x002ea20000300800 */
[----:B----4-:R-:W-:-:S02]  /*5070*/  @!P3 PRMT R37, R28, 0x7610, R37 ;  /* 0x000076101c25b816 */ /* 0x010fc40000000025 */
[----:B------:R-:W-:-:S03]  /*5080*/  LOP3.LUT P6, RZ, R3, 0x200, RZ, 0xc0, !PT ;  /* 0x0000020003ff7812 */ /* 0x000fc600078cc0ff */
[----:B------:R0:W-:Y:S04]  /*5090*/  STL.S16 [R1+0x19c], R37 ;  /* 0x00019c2501007387 */ /* 0x0001e80000100600 */
[----:B------:R1:W-:Y:S04]  /*50a0*/  STL [R1+0x10], R2 ;  /* 0x0000100201007387 */ /* 0x0003e80000100800 */
[----:B0-----:R-:W4:Y:S01]  /*50b0*/  LDL.LU R37, [R1+0x388] ;  /* 0x0003880001257983 */ /* 0x001f220000300800 */
[----:B-1----:R-:W-:Y:S02]  /*50c0*/  MOV R2, RZ ;  /* 0x000000ff00027202 */ /* 0x002fe40000000f00 */
[----:B------:R-:W-:-:S02]  /*50d0*/  PRMT R27, RZ, 0x7610, R27 ;  /* 0x00007610ff1b7816 */ /* 0x000fc4000000001b */
[----:B------:R-:W-:Y:S02]  /*50e0*/  PRMT R32, RZ, 0x7610, R32 ;  /* 0x00007610ff207816 */ /* 0x000fe40000000020 */
[C---:B---3--:R-:W-:Y:S02]  /*50f0*/  @!P1 PRMT R27, R18.reuse, 0x7610, R27 ;  /* 0x00007610121b9816 */ /* 0x048fe4000000001b */
[----:B------:R-:W-:Y:S02]  /*5100*/  @!P1 PRMT R32, R18, 0x7632, R32 ;  /* 0x0000763212209816 */ /* 0x000fe40000000020 */
[C---:B------:R-:W-:Y:S01]  /*5110*/  LOP3.LUT P1, RZ, R3.reuse, 0x800, RZ, 0xc0, !PT ;  /* 0x0000080003ff7812 */ /* 0x040fe2000782c0ff */
[----:B------:R-:W-:Y:S01]  /*5120*/  IMAD.MOV.U32 R20, RZ, RZ, RZ ;  /* 0x000000ffff147224 */ /* 0x000fe200078e00ff */
[----:B------:R-:W-:-:S11]  /*5130*/  LOP3.LUT P2, RZ, R3, 0x400, RZ, 0xc0, !PT ;  /* 0x0000040003ff7812 */ /* 0x000fd6000784c0ff */
[----:B------:R0:W3:Y:S04]  /*5140*/  @!P1 LDG.E R20, desc[UR18][R10.64] ;  /* 0x000000120a149981 */ /* 0x0000e8000c1e1900 */
[----:B--2---:R-:W2:Y:S01]  /*5150*/  @!P6 LDG.E R2, desc[UR18][R42.64] ;  /* 0x000000122a02e981 */ /* 0x004ea2000c1e1900 */
[----:B0-----:R-:W-:-:S04]  /*5160*/  PRMT R10, RZ, 0x7610, R10 ;  /* 0x00007610ff0a7816 */ /* 0x001fc8000000000a */
[----:B------:R-:W-:-:S05]  /*5170*/  @!P3 PRMT R10, R28, 0x7632, R10 ;  /* 0x000076321c0ab816 */ /* 0x000fca000000000a */
[----:B------:R0:W-:Y:S02]  /*5180*/  STL.S16 [R1+0x198], R10 ;  /* 0x0001980a01007387 */ /* 0x0001e40000100600 */
[----:B0-----:R-:W-:-:S06]  /*5190*/  IMAD.MOV.U32 R10, RZ, RZ, RZ ;  /* 0x000000ffff0a7224 */ /* 0x001fcc00078e00ff */
[----:B----4-:R-:W4:Y:S01]  /*51a0*/  @!P2 LDG.E R10, desc[UR18][R36.64] ;  /* 0x00000012240aa981 */ /* 0x010f22000c1e1900 */
[----:B------:R-:W-:Y:S02]  /*51b0*/  PRMT R14, RZ, 0x7610, R14 ;  /* 0x00007610ff0e7816 */ /* 0x000fe4000000000e */
[C---:B--2---:R-:W-:Y:S02]  /*51c0*/  @!P6 PRMT R15, R2.reuse, 0x7610, R15 ;  /* 0x00007610020fe816 */ /* 0x044fe4000000000f */
[----:B------:R-:W-:-:S03]  /*51d0*/  @!P6 PRMT R14, R2, 0x7632, R14 ;  /* 0x00007632020ee816 */ /* 0x000fc6000000000e */
[----:B------:R-:W-:Y:S04]  /*51e0*/  STL.S16 [R1+0x1c0], R15 ;  /* 0x0001c00f01007387 */ /* 0x000fe80000100600 */
[----:B------:R0:W-:Y:S04]  /*51f0*/  STL.S16 [R1+0x1c4], R14 ;  /* 0x0001c40e01007387 */ /* 0x0001e80000100600 */
[----:B0-----:R-:W2:Y:S01]  /*5200*/  LDL.LU.64 R14, [R1+0x208] ;  /* 0x00020800010e7983 */ /* 0x001ea20000300a00 */
[----:B------:R-:W-:Y:S02]  /*5210*/  PRMT R21, RZ, 0x7610, R21 ;  /* 0x00007610ff157816 */ /* 0x000fe40000000015 */
[----:B------:R-:W-:-:S02]  /*5220*/  PRMT R40, RZ, 0x7610, R40 ;  /* 0x00007610ff287816 */ /* 0x000fc40000000028 */
[C---:B------:R-:W-:Y:S02]  /*5230*/  LOP3.LUT P4, RZ, R3.reuse, 0x80, RZ, 0xc0, !PT ;  /* 0x0000008003ff7812 */ /* 0x040fe4000788c0ff */
[----:B------:R-:W-:Y:S02]  /*5240*/  PRMT R11, RZ, 0x7610, R11 ;  /* 0x00007610ff0b7816 */ /* 0x000fe4000000000b */
[C---:B----4-:R-:W-:Y:S02]  /*5250*/  @!P2 PRMT R21, R10.reuse, 0x7632, R21 ;  /* 0x000076320a15a816 */ /* 0x050fe40000000015 */
[----:B------:R-:W-:Y:S02]  /*5260*/  LOP3.LUT P5, RZ, R3, 0x100, RZ, 0xc0, !PT ;  /* 0x0000010003ff7812 */ /* 0x000fe400078ac0ff */
[----:B------:R-:W-:Y:S02]  /*5270*/  @!P2 PRMT R40, R10, 0x7610, R40 ;  /* 0x000076100a28a816 */ /* 0x000fe40000000028 */
[----:B---3--:R-:W-:-:S02]  /*5280*/  @!P1 PRMT R11, R20, 0x7632, R11 ;  /* 0x00007632140b9816 */ /* 0x008fc4000000000b */
[C---:B------:R-:W-:Y:S01]  /*5290*/  LOP3.LUT P2, RZ, R3.reuse, 0x8, RZ, 0xc0, !PT ;  /* 0x0000000803ff7812 */ /* 0x040fe2000784c0ff */
[----:B------:R0:W-:Y:S01]  /*52a0*/  STL.S16 [R1+0x1a8], R21 ;  /* 0x0001a81501007387 */ /* 0x0001e20000100600 */
[----:B------:R-:W-:-:S03]  /*52b0*/  LOP3.LUT P0, RZ, R3, 0x20, RZ, 0xc0, !PT ;  /* 0x0000002003ff7812 */ /* 0x000fc6000780c0ff */
[----:B------:R1:W-:Y:S01]  /*52c0*/  STL.S16 [R1+0x1b0], R11 ;  /* 0x0001b00b01007387 */ /* 0x0003e20000100600 */
[----:B0-----:R-:W-:-:S03]  /*52d0*/  IMAD.MOV.U32 R21, RZ, RZ, RZ ;  /* 0x000000ffff157224 */ /* 0x001fc600078e00ff */
[----:B------:R0:W-:Y:S01]  /*52e0*/  STL [R1+0x28], R19 ;  /* 0x0000281301007387 */ /* 0x0001e20000100800 */
[----:B-1----:R-:W-:-:S03]  /*52f0*/  IMAD.MOV.U32 R11, RZ, RZ, RZ ;  /* 0x000000ffff0b7224 */ /* 0x002fc600078e00ff */
[----:B------:R1:W3:Y:S04]  /*5300*/  @!P4 LDG.E R21, desc[UR18][R24.64] ;  /* 0x000000121815c981 */ /* 0x0002e8000c1e1900 */
[----:B------:R-:W4:Y:S01]  /*5310*/  @!P5 LDG.E R11, desc[UR18][R38.64] ;  /* 0x00000012260bd981 */ /* 0x000f22000c1e1900 */
[----:B0-----:R-:W-:Y:S01]  /*5320*/  IMAD.MOV.U32 R19, RZ, RZ, RZ ;  /* 0x000000ffff137224 */ /* 0x001fe200078e00ff */
[----:B-1----:R-:W-:-:S06]  /*5330*/  CS2R R24, SRZ ;  /* 0x0000000000187805 */ /* 0x002fcc000001ff00 */
[----:B------:R-:W4:Y:S04]  /*5340*/  @!P0 LDG.E R25, desc[UR18][R22.64] ;  /* 0x0000001216198981 */ /* 0x000f28000c1e1900 */
[----:B--2---:R0:W2:Y:S04]  /*5350*/  @!P2 LDG.E R19, desc[UR18][R14.64] ;  /* 0x000000120e13a981 */ /* 0x0040a8000c1e1900 */
[----:B------:R-:W0:Y:S01]  /*5360*/  LDL.LU.64 R14, [R1+0x378] ;  /* 0x00037800010e7983 */ /* 0x000e220000300a00 */
[----:B------:R-:W-:Y:S02]  /*5370*/  LOP3.LUT P3, RZ, R3, 0x40, RZ, 0xc0, !PT ;  /* 0x0000004003ff7812 */ /* 0x000fe4000786c0ff */
[----:B------:R-:W-:-:S02]  /*5380*/  PRMT R17, RZ, 0x7610, R17 ;  /* 0x00007610ff117816 */ /* 0x000fc40000000011 */
[----:B------:R-:W-:Y:S02]  /*5390*/  PRMT R16, RZ, 0x7610, R16 ;  /* 0x00007610ff107816 */ /* 0x000fe40000000010 */
[----:B------:R-:W-:Y:S02]  /*53a0*/  PRMT R13, RZ, 0x7610, R13 ;  /* 0x00007610ff0d7816 */ /* 0x000fe4000000000d */
[----:B------:R-:W-:-:S05]  /*53b0*/  PRMT R12, RZ, 0x7610, R12 ;  /* 0x00007610ff0c7816 */ /* 0x000fca000000000c */
[----:B------:R1:W2:Y:S01]  /*53c0*/  @!P3 LDG.E R24, desc[UR18][R34.64] ;  /* 0x000000122218b981 */ /* 0x0002a2000c1e1900 */
[C---:B---3--:R-:W-:Y:S02]  /*53d0*/  @!P4 PRMT R17, R21.reuse, 0x7610, R17 ;  /* 0x000076101511c816 */ /* 0x048fe40000000011 */
[----:B------:R-:W-:Y:S02]  /*53e0*/  @!P4 PRMT R16, R21, 0x7632, R16 ;  /* 0x000076321510c816 */ /* 0x000fe40000000010 */
[C---:B----4-:R-:W-:Y:S02]  /*53f0*/  @!P5 PRMT R13, R11.reuse, 0x7610, R13 ;  /* 0x000076100b0dd816 */ /* 0x050fe4000000000d */
[----:B------:R-:W-:Y:S01]  /*5400*/  @!P5 PRMT R12, R11, 0x7632, R12 ;  /* 0x000076320b0cd816 */ /* 0x000fe2000000000c */
[----:B------:R-:W-:Y:S04]  /*5410*/  STL.S16 [R1+0x1cc], R16 ;  /* 0x0001cc1001007387 */ /* 0x000fe80000100600 */
[----:B------:R3:W-:Y:S04]  /*5420*/  STL.S16 [R1+0x1ec], R17 ;  /* 0x0001ec1101007387 */ /* 0x0007e80000100600 */
[----:B------:R-:W-:Y:S04]  /*5430*/  STL.S16 [R1+0x1d8], R12 ;  /* 0x0001d80c01007387 */ /* 0x000fe80000100600 */
[----:B------:R4:W-:Y:S04]  /*5440*/  STL.S16 [R1+0x1dc], R13 ;  /* 0x0001dc0d01007387 */ /* 0x0009e80000100600 */
[----:B---3--:R-:W3:Y:S04]  /*5450*/  LDL.LU.64 R16, [R1+0x228] ;  /* 0x0002280001107983 */ /* 0x008ee80000300a00 */
[----:B----4-:R-:W4:Y:S01]  /*5460*/  LDL.LU.64 R12, [R1+0x210] ;  /* 0x00021000010c7983 */ /* 0x010f220000300a00 */
[----:B0-----:R-:W-:-:S02]  /*5470*/  PRMT R15, RZ, 0x7610, R15 ;  /* 0x00007610ff0f7816 */ /* 0x001fc4000000000f */
[----:B------:R-:W-:Y:S02]  /*5480*/  PRMT R14, RZ, 0x7610, R14 ;  /* 0x00007610ff0e7816 */ /* 0x000fe4000000000e */
[C---:B------:R-:W-:Y:S02]  /*5490*/  @!P0 PRMT R15, R25.reuse, 0x7610, R15 ;  /* 0x00007610190f8816 */ /* 0x040fe4000000000f */
[----:B------:R-:W-:-:S03]  /*54a0*/  @!P0 PRMT R14, R25, 0x7632, R14 ;  /* 0x00007632190e8816 */ /* 0x000fc6000000000e */
[----:B------:R-:W-:Y:S04]  /*54b0*/  STL.S16 [R1+0x20c], R15 ;  /* 0x00020c0f01007387 */ /* 0x000fe80000100600 */
[----:B------:R0:W-:Y:S04]  /*54c0*/  STL.S16 [R1+0x1f8], R14 ;  /* 0x0001f80e01007387 */ /* 0x0001e80000100600 */
[----:B0-----:R-:W4:Y:S01]  /*54d0*/  LDL.LU.64 R14, [R1+0x240] ;  /* 0x00024000010e7983 */ /* 0x001f220000300a00 */
[----:B-1----:R-:W-:Y:S02]  /*54e0*/  PRMT R34, RZ, 0x7610, R34 ;  /* 0x00007610ff227816 */ /* 0x002fe40000000022 */
[----:B------:R-:W-:Y:S01]  /*54f0*/  LOP3.LUT P5, RZ, R3, 0x2, RZ, 0xc0, !PT ;  /* 0x0000000203ff7812 */ /* 0x000fe200078ac0ff */
[----:B------:R0:W-:Y:S01]  /*5500*/  STL [R1+0x1c], R33 ;  /* 0x00001c2101007387 */ /* 0x0001e20000100800 */
[----:B--2---:R-:W-:-:S02]  /*5510*/  @!P3 PRMT R34, R24, 0x7610, R34 ;  /* 0x000076101822b816 */ /* 0x004fc40000000022 */
[----:B------:R-:W-:Y:S02]  /*5520*/  PRMT R41, RZ, 0x7610, R41 ;  /* 0x00007610ff297816 */ /* 0x000fe40000000029 */
[----:B------:R-:W-:Y:S02]  /*5530*/  LOP3.LUT P6, RZ, R3, 0x4, RZ, 0xc0, !PT ;  /* 0x0000000403ff7812 */ /* 0x000fe400078cc0ff */
[----:B0-----:R-:W-:Y:S01]  /*5540*/  PRMT R33, RZ, 0x7610, R33 ;  /* 0x00007610ff217816 */ /* 0x001fe20000000021 */
[----:B------:R0:W-:Y:S03]  /*5550*/  STL.S16 [R1+0x1fc], R34 ;  /* 0x0001fc2201007387 */ /* 0x0001e60000100600 */
[----:B------:R-:W-:Y:S02]  /*5560*/  @!P3 PRMT R33, R24, 0x7632, R33 ;  /* 0x000076321821b816 */ /* 0x000fe40000000021 */
[----:B------:R-:W-:-:S02]  /*5570*/  @!P1 PRMT R41, R20, 0x7610, R41 ;  /* 0x0000761014299816 */ /* 0x000fc40000000029 */
[----:B------:R-:W-:Y:S01]  /*5580*/  LOP3.LUT P1, RZ, R3, 0x10, RZ, 0xc0, !PT ;  /* 0x0000001003ff7812 */ /* 0x000fe2000782c0ff */
[----:B------:R1:W-:Y:S01]  /*5590*/  STL.S16 [R1+0x1e8], R33 ;  /* 0x0001e82101007387 */ /* 0x0003e20000100600 */
[----:B0-----:R-:W-:Y:S02]  /*55a0*/  MOV R34, RZ ;  /* 0x000000ff00227202 */ /* 0x001fe40000000f00 */
[----:B------:R-:W-:Y:S01]  /*55b0*/  LOP3.LUT P3, RZ, R0, 0x80000000, RZ, 0xc0, !PT ;  /* 0x8000000000ff7812 */ /* 0x000fe2000786c0ff */
[----:B------:R-:W-:Y:S01]  /*55c0*/  HFMA2 R22, -RZ, RZ, 0, 0 ;  /* 0x00000000ff167431 */ /* 0x000fe200000001ff */
[----:B------:R0:W-:Y:S01]  /*55d0*/  STL [R1+0x38], R31 ;  /* 0x0000381f01007387 */ /* 0x0001e20000100800 */
[----:B-1----:R-:W-:-:S03]  /*55e0*/  IMAD.MOV.U32 R33, RZ, RZ, RZ ;  /* 0x000000ffff217224 */ /* 0x002fc600078e00ff */
[----:B---3--:R1:W2:Y:S04]  /*55f0*/  @!P5 LDG.E R34, desc[UR18][R16.64] ;  /* 0x000000121022d981 */ /* 0x0082a8000c1e1900 */
[----:B------:R-:W-:Y:S01]  /*5600*/  STL.S16 [R1+0x1b4], R41 ;  /* 0x0001b42901007387 */ /* 0x000fe20000100600 */
[----:B0-----:R-:W-:-:S03]  /*5610*/  IMAD.MOV.U32 R31, RZ, RZ, RZ ;  /* 0x000000ffff1f7224 */ /* 0x001fc600078e00ff */
[----:B----4-:R0:W3:Y:S04]  /*5620*/  @!P6 LDG.E R33, desc[UR18][R12.64] ;  /* 0x000000120c21e981 */ /* 0x0100e8000c1e1900 */
[----:B------:R-:W1:Y:S04]  /*5630*/  LDL.LU.64 R16, [R1+0x368] ;  /* 0x0003680001107983 */ /* 0x000e680000300a00 */
[----:B------:R4:W-:Y:S04]  /*5640*/  STL.S16 [R1+0x1c8], R40 ;  /* 0x0001c82801007387 */ /* 0x0009e80000100600 */
[----:B------:R-:W0:Y:S04]  /*5650*/  LDL.LU.64 R12, [R1+0x370] ;  /* 0x00037000010c7983 */ /* 0x000e280000300a00 */
[----:B------:R-:W2:Y:S04]  /*5660*/  @!P1 LDG.E R22, desc[UR18][R50.64] ;  /* 0x0000001232169981 */ /* 0x000ea8000c1e1900 */
[----:B----4-:R-:W4:Y:S04]  /*5670*/  LDL.LU.64 R40, [R1+0x230] ;  /* 0x0002300001287983 */ /* 0x010f280000300a00 */
[----:B------:R3:W3:Y:S04]  /*5680*/  @!P3 LDG.E R31, desc[UR18][R14.64] ;  /* 0x000000120e1fb981 */ /* 0x0006e8000c1e1900 */
[----:B------:R-:W3:Y:S01]  /*5690*/  LDL.LU.64 R14, [R1+0x360] ;  /* 0x00036000010e7983 */ /* 0x000ee20000300a00 */
[----:B------:R-:W-:-:S03]  /*56a0*/  LOP3.LUT P4, RZ, R3, 0x1, RZ, 0xc0, !PT ;  /* 0x0000000103ff7812 */ /* 0x000fc6000788c0ff */
[----:B------:R1:W-:Y:S02]  /*56b0*/  STL [R1+0x34], R30 ;  /* 0x0000341e01007387 */ /* 0x0003e40000100800 */
[----:B-1----:R-:W-:Y:S01]  /*56c0*/  IMAD.MOV.U32 R30, RZ, RZ, RZ ;  /* 0x000000ffff1e7224 */ /* 0x002fe200078e00ff */
[----:B------:R-:W-:Y:S02]  /*56d0*/  PRMT R17, RZ, 0x7610, R17 ;  /* 0x00007610ff117816 */ /* 0x000fe40000000011 */
[----:B------:R-:W-:Y:S02]  /*56e0*/  PRMT R16, RZ, 0x7610, R16 ;  /* 0x00007610ff107816 */ /* 0x000fe40000000010 */
[C---:B------:R-:W-:Y:S02]  /*56f0*/  @!P2 PRMT R17, R19.reuse, 0x7610, R17 ;  /* 0x000076101311a816 */ /* 0x040fe40000000011 */
[----:B------:R-:W-:Y:S02]  /*5700*/  @!P2 PRMT R16, R19, 0x7632, R16 ;  /* 0x000076321310a816 */ /* 0x000fe40000000010 */
[----:B0-----:R-:W-:-:S02]  /*5710*/  PRMT R13, RZ, 0x7610, R13 ;  /* 0x00007610ff0d7816 */ /* 0x001fc4000000000d */
[----:B------:R-:W-:Y:S02]  /*5720*/  PRMT R12, RZ, 0x7610, R12 ;  /* 0x00007610ff0c7816 */ /* 0x000fe4000000000c */
[C---:B--2---:R-:W-:Y:S01]  /*5730*/  @!P1 PRMT R13, R22.reuse, 0x7610, R13 ;  /* 0x00007610160d9816 */ /* 0x044fe2000000000d */
[----:B----4-:R-:W2:Y:S01]  /*5740*/  @!P4 LDG.E R30, desc[UR18][R40.64] ;  /* 0x00000012281ec981 */ /* 0x010ea2000c1e1900 */
[----:B------:R-:W-:-:S03]  /*5750*/  @!P1 PRMT R12, R22, 0x7632, R12 ;  /* 0x00007632160c9816 */ /* 0x000fc6000000000c */
[----:B------:R-:W-:Y:S04]  /*5760*/  STL.S16 [R1+0x208], R16 ;  /* 0x0002081001007387 */ /* 0x000fe80000100600 */
[----:B------:R0:W-:Y:S04]  /*5770*/  STL.S16 [R1+0x22c], R17 ;  /* 0x00022c1101007387 */ /* 0x0001e80000100600 */
[----:B------:R-:W-:Y:S04]  /*5780*/  STL.S16 [R1+0x214], R12 ;  /* 0x0002140c01007387 */ /* 0x000fe80000100600 */
[----:B------:R1:W-:Y:S04]  /*5790*/  STL.S16 [R1+0x210], R13 ;  /* 0x0002100d01007387 */ /* 0x0003e80000100600 */
[----:B0-----:R-:W4:Y:S01]  /*57a0*/  LDL.LU.64 R16, [R1+0x260] ;  /* 0x0002600001107983 */ /* 0x001f220000300a00 */
[----:B------:R-:W-:-:S02]  /*57b0*/  PRMT R35, RZ, 0x7610, R35 ;  /* 0x00007610ff237816 */ /* 0x000fc40000000023 */
[----:B------:R-:W-:Y:S01]  /*57c0*/  LOP3.LUT P0, RZ, R0, 0x40000000, RZ, 0xc0, !PT ;  /* 0x4000000000ff7812 */ /* 0x000fe2000780c0ff */
[----:B------:R-:W-:Y:S04]  /*57d0*/  STL [R1+0x2c4], R6 ;  /* 0x0002c40601007387 */ /* 0x000fe80000100800 */
[----:B-1----:R-:W4:Y:S01]  /*57e0*/  LDL.LU.64 R12, [R1+0x250] ;  /* 0x00025000010c7983 */ /* 0x002f220000300a00 */
[----:B---3--:R-:W-:-:S03]  /*57f0*/  PRMT R15, RZ, 0x7610, R15 ;  /* 0x00007610ff0f7816 */ /* 0x008fc6000000000f */
[----:B------:R-:W-:Y:S01]  /*5800*/  STL [R1+0x2c0], R7 ;  /* 0x0002c00701007387 */ /* 0x000fe20000100800 */
[----:B------:R-:W-:Y:S02]  /*5810*/  PRMT R14, RZ, 0x7610, R14 ;  /* 0x00007610ff0e7816 */ /* 0x000fe4000000000e */
[C---:B------:R-:W-:Y:S01]  /*5820*/  @!P5 PRMT R15, R34.reuse, 0x7610, R15 ;  /* 0x00007610220fd816 */ /* 0x040fe2000000000f */
[----:B------:R-:W-:Y:S01]  /*5830*/  STL.64 [R1+0x340], R6 ;  /* 0x0003400601007387 */ /* 0x000fe20000100a00 */
[----:B------:R-:W-:-:S03]  /*5840*/  @!P5 PRMT R14, R34, 0x7632, R14 ;  /* 0x00007632220ed816 */ /* 0x000fc6000000000e */
[----:B------:R0:W-:Y:S04]  /*5850*/  STL.S16 [R1+0x244], R15 ;  /* 0x0002440f01007387 */ /* 0x0001e80000100600 */
[----:B------:R1:W-:Y:S01]  /*5860*/  STL.S16 [R1+0x230], R14 ;  /* 0x0002300e01007387 */ /* 0x0003e20000100600 */
[----:B------:R-:W-:-:S03]  /*5870*/  PRMT R36, RZ, 0x7610, R36 ;  /* 0x00007610ff247816 */ /* 0x000fc60000000024 */
[----:B------:R-:W-:Y:S01]  /*5880*/  STL [R1+0x3c], R28 ;  /* 0x00003c1c01007387 */ /* 0x000fe20000100800 */
[----:B0-----:R-:W-:-:S03]  /*5890*/  IMAD.MOV.U32 R15, RZ, RZ, R9 ;  /* 0x000000ffff0f7224 */ /* 0x001fc600078e0009 */
[----:B------:R0:W-:Y:S01]  /*58a0*/  STL [R1+0x40], R29 ;  /* 0x0000401d01007387 */ /* 0x0001e20000100800 */
[----:B-1----:R-:W-:-:S03]  /*58b0*/  MOV R14, R8 ;  /* 0x00000008000e7202 */ /* 0x002fc60000000f00 */
[----:B------:R-:W3:Y:S01]  /*58c0*/  LDL.LU.64 R8, [R1+0x288] ;  /* 0x0002880001087983 */ /* 0x000ee20000300a00 */
[C---:B------:R-:W-:Y:S02]  /*58d0*/  LOP3.LUT P1, RZ, R0.reuse, 0x20000000, RZ, 0xc0, !PT ;  /* 0x2000000000ff7812 */ /* 0x040fe4000782c0ff */
[----:B------:R-:W-:Y:S01]  /*58e0*/  PRMT R7, RZ, 0x7610, R7 ;  /* 0x00007610ff077816 */ /* 0x000fe20000000007 */
[----:B------:R1:W-:Y:S01]  /*58f0*/  STL [R1+0x48], R10 ;  /* 0x0000480a01007387 */ /* 0x0003e20000100800 */
[----:B------:R-:W-:Y:S02]  /*5900*/  PRMT R6, RZ, 0x7610, R6 ;  /* 0x00007610ff067816 */ /* 0x000fe40000000006 */
[C---:B------:R-:W-:Y:S02]  /*5910*/  @!P6 PRMT R35, R33.reuse, 0x7632, R35 ;  /* 0x000076322123e816 */ /* 0x040fe40000000023 */
[----:B0-----:R-:W-:Y:S02]  /*5920*/  CS2R R28, SRZ ;  /* 0x00000000001c7805 */ /* 0x001fe4000001ff00 */
[----:B------:R-:W-:Y:S01]  /*5930*/  @!P6 PRMT R36, R33, 0x7610, R36 ;  /* 0x000076102124e816 */ /* 0x000fe20000000024 */
[----:B------:R-:W-:Y:S01]  /*5940*/  STL [R1+0x4c], R2 ;  /* 0x00004c0201007387 */ /* 0x000fe20000100800 */
[----:B------:R-:W-:-:S03]  /*5950*/  LOP3.LUT P6, RZ, R0, 0x8000000, RZ, 0xc0, !PT ;  /* 0x0800000000ff7812 */ /* 0x000fc600078cc0ff */
[----:B------:R0:W-:Y:S01]  /*5960*/  STL.S16 [R1+0x228], R35 ;  /* 0x0002282301007387 */ /* 0x0001e20000100600 */
[----:B-1----:R-:W-:-:S03]  /*5970*/  IMAD.MOV.U32 R10, RZ, RZ, RZ ;  /* 0x000000ffff0a7224 */ /* 0x002fc600078e00ff */
[----:B------:R-:W3:Y:S01]  /*5980*/  LDL.LU.64 R40, [R1+0x270] ;  /* 0x0002700001287983 */ /* 0x000ee20000300a00 */
[----:B0-----:R-:W-:Y:S01]  /*5990*/  IMAD.MOV.U32 R35, RZ, RZ, RZ ;  /* 0x000000ffff237224 */ /* 0x001fe200078e00ff */
[C---:B--2---:R-:W-:Y:S02]  /*59a0*/  @!P4 PRMT R7, R30.reuse, 0x7610, R7 ;  /* 0x000076101e07c816 */ /* 0x044fe40000000007 */
[----:B------:R-:W-:-:S03]  /*59b0*/  @!P4 PRMT R6, R30, 0x7632, R6 ;  /* 0x000076321e06c816 */ /* 0x000fc60000000006 */
[----:B------:R-:W-:Y:S04]  /*59c0*/  STL.S16 [R1+0x240], R7 ;  /* 0x0002400701007387 */ /* 0x000fe80000100600 */
[----:B------:R0:W-:Y:S04]  /*59d0*/  STL.S16 [R1+0x250], R6 ;  /* 0x0002500601007387 */ /* 0x0001e80000100600 */
[----:B0-----:R-:W2:Y:S04]  /*59e0*/  LDL.LU.64 R6, [R1+0x298] ;  /* 0x0002980001067983 */ /* 0x001ea80000300a00 */
[----:B----4-:R0:W4:Y:S04]  /*59f0*/  @!P1 LDG.E R29, desc[UR18][R16.64] ;  /* 0x00000012101d9981 */ /* 0x010128000c1e1900 */
[----:B------:R1:W4:Y:S04]  /*5a00*/  @!P0 LDG.E R35, desc[UR18][R12.64] ;  /* 0x000000120c238981 */ /* 0x000328000c1e1900 */
[----:B------:R-:W0:Y:S04]  /*5a10*/  LDL.LU.64 R16, [R1+0x350] ;  /* 0x0003500001107983 */ /* 0x000e280000300a00 */
[----:B------:R-:W1:Y:S04]  /*5a20*/  LDL.LU.64 R12, [R1+0x358] ;  /* 0x00035800010c7983 */ /* 0x000e680000300a00 */
[----:B---3--:R-:W3:Y:S04]  /*5a30*/  @!P6 LDG.E R10, desc[UR18][R8.64] ;  /* 0x00000012080ae981 */ /* 0x008ee8000c1e1900 */
[----:B------:R-:W3:Y:S01]  /*5a40*/  LDL.LU.64 R8, [R1+0x348] ;  /* 0x0003480001087983 */ /* 0x000ee20000300a00 */
[----:B------:R-:W-:Y:S01]  /*5a50*/  LOP3.LUT P5, RZ, R0, 0x4000000, RZ, 0xc0, !PT ;  /* 0x0400000000ff7812 */ /* 0x000fe200078ac0ff */
[----:B------:R-:W-:-:S12]  /*5a60*/  IMAD.MOV.U32 R2, RZ, RZ, RZ ;  /* 0x000000ffff027224 */ /* 0x000fd800078e00ff */
[----:B--2---:R-:W2:Y:S01]  /*5a70*/  @!P5 LDG.E R2, desc[UR18][R6.64] ;  /* 0x000000120602d981 */ /* 0x004ea2000c1e1900 */
[----:B------:R-:W-:-:S03]  /*5a80*/  LOP3.LUT P2, RZ, R0, 0x10000000, RZ, 0xc0, !PT ;  /* 0x1000000000ff7812 */ /* 0x000fc6000784c0ff */
[----:B------:R-:W-:Y:S01]  /*5a90*/  STL.S16 [R1+0x234], R36 ;  /* 0x0002342401007387 */ /* 0x000fe20000100600 */
[----:B------:R-:W-:-:S03]  /*5aa0*/  PRMT R23, RZ, 0x7610, R23 ;  /* 0x00007610ff177816 */ /* 0x000fc60000000017 */
[----:B------:R-:W-:Y:S04]  /*5ab0*/  STL [R1+0x2dc], R27 ;  /* 0x0002dc1b01007387 */ /* 0x000fe80000100800 */
[----:B------:R-:W-:Y:S01]  /*5ac0*/  STL [R1+0x24], R18 ;  /* 0x0000241201007387 */ /* 0x000fe20000100800 */
[----:B0-----:R-:W-:Y:S02]  /*5ad0*/  PRMT R17, RZ, 0x7610, R17 ;  /* 0x00007610ff117816 */ /* 0x001fe40000000011 */
[----:B------:R-:W-:Y:S01]  /*5ae0*/  PRMT R16, RZ, 0x7610, R16 ;  /* 0x00007610ff107816 */ /* 0x000fe20000000010 */
[----:B------:R-:W-:Y:S01]  /*5af0*/  STL [R1+0x44], R20 ;  /* 0x0000441401007387 */ /* 0x000fe20000100800 */
[----:B----4-:R-:W-:Y:S02]  /*5b00*/  @!P1 PRMT R17, R29, 0x7610, R17 ;  /* 0x000076101d119816 */ /* 0x010fe40000000011 */
[----:B-1----:R-:W-:Y:S01]  /*5b10*/  PRMT R13, RZ, 0x7610, R13 ;  /* 0x00007610ff0d7816 */ /* 0x002fe2000000000d */
[----:B------:R-:W-:Y:S01]  /*5b20*/  STL [R1+0x2d8], R26 ;  /* 0x0002d81a01007387 */ /* 0x000fe20000100800 */
[----:B------:R-:W-:-:S02]  /*5b30*/  PRMT R12, RZ, 0x7610, R12 ;  /* 0x00007610ff0c7816 */ /* 0x000fc4000000000c */
[----:B------:R-:W-:Y:S01]  /*5b40*/  @!P1 PRMT R16, R29, 0x7632, R16 ;  /* 0x000076321d109816 */ /* 0x000fe20000000010 */
[----:B------:R-:W-:Y:S01]  /*5b50*/  STL [R1+0x54], R21 ;  /* 0x0000541501007387 */ /* 0x000fe20000100800 */
[C---:B------:R-:W-:Y:S02]  /*5b60*/  @!P3 PRMT R13, R31.reuse, 0x7610, R13 ;  /* 0x000076101f0db816 */ /* 0x040fe4000000000d */
[----:B------:R-:W-:Y:S01]  /*5b70*/  @!P3 PRMT R12, R31, 0x7632, R12 ;  /* 0x000076321f0cb816 */ /* 0x000fe2000000000c */
[----:B------:R-:W-:Y:S04]  /*5b80*/  STL.S16 [R1+0x264], R16 ;  /* 0x0002641001007387 */ /* 0x000fe80000100600 */
[----:B------:R-:W-:Y:S04]  /*5b90*/  STL.S16 [R1+0x288], R17 ;  /* 0x0002881101007387 */ /* 0x000fe80000100600 */
[----:B------:R-:W-:Y:S04]  /*5ba0*/  STL.S16 [R1+0x260], R12 ;  /* 0x0002600c01007387 */ /* 0x000fe80000100600 */
[----:B------:R0:W-:Y:S01]  /*5bb0*/  STL.S16 [R1+0x254], R13 ;  /* 0x0002540d01007387 */ /* 0x0001e20000100600 */
[----:B------:R-:W-:-:S03]  /*5bc0*/  LOP3.LUT P4, RZ, R0, 0x2000000, RZ, 0xc0, !PT ;  /* 0x0200000000ff7812 */ /* 0x000fc6000788c0ff */
[----:B------:R-:W-:Y:S04]  /*5bd0*/  STL [R1+0x64], R19 ;  /* 0x0000641301007387 */ /* 0x000fe80000100800 */
[----:B------:R-:W-:Y:S04]  /*5be0*/  STL.64 [R1+0x2f8], R58 ;  /* 0x0002f83a01007387 */ /* 0x000fe80000100a00 */
[----:B0-----:R-:W4:Y:S04]  /*5bf0*/  LDL.LU.64 R12, [R1+0x2a8] ;  /* 0x0002a800010c7983 */ /* 0x001f280000300a00 */
[----:B------:R-:W-:Y:S01]  /*5c00*/  STL [R1+0x60], R22 ;  /* 0x0000601601007387 */ /* 0x000fe20000100800 */
[----:B------:R-:W-:-:S02]  /*5c10*/  PRMT R47, RZ, 0x7610, R47 ;  /* 0x00007610ff2f7816 */ /* 0x000fc4000000002f */
[----:B------:R-:W-:Y:S01]  /*5c20*/  PRMT R46, RZ, 0x7610, R46 ;  /* 0x00007610ff2e7816 */ /* 0x000fe2000000002e */
[----:B------:R-:W4:Y:S01]  /*5c30*/  LDL.LU.64 R6, [R1+0x340] ;  /* 0x0003400001067983 */ /* 0x000f220000300a00 */
[----:B---3--:R-:W-:Y:S01]  /*5c40*/  IMAD.MOV.U32 R16, RZ, RZ, R8 ;  /* 0x000000ffff107224 */ /* 0x008fe200078e0008 */
[----:B------:R-:W-:Y:S02]  /*5c50*/  MOV R17, R9 ;  /* 0x0000000900117202 */ /* 0x000fe40000000f00 */
[----:B------:R-:W3:Y:S01]  /*5c60*/  LDL.LU.64 R8, [R1+0x2b0] ;  /* 0x0002b00001087983 */ /* 0x000ee20000300a00 */
[----:B------:R-:W-:Y:S01]  /*5c70*/  HFMA2 R36, -RZ, RZ, 0, 0 ;  /* 0x00000000ff247431 */ /* 0x000fe200000001ff */
[----:B------:R-:W-:Y:S02]  /*5c80*/  PRMT R27, RZ, 0x7610, R27 ;  /* 0x00007610ff1b7816 */ /* 0x000fe4000000001b */
[----:B------:R-:W-:Y:S02]  /*5c90*/  PRMT R18, RZ, 0x7610, R18 ;  /* 0x00007610ff127816 */ /* 0x000fe40000000012 */
[----:B------:R-:W-:-:S02]  /*5ca0*/  @!P0 PRMT R27, R35, 0x7610, R27 ;  /* 0x00007610231b8816 */ /* 0x000fc4000000001b */
[----:B------:R-:W-:Y:S02]  /*5cb0*/  @!P0 PRMT R18, R35, 0x7632, R18 ;  /* 0x0000763223128816 */ /* 0x000fe40000000012 */
[----:B------:R-:W-:Y:S01]  /*5cc0*/  LOP3.LUT P0, RZ, R0, 0x800000, RZ, 0xc0, !PT ;  /* 0x0080000000ff7812 */ /* 0x000fe2000780c0ff */
[----:B------:R-:W3:Y:S04]  /*5cd0*/  @!P2 LDG.E R36, desc[UR18][R40.64] ;  /* 0x000000122824a981 */ /* 0x000ee8000c1e1900 */
[----:B------:R-:W3:Y:S01]  /*5ce0*/  LDL.LU.64 R40, [R1+0x2b8] ;  /* 0x0002b80001287983 */ /* 0x000ee20000300a00 */
[----:B--2---:R-:W-:-:S05]  /*5cf0*/  @!P5 PRMT R23, R2, 0x7610, R23 ;  /* 0x000076100217d816 */ /* 0x004fca0000000017 */
[----:B------:R0:W-:Y:S02]  /*5d00*/  STL.S16 [R1+0x2ac], R23 ;  /* 0x0002ac1701007387 */ /* 0x0001e40000100600 */
[----:B0-----:R-:W-:Y:S02]  /*5d10*/  IMAD.MOV.U32 R23, RZ, RZ, RZ ;  /* 0x000000ffff177224 */ /* 0x001fe400078e00ff */
[----:B----4-:R0:W2:Y:S04]  /*5d20*/  @!P4 LDG.E R28, desc[UR18][R12.64] ;  /* 0x000000120c1cc981 */ /* 0x0100a8000c1e1900 */
[----:B------:R-:W0:Y:S04]  /*5d30*/  LDL.LU.64 R12, [R1+0x338] ;  /* 0x00033800010c7983 */ /* 0x000e280000300a00 */
[----:B---3--:R1:W3:Y:S04]  /*5d40*/  @!P0 LDG.E R23, desc[UR18][R8.64] ;  /* 0x0000001208178981 */ /* 0x0082e8000c1e1900 */
[----:B------:R-:W1:Y:S01]  /*5d50*/  LDL.LU.64 R8, [R1+0x330] ;  /* 0x0003300001087983 */ /* 0x000e620000300a00 */
[----:B------:R-:W-:-:S02]  /*5d60*/  PRMT R20, RZ, 0x7610, R20 ;  /* 0x00007610ff147816 */ /* 0x000fc40000000014 */
[----:B------:R-:W-:Y:S02]  /*5d70*/  LOP3.LUT P3, RZ, R0, 0x1000000, RZ, 0xc0, !PT ;  /* 0x0100000000ff7812 */ /* 0x000fe4000786c0ff */
[----:B------:R-:W-:Y:S02]  /*5d80*/  @!P2 PRMT R20, R36, 0x7632, R20 ;  /* 0x000076322414a816 */ /* 0x000fe40000000014 */
[----:B------:R-:W-:-:S03]  /*5d90*/  PRMT R26, RZ, 0x7610, R26 ;  /* 0x00007610ff1a7816 */ /* 0x000fc6000000001a */
[----:B------:R4:W-:Y:S01]  /*5da0*/  STL.S16 [R1+0x298], R20 ;  /* 0x0002981401007387 */ /* 0x0009e20000100600 */
[----:B------:R-:W-:Y:S01]  /*5db0*/  @!P2 PRMT R26, R36, 0x7610, R26 ;  /* 0x00007610241aa816 */ /* 0x000fe2000000001a */
[----:B----4-:R-:W-:Y:S02]  /*5dc0*/  IMAD.MOV.U32 R20, RZ, RZ, RZ ;  /* 0x000000ffff147224 */ /* 0x010fe400078e00ff */
[----:B------:R4:W-:Y:S04]  /*5dd0*/  STL.S16 [R1+0x270], R27 ;  /* 0x0002701b01007387 */ /* 0x0009e80000100600 */
[----:B------:R4:W-:Y:S04]  /*5de0*/  STL.S16 [R1+0x28c], R26 ;  /* 0x00028c1a01007387 */ /* 0x0009e80000100600 */
[----:B------:R-:W3:Y:S01]  /*5df0*/  @!P3 LDG.E R20, desc[UR18][R40.64] ;  /* 0x000000122814b981 */ /* 0x000ee2000c1e1900 */
[----:B----4-:R-:W-:Y:S01]  /*5e00*/  MOV R27, R5 ;  /* 0x00000005001b7202 */ /* 0x010fe20000000f00 */
[----:B------:R-:W-:-:S02]  /*5e10*/  IMAD.MOV.U32 R26, RZ, RZ, R4 ;  /* 0x000000ffff1a7224 */ /* 0x000fc400078e0004 */
[----:B------:R-:W4:Y:S04]  /*5e20*/  LDL.LU.64 R4, [R1+0x2a0] ;  /* 0x0002a00001047983 */ /* 0x000f280000300a00 */
[----:B------:R-:W3:Y:S01]  /*5e30*/  LDL.LU.64 R40, [R1+0x278] ;  /* 0x0002780001287983 */ /* 0x000ee20000300a00 */
[----:B0-----:R-:W-:Y:S02]  /*5e40*/  PRMT R13, RZ, 0x7610, R13 ;  /* 0x00007610ff0d7816 */ /* 0x001fe4000000000d */
[----:B------:R-:W-:Y:S02]  /*5e50*/  PRMT R12, RZ, 0x7610, R12 ;  /* 0x00007610ff0c7816 */ /* 0x000fe4000000000c */
[C---:B------:R-:W-:Y:S02]  /*5e60*/  @!P6 PRMT R13, R10.reuse, 0x7610, R13 ;  /* 0x000076100a0de816 */ /* 0x040fe4000000000d */
[----:B------:R-:W-:-:S03]  /*5e70*/  @!P6 PRMT R12, R10, 0x7632, R12 ;  /* 0x000076320a0ce816 */ /* 0x000fc6000000000c */
[----:B------:R-:W-:Y:S04]  /*5e80*/  STL.S16 [R1+0x2a8], R13 ;  /* 0x0002a80d01007387 */ /* 0x000fe80000100600 */
[----:B------:R0:W-:Y:S04]  /*5e90*/  STL.S16 [R1+0x274], R12 ;  /* 0x0002740c01007387 */ /* 0x0001e80000100600 */
[----:B0-----:R-:W4:Y:S01]  /*5ea0*/  LDL.LU.64 R12, [R1+0x290] ;  /* 0x00029000010c7983 */ /* 0x001f220000300a00 */
[----:B-1----:R-:W-:Y:S02]  /*5eb0*/  PRMT R9, RZ, 0x7610, R9 ;  /* 0x00007610ff097816 */ /* 0x002fe40000000009 */
[----:B------:R-:W-:-:S02]  /*5ec0*/  PRMT R8, RZ, 0x7610, R8 ;  /* 0x00007610ff087816 */ /* 0x000fc40000000008 */
[C---:B--2---:R-:W-:Y:S02]  /*5ed0*/  @!P4 PRMT R9, R28.reuse, 0x7610, R9 ;  /* 0x000076101c09c816 */ /* 0x044fe40000000009 */
[----:B------:R-:W-:-:S03]  /*5ee0*/  @!P4 PRMT R8, R28, 0x7632, R8 ;  /* 0x000076321c08c816 */ /* 0x000fc60000000008 */
[----:B------:R-:W-:Y:S04]  /*5ef0*/  STL.S16 [R1+0x2b4], R9 ;  /* 0x0002b40901007387 */ /* 0x000fe80000100600 */
[----:B------:R0:W-:Y:S04]  /*5f00*/  STL.S16 [R1+0x2b0], R8 ;  /* 0x0002b00801007387 */ /* 0x0001e80000100600 */
[----:B0-----:R-:W2:Y:S01]  /*5f10*/  LDL.LU.64 R8, [R1+0x268] ;  /* 0x0002680001087983 */ /* 0x001ea20000300a00 */
[----:B------:R-:W-:Y:S02]  /*5f20*/  PRMT R21, RZ, 0x7610, R21 ;  /* 0x00007610ff157816 */ /* 0x000fe40000000015 */
[----:B------:R-:W-:-:S02]  /*5f30*/  LOP3.LUT P6, RZ, R0, 0x100000, RZ, 0xc0, !PT ;  /* 0x0010000000ff7812 */ /* 0x000fc400078cc0ff */
[----:B------:R-:W-:Y:S02]  /*5f40*/  @!P5 PRMT R21, R2, 0x7632, R21 ;  /* 0x000076320215d816 */ /* 0x000fe40000000015 */
[----:B------:R-:W-:-:S03]  /*5f50*/  LOP3.LUT P1, RZ, R0, 0x400000, RZ, 0xc0, !PT ;  /* 0x0040000000ff7812 */ /* 0x000fc6000782c0ff */
[----:B------:R0:W-:Y:S01]  /*5f60*/  STL.S16 [R1+0x29c], R21 ;  /* 0x00029c1501007387 */ /* 0x0001e20000100600 */
[C---:B------:R-:W-:Y:S01]  /*5f70*/  LOP3.LUT P5, RZ, R0.reuse, 0x80000, RZ, 0xc0, !PT ;  /* 0x0008000000ff7812 */ /* 0x040fe200078ac0ff */
[----:B------:R-:W-:Y:S01]  /*5f80*/  IMAD.MOV.U32 R19, RZ, RZ, RZ ;  /* 0x000000ffff137224 */ /* 0x000fe200078e00ff */
[----:B------:R-:W-:Y:S02]  /*5f90*/  LOP3.LUT P2, RZ, R0, 0x200000, RZ, 0xc0, !PT ;  /* 0x0020000000ff7812 */ /* 0x000fe4000784c0ff */
[----:B------:R-:W-:Y:S02]  /*5fa0*/  PRMT R59, RZ, 0x7610, R59 ;  /* 0x00007610ff3b7816 */ /* 0x000fe4000000003b */
[----:B------:R-:W-:Y:S01]  /*5fb0*/  PRMT R58, RZ, 0x7610, R58 ;  /* 0x00007610ff3a7816 */ /* 0x000fe2000000003a */
[----:B---3--:R1:W3:Y:S01]  /*5fc0*/  @!P6 LDG.E R19, desc[UR18][R40.64] ;  /* 0x000000122813e981 */ /* 0x0082e2000c1e1900 */
[----:B0-----:R-:W-:Y:S01]  /*5fd0*/  HFMA2 R21, -RZ, RZ, 0, 0 ;  /* 0x00000000ff157431 */ /* 0x001fe200000001ff */
[----:B------:R-:W-:-:S02]  /*5fe0*/  @!P3 PRMT R59, R20, 0x7610, R59 ;  /* 0x00007610143bb816 */ /* 0x000fc4000000003b */
[----:B------:R-:W-:Y:S01]  /*5ff0*/  @!P3 PRMT R58, R20, 0x7632, R58 ;  /* 0x00007632143ab816 */ /* 0x000fe2000000003a */
[----:B------:R-:W-:Y:S01]  /*6000*/  IMAD.MOV.U32 R22, RZ, RZ, RZ ;  /* 0x000000ffff167224 */ /* 0x000fe200078e00ff */
[----:B-1----:R-:W-:Y:S01]  /*6010*/  CS2R R40, SRZ ;  /* 0x0000000000287805 */ /* 0x002fe2000001ff00 */
[----:B----4-:R0:W4:Y:S04]  /*6020*/  @!P1 LDG.E R21, desc[UR18][R4.64] ;  /* 0x0000001204159981 */ /* 0x010128000c1e1900 */
[----:B------:R-:W-:Y:S04]  /*6030*/  STL.S16 [R1+0x2a0], R58 ;  /* 0x0002a03a01007387 */ /* 0x000fe80000100600 */
[----:B------:R1:W-:Y:S04]  /*6040*/  STL.S16 [R1+0x2a4], R59 ;  /* 0x0002a43b01007387 */ /* 0x0003e80000100600 */
[----:B------:R-:W0:Y:S04]  /*6050*/  LDL.LU.64 R4, [R1+0x328] ;  /* 0x0003280001047983 */ /* 0x000e280000300a00 */
[----:B-1----:R-:W3:Y:S04]  /*6060*/  LDL.LU.64 R58, [R1+0x258] ;  /* 0x00025800013a7983 */ /* 0x002ee80000300a00 */
[----:B------:R1:W3:Y:S04]  /*6070*/  @!P2 LDG.E R22, desc[UR18][R12.64] ;  /* 0x000000120c16a981 */ /* 0x0002e8000c1e1900 */
[----:B------:R-:W1:Y:S04]  /*6080*/  LDL.LU.64 R12, [R1+0x320] ;  /* 0x00032000010c7983 */ /* 0x000e680000300a00 */
[----:B--2---:R2:W2:Y:S04]  /*6090*/  @!P5 LDG.E R40, desc[UR18][R8.64] ;  /* 0x000000120828d981 */ /* 0x0044a8000c1e1900 */
[----:B------:R-:W2:Y:S01]  /*60a0*/  LDL.LU.64 R8, [R1+0x318] ;  /* 0x0003180001087983 */ /* 0x000ea20000300a00 */
[----:B------:R-:W-:-:S02]  /*60b0*/  LOP3.LUT P4, RZ, R0, 0x40000, RZ, 0xc0, !PT ;  /* 0x0004000000ff7812 */ /* 0x000fc4000788c0ff */
[----:B0-----:R-:W-:Y:S02]  /*60c0*/  PRMT R5, RZ, 0x7610, R5 ;  /* 0x00007610ff057816 */ /* 0x001fe40000000005 */
[----:B------:R-:W-:Y:S02]  /*60d0*/  PRMT R4, RZ, 0x7610, R4 ;  /* 0x00007610ff047816 */ /* 0x000fe40000000004 */
[----:B----4-:R-:W-:-:S07]  /*60e0*/  @!P1 PRMT R5, R21, 0x7610, R5 ;  /* 0x0000761015059816 */ /* 0x010fce0000000005 */
[----:B---3--:R-:W3:Y:S01]  /*60f0*/  @!P4 LDG.E R41, desc[UR18][R58.64] ;  /* 0x000000123a29c981 */ /* 0x008ee2000c1e1900 */
[----:B------:R-:W-:-:S03]  /*6100*/  @!P1 PRMT R4, R21, 0x7632, R4 ;  /* 0x0000763215049816 */ /* 0x000fc60000000004 */
[----:B------:R-:W-:Y:S04]  /*6110*/  STL.S16 [R1+0x27c], R5 ;  /* 0x00027c0501007387 */ /* 0x000fe80000100600 */
[----:B------:R0:W-:Y:S01]  /*6120*/  STL.S16 [R1+0x278], R4 ;  /* 0x0002780401007387 */ /* 0x0001e20000100600 */
[----:B------:R-:W-:Y:S02]  /*6130*/  @!P6 PRMT R47, R19, 0x7632, R47 ;  /* 0x00007632132fe816 */ /* 0x000fe4000000002f */
[----:B------:R-:W-:Y:S01]  /*6140*/  PRMT R49, RZ, 0x7610, R49 ;  /* 0x00007610ff317816 */ /* 0x000fe20000000031 */
[----:B------:R-:W4:Y:S04]  /*6150*/  LDL.LU.64 R58, [R1+0x218] ;  /* 0x00021800013a7983 */ /* 0x000f280000300a00 */
[----:B0-----:R-:W4:Y:S01]  /*6160*/  LDL.LU.64 R4, [R1+0x238] ;  /* 0x0002380001047983 */ /* 0x001f220000300a00 */
[----:B-1----:R-:W-:-:S02]  /*6170*/  PRMT R13, RZ, 0x7610, R13 ;  /* 0x00007610ff0d7816 */ /* 0x002fc4000000000d */
[----:B------:R-:W-:Y:S02]  /*6180*/  PRMT R12, RZ, 0x7610, R12 ;  /* 0x00007610ff0c7816 */ /* 0x000fe4000000000c */
[C---:B------:R-:W-:Y:S02]  /*6190*/  @!P0 PRMT R13, R23.reuse, 0x7610, R13 ;  /* 0x00007610170d8816 */ /* 0x040fe4000000000d */
[----:B------:R-:W-:-:S03]  /*61a0*/  @!P0 PRMT R12, R23, 0x7632, R12 ;  /* 0x00007632170c8816 */ /* 0x000fc6000000000c */
[----:B------:R-:W-:Y:S04]  /*61b0*/  STL.S16 [R1+0x290], R13 ;  /* 0x0002900d01007387 */ /* 0x000fe80000100600 */
[----:B------:R0:W-:Y:S04]  /*61c0*/  STL.S16 [R1+0x294], R12 ;  /* 0x0002940c01007387 */ /* 0x0001e80000100600 */
[----:B0-----:R-:W4:Y:S01]  /*61d0*/  LDL.LU.64 R12, [R1+0x248] ;  /* 0x00024800010c7983 */ /* 0x001f220000300a00 */
[----:B--2---:R-:W-:Y:S02]  /*61e0*/  PRMT R9, RZ, 0x7610, R9 ;  /* 0x00007610ff097816 */ /* 0x004fe40000000009 */
[----:B------:R-:W-:-:S02]  /*61f0*/  PRMT R8, RZ, 0x7610, R8 ;  /* 0x00007610ff087816 */ /* 0x000fc40000000008 */
[C---:B------:R-:W-:Y:S02]  /*6200*/  @!P2 PRMT R9, R22.reuse, 0x7610, R9 ;  /* 0x000076101609a816 */ /* 0x040fe40000000009 */
[----:B------:R-:W-:-:S03]  /*6210*/  @!P2 PRMT R8, R22, 0x7632, R8 ;  /* 0x000076321608a816 */ /* 0x000fc60000000008 */
[----:B------:R-:W-:Y:S04]  /*6220*/  STL.S16 [R1+0x26c], R9 ;  /* 0x00026c0901007387 */ /* 0x000fe80000100600 */
[----:B------:R0:W-:Y:S04]  /*6230*/  STL.S16 [R1+0x268], R8 ;  /* 0x0002680801007387 */ /* 0x0001e80000100600 */
[----:B0-----:R-:W2:Y:S01]  /*6240*/  LDL.LU.64 R8, [R1+0x220] ;  /* 0x0002200001087983 */ /* 0x001ea20000300a00 */
[C---:B------:R-:W-:Y:S02]  /*6250*/  LOP3.LUT P0, RZ, R0.reuse, 0x10000, RZ, 0xc0, !PT ;  /* 0x0001000000ff7812 */ /* 0x040fe4000780c0ff */
[C---:B------:R-:W-:Y:S01]  /*6260*/  LOP3.LUT P1, RZ, R0.reuse, 0x8000, RZ, 0xc0, !PT ;  /* 0x0000800000ff7812 */ /* 0x040fe2000782c0ff */
[----:B------:R0:W-:Y:S01]  /*6270*/  STL.S16 [R1+0x258], R47 ;  /* 0x0002582f01007387 */ /* 0x0001e20000100600 */
[----:B------:R-:W-:-:S02]  /*6280*/  LOP3.LUT P3, RZ, R0, 0x20000, RZ, 0xc0, !PT ;  /* 0x0002000000ff7812 */ /* 0x000fc4000786c0ff */
[----:B------:R-:W-:Y:S01]  /*6290*/  @!P6 PRMT R49, R19, 0x7610, R49 ;  /* 0x000076101331e816 */ /* 0x000fe20000000031 */
[----:B0-----:R-:W-:Y:S01]  /*62a0*/  IMAD.MOV.U32 R47, RZ, RZ, RZ ;  /* 0x000000ffff2f7224 */ /* 0x001fe200078e00ff */
[----:B---3--:R-:W-:-:S03]  /*62b0*/  @!P4 PRMT R46, R41, 0x7632, R46 ;  /* 0x00007632292ec816 */ /* 0x008fc6000000002e */
[----:B------:R0:W-:Y:S04]  /*62c0*/  STL.S16 [R1+0x25c], R49 ;  /* 0x00025c3101007387 */ /* 0x0001e80000100600 */
[----:B------:R1:W-:Y:S01]  /*62d0*/  STL.S16 [R1+0x23c], R46 ;  /* 0x00023c2e01007387 */ /* 0x0003e20000100600 */
[----:B0-----:R-:W-:Y:S01]  /*62e0*/  MOV R49, RZ ;  /* 0x000000ff00317202 */ /* 0x001fe20000000f00 */
[----:B-1----:R-:W-:Y:S02]  /*62f0*/  IMAD.MOV.U32 R46, RZ, RZ, RZ ;  /* 0x000000ffff2e7224 */ /* 0x002fe400078e00ff */
[----:B----4-:R0:W3:Y:S04]  /*6300*/  @!P0 LDG.E R47, desc[UR18][R4.64] ;  /* 0x00000012042f8981 */ /* 0x0100e8000c1e1900 */
[----:B------:R-:W0:Y:S04]  /*6310*/  LDL.LU.64 R4, [R1+0x308] ;  /* 0x0003080001047983 */ /* 0x000e280000300a00 */
[----:B------:R1:W4:Y:S04]  /*6320*/  @!P3 LDG.E R49, desc[UR18][R12.64] ;  /* 0x000000120c31b981 */ /* 0x000328000c1e1900 */
[----:B------:R-:W1:Y:S04]  /*6330*/  LDL.LU.64 R12, [R1+0x310] ;  /* 0x00031000010c7983 */ /* 0x000e680000300a00 */
[----:B--2---:R-:W2:Y:S04]  /*6340*/  @!P1 LDG.E R46, desc[UR18][R8.64] ;  /* 0x00000012082e9981 */ /* 0x004ea8000c1e1900 */
[----:B------:R-:W-:Y:S04]  /*6350*/  STL [R1+0x30], R45 ;  /* 0x0000302d01007387 */ /* 0x000fe80000100800 */
[----:B------:R-:W4:Y:S01]  /*6360*/  LDL.LU.64 R8, [R1+0x300] ;  /* 0x0003000001087983 */ /* 0x000f220000300a00 */
[----:B0-----:R-:W-:-:S02]  /*6370*/  PRMT R4, RZ, 0x7610, R4 ;  /* 0x00007610ff047816 */ /* 0x001fc40000000004 */
[----:B------:R-:W-:Y:S02]  /*6380*/  PRMT R5, RZ, 0x7610, R5 ;  /* 0x00007610ff057816 */ /* 0x000fe40000000005 */
[----:B---3--:R-:W-:Y:S02]  /*6390*/  @!P0 PRMT R4, R47, 0x7610, R4 ;  /* 0x000076102f048816 */ /* 0x008fe40000000004 */
[----:B-1----:R-:W-:Y:S02]  /*63a0*/  PRMT R13, RZ, 0x7610, R13 ;  /* 0x00007610ff0d7816 */ /* 0x002fe4000000000d */
[----:B------:R-:W-:Y:S02]  /*63b0*/  PRMT R12, RZ, 0x7610, R12 ;  /* 0x00007610ff0c7816 */ /* 0x000fe4000000000c */
[C---:B------:R-:W-:Y:S02]  /*63c0*/  @!P5 PRMT R13, R40.reuse, 0x7610, R13 ;  /* 0x00007610280dd816 */ /* 0x040fe4000000000d */
[----:B------:R-:W-:-:S03]  /*63d0*/  @!P5 PRMT R12, R40, 0x7632, R12 ;  /* 0x00007632280cd816 */ /* 0x000fc6000000000c */
[----:B------:R-:W-:Y:S04]  /*63e0*/  STL.S16 [R1+0x24c], R13 ;  /* 0x00024c0d01007387 */ /* 0x000fe80000100600 */
[----:B------:R0:W-:Y:S04]  /*63f0*/  STL.S16 [R1+0x248], R12 ;  /* 0x0002480c01007387 */ /* 0x0001e80000100600 */
[----:B0-----:R-:W3:Y:S01]  /*6400*/  LDL.LU.64 R12, [R1+0x200] ;  /* 0x00020000010c7983 */ /* 0x001ee20000300a00 */
[----:B--2---:R-:W-:-:S05]  /*6410*/  @!P1 PRMT R5, R46, 0x7632, R5 ;  /* 0x000076322e059816 */ /* 0x004fca0000000005 */
[----:B------:R0:W-:Y:S04]  /*6420*/  STL.64 [R1+0x2d0], R4 ;  /* 0x0002d00401007387 */ /* 0x0001e80000100a00 */
[----:B0-----:R-:W2:Y:S01]  /*6430*/  LDL.LU.64 R4, [R1+0x1f0] ;  /* 0x0001f00001047983 */ /* 0x001ea20000300a00 */
[C---:B------:R-:W-:Y:S02]  /*6440*/  LOP3.LUT P5, RZ, R0.reuse, 0x1000, RZ, 0xc0, !PT ;  /* 0x0000100000ff7812 */ /* 0x040fe400078ac0ff */
[----:B------:R-:W-:Y:S01]  /*6450*/  PRMT R45, RZ, 0x7610, R45 ;  /* 0x00007610ff2d7816 */ /* 0x000fe2000000002d */
[----:B------:R0:W-:Y:S01]  /*6460*/  STL [R1+0x84], R10 ;  /* 0x0000840a01007387 */ /* 0x0001e20000100800 */
[----:B------:R-:W-:Y:S02]  /*6470*/  LOP3.LUT P6, RZ, R0, 0x2000, RZ, 0xc0, !PT ;  /* 0x0000200000ff7812 */ /* 0x000fe400078cc0ff */
[----:B----4-:R-:W-:Y:S01]  /*6480*/  @!P3 PRMT R45, R49, 0x7632, R45 ;  /* 0x00007632312db816 */ /* 0x010fe2000000002d */
[----:B0-----:R-:W-:-:S04]  /*6490*/  IMAD.MOV.U32 R10, RZ, RZ, RZ ;  /* 0x000000ffff0a7224 */ /* 0x001fc800078e00ff */
[----:B------:R0:W-:Y:S02]  /*64a0*/  STL.S16 [R1+0x220], R45 ;  /* 0x0002202d01007387 */ /* 0x0001e40000100600 */
[----:B0-----:R-:W-:-:S06]  /*64b0*/  IMAD.MOV.U32 R45, RZ, RZ, RZ ;  /* 0x000000ffff2d7224 */ /* 0x001fcc00078e00ff */
[----:B---3--:R-:W3:Y:S04]  /*64c0*/  @!P6 LDG.E R45, desc[UR18][R12.64] ;  /* 0x000000120c2de981 */ /* 0x008ee8000c1e1900 */
[----:B------:R-:W4:Y:S04]  /*64d0*/  LDL.LU.64 R12, [R1+0x1d0] ;  /* 0x0001d000010c7983 */ /* 0x000f280000300a00 */
[----:B--2---:R-:W2:Y:S04]  /*64e0*/  @!P5 LDG.E R10, desc[UR18][R4.64] ;  /* 0x00000012040ad981 */ /* 0x004ea8000c1e1900 */
[----:B------:R-:W3:Y:S01]  /*64f0*/  LDL.LU.64 R4, [R1+0x1b8] ;  /* 0x0001b80001047983 */ /* 0x000ee20000300a00 */
[----:B------:R-:W-:-:S04]  /*6500*/  PRMT R48, RZ, 0x7610, R48 ;  /* 0x00007610ff307816 */ /* 0x000fc80000000030 */
[----:B------:R-:W-:Y:S02]  /*6510*/  @!P3 PRMT R48, R49, 0x7610, R48 ;  /* 0x000076103130b816 */ /* 0x000fe40000000030 */
[----:B------:R-:W-:-:S03]  /*6520*/  LOP3.LUT P2, RZ, R0, 0x4000, RZ, 0xc0, !PT ;  /* 0x0000400000ff7812 */ /* 0x000fc6000784c0ff */
[----:B------:R0:W-:Y:S01]  /*6530*/  STL.S16 [R1+0x224], R48 ;  /* 0x0002243001007387 */ /* 0x0001e20000100600 */
[----:B------:R-:W-:Y:S01]  /*6540*/  PRMT R52, RZ, 0x7610, R52 ;  /* 0x00007610ff347816 */ /* 0x000fe20000000034 */
[----:B0-----:R-:W-:-:S03]  /*6550*/  HFMA2 R48, -RZ, RZ, 0, 0 ;  /* 0x00000000ff307431 */ /* 0x001fc600000001ff */
[----:B------:R-:W-:Y:S02]  /*6560*/  @!P4 PRMT R52, R41, 0x7610, R52 ;  /* 0x000076102934c816 */ /* 0x000fe40000000034 */
[----:B------:R-:W-:Y:S01]  /*6570*/  LOP3.LUT P4, RZ, R0, 0x800, RZ, 0xc0, !PT ;  /* 0x0000080000ff7812 */ /* 0x000fe2000788c0ff */
[----:B------:R0:W-:Y:S04]  /*6580*/  STL [R1+0x88], R2 ;  /* 0x0000880201007387 */ /* 0x0001e80000100800 */
[----:B------:R-:W2:Y:S01]  /*6590*/  @!P2 LDG.E R48, desc[UR18][R58.64] ;  /* 0x000000123a30a981 */ /* 0x000ea2000c1e1900 */
[----:B------:R-:W-:Y:S02]  /*65a0*/  PRMT R6, RZ, 0x7610, R6 ;  /* 0x00007610ff067816 */ /* 0x000fe40000000006 */
[----:B0-----:R-:W-:-:S02]  /*65b0*/  MOV R2, RZ ;  /* 0x000000ff00027202 */ /* 0x001fc40000000f00 */
[----:B------:R-:W-:Y:S01]  /*65c0*/  @!P1 PRMT R6, R46, 0x7610, R6 ;  /* 0x000076102e069816 */ /* 0x000fe20000000006 */
[----:B------:R0:W-:Y:S01]  /*65d0*/  STL [R1+0x70], R30 ;  /* 0x0000701e01007387 */ /* 0x0001e20000100800 */
[----:B------:R-:W-:-:S03]  /*65e0*/  LOP3.LUT P1, RZ, R0, 0x100, RZ, 0xc0, !PT ;  /* 0x0000010000ff7812 */ /* 0x000fc6000782c0ff */
[----:B------:R-:W2:Y:S04]  /*65f0*/  @!P4 LDG.E R2, desc[UR18][R8.64] ;  /* 0x000000120802c981 */ /* 0x000ea8000c1e1900 */
[----:B------:R1:W-:Y:S01]  /*6600*/  STL [R1+0x94], R23 ;  /* 0x0000941701007387 */ /* 0x0003e20000100800 */
[----:B0-----:R-:W-:-:S03]  /*6610*/  PRMT R30, RZ, 0x7610, R30 ;  /* 0x00007610ff1e7816 */ /* 0x001fc6000000001e */
[----:B------:R0:W-:Y:S01]  /*6620*/  STL [R1+0x90], R20 ;  /* 0x0000901401007387 */ /* 0x0001e20000100800 */
[----:B------:R-:W-:-:S03]  /*6630*/  @!P0 PRMT R30, R47, 0x7632, R30 ;  /* 0x000076322f1e8816 */ /* 0x000fc6000000001e */
[----:B------:R-:W2:Y:S01]  /*6640*/  LDL.LU.64 R58, [R1+0x1e0] ;  /* 0x0001e000013a7983 */ /* 0x000ea20000300a00 */
[----:B-1----:R-:W-:Y:S01]  /*6650*/  HFMA2 R23, -RZ, RZ, 0, 0 ;  /* 0x00000000ff177431 */ /* 0x002fe200000001ff */
[----:B------:R-:W-:Y:S01]  /*6660*/  LOP3.LUT P0, RZ, R0, 0x200, RZ, 0xc0, !PT ;  /* 0x0000020000ff7812 */ /* 0x000fe2000780c0ff */
[----:B0-----:R-:W-:-:S12]  /*6670*/  IMAD.MOV.U32 R20, RZ, RZ, RZ ;  /* 0x000000ffff147224 */ /* 0x001fd800078e00ff */
[----:B----4-:R-:W4:Y:S04]  /*6680*/  @!P0 LDG.E R20, desc[UR18][R12.64] ;  /* 0x000000120c148981 */ /* 0x010f28000c1e1900 */
[----:B------:R-:W4:Y:S04]  /*6690*/  LDL.LU.64 R12, [R1+0x190] ;  /* 0x00019000010c7983 */ /* 0x000f280000300a00 */
[----:B---3--:R-:W3:Y:S04]  /*66a0*/  @!P1 LDG.E R23, desc[UR18][R4.64] ;  /* 0x0000001204179981 */ /* 0x008ee8000c1e1900 */
[----:B------:R-:W3:Y:S01]  /*66b0*/  LDL.LU.64 R4, [R1+0x178] ;  /* 0x0001780001047983 */ /* 0x000ee20000300a00 */
[----:B------:R-:W-:-:S03]  /*66c0*/  PRMT R7, RZ, 0x7610, R7 ;  /* 0x00007610ff077816 */ /* 0x000fc60000000007 */
[----:B------:R0:W-:Y:S02]  /*66d0*/  STL [R1+0x50], R11 ;  /* 0x0000500b01007387 */ /* 0x0001e40000100800 */
[----:B0-----:R-:W-:-:S04]  /*66e0*/  PRMT R11, RZ, 0x7610, R11 ;  /* 0x00007610ff0b7816 */ /* 0x001fc8000000000b */
[C---:B--2---:R-:W-:Y:S02]  /*66f0*/  @!P2 PRMT R11, R48.reuse, 0x7610, R11 ;  /* 0x00007610300ba816 */ /* 0x044fe4000000000b */
[----:B------:R-:W-:Y:S02]  /*6700*/  @!P2 PRMT R7, R48, 0x7632, R7 ;  /* 0x000076323007a816 */ /* 0x000fe40000000007 */
[----:B------:R-:W-:Y:S01]  /*6710*/  LOP3.LUT P2, RZ, R0, 0x80, RZ, 0xc0, !PT ;  /* 0x0000008000ff7812 */ /* 0x000fe2000784c0ff */
[----:B------:R0:W-:Y:S01]  /*6720*/  STL [R1+0x98], R21 ;  /* 0x0000981501007387 */ /* 0x0001e20000100800 */
[----:B------:R-:W-:-:S03]  /*6730*/  PRMT R37, RZ, 0x7610, R37 ;  /* 0x00007610ff257816 */ /* 0x000fc60000000025 */
[----:B------:R1:W-:Y:S01]  /*6740*/  STL [R1+0x78], R35 ;  /* 0x0000782301007387 */ /* 0x0003e20000100800 */
[----:B0-----:R-:W-:Y:S01]  /*6750*/  IMAD.MOV.U32 R21, RZ, RZ, RZ ;  /* 0x000000ffff157224 */ /* 0x001fe200078e00ff */
[----:B-1----:R-:W-:Y:S02]  /*6760*/  PRMT R35, RZ, 0x7610, R35 ;  /* 0x00007610ff237816 */ /* 0x002fe40000000023 */
[----:B------:R-:W-:-:S04]  /*6770*/  @!P4 PRMT R37, R2, 0x7632, R37 ;  /* 0x000076320225c816 */ /* 0x000fc80000000025 */
[----:B------:R-:W2:Y:S01]  /*6780*/  @!P2 LDG.E R21, desc[UR18][R26.64] ;  /* 0x000000121a15a981 */ /* 0x000ea2000c1e1900 */
[----:B------:R-:W-:Y:S02]  /*6790*/  @!P4 PRMT R35, R2, 0x7610, R35 ;  /* 0x000076100223c816 */ /* 0x000fe40000000023 */
[C---:B------:R-:W-:Y:S01]  /*67a0*/  LOP3.LUT P4, RZ, R0.reuse, 0x10, RZ, 0xc0, !PT ;  /* 0x0000001000ff7812 */ /* 0x040fe2000788c0ff */
[----:B------:R0:W-:Y:S01]  /*67b0*/  STL [R1+0x6c], R34 ;  /* 0x00006c2201007387 */ /* 0x0001e20000100800 */
[----:B------:R-:W-:-:S03]  /*67c0*/  LOP3.LUT P3, RZ, R0, 0x400, RZ, 0xc0, !PT ;  /* 0x0000040000ff7812 */ /* 0x000fc6000786c0ff */
[----:B------:R1:W-:Y:S04]  /*67d0*/  STL [R1+0x80], R36 ;  /* 0x0000802401007387 */ /* 0x0003e80000100800 */
[----:B------:R1:W-:Y:S01]  /*67e0*/  STL [R1+0xa4], R40 ;  /* 0x0000a42801007387 */ /* 0x0003e20000100800 */
[----:B0-----:R-:W-:-:S03]  /*67f0*/  PRMT R34, RZ, 0x7610, R34 ;  /* 0x00007610ff227816 */ /* 0x001fc60000000022 */
[----:B------:R0:W-:Y:S01]  /*6800*/  STL.S16 [R1+0x218], R30 ;  /* 0x0002181e01007387 */ /* 0x0001e20000100600 */
[----:B-1----:R-:W-:Y:S02]  /*6810*/  PRMT R36, RZ, 0x7610, R36 ;  /* 0x00007610ff247816 */ /* 0x002fe40000000024 */
[C---:B------:R-:W-:Y:S02]  /*6820*/  @!P5 PRMT R34, R10.reuse, 0x7632, R34 ;  /* 0x000076320a22d816 */ /* 0x040fe40000000022 */
[----:B------:R-:W-:Y:S02]  /*6830*/  CS2R R8, SRZ ;  /* 0x0000000000087805 */ /* 0x000fe4000001ff00 */
[----:B------:R-:W-:Y:S01]  /*6840*/  @!P5 PRMT R36, R10, 0x7610, R36 ;  /* 0x000076100a24d816 */ /* 0x000fe20000000024 */
[----:B------:R-:W-:Y:S01]  /*6850*/  IMAD.MOV.U32 R40, RZ, RZ, RZ ;  /* 0x000000ffff287224 */ /* 0x000fe200078e00ff */
[----:B------:R-:W-:Y:S01]  /*6860*/  LOP3.LUT P5, RZ, R0, 0x20, RZ, 0xc0, !PT ;  /* 0x0000002000ff7812 */ /* 0x000fe200078ac0ff */
[----:B------:R-:W-:Y:S01]  /*6870*/  STL [R1+0x9c], R22 ;  /* 0x00009c1601007387 */ /* 0x000fe20000100800 */
[----:B0-----:R-:W-:-:S03]  /*6880*/  IMAD.MOV.U32 R30, RZ, RZ, RZ ;  /* 0x000000ffff1e7224 */ /* 0x001fc600078e00ff */
[----:B------:R0:W-:Y:S04]  /*6890*/  STL [R1+0xa0], R19 ;  /* 0x0000a01301007387 */ /* 0x0001e80000100800 */
[----:B------:R-:W2:Y:S01]  /*68a0*/  @!P3 LDG.E R30, desc[UR18][R58.64] ;  /* 0x000000123a1eb981 */ /* 0x000ea2000c1e1900 */
[----:B------:R-:W-:Y:S02]  /*68b0*/  PRMT R38, RZ, 0x7610, R38 ;  /* 0x00007610ff267816 */ /* 0x000fe40000000026 */
[----:B------:R-:W-:Y:S01]  /*68c0*/  PRMT R39, RZ, 0x7610, R39 ;  /* 0x00007610ff277816 */ /* 0x000fe20000000027 */
[----:B------:R-:W-:Y:S04]  /*68d0*/  STL [R1+0x58], R24 ;  /* 0x0000581801007387 */ /* 0x000fe80000100800 */
[----:B------:R-:W-:Y:S04]  /*68e0*/  STL [R1+0x7c], R29 ;  /* 0x00007c1d01007387 */ /* 0x000fe80000100800 */
[----:B------:R-:W2:Y:S04]  /*68f0*/  LDL.LU.64 R58, [R1+0x1a0] ;  /* 0x0001a000013a7983 */ /* 0x000ea80000300a00 */
[----:B------:R1:W-:Y:S04]  /*6900*/  STL [R1+0xb4], R46 ;  /* 0x0000b42e01007387 */ /* 0x0003e80000100800 */
[----:B------:R2:W-:Y:S04]  /*6910*/  STL [R1+0xb0], R47 ;  /* 0x0000b02f01007387 */ /* 0x0005e80000100800 */
[----:B------:R-:W2:Y:S04]  /*6920*/  LDL.LU.64 R26, [R1+0x168] ;  /* 0x00016800011a7983 */ /* 0x000ea80000300a00 */
[----:B----4-:R-:W4:Y:S04]  /*6930*/  @!P5 LDG.E R8, desc[UR18][R12.64] ;  /* 0x000000120c08d981 */ /* 0x010f28000c1e1900 */
[----:B------:R-:W4:Y:S04]  /*6940*/  LDL.LU.64 R12, [R1+0x148] ;  /* 0x00014800010c7983 */ /* 0x000f280000300a00 */
[----:B---3--:R-:W3:Y:S04]  /*6950*/  @!P4 LDG.E R40, desc[UR18][R4.64] ;  /* 0x000000120428c981 */ /* 0x008ee8000c1e1900 */
[----:B------:R-:W3:Y:S01]  /*6960*/  LDL.LU.64 R4, [R1+0x140] ;  /* 0x0001400001047983 */ /* 0x000ee20000300a00 */
[----:B0-----:R-:W-:-:S02]  /*6970*/  PRMT R19, RZ, 0x7610, R19 ;  /* 0x00007610ff137816 */ /* 0x001fc40000000013 */
[----:B------:R-:W-:Y:S02]  /*6980*/  PRMT R22, RZ, 0x7610, R22 ;  /* 0x00007610ff167816 */ /* 0x000fe40000000016 */
[C---:B------:R-:W-:Y:S02]  /*6990*/  @!P6 PRMT R38, R45.reuse, 0x7610, R38 ;  /* 0x000076102d26e816 */ /* 0x040fe40000000026 */
[----:B------:R-:W-:Y:S01]  /*69a0*/  @!P6 PRMT R39, R45, 0x7632, R39 ;  /* 0x000076322d27e816 */ /* 0x000fe20000000027 */
[----:B-1----:R-:W-:Y:S01]  /*69b0*/  HFMA2 R46, -RZ, RZ, 0, 0 ;  /* 0x00000000ff2e7431 */ /* 0x002fe200000001ff */
[----:B------:R-:W-:Y:S02]  /*69c0*/  LOP3.LUT P6, RZ, R0, 0x40, RZ, 0xc0, !PT ;  /* 0x0000004000ff7812 */ /* 0x000fe400078cc0ff */
[----:B------:R-:W-:Y:S02]  /*69d0*/  PRMT R29, RZ, 0x7610, R29 ;  /* 0x00007610ff1d7816 */ /* 0x000fe4000000001d */
[----:B------:R-:W-:-:S02]  /*69e0*/  PRMT R24, RZ, 0x7610, R24 ;  /* 0x00007610ff187816 */ /* 0x000fc40000000018 */
[C---:B------:R-:W-:Y:S02]  /*69f0*/  @!P1 PRMT R29, R23.reuse, 0x7610, R29 ;  /* 0x00007610171d9816 */ /* 0x040fe4000000001d */
[----:B------:R-:W-:Y:S02]  /*6a00*/  @!P1 PRMT R24, R23, 0x7632, R24 ;  /* 0x0000763217189816 */ /* 0x000fe40000000018 */
[C---:B------:R-:W-:Y:S02]  /*6a10*/  LOP3.LUT P1, RZ, R0.reuse, 0x2, RZ, 0xc0, !PT ;  /* 0x0000000200ff7812 */ /* 0x040fe4000782c0ff */
[C---:B--2---:R-:W-:Y:S02]  /*6a20*/  @!P2 PRMT R19, R21.reuse, 0x7610, R19 ;  /* 0x000076101513a816 */ /* 0x044fe40000000013 */
[----:B------:R-:W-:Y:S02]  /*6a30*/  @!P2 PRMT R22, R21, 0x7632, R22 ;  /* 0x000076321516a816 */ /* 0x000fe40000000016 */
[----:B------:R-:W-:Y:S01]  /*6a40*/  LOP3.LUT P2, RZ, R0, 0x1, RZ, 0xc0, !PT ;  /* 0x0000000100ff7812 */ /* 0x000fe2000784c0ff */
[----:B------:R-:W-:Y:S01]  /*6a50*/  IMAD.MOV.U32 R47, RZ, RZ, RZ ;  /* 0x000000ffff2f7224 */ /* 0x000fe200078e00ff */
[----:B------:R-:W2:Y:S04]  /*6a60*/  @!P6 LDG.E R9, desc[UR18][R58.64] ;  /* 0x000000123a09e981 */ /* 0x000ea8000c1e1900 */
[----:B------:R-:W2:Y:S04]  /*6a70*/  LDL.LU.64 R58, [R1+0x158] ;  /* 0x00015800013a7983 */ /* 0x000ea80000300a00 */
[----:B----4-:R-:W4:Y:S04]  /*6a80*/  @!P1 LDG.E R47, desc[UR18][R12.64] ;  /* 0x000000120c2f9981 */ /* 0x010f28000c1e1900 */
[----:B------:R0:W-:Y:S04]  /*6a90*/  STL [R1+0x5c], R25 ;  /* 0x00005c1901007387 */ /* 0x0001e80000100800 */
[----:B------:R1:W-:Y:S04]  /*6aa0*/  STL [R1+0x68], R33 ;  /* 0x0000682101007387 */ /* 0x0003e80000100800 */
[----:B------:R1:W-:Y:S04]  /*6ab0*/  STL [R1+0x74], R31 ;  /* 0x0000741f01007387 */ /* 0x0003e80000100800 */
[----:B---3--:R-:W3:Y:S01]  /*6ac0*/  @!P2 LDG.E R46, desc[UR18][R4.64] ;  /* 0x00000012042ea981 */ /* 0x008ee2000c1e1900 */
[----:B0-----:R-:W-:-:S02]  /*6ad0*/  PRMT R25, RZ, 0x7610, R25 ;  /* 0x00007610ff197816 */ /* 0x001fc40000000019 */
[----:B-1----:R-:W-:Y:S01]  /*6ae0*/  PRMT R33, RZ, 0x7610, R33 ;  /* 0x00007610ff217816 */ /* 0x002fe20000000021 */
[----:B------:R0:W-:Y:S01]  /*6af0*/  STL [R1+0x8c], R28 ;  /* 0x00008c1c01007387 */ /* 0x0001e20000100800 */
[----:B------:R-:W-:Y:S02]  /*6b00*/  PRMT R31, RZ, 0x7610, R31 ;  /* 0x00007610ff1f7816 */ /* 0x000fe4000000001f */
[C---:B------:R-:W-:Y:S01]  /*6b10*/  @!P3 PRMT R25, R30.reuse, 0x7610, R25 ;  /* 0x000076101e19b816 */ /* 0x040fe20000000019 */
[----:B------:R1:W-:Y:S01]  /*6b20*/  STL.S16 [R1+0x238], R52 ;  /* 0x0002383401007387 */ /* 0x0003e20000100600 */
[----:B------:R-:W-:Y:S02]  /*6b30*/  @!P3 PRMT R33, R30, 0x7632, R33 ;  /* 0x000076321e21b816 */ /* 0x000fe40000000021 */
[----:B------:R-:W-:Y:S02]  /*6b40*/  LOP3.LUT P3, RZ, R0, 0x8, RZ, 0xc0, !PT ;  /* 0x0000000800ff7812 */ /* 0x000fe4000786c0ff */
[----:B------:R-:W-:-:S02]  /*6b50*/  PRMT R50, RZ, 0x7610, R50 ;  /* 0x00007610ff327816 */ /* 0x000fc40000000032 */
[----:B------:R-:W-:Y:S01]  /*6b60*/  PRMT R53, RZ, 0x7610, R53 ;  /* 0x00007610ff357816 */ /* 0x000fe20000000035 */
[----:B------:R1:W-:Y:S01]  /*6b70*/  STL [R1+0x14], R54 ;  /* 0x0000143601007387 */ /* 0x0003e20000100800 */
[----:B0-----:R-:W-:Y:S02]  /*6b80*/  PRMT R28, RZ, 0x7610, R28 ;  /* 0x00007610ff1c7816 */ /* 0x001fe4000000001c */
[C---:B------:R-:W-:Y:S01]  /*6b90*/  @!P0 PRMT R31, R20.reuse, 0x7632, R31 ;  /* 0x00007632141f8816 */ /* 0x040fe2000000001f */
[----:B------:R0:W-:Y:S01]  /*6ba0*/  STL [R1+0xac], R49 ;  /* 0x0000ac3101007387 */ /* 0x0001e20000100800 */
[----:B------:R-:W-:Y:S02]  /*6bb0*/  @!P0 PRMT R28, R20, 0x7610, R28 ;  /* 0x00007610141c8816 */ /* 0x000fe4000000001c */
[----:B------:R-:W-:Y:S01]  /*6bc0*/  LOP3.LUT P0, RZ, R0, 0x4, RZ, 0xc0, !PT ;  /* 0x0000000400ff7812 */ /* 0x000fe2000780c0ff */
[----:B------:R0:W-:Y:S01]  /*6bd0*/  STL [R1+0xc0], R10 ;  /* 0x0000c00a01007387 */ /* 0x0001e20000100800 */
[----:B------:R-:W-:Y:S01]  /*6be0*/  MOV R0, RZ ;  /* 0x000000ff00007202 */ /* 0x000fe20000000f00 */
[----:B-1----:R-:W-:Y:S01]  /*6bf0*/  IMAD.MOV.U32 R52, RZ, RZ, RZ ;  /* 0x000000ffff347224 */ /* 0x002fe200078e00ff */
[----:B------:R-:W-:Y:S01]  /*6c00*/  PRMT R54, RZ, 0x7610, R54 ;  /* 0x00007610ff367816 */ /* 0x000fe20000000036 */
[----:B------:R1:W-:Y:S01]  /*6c10*/  STL [R1+0xbc], R45 ;  /* 0x0000bc2d01007387 */ /* 0x0003e20000100800 */
[----:B0-----:R-:W-:-:S03]  /*6c20*/  PRMT R49, RZ, 0x7610, R49 ;  /* 0x00007610ff317816 */ /* 0x001fc60000000031 */
[----:B------:R-:W3:Y:S01]  /*6c30*/  @!P3 LDG.E R0, desc[UR18][R26.64] ;  /* 0x000000121a00b981 */ /* 0x000ee2000c1e1900 */
[----:B------:R-:W-:-:S03]  /*6c40*/  MOV R10, RZ ;  /* 0x000000ff000a7202 */ /* 0x000fc60000000f00 */
[----:B------:R0:W-:Y:S01]  /*6c50*/  STL [R1+0x2c], R44 ;  /* 0x00002c2c01007387 */ /* 0x0001e20000100800 */
[----:B-1----:R-:W-:Y:S01]  /*6c60*/  IMAD.MOV.U32 R45, RZ, RZ, RZ ;  /* 0x000000ffff2d7224 */ /* 0x002fe200078e00ff */
[----:B------:R-:W-:Y:S02]  /*6c70*/  PRMT R42, RZ, 0x7610, R42 ;  /* 0x00007610ff2a7816 */ /* 0x000fe4000000002a */
[----:B------:R1:W-:Y:S04]  /*6c80*/  STL [R1+0xa8], R41 ;  /* 0x0000a82901007387 */ /* 0x0003e80000100800 */
[----:B------:R-:W3:Y:S01]  /*6c90*/  LDL.LU.64 R26, [R1+0x130] ;  /* 0x00013000011a7983 */ /* 0x000ee20000300a00 */
[----:B------:R-:W-:-:S03]  /*6ca0*/  PRMT R43, RZ, 0x7610, R43 ;  /* 0x00007610ff2b7816 */ /* 0x000fc6000000002b */
[----:B------:R1:W-:Y:S01]  /*6cb0*/  STL [R1+0x20], R57 ;  /* 0x0000203901007387 */ /* 0x0003e20000100800 */
[----:B------:R-:W-:-:S03]  /*6cc0*/  PRMT R51, RZ, 0x7610, R51 ;  /* 0x00007610ff337816 */ /* 0x000fc60000000033 */
[----:B------:R-:W-:Y:S04]  /*6cd0*/  STL [R1+0x18], R55 ;  /* 0x0000183701007387 */ /* 0x000fe80000100800 */
[----:B------:R1:W-:Y:S04]  /*6ce0*/  STL [R1+0xc4], R2 ;  /* 0x0000c40201007387 */ /* 0x0003e80000100800 */
[----:B------:R1:W-:Y:S04]  /*6cf0*/  STL [R1+0xb8], R48 ;  /* 0x0000b83001007387 */ /* 0x0003e80000100800 */
[----:B------:R-:W3:Y:S04]  /*6d00*/  LDL.LU.64 R12, [R1+0x2f0] ;  /* 0x0002f000010c7983 */ /* 0x000ee80000300a00 */
[----:B------:R-:W3:Y:S04]  /*6d10*/  LDL.LU R4, [R1+0x114] ;  /* 0x0001140001047983 */ /* 0x000ee80000300800 */
[----:B------:R-:W3:Y:S04]  /*6d20*/  LDL.LU R5, [R1+0x124] ;  /* 0x0001240001057983 */ /* 0x000ee80000300800 */
[----:B--2---:R-:W2:Y:S04]  /*6d30*/  @!P0 LDG.E R52, desc[UR18][R58.64] ;  /* 0x000000123a348981 */ /* 0x004ea8000c1e1900 */
[----:B------:R-:W2:Y:S01]  /*6d40*/  LDL.LU.64 R58, [R1+0x2f8] ;  /* 0x0002f800013a7983 */ /* 0x000ea20000300a00 */
[----:B----4-:R-:W-:-:S02]  /*6d50*/  @!P1 PRMT R49, R47, 0x7610, R49 ;  /* 0x000076102f319816 */ /* 0x010fc40000000031 */
[----:B------:R-:W-:Y:S02]  /*6d60*/  @!P1 PRMT R54, R47, 0x7632, R54 ;  /* 0x000076322f369816 */ /* 0x000fe40000000036 */
[----:B------:R-:W-:-:S13]  /*6d70*/  LOP3.LUT P1, RZ, R3, 0x10000000, RZ, 0xc0, !PT ;  /* 0x1000000003ff7812 */ /* 0x000fda000782c0ff */
[----:B------:R-:W4:Y:S04]  /*6d80*/  @!P1 LDG.E R45, desc[UR18][R14.64] ;  /* 0x000000120e2d9981 */ /* 0x000f28000c1e1900 */
[----:B------:R-:W4:Y:S01]  /*6d90*/  LDL.LU.64 R14, [R1+0x2e8] ;  /* 0x0002e800010e7983 */ /* 0x000f220000300a00 */
[C---:B---3--:R-:W-:Y:S02]  /*6da0*/  @!P2 PRMT R50, R46.reuse, 0x7610, R50 ;  /* 0x000076102e32a816 */ /* 0x048fe40000000032 */
[----:B------:R-:W-:Y:S02]  /*6db0*/  @!P2 PRMT R53, R46, 0x7632, R53 ;  /* 0x000076322e35a816 */ /* 0x000fe40000000035 */
[----:B------:R-:W-:-:S13]  /*6dc0*/  LOP3.LUT P2, RZ, R3, 0x8000000, RZ, 0xc0, !PT ;  /* 0x0800000003ff7812 */ /* 0x000fda000784c0ff */
[----:B------:R-:W3:Y:S04]  /*6dd0*/  @!P2 LDG.E R10, desc[UR18][R16.64] ;  /* 0x00000012100aa981 */ /* 0x000ee8000c1e1900 */
[----:B------:R-:W4:Y:S01]  /*6de0*/  LDL.LU.64 R16, [R1+0x2e0] ;  /* 0x0002e00001107983 */ /* 0x000f220000300a00 */
[----:B0-----:R-:W-:Y:S02]  /*6df0*/  PRMT R44, RZ, 0x7610, R44 ;  /* 0x00007610ff2c7816 */ /* 0x001fe4000000002c */
[----:B-1----:R-:W-:Y:S02]  /*6e00*/  PRMT R41, RZ, 0x7610, R41 ;  /* 0x00007610ff297816 */ /* 0x002fe40000000029 */
[C---:B------:R-:W-:Y:S02]  /*6e10*/  @!P6 PRMT R42, R9.reuse, 0x7610, R42 ;  /* 0x00007610092ae816 */ /* 0x040fe4000000002a */
[----:B------:R-:W-:-:S02]  /*6e20*/  @!P6 PRMT R44, R9, 0x7632, R44 ;  /* 0x00007632092ce816 */ /* 0x000fc4000000002c */
[C---:B------:R-:W-:Y:S02]  /*6e30*/  @!P5 PRMT R43, R8.reuse, 0x7610, R43 ;  /* 0x00007610082bd816 */ /* 0x040fe4000000002b */
[----:B------:R-:W-:Y:S02]  /*6e40*/  @!P5 PRMT R41, R8, 0x7632, R41 ;  /* 0x000076320829d816 */ /* 0x000fe40000000029 */
[C---:B------:R-:W-:Y:S02]  /*6e50*/  LOP3.LUT P6, RZ, R56.reuse, 0x2, RZ, 0xc0, !PT ;  /* 0x0000000238ff7812 */ /* 0x040fe400078cc0ff */
[----:B------:R-:W-:Y:S02]  /*6e60*/  LOP3.LUT P5, RZ, R56, 0x1, RZ, 0xc0, !PT ;  /* 0x0000000138ff7812 */ /* 0x000fe400078ac0ff */
[----:B------:R-:W-:Y:S02]  /*6e70*/  PRMT R56, RZ, 0x7610, R56 ;  /* 0x00007610ff387816 */ /* 0x000fe40000000038 */
[----:B------:R-:W-:-:S02]  /*6e80*/  PRMT R57, RZ, 0x7610, R57 ;  /* 0x00007610ff397816 */ /* 0x000fc40000000039 */
[C---:B------:R-:W-:Y:S02]  /*6e90*/  @!P3 PRMT R56, R0.reuse, 0x7610, R56 ;  /* 0x000076100038b816 */ /* 0x040fe40000000038 */
[----:B------:R-:W-:Y:S02]  /*6ea0*/  @!P3 PRMT R57, R0, 0x7632, R57 ;  /* 0x000076320039b816 */ /* 0x000fe40000000039 */
[----:B------:R-:W-:Y:S01]  /*6eb0*/  LOP3.LUT P3, RZ, R3, 0x40000000, RZ, 0xc0, !PT ;  /* 0x4000000003ff7812 */ /* 0x000fe2000786c0ff */
[----:B------:R-:W-:Y:S01]  /*6ec0*/  IMAD.MOV.U32 R2, RZ, RZ, RZ ;  /* 0x000000ffff027224 */ /* 0x000fe200078e00ff */
[----:B------:R-:W-:Y:S01]  /*6ed0*/  PRMT R55, RZ, 0x7610, R55 ;  /* 0x00007610ff377816 */ /* 0x000fe20000000037 */
[----:B------:R-:W-:Y:S01]  /*6ee0*/  IMAD.MOV.U32 R48, RZ, RZ, RZ ;  /* 0x000000ffff307224 */ /* 0x000fe200078e00ff */
[----:B--2---:R-:W-:Y:S02]  /*6ef0*/  @!P0 PRMT R51, R52, 0x7610, R51 ;  /* 0x0000761034338816 */ /* 0x004fe40000000033 */
[----:B------:R-:W-:-:S02]  /*6f00*/  PRMT R58, RZ, 0x7610, R58 ;  /* 0x00007610ff3a7816 */ /* 0x000fc4000000003a */
[----:B------:R-:W-:Y:S02]  /*6f10*/  PRMT R59, RZ, 0x7610, R59 ;  /* 0x00007610ff3b7816 */ /* 0x000fe4000000003b */
[C---:B------:R-:W-:Y:S02]  /*6f20*/  @!P4 PRMT R58, R40.reuse, 0x7610, R58 ;  /* 0x00007610283ac816 */ /* 0x040fe4000000003a */
[----:B------:R-:W-:Y:S02]  /*6f30*/  @!P4 PRMT R59, R40, 0x7632, R59 ;  /* 0x00007632283bc816 */ /* 0x000fe4000000003b */
[C---:B------:R-:W-:Y:S02]  /*6f40*/  LOP3.LUT P4, RZ, R3.reuse, 0x80000000, RZ, 0xc0, !PT ;  /* 0x8000000003ff7812 */ /* 0x040fe4000788c0ff */
[----:B------:R-:W-:Y:S02]  /*6f50*/  @!P0 PRMT R55, R52, 0x7632, R55 ;  /* 0x0000763234378816 */ /* 0x000fe40000000037 */
[----:B------:R-:W-:-:S13]  /*6f60*/  LOP3.LUT P0, RZ, R3, 0x20000000, RZ, 0xc0, !PT ;  /* 0x2000000003ff7812 */ /* 0x000fda000780c0ff */
[----:B------:R-:W2:Y:S04]  /*6f70*/  @!P0 LDG.E R48, desc[UR18][R26.64] ;  /* 0x000000121a308981 */ /* 0x000ea8000c1e1900 */
[----:B------:R-:W3:Y:S04]  /*6f80*/  LDL.LU R27, [R1+0x11c] ;  /* 0x00011c00011b7983 */ /* 0x000ee80000300800 */
[----:B------:R-:W2:Y:S04]  /*6f90*/  LDL.LU R26, [R1+0x128] ;  /* 0x00012800011a7983 */ /* 0x000ea80000300800 */
[----:B----4-:R0:W4:Y:S02]  /*6fa0*/  @!P3 LDG.E R2, desc[UR18][R16.64] ;  /* 0x000000121002b981 */ /* 0x010124000c1e1900 */
[----:B0-----:R-:W-:-:S02]  /*6fb0*/  IMAD.MOV.U32 R16, RZ, RZ, RZ ;  /* 0x000000ffff107224 */ /* 0x001fc400078e00ff */
[----:B------:R-:W3:Y:S04]  /*6fc0*/  LDL.LU R17, [R1+0x120] ;  /* 0x0001200001117983 */ /* 0x000ee80000300800 */
[----:B------:R0:W4:Y:S04]  /*6fd0*/  @!P4 LDG.E R16, desc[UR18][R14.64] ;  /* 0x000000120e10c981 */ /* 0x000128000c1e1900 */
[----:B------:R-:W2:Y:S01]  /*6fe0*/  LDL.LU R15, [R1+0x118] ;  /* 0x00011800010f7983 */ /* 0x000ea20000300800 */
[----:B0-----:R-:W-:-:S06]  /*6ff0*/  HFMA2 R14, -RZ, RZ, 0, 0 ;  /* 0x00000000ff0e7431 */ /* 0x001fcc00000001ff */
[----:B------:R3:W4:Y:S02]  /*7000*/  @!P5 LDG.E R14, desc[UR18][R12.64] ;  /* 0x000000120c0ed981 */ /* 0x000724000c1e1900 */
[----:B---3--:R-:W-:Y:S02]  /*7010*/  IMAD.U32 R13, R17, 0x10000, RZ ;  /* 0x00010000110d7824 */ /* 0x008fe400078e00ff */
[----:B------:R-:W-:Y:S02]  /*7020*/  IMAD.U32 R17, R27, 0x10000, RZ ;  /* 0x000100001b117824 */ /* 0x000fe400078e00ff */
[----:B--2---:R-:W-:Y:S01]  /*7030*/  IMAD.U32 R12, R15, 0x10000, RZ ;  /* 0x000100000f0c7824 */ /* 0x004fe200078e00ff */
[----:B------:R-:W-:-:S03]  /*7040*/  SHF.L.U32 R15, R4, 0x10, RZ ;  /* 0x00000010040f7819 */ /* 0x000fc600000006ff */
[----:B------:R-:W-:Y:S01]  /*7050*/  FMUL.FTZ R4, R12, R12 ;  /* 0x0000000c0c047220 */ /* 0x000fe20000410000 */
[----:B------:R-:W-:-:S03]  /*7060*/  FADD.FTZ R12, R13, R12 ;  /* 0x0000000c0d0c7221 */ /* 0x000fc60000010000 */
[----:B------:R-:W-:Y:S01]  /*7070*/  FFMA.FTZ R27, R13, R13, R4 ;  /* 0x0000000d0d1b7223 */ /* 0x000fe20000010004 */
[----:B------:R-:W-:Y:S01]  /*7080*/  FADD.FTZ R13, R15, R17 ;  /* 0x000000110f0d7221 */ /* 0x000fe20000010000 */
[----:B------:R-:W-:-:S04]  /*7090*/  FMUL.FTZ R17, R17, R17 ;  /* 0x0000001111117220 */ /* 0x000fc80000410000 */
[----:B------:R-:W-:Y:S02]  /*70a0*/  FFMA.FTZ R4, R15, R15, R17 ;  /* 0x0000000f0f047223 */ /* 0x000fe40000010011 */
[----:B------:R-:W2:Y:S01]  /*70b0*/  LDL.LU R17, [R1+0x110] ;  /* 0x0001100001117983 */ /* 0x000ea20000300800 */
[----:B------:R-:W-:-:S04]  /*70c0*/  FADD.FTZ R12, RZ, R12 ;  /* 0x0000000cff0c7221 */ /* 0x000fc80000010000 */
[----:B------:R-:W-:Y:S01]  /*70d0*/  FADD.FTZ R12, R12, R13 ;  /* 0x0000000d0c0c7221 */ /* 0x000fe20000010000 */
[----:B------:R-:W-:Y:S01]  /*70e0*/  SHF.L.U32 R15, R26, 0x10, RZ ;  /* 0x000000101a0f7819 */ /* 0x000fe200000006ff */
[----:B--2---:R-:W-:-:S04]  /*70f0*/  IMAD.U32 R13, R17, 0x10000, RZ ;  /* 0x00010000110d7824 */ /* 0x004fc800078e00ff */
[----:B------:R-:W-:Y:S01]  /*7100*/  FMUL.FTZ R26, R13, R13 ;  /* 0x0000000d0d1a7220 */ /* 0x000fe20000410000 */
[----:B------:R-:W-:-:S03]  /*7110*/  FADD.FTZ R13, R15, R13 ;  /* 0x0000000d0f0d7221 */ /* 0x000fc60000010000 */
[----:B------:R-:W-:Y:S02]  /*7120*/  FFMA.FTZ R15, R15, R15, R26 ;  /* 0x0000000f0f0f7223 */ /* 0x000fe4000001001a */
[----:B------:R-:W2:Y:S01]  /*7130*/  LDL.LU R26, [R1+0x2d8] ;  /* 0x0002d800011a7983 */ /* 0x000ea20000300800 */
[----:B------:R-:W-:Y:S01]  /*7140*/  FADD.FTZ R17, RZ, R27 ;  /* 0x0000001bff117221 */ /* 0x000fe20000010000 */
[----:B------:R-:W-:Y:S01]  /*7150*/  FADD.FTZ R12, R12, R13 ;  /* 0x0000000d0c0c7221 */ /* 0x000fe20000010000 */
[----:B------:R-:W-:Y:S01]  /*7160*/  IMAD.U32 R13, R5, 0x10000, RZ ;  /* 0x00010000050d7824 */ /* 0x000fe200078e00ff */
[----:B------:R-:W3:Y:S01]  /*7170*/  LDL.LU R27, [R1+0x2dc] ;  /* 0x0002dc00011b7983 */ /* 0x000ee20000300800 */
[----:B------:R-:W-:Y:S01]  /*7180*/  FADD.FTZ R17, R17, R4 ;  /* 0x0000000411117221 */ /* 0x000fe20000010000 */
[----:B------:R-:W-:Y:S02]  /*7190*/  IMAD.U32 R32, R32, 0x10000, RZ ;  /* 0x0001000020207824 */ /* 0x000fe400078e00ff */
[----:B------:R-:W4:Y:S01]  /*71a0*/  LDL.LU R4, [R1+0x160] ;  /* 0x0001600001047983 */ /* 0x000f220000300800 */
[----:B------:R-:W-:Y:S01]  /*71b0*/  FADD.FTZ R15, R17, R15 ;  /* 0x0000000f110f7221 */ /* 0x000fe20000010000 */
[----:B------:R-:W-:-:S02]  /*71c0*/  FMUL.FTZ R17, R13, R13 ;  /* 0x0000000d0d117220 */ /* 0x000fc40000410000 */
[----:B------:R-:W4:Y:S01]  /*71d0*/  LDL.LU R5, [R1+0x170] ;  /* 0x0001700001057983 */ /* 0x000f220000300800 */
[----:B--2---:R-:W-:-:S04]  /*71e0*/  IMAD.U32 R26, R26, 0x10000, RZ ;  /* 0x000100001a1a7824 */ /* 0x004fc800078e00ff */
[----:B------:R-:W-:-:S04]  /*71f0*/  FADD.FTZ R13, R26, R13 ;  /* 0x0000000d1a0d7221 */ /* 0x000fc80000010000 */
[----:B------:R-:W-:Y:S02]  /*7200*/  FADD.FTZ R12, R12, R13 ;  /* 0x0000000d0c0c7221 */ /* 0x000fe40000010000 */
[----:B------:R-:W2:Y:S01]  /*7210*/  LDL.LU R13, [R1+0x138] ;  /* 0x00013800010d7983 */ /* 0x000ea20000300800 */
[----:B------:R-:W-:-:S03]  /*7220*/  FFMA.FTZ R17, R26, R26, R17 ;  /* 0x0000001a1a117223 */ /* 0x000fc60000010011 */
[----:B------:R-:W4:Y:S01]  /*7230*/  LDL.LU R26, [R1+0x12c] ;  /* 0x00012c00011a7983 */ /* 0x000f220000300800 */
[----:B------:R-:W-:Y:S01]  /*7240*/  FADD.FTZ R15, R15, R17 ;  /* 0x000000110f0f7221 */ /* 0x000fe20000010000 */
[----:B---3--:R-:W-:Y:S02]  /*7250*/  SHF.L.U32 R27, R27, 0x10, RZ ;  /* 0x000000101b1b7819 */ /* 0x008fe400000006ff */
[----:B--2---:R-:W-:Y:S01]  /*7260*/  SHF.L.U32 R13, R13, 0x10, RZ ;  /* 0x000000100d0d7819 */ /* 0x004fe200000006ff */
[----:B----4-:R-:W-:-:S04]  /*7270*/  IMAD.U32 R17, R26, 0x10000, RZ ;  /* 0x000100001a117824 */ /* 0x010fc800078e00ff */
[----:B------:R-:W-:Y:S01]  /*7280*/  FMUL.FTZ R26, R13, R13 ;  /* 0x0000000d0d1a7220 */ /* 0x000fe20000410000 */
[----:B------:R-:W-:-:S03]  /*7290*/  FADD.FTZ R13, R17, R13 ;  /* 0x0000000d110d7221 */ /* 0x000fc60000010000 */
[----:B------:R-:W-:Y:S02]  /*72a0*/  FFMA.FTZ R26, R17, R17, R26 ;  /* 0x00000011111a7223 */ /* 0x000fe4000001001a */
[----:B------:R-:W2:Y:S01]  /*72b0*/  LDL.LU R17, [R1+0x150] ;  /* 0x0001500001117983 */ /* 0x000ea20000300800 */
[----:B------:R-:W-:Y:S01]  /*72c0*/  FADD.FTZ R12, R12, R13 ;  /* 0x0000000d0c0c7221 */ /* 0x000fe20000010000 */
[----:B------:R-:W-:Y:S01]  /*72d0*/  FADD.FTZ R15, R15, R26 ;  /* 0x0000001a0f0f7221 */ /* 0x000fe20000010000 */
[----:B------:R-:W-:Y:S01]  /*72e0*/  FMUL.FTZ R13, R32, R32 ;  /* 0x00000020200d7220 */ /* 0x000fe20000410000 */
[----:B------:R-:W3:Y:S01]  /*72f0*/  LDL.LU R26, [R1+0x154] ;  /* 0x00015400011a7983 */ /* 0x000ee20000300800 */
[C---:B------:R-:W-:Y:S02]  /*7300*/  FADD.FTZ R32, R27.reuse, R32 ;  /* 0x000000201b207221 */ /* 0x040fe40000010000 */
[----:B------:R-:W-:Y:S02]  /*7310*/  FFMA.FTZ R13, R27, R27, R13 ;  /* 0x0000001b1b0d7223 */ /* 0x000fe4000001000d */
[----:B------:R-:W4:Y:S01]  /*7320*/  LDL.LU R27, [R1+0x13c] ;  /* 0x00013c00011b7983 */ /* 0x000f220000300800 */
[----:B------:R-:W-:Y:S01]  /*7330*/  FADD.FTZ R12, R12, R32 ;  /* 0x000000200c0c7221 */ /* 0x000fe20000010000 */
[----:B------:R-:W-:Y:S01]  /*7340*/  FADD.FTZ R13, R15, R13 ;  /* 0x0000000d0f0d7221 */ /* 0x000fe20000010000 */
[----:B------:R-:W-:-:S02]  /*7350*/  IMAD.U32 R15, R4, 0x10000, RZ ;  /* 0x00010000040f7824 */ /* 0x000fc400078e00ff */
[----:B------:R-:W4:Y:S01]  /*7360*/  LDL.LU R4, [R1+0x18c] ;  /* 0x00018c0001047983 */ /* 0x000f220000300800 */
[----:B--2---:R-:W-:Y:S02]  /*7370*/  IMAD.U32 R17, R17, 0x10000, RZ ;  /* 0x0001000011117824 */ /* 0x004fe400078e00ff */
[----:B---3--:R-:W-:Y:S02]  /*7380*/  IMAD.U32 R26, R26, 0x10000, RZ ;  /* 0x000100001a1a7824 */ /* 0x008fe400078e00ff */
[----:B------:R-:W-:Y:S02]  /*7390*/  FMUL.FTZ R32, R17, R17 ;  /* 0x0000001111207220 */ /* 0x000fe40000410000 */
[C---:B------:R-:W-:Y:S01]  /*73a0*/  FADD.FTZ R17, R26.reuse, R17 ;  /* 0x000000111a117221 */ /* 0x040fe20000010000 */
[----:B----4-:R-:W-:Y:S01]  /*73b0*/  SHF.L.U32 R27, R27, 0x10, RZ ;  /* 0x000000101b1b7819 */ /* 0x010fe200000006ff */
[----:B------:R-:W-:Y:S02]  /*73c0*/  FFMA.FTZ R32, R26, R26, R32 ;  /* 0x0000001a1a207223 */ /* 0x000fe40000010020 */
[----:B------:R-:W-:-:S02]  /*73d0*/  FADD.FTZ R26, R12, R17 ;  /* 0x000000110c1a7221 */ /* 0x000fc40000010000 */
[----:B------:R-:W-:Y:S01]  /*73e0*/  FMUL.FTZ R17, R27, R27 ;  /* 0x0000001b1b117220 */ /* 0x000fe20000410000 */
[----:B------:R-:W-:Y:S01]  /*73f0*/  FADD.FTZ R13, R13, R32 ;  /* 0x000000200d0d7221 */ /* 0x000fe20000010000 */
[C---:B------:R-:W-:Y:S01]  /*7400*/  FADD.FTZ R27, R15.reuse, R27 ;  /* 0x0000001b0f1b7221 */ /* 0x040fe20000010000 */
[----:B------:R-:W2:Y:S01]  /*7410*/  LDL.LU R32, [R1+0x188] ;  /* 0x0001880001207983 */ /* 0x000ea20000300800 */
[----:B------:R-:W-:-:S03]  /*7420*/  FFMA.FTZ R17, R15, R15, R17 ;  /* 0x0000000f0f117223 */ /* 0x000fc60000010011 */
[----:B------:R-:W3:Y:S01]  /*7430*/  LDL.LU R15, [R1+0x174] ;  /* 0x00017400010f7983 */ /* 0x000ee20000300800 */
[----:B------:R-:W-:-:S03]  /*7440*/  FADD.FTZ R13, R13, R17 ;  /* 0x000000110d0d7221 */ /* 0x000fc60000010000 */
[----:B------:R-:W4:Y:S01]  /*7450*/  LDL.LU R17, [R1+0x164] ;  /* 0x0001640001117983 */ /* 0x000f220000300800 */
[----:B------:R-:W-:Y:S02]  /*7460*/  IMAD.U32 R12, R5, 0x10000, RZ ;  /* 0x00010000050c7824 */ /* 0x000fe400078e00ff */
[----:B------:R-:W-:Y:S01]  /*7470*/  FADD.FTZ R27, R26, R27 ;  /* 0x0000001b1a1b7221 */ /* 0x000fe20000010000 */
[----:B------:R-:W2:Y:S01]  /*7480*/  LDL.LU R5, [R1+0x1ac] ;  /* 0x0001ac0001057983 */ /* 0x000ea20000300800 */
[----:B------:R-:W-:Y:S01]  /*7490*/  FMUL.FTZ R26, R12, R12 ;  /* 0x0000000c0c1a7220 */ /* 0x000fe20000410000 */
[----:B---3--:R-:W-:Y:S01]  /*74a0*/  SHF.L.U32 R15, R15, 0x10, RZ ;  /* 0x000000100f0f7819 */ /* 0x008fe200000006ff */
[----:B----4-:R-:W-:-:S04]  /*74b0*/  IMAD.U32 R17, R17, 0x10000, RZ ;  /* 0x0001000011117824 */ /* 0x010fc800078e00ff */
[C---:B------:R-:W-:Y:S01]  /*74c0*/  FADD.FTZ R12, R15.reuse, R12 ;  /* 0x0000000c0f0c7221 */ /* 0x040fe20000010000 */
[----:B------:R-:W-:Y:S01]  /*74d0*/  FFMA.FTZ R26, R15, R15, R26 ;  /* 0x0000000f0f1a7223 */ /* 0x000fe2000001001a */
[----:B--2---:R-:W-:Y:S02]  /*74e0*/  IMAD.U32 R15, R32, 0x10000, RZ ;  /* 0x00010000200f7824 */ /* 0x004fe400078e00ff */
[----:B------:R-:W-:Y:S02]  /*74f0*/  FMUL.FTZ R32, R17, R17 ;  /* 0x0000001111207220 */ /* 0x000fe40000410000 */
[C---:B------:R-:W-:Y:S02]  /*7500*/  FADD.FTZ R17, R15.reuse, R17 ;  /* 0x000000110f117221 */ /* 0x040fe40000010000 */
[----:B------:R-:W-:Y:S01]  /*7510*/  FFMA.FTZ R32, R15, R15, R32 ;  /* 0x0000000f0f207223 */ /* 0x000fe20000010020 */
[----:B------:R-:W-:Y:S01]  /*7520*/  FADD.FTZ R13, R13, R26 ;  /* 0x0000001a0d0d7221 */ /* 0x000fe20000010000 */
[----:B------:R-:W2:Y:S01]  /*7530*/  LDL.LU R15, [R1+0x184] ;  /* 0x00018400010f7983 */ /* 0x000ea20000300800 */
[----:B------:R-:W-:-:S03]  /*7540*/  FADD.FTZ R12, R27, R12 ;  /* 0x0000000c1b0c7221 */ /* 0x000fc60000010000 */
[----:B------:R-:W3:Y:S01]  /*7550*/  LDL.LU R26, [R1+0x180] ;  /* 0x00018000011a7983 */ /* 0x000ee20000300800 */
[----:B------:R-:W-:-:S03]  /*7560*/  FADD.FTZ R13, R13, R32 ;  /* 0x000000200d0d7221 */ /* 0x000fc60000010000 */
[----:B------:R-:W4:Y:S04]  /*7570*/  LDL.LU R27, [R1+0x198] ;  /* 0x00019800011b7983 */ /* 0x000f280000300800 */
[----:B------:R-:W4:Y:S01]  /*7580*/  LDL.LU R32, [R1+0x19c] ;  /* 0x00019c0001207983 */ /* 0x000f220000300800 */
[----:B------:R-:W-:Y:S01]  /*7590*/  FADD.FTZ R12, R12, R17 ;  /* 0x000000110c0c7221 */ /* 0x000fe20000010000 */
[----:B--2---:R-:W-:Y:S01]  /*75a0*/  SHF.L.U32 R15, R15, 0x10, RZ ;  /* 0x000000100f0f7819 */ /* 0x004fe200000006ff */
[----:B---3--:R-:W-:-:S04]  /*75b0*/  IMAD.U32 R26, R26, 0x10000, RZ ;  /* 0x000100001a1a7824 */ /* 0x008fc800078e00ff */
[----:B------:R-:W-:Y:S01]  /*75c0*/  FMUL.FTZ R17, R15, R15 ;  /* 0x0000000f0f117220 */ /* 0x000fe20000410000 */
[----:B------:R-:W-:Y:S01]  /*75d0*/  FADD.FTZ R15, R26, R15 ;  /* 0x0000000f1a0f7221 */ /* 0x000fe20000010000 */
[----:B----4-:R-:W-:Y:S01]  /*75e0*/  IMAD.U32 R27, R27, 0x10000, RZ ;  /* 0x000100001b1b7824 */ /* 0x010fe200078e00ff */
[----:B------:R-:W-:Y:S01]  /*75f0*/  SHF.L.U32 R32, R32, 0x10, RZ ;  /* 0x0000001020207819 */ /* 0x000fe200000006ff */
[----:B------:R-:W-:Y:S01]  /*7600*/  FFMA.FTZ R17, R26, R26, R17 ;  /* 0x0000001a1a117223 */ /* 0x000fe20000010011 */
[----:B------:R-:W-:Y:S01]  /*7610*/  FADD.FTZ R12, R12, R15 ;  /* 0x0000000f0c0c7221 */ /* 0x000fe20000010000 */
[----:B------:R-:W-:Y:S01]  /*7620*/  FMUL.FTZ R26, R27, R27 ;  /* 0x0000001b1b1a7220 */ /* 0x000fe20000410000 */
[----:B------:R-:W-:Y:S02]  /*7630*/  IMAD.U32 R15, R4, 0x10000, RZ ;  /* 0x00010000040f7824 */ /* 0x000fe400078e00ff */
[C---:B------:R-:W-:Y:S01]  /*7640*/  FADD.FTZ R27, R32.reuse, R27 ;  /* 0x0000001b201b7221 */ /* 0x040fe20000010000 */
[----:B------:R-:W-:Y:S01]  /*7650*/  FADD.FTZ R13, R13, R17 ;  /* 0x000000110d0d7221 */ /* 0x000fe20000010000 */
[----:B------:R-:W-:Y:S01]  /*7660*/  FFMA.FTZ R26, R32, R32, R26 ;  /* 0x00000020201a7223 */ /* 0x000fe2000001001a */
[----:B------:R-:W-:-:S02]  /*7670*/  IMAD.U32 R17, R5, 0x10000, RZ ;  /* 0x0001000005117824 */ /* 0x000fc400078e00ff */
[----:B------:R-:W-:Y:S01]  /*7680*/  FADD.FTZ R32, R12, R27 ;  /* 0x0000001b0c207221 */ /* 0x000fe20000010000 */
[----:B------:R-:W-:Y:S01]  /*7690*/  FMUL.FTZ R27, R15, R15 ;  /* 0x0000000f0f1b7220 */ /* 0x000fe20000410000 */
[----:B------:R-:W2:Y:S01]  /*76a0*/  LDL.LU R12, [R1+0x1b0] ;  /* 0x0001b000010c7983 */ /* 0x000ea20000300800 */
[C---:B------:R-:W-:Y:S02]  /*76b0*/  FADD.FTZ R15, R17.reuse, R15 ;  /* 0x0000000f110f7221 */ /* 0x040fe40000010000 */
[----:B------:R-:W-:Y:S01]  /*76c0*/  FFMA.FTZ R27, R17, R17, R27 ;  /* 0x00000011111b7223 */ /* 0x000fe2000001001b */
[----:B------:R-:W-:Y:S01]  /*76d0*/  FADD.FTZ R13, R13, R26 ;  /* 0x0000001a0d0d7221 */ /* 0x000fe20000010000 */
[----:B------:R-:W3:Y:S04]  /*76e0*/  LDL.LU R17, [R1+0x1b4] ;  /* 0x0001b40001117983 */ /* 0x000ee80000300800 */
[----:B------:R-:W4:Y:S01]  /*76f0*/  LDL.LU R26, [R1+0x1a8] ;  /* 0x0001a800011a7983 */ /* 0x000f220000300800 */
[----:B------:R-:W-:-:S03]  /*7700*/  FADD.FTZ R13, R13, R27 ;  /* 0x0000001b0d0d7221 */ /* 0x000fc60000010000 */
[----:B------:R-:W4:Y:S01]  /*7710*/  LDL.LU R27, [R1+0x1c8] ;  /* 0x0001c800011b7983 */ /* 0x000f220000300800 */
[----:B------:R-:W-:-:S03]  /*7720*/  FADD.FTZ R32, R32, R15 ;  /* 0x0000000f20207221 */ /* 0x000fc60000010000 */
[----:B------:R-:W4:Y:S04]  /*7730*/  LDL.LU R4, [R1+0x1dc] ;  /* 0x0001dc0001047983 */ /* 0x000f280000300800 */
[----:B------:R-:W4:Y:S01]  /*7740*/  LDL.LU R5, [R1+0x1cc] ;  /* 0x0001cc0001057983 */ /* 0x000f220000300800 */
[----:B--2---:R-:W-:Y:S01]  /*7750*/  SHF.L.U32 R12, R12, 0x10, RZ ;  /* 0x000000100c0c7819 */ /* 0x004fe200000006ff */
[----:B---3--:R-:W-:-:S04]  /*7760*/  IMAD.U32 R17, R17, 0x10000, RZ ;  /* 0x0001000011117824 */ /* 0x008fc800078e00ff */
[----:B------:R-:W-:Y:S01]  /*7770*/  FMUL.FTZ R15, R12, R12 ;  /* 0x0000000c0c0f7220 */ /* 0x000fe20000410000 */
[----:B----4-:R-:W-:-:S03]  /*7780*/  IMAD.U32 R26, R26, 0x10000, RZ ;  /* 0x000100001a1a7824 */ /* 0x010fc600078e00ff */
[C---:B------:R-:W-:Y:S01]  /*7790*/  FFMA.FTZ R15, R17.reuse, R17, R15 ;  /* 0x00000011110f7223 */ /* 0x040fe2000001000f */
[----:B------:R-:W-:Y:S01]  /*77a0*/  FADD.FTZ R12, R17, R12 ;  /* 0x0000000c110c7221 */ /* 0x000fe20000010000 */
[----:B------:R-:W-:Y:S01]  /*77b0*/  SHF.L.U32 R17, R27, 0x10, RZ ;  /* 0x000000101b117819 */ /* 0x000fe200000006ff */
[----:B------:R-:W-:Y:S01]  /*77c0*/  FMUL.FTZ R27, R26, R26 ;  /* 0x0000001a1a1b7220 */ /* 0x000fe20000410000 */
[----:B------:R-:W-:Y:S02]  /*77d0*/  FADD.FTZ R13, R13, R15 ;  /* 0x0000000f0d0d7221 */ /* 0x000fe40000010000 */
[----:B------:R-:W2:Y:S01]  /*77e0*/  LDL.LU R15, [R1+0x1c4] ;  /* 0x0001c400010f7983 */ /* 0x000ea20000300800 */
[C---:B------:R-:W-:Y:S01]  /*77f0*/  FADD.FTZ R26, R17.reuse, R26 ;  /* 0x0000001a111a7221 */ /* 0x040fe20000010000 */
[----:B------:R-:W-:Y:S02]  /*7800*/  FFMA.FTZ R27, R17, R17, R27 ;  /* 0x00000011111b7223 */ /* 0x000fe4000001001b */
[----:B------:R-:W3:Y:S01]  /*7810*/  LDL.LU R17, [R1+0x1c0] ;  /* 0x0001c00001117983 */ /* 0x000ee20000300800 */
[----:B------:R-:W-:-:S03]  /*7820*/  FADD.FTZ R12, R32, R12 ;  /* 0x0000000c200c7221 */ /* 0x000fc60000010000 */
[----:B------:R-:W4:Y:S01]  /*7830*/  LDL.LU R32, [R1+0x1d8] ;  /* 0x0001d80001207983 */ /* 0x000f220000300800 */
[----:B------:R-:W-:Y:S01]  /*7840*/  FADD.FTZ R12, R12, R26 ;  /* 0x0000001a0c0c7221 */ /* 0x000fe20000010000 */
[----:B------:R-:W-:Y:S01]  /*7850*/  FADD.FTZ R13, R13, R27 ;  /* 0x0000001b0d0d7221 */ /* 0x000fe20000010000 */
[----:B--2---:R-:W-:Y:S02]  /*7860*/  IMAD.U32 R15, R15, 0x10000, RZ ;  /* 0x000100000f0f7824 */ /* 0x004fe400078e00ff */
[----:B---3--:R-:W-:Y:S02]  /*7870*/  IMAD.U32 R17, R17, 0x10000, RZ ;  /* 0x0001000011117824 */ /* 0x008fe400078e00ff */
[----:B------:R-:W-:Y:S01]  /*7880*/  FMUL.FTZ R26, R15, R15 ;  /* 0x0000000f0f1a7220 */ /* 0x000fe20000410000 */
[----:B----4-:R-:W-:-:S03]  /*7890*/  SHF.L.U32 R27, R32, 0x10, RZ ;  /* 0x00000010201b7819 */ /* 0x010fc600000006ff */
[C---:B------:R-:W-:Y:S01]  /*78a0*/  FFMA.FTZ R26, R17.reuse, R17, R26 ;  /* 0x00000011111a7223 */ /* 0x040fe2000001001a */
[----:B------:R-:W-:Y:S01]  /*78b0*/  FADD.FTZ R15, R17, R15 ;  /* 0x0000000f110f7221 */ /* 0x000fe20000010000 */
[----:B------:R-:W-:Y:S02]  /*78c0*/  IMAD.U32 R32, R4, 0x10000, RZ ;  /* 0x0001000004207824 */ /* 0x000fe400078e00ff */
[----:B------:R-:W-:Y:S01]  /*78d0*/  FADD.FTZ R13, R13, R26 ;  /* 0x0000001a0d0d7221 */ /* 0x000fe20000010000 */
[----:B------:R-:W-:Y:S01]  /*78e0*/  FMUL.FTZ R17, R27, R27 ;  /* 0x0000001b1b117220 */ /* 0x000fe20000410000 */
[----:B------:R-:W2:Y:S01]  /*78f0*/  LDL.LU R26, [R1+0x1ec] ;  /* 0x0001ec00011a7983 */ /* 0x000ea20000300800 */
[C---:B------:R-:W-:Y:S02]  /*7900*/  FADD.FTZ R27, R32.reuse, R27 ;  /* 0x0000001b201b7221 */ /* 0x040fe40000010000 */
[----:B------:R-:W-:Y:S01]  /*7910*/  FFMA.FTZ R17, R32, R32, R17 ;  /* 0x0000002020117223 */ /* 0x000fe20000010011 */
[----:B------:R-:W-:Y:S01]  /*7920*/  FADD.FTZ R12, R12, R15 ;  /* 0x0000000f0c0c7221 */ /* 0x000fe20000010000 */
[----:B------:R-:W3:Y:S02]  /*7930*/  LDL.LU R32, [R1+0x1e8] ;  /* 0x0001e80001207983 */ /* 0x000ee40000300800 */
[----:B------:R-:W-:-:S02]  /*7940*/  FADD.FTZ R13, R13, R17 ;  /* 0x000000110d0d7221 */ /* 0x000fc40000010000 */
[----:B------:R-:W4:Y:S01]  /*7950*/  LDL.LU R17, [R1+0x1fc] ;  /* 0x0001fc0001117983 */ /* 0x000f220000300800 */
[----:B------:R-:W-:Y:S02]  /*7960*/  IMAD.U32 R15, R5, 0x10000, RZ ;  /* 0x00010000050f7824 */ /* 0x000fe400078e00ff */
[----:B------:R-:W-:Y:S01]  /*7970*/  FADD.FTZ R27, R12, R27 ;  /* 0x0000001b0c1b7221 */ /* 0x000fe20000010000 */
[----:B------:R-:W4:Y:S01]  /*7980*/  LDL.LU R4, [R1+0x208] ;  /* 0x0002080001047983 */ /* 0x000f220000300800 */
[----:B------:R-:W-:-:S03]  /*7990*/  FMUL.FTZ R12, R15, R15 ;  /* 0x0000000f0f0c7220 */ /* 0x000fc60000410000 */
[----:B------:R-:W4:Y:S01]  /*79a0*/  LDL.LU R5, [R1+0x22c] ;  /* 0x00022c0001057983 */ /* 0x000f220000300800 */
[----:B--2---:R-:W-:-:S05]  /*79b0*/  SHF.L.U32 R26, R26, 0x10, RZ ;  /* 0x000000101a1a7819 */ /* 0x004fca00000006ff */
[C---:B------:R-:W-:Y:S01]  /*79c0*/  FADD.FTZ R15, R26.reuse, R15 ;  /* 0x0000000f1a0f7221 */ /* 0x040fe20000010000 */
[----:B------:R-:W-:Y:S01]  /*79d0*/  FFMA.FTZ R12, R26, R26, R12 ;  /* 0x0000001a1a0c7223 */ /* 0x000fe2000001000c */
[----:B---3--:R-:W-:Y:S01]  /*79e0*/  IMAD.U32 R32, R32, 0x10000, RZ ;  /* 0x0001000020207824 */ /* 0x008fe200078e00ff */
[----:B------:R-:W2:Y:S01]  /*79f0*/  LDL.LU R26, [R1+0x20c] ;  /* 0x00020c00011a7983 */ /* 0x000ea20000300800 */
[----:B------:R-:W-:Y:S01]  /*7a00*/  FADD.FTZ R27, R27, R15 ;  /* 0x0000000f1b1b7221 */ /* 0x000fe20000010000 */
[----:B------:R-:W-:Y:S01]  /*7a10*/  FADD.FTZ R12, R13, R12 ;  /* 0x0000000c0d0c7221 */ /* 0x000fe20000010000 */
[----:B----4-:R-:W-:Y:S02]  /*7a20*/  IMAD.U32 R17, R17, 0x10000, RZ ;  /* 0x0001000011117824 */ /* 0x010fe400078e00ff */
[----:B------:R-:W-:Y:S01]  /*7a30*/  FMUL.FTZ R15, R32, R32 ;  /* 0x00000020200f7220 */ /* 0x000fe20000410000 */
[----:B------:R-:W3:Y:S03]  /*7a40*/  LDL.LU R13, [R1+0x1f8] ;  /* 0x0001f800010d7983 */ /* 0x000ee60000300800 */
[C---:B------:R-:W-:Y:S01]  /*7a50*/  FFMA.FTZ R15, R17.reuse, R17, R15 ;  /* 0x00000011110f7223 */ /* 0x040fe2000001000f */
[----:B------:R-:W-:-:S03]  /*7a60*/  FADD.FTZ R32, R17, R32 ;  /* 0x0000002011207221 */ /* 0x000fc60000010000 */
[----:B------:R-:W-:Y:S02]  /*7a70*/  FADD.FTZ R12, R12, R15 ;  /* 0x0000000f0c0c7221 */ /* 0x000fe40000010000 */
[----:B------:R-:W4:Y:S01]  /*7a80*/  LDL.LU R15, [R1+0x214] ;  /* 0x00021400010f7983 */ /* 0x000f220000300800 */
[----:B------:R-:W-:-:S03]  /*7a90*/  FADD.FTZ R27, R27, R32 ;  /* 0x000000201b1b7221 */ /* 0x000fc60000010000 */
[----:B------:R-:W4:Y:S01]  /*7aa0*/  LDL.LU R32, [R1+0x210] ;  /* 0x0002100001207983 */ /* 0x000f220000300800 */
[----:B--2---:R-:W-:Y:S01]  /*7ab0*/  IMAD.U32 R17, R26, 0x10000, RZ ;  /* 0x000100001a117824 */ /* 0x004fe200078e00ff */
[----:B---3--:R-:W-:-:S05]  /*7ac0*/  SHF.L.U32 R13, R13, 0x10, RZ ;  /* 0x000000100d0d7819 */ /* 0x008fca00000006ff */
[----:B------:R-:W-:Y:S01]  /*7ad0*/  FMUL.FTZ R26, R13, R13 ;  /* 0x0000000d0d1a7220 */ /* 0x000fe20000410000 */
[----:B------:R-:W-:-:S03]  /*7ae0*/  FADD.FTZ R13, R17, R13 ;  /* 0x0000000d110d7221 */ /* 0x000fc60000010000 */
[----:B------:R-:W-:Y:S01]  /*7af0*/  FFMA.FTZ R26, R17, R17, R26 ;  /* 0x00000011111a7223 */ /* 0x000fe2000001001a */
[----:B----4-:R-:W-:Y:S01]  /*7b00*/  IMAD.U32 R15, R15, 0x10000, RZ ;  /* 0x000100000f0f7824 */ /* 0x010fe200078e00ff */
[----:B------:R-:W-:Y:S02]  /*7b10*/  SHF.L.U32 R17, R32, 0x10, RZ ;  /* 0x0000001020117819 */ /* 0x000fe400000006ff */
[----:B------:R-:W-:Y:S01]  /*7b20*/  FADD.FTZ R12, R12, R26 ;  /* 0x0000001a0c0c7221 */ /* 0x000fe20000010000 */
[----:B------:R-:W-:Y:S02]  /*7b30*/  FMUL.FTZ R26, R15, R15 ;  /* 0x0000000f0f1a7220 */ /* 0x000fe40000410000 */
[C---:B------:R-:W-:Y:S02]  /*7b40*/  FADD.FTZ R15, R17.reuse, R15 ;  /* 0x0000000f110f7221 */ /* 0x040fe40000010000 */
[----:B------:R-:W-:Y:S02]  /*7b50*/  FFMA.FTZ R26, R17, R17, R26 ;  /* 0x00000011111a7223 */ /* 0x000fe4000001001a */
[----:B------:R-:W2:Y:S02]  /*7b60*/  LDL.LU R17, [R1+0x228] ;  /* 0x0002280001117983 */ /* 0x000ea40000300800 */
[----:B------:R-:W-:-:S02]  /*7b70*/  FADD.FTZ R12, R12, R26 ;  /* 0x0000001a0c0c7221 */ /* 0x000fc40000010000 */
[----:B------:R-:W3:Y:S01]  /*7b80*/  LDL.LU R26, [R1+0x234] ;  /* 0x00023400011a7983 */ /* 0x000ee20000300800 */
[----:B------:R-:W-:Y:S01]  /*7b90*/  FADD.FTZ R13, R27, R13 ;  /* 0x0000000d1b0d7221 */ /* 0x000fe20000010000 */
[----:B------:R-:W-:Y:S02]  /*7ba0*/  IMAD.U32 R27, R4, 0x10000, RZ ;  /* 0x00010000041b7824 */ /* 0x000fe400078e00ff */
[----:B------:R-:W-:Y:S02]  /*7bb0*/  IMAD.U32 R32, R5, 0x10000, RZ ;  /* 0x0001000005207824 */ /* 0x000fe400078e00ff */
[----:B------:R-:W-:Y:S01]  /*7bc0*/  FADD.FTZ R13, R13, R15 ;  /* 0x0000000f0d0d7221 */ /* 0x000fe20000010000 */
[----:B------:R-:W-:Y:S01]  /*7bd0*/  SHF.L.U32 R18, R18, 0x10, RZ ;  /* 0x0000001012127819 */ /* 0x000fe200000006ff */
[----:B------:R-:W4:Y:S01]  /*7be0*/  LDL.LU.64 R4, [R1+0x280] ;  /* 0x0002800001047983 */ /* 0x000f220000300a00 */
[----:B--2---:R-:W-:Y:S01]  /*7bf0*/  SHF.L.U32 R15, R17, 0x10, RZ ;  /* 0x00000010110f7819 */ /* 0x004fe200000006ff */
[----:B------:R-:W-:Y:S01]  /*7c00*/  FMUL.FTZ R17, R27, R27 ;  /* 0x0000001b1b117220 */ /* 0x000fe20000410000 */
[----:B------:R-:W-:-:S03]  /*7c10*/  FADD.FTZ R27, R32, R27 ;  /* 0x0000001b201b7221 */ /* 0x000fc60000010000 */
[----:B------:R-:W-:Y:S01]  /*7c20*/  FFMA.FTZ R17, R32, R32, R17 ;  /* 0x0000002020117223 */ /* 0x000fe20000010011 */
[----:B------:R-:W-:Y:S01]  /*7c30*/  FADD.FTZ R27, R13, R27 ;  /* 0x0000001b0d1b7221 */ /* 0x000fe20000010000 */
[----:B------:R-:W2:Y:S01]  /*7c40*/  LDL.LU R32, [R1+0x230] ;  /* 0x0002300001207983 */ /* 0x000ea20000300800 */
[----:B---3--:R-:W-:Y:S02]  /*7c50*/  IMAD.U32 R26, R26, 0x10000, RZ ;  /* 0x000100001a1a7824 */ /* 0x008fe400078e00ff */
[----:B------:R-:W-:Y:S01]  /*7c60*/  FMUL.FTZ R13, R15, R15 ;  /* 0x0000000f0f0d7220 */ /* 0x000fe20000410000 */
[----:B------:R-:W-:Y:S02]  /*7c70*/  FADD.FTZ R12, R12, R17 ;  /* 0x000000110c0c7221 */ /* 0x000fe40000010000 */
[----:B------:R-:W3:Y:S01]  /*7c80*/  LDL.LU R17, [R1+0x244] ;  /* 0x0002440001117983 */ /* 0x000ee20000300800 */
[C---:B------:R-:W-:Y:S01]  /*7c90*/  FFMA.FTZ R13, R26.reuse, R26, R13 ;  /* 0x0000001a1a0d7223 */ /* 0x040fe2000001000d */
[----:B------:R-:W-:-:S03]  /*7ca0*/  FADD.FTZ R15, R26, R15 ;  /* 0x0000000f1a0f7221 */ /* 0x000fc60000010000 */
[----:B------:R-:W-:Y:S02]  /*7cb0*/  FADD.FTZ R12, R12, R13 ;  /* 0x0000000d0c0c7221 */ /* 0x000fe40000010000 */
[----:B------:R-:W4:Y:S01]  /*7cc0*/  LDL.LU R13, [R1+0x250] ;  /* 0x00025000010d7983 */ /* 0x000f220000300800 */
[----:B------:R-:W-:-:S03]  /*7cd0*/  FADD.FTZ R15, R27, R15 ;  /* 0x0000000f1b0f7221 */ /* 0x000fc60000010000 */
[----:B------:R-:W4:Y:S01]  /*7ce0*/  LDL.LU R27, [R1+0x240] ;  /* 0x00024000011b7983 */ /* 0x000f220000300800 */
[----:B--2---:R-:W-:-:S04]  /*7cf0*/  IMAD.U32 R32, R32, 0x10000, RZ ;  /* 0x0001000020207824 */ /* 0x004fc800078e00ff */
[----:B------:R-:W-:Y:S01]  /*7d00*/  FMUL.FTZ R26, R32, R32 ;  /* 0x00000020201a7220 */ /* 0x000fe20000410000 */
[----:B---3--:R-:W-:-:S05]  /*7d10*/  SHF.L.U32 R17, R17, 0x10, RZ ;  /* 0x0000001011117819 */ /* 0x008fca00000006ff */
[C---:B------:R-:W-:Y:S01]  /*7d20*/  FFMA.FTZ R26, R17.reuse, R17, R26 ;  /* 0x00000011111a7223 */ /* 0x040fe2000001001a */
[----:B------:R-:W-:Y:S01]  /*7d30*/  FADD.FTZ R32, R17, R32 ;  /* 0x0000002011207221 */ /* 0x000fe20000010000 */
[----:B----4-:R-:W-:Y:S02]  /*7d40*/  IMAD.U32 R13, R13, 0x10000, RZ ;  /* 0x000100000d0d7824 */ /* 0x010fe400078e00ff */
[----:B------:R-:W-:Y:S01]  /*7d50*/  FADD.FTZ R12, R12, R26 ;  /* 0x0000001a0c0c7221 */ /* 0x000fe20000010000 */
[----:B------:R-:W-:Y:S01]  /*7d60*/  FADD.FTZ R15, R15, R32 ;  /* 0x000000200f0f7221 */ /* 0x000fe20000010000 */
[----:B------:R-:W-:Y:S01]  /*7d70*/  IMAD.U32 R17, R27, 0x10000, RZ ;  /* 0x000100001b117824 */ /* 0x000fe200078e00ff */
[----:B------:R-:W2:Y:S01]  /*7d80*/  LDL.LU R26, [R1+0x260] ;  /* 0x00026000011a7983 */ /* 0x000ea20000300800 */
[----:B------:R-:W-:-:S03]  /*7d90*/  FMUL.FTZ R27, R13, R13 ;  /* 0x0000000d0d1b7220 */ /* 0x000fc60000410000 */
[----:B------:R-:W3:Y:S01]  /*7da0*/  LDL.LU R32, [R1+0x254] ;  /* 0x0002540001207983 */ /* 0x000ee20000300800 */
[----:B------:R-:W-:-:S04]  /*7db0*/  FFMA.FTZ R27, R17, R17, R27 ;  /* 0x00000011111b7223 */ /* 0x000fc8000001001b */
[----:B------:R-:W-:Y:S02]  /*7dc0*/  FADD.FTZ R12, R12, R27 ;  /* 0x0000001b0c0c7221 */ /* 0x000fe40000010000 */
[----:B------:R-:W4:Y:S01]  /*7dd0*/  LDL.LU R27, [R1+0x270] ;  /* 0x00027000011b7983 */ /* 0x000f220000300800 */
[----:B------:R-:W-:-:S04]  /*7de0*/  FADD.FTZ R13, R17, R13 ;  /* 0x0000000d110d7221 */ /* 0x000fc80000010000 */
[----:B------:R-:W-:Y:S01]  /*7df0*/  FADD.FTZ R13, R15, R13 ;  /* 0x0000000d0f0d7221 */ /* 0x000fe20000010000 */
[----:B--2---:R-:W-:Y:S02]  /*7e00*/  IMAD.U32 R26, R26, 0x10000, RZ ;  /* 0x000100001a1a7824 */ /* 0x004fe400078e00ff */
[----:B---3--:R-:W-:Y:S02]  /*7e10*/  IMAD.U32 R32, R32, 0x10000, RZ ;  /* 0x0001000020207824 */ /* 0x008fe400078e00ff */
[----:B------:R-:W-:Y:S02]  /*7e20*/  FMUL.FTZ R15, R26, R26 ;  /* 0x0000001a1a0f7220 */ /* 0x000fe40000410000 */
[C---:B------:R-:W-:Y:S02]  /*7e30*/  FADD.FTZ R26, R32.reuse, R26 ;  /* 0x0000001a201a7221 */ /* 0x040fe40000010000 */
[----:B------:R-:W-:Y:S01]  /*7e40*/  FFMA.FTZ R15, R32, R32, R15 ;  /* 0x00000020200f7223 */ /* 0x000fe2000001000f */
[----:B----4-:R-:W-:-:S02]  /*7e50*/  IMAD.U32 R27, R27, 0x10000, RZ ;  /* 0x000100001b1b7824 */ /* 0x010fc400078e00ff */
[----:B------:R-:W-:Y:S01]  /*7e60*/  FADD.FTZ R26, R13, R26 ;  /* 0x0000001a0d1a7221 */ /* 0x000fe20000010000 */
[----:B------:R-:W-:Y:S01]  /*7e70*/  FMUL.FTZ R13, R18, R18 ;  /* 0x00000012120d7220 */ /* 0x000fe20000410000 */
[----:B------:R-:W-:Y:S01]  /*7e80*/  FADD.FTZ R12, R12, R15 ;  /* 0x0000000f0c0c7221 */ /* 0x000fe20000010000 */
[----:B------:R-:W2:Y:S02]  /*7e90*/  LDL.LU R32, [R1+0x288] ;  /* 0x0002880001207983 */ /* 0x000ea40000300800 */
[C---:B------:R-:W-:Y:S02]  /*7ea0*/  FFMA.FTZ R13, R27.reuse, R27, R13 ;  /* 0x0000001b1b0d7223 */ /* 0x040fe4000001000d */
[----:B------:R-:W3:Y:S01]  /*7eb0*/  LDL.LU R15, [R1+0x264] ;  /* 0x00026400010f7983 */ /* 0x000ee20000300800 */
[----:B------:R-:W-:Y:S01]  /*7ec0*/  FADD.FTZ R18, R27, R18 ;  /* 0x000000121b127221 */ /* 0x000fe20000010000 */
[----:B------:R-:W-:Y:S02]  /*7ed0*/  FADD.FTZ R12, R12, R13 ;  /* 0x0000000d0c0c7221 */ /* 0x000fe40000010000 */
[----:B------:R-:W4:Y:S01]  /*7ee0*/  LDL.LU R13, [R1+0x298] ;  /* 0x00029800010d7983 */ /* 0x000f220000300800 */
[----:B------:R-:W-:-:S03]  /*7ef0*/  FADD.FTZ R18, R26, R18 ;  /* 0x000000121a127221 */ /* 0x000fc60000010000 */
[----:B------:R-:W4:Y:S01]  /*7f00*/  LDL.LU R26, [R1+0x28c] ;  /* 0x00028c00011a7983 */ /* 0x000f220000300800 */
[----:B--2---:R-:W-:Y:S01]  /*7f10*/  SHF.L.U32 R27, R32, 0x10, RZ ;  /* 0x00000010201b7819 */ /* 0x004fe200000006ff */
[----:B---3--:R-:W-:-:S04]  /*7f20*/  IMAD.U32 R15, R15, 0x10000, RZ ;  /* 0x000100000f0f7824 */ /* 0x008fc800078e00ff */
[----:B------:R-:W-:Y:S01]  /*7f30*/  FMUL.FTZ R32, R15, R15 ;  /* 0x0000000f0f207220 */ /* 0x000fe20000410000 */
[----:B------:R-:W-:Y:S01]  /*7f40*/  FADD.FTZ R15, R27, R15 ;  /* 0x0000000f1b0f7221 */ /* 0x000fe20000010000 */
[----:B----4-:R-:W-:Y:S02]  /*7f50*/  IMAD.U32 R13, R13, 0x10000, RZ ;  /* 0x000100000d0d7824 */ /* 0x010fe400078e00ff */
[----:B------:R-:W-:Y:S01]  /*7f60*/  FFMA.FTZ R32, R27, R27, R32 ;  /* 0x0000001b1b207223 */ /* 0x000fe20000010020 */
[----:B------:R-:W-:Y:S02]  /*7f70*/  IMAD.U32 R26, R26, 0x10000, RZ ;  /* 0x000100001a1a7824 */ /* 0x000fe400078e00ff */
[----:B------:R-:W-:Y:S01]  /*7f80*/  FADD.FTZ R15, R18, R15 ;  /* 0x0000000f120f7221 */ /* 0x000fe20000010000 */
[----:B------:R-:W-:Y:S01]  /*7f90*/  FMUL.FTZ R18, R13, R13 ;  /* 0x0000000d0d127220 */ /* 0x000fe20000410000 */
[----:B------:R-:W2:Y:S01]  /*7fa0*/  LDL.LU R27, [R1+0x274] ;  /* 0x00027400011b7983 */ /* 0x000ea20000300800 */
[----:B------:R-:W-:Y:S01]  /*7fb0*/  FADD.FTZ R12, R12, R32 ;  /* 0x000000200c0c7221 */ /* 0x000fe20000010000 */
[C---:B------:R-:W-:Y:S01]  /*7fc0*/  FADD.FTZ R13, R26.reuse, R13 ;  /* 0x0000000d1a0d7221 */ /* 0x040fe20000010000 */
[----:B------:R-:W-:Y:S01]  /*7fd0*/  FFMA.FTZ R18, R26, R26, R18 ;  /* 0x0000001a1a127223 */ /* 0x000fe20000010012 */
[----:B------:R-:W3:Y:S04]  /*7fe0*/  LDL.LU R32, [R1+0x2a8] ;  /* 0x0002a80001207983 */ /* 0x000ee80000300800 */
[----:B------:R-:W4:Y:S01]  /*7ff0*/  LDL.LU R26, [R1+0x29c] ;  /* 0x00029c00011a7983 */ /* 0x000f220000300800 */
[----:B------:R-:W-:-:S03]  /*8000*/  FADD.FTZ R12, R12, R18 ;  /* 0x000000120c0c7221 */ /* 0x000fc60000010000 */
[----:B------:R-:W4:Y:S01]  /*8010*/  LDL.LU R18, [R1+0x2ac] ;  /* 0x0002ac0001127983 */ /* 0x000f220000300800 */
[----:B------:R-:W-:Y:S01]  /*8020*/  FADD.FTZ R13, R15, R13 ;  /* 0x0000000d0f0d7221 */ /* 0x000fe20000010000 */
[----:B--2---:R-:W-:Y:S01]  /*8030*/  SHF.L.U32 R27, R27, 0x10, RZ ;  /* 0x000000101b1b7819 */ /* 0x004fe200000006ff */
[----:B---3--:R-:W-:Y:S02]  /*8040*/  IMAD.U32 R32, R32, 0x10000, RZ ;  /* 0x0001000020207824 */ /* 0x008fe400078e00ff */
[----:B----4-:R-:W-:Y:S02]  /*8050*/  IMAD.U32 R15, R26, 0x10000, RZ ;  /* 0x000100001a0f7824 */ /* 0x010fe400078e00ff */
[----:B------:R-:W-:Y:S01]  /*8060*/  FMUL.FTZ R26, R27, R27 ;  /* 0x0000001b1b1a7220 */ /* 0x000fe20000410000 */
[----:B------:R-:W-:Y:S01]  /*8070*/  FADD.FTZ R27, R32, R27 ;  /* 0x0000001b201b7221 */ /* 0x000fe20000010000 */
[----:B------:R-:W-:Y:S02]  /*8080*/  SHF.L.U32 R18, R18, 0x10, RZ ;  /* 0x0000001012127819 */ /* 0x000fe400000006ff */
[----:B------:R-:W-:Y:S01]  /*8090*/  FFMA.FTZ R26, R32, R32, R26 ;  /* 0x00000020201a7223 */ /* 0x000fe2000001001a */
[----:B------:R-:W-:Y:S01]  /*80a0*/  FADD.FTZ R32, R13, R27 ;  /* 0x0000001b0d207221 */ /* 0x000fe20000010000 */
[----:B------:R-:W-:Y:S01]  /*80b0*/  FMUL.FTZ R27, R15, R15 ;  /* 0x0000000f0f1b7220 */ /* 0x000fe20000410000 */
[----:B------:R-:W2:Y:S01]  /*80c0*/  LDL.LU R13, [R1+0x2b0] ;  /* 0x0002b000010d7983 */ /* 0x000ea20000300800 */
[----:B------:R-:W-:-:S02]  /*80d0*/  FADD.FTZ R15, R18, R15 ;  /* 0x0000000f120f7221 */ /* 0x000fc40000010000 */
[----:B------:R-:W-:Y:S02]  /*80e0*/  FFMA.FTZ R27, R18, R18, R27 ;  /* 0x00000012121b7223 */ /* 0x000fe4000001001b */
[----:B------:R-:W3:Y:S01]  /*80f0*/  LDL.LU R18, [R1+0x2b4] ;  /* 0x0002b40001127983 */ /* 0x000ee20000300800 */
[----:B------:R-:W-:-:S03]  /*8100*/  FADD.FTZ R12, R12, R26 ;  /* 0x0000001a0c0c7221 */ /* 0x000fc60000010000 */
[----:B------:R-:W4:Y:S01]  /*8110*/  LDL.LU R26, [R1+0x2a0] ;  /* 0x0002a000011a7983 */ /* 0x000f220000300800 */
[----:B------:R-:W-:-:S03]  /*8120*/  FADD.FTZ R12, R12, R27 ;  /* 0x0000001b0c0c7221 */ /* 0x000fc60000010000 */
[----:B------:R-:W4:Y:S01]  /*8130*/  LDL.LU R27, [R1+0x2a4] ;  /* 0x0002a400011b7983 */ /* 0x000f220000300800 */
[----:B------:R-:W-:Y:S01]  /*8140*/  FADD.FTZ R32, R32, R15 ;  /* 0x0000000f20207221 */ /* 0x000fe20000010000 */
[----:B--2---:R-:W-:-:S04]  /*8150*/  IMAD.U32 R13, R13, 0x10000, RZ ;  /* 0x000100000d0d7824 */ /* 0x004fc800078e00ff */
[----:B------:R-:W-:Y:S01]  /*8160*/  FMUL.FTZ R15, R13, R13 ;  /* 0x0000000d0d0f7220 */ /* 0x000fe20000410000 */
[----:B---3--:R-:W-:Y:S01]  /*8170*/  IMAD.U32 R18, R18, 0x10000, RZ ;  /* 0x0001000012127824 */ /* 0x008fe200078e00ff */
[----:B----4-:R-:W-:-:S03]  /*8180*/  SHF.L.U32 R26, R26, 0x10, RZ ;  /* 0x000000101a1a7819 */ /* 0x010fc600000006ff */
[C---:B------:R-:W-:Y:S01]  /*8190*/  FFMA.FTZ R15, R18.reuse, R18, R15 ;  /* 0x00000012120f7223 */ /* 0x040fe2000001000f */
[----:B------:R-:W-:Y:S01]  /*81a0*/  FADD.FTZ R13, R18, R13 ;  /* 0x0000000d120d7221 */ /* 0x000fe20000010000 */
[----:B------:R-:W-:Y:S02]  /*81b0*/  IMAD.U32 R18, R27, 0x10000, RZ ;  /* 0x000100001b127824 */ /* 0x000fe400078e00ff */
[----:B------:R-:W-:Y:S01]  /*81c0*/  FMUL.FTZ R27, R26, R26 ;  /* 0x0000001a1a1b7220 */ /* 0x000fe20000410000 */
[----:B------:R-:W-:Y:S02]  /*81d0*/  FADD.FTZ R12, R12, R15 ;  /* 0x0000000f0c0c7221 */ /* 0x000fe40000010000 */
[----:B------:R-:W2:Y:S01]  /*81e0*/  LDL.LU R15, [R1+0x294] ;  /* 0x00029400010f7983 */ /* 0x000ea20000300800 */
[C---:B------:R-:W-:Y:S01]  /*81f0*/  FADD.FTZ R26, R18.reuse, R26 ;  /* 0x0000001a121a7221 */ /* 0x040fe20000010000 */
[----:B------:R-:W-:Y:S02]  /*8200*/  FFMA.FTZ R27, R18, R18, R27 ;  /* 0x00000012121b7223 */ /* 0x000fe4000001001b */
[----:B------:R-:W3:Y:S01]  /*8210*/  LDL.LU R18, [R1+0x290] ;  /* 0x0002900001127983 */ /* 0x000ee20000300800 */
[----:B------:R-:W-:Y:S01]  /*8220*/  FADD.FTZ R13, R32, R13 ;  /* 0x0000000d200d7221 */ /* 0x000fe20000010000 */
[----:B------:R-:W-:-:S02]  /*8230*/  FADD.FTZ R12, R12, R27 ;  /* 0x0000001b0c0c7221 */ /* 0x000fc40000010000 */
[----:B------:R-:W4:Y:S01]  /*8240*/  LDL.LU R27, [R1+0x278] ;  /* 0x00027800011b7983 */ /* 0x000f220000300800 */
[----:B------:R-:W-:-:S03]  /*8250*/  FADD.FTZ R13, R13, R26 ;  /* 0x0000001a0d0d7221 */ /* 0x000fc60000010000 */
[----:B------:R-:W4:Y:S01]  /*8260*/  LDL.LU R32, [R1+0x27c] ;  /* 0x00027c0001207983 */ /* 0x000f220000300800 */
[----:B--2---:R-:W-:Y:S01]  /*8270*/  IMAD.U32 R15, R15, 0x10000, RZ ;  /* 0x000100000f0f7824 */ /* 0x004fe200078e00ff */
[----:B---3--:R-:W-:-:S03]  /*8280*/  SHF.L.U32 R18, R18, 0x10, RZ ;  /* 0x0000001012127819 */ /* 0x008fc600000006ff */
[----:B------:R-:W-:Y:S02]  /*8290*/  FMUL.FTZ R26, R15, R15 ;  /* 0x0000000f0f1a7220 */ /* 0x000fe40000410000 */
[C---:B------:R-:W-:Y:S02]  /*82a0*/  FADD.FTZ R15, R18.reuse, R15 ;  /* 0x0000000f120f7221 */ /* 0x040fe40000010000 */
[----:B------:R-:W-:Y:S02]  /*82b0*/  FFMA.FTZ R26, R18, R18, R26 ;  /* 0x00000012121a7223 */ /* 0x000fe4000001001a */
[----:B------:R-:W2:Y:S02]  /*82c0*/  LDL.LU R18, [R1+0x268] ;  /* 0x0002680001127983 */ /* 0x000ea40000300800 */
[----:B------:R-:W-:Y:S02]  /*82d0*/  FADD.FTZ R12, R12, R26 ;  /* 0x0000001a0c0c7221 */ /* 0x000fe40000010000 */
[----:B------:R-:W3:Y:S01]  /*82e0*/  LDL.LU R26, [R1+0x26c] ;  /* 0x00026c00011a7983 */ /* 0x000ee20000300800 */
[----:B----4-:R-:W-:-:S02]  /*82f0*/  IMAD.U32 R27, R27, 0x10000, RZ ;  /* 0x000100001b1b7824 */ /* 0x010fc400078e00ff */
[----:B------:R-:W-:Y:S01]  /*8300*/  FADD.FTZ R13, R13, R15 ;  /* 0x0000000f0d0d7221 */ /* 0x000fe20000010000 */
[----:B------:R-:W-:Y:S01]  /*8310*/  IMAD.U32 R32, R32, 0x10000, RZ ;  /* 0x0001000020207824 */ /* 0x000fe200078e00ff */
[----:B--2---:R-:W-:Y:S01]  /*8320*/  SHF.L.U32 R15, R18, 0x10, RZ ;  /* 0x00000010120f7819 */ /* 0x004fe200000006ff */
[----:B------:R-:W-:Y:S02]  /*8330*/  FMUL.FTZ R18, R27, R27 ;  /* 0x0000001b1b127220 */ /* 0x000fe40000410000 */
[C---:B------:R-:W-:Y:S02]  /*8340*/  FADD.FTZ R27, R32.reuse, R27 ;  /* 0x0000001b201b7221 */ /* 0x040fe40000010000 */
[----:B------:R-:W-:Y:S02]  /*8350*/  FFMA.FTZ R18, R32, R32, R18 ;  /* 0x0000002020127223 */ /* 0x000fe40000010012 */
[----:B------:R-:W-:Y:S02]  /*8360*/  FADD.FTZ R32, R13, R27 ;  /* 0x0000001b0d207221 */ /* 0x000fe40000010000 */
[----:B------:R-:W2:Y:S01]  /*8370*/  LDL.LU R13, [R1+0x258] ;  /* 0x00025800010d7983 */ /* 0x000ea20000300800 */
[----:B---3--:R-:W-:-:S02]  /*8380*/  IMAD.U32 R26, R26, 0x10000, RZ ;  /* 0x000100001a1a7824 */ /* 0x008fc400078e00ff */
[----:B------:R-:W-:Y:S01]  /*8390*/  FMUL.FTZ R27, R15, R15 ;  /* 0x0000000f0f1b7220 */ /* 0x000fe20000410000 */
[----:B------:R-:W-:Y:S02]  /*83a0*/  FADD.FTZ R12, R12, R18 ;  /* 0x000000120c0c7221 */ /* 0x000fe40000010000 */
[----:B------:R-:W3:Y:S01]  /*83b0*/  LDL.LU R18, [R1+0x25c] ;  /* 0x00025c0001127983 */ /* 0x000ee20000300800 */
[C---:B------:R-:W-:Y:S01]  /*83c0*/  FFMA.FTZ R27, R26.reuse, R26, R27 ;  /* 0x0000001a1a1b7223 */ /* 0x040fe2000001001b */
[----:B------:R-:W-:Y:S02]  /*83d0*/  FADD.FTZ R15, R26, R15 ;  /* 0x0000000f1a0f7221 */ /* 0x000fe40000010000 */
[----:B------:R-:W4:Y:S01]  /*83e0*/  LDL.LU R26, [R1+0x248] ;  /* 0x00024800011a7983 */ /* 0x000f220000300800 */
[----:B------:R-:W-:-:S03]  /*83f0*/  FADD.FTZ R12, R12, R27 ;  /* 0x0000001b0c0c7221 */ /* 0x000fc60000010000 */
[----:B------:R-:W4:Y:S01]  /*8400*/  LDL.LU R27, [R1+0x24c] ;  /* 0x00024c00011b7983 */ /* 0x000f220000300800 */
[----:B------:R-:W-:Y:S01]  /*8410*/  FADD.FTZ R32, R32, R15 ;  /* 0x0000000f20207221 */ /* 0x000fe20000010000 */
[----:B--2---:R-:W-:-:S04]  /*8420*/  IMAD.U32 R13, R13, 0x10000, RZ ;  /* 0x000100000d0d7824 */ /* 0x004fc800078e00ff */
[----:B------:R-:W-:Y:S01]  /*8430*/  FMUL.FTZ R15, R13, R13 ;  /* 0x0000000d0d0f7220 */ /* 0x000fe20000410000 */
[----:B---3--:R-:W-:Y:S01]  /*8440*/  SHF.L.U32 R18, R18, 0x10, RZ ;  /* 0x0000001012127819 */ /* 0x008fe200000006ff */
[----:B----4-:R-:W-:-:S04]  /*8450*/  IMAD.U32 R26, R26, 0x10000, RZ ;  /* 0x000100001a1a7824 */ /* 0x010fc800078e00ff */
        /* <DEDUP_REMOVED lines=10> */
[----:B------:R-:W-:Y:S01]  /*8500*/  FADD.FTZ R12, R12, R27 ;  /* 0x0000001b0c0c7221 */ /* 0x000fe20000010000 */
[----:B------:R-:W-:Y:S01]  /*8510*/  MOV R17, RZ ;  /* 0x000000ff00117202 */ /* 0x000fe20000000f00 */
[----:B------:R-:W4:Y:S01]  /*8520*/  LDL.LU R32, [R1+0x224] ;  /* 0x0002240001207983 */ /* 0x000f220000300800 */
[----:B------:R-:W-:-:S03]  /*8530*/  FADD.FTZ R13, R13, R26 ;  /* 0x0000001a0d0d7221 */ /* 0x000fc60000010000 */
[----:B------:R-:W4:Y:S04]  /*8540*/  LDL.LU R27, [R1+0x220] ;  /* 0x00022000011b7983 */ /* 0x000f280000300800 */
[----:B------:R-:W4:Y:S04]  /*8550*/  @!P6 LDG.E R17, desc[UR18][R4.64] ;  /* 0x000000120411e981 */ /* 0x000f28000c1e1900 */
[----:B------:R-:W4:Y:S01]  /*8560*/  LDL.LU.64 R4, [R1+0x2d0] ;  /* 0x0002d00001047983 */ /* 0x000f220000300a00 */
[----:B--2---:R-:W-:Y:S01]  /*8570*/  SHF.L.U32 R15, R15, 0x10, RZ ;  /* 0x000000100f0f7819 */ /* 0x004fe200000006ff */
[----:B---3--:R-:W-:-:S04]  /*8580*/  IMAD.U32 R18, R18, 0x10000, RZ ;  /* 0x0001000012127824 */ /* 0x008fc800078e00ff */
[----:B------:R-:W-:Y:S01]  /*8590*/  FMUL.FTZ R26, R15, R15 ;  /* 0x0000000f0f1a7220 */ /* 0x000fe20000410000 */
[----:B------:R-:W-:-:S03]  /*85a0*/  FADD.FTZ R15, R18, R15 ;  /* 0x0000000f120f7221 */ /* 0x000fc60000010000 */
[----:B------:R-:W-:Y:S02]  /*85b0*/  FFMA.FTZ R26, R18, R18, R26 ;  /* 0x00000012121a7223 */ /* 0x000fe4000001001a */
[----:B------:R-:W2:Y:S01]  /*85c0*/  LDL.LU R18, [R1+0x218] ;  /* 0x0002180001127983 */ /* 0x000ea20000300800 */
[----:B----4-:R-:W-:Y:S01]  /*85d0*/  IMAD.U32 R27, R27, 0x10000, RZ ;  /* 0x000100001b1b7824 */ /* 0x010fe200078e00ff */
[----:B------:R-:W-:Y:S01]  /*85e0*/  SHF.L.U32 R32, R32, 0x10, RZ ;  /* 0x0000001020207819 */ /* 0x000fe200000006ff */
[----:B------:R-:W-:Y:S01]  /*85f0*/  FADD.FTZ R13, R13, R15 ;  /* 0x0000000f0d0d7221 */ /* 0x000fe20000010000 */
[----:B------:R-:W-:Y:S01]  /*8600*/  FADD.FTZ R12, R12, R26 ;  /* 0x0000001a0c0c7221 */ /* 0x000fe20000010000 */
[----:B------:R-:W-:Y:S02]  /*8610*/  IMAD.U32 R26, R4, 0x10000, RZ ;  /* 0x00010000041a7824 */ /* 0x000fe400078e00ff */
[----:B------:R0:W5:Y:S01]  /*8620*/  LDL.LU R4, [R1+0x2cc] ;  /* 0x0002cc0001047983 */ /* 0x0001620000300800 */
[----:B------:R-:W-:-:S02]  /*8630*/  IMAD.U32 R39, R39, 0x10000, RZ ;  /* 0x0001000027277824 */ /* 0x000fc400078e00ff */
[----:B------:R-:W-:Y:S02]  /*8640*/  IMAD.U32 R38, R38, 0x10000, RZ ;  /* 0x0001000026267824 */ /* 0x000fe400078e00ff */
[----:B------:R-:W-:Y:S02]  /*8650*/  IMAD.U32 R36, R36, 0x10000, RZ ;  /* 0x0001000024247824 */ /* 0x000fe400078e00ff */
[----:B------:R-:W-:Y:S02]  /*8660*/  IMAD.U32 R37, R37, 0x10000, RZ ;  /* 0x0001000025257824 */ /* 0x000fe400078e00ff */
[----:B------:R-:W-:Y:S01]  /*8670*/  IMAD.U32 R25, R25, 0x10000, RZ ;  /* 0x0001000019197824 */ /* 0x000fe200078e00ff */
[----:B------:R-:W-:Y:S01]  /*8680*/  SHF.L.U32 R31, R31, 0x10, RZ ;  /* 0x000000101f1f7819 */ /* 0x000fe200000006ff */
[----:B------:R-:W-:Y:S01]  /*8690*/  IMAD.U32 R28, R28, 0x10000, RZ ;  /* 0x000100001c1c7824 */ /* 0x000fe200078e00ff */
[----:B------:R-:W-:Y:S01]  /*86a0*/  SHF.L.U32 R29, R29, 0x10, RZ ;  /* 0x000000101d1d7819 */ /* 0x000fe200000006ff */
[----:B------:R-:W-:-:S02]  /*86b0*/  IMAD.U32 R24, R24, 0x10000, RZ ;  /* 0x0001000018187824 */ /* 0x000fc400078e00ff */
[----:B------:R-:W-:Y:S02]  /*86c0*/  IMAD.U32 R22, R22, 0x10000, RZ ;  /* 0x0001000016167824 */ /* 0x000fe400078e00ff */
[----:B------:R-:W-:Y:S02]  /*86d0*/  IMAD.U32 R19, R19, 0x10000, RZ ;  /* 0x0001000013137824 */ /* 0x000fe400078e00ff */
[----:B------:R-:W-:Y:S01]  /*86e0*/  IMAD.U32 R42, R42, 0x10000, RZ ;  /* 0x000100002a2a7824 */ /* 0x000fe200078e00ff */
[----:B------:R1:W-:Y:S01]  /*86f0*/  STL [R1+0xcc], R20 ;  /* 0x0000cc1401007387 */ /* 0x0003e20000100800 */
[----:B------:R-:W-:Y:S01]  /*8700*/  SHF.L.U32 R43, R43, 0x10, RZ ;  /* 0x000000102b2b7819 */ /* 0x000fe200000006ff */
[----:B------:R-:W-:Y:S02]  /*8710*/  IMAD.U32 R59, R59, 0x10000, RZ ;  /* 0x000100003b3b7824 */ /* 0x000fe400078e00ff */
[----:B-1----:R-:W-:Y:S01]  /*8720*/  IMAD.U32 R20, R41, 0x10000, RZ ;  /* 0x0001000029147824 */ /* 0x002fe200078e00ff */
[----:B------:R1:W-:Y:S01]  /*8730*/  STL [R1+0xd8], R9 ;  /* 0x0000d80901007387 */ /* 0x0003e20000100800 */
[----:B------:R-:W-:Y:S01]  /*8740*/  IMAD.U32 R58, R58, 0x10000, RZ ;  /* 0x000100003a3a7824 */ /* 0x000fe200078e00ff */
[----:B------:R-:W-:Y:S01]  /*8750*/  SHF.L.U32 R57, R57, 0x10, RZ ;  /* 0x0000001039397819 */ /* 0x000fe200000006ff */
[----:B------:R-:W-:-:S02]  /*8760*/  IMAD.U32 R56, R56, 0x10000, RZ ;  /* 0x0001000038387824 */ /* 0x000fc400078e00ff */
[----:B-1----:R-:W-:-:S04]  /*8770*/  FMUL.FTZ R9, R59, R59 ;  /* 0x0000003b3b097220 */ /* 0x002fc80000410000 */
[----:B------:R-:W-:Y:S01]  /*8780*/  FFMA.FTZ R9, R58, R58, R9 ;  /* 0x0000003a3a097223 */ /* 0x000fe20000010009 */
[----:B------:R1:W-:Y:S01]  /*8790*/  STL [R1+0xdc], R8 ;  /* 0x0000dc0801007387 */ /* 0x0003e20000100800 */
[----:B------:R-:W-:Y:S01]  /*87a0*/  SHF.L.U32 R51, R51, 0x10, RZ ;  /* 0x0000001033337819 */ /* 0x000fe200000006ff */
[----:B------:R-:W-:Y:S02]  /*87b0*/  IMAD.U32 R54, R54, 0x10000, RZ ;  /* 0x0001000036367824 */ /* 0x000fe400078e00ff */
[----:B-1----:R-:W-:Y:S01]  /*87c0*/  FADD.FTZ R8, R56, R57 ;  /* 0x0000003938087221 */ /* 0x002fe20000010000 */
[----:B------:R1:W-:Y:S01]  /*87d0*/  STL [R1+0xe4], R0 ;  /* 0x0000e40001007387 */ /* 0x0003e20000100800 */
[----:B------:R-:W-:Y:S01]  /*87e0*/  IMAD.U32 R49, R49, 0x10000, RZ ;  /* 0x0001000031317824 */ /* 0x000fe200078e00ff */
[----:B------:R-:W-:Y:S01]  /*87f0*/  PRMT R60, RZ, 0x7610, R60 ;  /* 0x00007610ff3c7816 */ /* 0x000fe2000000003c */
[----:B-1----:R-:W-:Y:S01]  /*8800*/  FMUL.FTZ R0, R54, R54 ;  /* 0x0000003636007220 */ /* 0x002fe20000410000 */
[----:B------:R-:W-:-:S02]  /*8810*/  PRMT R61, RZ, 0x7610, R61 ;  /* 0x00007610ff3d7816 */ /* 0x000fc4000000003d */
[C---:B------:R-:W-:Y:S02]  /*8820*/  @!P0 PRMT R60, R48.reuse, 0x7632, R60 ;  /* 0x00007632303c8816 */ /* 0x040fe4000000003c */
[----:B------:R-:W-:-:S03]  /*8830*/  @!P0 PRMT R61, R48, 0x7610, R61 ;  /* 0x00007610303d8816 */ /* 0x000fc6000000003d */
[----:B------:R-:W-:Y:S01]  /*8840*/  IMAD.U32 R60, R60, 0x10000, RZ ;  /* 0x000100003c3c7824 */ /* 0x000fe200078e00ff */
[----:B------:R-:W-:Y:S01]  /*8850*/  SHF.L.U32 R61, R61, 0x10, RZ ;  /* 0x000000103d3d7819 */ /* 0x000fe200000006ff */
[----:B--2---:R-:W-:Y:S02]  /*8860*/  IMAD.U32 R15, R18, 0x10000, RZ ;  /* 0x00010000120f7824 */ /* 0x004fe400078e00ff */
[----:B------:R-:W-:Y:S01]  /*8870*/  FMUL.FTZ R18, R27, R27 ;  /* 0x0000001b1b127220 */ /* 0x000fe20000410000 */
[----:B------:R-:W-:-:S03]  /*8880*/  FADD.FTZ R27, R32, R27 ;  /* 0x0000001b201b7221 */ /* 0x000fc60000010000 */
[----:B------:R-:W-:Y:S01]  /*8890*/  FFMA.FTZ R18, R32, R32, R18 ;  /* 0x0000002020127223 */ /* 0x000fe20000010012 */
[----:B------:R-:W-:Y:S01]  /*88a0*/  FADD.FTZ R32, R13, R27 ;  /* 0x0000001b0d207221 */ /* 0x000fe20000010000 */
[----:B------:R-:W-:Y:S01]  /*88b0*/  FMUL.FTZ R27, R15, R15 ;  /* 0x0000000f0f1b7220 */ /* 0x000fe20000410000 */
[----:B------:R-:W-:Y:S01]  /*88c0*/  SHF.L.U32 R13, R5, 0x10, RZ ;  /* 0x00000010050d7819 */ /* 0x000fe200000006ff */
[----:B------:R-:W-:Y:S01]  /*88d0*/  FADD.FTZ R15, R26, R15 ;  /* 0x0000000f1a0f7221 */ /* 0x000fe20000010000 */
[----:B------:R-:W-:Y:S01]  /*88e0*/  FADD.FTZ R12, R12, R18 ;  /* 0x000000120c0c7221 */ /* 0x000fe20000010000 */
[----:B------:R-:W-:Y:S01]  /*88f0*/  FFMA.FTZ R27, R26, R26, R27 ;  /* 0x0000001a1a1b7223 */ /* 0x000fe2000001001b */
[----:B------:R-:W-:Y:S01]  /*8900*/  IMAD.U32 R18, R6, 0x10000, RZ ;  /* 0x0001000006127824 */ /* 0x000fe200078e00ff */
[----:B------:R0:W5:Y:S01]  /*8910*/  LDL.LU R5, [R1+0x2c8] ;  /* 0x0002c80001057983 */ /* 0x0001620000300800 */
[----:B------:R-:W-:Y:S02]  /*8920*/  IMAD.U32 R26, R7, 0x10000, RZ ;  /* 0x00010000071a7824 */ /* 0x000fe400078e00ff */
[----:B------:R-:W-:Y:S01]  /*8930*/  FADD.FTZ R32, R32, R15 ;  /* 0x0000000f20207221 */ /* 0x000fe20000010000 */
[----:B------:R-:W-:Y:S01]  /*8940*/  FMUL.FTZ R15, R13, R13 ;  /* 0x0000000d0d0f7220 */ /* 0x000fe20000410000 */
[----:B------:R0:W5:Y:S04]  /*8950*/  LDL.LU R6, [R1+0x2c4] ;  /* 0x0002c40001067983 */ /* 0x0001680000300800 */
[----:B------:R0:W5:Y:S01]  /*8960*/  LDL.LU R7, [R1+0x2c0] ;  /* 0x0002c00001077983 */ /* 0x0001620000300800 */
[C---:B------:R-:W-:Y:S01]  /*8970*/  FADD.FTZ R13, R18.reuse, R13 ;  /* 0x0000000d120d7221 */ /* 0x040fe20000010000 */
[----:B------:R-:W-:Y:S01]  /*8980*/  FFMA.FTZ R15, R18, R18, R15 ;  /* 0x00000012120f7223 */ /* 0x000fe2000001000f */
[----:B------:R-:W-:Y:S01]  /*8990*/  SHF.L.U32 R18, R11, 0x10, RZ ;  /* 0x000000100b127819 */ /* 0x000fe200000006ff */
[----:B------:R-:W-:Y:S01]  /*89a0*/  FADD.FTZ R12, R12, R27 ;  /* 0x0000001b0c0c7221 */ /* 0x000fe20000010000 */
[----:B------:R-:W-:-:S03]  /*89b0*/  FMUL.FTZ R11, R26, R26 ;  /* 0x0000001a1a0b7220 */ /* 0x000fc60000410000 */
[----:B------:R-:W-:Y:S01]  /*89c0*/  FADD.FTZ R12, R12, R15 ;  /* 0x0000000f0c0c7221 */ /* 0x000fe20000010000 */
[----:B------:R-:W-:Y:S01]  /*89d0*/  FFMA.FTZ R11, R18, R18, R11 ;  /* 0x00000012120b7223 */ /* 0x000fe2000001000b */
[----:B------:R-:W-:Y:S01]  /*89e0*/  FADD.FTZ R13, R32, R13 ;  /* 0x0000000d200d7221 */ /* 0x000fe20000010000 */
[----:B------:R-:W-:Y:S02]  /*89f0*/  FADD.FTZ R26, R18, R26 ;  /* 0x0000001a121a7221 */ /* 0x000fe40000010000 */
[----:B------:R-:W-:Y:S01]  /*8a00*/  FADD.FTZ R12, R12, R11 ;  /* 0x0000000b0c0c7221 */ /* 0x000fe20000010000 */
[----:B------:R-:W-:Y:S01]  /*8a10*/  FMUL.FTZ R11, R39, R39 ;  /* 0x00000027270b7220 */ /* 0x000fe20000410000 */
[----:B------:R-:W-:Y:S01]  /*8a20*/  SHF.L.U32 R15, R34, 0x10, RZ ;  /* 0x00000010220f7819 */ /* 0x000fe200000006ff */
[----:B------:R-:W-:Y:S01]  /*8a30*/  FADD.FTZ R13, R13, R26 ;  /* 0x0000001a0d0d7221 */ /* 0x000fe20000010000 */
[C---:B------:R-:W-:Y:S01]  /*8a40*/  FADD.FTZ R18, R38.reuse, R39 ;  /* 0x0000002726127221 */ /* 0x040fe20000010000 */
[----:B------:R-:W-:-:S02]  /*8a50*/  FFMA.FTZ R11, R38, R38, R11 ;  /* 0x00000026260b7223 */ /* 0x000fc4000001000b */
[----:B------:R-:W-:Y:S01]  /*8a60*/  FMUL.FTZ R27, R15, R15 ;  /* 0x0000000f0f1b7220 */ /* 0x000fe20000410000 */
[----:B------:R-:W-:Y:S01]  /*8a70*/  FADD.FTZ R13, R13, R18 ;  /* 0x000000120d0d7221 */ /* 0x000fe20000010000 */
[----:B------:R-:W-:Y:S01]  /*8a80*/  FADD.FTZ R11, R12, R11 ;  /* 0x0000000b0c0b7221 */ /* 0x000fe20000010000 */
[C---:B------:R-:W-:Y:S01]  /*8a90*/  FADD.FTZ R18, R36.reuse, R15 ;  /* 0x0000000f24127221 */ /* 0x040fe20000010000 */
[----:B------:R-:W-:Y:S01]  /*8aa0*/  SHF.L.U32 R12, R35, 0x10, RZ ;  /* 0x00000010230c7819 */ /* 0x000fe200000006ff */
[----:B------:R-:W-:Y:S01]  /*8ab0*/  FFMA.FTZ R36, R36, R36, R27 ;  /* 0x0000002424247223 */ /* 0x000fe2000001001b */
[----:B------:R-:W-:Y:S01]  /*8ac0*/  FMUL.FTZ R15, R37, R37 ;  /* 0x00000025250f7220 */ /* 0x000fe20000410000 */
[----:B------:R-:W-:Y:S02]  /*8ad0*/  FADD.FTZ R13, R13, R18 ;  /* 0x000000120d0d7221 */ /* 0x000fe40000010000 */
[C---:B------:R-:W-:Y:S01]  /*8ae0*/  FADD.FTZ R18, R12.reuse, R37 ;  /* 0x000000250c127221 */ /* 0x040fe20000010000 */
[----:B------:R-:W-:Y:S01]  /*8af0*/  FADD.FTZ R11, R11, R36 ;  /* 0x000000240b0b7221 */ /* 0x000fe20000010000 */
[----:B------:R-:W-:Y:S01]  /*8b00*/  FFMA.FTZ R12, R12, R12, R15 ;  /* 0x0000000c0c0c7223 */ /* 0x000fe2000001000f */
[----:B------:R-:W-:-:S02]  /*8b10*/  IMAD.U32 R26, R33, 0x10000, RZ ;  /* 0x00010000211a7824 */ /* 0x000fc400078e00ff */
[----:B------:R-:W-:Y:S01]  /*8b20*/  FADD.FTZ R18, R13, R18 ;  /* 0x000000120d127221 */ /* 0x000fe20000010000 */
[----:B------:R-:W-:Y:S01]  /*8b30*/  FADD.FTZ R12, R11, R12 ;  /* 0x0000000c0b0c7221 */ /* 0x000fe20000010000 */
[----:B------:R-:W-:Y:S01]  /*8b40*/  FADD.FTZ R11, R25, R26 ;  /* 0x0000001a190b7221 */ /* 0x000fe20000010000 */
[----:B------:R-:W-:Y:S01]  /*8b50*/  FMUL.FTZ R32, R26, R26 ;  /* 0x0000001a1a207220 */ /* 0x000fe20000410000 */
[----:B------:R-:W-:Y:S02]  /*8b60*/  FMUL.FTZ R13, R31, R31 ;  /* 0x0000001f1f0d7220 */ /* 0x000fe40000410000 */
[----:B------:R-:W-:Y:S01]  /*8b70*/  FADD.FTZ R11, R18, R11 ;  /* 0x0000000b120b7221 */ /* 0x000fe20000010000 */
[C---:B------:R-:W-:Y:S01]  /*8b80*/  FADD.FTZ R18, R28.reuse, R31 ;  /* 0x0000001f1c127221 */ /* 0x040fe20000010000 */
[----:B------:R-:W-:Y:S01]  /*8b90*/  FFMA.FTZ R25, R25, R25, R32 ;  /* 0x0000001919197223 */ /* 0x000fe20000010020 */
[----:B------:R-:W-:Y:S02]  /*8ba0*/  FFMA.FTZ R13, R28, R28, R13 ;  /* 0x0000001c1c0d7223 */ /* 0x000fe4000001000d */
[----:B------:R-:W-:Y:S01]  /*8bb0*/  FADD.FTZ R11, R11, R18 ;  /* 0x000000120b0b7221 */ /* 0x000fe20000010000 */
[----:B------:R-:W-:Y:S01]  /*8bc0*/  FADD.FTZ R12, R12, R25 ;  /* 0x000000190c0c7221 */ /* 0x000fe20000010000 */
[----:B------:R-:W-:Y:S01]  /*8bd0*/  FMUL.FTZ R18, R24, R24 ;  /* 0x0000001818127220 */ /* 0x000fe20000410000 */
[----:B------:R-:W-:-:S02]  /*8be0*/  FADD.FTZ R24, R29, R24 ;  /* 0x000000181d187221 */ /* 0x000fc40000010000 */
[----:B------:R-:W-:Y:S01]  /*8bf0*/  FADD.FTZ R12, R12, R13 ;  /* 0x0000000d0c0c7221 */ /* 0x000fe20000010000 */
[----:B------:R-:W-:Y:S01]  /*8c00*/  FFMA.FTZ R29, R29, R29, R18 ;  /* 0x0000001d1d1d7223 */ /* 0x000fe20000010012 */
[----:B------:R-:W-:Y:S01]  /*8c10*/  FMUL.FTZ R18, R22, R22 ;  /* 0x0000001616127220 */ /* 0x000fe20000410000 */
[----:B------:R-:W-:Y:S01]  /*8c20*/  SHF.L.U32 R13, R44, 0x10, RZ ;  /* 0x000000102c0d7819 */ /* 0x000fe200000006ff */
[----:B------:R-:W-:Y:S01]  /*8c30*/  FADD.FTZ R11, R11, R24 ;  /* 0x000000180b0b7221 */ /* 0x000fe20000010000 */
[C---:B------:R-:W-:Y:S01]  /*8c40*/  FADD.FTZ R22, R19.reuse, R22 ;  /* 0x0000001613167221 */ /* 0x040fe20000010000 */
[----:B------:R-:W-:Y:S01]  /*8c50*/  FFMA.FTZ R19, R19, R19, R18 ;  /* 0x0000001313137223 */ /* 0x000fe20000010012 */
[----:B------:R-:W-:Y:S01]  /*8c60*/  FADD.FTZ R12, R12, R29 ;  /* 0x0000001d0c0c7221 */ /* 0x000fe20000010000 */
[----:B------:R-:W-:Y:S01]  /*8c70*/  FADD.FTZ R18, R42, R13 ;  /* 0x0000000d2a127221 */ /* 0x000fe20000010000 */
[----:B------:R-:W-:Y:S01]  /*8c80*/  FADD.FTZ R11, R11, R22 ;  /* 0x000000160b0b7221 */ /* 0x000fe20000010000 */
[----:B------:R-:W-:Y:S01]  /*8c90*/  FMUL.FTZ R15, R13, R13 ;  /* 0x0000000d0d0f7220 */ /* 0x000fe20000410000 */
[----:B------:R-:W-:-:S02]  /*8ca0*/  FADD.FTZ R12, R12, R19 ;  /* 0x000000130c0c7221 */ /* 0x000fc40000010000 */
[----:B------:R-:W-:Y:S01]  /*8cb0*/  FADD.FTZ R11, R11, R18 ;  /* 0x000000120b0b7221 */ /* 0x000fe20000010000 */
[----:B------:R-:W-:Y:S01]  /*8cc0*/  FFMA.FTZ R15, R42, R42, R15 ;  /* 0x0000002a2a0f7223 */ /* 0x000fe2000001000f */
[----:B------:R-:W-:Y:S01]  /*8cd0*/  FMUL.FTZ R18, R20, R20 ;  /* 0x0000001414127220 */ /* 0x000fe20000410000 */
[C---:B------:R-:W-:Y:S02]  /*8ce0*/  FADD.FTZ R20, R43.reuse, R20 ;  /* 0x000000142b147221 */ /* 0x040fe40000010000 */
[----:B------:R-:W-:Y:S01]  /*8cf0*/  FADD.FTZ R12, R12, R15 ;  /* 0x0000000f0c0c7221 */ /* 0x000fe20000010000 */
[----:B------:R-:W-:Y:S01]  /*8d00*/  FFMA.FTZ R43, R43, R43, R18 ;  /* 0x0000002b2b2b7223 */ /* 0x000fe20000010012 */
[----:B------:R-:W-:-:S03]  /*8d10*/  FADD.FTZ R11, R11, R20 ;  /* 0x000000140b0b7221 */ /* 0x000fc60000010000 */
[----:B------:R-:W-:Y:S01]  /*8d20*/  FADD.FTZ R12, R12, R43 ;  /* 0x0000002b0c0c7221 */ /* 0x000fe20000010000 */
[----:B------:R-:W-:Y:S01]  /*8d30*/  FADD.FTZ R18, R58, R59 ;  /* 0x0000003b3a127221 */ /* 0x000fe20000010000 */
[----:B------:R-:W-:Y:S02]  /*8d40*/  FMUL.FTZ R13, R57, R57 ;  /* 0x00000039390d7220 */ /* 0x000fe40000410000 */
[----:B------:R-:W-:Y:S01]  /*8d50*/  FADD.FTZ R9, R12, R9 ;  /* 0x000000090c097221 */ /* 0x000fe20000010000 */
[----:B------:R-:W-:Y:S02]  /*8d60*/  IMAD.U32 R12, R55, 0x10000, RZ ;  /* 0x00010000370c7824 */ /* 0x000fe400078e00ff */
[----:B------:R-:W-:Y:S01]  /*8d70*/  FADD.FTZ R11, R11, R18 ;  /* 0x000000120b0b7221 */ /* 0x000fe20000010000 */
[----:B------:R-:W-:Y:S01]  /*8d80*/  FFMA.FTZ R56, R56, R56, R13 ;  /* 0x0000003838387223 */ /* 0x000fe2000001000d */
[----:B------:R-:W-:Y:S02]  /*8d90*/  FMUL.FTZ R18, R12, R12 ;  /* 0x0000000c0c127220 */ /* 0x000fe40000410000 */
[----:B------:R-:W-:Y:S01]  /*8da0*/  FADD.FTZ R8, R11, R8 ;  /* 0x000000080b087221 */ /* 0x000fe20000010000 */
[----:B------:R-:W-:Y:S01]  /*8db0*/  FADD.FTZ R11, R51, R12 ;  /* 0x0000000c330b7221 */ /* 0x000fe20000010000 */
[----:B------:R-:W-:Y:S01]  /*8dc0*/  FADD.FTZ R9, R9, R56 ;  /* 0x0000003809097221 */ /* 0x000fe20000010000 */
[----:B------:R-:W-:-:S02]  /*8dd0*/  FFMA.FTZ R18, R51, R51, R18 ;  /* 0x0000003333127223 */ /* 0x000fc40000010012 */
[----:B------:R-:W-:Y:S02]  /*8de0*/  FADD.FTZ R8, R8, R11 ;  /* 0x0000000b08087221 */ /* 0x000fe40000010000 */
[----:B------:R-:W-:Y:S01]  /*8df0*/  FADD.FTZ R11, R9, R18 ;  /* 0x00000012090b7221 */ /* 0x000fe20000010000 */
[----:B------:R-:W-:Y:S01]  /*8e00*/  SHF.L.U32 R18, R53, 0x10, RZ ;  /* 0x0000001035127819 */ /* 0x000fe200000006ff */
[----:B------:R-:W-:Y:S01]  /*8e10*/  FFMA.FTZ R12, R49, R49, R0 ;  /* 0x00000031310c7223 */ /* 0x000fe20000010000 */
[----:B------:R-:W-:-:S03]  /*8e20*/  IMAD.U32 R13, R50, 0x10000, RZ ;  /* 0x00010000320d7824 */ /* 0x000fc600078e00ff */
[----:B------:R-:W-:Y:S01]  /*8e30*/  FMUL.FTZ R0, R18, R18 ;  /* 0x0000001212007220 */ /* 0x000fe20000410000 */
[----:B------:R-:W-:Y:S01]  /*8e40*/  FADD.FTZ R11, R11, R12 ;  /* 0x0000000c0b0b7221 */ /* 0x000fe20000010000 */
[----:B------:R-:W-:Y:S01]  /*8e50*/  FADD.FTZ R12, R13, R18 ;  /* 0x000000120d0c7221 */ /* 0x000fe20000010000 */
[----:B------:R-:W-:Y:S01]  /*8e60*/  FADD.FTZ R9, R49, R54 ;  /* 0x0000003631097221 */ /* 0x000fe20000010000 */
[--C-:B------:R-:W-:Y:S01]  /*8e70*/  FFMA.FTZ R18, R13, R13, R0.reuse ;  /* 0x0000000d0d127223 */ /* 0x100fe20000010000 */
[----:B------:R-:W-:Y:S02]  /*8e80*/  PRMT R0, RZ, 0x7610, R0 ;  /* 0x00007610ff007816 */ /* 0x000fe40000000000 */
[----:B------:R-:W-:Y:S02]  /*8e90*/  FADD.FTZ R9, R8, R9 ;  /* 0x0000000908097221 */ /* 0x000fe40000010000 */
[----:B------:R-:W-:Y:S02]  /*8ea0*/  @!P1 PRMT R0, R45, 0x7632, R0 ;  /* 0x000076322d009816 */ /* 0x000fe40000000000 */
[----:B------:R-:W-:Y:S01]  /*8eb0*/  FADD.FTZ R9, R9, R12 ;  /* 0x0000000c09097221 */ /* 0x000fe20000010000 */
[----:B------:R-:W-:Y:S01]  /*8ec0*/  FMUL.FTZ R12, R60, R60 ;  /* 0x0000003c3c0c7220 */ /* 0x000fe20000410000 */
[----:B------:R-:W-:Y:S01]  /*8ed0*/  FADD.FTZ R60, R61, R60 ;  /* 0x0000003c3d3c7221 */ /* 0x000fe20000010000 */
[----:B------:R-:W-:Y:S01]  /*8ee0*/  IMAD.U32 R13, R0, 0x10000, RZ ;  /* 0x00010000000d7824 */ /* 0x000fe200078e00ff */
[----:B------:R-:W-:-:S02]  /*8ef0*/  PRMT R0, RZ, 0x7610, R0 ;  /* 0x00007610ff007816 */ /* 0x000fc40000000000 */
[----:B------:R-:W-:Y:S01]  /*8f00*/  PRMT R8, RZ, 0x7610, R8 ;  /* 0x00007610ff087816 */ /* 0x000fe20000000008 */
[----:B------:R-:W-:Y:S01]  /*8f10*/  FADD.FTZ R60, R9, R60 ;  /* 0x0000003c093c7221 */ /* 0x000fe20000010000 */
[----:B------:R-:W-:Y:S02]  /*8f20*/  PRMT R9, RZ, 0x7610, R9 ;  /* 0x00007610ff097816 */ /* 0x000fe40000000009 */
[C---:B------:R-:W-:Y:S01]  /*8f30*/  @!P2 PRMT R0, R10.reuse, 0x7632, R0 ;  /* 0x000076320a00a816 */ /* 0x040fe20000000000 */
[----:B------:R-:W-:Y:S01]  /*8f40*/  FADD.FTZ R11, R11, R18 ;  /* 0x000000120b0b7221 */ /* 0x000fe20000010000 */
[----:B------:R-:W-:Y:S02]  /*8f50*/  @!P1 PRMT R8, R45, 0x7610, R8 ;  /* 0x000076102d089816 */ /* 0x000fe40000000008 */
[----:B------:R-:W-:Y:S02]  /*8f60*/  @!P2 PRMT R9, R10, 0x7610, R9 ;  /* 0x000076100a09a816 */ /* 0x000fe40000000009 */
[----:B------:R-:W-:Y:S01]  /*8f70*/  SHF.L.U32 R18, R0, 0x10, RZ ;  /* 0x0000001000127819 */ /* 0x000fe200000006ff */
[----:B------:R-:W-:Y:S01]  /*8f80*/  FFMA.FTZ R12, R61, R61, R12 ;  /* 0x0000003d3d0c7223 */ /* 0x000fe2000001000c */
[----:B------:R-:W-:-:S02]  /*8f90*/  IMAD.U32 R8, R8, 0x10000, RZ ;  /* 0x0001000008087824 */ /* 0x000fc400078e00ff */
[----:B------:R-:W-:Y:S01]  /*8fa0*/  FMUL.FTZ R15, R13, R13 ;  /* 0x0000000d0d0f7220 */ /* 0x000fe20000410000 */
[----:B------:R-:W-:Y:S02]  /*8fb0*/  IMAD.U32 R9, R9, 0x10000, RZ ;  /* 0x0001000009097824 */ /* 0x000fe400078e00ff */
[----:B------:R-:W-:Y:S01]  /*8fc0*/  FMUL.FTZ R20, R18, R18 ;  /* 0x0000001212147220 */ /* 0x000fe20000410000 */
[----:B------:R-:W-:Y:S01]  /*8fd0*/  FADD.FTZ R12, R11, R12 ;  /* 0x0000000c0b0c7221 */ /* 0x000fe20000010000 */
[C---:B------:R-:W-:Y:S01]  /*8fe0*/  FADD.FTZ R11, R8.reuse, R13 ;  /* 0x0000000d080b7221 */ /* 0x040fe20000010000 */
[----:B------:R-:W-:Y:S01]  /*8ff0*/  FFMA.FTZ R15, R8, R8, R15 ;  /* 0x00000008080f7223 */ /* 0x000fe2000001000f */
[----:B------:R-:W-:Y:S01]  /*9000*/  PRMT R0, RZ, 0x7610, R0 ;  /* 0x00007610ff007816 */ /* 0x000fe20000000000 */
[C---:B------:R-:W-:Y:S01]  /*9010*/  FADD.FTZ R18, R9.reuse, R18 ;  /* 0x0000001209127221 */ /* 0x040fe20000010000 */
[----:B------:R-:W-:Y:S01]  /*9020*/  PRMT R8, RZ, 0x7610, R8 ;  /* 0x00007610ff087816 */ /* 0x000fe20000000008 */
[----:B------:R-:W-:Y:S01]  /*9030*/  FFMA.FTZ R13, R9, R9, R20 ;  /* 0x00000009090d7223 */ /* 0x000fe20000010014 */
[----:B------:R-:W-:-:S02]  /*9040*/  PRMT R9, RZ, 0x7610, R9 ;  /* 0x00007610ff097816 */ /* 0x000fc40000000009 */
[C---:B------:R-:W-:Y:S02]  /*9050*/  @!P3 PRMT R0, R2.reuse, 0x7632, R0 ;  /* 0x000076320200b816 */ /* 0x040fe40000000000 */
[----:B------:R-:W-:Y:S01]  /*9060*/  @!P3 PRMT R8, R2, 0x7610, R8 ;  /* 0x000076100208b816 */ /* 0x000fe20000000008 */
[----:B------:R-:W-:Y:S01]  /*9070*/  FADD.FTZ R11, R60, R11 ;  /* 0x0000000b3c0b7221 */ /* 0x000fe20000010000 */
[----:B------:R-:W-:Y:S01]  /*9080*/  FADD.FTZ R12, R12, R15 ;  /* 0x0000000f0c0c7221 */ /* 0x000fe20000010000 */
[----:B------:R-:W-:Y:S01]  /*9090*/  @!P4 PRMT R9, R16, 0x7632, R9 ;  /* 0x000076321009c816 */ /* 0x000fe20000000009 */
[----:B------:R-:W-:Y:S01]  /*90a0*/  IMAD.U32 R19, R0, 0x10000, RZ ;  /* 0x0001000000137824 */ /* 0x000fe200078e00ff */
[----:B------:R-:W-:Y:S02]  /*90b0*/  PRMT R15, RZ, 0x7610, R15 ;  /* 0x00007610ff0f7816 */ /* 0x000fe4000000000f */
[----:B------:R-:W-:Y:S01]  /*90c0*/  SHF.L.U32 R8, R8, 0x10, RZ ;  /* 0x0000001008087819 */ /* 0x000fe200000006ff */
[----:B------:R-:W-:Y:S01]  /*90d0*/  FADD.FTZ R11, R11, R18 ;  /* 0x000000120b0b7221 */ /* 0x000fe20000010000 */
[----:B------:R-:W-:Y:S01]  /*90e0*/  @!P4 PRMT R15, R16, 0x7610, R15 ;  /* 0x00007610100fc816 */ /* 0x000fe2000000000f */
[----:B------:R-:W-:-:S02]  /*90f0*/  IMAD.U32 R18, R9, 0x10000, RZ ;  /* 0x0001000009127824 */ /* 0x000fc400078e00ff */
[----:B------:R-:W-:Y:S01]  /*9100*/  FMUL.FTZ R9, R19, R19 ;  /* 0x0000001313097220 */ /* 0x000fe20000410000 */
[C---:B------:R-:W-:Y:S01]  /*9110*/  FADD.FTZ R0, R8.reuse, R19 ;  /* 0x0000001308007221 */ /* 0x040fe20000010000 */
[----:B------:R-:W-:Y:S02]  /*9120*/  IMAD.U32 R15, R15, 0x10000, RZ ;  /* 0x000100000f0f7824 */ /* 0x000fe400078e00ff */
[----:B------:R-:W-:Y:S01]  /*9130*/  FFMA.FTZ R9, R8, R8, R9 ;  /* 0x0000000808097223 */ /* 0x000fe20000010009 */
[--C-:B------:R-:W-:Y:S01]  /*9140*/  FADD.FTZ R11, R11, R0.reuse ;  /* 0x000000000b0b7221 */ /* 0x100fe20000010000 */
[----:B------:R-:W-:Y:S01]  /*9150*/  FMUL.FTZ R8, R18, R18 ;  /* 0x0000001212087220 */ /* 0x000fe20000410000 */
[----:B------:R-:W-:Y:S01]  /*9160*/  FADD.FTZ R12, R12, R13 ;  /* 0x0000000d0c0c7221 */ /* 0x000fe20000010000 */
[----:B------:R-:W-:Y:S01]  /*9170*/  PRMT R0, RZ, 0x7610, R0 ;  /* 0x00007610ff007816 */ /* 0x000fe20000000000 */
[C---:B------:R-:W-:Y:S01]  /*9180*/  FADD.FTZ R18, R15.reuse, R18 ;  /* 0x000000120f127221 */ /* 0x040fe20000010000 */
[--C-:B------:R-:W-:Y:S01]  /*9190*/  FFMA.FTZ R15, R15, R15, R8.reuse ;  /* 0x0000000f0f0f7223 */ /* 0x100fe20000010008 */
[----:B------:R-:W-:Y:S01]  /*91a0*/  FADD.FTZ R12, R12, R9 ;  /* 0x000000090c0c7221 */ /* 0x000fe20000010000 */
[----:B------:R-:W-:-:S02]  /*91b0*/  PRMT R8, RZ, 0x7610, R8 ;  /* 0x00007610ff087816 */ /* 0x000fc40000000008 */
[C---:B------:R-:W-:Y:S02]  /*91c0*/  @!P5 PRMT R0, R14.reuse, 0x7632, R0 ;  /* 0x000076320e00d816 */ /* 0x040fe40000000000 */
[----:B------:R-:W-:Y:S01]  /*91d0*/  PRMT R9, RZ, 0x7610, R9 ;  /* 0x00007610ff097816 */ /* 0x000fe20000000009 */
[----:B------:R-:W-:Y:S01]  /*91e0*/  FADD.FTZ R18, R11, R18 ;  /* 0x000000120b127221 */ /* 0x000fe20000010000 */
[----:B------:R-:W-:Y:S02]  /*91f0*/  PRMT R11, RZ, 0x7610, R11 ;  /* 0x00007610ff0b7816 */ /* 0x000fe4000000000b */
[----:B------:R-:W-:Y:S02]  /*9200*/  @!P5 PRMT R8, R14, 0x7610, R8 ;  /* 0x000076100e08d816 */ /* 0x000fe40000000008 */
[----:B------:R-:W-:Y:S01]  /*9210*/  SHF.L.U32 R13, R0, 0x10, RZ ;  /* 0x00000010000d7819 */ /* 0x000fe200000006ff */
[----:B------:R-:W1:Y:S01]  /*9220*/  S2R R19, SR_LANEID ;  /* 0x0000000000137919 */ /* 0x000e620000000000 */
[C---:B------:R-:W-:Y:S01]  /*9230*/  @!P6 PRMT R9, R17.reuse, 0x7632, R9 ;  /* 0x000076321109e816 */ /* 0x040fe20000000009 */
[----:B------:R-:W-:Y:S01]  /*9240*/  FADD.FTZ R12, R12, R15 ;  /* 0x0000000f0c0c7221 */ /* 0x000fe20000010000 */
[----:B------:R-:W-:Y:S01]  /*9250*/  @!P6 PRMT R11, R17, 0x7610, R11 ;  /* 0x00007610110be816 */ /* 0x000fe2000000000b */
[----:B------:R-:W-:-:S02]  /*9260*/  IMAD.U32 R8, R8, 0x10000, RZ ;  /* 0x0001000008087824 */ /* 0x000fc400078e00ff */
[----:B------:R-:W-:Y:S01]  /*9270*/  FMUL.FTZ R15, R13, R13 ;  /* 0x0000000d0d0f7220 */ /* 0x000fe20000410000 */
[----:B------:R-:W-:Y:S01]  /*9280*/  IMAD.U32 R0, R9, 0x10000, RZ ;  /* 0x0001000009007824 */ /* 0x000fe200078e00ff */
[----:B------:R-:W-:Y:S01]  /*9290*/  SHF.L.U32 R11, R11, 0x10, RZ ;  /* 0x000000100b0b7819 */ /* 0x000fe200000006ff */
[C---:B------:R-:W-:Y:S01]  /*92a0*/  FADD.FTZ R13, R8.reuse, R13 ;  /* 0x0000000d080d7221 */ /* 0x040fe20000010000 */
[----:B------:R-:W-:Y:S01]  /*92b0*/  FFMA.FTZ R15, R8, R8, R15 ;  /* 0x00000008080f7223 */ /* 0x000fe2000001000f */
[----:B------:R-:W-:Y:S02]  /*92c0*/  FMUL.FTZ R8, R0, R0 ;  /* 0x0000000000087220 */ /* 0x000fe40000410000 */
[C---:B------:R-:W-:Y:S01]  /*92d0*/  FADD.FTZ R0, R11.reuse, R0 ;  /* 0x000000000b007221 */ /* 0x040fe20000010000 */
[----:B------:R-:W-:Y:S01]  /*92e0*/  FADD.FTZ R13, R18, R13 ;  /* 0x0000000d120d7221 */ /* 0x000fe20000010000 */
[----:B------:R-:W-:Y:S01]  /*92f0*/  FADD.FTZ R12, R12, R15 ;  /* 0x0000000f0c0c7221 */ /* 0x000fe20000010000 */
[----:B------:R-:W-:-:S02]  /*9300*/  FFMA.FTZ R11, R11, R11, R8 ;  /* 0x0000000b0b0b7223 */ /* 0x000fc40000010008 */
[----:B------:R-:W-:Y:S02]  /*9310*/  FADD.FTZ R13, R13, R0 ;  /* 0x000000000d0d7221 */ /* 0x000fe40000010000 */
[----:B------:R-:W-:-:S03]  /*9320*/  FADD.FTZ R12, R12, R11 ;  /* 0x0000000b0c0c7221 */ /* 0x000fc60000010000 */
[----:B------:R-:W2:Y:S04]  /*9330*/  SHFL.DOWN PT, R0, R13, 0x1, 0x1f ;  /* 0x08201f000d007f89 */ /* 0x000ea800000e0000 */
[----:B------:R-:W3:Y:S01]  /*9340*/  SHFL.DOWN PT, R9, R12, 0x1, 0x1f ;  /* 0x08201f000c097f89 */ /* 0x000ee200000e0000 */
[----:B-1----:R-:W-:-:S13]  /*9350*/  ISETP.GT.AND P0, PT, R19, 0x1e, PT ;  /* 0x0000001e1300780c */ /* 0x002fda0003f04270 */
[----:B--2---:R-:W-:Y:S01]  /*9360*/  @!P0 FADD.FTZ R13, R13, R0 ;  /* 0x000000000d0d8221 */ /* 0x004fe20000010000 */
[----:B---3--:R-:W-:-:S04]  /*9370*/  @!P0 FADD.FTZ R12, R12, R9 ;  /* 0x000000090c0c8221 */ /* 0x008fc80000010000 */
[----:B------:R-:W1:Y:S04]  /*9380*/  SHFL.DOWN PT, R0, R13, 0x2, 0x1f ;  /* 0x08401f000d007f89 */ /* 0x000e6800000e0000 */
[----:B------:R-:W2:Y:S01]  /*9390*/  SHFL.DOWN PT, R9, R12, 0x2, 0x1f ;  /* 0x08401f000c097f89 */ /* 0x000ea200000e0000 */
[----:B------:R-:W-:-:S13]  /*93a0*/  ISETP.GT.AND P0, PT, R19, 0x1d, PT ;  /* 0x0000001d1300780c */ /* 0x000fda0003f04270 */
[----:B-1----:R-:W-:Y:S01]  /*93b0*/  @!P0 FADD.FTZ R13, R13, R0 ;  /* 0x000000000d0d8221 */ /* 0x002fe20000010000 */
[----:B--2---:R-:W-:-:S04]  /*93c0*/  @!P0 FADD.FTZ R12, R12, R9 ;  /* 0x000000090c0c8221 */ /* 0x004fc80000010000 */
[----:B------:R-:W1:Y:S04]  /*93d0*/  SHFL.DOWN PT, R0, R13, 0x4, 0x1f ;  /* 0x08801f000d007f89 */ /* 0x000e6800000e0000 */
[----:B------:R-:W2:Y:S01]  /*93e0*/  SHFL.DOWN PT, R9, R12, 0x4, 0x1f ;  /* 0x08801f000c097f89 */ /* 0x000ea200000e0000 */
[----:B------:R-:W-:Y:S01]  /*93f0*/  ISETP.GT.AND P0, PT, R19, 0x1b, PT ;  /* 0x0000001b1300780c */ /* 0x000fe20003f04270 */
[----:B------:R-:W3:-:S12]  /*9400*/  S2R R24, SR_TID.X ;  /* 0x0000000000187919 */ /* 0x000ed80000002100 */
[----:B-1----:R-:W-:Y:S01]  /*9410*/  @!P0 FADD.FTZ R13, R13, R0 ;  /* 0x000000000d0d8221 */ /* 0x002fe20000010000 */
[----:B--2---:R-:W-:-:S04]  /*9420*/  @!P0 FADD.FTZ R12, R12, R9 ;  /* 0x000000090c0c8221 */ /* 0x004fc80000010000 */
[----:B------:R-:W1:Y:S04]  /*9430*/  SHFL.DOWN PT, R0, R13, 0x8, 0x1f ;  /* 0x09001f000d007f89 */ /* 0x000e6800000e0000 */
[----:B------:R-:W2:Y:S04]  /*9440*/  SHFL.DOWN PT, R11, R12, 0x8, 0x1f ;  /* 0x09001f000c0b7f89 */ /* 0x000ea800000e0000 */
[----:B------:R0:W-:Y:S04]  /*9450*/  STL [R1+0xc8], R30 ;  /* 0x0000c81e01007387 */ /* 0x0001e80000100800 */
        /* <DEDUP_REMOVED lines=11> */
[----:B------:R0:W-:Y:S01]  /*9510*/  STL [R1+0x10c], R17 ;  /* 0x00010c1101007387 */ /* 0x0001e20000100800 */
[----:B------:R-:W-:Y:S01]  /*9520*/  ISETP.GT.AND P1, PT, R19, 0xf, PT ;  /* 0x0000000f1300780c */ /* 0x000fe20003f24270 */
[----:B-1----:R-:W-:Y:S01]  /*9530*/  FADD.FTZ R0, R13, R0 ;  /* 0x000000000d007221 */ /* 0x002fe20000010000 */
[----:B--2---:R-:W-:Y:S01]  /*9540*/  FADD.FTZ R11, R12, R11 ;  /* 0x0000000b0c0b7221 */ /* 0x004fe20000010000 */
[----:B------:R-:W-:-:S04]  /*9550*/  ISETP.GT.AND P0, PT, R19, 0x17, PT ;  /* 0x000000171300780c */ /* 0x000fc80003f04270 */
[----:B------:R-:W-:Y:S02]  /*9560*/  FSEL R8, R13, R0, P0 ;  /* 0x000000000d087208 */ /* 0x000fe40000000000 */
[----:B------:R-:W-:Y:S01]  /*9570*/  FSEL R9, R12, R11, P0 ;  /* 0x0000000b0c097208 */ /* 0x000fe20000000000 */
[----:B------:R0:W-:Y:S01]  /*9580*/  STL [R1+0xfc], R10 ;  /* 0x0000fc0a01007387 */ /* 0x0001e20000100800 */
[----:B------:R-:W1:Y:S01]  /*9590*/  LDCU UR11, c[0x0][0x374] ;  /* 0x00006e80ff0b77ac */ /* 0x000e620008000800 */
[----:B------:R-:W2:Y:S01]  /*95a0*/  S2UR UR23, SR_CTAID.X ;  /* 0x00000000001779c3 */ /* 0x000ea20000002500 */
[----:B------:R-:W-:Y:S01]  /*95b0*/  BSSY.RECONVERGENT B0, `(.L_x_2082) ;  /* 0x0000011000007945 */ /* 0x000fe20003800200 */
[----:B------:R0:W4:Y:S01]  /*95c0*/  SHFL.DOWN PT, R15, R8, 0x10, 0x1f ;  /* 0x0a001f00080f7f89 */ /* 0x00012200000e0000 */
[----:B------:R-:W0:Y:S03]  /*95d0*/  LDCU UR12, c[0x0][0x370] ;  /* 0x00006e00ff0c77ac */ /* 0x000e260008000800 */
[----:B------:R0:W0:Y:S01]  /*95e0*/  SHFL.DOWN PT, R10, R9, 0x10, 0x1f ;  /* 0x0a001f00090a7f89 */ /* 0x00002200000e0000 */
[----:B---3--:R-:W-:Y:S01]  /*95f0*/  ISETP.NE.AND P2, PT, R24, RZ, PT ;  /* 0x000000ff1800720c */ /* 0x008fe20003f45270 */
[----:B------:R-:W-:-:S12]  /*9600*/  @P1 BRA `(.L_x_2083) ;  /* 0x00000000002c1947 */ /* 0x000fd80003800000 */
[----:B0-----:R-:W0:Y:S01]  /*9610*/  S2R R2, SR_LANEID ;  /* 0x0000000000027919 */ /* 0x001e220000000000 */
[----:B------:R-:W-:Y:S01]  /*9620*/  FADD.FTZ R9, R11, R10 ;  /* 0x0000000a0b097221 */ /* 0x000fe20000010000 */
[----:B0-----:R-:W-:-:S13]  /*9630*/  ISETP.NE.AND P0, PT, R2, RZ, PT ;  /* 0x000000ff0200720c */ /* 0x001fda0003f05270 */
[----:B------:R-:W0:Y:S01]  /*9640*/  @!P0 S2R R13, SR_CgaCtaId ;  /* 0x00000000000d8919 */ /* 0x000e220000008800 */
[----:B------:R-:W-:Y:S02]  /*9650*/  @!P0 MOV R8, 0x400 ;  /* 0x0000040000088802 */ /* 0x000fe40000000f00 */
[----:B------:R-:W-:-:S04]  /*9660*/  @!P0 SHF.R.U32.HI R2, RZ, 0x2, R24 ;  /* 0x00000002ff028819 */ /* 0x000fc80000011618 */
[----:B------:R-:W-:Y:S02]  /*9670*/  @!P0 LOP3.LUT R2, R2, 0xf8, RZ, 0xc0, !PT ;  /* 0x000000f802028812 */ /* 0x000fe400078ec0ff */
[----:B0-----:R-:W-:Y:S01]  /*9680*/  @!P0 LEA R13, R13, R8, 0x18 ;  /* 0x000000080d0d8211 */ /* 0x001fe200078ec0ff */
[----:B----4-:R-:W-:-:S04]  /*9690*/  FADD.FTZ R8, R0, R15 ;  /* 0x0000000f00087221 */ /* 0x010fc80000010000 */
[----:B------:R-:W-:-:S05]  /*96a0*/  @!P0 IMAD.IADD R2, R2, 0x1, R13 ;  /* 0x0000000102028824 */ /* 0x000fca00078e020d */
[----:B------:R3:W-:Y:S02]  /*96b0*/  @!P0 STS.64 [R2+0x10], R8 ;  /* 0x0000100802008388 */ /* 0x0007e40000000a00 */
.L_x_2083:
[----:B012---:R-:W-:Y:S05]  /*96c0*/  BSYNC.RECONVERGENT B0 ;  /* 0x0000000000007941 */ /* 0x007fea0003800200 */
.L_x_2082:
[----:B------:R-:W-:Y:S06]  /*96d0*/  BAR.SYNC.DEFER_BLOCKING 0x0 ;  /* 0x0000000000007b1d */ /* 0x000fec0000010000 */
[----:B------:R-:W-:Y:S04]  /*96e0*/  BSSY.RECONVERGENT B0, `(.L_x_2084) ;  /* 0x000002b000007945 */ /* 0x000fe80003800200 */
[----:B------:R-:W-:Y:S05]  /*96f0*/  @P2 BRA `(.L_x_2085) ;  /* 0x0000000000a42947 */ /* 0x000fea0003800000 */
[----:B------:R-:W0:Y:S01]  /*9700*/  S2UR UR6, SR_CgaCtaId ;  /* 0x00000000000679c3 */ /* 0x000e220000008800 */
[----:B------:R-:W-:Y:S02]  /*9710*/  UMOV UR5, 0x400 ;  /* 0x0000040000057882 */ /* 0x000fe40000000000 */
[----:B0-----:R-:W-:-:S09]  /*9720*/  ULEA UR5, UR6, UR5, 0x18 ;  /* 0x0000000506057291 */ /* 0x001fd2000f8ec0ff */
[----:B------:R-:W0:Y:S04]  /*9730*/  LDS.64 R10, [UR5+0x18] ;  /* 0x00001805ff0a7984 */ /* 0x000e280008000a00 */
[----:B------:R-:W1:Y:S04]  /*9740*/  LDS.128 R32, [UR5+0x20] ;  /* 0x00002005ff207984 */ /* 0x000e680008000c00 */
[----:B----4-:R-:W2:Y:S04]  /*9750*/  LDS.128 R12, [UR5+0x30] ;  /* 0x00003005ff0c7984 */ /* 0x010ea80008000c00 */
[----:B------:R-:W4:Y:S04]  /*9760*/  LDS.128 R28, [UR5+0x40] ;  /* 0x00004005ff1c7984 */ /* 0x000f280008000c00 */
[----:B------:R-:W4:Y:S04]  /*9770*/  LDS.128 R20, [UR5+0x50] ;  /* 0x00005005ff147984 */ /* 0x000f280008000c00 */
[----:B------:R-:W4:Y:S01]  /*9780*/  LDS.128 R16, [UR5+0x60] ;  /* 0x00006005ff107984 */ /* 0x000f220008000c00 */
[----:B0-----:R-:W-:Y:S01]  /*9790*/  FADD.FTZ R25, R8, R10 ;  /* 0x0000000a08197221 */ /* 0x001fe20000010000 */
[----:B------:R-:W-:-:S02]  /*97a0*/  FADD.FTZ R0, R9, R11 ;  /* 0x0000000b09007221 */ /* 0x000fc40000010000 */
[----:B---3--:R-:W0:Y:S01]  /*97b0*/  LDS.128 R8, [UR5+0x70] ;  /* 0x00007005ff087984 */ /* 0x008e220008000c00 */
        /* <DEDUP_REMOVED lines=29> */
.L_x_2085:
[----:B------:R-:W-:Y:S05]  /*9990*/  BSYNC.RECONVERGENT B0 ;  /* 0x0000000000007941 */ /* 0x000fea0003800200 */
.L_x_2084:
[----:B------:R-:W-:-:S09]  /*99a0*/  UISETP.GE.U32.AND UP0, UPT, UR12, 0x2, UPT ;  /* 0x000000020c00788c */ /* 0x000fd2000bf06070 */
[----:B------:R-:W-:Y:S05]  /*99b0*/  BRA.U !UP0, `(.L_x_2086) ;  /* 0x0000000d08e87547 */ /* 0x000fea000b800000 */
[----:B------:R-:W-:Y:S01]  /*99c0*/  ULOP3.LUT UR5, UR4, 0x1, URZ, 0xc0, !UPT ;  /* 0x0000000104057892 */ /* 0x000fe2000f8ec0ff */
[----:B------:R-:W-:Y:S01]  /*99d0*/  BSSY.RECONVERGENT B0, `(.L_x_2087) ;  /* 0x0000025000007945 */ /* 0x000fe20003800200 */
[----:B------:R-:W0:Y:S02]  /*99e0*/  LDCU.64 UR6, c[0x0][0x3b8] ;  /* 0x00007700ff0677ac */ /* 0x000e240008000a00 */
[----:B------:R-:W-:-:S04]  /*99f0*/  UIMAD UR5, UR5, UR11, URZ ;  /* 0x0000000b050572a4 */ /* 0x000fc8000f8e02ff */
[----:B------:R-:W-:-:S04]  /*9a00*/  UIMAD UR13, UR5, UR12, URZ ;  /* 0x0000000c050d72a4 */ /* 0x000fc8000f8e02ff */
[----:B------:R-:W-:-:S04]  /*9a10*/  USHF.L.U32 UR14, UR13, 0x1, URZ ;  /* 0x000000010d0e7899 */ /* 0x000fc800080006ff */
[----:B0-----:R-:W-:-:S03]  /*9a20*/  UIMAD.WIDE UR6, UR14, 0x4, UR6 ;  /* 0x000000040e0678a5 */ /* 0x001fc6000f8e0206 */
[----:B------:R-:W0:Y:S01]  /*9a30*/  S2UR UR13, SR_CTAID.Y ;  /* 0x00000000000d79c3 */ /* 0x000e220000002600 */
[----:B------:R-:W-:Y:S08]  /*9a40*/  @P2 BRA `(.L_x_2088) ;  /* 0x0000000000742947 */ /* 0x000ff00003800000 */
[----:B------:R-:W1:Y:S01]  /*9a50*/  LDCU.64 UR20, c[0x0][0x3b0] ;  /* 0x00007600ff1477ac */ /* 0x000e620008000a00 */
[----:B0-----:R-:W-:Y:S02]  /*9a60*/  UIADD3 UR22, UPT, UPT, UR5, UR13, URZ ;  /* 0x0000000d05167290 */ /* 0x001fe4000fffe0ff */
[----:B------:R-:W-:Y:S02]  /*9a70*/  UIMAD UR14, UR23, UR11, UR13 ;  /* 0x0000000b170e72a4 */ /* 0x000fe4000f8e020d */
[----:B------:R-:W-:Y:S02]  /*9a80*/  ULOP3.LUT UP0, UR16, UR4, 0x2, URZ, 0xc0, !UPT ;  /* 0x0000000204107892 */ /* 0x000fe4000f80c0ff */
[----:B------:R-:W-:Y:S02]  /*9a90*/  UIMAD.WIDE.U32 UR14, UR14, 0x8, UR6 ;  /* 0x000000080e0e78a5 */ /* 0x000fe4000f8e0006 */
[----:B------:R-:W-:Y:S01]  /*9aa0*/  UIADD3 UR16, UPT, UPT, -UR16, 0x1, URZ ;  /* 0x0000000110107890 */ /* 0x000fe2000fffe1ff */
[----:B------:R-:W-:-:S03]  /*9ab0*/  IMAD.MOV.U32 R0, RZ, RZ, -0x1 ;  /* 0xffffffffff007424 */ /* 0x000fc600078e00ff */
[----:B------:R-:W-:Y:S01]  /*9ac0*/  MOV R12, UR14 ;  /* 0x0000000e000c7c02 */ /* 0x000fe20008000f00 */
[----:B------:R-:W-:Y:S01]  /*9ad0*/  IMAD.U32 R13, RZ, RZ, UR15 ;  /* 0x0000000fff0d7e24 */ /* 0x000fe2000f8e00ff */
[----:B-1----:R-:W-:Y:S01]  /*9ae0*/  ULEA UR17, UP1, UR22, UR20, 0x2 ;  /* 0x0000001416117291 */ /* 0x002fe2000f8210ff */
[----:B----4-:R-:W-:-:S03]  /*9af0*/  MOV R15, UR16 ;  /* 0x00000010000f7c02 */ /* 0x010fc60008000f00 */
[----:B------:R-:W-:Y:S01]  /*9b00*/  ULEA.HI.X UR20, UR22, UR21, URZ, 0x2, UP1 ;  /* 0x0000001516147291 */ /* 0x000fe200088f14ff */
[----:B------:R1:W-:Y:S01]  /*9b10*/  STG.E.64 desc[UR18][R12.64], R8 ;  /* 0x000000080c007986 */ /* 0x0003e2000c101b12 */
[----:B------:R-:W-:-:S04]  /*9b20*/  IMAD.U32 R10, RZ, RZ, UR17 ;  /* 0x00000011ff0a7e24 */ /* 0x000fc8000f8e00ff */
[----:B------:R-:W-:Y:S01]  /*9b30*/  IMAD.U32 R11, RZ, RZ, UR20 ;  /* 0x00000014ff0b7e24 */ /* 0x000fe2000f8e00ff */
        /* <DEDUP_REMOVED lines=9> */
.L_x_2089:
[----:B------:R-:W2:Y:S04]  /*9bd0*/  LDG.E.STRONG.GPU R0, desc[UR18][R10.64] ;  /* 0x000000120a007981 */ /* 0x000ea8000c1ef900 */
[----:B--2---:R-:W-:Y:S04]  /*9be0*/  CCTL.IVALL ;  /* 0x00000000ff00798f */ /* 0x004fe80002000000 */
[----:B------:R1:W-:Y:S01]  /*9bf0*/  STL [R1], R0 ;  /* 0x0000000001007387 */ /* 0x0003e20000100800 */
[----:B------:R-:W-:-:S13]  /*9c00*/  ISETP.NE.AND P0, PT, R0, UR14, PT ;  /* 0x0000000e00007c0c */ /* 0x000fda000bf05270 */
[----:B-1----:R-:W-:Y:S05]  /*9c10*/  @P0 BRA `(.L_x_2089) ;  /* 0xfffffffc00ec0947 */ /* 0x002fea000383ffff */
.L_x_2088:
[----:B0-----:R-:W-:Y:S05]  /*9c20*/  BSYNC.RECONVERGENT B0 ;  /* 0x0000000000007941 */ /* 0x001fea0003800200 */
.L_x_2087:
        /* <DEDUP_REMOVED lines=15> */
.L_x_2091:
[----:B------:R-:W-:Y:S01]  /*9d20*/  ISETP.NE.AND P1, PT, RZ, UR26, PT ;  /* 0x0000001aff007c0c */ /* 0x000fe2000bf25270 */
[----:B------:R-:W-:-:S03]  /*9d30*/  UIADD3 UR27, UPT, UPT, UR5, 0x1, URZ ;  /* 0x00000001051b7890 */ /* 0x000fc6000fffe0ff */
[----:B------:R-:W-:Y:S01]  /*9d40*/  ISETP.NE.OR P1, PT, R24, RZ, !P1 ;  /* 0x000000ff1800720c */ /* 0x000fe20004f25670 */
[----:B------:R-:W-:-:S06]  /*9d50*/  UISETP.NE.AND UP0, UPT, UR27, UR23, UPT ;  /* 0x000000171b00728c */ /* 0x000fcc000bf05270 */
[----:B------:R-:W-:-:S04]  /*9d60*/  PLOP3.LUT P5, PT, PT, PT, UP0, 0x80, 0x8 ;  /* 0x000000000008781c */ /* 0x000fc80003faf008 */
[----:B------:R-:W-:Y:S02]  /*9d70*/  ISETP.NE.OR P5, PT, R24, RZ, !P5 ;  /* 0x000000ff1800720c */ /* 0x000fe40006fa5670 */
[----:B------:R-:W-:-:S05]  /*9d80*/  VOTEU.ALL UP0, P1 ;  /* 0x0000000000ff7886 */ /* 0x000fca0000800000 */
[----:B------:R-:W-:-:S06]  /*9d90*/  @!UP0 UIMAD.WIDE.U32 UR28, UR14, 0x8, UR6 ;  /* 0x000000080e1c88a5 */ /* 0x000fcc000f8e0006 */
[----:B------:R-:W-:Y:S01]  /*9da0*/  IMAD.U32 R10, RZ, RZ, UR28 ;  /* 0x0000001cff0a7e24 */ /* 0x000fe2000f8e00ff */
[----:B------:R-:W-:Y:S01]  /*9db0*/  MOV R11, UR29 ;  /* 0x0000001d000b7c02 */ /* 0x000fe20008000f00 */
[----:B------:R-:W-:-:S05]  /*9dc0*/  VOTEU.ALL UP0, P5 ;  /* 0x0000000000ff7886 */ /* 0x000fca0002800000 */
[----:B------:R-:W3:Y:S01]  /*9dd0*/  @!P1 LDG.E.64 R10, desc[UR18][R10.64] ;  /* 0x000000120a0a9981 */ /* 0x000ee2000c1e1b00 */
[----:B------:R-:W-:-:S06]  /*9de0*/  @!UP0 UIMAD.WIDE.U32 UR28, UR25, 0x8, UR6 ;  /* 0x00000008191c88a5 */ /* 0x000fcc000f8e0006 */
[----:B------:R-:W-:Y:S02]  /*9df0*/  IMAD.U32 R12, RZ, RZ, UR28 ;  /* 0x0000001cff0c7e24 */ /* 0x000fe4000f8e00ff */
[----:B------:R-:W-:-:S06]  /*9e00*/  IMAD.U32 R13, RZ, RZ, UR29 ;  /* 0x0000001dff0d7e24 */ /* 0x000fcc000f8e00ff */
[----:B------:R-:W2:Y:S01]  /*9e10*/  @!P5 LDG.E.64 R12, desc[UR18][R12.64] ;  /* 0x000000120c0cd981 */ /* 0x000ea2000c1e1b00 */
[----:B------:R-:W-:Y:S02]  /*9e20*/  UIADD3 UR27, UPT, UPT, UR5, 0x2, URZ ;  /* 0x00000002051b7890 */ /* 0x000fe4000fffe0ff */
[----:B------:R-:W-:Y:S02]  /*9e30*/  UIADD3 UR28, UPT, UPT, UR5, 0x3, URZ ;  /* 0x00000003051c7890 */ /* 0x000fe4000fffe0ff */
[----:B------:R-:W-:Y:S02]  /*9e40*/  UISETP.NE.AND UP0, UPT, UR27, UR23, UPT ;  /* 0x000000171b00728c */ /* 0x000fe4000bf05270 */
[----:B------:R-:W-:Y:S02]  /*9e50*/  UISETP.NE.AND UP1, UPT, UR28, UR23, UPT ;  /* 0x000000171c00728c */ /* 0x000fe4000bf25270 */
[----:B------:R-:W-:Y:S02]  /*9e60*/  UIADD3 UR29, UPT, UPT, UR5, 0x4, URZ ;  /* 0x00000004051d7890 */ /* 0x000fe4000fffe0ff */
[----:B------:R-:W-:Y:S01]  /*9e70*/  PLOP3.LUT P0, PT, PT, PT, UP0, 0x80, 0x8 ;  /* 0x000000000008781c */ /* 0x000fe20003f0f008 */
[----:B------:R-:W-:Y:S01]  /*9e80*/  UIADD3 UR30, UPT, UPT, UR5, 0x5, URZ ;  /* 0x00000005051e7890 */ /* 0x000fe2000fffe0ff */
[----:B------:R-:W-:Y:S01]  /*9e90*/  PLOP3.LUT P2, PT, PT, PT, UP1, 0x80, 0x8 ;  /* 0x000000000008781c */ /* 0x000fe20003f4f018 */
[----:B------:R-:W-:Y:S01]  /*9ea0*/  UISETP.NE.AND UP2, UPT, UR29, UR23, UPT ;  /* 0x000000171d00728c */ /* 0x000fe2000bf45270 */
[----:B------:R-:W-:Y:S01]  /*9eb0*/  ISETP.NE.OR P0, PT, R24, RZ, !P0 ;  /* 0x000000ff1800720c */ /* 0x000fe20004705670 */
[----:B------:R-:W-:-:S02]  /*9ec0*/  UIADD3 UR31, UPT, UPT, UR5, 0x6, URZ ;  /* 0x00000006051f7890 */ /* 0x000fc4000fffe0ff */
[----:B------:R-:W-:Y:S02]  /*9ed0*/  UISETP.NE.AND UP0, UPT, UR30, UR23, UPT ;  /* 0x000000171e00728c */ /* 0x000fe4000bf05270 */
[----:B------:R-:W-:Y:S02]  /*9ee0*/  UIADD3 UR27, UPT, UPT, UR5, 0x7, URZ ;  /* 0x00000007051b7890 */ /* 0x000fe4000fffe0ff */
[----:B------:R-:W-:Y:S02]  /*9ef0*/  UISETP.NE.AND UP1, UPT, UR31, UR23, UPT ;  /* 0x000000171f00728c */ /* 0x000fe4000bf25270 */
[----:B------:R-:W-:-:S04]  /*9f00*/  PLOP3.LUT P4, PT, PT, PT, UP0, 0x80, 0x8 ;  /* 0x000000000008781c */ /* 0x000fc80003f8f008 */
[----:B------:R-:W-:Y:S02]  /*9f10*/  PLOP3.LUT P3, PT, PT, PT, UP1, 0x80, 0x8 ;  /* 0x000000000008781c */ /* 0x000fe40003f6f018 */
[C---:B------:R-:W-:Y:S01]  /*9f20*/  ISETP.NE.OR P4, PT, R24.reuse, RZ, !P4 ;  /* 0x000000ff1800720c */ /* 0x040fe20006785670 */
[----:B------:R-:W-:Y:S01]  /*9f30*/  VOTEU.ALL UP0, P0 ;  /* 0x0000000000ff7886 */ /* 0x000fe20000000000 */
[----:B------:R-:W-:-:S04]  /*9f40*/  ISETP.NE.OR P3, PT, R24, RZ, !P3 ;  /* 0x000000ff1800720c */ /* 0x000fc80005f65670 */
[----:B------:R-:W-:Y:S01]  /*9f50*/  @!UP0 UIMAD.WIDE.U32 UR28, UR17, 0x8, UR6 ;  /* 0x00000008111c88a5 */ /* 0x000fe2000f8e0006 */
[----:B---3--:R-:W-:Y:S01]  /*9f60*/  @!P1 FADD.FTZ R8, R8, R10 ;  /* 0x0000000a08089221 */ /* 0x008fe20000010000 */
[----:B------:R-:W-:Y:S01]  /*9f70*/  @!P1 FADD.FTZ R9, R9, R11 ;  /* 0x0000000b09099221 */ /* 0x000fe20000010000 */
[----:B------:R-:W-:Y:S02]  /*9f80*/  ISETP.NE.OR P1, PT, R24, RZ, !P2 ;  /* 0x000000ff1800720c */ /* 0x000fe40005725670 */
[----:B------:R-:W-:Y:S01]  /*9f90*/  PLOP3.LUT P2, PT, PT, PT, UP2, 0x80, 0x8 ;  /* 0x000000000008781c */ /* 0x000fe20003f4f028 */
[----:B------:R-:W-:-:S03]  /*9fa0*/  UISETP.NE.AND UP2, UPT, UR27, UR23, UPT ;  /* 0x000000171b00728c */ /* 0x000fc6000bf45270 */
[----:B------:R-:W-:Y:S01]  /*9fb0*/  ISETP.NE.OR P2, PT, R24, RZ, !P2 ;  /* 0x000000ff1800720c */ /* 0x000fe20005745670 */
[----:B--2---:R-:W-:Y:S01]  /*9fc0*/  @!P5 FADD.FTZ R8, R8, R12 ;  /* 0x0000000c0808d221 */ /* 0x004fe20000010000 */
[----:B------:R-:W-:Y:S01]  /*9fd0*/  @!P5 FADD.FTZ R9, R9, R13 ;  /* 0x0000000d0909d221 */ /* 0x000fe20000010000 */
[----:B------:R-:W-:-:S04]  /*9fe0*/  PLOP3.LUT P5, PT, PT, PT, UP2, 0x80, 0x8 ;  /* 0x000000000008781c */ /* 0x000fc80003faf028 */
[----:B------:R-:W-:Y:S01]  /*9ff0*/  VOTEU.ALL UP1, P1 ;  /* 0x0000000000ff7886 */ /* 0x000fe20000820000 */
[----:B------:R-:W-:-:S05]  /*a000*/  ISETP.NE.OR P5, PT, R24, RZ, !P5 ;  /* 0x000000ff1800720c */ /* 0x000fca0006fa5670 */
[----:B------:R-:W-:Y:S01]  /*a010*/  VOTEU.ALL UP0, P2 ;  /* 0x0000000000ff7886 */ /* 0x000fe20001000000 */
[----:B------:R-:W-:Y:S01]  /*a020*/  @!UP1 UIMAD.WIDE.U32 UR30, UR16, 0x8, UR6 ;  /* 0x00000008101e98a5 */ /* 0x000fe2000f8e0006 */
[----:B------:R-:W-:Y:S01]  /*a030*/  MOV R10, UR28 ;  /* 0x0000001c000a7c02 */ /* 0x000fe20008000f00 */
[----:B------:R-:W-:Y:S01]  /*a040*/  VOTEU.ALL UP1, P4 ;  /* 0x0000000000ff7886 */ /* 0x000fe20002020000 */
[----:B------:R-:W-:Y:S01]  /*a050*/  IMAD.U32 R11, RZ, RZ, UR29 ;  /* 0x0000001dff0b7e24 */ /* 0x000fe2000f8e00ff */
[----:B------:R-:W-:Y:S02]  /*a060*/  @!UP0 UIMAD.WIDE.U32 UR28, UR24, 0x8, UR6 ;  /* 0x00000008181c88a5 */ /* 0x000fe4000f8e0006 */
[----:B------:R-:W-:Y:S01]  /*a070*/  IMAD.U32 R12, RZ, RZ, UR30 ;  /* 0x0000001eff0c7e24 */ /* 0x000fe2000f8e00ff */
[----:B------:R-:W-:Y:S01]  /*a080*/  MOV R13, UR31 ;  /* 0x0000001f000d7c02 */ /* 0x000fe20008000f00 */
[----:B------:R-:W-:Y:S01]  /*a090*/  VOTEU.ALL UP0, P3 ;  /* 0x0000000000ff7886 */ /* 0x000fe20001800000 */
[----:B------:R0:W2:Y:S01]  /*a0a0*/  @!P0 LDG.E.64 R20, desc[UR18][R10.64] ;  /* 0x000000120a148981 */ /* 0x0000a2000c1e1b00 */
[----:B------:R-:W-:Y:S01]  /*a0b0*/  @!UP1 UIMAD.WIDE.U32 UR30, UR22, 0x8, UR6 ;  /* 0x00000008161e98a5 */ /* 0x000fe2000f8e0006 */
[----:B------:R-:W-:Y:S01]  /*a0c0*/  IMAD.U32 R14, RZ, RZ, UR28 ;  /* 0x0000001cff0e7e24 */ /* 0x000fe2000f8e00ff */
[----:B------:R-:W-:Y:S01]  /*a0d0*/  VOTEU.ALL UP1, P5 ;  /* 0x0000000000ff7886 */ /* 0x000fe20002820000 */
[----:B----4-:R-:W-:Y:S01]  /*a0e0*/  IMAD.U32 R15, RZ, RZ, UR29 ;  /* 0x0000001dff0f7e24 */ /* 0x010fe2000f8e00ff */
[----:B------:R-:W3:Y:S01]  /*a0f0*/  @!P1 LDG.E.64 R12, desc[UR18][R12.64] ;  /* 0x000000120c0c9981 */ /* 0x000ee2000c1e1b00 */
[----:B------:R-:W-:Y:S01]  /*a100*/  @!UP0 UIMAD.WIDE.U32 UR28, UR21, 0x8, UR6 ;  /* 0x00000008151c88a5 */ /* 0x000fe2000f8e0006 */
[----:B------:R-:W-:Y:S01]  /*a110*/  MOV R16, UR30 ;  /* 0x0000001e00107c02 */ /* 0x000fe20008000f00 */
[----:B------:R-:W-:Y:S01]  /*a120*/  IMAD.U32 R17, RZ, RZ, UR31 ;  /* 0x0000001fff117e24 */ /* 0x000fe2000f8e00ff */
[----:B------:R-:W-:Y:S01]  /*a130*/  @!UP1 UIMAD.WIDE.U32 UR30, UR20, 0x8, UR6 ;  /* 0x00000008141e98a5 */ /* 0x000fe2000f8e0006 */
[----:B------:R-:W4:Y:S02]  /*a140*/  @!P2 LDG.E.64 R14, desc[UR18][R14.64] ;  /* 0x000000120e0ea981 */ /* 0x000f24000c1e1b00 */
[----:B------:R-:W-:Y:S01]  /*a150*/  IMAD.U32 R18, RZ, RZ, UR28 ;  /* 0x0000001cff127e24 */ /* 0x000fe2000f8e00ff */
[----:B------:R-:W-:Y:S01]  /*a160*/  MOV R19, UR29 ;  /* 0x0000001d00137c02 */ /* 0x000fe20008000f00 */
[----:B------:R-:W4:Y:S01]  /*a170*/  @!P4 LDG.E.64 R16, desc[UR18][R16.64] ;  /* 0x000000121010c981 */ /* 0x000f22000c1e1b00 */
[----:B0-----:R-:W-:-:S02]  /*a180*/  IMAD.U32 R10, RZ, RZ, UR30 ;  /* 0x0000001eff0a7e24 */ /* 0x001fc4000f8e00ff */
[----:B------:R-:W-:Y:S02]  /*a190*/  IMAD.U32 R11, RZ, RZ, UR31 ;  /* 0x0000001fff0b7e24 */ /* 0x000fe4000f8e00ff */
[----:B------:R-:W4:Y:S04]  /*a1a0*/  @!P3 LDG.E.64 R18, desc[UR18][R18.64] ;  /* 0x000000121212b981 */ /* 0x000f28000c1e1b00 */
        /* <DEDUP_REMOVED lines=26> */
.L_x_2090:
[----:B------:R-:W-:-:S09]  /*a350*/  ULOP3.LUT UP0, UR14, UR12, 0x7, URZ, 0xc0, !UPT ;  /* 0x000000070c0e7892 */ /* 0x000fd2000f80c0ff */
[----:B------:R-:W-:Y:S05]  /*a360*/  BRA.U !UP0, `(.L_x_2086) ;  /* 0x00000005087c7547 */ /* 0x000fea000b800000 */
[----:B------:R-:W-:Y:S02]  /*a370*/  UIADD3 UR14, UPT, UPT, UR14, -0x1, URZ ;  /* 0xffffffff0e0e7890 */ /* 0x000fe4000fffe0ff */
[----:B------:R-:W-:Y:S02]  /*a380*/  ULOP3.LUT UP0, UR22, UR12, 0x3, URZ, 0xc0, !UPT ;  /* 0x000000030c167892 */ /* 0x000fe4000f80c0ff */
[----:B------:R-:W-:-:S09]  /*a390*/  UISETP.GE.U32.AND UP1, UPT, UR14, 0x3, UPT ;  /* 0x000000030e00788c */ /* 0x000fd2000bf26070 */
[----:B------:R-:W-:Y:S05]  /*a3a0*/  BRA.U !UP1, `(.L_x_2092) ;  /* 0x0000000109c07547 */ /* 0x000fea000b800000 */
[----:B------:R-:W-:Y:S02]  /*a3b0*/  UISETP.NE.AND UP1, UPT, UR5, UR23, UPT ;  /* 0x000000170500728c */ /* 0x000fe4000bf25270 */
[----:B------:R-:W-:Y:S02]  /*a3c0*/  UIADD3 UR16, UPT, UPT, UR5, 0x1, URZ ;  /* 0x0000000105107890 */ /* 0x000fe4000fffe0ff */
[----:B------:R-:W-:Y:S02]  /*a3d0*/  UIADD3 UR20, UPT, UPT, UR5, 0x2, URZ ;  /* 0x0000000205147890 */ /* 0x000fe4000fffe0ff */
[----:B------:R-:W-:Y:S01]  /*a3e0*/  PLOP3.LUT P0, PT, PT, PT, UP1, 0x80, 0x8 ;  /* 0x000000000008781c */ /* 0x000fe20003f0f018 */
[----:B------:R-:W-:Y:S02]  /*a3f0*/  UISETP.NE.AND UP1, UPT, UR16, UR23, UPT ;  /* 0x000000171000728c */ /* 0x000fe4000bf25270 */
[----:B------:R-:W-:Y:S01]  /*a400*/  UIADD3 UR21, UPT, UPT, UR5, 0x3, URZ ;  /* 0x0000000305157890 */ /* 0x000fe2000fffe0ff */
[----:B------:R-:W-:Y:S01]  /*a410*/  ISETP.NE.OR P0, PT, R24, RZ, !P0 ;  /* 0x000000ff1800720c */ /* 0x000fe20004705670 */
[----:B------:R-:W-:-:S02]  /*a420*/  UISETP.NE.AND UP2, UPT, UR20, UR23, UPT ;  /* 0x000000171400728c */ /* 0x000fc4000bf45270 */
[----:B------:R-:W-:Y:S01]  /*a430*/  PLOP3.LUT P1, PT, PT, PT, UP1, 0x80, 0x8 ;  /* 0x000000000008781c */ /* 0x000fe20003f2f018 */
[----:B------:R-:W-:-:S03]  /*a440*/  UISETP.NE.AND UP3, UPT, UR21, UR23, UPT ;  /* 0x000000171500728c */ /* 0x000fc6000bf65270 */
[----:B------:R-:W-:Y:S02]  /*a450*/  PLOP3.LUT P2, PT, PT, PT, UP2, 0x80, 0x8 ;  /* 0x000000000008781c */ /* 0x000fe40003f4f028 */
[C---:B------:R-:W-:Y:S02]  /*a460*/  ISETP.NE.OR P1, PT, R24.reuse, RZ, !P1 ;  /* 0x000000ff1800720c */ /* 0x040fe40004f25670 */
[----:B------:R-:W-:Y:S02]  /*a470*/  PLOP3.LUT P3, PT, PT, PT, UP3, 0x80, 0x8 ;  /* 0x000000000008781c */ /* 0x000fe40003f6f038 */
[C---:B------:R-:W-:Y:S01]  /*a480*/  ISETP.NE.OR P2, PT, R24.reuse, RZ, !P2 ;  /* 0x000000ff1800720c */ /* 0x040fe20005745670 */
[----:B------:R-:W-:Y:S01]  /*a490*/  VOTEU.ALL UP1, P0 ;  /* 0x0000000000ff7886 */ /* 0x000fe20000020000 */
[----:B------:R-:W-:-:S04]  /*a4a0*/  ISETP.NE.OR P3, PT, R24, RZ, !P3 ;  /* 0x000000ff1800720c */ /* 0x000fc80005f65670 */
[----:B------:R-:W-:-:S03]  /*a4b0*/  @!UP1 UIMAD UR14, UR5, UR11, UR13 ;  /* 0x0000000b050e92a4 */ /* 0x000fc6000f8e020d */
[----:B------:R-:W-:Y:S01]  /*a4c0*/  VOTEU.ALL UP2, P1 ;  /* 0x0000000000ff7886 */ /* 0x000fe20000840000 */
[----:B------:R-:W-:-:S03]  /*a4d0*/  @!UP1 UIMAD.WIDE.U32 UR14, UR14, 0x8, UR6 ;  /* 0x000000080e0e98a5 */ /* 0x000fc6000f8e0006 */
[----:B------:R-:W-:Y:S01]  /*a4e0*/  VOTEU.ALL UP3, P2 ;  /* 0x0000000000ff7886 */ /* 0x000fe20001060000 */
[----:B------:R-:W-:Y:S01]  /*a4f0*/  @!UP2 UIMAD UR16, UR16, UR11, UR13 ;  /* 0x0000000b1010a2a4 */ /* 0x000fe2000f8e020d */
[----:B------:R-:W-:Y:S01]  /*a500*/  VOTEU.ALL UP4, P3 ;  /* 0x0000000000ff7886 */ /* 0x000fe20001880000 */
[----:B------:R-:W-:Y:S02]  /*a510*/  MOV R10, UR14 ;  /* 0x0000000e000a7c02 */ /* 0x000fe40008000f00 */
[----:B------:R-:W-:Y:S01]  /*a520*/  @!UP3 UIMAD UR20, UR20, UR11, UR13 ;  /* 0x0000000b1414b2a4 */ /* 0x000fe2000f8e020d */
[----:B------:R-:W-:Y:S01]  /*a530*/  IMAD.U32 R11, RZ, RZ, UR15 ;  /* 0x0000000fff0b7e24 */ /* 0x000fe2000f8e00ff */
[----:B------:R-:W-:Y:S02]  /*a540*/  @!UP2 UIMAD.WIDE.U32 UR16, UR16, 0x8, UR6 ;  /* 0x000000081010a8a5 */ /* 0x000fe4000f8e0006 */
[----:B------:R-:W-:Y:S02]  /*a550*/  @!UP4 UIMAD UR21, UR21, UR11, UR13 ;  /* 0x0000000b1515c2a4 */ /* 0x000fe4000f8e020d */
[----:B------:R-:W-:Y:S01]  /*a560*/  @!UP3 UIMAD.WIDE.U32 UR14, UR20, 0x8, UR6 ;  /* 0x00000008140eb8a5 */ /* 0x000fe2000f8e0006 */
[----:B------:R-:W3:Y:S01]  /*a570*/  @!P0 LDG.E.64 R10, desc[UR18][R10.64] ;  /* 0x000000120a0a8981 */ /* 0x000ee2000c1e1b00 */
[----:B------:R-:W-:Y:S01]  /*a580*/  IMAD.U32 R12, RZ, RZ, UR16 ;  /* 0x00000010ff0c7e24 */ /* 0x000fe2000f8e00ff */
[----:B------:R-:W-:Y:S01]  /*a590*/  MOV R13, UR17 ;  /* 0x00000011000d7c02 */ /* 0x000fe20008000f00 */
[----:B------:R-:W-:-:S02]  /*a5a0*/  @!UP4 UIMAD.WIDE.U32 UR16, UR21, 0x8, UR6 ;  /* 0x000000081510c8a5 */ /* 0x000fc4000f8e0006 */
[----:B------:R-:W-:Y:S02]  /*a5b0*/  IMAD.U32 R14, RZ, RZ, UR14 ;  /* 0x0000000eff0e7e24 */ /* 0x000fe4000f8e00ff */
[----:B----4-:R-:W-:Y:S01]  /*a5c0*/  IMAD.U32 R15, RZ, RZ, UR15 ;  /* 0x0000000fff0f7e24 */ /* 0x010fe2000f8e00ff */
[----:B------:R-:W2:Y:S01]  /*a5d0*/  @!P1 LDG.E.64 R12, desc[UR18][R12.64] ;  /* 0x000000120c0c9981 */ /* 0x000ea2000c1e1b00 */
[----:B------:R-:W-:Y:S01]  /*a5e0*/  MOV R16, UR16 ;  /* 0x0000001000107c02 */ /* 0x000fe20008000f00 */
[----:B------:R-:W-:-:S03]  /*a5f0*/  IMAD.U32 R17, RZ, RZ, UR17 ;  /* 0x00000011ff117e24 */ /* 0x000fc6000f8e00ff */
[----:B------:R-:W4:Y:S04]  /*a600*/  @!P2 LDG.E.64 R14, desc[UR18][R14.64] ;  /* 0x000000120e0ea981 */ /* 0x000f28000c1e1b00 */
[----:B------:R-:W4:Y:S01]  /*a610*/  @!P3 LDG.E.64 R16, desc[UR18][R16.64] ;  /* 0x000000121010b981 */ /* 0x000f22000c1e1b00 */
[----:B------:R-:W-:Y:S01]  /*a620*/  UIADD3 UR5, UPT, UPT, UR5, 0x4, URZ ;  /* 0x0000000405057890 */ /* 0x000fe2000fffe0ff */
        /* <DEDUP_REMOVED lines=8> */
.L_x_2092:
[----:B------:R-:W-:Y:S05]  /*a6b0*/  BRA.U !UP0, `(.L_x_2086) ;  /* 0x0000000108a87547 */ /* 0x000fea000b800000 */
[----:B------:R-:W-:-:S09]  /*a6c0*/  UISETP.NE.AND UP0, UPT, UR22, 0x1, UPT ;  /* 0x000000011600788c */ /* 0x000fd2000bf05270 */
[----:B------:R-:W-:Y:S05]  /*a6d0*/  BRA.U !UP0, `(.L_x_2093) ;  /* 0x0000000108607547 */ /* 0x000fea000b800000 */
[----:B------:R-:W-:Y:S02]  /*a6e0*/  UISETP.NE.AND UP0, UPT, UR5, UR23, UPT ;  /* 0x000000170500728c */ /* 0x000fe4000bf05270 */
[----:B------:R-:W-:-:S04]  /*a6f0*/  UIADD3 UR14, UPT, UPT, UR5, 0x1, URZ ;  /* 0x00000001050e7890 */ /* 0x000fc8000fffe0ff */
[----:B------:R-:W-:Y:S01]  /*a700*/  PLOP3.LUT P1, PT, PT, PT, UP0, 0x80, 0x8 ;  /* 0x000000000008781c */ /* 0x000fe20003f2f008 */
[----:B------:R-:W-:-:S03]  /*a710*/  UISETP.NE.AND UP0, UPT, UR14, UR23, UPT ;  /* 0x000000170e00728c */ /* 0x000fc6000bf05270 */
[----:B------:R-:W-:-:S03]  /*a720*/  ISETP.NE.OR P1, PT, R24, RZ, !P1 ;  /* 0x000000ff1800720c */ /* 0x000fc60004f25670 */
[----:B------:R-:W-:-:S04]  /*a730*/  PLOP3.LUT P0, PT, PT, PT, UP0, 0x80, 0x8 ;  /* 0x000000000008781c */ /* 0x000fc80003f0f008 */
[----:B------:R-:W-:-:S06]  /*a740*/  ISETP.NE.OR P0, PT, R24, RZ, !P0 ;  /* 0x000000ff1800720c */ /* 0x000fcc0004705670 */
[----:B------:R-:W-:-:S05]  /*a750*/  VOTEU.ALL UP0, P1 ;  /* 0x0000000000ff7886 */ /* 0x000fca0000800000 */
[----:B------:R-:W-:Y:S02]  /*a760*/  @!UP0 UIMAD UR16, UR5, UR11, UR13 ;  /* 0x0000000b051082a4 */ /* 0x000fe4000f8e020d */
[----:B------:R-:W-:Y:S02]  /*a770*/  VOTEU.ALL UP1, P0 ;  /* 0x0000000000ff7886 */ /* 0x000fe40000020000 */
[----:B------:R-:W-:-:S03]  /*a780*/  @!UP0 UIMAD.WIDE.U32 UR16, UR16, 0x8, UR6 ;  /* 0x00000008101088a5 */ /* 0x000fc6000f8e0006 */
[----:B------:R-:W-:-:S03]  /*a790*/  @!UP1 UIMAD UR14, UR14, UR11, UR13 ;  /* 0x0000000b0e0e92a4 */ /* 0x000fc6000f8e020d */
[----:B------:R-:W-:Y:S01]  /*a7a0*/  IMAD.U32 R10, RZ, RZ, UR16 ;  /* 0x00000010ff0a7e24 */ /* 0x000fe2000f8e00ff */
[----:B------:R-:W-:Y:S01]  /*a7b0*/  @!UP1 UIMAD.WIDE.U32 UR14, UR14, 0x8, UR6 ;  /* 0x000000080e0e98a5 */ /* 0x000fe2000f8e0006 */
[----:B------:R-:W-:-:S05]  /*a7c0*/  MOV R11, UR17 ;  /* 0x00000011000b7c02 */ /* 0x000fca0008000f00 */
[----:B------:R-:W-:Y:S01]  /*a7d0*/  IMAD.U32 R12, RZ, RZ, UR14 ;  /* 0x0000000eff0c7e24 */ /* 0x000fe2000f8e00ff */
[----:B------:R-:W3:Y:S01]  /*a7e0*/  @!P1 LDG.E.64 R10, desc[UR18][R10.64] ;  /* 0x000000120a0a9981 */ /* 0x000ee2000c1e1b00 */
[----:B------:R-:W-:-:S06]  /*a7f0*/  IMAD.U32 R13, RZ, RZ, UR15 ;  /* 0x0000000fff0d7e24 */ /* 0x000fcc000f8e00ff */
[----:B------:R-:W2:Y:S01]  /*a800*/  @!P0 LDG.E.64 R12, desc[UR18][R12.64] ;  /* 0x000000120c0c8981 */ /* 0x000ea2000c1e1b00 */
[----:B------:R-:W-:Y:S01]  /*a810*/  UIADD3 UR5, UPT, UPT, UR5, 0x2, URZ ;  /* 0x0000000205057890 */ /* 0x000fe2000fffe0ff */
[----:B---3--:R-:W-:Y:S01]  /*a820*/  @!P1 FADD.FTZ R8, R8, R10 ;  /* 0x0000000a08089221 */ /* 0x008fe20000010000 */
[----:B------:R-:W-:-:S03]  /*a830*/  @!P1 FADD.FTZ R9, R9, R11 ;  /* 0x0000000b09099221 */ /* 0x000fc60000010000 */
[----:B--2---:R-:W-:Y:S01]  /*a840*/  @!P0 FADD.FTZ R8, R8, R12 ;  /* 0x0000000c08088221 */ /* 0x004fe20000010000 */
[----:B------:R-:W-:-:S07]  /*a850*/  @!P0 FADD.FTZ R9, R9, R13 ;  /* 0x0000000d09098221 */ /* 0x000fce0000010000 */
.L_x_2093:
[----:B------:R-:W-:Y:S01]  /*a860*/  UISETP.NE.AND UP0, UPT, UR5, UR23, UPT ;  /* 0x000000170500728c */ /* 0x000fe2000bf05270 */
[----:B------:R-:W-:Y:S01]  /*a870*/  BSSY.RECONVERGENT B0, `(.L_x_2086) ;  /* 0x000000e000007945 */ /* 0x000fe20003800200 */
[----:B------:R-:W-:-:S04]  /*a880*/  ULOP3.LUT UR12, UR12, 0x1, URZ, 0xc0, !UPT ;  /* 0x000000010c0c7892 */ /* 0x000fc8000f8ec0ff */
[----:B------:R-:W-:Y:S02]  /*a890*/  PLOP3.LUT P0, PT, PT, PT, UP0, 0x80, 0x8 ;  /* 0x000000000008781c */ /* 0x000fe40003f0f008 */
[----:B------:R-:W-:Y:S02]  /*a8a0*/  MOV R0, UR12 ;  /* 0x0000000c00007c02 */ /* 0x000fe40008000f00 */
[----:B------:R-:W-:-:S04]  /*a8b0*/  ISETP.NE.OR P0, PT, R24, RZ, !P0 ;  /* 0x000000ff1800720c */ /* 0x000fc80004705670 */
[----:B------:R-:W-:-:S13]  /*a8c0*/  ISETP.NE.U32.OR P0, PT, R0, 0x1, P0 ;  /* 0x000000010000780c */ /* 0x000fda0000705470 */
[----:B------:R-:W-:Y:S05]  /*a8d0*/  @P0 BRA `(.L_x_2094) ;  /* 0x00000000001c0947 */ /* 0x000fea0003800000 */
[----:B------:R-:W-:-:S04]  /*a8e0*/  UIMAD UR14, UR11, UR5, UR13 ;  /* 0x000000050b0e72a4 */ /* 0x000fc8000f8e020d */
[----:B------:R-:W-:-:S06]  /*a8f0*/  UIMAD.WIDE.U32 UR14, UR14, 0x8, UR6 ;  /* 0x000000080e0e78a5 */ /* 0x000fcc000f8e0006 */
[----:B------:R-:W-:Y:S02]  /*a900*/  IMAD.U32 R10, RZ, RZ, UR14 ;  /* 0x0000000eff0a7e24 */ /* 0x000fe4000f8e00ff */
[----:B------:R-:W-:-:S06]  /*a910*/  IMAD.U32 R11, RZ, RZ, UR15 ;  /* 0x0000000fff0b7e24 */ /* 0x000fcc000f8e00ff */
[----:B------:R-:W3:Y:S02]  /*a920*/  LDG.E.64 R10, desc[UR18][R10.64] ;  /* 0x000000120a0a7981 */ /* 0x000ee4000c1e1b00 */
[----:B---3--:R-:W-:Y:S01]  /*a930*/  FADD.FTZ R8, R8, R10 ;  /* 0x0000000a08087221 */ /* 0x008fe20000010000 */
[----:B------:R-:W-:-:S07]  /*a940*/  FADD.FTZ R9, R9, R11 ;  /* 0x0000000b09097221 */ /* 0x000fce0000010000 */
.L_x_2094:
[----:B------:R-:W-:Y:S05]  /*a950*/  BSYNC.RECONVERGENT B0 ;  /* 0x0000000000007941 */ /* 0x000fea0003800200 */
.L_x_2086:
[----:B------:R-:W-:Y:S01]  /*a960*/  LOP3.LUT P1, RZ, R3, 0x4000000, RZ, 0xc0, !PT ;  /* 0x0400000003ff7812 */ /* 0x000fe2000782c0ff */
[----:B------:R-:W0:Y:S01]  /*a970*/  S2UR UR6, SR_CgaCtaId ;  /* 0x00000000000679c3 */ /* 0x000e220000008800 */
[----:B------:R-:W1:Y:S01]  /*a980*/  LDCU UR7, c[0x0][0x414] ;  /* 0x00008280ff0777ac */ /* 0x000e620008000800 */
[C---:B------:R-:W-:Y:S01]  /*a990*/  ISETP.NE.AND P0, PT, R24.reuse, RZ, PT ;  /* 0x000000ff1800720c */ /* 0x040fe20003f05270 */
[----:B------:R-:W-:Y:S01]  /*a9a0*/  IMAD.U32 R13, RZ, RZ, UR9 ;  /* 0x00000009ff0d7e24 */ /* 0x000fe2000f8e00ff */
[----:B------:R-:W-:Y:S01]  /*a9b0*/  SHF.L.U32 R22, R24, 0x1, RZ ;  /* 0x0000000118167819 */ /* 0x000fe200000006ff */
[----:B------:R-:W-:-:S03]  /*a9c0*/  UMOV UR5, 0x400 ;  /* 0x0000040000057882 */ /* 0x000fc60000000000 */
[----:B------:R-:W2:Y:S01]  /*a9d0*/  LDC.64 R20, c[0x0][0x398] ;  /* 0x0000e600ff147b82 */ /* 0x000ea20000000a00 */
[----:B------:R-:W-:-:S05]  /*a9e0*/  LOP3.LUT R22, R22, 0x7e, RZ, 0xc0, !PT ;  /* 0x0000007e16167812 */ /* 0x000fca00078ec0ff */
[----:B------:R-:W-:Y:S02]  /*a9f0*/  VIADD R17, R22, UR10 ;  /* 0x0000000a16117c36 */ /* 0x000fe40008000000 */
[----:B------:R-:W3:Y:S01]  /*aa00*/  @P1 LDC.64 R10, c[0x0][0x388] ;  /* 0x0000e200ff0a1b82 */ /* 0x000ee20000000a00 */
[----:B-1----:R-:W-:Y:S01]  /*aa10*/  @P1 FMUL.FTZ R12, R8, UR7 ;  /* 0x00000007080c1c20 */ /* 0x002fe20008410000 */
[----:B0-----:R-:W-:-:S06]  /*aa20*/  ULEA UR5, UR6, UR5, 0x18 ;  /* 0x0000000506057291 */ /* 0x001fcc000f8ec0ff */
[----:B----4-:R-:W0:Y:S01]  /*aa30*/  LDC.64 R14, c[0x0][0x3a0] ;  /* 0x0000e800ff0e7b82 */ /* 0x010e220000000a00 */
[----:B------:R-:W1:Y:S01]  /*aa40*/  LDCU UR6, c[0x0][0x404] ;  /* 0x00008080ff0677ac */ /* 0x000e620008000800 */
[----:B--2---:R-:W-:Y:S01]  /*aa50*/  IMAD.WIDE R20, R17, 0x4, R20 ;  /* 0x0000000411147825 */ /* 0x004fe200078e0214 */
[----:B------:R-:W-:Y:S03]  /*aa60*/  @!P0 STS.64 [UR5+0x98], R8 ;  /* 0x00009808ff008988 */ /* 0x000fe60008000a05 */
[----:B---3--:R-:W-:-:S04]  /*aa70*/  @P1 IMAD.WIDE R10, R13, 0x8, R10 ;  /* 0x000000080d0a1825 */ /* 0x008fc800078e020a */
[----:B------:R-:W-:-:S05]  /*aa80*/  @P1 FMUL.FTZ R13, R9, UR7 ;  /* 0x00000007090d1c20 */ /* 0x000fca0008410000 */
[----:B------:R-:W-:Y:S01]  /*aa90*/  @P1 STG.E.64 desc[UR18][R10.64], R12 ;  /* 0x0000000c0a001986 */ /* 0x000fe2000c101b12 */
[----:B0-----:R-:W-:Y:S01]  /*aaa0*/  IMAD.WIDE R14, R17, 0x4, R14 ;  /* 0x00000004110e7825 */ /* 0x001fe200078e020e */
[----:B------:R-:W-:Y:S06]  /*aab0*/  BAR.SYNC.DEFER_BLOCKING 0x0 ;  /* 0x0000000000007b1d */ /* 0x000fec0000010000 */
[----:B------:R-:W5:Y:S04]  /*aac0*/  LDG.E.64 R20, desc[UR18][R20.64] ;  /* 0x0000001214147981 */ /* 0x000f68000c1e1b00 */
[----:B------:R-:W5:Y:S01]  /*aad0*/  LDG.E.64 R14, desc[UR18][R14.64] ;  /* 0x000000120e0e7981 */ /* 0x000f62000c1e1b00 */
[----:B------:R-:W-:Y:S01]  /*aae0*/  HFMA2 R23, -RZ, RZ, 1.875, 0 ;  /* 0x3f800000ff177431 */ /* 0x000fe200000001ff */
[----:B------:R-:W-:Y:S01]  /*aaf0*/  SHF.R.U32.HI R24, RZ, 0x6, R24 ;  /* 0x00000006ff187819 */ /* 0x000fe20000011618 */
[----:B-1----:R-:W-:Y:S01]  /*ab00*/  IMAD.U32 R25, RZ, RZ, UR6 ;  /* 0x00000006ff197e24 */ /* 0x002fe2000f8e00ff */
[----:B------:R-:W0:Y:S01]  /*ab10*/  LDS.64 R16, [UR5+0x98] ;  /* 0x00009805ff107984 */ /* 0x000e220008000a00 */
[----:B------:R-:W1:Y:S02]  /*ab20*/  LDCU.U8 UR5, c[0x0][0x3fc] ;  /* 0x00007f80ff0577ac */ /* 0x000e640008000000 */
[----:B------:R-:W-:Y:S01]  /*ab30*/  IMAD R25, R25, UR23, R24 ;  /* 0x0000001719197c24 */ /* 0x000fe2000f8e0218 */
[----:B-1----:R-:W-:Y:S01]  /*ab40*/  UISETP.NE.AND UP0, UPT, UR5, URZ, UPT ;  /* 0x000000ff0500728c */ /* 0x002fe2000bf05270 */
[----:B0-----:R-:W-:-:S04]  /*ab50*/  FMUL.FTZ R2, R16, UR7 ;  /* 0x0000000710027c20 */ /* 0x001fc80008410000 */
[----:B------:R-:W-:-:S04]  /*ab60*/  FMUL.FTZ R0, R2, R2 ;  /* 0x0000000202007220 */ /* 0x000fc80000410000 */
[----:B------:R-:W-:-:S05]  /*ab70*/  FFMA.FTZ R0, R17, UR7, -R0 ;  /* 0x0000000711007c23 */ /* 0x000fca0008010800 */
[----:B------:R-:W-:-:S13]  /*ab80*/  FSETP.GTU.FTZ.AND P0, PT, R0, RZ, PT ;  /* 0x000000ff0000720b */ /* 0x000fda0003f1c000 */
[----:B------:R-:W0:Y:S02]  /*ab90*/  @P0 LDC R17, c[0x0][0x3a8] ;  /* 0x0000ea00ff110b82 */ /* 0x000e240000000800 */
[----:B0-----:R-:W-:-:S04]  /*aba0*/  @P0 FADD.FTZ R0, R0, R17 ;  /* 0x0000001100000221 */ /* 0x001fc80000010000 */
[----:B------:R0:W1:Y:S01]  /*abb0*/  @P0 MUFU.RSQ R23, R0 ;  /* 0x0000000000170308 */ /* 0x0000620000001400 */
[----:B------:R-:W-:Y:S05]  /*abc0*/  BRA.U !UP0, `(.L_x_2095) ;  /* 0x0000000908687547 */ /* 0x000fea000b800000 */
[----:B0-----:R-:W-:Y:S01]  /*abd0*/  IMAD.MOV.U32 R0, RZ, RZ, RZ ;  /* 0x000000ffff007224 */ /* 0x001fe200078e00ff */
[----:B------:R-:W0:Y:S01]  /*abe0*/  LDCU.64 UR14, c[0x0][0x3e0] ;  /* 0x00007c00ff0e77ac */ /* 0x000e220008000a00 */
[----:B------:R-:W2:Y:S01]  /*abf0*/  LDCU.64 UR6, c[0x0][0x380] ;  /* 0x00007000ff0677ac */ /* 0x000ea20008000a00 */
[----:B------:R-:W3:Y:S04]  /*ac00*/  LDCU.64 UR12, c[0x0][0x3e8] ;  /* 0x00007d00ff0c77ac */ /* 0x000ee80008000a00 */
.L_x_2104:
[----:B0-2-45:R-:W-:-:S06]  /*ac10*/  LEA R8, R0, UR8, 0x2 ;  /* 0x0000000800087c11 */ /* 0x035fcc000f8e10ff */
[----:B-----5:R-:W5:Y:S01]  /*ac20*/  LDL.128 R8, [R8] ;  /* 0x0000000008087983 */ /* 0x020f620000100c00 */
[C---:B------:R-:W-:Y:S01]  /*ac30*/  LEA R32, R0.reuse, R25, 0x3 ;  /* 0x0000001900207211 */ /* 0x040fe200078e18ff */
[----:B------:R-:W-:Y:S01]  /*ac40*/  VIADD R0, R0, 0x4 ;  /* 0x0000000400007836 */ /* 0x000fe20000000000 */
[----:B------:R-:W-:Y:S02]  /*ac50*/  BSSY.RECONVERGENT B0, `(.L_x_2096) ;  /* 0x000002f000007945 */ /* 0x000fe40003800200 */
[C---:B---3--:R-:W-:Y:S01]  /*ac60*/  ISETP.GE.U32.AND P1, PT, R32.reuse, UR12, PT ;  /* 0x0000000c20007c0c */ /* 0x048fe2000bf26070 */
[C---:B------:R-:W-:Y:S01]  /*ac70*/  VIADD R18, R32.reuse, 0x8 ;  /* 0x0000000820127836 */ /* 0x040fe20000000000 */
[----:B------:R-:W-:Y:S01]  /*ac80*/  SHF.R.S32.HI R31, RZ, 0x1f, R32 ;  /* 0x0000001fff1f7819 */ /* 0x000fe20000011420 */
[C---:B------:R-:W-:Y:S01]  /*ac90*/  VIADD R12, R32.reuse, 0x18 ;  /* 0x00000018200c7836 */ /* 0x040fe20000000000 */
[----:B------:R-:W-:Y:S02]  /*aca0*/  IADD3 R16, PT, PT, R32, 0x10, RZ ;  /* 0x0000001020107810 */ /* 0x000fe40007ffe0ff */
[----:B------:R-:W-:-:S02]  /*acb0*/  ISETP.GE.AND.EX P1, PT, R31, UR13, PT, P1 ;  /* 0x0000000d1f007c0c */ /* 0x000fc4000bf26310 */
[----:B------:R-:W-:Y:S02]  /*acc0*/  ISETP.GE.U32.AND P0, PT, R18, UR12, PT ;  /* 0x0000000c12007c0c */ /* 0x000fe4000bf06070 */
[----:B------:R-:W-:Y:S02]  /*acd0*/  ISETP.GE.U32.AND P3, PT, R16, UR12, PT ;  /* 0x0000000c10007c0c */ /* 0x000fe4000bf66070 */
[----:B------:R-:W-:Y:S02]  /*ace0*/  ISETP.GE.U32.AND P2, PT, R12, UR12, PT ;  /* 0x0000000c0c007c0c */ /* 0x000fe4000bf46070 */
[----:B------:R-:W-:Y:S02]  /*acf0*/  SHF.R.S32.HI R19, RZ, 0x1f, R18 ;  /* 0x0000001fff137819 */ /* 0x000fe40000011412 */
[----:B------:R-:W-:Y:S02]  /*ad00*/  SHF.R.S32.HI R17, RZ, 0x1f, R16 ;  /* 0x0000001fff117819 */ /* 0x000fe40000011410 */
[----:B------:R-:W-:-:S02]  /*ad10*/  SHF.R.S32.HI R13, RZ, 0x1f, R12 ;  /* 0x0000001fff0d7819 */ /* 0x000fc4000001140c */
[----:B------:R-:W-:Y:S02]  /*ad20*/  ISETP.NE.AND P4, PT, R0, 0x40, PT ;  /* 0x000000400000780c */ /* 0x000fe40003f85270 */
[----:B------:R-:W-:Y:S02]  /*ad30*/  ISETP.GE.AND.EX P0, PT, R19, UR13, PT, P0 ;  /* 0x0000000d13007c0c */ /* 0x000fe4000bf06300 */
[----:B------:R-:W-:Y:S02]  /*ad40*/  ISETP.GE.AND.EX P3, PT, R17, UR13, PT, P3 ;  /* 0x0000000d11007c0c */ /* 0x000fe4000bf66330 */
[----:B------:R-:W-:Y:S01]  /*ad50*/  ISETP.GE.AND.EX P2, PT, R13, UR13, PT, P2 ;  /* 0x0000000d0d007c0c */ /* 0x000fe2000bf46320 */
[----:B------:R-:W-:-:S12]  /*ad60*/  @P1 BRA `(.L_x_2097) ;  /* 0x0000000000741947 */ /* 0x000fd80003800000 */
[C---:B-----5:R-:W-:Y:S01]  /*ad70*/  PRMT R26, R8.reuse, 0x7632, R26 ;  /* 0x00007632081a7816 */ /* 0x060fe2000000001a */
[----:B------:R-:W-:Y:S02]  /*ad80*/  IMAD.U32 R27, R8, 0x10000, RZ ;  /* 0x00010000081b7824 */ /* 0x000fe400078e00ff */
[----:B0-----:R-:W-:Y:S01]  /*ad90*/  IMAD R31, R31, UR14, RZ ;  /* 0x0000000e1f1f7c24 */ /* 0x001fe2000f8e02ff */
[----:B------:R-:W-:Y:S01]  /*ada0*/  SHF.L.U32 R29, R26, 0x10, RZ ;  /* 0x000000101a1d7819 */ /* 0x000fe200000006ff */
[----:B------:R-:W-:Y:S01]  /*adb0*/  FADD.FTZ R8, -R2, R27 ;  /* 0x0000001b02087221 */ /* 0x000fe20000010100 */
[----:B------:R-:W-:Y:S02]  /*adc0*/  IMAD.MOV.U32 R26, RZ, RZ, R4 ;  /* 0x000000ffff1a7224 */ /* 0x000fe400078e0004 */
[----:B------:R-:W-:Y:S02]  /*add0*/  IMAD R31, R32, UR15, R31 ;  /* 0x0000000f201f7c24 */ /* 0x000fe4000f8e021f */
[----:B-1----:R-:W-:Y:S01]  /*ade0*/  FMUL.FTZ R27, R8, R23 ;  /* 0x00000017081b7220 */ /* 0x002fe20000410000 */
[----:B------:R-:W-:-:S03]  /*adf0*/  FADD.FTZ R8, -R2, R29 ;  /* 0x0000001d02087221 */ /* 0x000fc60000010100 */
[----:B------:R-:W-:Y:S01]  /*ae00*/  FFMA.FTZ R33, R20, R27, R14 ;  /* 0x0000001b14217223 */ /* 0x000fe2000001000e */
[----:B------:R-:W-:Y:S01]  /*ae10*/  FMUL.FTZ R8, R8, R23 ;  /* 0x0000001708087220 */ /* 0x000fe20000410000 */
[----:B------:R-:W-:Y:S02]  /*ae20*/  IMAD.MOV.U32 R27, RZ, RZ, R7 ;  /* 0x000000ffff1b7224 */ /* 0x000fe400078e0007 */
[----:B------:R-:W-:Y:S01]  /*ae30*/  FMUL.FTZ R28, R33, -1.4426950216293334961 ;  /* 0xbfb8aa3b211c7820 */ /* 0x000fe20000410000 */
[----:B------:R-:W-:Y:S01]  /*ae40*/  FFMA.FTZ R35, R21, R8, R15 ;  /* 0x0000000815237223 */ /* 0x000fe2000001000f */
[----:B------:R-:W-:-:S04]  /*ae50*/  IMAD.WIDE.U32 R26, R32, UR14, R26 ;  /* 0x0000000e201a7c25 */ /* 0x000fc8000f8e001a */
[----:B------:R-:W-:Y:S01]  /*ae60*/  FMUL.FTZ R29, R35, -1.4426950216293334961 ;  /* 0xbfb8aa3b231d7820 */ /* 0x000fe20000410000 */
[----:B------:R-:W0:Y:S01]  /*ae70*/  MUFU.EX2 R28, R28 ;  /* 0x0000001c001c7308 */ /* 0x000e220000000800 */
[----:B------:R-:W-:-:S07]  /*ae80*/  IADD3 R31, PT, PT, R27, R31, RZ ;  /* 0x0000001f1b1f7210 */ /* 0x000fce0007ffe0ff */
[----:B------:R-:W1:Y:S01]  /*ae90*/  MUFU.EX2 R29, R29 ;  /* 0x0000001d001d7308 */ /* 0x000e620000000800 */
[----:B0-----:R-:W-:Y:S01]  /*aea0*/  FADD.FTZ R8, R28, 1 ;  /* 0x3f8000001c087421 */ /* 0x001fe20000010000 */
[----:B--2---:R-:W-:-:S06]  /*aeb0*/  LEA R28, P1, R26, UR6, 0x1 ;  /* 0x000000061a1c7c11 */ /* 0x004fcc000f8208ff */
[----:B------:R-:W0:Y:S01]  /*aec0*/  MUFU.RCP R8, R8 ;  /* 0x0000000800087308 */ /* 0x000e220000001000 */
[----:B-1----:R-:W-:Y:S01]  /*aed0*/  FADD.FTZ R30, R29, 1 ;  /* 0x3f8000001d1e7421 */ /* 0x002fe20000010000 */
[----:B------:R-:W-:-:S06]  /*aee0*/  LEA.HI.X R29, R26, UR7, R31, 0x1, P1 ;  /* 0x000000071a1d7c11 */ /* 0x000fcc00088f0c1f */
[----:B------:R-:W1:Y:S01]  /*aef0*/  MUFU.RCP R30, R30 ;  /* 0x0000001e001e7308 */ /* 0x000e620000001000 */
[----:B0-----:R-:W-:Y:S01]  /*af00*/  FMUL.FTZ R27, R33, R8 ;  /* 0x00000008211b7220 */ /* 0x001fe20000410000 */
[----:B-1----:R-:W-:-:S05]  /*af10*/  FMUL.FTZ R32, R35, R30 ;  /* 0x0000001e23207220 */ /* 0x002fca0000410000 */
[----:B------:R-:W-:-:S05]  /*af20*/  F2FP.BF16.F32.PACK_AB R27, R32, R27 ;  /* 0x0000001b201b723e */ /* 0x000fca00000010ff */
[----:B------:R3:W-:Y:S02]  /*af30*/  STG.E desc[UR18][R28.64], R27 ;  /* 0x0000001b1c007986 */ /* 0x0007e4000c101912 */
.L_x_2097:
[----:B0-2---:R-:W-:Y:S05]  /*af40*/  BSYNC.RECONVERGENT B0 ;  /* 0x0000000000007941 */ /* 0x005fea0003800200 */
.L_x_2096:
[----:B------:R-:W-:Y:S04]  /*af50*/  BSSY.RECONVERGENT B0, `(.L_x_2098) ;  /* 0x000001f000007945 */ /* 0x000fe80003800200 */
[----:B------:R-:W-:Y:S05]  /*af60*/  @P0 BRA `(.L_x_2099) ;  /* 0x0000000000740947 */ /* 0x000fea0003800000 */
[C---:B-----5:R-:W-:Y:S01]  /*af70*/  PRMT R8, R9.reuse, 0x7632, R8 ;  /* 0x0000763209087816 */ /* 0x060fe20000000008 */
[----:B------:R-:W-:Y:S02]  /*af80*/  IMAD.U32 R9, R9, 0x10000, RZ ;  /* 0x0001000009097824 */ /* 0x000fe400078e00ff */
[----:B------:R-:W-:Y:S02]  /*af90*/  IMAD R19, R19, UR14, RZ ;  /* 0x0000000e13137c24 */ /* 0x000fe4000f8e02ff */
[----:B---3--:R-:W-:Y:S02]  /*afa0*/  IMAD.U32 R27, R8, 0x10000, RZ ;  /* 0x00010000081b7824 */ /* 0x008fe400078e00ff */
[----:B------:R-:W-:Y:S01]  /*afb0*/  FADD.FTZ R8, -R2, R9 ;  /* 0x0000000902087221 */ /* 0x000fe20000010100 */
[----:B------:R-:W-:-:S03]  /*afc0*/  IMAD R29, R18, UR15, R19 ;  /* 0x0000000f121d7c24 */ /* 0x000fc6000f8e0213 */
[----:B-1----:R-:W-:Y:S01]  /*afd0*/  FMUL.FTZ R9, R8, R23 ;  /* 0x0000001708097220 */ /* 0x002fe20000410000 */
[----:B------:R-:W-:-:S03]  /*afe0*/  FADD.FTZ R8, -R2, R27 ;  /* 0x0000001b02087221 */ /* 0x000fc60000010100 */
[----:B------:R-:W-:Y:S01]  /*aff0*/  FFMA.FTZ R31, R20, R9, R14 ;  /* 0x00000009141f7223 */ /* 0x000fe2000001000e */
[----:B------:R-:W-:-:S03]  /*b000*/  FMUL.FTZ R8, R8, R23 ;  /* 0x0000001708087220 */ /* 0x000fc60000410000 */
[----:B------:R-:W-:Y:S01]  /*b010*/  FMUL.FTZ R9, R31, -1.4426950216293334961 ;  /* 0xbfb8aa3b1f097820 */ /* 0x000fe20000410000 */
[----:B------:R-:W-:-:S04]  /*b020*/  FFMA.FTZ R28, R21, R8, R15 ;  /* 0x00000008151c7223 */ /* 0x000fc8000001000f */
[----:B------:R-:W-:Y:S01]  /*b030*/  FMUL.FTZ R8, R28, -1.4426950216293334961 ;  /* 0xbfb8aa3b1c087820 */ /* 0x000fe20000410000 */
[----:B------:R-:W0:Y:S08]  /*b040*/  MUFU.EX2 R9, R9 ;  /* 0x0000000900097308 */ /* 0x000e300000000800 */
[----:B------:R-:W1:Y:S01]  /*b050*/  MUFU.EX2 R8, R8 ;  /* 0x0000000800087308 */ /* 0x000e620000000800 */
[----:B0-----:R-:W-:Y:S01]  /*b060*/  FADD.FTZ R26, R9, 1 ;  /* 0x3f800000091a7421 */ /* 0x001fe20000010000 */
[----:B------:R-:W-:-:S06]  /*b070*/  IMAD.MOV.U32 R9, RZ, RZ, R7 ;  /* 0x000000ffff097224 */ /* 0x000fcc00078e0007 */
[----:B------:R-:W0:Y:S01]  /*b080*/  MUFU.RCP R26, R26 ;  /* 0x0000001a001a7308 */ /* 0x000e220000001000 */
[----:B-1----:R-:W-:Y:S01]  /*b090*/  FADD.FTZ R27, R8, 1 ;  /* 0x3f800000081b7421 */ /* 0x002fe20000010000 */
[----:B------:R-:W-:-:S06]  /*b0a0*/  MOV R8, R4 ;  /* 0x0000000400087202 */ /* 0x000fcc0000000f00 */
[----:B------:R-:W1:Y:S01]  /*b0b0*/  MUFU.RCP R27, R27 ;  /* 0x0000001b001b7308 */ /* 0x000e620000001000 */
[----:B------:R-:W-:-:S04]  /*b0c0*/  IMAD.WIDE.U32 R18, R18, UR14, R8 ;  /* 0x0000000e12127c25 */ /* 0x000fc8000f8e0008 */
[----:B------:R-:W-:Y:S01]  /*b0d0*/  IMAD.IADD R9, R19, 0x1, R29 ;  /* 0x0000000113097824 */ /* 0x000fe200078e021d */
[----:B------:R-:W-:Y:S01]  /*b0e0*/  LEA R8, P0, R18, UR6, 0x1 ;  /* 0x0000000612087c11 */ /* 0x000fe2000f8008ff */
[----:B0-----:R-:W-:-:S03]  /*b0f0*/  FMUL.FTZ R19, R31, R26 ;  /* 0x0000001a1f137220 */ /* 0x001fc60000410000 */
[----:B------:R-:W-:Y:S01]  /*b100*/  LEA.HI.X R9, R18, UR7, R9, 0x1, P0 ;  /* 0x0000000712097c11 */ /* 0x000fe200080f0c09 */
[----:B-1----:R-:W-:-:S05]  /*b110*/  FMUL.FTZ R28, R28, R27 ;  /* 0x0000001b1c1c7220 */ /* 0x002fca0000410000 */
[----:B------:R-:W-:-:S05]  /*b120*/  F2FP.BF16.F32.PACK_AB R19, R28, R19 ;  /* 0x000000131c13723e */ /* 0x000fca00000010ff */
[----:B------:R0:W-:Y:S02]  /*b130*/  STG.E desc[UR18][R8.64], R19 ;  /* 0x0000001308007986 */ /* 0x0001e4000c101912 */
.L_x_2099:
[----:B------:R-:W-:Y:S05]  /*b140*/  BSYNC.RECONVERGENT B0 ;  /* 0x0000000000007941 */ /* 0x000fea0003800200 */
.L_x_2098:
[----:B------:R-:W-:Y:S04]  /*b150*/  BSSY.RECONVERGENT B0, `(.L_x_2100) ;  /* 0x000001f000007945 */ /* 0x000fe80003800200 */
[----:B------:R-:W-:Y:S05]  /*b160*/  @P3 BRA `(.L_x_2101) ;  /* 0x0000000000743947 */ /* 0x000fea0003800000 */
[C---:B0----5:R-:W-:Y:S01]  /*b170*/  PRMT R8, R10.reuse, 0x7632, R8 ;  /* 0x000076320a087816 */ /* 0x061fe20000000008 */
[----:B------:R-:W-:Y:S01]  /*b180*/  IMAD R17, R17, UR14, RZ ;  /* 0x0000000e11117c24 */ /* 0x000fe2000f8e02ff */
[----:B------:R-:W-:-:S03]  /*b190*/  SHF.L.U32 R9, R10, 0x10, RZ ;  /* 0x000000100a097819 */ /* 0x000fc600000006ff */
[----:B------:R-:W-:Y:S02]  /*b1a0*/  IMAD.U32 R19, R8, 0x10000, RZ ;  /* 0x0001000008137824 */ /* 0x000fe400078e00ff */
[----:B------:R-:W-:-:S04]  /*b1b0*/  FADD.FTZ R8, -R2, R9 ;  /* 0x0000000902087221 */ /* 0x000fc80000010100 */
[----:B-1----:R-:W-:Y:S01]  /*b1c0*/  FMUL.FTZ R9, R8, R23 ;  /* 0x0000001708097220 */ /* 0x002fe20000410000 */
[----:B------:R-:W-:Y:S01]  /*b1d0*/  FADD.FTZ R8, -R2, R19 ;  /* 0x0000001302087221 */ /* 0x000fe20000010100 */
[----:B------:R-:W-:Y:S02]  /*b1e0*/  IMAD R19, R16, UR15, R17 ;  /* 0x0000000f10137c24 */ /* 0x000fe4000f8e0211 */
[----:B---3--:R-:W-:Y:S01]  /*b1f0*/  FFMA.FTZ R27, R20, R9, R14 ;  /* 0x00000009141b7223 */ /* 0x008fe2000001000e */
[----:B------:R-:W-:-:S03]  /*b200*/  FMUL.FTZ R8, R8, R23 ;  /* 0x0000001708087220 */ /* 0x000fc60000410000 */
[----:B------:R-:W-:Y:S01]  /*b210*/  FMUL.FTZ R9, R27, -1.4426950216293334961 ;  /* 0xbfb8aa3b1b097820 */ /* 0x000fe20000410000 */
[----:B------:R-:W-:-:S04]  /*b220*/  FFMA.FTZ R29, R21, R8, R15 ;  /* 0x00000008151d7223 */ /* 0x000fc8000001000f */
[----:B------:R-:W-:Y:S01]  /*b230*/  FMUL.FTZ R8, R29, -1.4426950216293334961 ;  /* 0xbfb8aa3b1d087820 */ /* 0x000fe20000410000 */
[----:B------:R-:W0:Y:S08]  /*b240*/  MUFU.EX2 R9, R9 ;  /* 0x0000000900097308 */ /* 0x000e300000000800 */
[----:B------:R-:W1:Y:S01]  /*b250*/  MUFU.EX2 R8, R8 ;  /* 0x0000000800087308 */ /* 0x000e620000000800 */
[----:B0-----:R-:W-:Y:S01]  /*b260*/  FADD.FTZ R10, R9, 1 ;  /* 0x3f800000090a7421 */ /* 0x001fe20000010000 */
[----:B------:R-:W-:-:S06]  /*b270*/  MOV R9, R7 ;  /* 0x0000000700097202 */ /* 0x000fcc0000000f00 */
[----:B------:R-:W0:Y:S01]  /*b280*/  MUFU.RCP R10, R10 ;  /* 0x0000000a000a7308 */ /* 0x000e220000001000 */
[----:B-1----:R-:W-:Y:S01]  /*b290*/  FADD.FTZ R18, R8, 1 ;  /* 0x3f80000008127421 */ /* 0x002fe20000010000 */
[----:B------:R-:W-:-:S04]  /*b2a0*/  IMAD.MOV.U32 R8, RZ, RZ, R4 ;  /* 0x000000ffff087224 */ /* 0x000fc800078e0004 */
[----:B------:R-:W-:Y:S02]  /*b2b0*/  IMAD.WIDE.U32 R16, R16, UR14, R8 ;  /* 0x0000000e10107c25 */ /* 0x000fe4000f8e0008 */
[----:B------:R-:W1:Y:S02]  /*b2c0*/  MUFU.RCP R18, R18 ;  /* 0x0000001200127308 */ /* 0x000e640000001000 */
[----:B------:R-:W-:Y:S01]  /*b2d0*/  IMAD.IADD R9, R17, 0x1, R19 ;  /* 0x0000000111097824 */ /* 0x000fe200078e0213 */
[----:B------:R-:W-:-:S04]  /*b2e0*/  LEA R8, P0, R16, UR6, 0x1 ;  /* 0x0000000610087c11 */ /* 0x000fc8000f8008ff */
[----:B------:R-:W-:Y:S01]  /*b2f0*/  LEA.HI.X R9, R16, UR7, R9, 0x1, P0 ;  /* 0x0000000710097c11 */ /* 0x000fe200080f0c09 */
[----:B0-----:R-:W-:Y:S01]  /*b300*/  FMUL.FTZ R17, R27, R10 ;  /* 0x0000000a1b117220 */ /* 0x001fe20000410000 */
[----:B-1----:R-:W-:-:S05]  /*b310*/  FMUL.FTZ R26, R29, R18 ;  /* 0x000000121d1a7220 */ /* 0x002fca0000410000 */
[----:B------:R-:W-:-:S05]  /*b320*/  F2FP.BF16.F32.PACK_AB R17, R26, R17 ;  /* 0x000000111a11723e */ /* 0x000fca00000010ff */
[----:B------:R2:W-:Y:S02]  /*b330*/  STG.E desc[UR18][R8.64], R17 ;  /* 0x0000001108007986 */ /* 0x0005e4000c101912 */
.L_x_2101:
[----:B------:R-:W-:Y:S05]  /*b340*/  BSYNC.RECONVERGENT B0 ;  /* 0x0000000000007941 */ /* 0x000fea0003800200 */
.L_x_2100:
[----:B------:R-:W-:Y:S04]  /*b350*/  BSSY.RECONVERGENT B0, `(.L_x_2102) ;  /* 0x000001f000007945 */ /* 0x000fe80003800200 */
[----:B------:R-:W-:Y:S05]  /*b360*/  @P2 BRA `(.L_x_2103) ;  /* 0x0000000000742947 */ /* 0x000fea0003800000 */
[C---:B0-2--5:R-:W-:Y:S01]  /*b370*/  PRMT R8, R11.reuse, 0x7632, R8 ;  /* 0x000076320b087816 */ /* 0x065fe20000000008 */
[----:B------:R-:W-:Y:S02]  /*b380*/  IMAD.U32 R11, R11, 0x10000, RZ ;  /* 0x000100000b0b7824 */ /* 0x000fe400078e00ff */
[----:B------:R-:W-:Y:S01]  /*b390*/  IMAD R13, R13, UR14, RZ ;  /* 0x0000000e0d0d7c24 */ /* 0x000fe2000f8e02ff */
[----:B------:R-:W-:Y:S01]  /*b3a0*/  SHF.L.U32 R9, R8, 0x10, RZ ;  /* 0x0000001008097819 */ /* 0x000fe200000006ff */
[----:B------:R-:W-:-:S04]  /*b3b0*/  FADD.FTZ R8, -R2, R11 ;  /* 0x0000000b02087221 */ /* 0x000fc80000010100 */
[----:B-1----:R-:W-:Y:S01]  /*b3c0*/  FMUL.FTZ R11, R8, R23 ;  /* 0x00000017080b7220 */ /* 0x002fe20000410000 */
[----:B------:R-:W-:-:S03]  /*b3d0*/  FADD.FTZ R8, -R2, R9 ;  /* 0x0000000902087221 */ /* 0x000fc60000010100 */
[----:B------:R-:W-:Y:S01]  /*b3e0*/  FFMA.FTZ R17, R20, R11, R14 ;  /* 0x0000000b14117223 */ /* 0x000fe2000001000e */
[----:B------:R-:W-:Y:S01]  /*b3f0*/  FMUL.FTZ R8, R8, R23 ;  /* 0x0000001708087220 */ /* 0x000fe20000410000 */
[----:B------:R-:W-:Y:S02]  /*b400*/  IMAD R11, R12, UR15, R13 ;  /* 0x0000000f0c0b7c24 */ /* 0x000fe4000f8e020d */
        /* <DEDUP_REMOVED lines=9> */
[----:B------:R-:W-:-:S04]  /*b4a0*/  IMAD.MOV.U32 R8, RZ, RZ, R4 ;  /* 0x000000ffff087224 */ /* 0x000fc800078e0004 */
[----:B------:R-:W-:Y:S02]  /*b4b0*/  IMAD.WIDE.U32 R12, R12, UR14, R8 ;  /* 0x0000000e0c0c7c25 */ /* 0x000fe4000f8e0008 */
[----:B------:R-:W1:Y:S03]  /*b4c0*/  MUFU.RCP R16, R16 ;  /* 0x0000001000107308 */ /* 0x000e660000001000 */
[----:B------:R-:W-:Y:S02]  /*b4d0*/  IADD3 R9, PT, PT, R13, R11, RZ ;  /* 0x0000000b0d097210 */ /* 0x000fe40007ffe0ff */
[----:B------:R-:W-:Y:S01]  /*b4e0*/  LEA R8, P0, R12, UR6, 0x1 ;  /* 0x000000060c087c11 */ /* 0x000fe2000f8008ff */
[----:B0-----:R-:W-:-:S03]  /*b4f0*/  FMUL.FTZ R11, R17, R10 ;  /* 0x0000000a110b7220 */ /* 0x001fc60000410000 */
[----:B------:R-:W-:Y:S01]  /*b500*/  LEA.HI.X R9, R12, UR7, R9, 0x1, P0 ;  /* 0x000000070c097c11 */ /* 0x000fe200080f0c09 */
[----:B-1----:R-:W-:-:S05]  /*b510*/  FMUL.FTZ R18, R19, R16 ;  /* 0x0000001013127220 */ /* 0x002fca0000410000 */
[----:B------:R-:W-:-:S05]  /*b520*/  F2FP.BF16.F32.PACK_AB R11, R18, R11 ;  /* 0x0000000b120b723e */ /* 0x000fca00000010ff */
[----:B------:R4:W-:Y:S02]  /*b530*/  STG.E desc[UR18][R8.64], R11 ;  /* 0x0000000b08007986 */ /* 0x0009e4000c101912 */
.L_x_2103:
[----:B------:R-:W-:Y:S05]  /*b540*/  BSYNC.RECONVERGENT B0 ;  /* 0x0000000000007941 */ /* 0x000fea0003800200 */
.L_x_2102:
[----:B------:R-:W-:Y:S05]  /*b550*/  @P4 BRA `(.L_x_2104) ;  /* 0xfffffff400ac4947 */ /* 0x000fea000383ffff */
[----:B------:R-:W-:Y:S05]  /*b560*/  BRA `(.L_x_2105) ;  /* 0x0000000c00787947 */ /* 0x000fea0003800000 */
.L_x_2095:
[----:B------:R-:W2:Y:S01]  /*b570*/  LDL.128 R16, [R1+0x10] ;  /* 0x0000100001107983 */ /* 0x000ea20000100c00 */
[----:B------:R-:W3:Y:S01]  /*b580*/  LDCU.64 UR6, c[0x0][0x3e8] ;  /* 0x00007d00ff0677ac */ /* 0x000ee20008000a00 */
[----:B------:R-:W-:Y:S01]  /*b590*/  SHF.R.S32.HI R11, RZ, 0x1f, R25 ;  /* 0x0000001fff0b7819 */ /* 0x000fe20000011419 */
[----:B------:R-:W-:Y:S01]  /*b5a0*/  BSSY.RECONVERGENT B0, `(.L_x_2106) ;  /* 0x000003d000007945 */ /* 0x000fe20003800200 */
[C---:B------:R-:W-:Y:S01]  /*b5b0*/  IADD3 R33, PT, PT, R25.reuse, 0x8, RZ ;  /* 0x0000000819217810 */ /* 0x040fe20007ffe0ff */
[----:B------:R-:W4:Y:S03]  /*b5c0*/  LDCU.64 UR20, c[0x0][0x3e0] ;  /* 0x00007c00ff1477ac */ /* 0x000f260008000a00 */
[----:B------:R-:W-:Y:S01]  /*b5d0*/  SHF.R.S32.HI R26, RZ, 0x1f, R33 ;  /* 0x0000001fff1a7819 */ /* 0x000fe20000011421 */
[----:B------:R-:W0:Y:S01]  /*b5e0*/  LDCU.64 UR24, c[0x0][0x380] ;  /* 0x00007000ff1877ac */ /* 0x000e220008000a00 */
[----:B------:R-:W0:Y:S01]  /*b5f0*/  LDCU.64 UR16, c[0x0][0x3e8] ;  /* 0x00007d00ff1077ac */ /* 0x000e220008000a00 */
[----:B---3--:R-:W-:-:S02]  /*b600*/  ISETP.GE.U32.AND P0, PT, R25, UR6, PT ;  /* 0x0000000619007c0c */ /* 0x008fc4000bf06070 */
[----:B------:R-:W-:Y:S02]  /*b610*/  ISETP.GE.U32.AND P2, PT, R33, UR6, PT ;  /* 0x0000000621007c0c */ /* 0x000fe4000bf46070 */
[----:B------:R-:W-:Y:S02]  /*b620*/  ISETP.GE.AND.EX P0, PT, R11, UR7, PT, P0 ;  /* 0x000000070b007c0c */ /* 0x000fe4000bf06300 */
[----:B------:R-:W-:-:S11]  /*b630*/  ISETP.GE.AND.EX P2, PT, R26, UR7, PT, P2 ;  /* 0x000000071a007c0c */ /* 0x000fd6000bf46320 */
[----:B------:R-:W0:Y:S01]  /*b640*/  @!P0 LDC.64 R12, c[0x0][0x3e0] ;  /* 0x0000f800ff0c8b82 */ /* 0x000e220000000a00 */
[----:B-----5:R-:W-:-:S07]  /*b650*/  @!P0 IMAD.MOV.U32 R10, RZ, RZ, R4 ;  /* 0x000000ffff0a8224 */ /* 0x020fce00078e0004 */
[----:B------:R-:W3:Y:S01]  /*b660*/  @!P0 LDC.64 R8, c[0x0][0x380] ;  /* 0x0000e000ff088b82 */ /* 0x000ee20000000a00 */
[-C--:B0-----:R-:W-:Y:S02]  /*b670*/  @!P0 IMAD R0, R11, R12.reuse, RZ ;  /* 0x0000000c0b008224 */ /* 0x081fe400078e02ff */
[----:B------:R-:W-:Y:S02]  /*b680*/  @!P0 IMAD.MOV.U32 R11, RZ, RZ, R7 ;  /* 0x000000ffff0b8224 */ /* 0x000fe400078e0007 */
[C---:B------:R-:W-:Y:S02]  /*b690*/  @!P0 IMAD R31, R25.reuse, R13, R0 ;  /* 0x0000000d191f8224 */ /* 0x040fe400078e0200 */
[----:B------:R-:W-:-:S04]  /*b6a0*/  @!P0 IMAD.WIDE.U32 R10, R25, R12, R10 ;  /* 0x0000000c190a8225 */ /* 0x000fc800078e000a */
[----:B------:R-:W-:Y:S01]  /*b6b0*/  @!P0 IMAD.IADD R31, R11, 0x1, R31 ;  /* 0x000000010b1f8824 */ /* 0x000fe200078e021f */
[C---:B---3--:R-:W-:Y:S01]  /*b6c0*/  @!P0 LEA R8, P4, R10.reuse, R8, 0x1 ;  /* 0x000000080a088211 */ /* 0x048fe200078808ff */
[C---:B------:R-:W-:Y:S02]  /*b6d0*/  VIADD R13, R25.reuse, 0x10 ;  /* 0x00000010190d7836 */ /* 0x040fe40000000000 */
[----:B------:R-:W-:Y:S01]  /*b6e0*/  VIADD R0, R25, 0x18 ;  /* 0x0000001819007836 */ /* 0x000fe20000000000 */
[----:B------:R-:W-:Y:S02]  /*b6f0*/  @!P0 LEA.HI.X R9, R10, R9, R31, 0x1, P4 ;  /* 0x000000090a098211 */ /* 0x000fe400020f0c1f */
[----:B------:R-:W-:Y:S02]  /*b700*/  ISETP.GE.U32.AND P3, PT, R13, UR6, PT ;  /* 0x000000060d007c0c */ /* 0x000fe4000bf66070 */
[----:B------:R-:W-:Y:S02]  /*b710*/  ISETP.GE.U32.AND P1, PT, R0, UR6, PT ;  /* 0x0000000600007c0c */ /* 0x000fe4000bf26070 */
[----:B------:R-:W-:-:S04]  /*b720*/  SHF.R.S32.HI R28, RZ, 0x1f, R13 ;  /* 0x0000001fff1c7819 */ /* 0x000fc8000001140d */
[----:B------:R-:W-:Y:S02]  /*b730*/  ISETP.GE.AND.EX P3, PT, R28, UR7, PT, P3 ;  /* 0x000000071c007c0c */ /* 0x000fe4000bf66330 */
[C---:B--2---:R-:W-:Y:S02]  /*b740*/  PRMT R12, R16.reuse, 0x7632, R12 ;  /* 0x00007632100c7816 */ /* 0x044fe4000000000c */
[----:B------:R-:W-:-:S03]  /*b750*/  SHF.L.U32 R27, R16, 0x10, RZ ;  /* 0x00000010101b7819 */ /* 0x000fc600000006ff */
[----:B------:R-:W-:Y:S02]  /*b760*/  IMAD.U32 R29, R12, 0x10000, RZ ;  /* 0x000100000c1d7824 */ /* 0x000fe400078e00ff */
[C---:B------:R-:W-:Y:S02]  /*b770*/  FADD.FTZ R12, -R2.reuse, R27 ;  /* 0x0000001b020c7221 */ /* 0x040fe40000010100 */
[----:B------:R-:W-:Y:S02]  /*b780*/  FADD.FTZ R16, -R2, R29 ;  /* 0x0000001d02107221 */ /* 0x000fe40000010100 */
[-C--:B-1----:R-:W-:Y:S01]  /*b790*/  FMUL.FTZ R27, R12, R23.reuse ;  /* 0x000000170c1b7220 */ /* 0x082fe20000410000 */
[----:B------:R-:W-:Y:S01]  /*b7a0*/  SHF.R.S32.HI R12, RZ, 0x1f, R0 ;  /* 0x0000001fff0c7819 */ /* 0x000fe20000011400 */
[----:B------:R-:W-:Y:S02]  /*b7b0*/  FMUL.FTZ R16, R16, R23 ;  /* 0x0000001710107220 */ /* 0x000fe40000410000 */
[----:B------:R-:W-:Y:S01]  /*b7c0*/  FFMA.FTZ R27, R20, R27, R14 ;  /* 0x0000001b141b7223 */ /* 0x000fe2000001000e */
[----:B------:R-:W-:Y:S01]  /*b7d0*/  ISETP.GE.AND.EX P1, PT, R12, UR7, PT, P1 ;  /* 0x000000070c007c0c */ /* 0x000fe2000bf26310 */
[----:B------:R-:W-:-:S05]  /*b7e0*/  FFMA.FTZ R16, R21, R16, R15 ;  /* 0x0000001015107223 */ /* 0x000fca000001000f */
[----:B------:R-:W-:-:S05]  /*b7f0*/  @!P0 F2FP.BF16.F32.PACK_AB R11, R16, R27 ;  /* 0x0000001b100b823e */ /* 0x000fca00000010ff */
[----:B------:R0:W-:Y:S01]  /*b800*/  @!P0 STG.E desc[UR18][R8.64], R11 ;  /* 0x0000000b08008986 */ /* 0x0001e2000c101912 */
[----:B----4-:R-:W-:Y:S05]  /*b810*/  @P2 BRA `(.L_x_2107) ;  /* 0x0000000000542947 */ /* 0x010fea0003800000 */
[----:B------:R-:W1:Y:S01]  /*b820*/  LDCU.64 UR12, c[0x0][0x3e0] ;  /* 0x00007c00ff0c77ac */ /* 0x000e620008000a00 */
[C---:B0-----:R-:W-:Y:S02]  /*b830*/  PRMT R8, R17.reuse, 0x7632, R8 ;  /* 0x0000763211087816 */ /* 0x041fe40000000008 */
[----:B------:R-:W-:Y:S01]  /*b840*/  MOV R9, R7 ;  /* 0x0000000700097202 */ /* 0x000fe20000000f00 */
[----:B------:R-:W0:Y:S01]  /*b850*/  LDCU.64 UR14, c[0x0][0x380] ;  /* 0x00007000ff0e77ac */ /* 0x000e220008000a00 */
[----:B------:R-:W-:Y:S01]  /*b860*/  SHF.L.U32 R17, R17, 0x10, RZ ;  /* 0x0000001011117819 */ /* 0x000fe200000006ff */
[----:B------:R-:W-:Y:S02]  /*b870*/  IMAD.U32 R27, R8, 0x10000, RZ ;  /* 0x00010000081b7824 */ /* 0x000fe400078e00ff */
[----:B------:R-:W-:Y:S02]  /*b880*/  IMAD.MOV.U32 R8, RZ, RZ, R4 ;  /* 0x000000ffff087224 */ /* 0x000fe400078e0004 */
[----:B------:R-:W-:-:S04]  /*b890*/  FADD.FTZ R16, -R2, R27 ;  /* 0x0000001b02107221 */ /* 0x000fc80000010100 */
[----:B------:R-:W-:Y:S01]  /*b8a0*/  FMUL.FTZ R16, R16, R23 ;  /* 0x0000001710107220 */ /* 0x000fe20000410000 */
[----:B-1----:R-:W-:-:S03]  /*b8b0*/  IMAD R26, R26, UR12, RZ ;  /* 0x0000000c1a1a7c24 */ /* 0x002fc6000f8e02ff */
[----:B------:R-:W-:Y:S01]  /*b8c0*/  FFMA.FTZ R16, R21, R16, R15 ;  /* 0x0000001015107223 */ /* 0x000fe2000001000f */
[----:B------:R-:W-:-:S04]  /*b8d0*/  IMAD.WIDE.U32 R10, R33, UR12, R8 ;  /* 0x0000000c210a7c25 */ /* 0x000fc8000f8e0008 */
[----:B------:R-:W-:Y:S01]  /*b8e0*/  FADD.FTZ R8, -R2, R17 ;  /* 0x0000001102087221 */ /* 0x000fe20000010100 */
[----:B------:R-:W-:-:S03]  /*b8f0*/  IMAD R33, R33, UR13, R26 ;  /* 0x0000000d21217c24 */ /* 0x000fc6000f8e021a */
[----:B------:R-:W-:Y:S01]  /*b900*/  FMUL.FTZ R9, R8, R23 ;  /* 0x0000001708097220 */ /* 0x000fe20000410000 */
[----:B0-----:R-:W-:Y:S01]  /*b910*/  LEA R8, P0, R10, UR14, 0x1 ;  /* 0x0000000e0a087c11 */ /* 0x001fe2000f8008ff */
[----:B------:R-:W-:Y:S02]  /*b920*/  IMAD.IADD R33, R11, 0x1, R33 ;  /* 0x000000010b217824 */ /* 0x000fe400078e0221 */
[----:B------:R-:W-:-:S03]  /*b930*/  FFMA.FTZ R11, R20, R9, R14 ;  /* 0x00000009140b7223 */ /* 0x000fc6000001000e */
[----:B------:R-:W-:Y:S02]  /*b940*/  LEA.HI.X R9, R10, UR15, R33, 0x1, P0 ;  /* 0x0000000f0a097c11 */ /* 0x000fe400080f0c21 */
[----:B------:R-:W-:-:S05]  /*b950*/  F2FP.BF16.F32.PACK_AB R11, R16, R11 ;  /* 0x0000000b100b723e */ /* 0x000fca00000010ff */
[----:B------:R1:W-:Y:S02]  /*b960*/  STG.E desc[UR18][R8.64], R11 ;  /* 0x0000000b08007986 */ /* 0x0003e4000c101912 */
.L_x_2107:
[----:B------:R-:W-:Y:S05]  /*b970*/  BSYNC.RECONVERGENT B0 ;  /* 0x0000000000007941 */ /* 0x000fea0003800200 */
.L_x_2106:
[----:B------:R-:W-:Y:S04]  /*b980*/  BSSY.RECONVERGENT B0, `(.L_x_2108) ;  /* 0x0000017000007945 */ /* 0x000fe80003800200 */
[----:B------:R-:W-:Y:S05]  /*b990*/  @P3 BRA `(.L_x_2109) ;  /* 0x0000000000543947 */ /* 0x000fea0003800000 */
[----:B------:R-:W2:Y:S01]  /*b9a0*/  LDCU.64 UR12, c[0x0][0x3e0] ;  /* 0x00007c00ff0c77ac */ /* 0x000ea20008000a00 */
[----:B01----:R-:W-:Y:S01]  /*b9b0*/  PRMT R8, R18, 0x7632, R8 ;  /* 0x0000763212087816 */ /* 0x003fe20000000008 */
[----:B------:R-:W-:Y:S01]  /*b9c0*/  IMAD.MOV.U32 R9, RZ, RZ, R7 ;  /* 0x000000ffff097224 */ /* 0x000fe200078e0007 */
[----:B------:R-:W0:Y:S02]  /*b9d0*/  LDCU.64 UR14, c[0x0][0x380] ;  /* 0x00007000ff0e77ac */ /* 0x000e240008000a00 */
[----:B------:R-:W-:Y:S01]  /*b9e0*/  SHF.L.U32 R27, R8, 0x10, RZ ;  /* 0x00000010081b7819 */ /* 0x000fe200000006ff */
[----:B------:R-:W-:Y:S02]  /*b9f0*/  IMAD.MOV.U32 R8, RZ, RZ, R4 ;  /* 0x000000ffff087224 */ /* 0x000fe400078e0004 */
[----:B------:R-:W-:Y:S02]  /*ba00*/  IMAD.U32 R17, R18, 0x10000, RZ ;  /* 0x0001000012117824 */ /* 0x000fe400078e00ff */
[----:B------:R-:W-:-:S04]  /*ba10*/  FADD.FTZ R16, -R2, R27 ;  /* 0x0000001b02107221 */ /* 0x000fc80000010100 */
[----:B------:R-:W-:Y:S01]  /*ba20*/  FMUL.FTZ R16, R16, R23 ;  /* 0x0000001710107220 */ /* 0x000fe20000410000 */
[----:B--2---:R-:W-:-:S03]  /*ba30*/  IMAD R28, R28, UR12, RZ ;  /* 0x0000000c1c1c7c24 */ /* 0x004fc6000f8e02ff */
[----:B------:R-:W-:Y:S01]  /*ba40*/  FFMA.FTZ R16, R21, R16, R15 ;  /* 0x0000001015107223 */ /* 0x000fe2000001000f */
[----:B------:R-:W-:-:S04]  /*ba50*/  IMAD.WIDE.U32 R10, R13, UR12, R8 ;  /* 0x0000000c0d0a7c25 */ /* 0x000fc8000f8e0008 */
[----:B------:R-:W-:Y:S01]  /*ba60*/  FADD.FTZ R8, -R2, R17 ;  /* 0x0000001102087221 */ /* 0x000fe20000010100 */
[----:B------:R-:W-:-:S03]  /*ba70*/  IMAD R13, R13, UR13, R28 ;  /* 0x0000000d0d0d7c24 */ /* 0x000fc6000f8e021c */
[----:B------:R-:W-:Y:S01]  /*ba80*/  FMUL.FTZ R9, R8, R23 ;  /* 0x0000001708097220 */ /* 0x000fe20000410000 */
[----:B0-----:R-:W-:Y:S02]  /*ba90*/  LEA R8, P0, R10, UR14, 0x1 ;  /* 0x0000000e0a087c11 */ /* 0x001fe4000f8008ff */
[----:B------:R-:W-:Y:S01]  /*baa0*/  IADD3 R13, PT, PT, R11, R13, RZ ;  /* 0x0000000d0b0d7210 */ /* 0x000fe20007ffe0ff */
[----:B------:R-:W-:-:S03]  /*bab0*/  FFMA.FTZ R11, R20, R9, R14 ;  /* 0x00000009140b7223 */ /* 0x000fc6000001000e */
[----:B------:R-:W-:Y:S02]  /*bac0*/  LEA.HI.X R9, R10, UR15, R13, 0x1, P0 ;  /* 0x0000000f0a097c11 */ /* 0x000fe400080f0c0d */
[----:B------:R-:W-:-:S05]  /*bad0*/  F2FP.BF16.F32.PACK_AB R11, R16, R11 ;  /* 0x0000000b100b723e */ /* 0x000fca00000010ff */
[----:B------:R2:W-:Y:S02]  /*bae0*/  STG.E desc[UR18][R8.64], R11 ;  /* 0x0000000b08007986 */ /* 0x0005e4000c101912 */
.L_x_2109:
[----:B------:R-:W-:Y:S05]  /*baf0*/  BSYNC.RECONVERGENT B0 ;  /* 0x0000000000007941 */ /* 0x000fea0003800200 */
.L_x_2108:
[----:B------:R-:W-:Y:S04]  /*bb00*/  BSSY.RECONVERGENT B0, `(.L_x_2110) ;  /* 0x0000017000007945 */ /* 0x000fe80003800200 */
[----:B------:R-:W-:Y:S05]  /*bb10*/  @P1 BRA `(.L_x_2111) ;  /* 0x0000000000541947 */ /* 0x000fea0003800000 */
[----:B------:R-:W3:Y:S01]  /*bb20*/  LDCU.64 UR6, c[0x0][0x3e0] ;  /* 0x00007c00ff0677ac */ /* 0x000ee20008000a00 */
[C---:B012---:R-:W-:Y:S01]  /*bb30*/  PRMT R8, R19.reuse, 0x7632, R8 ;  /* 0x0000763213087816 */ /* 0x047fe20000000008 */
[----:B------:R-:W-:Y:S01]  /*bb40*/  IMAD.MOV.U32 R9, RZ, RZ, R7 ;  /* 0x000000ffff097224 */ /* 0x000fe200078e0007 */
[----:B------:R-:W0:Y:S01]  /*bb50*/  LDCU.64 UR12, c[0x0][0x380] ;  /* 0x00007000ff0c77ac */ /* 0x000e220008000a00 */
[----:B------:R-:W-:Y:S02]  /*bb60*/  IMAD.U32 R19, R19, 0x10000, RZ ;  /* 0x0001000013137824 */ /* 0x000fe400078e00ff */
[----:B------:R-:W-:Y:S01]  /*bb70*/  IMAD.U32 R13, R8, 0x10000, RZ ;  /* 0x00010000080d7824 */ /* 0x000fe200078e00ff */
[----:B------:R-:W-:Y:S01]  /*bb80*/  MOV R8, R4 ;  /* 0x0000000400087202 */ /* 0x000fe20000000f00 */
[----:B---3--:R-:W-:Y:S02]  /*bb90*/  IMAD R17, R12, UR6, RZ ;  /* 0x000000060c117c24 */ /* 0x008fe4000f8e02ff */
[----:B------:R-:W-:-:S02]  /*bba0*/  FADD.FTZ R12, -R2, R13 ;  /* 0x0000000d020c7221 */ /* 0x000fc40000010100 */
[----:B------:R-:W-:-:S04]  /*bbb0*/  IMAD.WIDE.U32 R10, R0, UR6, R8 ;  /* 0x00000006000a7c25 */ /* 0x000fc8000f8e0008 */
[----:B------:R-:W-:Y:S01]  /*bbc0*/  FADD.FTZ R8, -R2, R19 ;  /* 0x0000001302087221 */ /* 0x000fe20000010100 */
[-C--:B------:R-:W-:Y:S01]  /*bbd0*/  FMUL.FTZ R12, R12, R23.reuse ;  /* 0x000000170c0c7220 */ /* 0x080fe20000410000 */
[----:B------:R-:W-:Y:S02]  /*bbe0*/  IMAD R17, R0, UR7, R17 ;  /* 0x0000000700117c24 */ /* 0x000fe4000f8e0211 */
[----:B------:R-:W-:Y:S01]  /*bbf0*/  FMUL.FTZ R9, R8, R23 ;  /* 0x0000001708097220 */ /* 0x000fe20000410000 */
[----:B0-----:R-:W-:Y:S01]  /*bc00*/  LEA R8, P0, R10, UR12, 0x1 ;  /* 0x0000000c0a087c11 */ /* 0x001fe2000f8008ff */
[----:B------:R-:W-:Y:S01]  /*bc10*/  FFMA.FTZ R12, R21, R12, R15 ;  /* 0x0000000c150c7223 */ /* 0x000fe2000001000f */
[----:B------:R-:W-:Y:S02]  /*bc20*/  IMAD.IADD R17, R11, 0x1, R17 ;  /* 0x000000010b117824 */ /* 0x000fe400078e0211 */
[----:B------:R-:W-:-:S03]  /*bc30*/  FFMA.FTZ R11, R20, R9, R14 ;  /* 0x00000009140b7223 */ /* 0x000fc6000001000e */
[----:B------:R-:W-:Y:S02]  /*bc40*/  LEA.HI.X R9, R10, UR13, R17, 0x1, P0 ;  /* 0x0000000d0a097c11 */ /* 0x000fe400080f0c11 */
[----:B------:R-:W-:-:S05]  /*bc50*/  F2FP.BF16.F32.PACK_AB R11, R12, R11 ;  /* 0x0000000b0c0b723e */ /* 0x000fca00000010ff */
[----:B------:R3:W-:Y:S02]  /*bc60*/  STG.E desc[UR18][R8.64], R11 ;  /* 0x0000000b08007986 */ /* 0x0007e4000c101912 */
.L_x_2111:
[----:B------:R-:W-:Y:S05]  /*bc70*/  BSYNC.RECONVERGENT B0 ;  /* 0x0000000000007941 */ /* 0x000fea0003800200 */
.L_x_2110:
[----:B------:R-:W-:-:S07]  /*bc80*/  HFMA2 R0, -RZ, RZ, 0, 2.384185791015625e-07 ;  /* 0x00000004ff007431 */ /* 0x000fce00000001ff */
.L_x_2118:
[----:B0123--:R-:W-:-:S06]  /*bc90*/  LEA R8, R0, UR8, 0x2 ;  /* 0x0000000800087c11 */ /* 0x00ffcc000f8e10ff */
[----:B------:R-:W2:Y:S01]  /*bca0*/  LDL.128 R8, [R8] ;  /* 0x0000000008087983 */ /* 0x000ea20000100c00 */
[C---:B------:R-:W-:Y:S01]  /*bcb0*/  IMAD R29, R0.reuse, 0x8, R25 ;  /* 0x00000008001d7824 */ /* 0x040fe200078e0219 */
[----:B------:R-:W-:Y:S01]  /*bcc0*/  BSSY.RECONVERGENT B0, `(.L_x_2112) ;  /* 0x000003b000007945 */ /* 0x000fe20003800200 */
[----:B------:R-:W-:-:S03]  /*bcd0*/  VIADD R0, R0, 0x4 ;  /* 0x0000000400007836 */ /* 0x000fc60000000000 */
[----:B------:R-:W-:Y:S02]  /*bce0*/  ISETP.GE.U32.AND P0, PT, R29, UR16, PT ;  /* 0x000000101d007c0c */ /* 0x000fe4000bf06070 */
[----:B------:R-:W-:Y:S02]  /*bcf0*/  SHF.R.S32.HI R31, RZ, 0x1f, R29 ;  /* 0x0000001fff1f7819 */ /* 0x000fe4000001141d */
[----:B------:R-:W-:Y:S02]  /*bd00*/  ISETP.NE.AND P4, PT, R0, 0x40, PT ;  /* 0x000000400000780c */ /* 0x000fe40003f85270 */
[----:B------:R-:W-:-:S13]  /*bd10*/  ISETP.GE.AND.EX P0, PT, R31, UR17, PT, P0 ;  /* 0x000000111f007c0c */ /* 0x000fda000bf06300 */
[----:B------:R-:W0:Y:S01]  /*bd20*/  @!P0 LDC.64 R32, c[0x0][0x3e0] ;  /* 0x0000f800ff208b82 */ /* 0x000e220000000a00 */
[----:B------:R-:W-:-:S07]  /*bd30*/  @!P0 IMAD.MOV.U32 R17, RZ, RZ, R7 ;  /* 0x000000ffff118224 */ /* 0x000fce00078e0007 */
[----:B------:R-:W1:Y:S01]  /*bd40*/  @!P0 LDC.64 R12, c[0x0][0x380] ;  /* 0x0000e000ff0c8b82 */ /* 0x000e620000000a00 */
[----:B0-----:R-:W-:Y:S02]  /*bd50*/  @!P0 IMAD R26, R31, R32, RZ ;  /* 0x000000201f1a8224 */ /* 0x001fe400078e02ff */
[----:B------:R-:W-:-:S05]  /*bd60*/  VIADD R31, R29, 0x10 ;  /* 0x000000101d1f7836 */ /* 0x000fca0000000000 */
[----:B------:R-:W-:Y:S02]  /*bd70*/  ISETP.GE.U32.AND P3, PT, R31, UR16, PT ;  /* 0x000000101f007c0c */ /* 0x000fe4000bf66070 */
[----:B------:R-:W-:-:S04]  /*bd80*/  SHF.R.S32.HI R28, RZ, 0x1f, R31 ;  /* 0x0000001fff1c7819 */ /* 0x000fc8000001141f */
[----:B------:R-:W-:Y:S02]  /*bd90*/  ISETP.GE.AND.EX P3, PT, R28, UR17, PT, P3 ;  /* 0x000000111c007c0c */ /* 0x000fe4000bf66330 */
[C---:B--2---:R-:W-:Y:S01]  /*bda0*/  PRMT R16, R8.reuse, 0x7632, R16 ;  /* 0x0000763208107816 */ /* 0x044fe20000000010 */
[----:B------:R-:W-:-:S03]  /*bdb0*/  IMAD.U32 R19, R8, 0x10000, RZ ;  /* 0x0001000008137824 */ /* 0x000fc600078e00ff */
[----:B------:R-:W-:Y:S01]  /*bdc0*/  SHF.L.U32 R27, R16, 0x10, RZ ;  /* 0x00000010101b7819 */ /* 0x000fe200000006ff */
[----:B------:R-:W-:Y:S02]  /*bdd0*/  @!P0 IMAD.MOV.U32 R16, RZ, RZ, R4 ;  /* 0x000000ffff108224 */ /* 0x000fe400078e0004 */
[C---:B------:R-:W-:Y:S02]  /*bde0*/  FADD.FTZ R8, -R2.reuse, R19 ;  /* 0x0000001302087221 */ /* 0x040fe40000010100 */
[----:B------:R-:W-:Y:S01]  /*bdf0*/  FADD.FTZ R18, -R2, R27 ;  /* 0x0000001b02127221 */ /* 0x000fe20000010100 */
[----:B------:R-:W-:-:S04]  /*be00*/  @!P0 IMAD.WIDE.U32 R16, R29, R32, R16 ;  /* 0x000000201d108225 */ /* 0x000fc800078e0010 */
[-C--:B------:R-:W-:Y:S01]  /*be10*/  FMUL.FTZ R19, R8, R23.reuse ;  /* 0x0000001708137220 */ /* 0x080fe20000410000 */
[----:B------:R-:W-:Y:S01]  /*be20*/  FMUL.FTZ R8, R18, R23 ;  /* 0x0000001712087220 */ /* 0x000fe20000410000 */
[----:B------:R-:W-:Y:S01]  /*be30*/  @!P0 IMAD R27, R29, R33, R26 ;  /* 0x000000211d1b8224 */ /* 0x000fe200078e021a */
[----:B-1----:R-:W-:Y:S01]  /*be40*/  @!P0 LEA R18, P1, R16, R12, 0x1 ;  /* 0x0000000c10128211 */ /* 0x002fe200078208ff */
[----:B------:R-:W-:-:S03]  /*be50*/  FFMA.FTZ R26, R20, R19, R14 ;  /* 0x00000013141a7223 */ /* 0x000fc6000001000e */
[----:B------:R-:W-:Y:S01]  /*be60*/  @!P0 IADD3 R12, PT, PT, R17, R27, RZ ;  /* 0x0000001b110c8210 */ /* 0x000fe20007ffe0ff */
[----:B------:R-:W-:Y:S01]  /*be70*/  FFMA.FTZ R17, R21, R8, R15 ;  /* 0x0000000815117223 */ /* 0x000fe2000001000f */
[C---:B------:R-:W-:Y:S01]  /*be80*/  VIADD R27, R29.reuse, 0x8 ;  /* 0x000000081d1b7836 */ /* 0x040fe20000000000 */
[----:B------:R-:W-:Y:S02]  /*be90*/  IADD3 R8, PT, PT, R29, 0x18, RZ ;  /* 0x000000181d087810 */ /* 0x000fe40007ffe0ff */
[----:B------:R-:W-:Y:S02]  /*bea0*/  @!P0 LEA.HI.X R19, R16, R13, R12, 0x1, P1 ;  /* 0x0000000d10138211 */ /* 0x000fe400008f0c0c */
[----:B------:R-:W-:Y:S02]  /*beb0*/  @!P0 F2FP.BF16.F32.PACK_AB R13, R17, R26 ;  /* 0x0000001a110d823e */ /* 0x000fe400000010ff */
[----:B------:R-:W-:Y:S02]  /*bec0*/  ISETP.GE.U32.AND P2, PT, R27, UR16, PT ;  /* 0x000000101b007c0c */ /* 0x000fe4000bf46070 */
[----:B------:R-:W-:Y:S01]  /*bed0*/  SHF.R.S32.HI R16, RZ, 0x1f, R27 ;  /* 0x0000001fff107819 */ /* 0x000fe2000001141b */
[----:B------:R0:W-:Y:S01]  /*bee0*/  @!P0 STG.E desc[UR18][R18.64], R13 ;  /* 0x0000000d12008986 */ /* 0x0001e2000c101912 */
[----:B------:R-:W-:-:S02]  /*bef0*/  ISETP.GE.U32.AND P1, PT, R8, UR16, PT ;  /* 0x0000001008007c0c */ /* 0x000fc4000bf26070 */
[----:B------:R-:W-:Y:S02]  /*bf00*/  ISETP.GE.AND.EX P2, PT, R16, UR17, PT, P2 ;  /* 0x0000001110007c0c */ /* 0x000fe4000bf46320 */
[----:B------:R-:W-:-:S04]  /*bf10*/  SHF.R.S32.HI R12, RZ, 0x1f, R8 ;  /* 0x0000001fff0c7819 */ /* 0x000fc80000011408 */
[----:B------:R-:W-:-:S07]  /*bf20*/  ISETP.GE.AND.EX P1, PT, R12, UR17, PT, P1 ;  /* 0x000000110c007c0c */ /* 0x000fce000bf26310 */
[----:B0-----:R-:W-:Y:S06]  /*bf30*/  @P2 BRA `(.L_x_2113) ;  /* 0x00000000004c2947 */ /* 0x001fec0003800000 */
[C---:B------:R-:W-:Y:S01]  /*bf40*/  PRMT R13, R9.reuse, 0x7632, R13 ;  /* 0x00007632090d7816 */ /* 0x040fe2000000000d */
[----:B------:R-:W-:Y:S02]  /*bf50*/  IMAD R18, R16, UR20, RZ ;  /* 0x0000001410127c24 */ /* 0x000fe4000f8e02ff */
[----:B------:R-:W-:Y:S01]  /*bf60*/  IMAD.U32 R9, R9, 0x10000, RZ ;  /* 0x0001000009097824 */ /* 0x000fe200078e00ff */
[----:B------:R-:W-:Y:S01]  /*bf70*/  SHF.L.U32 R13, R13, 0x10, RZ ;  /* 0x000000100d0d7819 */ /* 0x000fe200000006ff */
[----:B------:R-:W-:Y:S02]  /*bf80*/  IMAD R19, R27, UR21, R18 ;  /* 0x000000151b137c24 */ /* 0x000fe4000f8e0212 */
[----:B------:R-:W-:Y:S02]  /*bf90*/  IMAD.MOV.U32 R16, RZ, RZ, R4 ;  /* 0x000000ffff107224 */ /* 0x000fe400078e0004 */
[----:B------:R-:W-:Y:S01]  /*bfa0*/  FADD.FTZ R18, -R2, R9 ;  /* 0x0000000902127221 */ /* 0x000fe20000010100 */
[----:B------:R-:W-:-:S02]  /*bfb0*/  IMAD.MOV.U32 R17, RZ, RZ, R7 ;  /* 0x000000ffff117224 */ /* 0x000fc400078e0007 */
[----:B------:R-:W-:Y:S01]  /*bfc0*/  FADD.FTZ R26, -R2, R13 ;  /* 0x0000000d021a7221 */ /* 0x000fe20000010100 */
[----:B------:R-:W-:Y:S01]  /*bfd0*/  FMUL.FTZ R9, R18, R23 ;  /* 0x0000001712097220 */ /* 0x000fe20000410000 */
[----:B------:R-:W-:-:S04]  /*bfe0*/  IMAD.WIDE.U32 R16, R27, UR20, R16 ;  /* 0x000000141b107c25 */ /* 0x000fc8000f8e0010 */
[----:B------:R-:W-:Y:S01]  /*bff0*/  FMUL.FTZ R26, R26, R23 ;  /* 0x000000171a1a7220 */ /* 0x000fe20000410000 */
[----:B------:R-:W-:-:S03]  /*c000*/  FFMA.FTZ R9, R20, R9, R14 ;  /* 0x0000000914097223 */ /* 0x000fc6000001000e */
[----:B------:R-:W-:Y:S01]  /*c010*/  FFMA.FTZ R26, R21, R26, R15 ;  /* 0x0000001a151a7223 */ /* 0x000fe2000001000f */
[----:B------:R-:W-:Y:S02]  /*c020*/  IADD3 R13, PT, PT, R17, R19, RZ ;  /* 0x00000013110d7210 */ /* 0x000fe40007ffe0ff */
[----:B------:R-:W-:Y:S02]  /*c030*/  LEA R18, P0, R16, UR24, 0x1 ;  /* 0x0000001810127c11 */ /* 0x000fe4000f8008ff */
[----:B------:R-:W-:Y:S02]  /*c040*/  F2FP.BF16.F32.PACK_AB R9, R26, R9 ;  /* 0x000000091a09723e */ /* 0x000fe400000010ff */
[----:B------:R-:W-:-:S05]  /*c050*/  LEA.HI.X R19, R16, UR25, R13, 0x1, P0 ;  /* 0x0000001910137c11 */ /* 0x000fca00080f0c0d */
[----:B------:R0:W-:Y:S04]  /*c060*/  STG.E desc[UR18][R18.64], R9 ;  /* 0x0000000912007986 */ /* 0x0001e8000c101912 */
.L_x_2113:
[----:B------:R-:W-:Y:S05]  /*c070*/  BSYNC.RECONVERGENT B0 ;  /* 0x0000000000007941 */ /* 0x000fea0003800200 */
.L_x_2112:
[----:B------:R-:W-:Y:S04]  /*c080*/  BSSY.RECONVERGENT B0, `(.L_x_2114) ;  /* 0x0000015000007945 */ /* 0x000fe80003800200 */
[----:B------:R-:W-:Y:S05]  /*c090*/  @P3 BRA `(.L_x_2115) ;  /* 0x00000000004c3947 */ /* 0x000fea0003800000 */
[----:B0-----:R-:W-:Y:S01]  /*c0a0*/  PRMT R9, R10, 0x7632, R9 ;  /* 0x000076320a097816 */ /* 0x001fe20000000009 */
[----:B------:R-:W-:Y:S01]  /*c0b0*/  IMAD R18, R28, UR20, RZ ;  /* 0x000000141c127c24 */ /* 0x000fe2000f8e02ff */
[----:B------:R-:W-:Y:S01]  /*c0c0*/  MOV R16, R4 ;  /* 0x0000000400107202 */ /* 0x000fe20000000f00 */
[----:B------:R-:W-:Y:S02]  /*c0d0*/  IMAD.U32 R13, R10, 0x10000, RZ ;  /* 0x000100000a0d7824 */ /* 0x000fe400078e00ff */
[----:B------:R-:W-:Y:S02]  /*c0e0*/  IMAD.U32 R9, R9, 0x10000, RZ ;  /* 0x0001000009097824 */ /* 0x000fe400078e00ff */
[----:B------:R-:W-:Y:S02]  /*c0f0*/  IMAD R19, R31, UR21, R18 ;  /* 0x000000151f137c24 */ /* 0x000fe4000f8e0212 */
[----:B------:R-:W-:Y:S01]  /*c100*/  FADD.FTZ R10, -R2, R13 ;  /* 0x0000000d020a7221 */ /* 0x000fe20000010100 */
[----:B------:R-:W-:-:S02]  /*c110*/  IMAD.MOV.U32 R17, RZ, RZ, R7 ;  /* 0x000000ffff117224 */ /* 0x000fc400078e0007 */
[----:B------:R-:W-:Y:S01]  /*c120*/  FADD.FTZ R18, -R2, R9 ;  /* 0x0000000902127221 */ /* 0x000fe20000010100 */
[----:B------:R-:W-:Y:S01]  /*c130*/  FMUL.FTZ R9, R10, R23 ;  /* 0x000000170a097220 */ /* 0x000fe20000410000 */
[----:B------:R-:W-:-:S04]  /*c140*/  IMAD.WIDE.U32 R16, R31, UR20, R16 ;  /* 0x000000141f107c25 */ /* 0x000fc8000f8e0010 */
[----:B------:R-:W-:Y:S01]  /*c150*/  FMUL.FTZ R10, R18, R23 ;  /* 0x00000017120a7220 */ /* 0x000fe20000410000 */
[----:B------:R-:W-:Y:S01]  /*c160*/  FFMA.FTZ R9, R20, R9, R14 ;  /* 0x0000000914097223 */ /* 0x000fe2000001000e */
[----:B------:R-:W-:Y:S02]  /*c170*/  IMAD.IADD R13, R17, 0x1, R19 ;  /* 0x00000001110d7824 */ /* 0x000fe400078e0213 */
[----:B------:R-:W-:Y:S01]  /*c180*/  FFMA.FTZ R10, R21, R10, R15 ;  /* 0x0000000a150a7223 */ /* 0x000fe2000001000f */
[----:B------:R-:W-:-:S04]  /*c190*/  LEA R18, P0, R16, UR24, 0x1 ;  /* 0x0000001810127c11 */ /* 0x000fc8000f8008ff */
[----:B------:R-:W-:Y:S02]  /*c1a0*/  LEA.HI.X R19, R16, UR25, R13, 0x1, P0 ;  /* 0x0000001910137c11 */ /* 0x000fe400080f0c0d */
[----:B------:R-:W-:-:S05]  /*c1b0*/  F2FP.BF16.F32.PACK_AB R9, R10, R9 ;  /* 0x000000090a09723e */ /* 0x000fca00000010ff */
[----:B------:R1:W-:Y:S02]  /*c1c0*/  STG.E desc[UR18][R18.64], R9 ;  /* 0x0000000912007986 */ /* 0x0003e4000c101912 */
.L_x_2115:
[----:B------:R-:W-:Y:S05]  /*c1d0*/  BSYNC.RECONVERGENT B0 ;  /* 0x0000000000007941 */ /* 0x000fea0003800200 */
.L_x_2114:
[----:B------:R-:W-:Y:S04]  /*c1e0*/  BSSY.RECONVERGENT B0, `(.L_x_2116) ;  /* 0x0000015000007945 */ /* 0x000fe80003800200 */
[----:B------:R-:W-:Y:S05]  /*c1f0*/  @P1 BRA `(.L_x_2117) ;  /* 0x00000000004c1947 */ /* 0x000fea0003800000 */
[C---:B01----:R-:W-:Y:S01]  /*c200*/  PRMT R9, R11.reuse, 0x7632, R9 ;  /* 0x000076320b097816 */ /* 0x043fe20000000009 */
[----:B------:R-:W-:Y:S01]  /*c210*/  IMAD R19, R12, UR20, RZ ;  /* 0x000000140c137c24 */ /* 0x000fe2000f8e02ff */
[----:B------:R-:W-:Y:S01]  /*c220*/  SHF.L.U32 R13, R11, 0x10, RZ ;  /* 0x000000100b0d7819 */ /* 0x000fe200000006ff */
[----:B------:R-:W-:Y:S01]  /*c230*/  IMAD.MOV.U32 R10, RZ, RZ, R4 ;  /* 0x000000ffff0a7224 */ /* 0x000fe200078e0004 */
[----:B------:R-:W-:Y:S01]  /*c240*/  MOV R11, R7 ;  /* 0x00000007000b7202 */ /* 0x000fe20000000f00 */
[----:B------:R-:W-:Y:S02]  /*c250*/  IMAD.U32 R17, R9, 0x10000, RZ ;  /* 0x0001000009117824 */ /* 0x000fe400078e00ff */
[C---:B------:R-:W-:Y:S02]  /*c260*/  IMAD R19, R8.reuse, UR21, R19 ;  /* 0x0000001508137c24 */ /* 0x040fe4000f8e0213 */
[----:B------:R-:W-:-:S04]  /*c270*/  IMAD.WIDE.U32 R8, R8, UR20, R10 ;  /* 0x0000001408087c25 */ /* 0x000fc8000f8e000a */
[C---:B------:R-:W-:Y:S01]  /*c280*/  FADD.FTZ R10, -R2.reuse, R13 ;  /* 0x0000000d020a7221 */ /* 0x040fe20000010100 */
[----:B------:R-:W-:Y:S01]  /*c290*/  FADD.FTZ R12, -R2, R17 ;  /* 0x00000011020c7221 */ /* 0x000fe20000010100 */
[----:B------:R-:W-:Y:S02]  /*c2a0*/  IMAD.IADD R9, R9, 0x1, R19 ;  /* 0x0000000109097824 */ /* 0x000fe400078e0213 */
[-C--:B------:R-:W-:Y:S01]  /*c2b0*/  FMUL.FTZ R11, R10, R23.reuse ;  /* 0x000000170a0b7220 */ /* 0x080fe20000410000 */
[----:B------:R-:W-:Y:S01]  /*c2c0*/  FMUL.FTZ R12, R12, R23 ;  /* 0x000000170c0c7220 */ /* 0x000fe20000410000 */
[----:B------:R-:W-:Y:S02]  /*c2d0*/  LEA R10, P0, R8, UR24, 0x1 ;  /* 0x00000018080a7c11 */ /* 0x000fe4000f8008ff */
[----:B------:R-:W-:Y:S01]  /*c2e0*/  FFMA.FTZ R13, R20, R11, R14 ;  /* 0x0000000b140d7223 */ /* 0x000fe2000001000e */
[----:B------:R-:W-:Y:S01]  /*c2f0*/  FFMA.FTZ R12, R21, R12, R15 ;  /* 0x0000000c150c7223 */ /* 0x000fe2000001000f */
[----:B------:R-:W-:-:S04]  /*c300*/  LEA.HI.X R11, R8, UR25, R9, 0x1, P0 ;  /* 0x00000019080b7c11 */ /* 0x000fc800080f0c09 */
[----:B------:R-:W-:-:S05]  /*c310*/  F2FP.BF16.F32.PACK_AB R9, R12, R13 ;  /* 0x0000000d0c09723e */ /* 0x000fca00000010ff */
[----:B------:R2:W-:Y:S02]  /*c320*/  STG.E desc[UR18][R10.64], R9 ;  /* 0x000000090a007986 */ /* 0x0005e4000c101912 */
.L_x_2117:
[----:B------:R-:W-:Y:S05]  /*c330*/  BSYNC.RECONVERGENT B0 ;  /* 0x0000000000007941 */ /* 0x000fea0003800200 */
.L_x_2116:
[----:B------:R-:W-:Y:S05]  /*c340*/  @P4 BRA `(.L_x_2118) ;  /* 0xfffffff800504947 */ /* 0x000fea000383ffff */
.L_x_2105:
[----:B------:R-:W0:Y:S01]  /*c350*/  LDCU UR5, c[0x0][0x3f8] ;  /* 0x00007f00ff0577ac */ /* 0x000e220008000800 */
[----:B------:R-:W0:Y:S01]  /*c360*/  LDCU UR6, c[0x0][0x3c8] ;  /* 0x00007900ff0677ac */ /* 0x000e220008000800 */
[----:B------:R-:W-:Y:S02]  /*c370*/  UIADD3 UR9, UPT, UPT, UR11, UR9, URZ ;  /* 0x000000090b097290 */ /* 0x000fe4000fffe0ff */
[----:B------:R-:W-:Y:S02]  /*c380*/  UIADD3 UR4, UPT, UPT, UR4, 0x1, URZ ;  /* 0x0000000104047890 */ /* 0x000fe4000fffe0ff */
[----:B0-----:R-:W-:-:S04]  /*c390*/  UIMAD UR5, UR5, UR6, URZ ;  /* 0x00000006050572a4 */ /* 0x001fc8000f8e02ff */
[----:B------:R-:W-:-:S09]  /*c3a0*/  UISETP.GE.AND UP0, UPT, UR9, UR5, UPT ;  /* 0x000000050900728c */ /* 0x000fd2000bf06270 */
[----:B------:R-:W-:Y:S05]  /*c3b0*/  BRA.U !UP0, `(.L_x_2119) ;  /* 0xffffff3d086c7547 */ /* 0x000fea000b83ffff */
[----:B------:R-:W-:Y:S05]  /*c3c0*/  EXIT ;  /* 0x000000000000794d */ /* 0x000fea0003800000 */
.L_x_2120:
        /* <DEDUP_REMOVED lines=11> */
.L_x_4919:


//--------------------- .text._Z35group_norm_nhwc_fwd_one_pass_kernelI11Bf16IOBf16WLi64ELi128ELi512EEv26Group_norm_nhwc_fwd_params --------------------------
	.section	.text._Z35group_norm_nhwc_fwd_one_pass_kernelI11Bf16IOBf16WLi64ELi128ELi512EEv26Group_norm_nhwc_fwd_params,"ax",@progbits
	.align	128
        .global         _Z35group_norm_nhwc_fwd_one_pass_kernelI11Bf16IOBf16WLi64ELi128ELi512EEv26Group_norm_nhwc_fwd_params
        .type           _Z35group_norm_nhwc_fwd_one_pass_kernelI11Bf16IOBf16WLi64ELi128ELi512EEv26Group_norm_nhwc_fwd_params,@function
        .size           _Z35group_norm_nhwc_fwd_one_pass_kernelI11Bf16IOBf16WLi64ELi128ELi512EEv26Group_norm_nhwc_fwd_params,(.L_x_4920 - _Z35group_norm_nhwc_fwd_one_pass_kernelI11Bf16IOBf16WLi64ELi128ELi512EEv26Group_norm_nhwc_fwd_params)
        .other          _Z35group_norm_nhwc_fwd_one_pass_kernelI11Bf16IOBf16WLi64ELi128ELi512EEv26Group_norm_nhwc_fwd_params,@"STO_CUDA_ENTRY STV_DEFAULT"
_Z35group_norm_nhwc_fwd_one_pass_kernelI11Bf16IOBf16WLi64ELi128ELi512EEv26Group_norm_nhwc_fwd_params:
.text._Z35group_norm_nhwc_fwd_one_pass_kernelI11Bf16IOBf16WLi64ELi128ELi512EEv26Group_norm_nhwc_fwd_params:
        /* <DEDUP_REMOVED lines=40> */
.L_x_2164:
[----:B-1----:R-:W1:Y:S01]  /*0280*/  LDC R17, c[0x0][0x3f8] ;  /* 0x0000fe00ff117b82 */ /* 0x002e620000000800 */
[----:B------:R-:W-:Y:S01]  /*0290*/  IABS R16, R44 ;  /* 0x0000002c00107213 */ /* 0x000fe20000000000 */
[----:B--2---:R-:W2:Y:S01]  /*02a0*/  LDCU.64 UR10, c[0x0][0x3e8] ;  /* 0x00007d00ff0a77ac */ /* 0x004ea20008000a00 */
[C---:B0-----:R-:W-:Y:S02]  /*02b0*/  IADD3 R27, PT, PT, R51.reuse, 0x18, RZ ;  /* 0x00000018331b7810 */ /* 0x041fe40007ffe0ff */
[----:B------:R-:W-:Y:S01]  /*02c0*/  IADD3 R31, PT, PT, R51, 0x8, RZ ;  /* 0x00000008331f7810 */ /* 0x000fe20007ffe0ff */
[----:B---3--:R-:W3:Y:S01]  /*02d0*/  LDCU.64 UR12, c[0x0][0x3f0] ;  /* 0x00007e00ff0c77ac */ /* 0x008ee20008000a00 */
[----:B------:R-:W-:Y:S02]  /*02e0*/  SHF.R.S32.HI R35, RZ, 0x1f, R27 ;  /* 0x0000001fff237819 */ /* 0x000fe4000001141b */
[----:B------:R-:W-:Y:S02]  /*02f0*/  SHF.R.S32.HI R33, RZ, 0x1f, R31 ;  /* 0x0000001fff217819 */ /* 0x000fe4000001141f */
[----:B--2---:R-:W-:-:S02]  /*0300*/  ISETP.GE.U32.AND P5, PT, R31, UR10, PT ;  /* 0x0000000a1f007c0c */ /* 0x004fc4000bfa6070 */
[----:B-1--4-:R-:W-:Y:S02]  /*0310*/  IABS R14, R17 ;  /* 0x00000011000e7213 */ /* 0x012fe40000000000 */
[----:B------:R-:W-:Y:S02]  /*0320*/  ISETP.NE.AND P4, PT, R17, RZ, PT ;  /* 0x000000ff1100720c */ /* 0x000fe40003f85270 */
[----:B------:R-:W1:Y:S01]  /*0330*/  I2F.RP R11, R14 ;  /* 0x0000000e000b7306 */ /* 0x000e620000209400 */
        /* <DEDUP_REMOVED lines=237> */
.L_x_2122:
[----:B------:R-:W-:Y:S05]  /*1210*/  BSYNC.RECONVERGENT B0 ;  /* 0x0000000000007941 */ /* 0x000fea0003800200 */
.L_x_2121:
        /* <DEDUP_REMOVED lines=46> */
.L_x_2124:
[----:B------:R-:W-:Y:S05]  /*1500*/  BSYNC.RECONVERGENT B0 ;  /* 0x0000000000007941 */ /* 0x000fea0003800200 */
.L_x_2123:
        /* <DEDUP_REMOVED lines=25> */
.L_x_2127:
[----:B-1----:R-:W2:Y:S04]  /*16a0*/  LDG.E.STRONG.GPU R14, desc[UR8][R12.64] ;  /* 0x000000080c0e7981 */ /* 0x002ea8000c1ef900 */
[----:B--2---:R-:W-:Y:S01]  /*16b0*/  CCTL.IVALL ;  /* 0x00000000ff00798f */ /* 0x004fe20002000000 */
[----:B------:R-:W-:Y:S05]  /*16c0*/  YIELD ;  /* 0x0000000000007946 */ /* 0x000fea0003800000 */
[----:B------:R-:W-:-:S13]  /*16d0*/  ISETP.NE.AND P4, PT, R14, R21, PT ;  /* 0x000000150e00720c */ /* 0x000fda0003f85270 */
[----:B------:R-:W-:Y:S05]  /*16e0*/  @P4 BRA `(.L_x_2127) ;  /* 0xfffffffc00ec4947 */ /* 0x000fea000383ffff */
.L_x_2126:
[----:B------:R-:W-:Y:S05]  /*16f0*/  WARPSYNC.ALL ;  /* 0x0000000000007948 */ /* 0x000fea0003800000 */
[----:B------:R-:W-:Y:S01]  /*1700*/  BAR.SYNC.DEFER_BLOCKING 0x0 ;  /* 0x0000000000007b1d */ /* 0x000fe20000010000 */
[----:B------:R-:W-:-:S05]  /*1710*/  HFMA2 R20, -RZ, RZ, 0, 0 ;  /* 0x00000000ff147431 */ /* 0x000fca00000001ff */
[----:B------:R-:W-:Y:S05]  /*1720*/  @!P2 BRA `(.L_x_2128) ;  /* 0x00000004001ca947 */ /* 0x000fea0003800000 */
[C-C-:B-1----:R-:W-:Y:S01]  /*1730*/  IMAD R18, R4.reuse, 0x7, R0.reuse ;  /* 0x0000000704127824 */ /* 0x142fe200078e0200 */
[CC--:B------:R-:W-:Y:S01]  /*1740*/  LEA R22, R4.reuse, R0.reuse, 0x1 ;  /* 0x0000000004167211 */ /* 0x0c0fe200078e08ff */
[C-C-:B------:R-:W-:Y:S01]  /*1750*/  IMAD R21, R4.reuse, 0x3, R0.reuse ;  /* 0x0000000304157824 */ /* 0x140fe200078e0200 */
[C---:B------:R-:W-:Y:S01]  /*1760*/  LEA R26, R4.reuse, R0, 0x2 ;  /* 0x00000000041a7211 */ /* 0x040fe200078e10ff */
[--C-:B------:R-:W-:Y:S01]  /*1770*/  IMAD R20, R4, 0x5, R0.reuse ;  /* 0x0000000504147824 */ /* 0x100fe200078e0200 */
[----:B------:R-:W-:Y:S01]  /*1780*/  IADD3 R25, PT, PT, R0, R4, RZ ;  /* 0x0000000400197210 */ /* 0x000fe20007ffe0ff */
[----:B------:R-:W-:Y:S01]  /*1790*/  IMAD R27, R4, 0x6, R0 ;  /* 0x00000006041b7824 */ /* 0x000fe200078e0200 */
[----:B------:R-:W-:Y:S01]  /*17a0*/  IADD3 R24, PT, PT, -R43, RZ, RZ ;  /* 0x000000ff2b187210 */ /* 0x000fe20007ffe1ff */
[----:B------:R-:W-:Y:S01]  /*17b0*/  UMOV UR4, URZ ;  /* 0x000000ff00047c82 */ /* 0x000fe20008000000 */
[----:B------:R-:W-:Y:S02]  /*17c0*/  MOV R23, R0 ;  /* 0x0000000000177202 */ /* 0x000fe40000000f00 */
[----:B--2---:R-:W-:-:S07]  /*17d0*/  LOP3.LUT R19, R5, 0x7ffffff8, RZ, 0xc0, !PT ;  /* 0x7ffffff805137812 */ /* 0x004fce00078ec0ff */
.L_x_2129:
        /* <DEDUP_REMOVED lines=60> */
.L_x_2128:
        /* <DEDUP_REMOVED lines=35> */
.L_x_2130:
        /* <DEDUP_REMOVED lines=18> */
.L_x_2131:
        /* <DEDUP_REMOVED lines=9> */
.L_x_2132:
[----:B------:R-:W-:Y:S05]  /*1f80*/  BSYNC.RECONVERGENT B0 ;  /* 0x0000000000007941 */ /* 0x000fea0003800200 */
.L_x_2125:
[----:B------:R-:W4:Y:S01]  /*1f90*/  S2UR UR7, SR_CgaCtaId ;  /* 0x00000000000779c3 */ /* 0x000f220000008800 */
[----:B------:R-:W5:Y:S01]  /*1fa0*/  LDCU UR10, c[0x0][0x414] ;  /* 0x00008280ff0a77ac */ /* 0x000f620008000800 */
[----:B------:R-:W-:Y:S01]  /*1fb0*/  IADD3 R53, PT, PT, R52, R53, RZ ;  /* 0x0000003534357210 */ /* 0x000fe20007ffe0ff */
[----:B------:R-:W-:-:S05]  /*1fc0*/  UMOV UR4, 0x400 ;  /* 0x0000040000047882 */ /* 0x000fca0000000000 */
[----:B------:R-:W0:Y:S08]  /*1fd0*/  @P0 LDC.64 R12, c[0x0][0x388] ;  /* 0x0000e200ff0c0b82 */ /* 0x000e300000000a00 */
[----:B-12---:R-:W1:Y:S01]  /*1fe0*/  LDC.64 R18, c[0x0][0x398] ;  /* 0x0000e600ff127b82 */ /* 0x006e620000000a00 */
[----:B----4-:R-:W-:-:S07]  /*1ff0*/  ULEA UR4, UR7, UR4, 0x18 ;  /* 0x0000000407047291 */ /* 0x010fce000f8ec0ff */
[----:B------:R-:W2:Y:S01]  /*2000*/  LDC.64 R14, c[0x0][0x3a0] ;  /* 0x0000e800ff0e7b82 */ /* 0x000ea20000000a00 */
[----:B0-----:R-:W-:-:S04]  /*2010*/  @P0 IMAD.WIDE R20, R44, 0x8, R12 ;  /* 0x000000082c140825 */ /* 0x001fc800078e020c */
[----:B-----5:R-:W-:Y:S01]  /*2020*/  @P0 FMUL.FTZ R12, R16, UR10 ;  /* 0x0000000a100c0c20 */ /* 0x020fe20008410000 */
[----:B------:R-:W-:Y:S01]  /*2030*/  @P0 FMUL.FTZ R13, R17, UR10 ;  /* 0x0000000a110d0c20 */ /* 0x000fe20008410000 */
[----:B------:R3:W-:Y:S04]  /*2040*/  @!P3 STS.64 [UR4+0x98], R16 ;  /* 0x00009810ff00b988 */ /* 0x0007e80008000a04 */
[----:B------:R-:W-:Y:S01]  /*2050*/  @P0 STG.E.64 desc[UR8][R20.64], R12 ;  /* 0x0000000c14000986 */ /* 0x000fe2000c101b08 */
[C---:B-1----:R-:W-:Y:S01]  /*2060*/  IMAD.WIDE R18, R53.reuse, 0x2, R18 ;  /* 0x0000000235127825 */ /* 0x042fe200078e0212 */
[----:B------:R-:W-:Y:S03]  /*2070*/  BAR.SYNC.DEFER_BLOCKING 0x0 ;  /* 0x0000000000007b1d */ /* 0x000fe60000010000 */
[----:B--2---:R-:W-:-:S03]  /*2080*/  IMAD.WIDE R14, R53, 0x2, R14 ;  /* 0x00000002350e7825 */ /* 0x004fc600078e020e */
[----:B------:R-:W2:Y:S04]  /*2090*/  LDG.E.U16 R23, desc[UR8][R18.64] ;  /* 0x0000000812177981 */ /* 0x000ea8000c1e1500 */
[----:B------:R2:W4:Y:S04]  /*20a0*/  LDG.E.U16 R24, desc[UR8][R18.64+0x2] ;  /* 0x0000020812187981 */ /* 0x000528000c1e1500 */
[----:B------:R-:W5:Y:S04]  /*20b0*/  LDG.E.U16 R25, desc[UR8][R14.64] ;  /* 0x000000080e197981 */ /* 0x000f68000c1e1500 */
[----:B------:R-:W5:Y:S01]  /*20c0*/  LDG.E.U16 R26, desc[UR8][R14.64+0x2] ;  /* 0x000002080e1a7981 */ /* 0x000f62000c1e1500 */
[----:B---3--:R-:W-:Y:S01]  /*20d0*/  HFMA2 R17, -RZ, RZ, 1.875, 0 ;  /* 0x3f800000ff117431 */ /* 0x008fe200000001ff */
[----:B------:R-:W-:Y:S02]  /*20e0*/  BSSY.RECONVERGENT B0, `(.L_x_2133) ;  /* 0x00001d5000007945 */ /* 0x000fe40003800200 */
[----:B------:R-:W0:Y:S02]  /*20f0*/  LDS.64 R12, [UR4+0x98] ;  /* 0x00009804ff0c7984 */ /* 0x000e240008000a00 */
[----:B0-----:R-:W-:-:S04]  /*2100*/  FMUL.FTZ R16, R12, UR10 ;  /* 0x0000000a0c107c20 */ /* 0x001fc80008410000 */
[----:B------:R-:W-:-:S04]  /*2110*/  FMUL.FTZ R22, R16, R16 ;  /* 0x0000001010167220 */ /* 0x000fc80000410000 */
[----:B------:R-:W-:-:S05]  /*2120*/  FFMA.FTZ R22, R13, UR10, -R22 ;  /* 0x0000000a0d167c23 */ /* 0x000fca0008010816 */
[----:B------:R-:W-:-:S13]  /*2130*/  FSETP.GTU.FTZ.AND P2, PT, R22, RZ, PT ;  /* 0x000000ff1600720b */ /* 0x000fda0003f5c000 */
[----:B------:R-:W0:Y:S02]  /*2140*/  @P2 LDC R13, c[0x0][0x3a8] ;  /* 0x0000ea00ff0d2b82 */ /* 0x000e240000000800 */
[----:B0-----:R-:W-:Y:S01]  /*2150*/  @P2 FADD.FTZ R12, R22, R13 ;  /* 0x0000000d160c2221 */ /* 0x001fe20000010000 */
[----:B------:R-:W-:-:S03]  /*2160*/  IADD3 R22, PT, PT, R51, 0x8, RZ ;  /* 0x0000000833167810 */ /* 0x000fc60007ffe0ff */
[----:B------:R0:W1:Y:S01]  /*2170*/  @P2 MUFU.RSQ R17, R12 ;  /* 0x0000000c00112308 */ /* 0x0000620000001400 */
[----:B--2---:R-:W-:Y:S02]  /*2180*/  SHF.L.U32 R18, R23, 0x10, RZ ;  /* 0x0000001017127819 */ /* 0x004fe400000006ff */
[----:B----4-:R-:W-:Y:S02]  /*2190*/  SHF.L.U32 R19, R24, 0x10, RZ ;  /* 0x0000001018137819 */ /* 0x010fe400000006ff */
[----:B-----5:R-:W-:Y:S02]  /*21a0*/  SHF.L.U32 R20, R25, 0x10, RZ ;  /* 0x0000001019147819 */ /* 0x020fe400000006ff */
[----:B------:R-:W-:Y:S01]  /*21b0*/  SHF.L.U32 R21, R26, 0x10, RZ ;  /* 0x000000101a157819 */ /* 0x000fe200000006ff */
[----:B01----:R-:W-:Y:S06]  /*21c0*/  BRA.U UP0, `(.L_x_2134) ;  /* 0x0000000900f07547 */ /* 0x003fec000b800000 */
        /* <DEDUP_REMOVED lines=9> */
[----:B------:R-:W-:Y:S02]  /*2260*/  ISETP.GE.U32.AND P1, PT, R23, UR12, PT ;  /* 0x0000000c17007c0c */ /* 0x000fe4000bf26070 */
[----:B------:R-:W-:-:S07]  /*2270*/  ISETP.GE.AND.EX P3, PT, R25, UR13, PT, P3 ;  /* 0x0000000d19007c0c */ /* 0x000fce000bf66330 */
[----:B------:R-:W-:Y:S06]  /*2280*/  @P2 BRA `(.L_x_2136) ;  /* 0x0000000000482947 */ /* 0x000fec0003800000 */
[----:B------:R-:W0:Y:S01]  /*2290*/  LDCU.64 UR14, c[0x0][0x3e0] ;  /* 0x00007c00ff0e77ac */ /* 0x000e220008000a00 */
[----:B------:R-:W-:Y:S01]  /*22a0*/  MOV R12, R56 ;  /* 0x00000038000c7202 */ /* 0x000fe20000000f00 */
[--C-:B------:R-:W-:Y:S01]  /*22b0*/  FADD.FTZ R14, R11, -R16.reuse ;  /* 0x800000100b0e7221 */ /* 0x100fe20000010000 */
[----:B------:R-:W-:Y:S01]  /*22c0*/  MOV R13, R55 ;  /* 0x00000037000d7202 */ /* 0x000fe20000000f00 */
[----:B------:R-:W1:Y:S01]  /*22d0*/  LDCU.64 UR10, c[0x0][0x380] ;  /* 0x00007000ff0a77ac */ /* 0x000e620008000a00 */
[----:B------:R-:W-:Y:S01]  /*22e0*/  FADD.FTZ R28, R28, -R16 ;  /* 0x800000101c1c7221 */ /* 0x000fe20000010000 */
[----:B------:R-:W-:-:S03]  /*22f0*/  FMUL.FTZ R11, R14, R17 ;  /* 0x000000110e0b7220 */ /* 0x000fc60000410000 */
[----:B------:R-:W-:Y:S01]  /*2300*/  FMUL.FTZ R28, R28, R17 ;  /* 0x000000111c1c7220 */ /* 0x000fe20000410000 */
[----:B------:R-:W-:-:S03]  /*2310*/  FFMA.FTZ R11, R18, R11, R20 ;  /* 0x0000000b120b7223 */ /* 0x000fc60000010014 */
        /* <DEDUP_REMOVED lines=9> */
.L_x_2136:
[----:B------:R-:W-:Y:S05]  /*23b0*/  BSYNC.RECONVERGENT B1 ;  /* 0x0000000000017941 */ /* 0x000fea0003800200 */
.L_x_2135:
[----:B------:R-:W-:Y:S04]  /*23c0*/  BSSY.RECONVERGENT B1, `(.L_x_2137) ;  /* 0x0000014000017945 */ /* 0x000fe80003800200 */
[----:B------:R-:W-:Y:S05]  /*23d0*/  @P3 BRA `(.L_x_2138) ;  /* 0x0000000000483947 */ /* 0x000fea0003800000 */
[----:B------:R-:W1:Y:S01]  /*23e0*/  LDCU.64 UR10, c[0x0][0x3e0] ;  /* 0x00007c00ff0a77ac */ /* 0x000e620008000a00 */
[----:B------:R-:W-:Y:S01]  /*23f0*/  MOV R12, R56 ;  /* 0x00000038000c7202 */ /* 0x000fe20000000f00 */
[--C-:B0-----:R-:W-:Y:S01]  /*2400*/  FADD.FTZ R14, R29, -R16.reuse ;  /* 0x800000101d0e7221 */ /* 0x101fe20000010000 */
[----:B------:R-:W-:Y:S01]  /*2410*/  MOV R13, R55 ;  /* 0x00000037000d7202 */ /* 0x000fe20000000f00 */
[----:B------:R-:W0:Y:S01]  /*2420*/  LDCU.64 UR14, c[0x0][0x380] ;  /* 0x00007000ff0e77ac */ /* 0x000e220008000a00 */
[----:B------:R-:W-:Y:S01]  /*2430*/  FADD.FTZ R30, R30, -R16 ;  /* 0x800000101e1e7221 */ /* 0x000fe20000010000 */
[----:B------:R-:W-:-:S03]  /*2440*/  FMUL.FTZ R11, R14, R17 ;  /* 0x000000110e0b7220 */ /* 0x000fc60000410000 */
[----:B------:R-:W-:Y:S01]  /*2450*/  FMUL.FTZ R30, R30, R17 ;  /* 0x000000111e1e7220 */ /* 0x000fe20000410000 */
[----:B------:R-:W-:-:S03]  /*2460*/  FFMA.FTZ R11, R18, R11, R20 ;  /* 0x0000000b120b7223 */ /* 0x000fc60000010014 */
        /* <DEDUP_REMOVED lines=9> */
.L_x_2138:
[----:B------:R-:W-:Y:S05]  /*2500*/  BSYNC.RECONVERGENT B1 ;  /* 0x0000000000017941 */ /* 0x000fea0003800200 */
.L_x_2137:
[----:B------:R-:W-:Y:S01]  /*2510*/  SHF.R.S32.HI R25, RZ, 0x1f, R24 ;  /* 0x0000001fff197819 */ /* 0x000fe20000011418 */
[----:B------:R-:W-:Y:S01]  /*2520*/  BSSY.RECONVERGENT B1, `(.L_x_2139) ;  /* 0x000001f000017945 */ /* 0x000fe20003800200 */
[----:B------:R-:W-:Y:S02]  /*2530*/  ISETP.GE.U32.AND P6, PT, R49, UR12, PT ;  /* 0x0000000c31007c0c */ /* 0x000fe4000bfc6070 */
[----:B------:R-:W-:Y:S02]  /*2540*/  ISETP.GE.AND.EX P5, PT, R25, UR13, PT, P5 ;  /* 0x0000000d19007c0c */ /* 0x000fe4000bfa6350 */
[----:B------:R-:W-:Y:S02]  /*2550*/  ISETP.GE.U32.AND P2, PT, R48, UR12, PT ;  /* 0x0000000c30007c0c */ /* 0x000fe4000bf46070 */
[----:B01----:R-:W-:Y:S02]  /*2560*/  SHF.R.S32.HI R11, RZ, 0x1f, R23 ;  /* 0x0000001fff0b7819 */ /* 0x003fe40000011417 */
        /* <DEDUP_REMOVED lines=16> */
[----:B------:R-:W-:Y:S01]  /*2670*/  FFMA.FTZ R22, R18, R15, R20 ;  /* 0x0000000f12167223 */ /* 0x000fe20000010014 */
[----:B0-----:R-:W-:Y:S02]  /*2680*/  IMAD R25, R25, UR10, RZ ;  /* 0x0000000a19197c24 */ /* 0x001fe4000f8e02ff */
[----:B------:R-:W-:-:S04]  /*2690*/  IMAD.WIDE.U32 R12, R24, UR10, R12 ;  /* 0x0000000a180c7c25 */ /* 0x000fc8000f8e000c */
[----:B------:R-:W-:Y:S02]  /*26a0*/  IMAD R27, R24, UR11, R25 ;  /* 0x0000000b181b7c24 */ /* 0x000fe4000f8e0219 */
[----:B------:R-:W-:Y:S01]  /*26b0*/  FFMA.FTZ R25, R19, R14, R21 ;  /* 0x0000000e13197223 */ /* 0x000fe20000010015 */
[C---:B-1----:R-:W-:Y:S02]  /*26c0*/  LEA R14, P5, R12.reuse, UR14, 0x1 ;  /* 0x0000000e0c0e7c11 */ /* 0x042fe4000f8a08ff */
[----:B------:R-:W-:Y:S02]  /*26d0*/  IADD3 R27, PT, PT, R13, R27, RZ ;  /* 0x0000001b0d1b7210 */ /* 0x000fe40007ffe0ff */
[----:B------:R-:W-:Y:S02]  /*26e0*/  F2FP.BF16.F32.PACK_AB R13, R25, R22 ;  /* 0x00000016190d723e */ /* 0x000fe400000010ff */
[----:B------:R-:W-:-:S05]  /*26f0*/  LEA.HI.X R15, R12, UR15, R27, 0x1, P5 ;  /* 0x0000000f0c0f7c11 */ /* 0x000fca000a8f0c1b */
[----:B------:R0:W-:Y:S02]  /*2700*/  STG.E desc[UR8][R14.64], R13 ;  /* 0x0000000d0e007986 */ /* 0x0001e4000c101908 */
.L_x_2140:
[----:B------:R-:W-:Y:S05]  /*2710*/  BSYNC.RECONVERGENT B1 ;  /* 0x0000000000017941 */ /* 0x000fea0003800200 */
.L_x_2139:
[----:B------:R-:W-:Y:S04]  /*2720*/  BSSY.RECONVERGENT B1, `(.L_x_2141) ;  /* 0x0000014000017945 */ /* 0x000fe80003800200 */
[----:B------:R-:W-:Y:S05]  /*2730*/  @P1 BRA `(.L_x_2142) ;  /* 0x0000000000481947 */ /* 0x000fea0003800000 */
[----:B------:R-:W1:Y:S01]  /*2740*/  LDCU.64 UR10, c[0x0][0x3e0] ;  /* 0x00007c00ff0a77ac */ /* 0x000e620008000a00 */
[----:B------:R-:W-:Y:S01]  /*2750*/  MOV R12, R56 ;  /* 0x00000038000c7202 */ /* 0x000fe20000000f00 */
[--C-:B------:R-:W-:Y:S01]  /*2760*/  FADD.FTZ R34, R34, -R16.reuse ;  /* 0x8000001022227221 */ /* 0x100fe20000010000 */
[----:B0-----:R-:W-:Y:S01]  /*2770*/  MOV R13, R55 ;  /* 0x00000037000d7202 */ /* 0x001fe20000000f00 */
[----:B------:R-:W0:Y:S01]  /*2780*/  LDCU.64 UR14, c[0x0][0x380] ;  /* 0x00007000ff0e77ac */ /* 0x000e220008000a00 */
[----:B------:R-:W-:-:S04]  /*2790*/  FADD.FTZ R14, R33, -R16 ;  /* 0x80000010210e7221 */ /* 0x000fc80000010000 */
[-C--:B------:R-:W-:Y:S01]  /*27a0*/  FMUL.FTZ R14, R14, R17.reuse ;  /* 0x000000110e0e7220 */ /* 0x080fe20000410000 */
[----:B-1----:R-:W-:Y:S02]  /*27b0*/  IMAD R22, R11, UR10, RZ ;  /* 0x0000000a0b167c24 */ /* 0x002fe4000f8e02ff */
[----:B------:R-:W-:Y:S01]  /*27c0*/  FMUL.FTZ R11, R34, R17 ;  /* 0x00000011220b7220 */ /* 0x000fe20000410000 */
[----:B------:R-:W-:-:S04]  /*27d0*/  IMAD.WIDE.U32 R12, R23, UR10, R12 ;  /* 0x0000000a170c7c25 */ /* 0x000fc8000f8e000c */
[----:B------:R-:W-:Y:S01]  /*27e0*/  FFMA.FTZ R11, R18, R11, R20 ;  /* 0x0000000b120b7223 */ /* 0x000fe20000010014 */
[----:B------:R-:W-:Y:S02]  /*27f0*/  IMAD R23, R23, UR11, R22 ;  /* 0x0000000b17177c24 */ /* 0x000fe4000f8e0216 */
[----:B------:R-:W-:Y:S01]  /*2800*/  FFMA.FTZ R22, R19, R14, R21 ;  /* 0x0000000e13167223 */ /* 0x000fe20000010015 */
[----:B0-----:R-:W-:Y:S02]  /*2810*/  LEA R14, P1, R12, UR14, 0x1 ;  /* 0x0000000e0c0e7c11 */ /* 0x001fe4000f8208ff */
[----:B------:R-:W-:Y:S02]  /*2820*/  IADD3 R23, PT, PT, R13, R23, RZ ;  /* 0x000000170d177210 */ /* 0x000fe40007ffe0ff */
[----:B------:R-:W-:Y:S02]  /*2830*/  F2FP.BF16.F32.PACK_AB R11, R22, R11 ;  /* 0x0000000b160b723e */ /* 0x000fe400000010ff */
[----:B------:R-:W-:-:S05]  /*2840*/  LEA.HI.X R15, R12, UR15, R23, 0x1, P1 ;  /* 0x0000000f0c0f7c11 */ /* 0x000fca00088f0c17 */
[----:B------:R1:W-:Y:S02]  /*2850*/  STG.E desc[UR8][R14.64], R11 ;  /* 0x0000000b0e007986 */ /* 0x0003e4000c101908 */
.L_x_2142:
[----:B------:R-:W-:Y:S05]  /*2860*/  BSYNC.RECONVERGENT B1 ;  /* 0x0000000000017941 */ /* 0x000fea0003800200 */
.L_x_2141:
[----:B------:R-:W-:Y:S04]  /*2870*/  BSSY.RECONVERGENT B1, `(.L_x_2143) ;  /* 0x0000014000017945 */ /* 0x000fe80003800200 */
[----:B------:R-:W-:Y:S05]  /*2880*/  @P6 BRA `(.L_x_2144) ;  /* 0x0000000000486947 */ /* 0x000fea0003800000 */
[----:B------:R-:W2:Y:S01]  /*2890*/  LDCU.64 UR10, c[0x0][0x3e0] ;  /* 0x00007c00ff0a77ac */ /* 0x000ea20008000a00 */
[----:B------:R-:W-:Y:S01]  /*28a0*/  MOV R12, R56 ;  /* 0x00000038000c7202 */ /* 0x000fe20000000f00 */
[--C-:B01----:R-:W-:Y:S01]  /*28b0*/  FADD.FTZ R14, R35, -R16.reuse ;  /* 0x80000010230e7221 */ /* 0x103fe20000010000 */
[----:B------:R-:W-:Y:S01]  /*28c0*/  MOV R13, R55 ;  /* 0x00000037000d7202 */ /* 0x000fe20000000f00 */
[----:B------:R-:W0:Y:S01]  /*28d0*/  LDCU.64 UR14, c[0x0][0x380] ;  /* 0x00007000ff0e77ac */ /* 0x000e220008000a00 */
[----:B------:R-:W-:Y:S01]  /*28e0*/  FADD.FTZ R36, R36, -R16 ;  /* 0x8000001024247221 */ /* 0x000fe20000010000 */
[----:B------:R-:W-:-:S03]  /*28f0*/  FMUL.FTZ R11, R14, R17 ;  /* 0x000000110e0b7220 */ /* 0x000fc60000410000 */
[----:B------:R-:W-:Y:S01]  /*2900*/  FMUL.FTZ R36, R36, R17 ;  /* 0x0000001124247220 */ /* 0x000fe20000410000 */
[----:B------:R-:W-:-:S03]  /*2910*/  FFMA.FTZ R11, R18, R11, R20 ;  /* 0x0000000b120b7223 */ /* 0x000fc60000010014 */
        /* <DEDUP_REMOVED lines=9> */
.L_x_2144:
[----:B------:R-:W-:Y:S05]  /*29b0*/  BSYNC.RECONVERGENT B1 ;  /* 0x0000000000017941 */ /* 0x000fea0003800200 */
.L_x_2143:
[----:B------:R-:W-:Y:S04]  /*29c0*/  BSSY.RECONVERGENT B1, `(.L_x_2145) ;  /* 0x0000014000017945 */ /* 0x000fe80003800200 */
[----:B------:R-:W-:Y:S05]  /*29d0*/  @P2 BRA `(.L_x_2146) ;  /* 0x0000000000482947 */ /* 0x000fea0003800000 */
[----:B------:R-:W3:Y:S01]  /*29e0*/  LDCU.64 UR10, c[0x0][0x3e0] ;  /* 0x00007c00ff0a77ac */ /* 0x000ee20008000a00 */
[----:B------:R-:W-:Y:S01]  /*29f0*/  MOV R12, R56 ;  /* 0x00000038000c7202 */ /* 0x000fe20000000f00 */
[--C-:B------:R-:W-:Y:S01]  /*2a00*/  FADD.FTZ R38, R38, -R16.reuse ;  /* 0x8000001026267221 */ /* 0x100fe20000010000 */
[----:B0-----:R-:W-:Y:S01]  /*2a10*/  MOV R13, R55 ;  /* 0x00000037000d7202 */ /* 0x001fe20000000f00 */
[----:B------:R-:W0:Y:S01]  /*2a20*/  LDCU.64 UR14, c[0x0][0x380] ;  /* 0x00007000ff0e77ac */ /* 0x000e220008000a00 */
[----:B-12---:R-:W-:Y:S01]  /*2a30*/  FADD.FTZ R14, R37, -R16 ;  /* 0x80000010250e7221 */ /* 0x006fe20000010000 */
[----:B------:R-:W-:-:S03]  /*2a40*/  FMUL.FTZ R11, R38, R17 ;  /* 0x00000011260b7220 */ /* 0x000fc60000410000 */
[----:B------:R-:W-:Y:S01]  /*2a50*/  FMUL.FTZ R14, R14, R17 ;  /* 0x000000110e0e7220 */ /* 0x000fe20000410000 */
[----:B------:R-:W-:-:S03]  /*2a60*/  FFMA.FTZ R11, R18, R11, R20 ;  /* 0x0000000b120b7223 */ /* 0x000fc60000010014 */
        /* <DEDUP_REMOVED lines=9> */
.L_x_2146:
[----:B------:R-:W-:Y:S05]  /*2b00*/  BSYNC.RECONVERGENT B1 ;  /* 0x0000000000017941 */ /* 0x000fea0003800200 */
.L_x_2145:
[----:B------:R-:W-:Y:S04]  /*2b10*/  BSSY.RECONVERGENT B1, `(.L_x_2147) ;  /* 0x0000014000017945 */ /* 0x000fe80003800200 */
[----:B------:R-:W-:Y:S05]  /*2b20*/  @P3 BRA `(.L_x_2148) ;  /* 0x0000000000483947 */ /* 0x000fea0003800000 */
[----:B------:R-:W4:Y:S01]  /*2b30*/  LDCU.64 UR10, c[0x0][0x3e0] ;  /* 0x00007c00ff0a77ac */ /* 0x000f220008000a00 */
[----:B------:R-:W-:Y:S01]  /*2b40*/  MOV R12, R56 ;  /* 0x00000038000c7202 */ /* 0x000fe20000000f00 */
[--C-:B------:R-:W-:Y:S01]  /*2b50*/  FADD.FTZ R40, R40, -R16.reuse ;  /* 0x8000001028287221 */ /* 0x100fe20000010000 */
[----:B0-----:R-:W-:Y:S01]  /*2b60*/  MOV R13, R55 ;  /* 0x00000037000d7202 */ /* 0x001fe20000000f00 */
[----:B------:R-:W0:Y:S01]  /*2b70*/  LDCU.64 UR14, c[0x0][0x380] ;  /* 0x00007000ff0e77ac */ /* 0x000e220008000a00 */
[----:B-123--:R-:W-:Y:S01]  /*2b80*/  FADD.FTZ R14, R39, -R16 ;  /* 0x80000010270e7221 */ /* 0x00efe20000010000 */
[----:B------:R-:W-:-:S03]  /*2b90*/  FMUL.FTZ R11, R40, R17 ;  /* 0x00000011280b7220 */ /* 0x000fc60000410000 */
[----:B------:R-:W-:Y:S01]  /*2ba0*/  FMUL.FTZ R14, R14, R17 ;  /* 0x000000110e0e7220 */ /* 0x000fe20000410000 */
[----:B------:R-:W-:Y:S01]  /*2bb0*/  FFMA.FTZ R11, R18, R11, R20 ;  /* 0x0000000b120b7223 */ /* 0x000fe20000010014 */
[----:B----4-:R-:W-:Y:S02]  /*2bc0*/  IMAD R22, R9, UR10, RZ ;  /* 0x0000000a09167c24 */ /* 0x010fe4000f8e02ff */
        /* <DEDUP_REMOVED lines=8> */
.L_x_2148:
[----:B------:R-:W-:Y:S05]  /*2c50*/  BSYNC.RECONVERGENT B1 ;  /* 0x0000000000017941 */ /* 0x000fea0003800200 */
.L_x_2147:
[----:B------:R-:W-:Y:S05]  /*2c60*/  @P4 BRA `(.L_x_2149) ;  /* 0x0000001000704947 */ /* 0x000fea0003800000 */
[----:B------:R-:W0:Y:S01]  /*2c70*/  LDCU.64 UR10, c[0x0][0x3e0] ;  /* 0x00007c00ff0a77ac */ /* 0x000e220008000a00 */
[--C-:B------:R-:W-:Y:S01]  /*2c80*/  FADD.FTZ R42, R42, -R16.reuse ;  /* 0x800000102a2a7221 */ /* 0x100fe20000010000 */
[----:B------:R-:W-:Y:S01]  /*2c90*/  MOV R54, R56 ;  /* 0x0000003800367202 */ /* 0x000fe20000000f00 */
[----:B------:R-:W-:Y:S01]  /*2ca0*/  FADD.FTZ R16, R41, -R16 ;  /* 0x8000001029107221 */ /* 0x000fe20000010000 */
[----:B------:R-:W5:Y:S01]  /*2cb0*/  LDCU.64 UR12, c[0x0][0x380] ;  /* 0x00007000ff0c77ac */ /* 0x000f620008000a00 */
[-C--:B-1234-:R-:W-:Y:S02]  /*2cc0*/  FMUL.FTZ R11, R42, R17.reuse ;  /* 0x000000112a0b7220 */ /* 0x09efe40000410000 */
[----:B------:R-:W-:Y:S02]  /*2cd0*/  FMUL.FTZ R16, R16, R17 ;  /* 0x0000001110107220 */ /* 0x000fe40000410000 */
[----:B------:R-:W-:Y:S02]  /*2ce0*/  FFMA.FTZ R11, R18, R11, R20 ;  /* 0x0000000b120b7223 */ /* 0x000fe40000010014 */
[----:B------:R-:W-:-:S05]  /*2cf0*/  FFMA.FTZ R16, R19, R16, R21 ;  /* 0x0000001013107223 */ /* 0x000fca0000010015 */
[----:B------:R-:W-:Y:S01]  /*2d00*/  F2FP.BF16.F32.PACK_AB R11, R16, R11 ;  /* 0x0000000b100b723e */ /* 0x000fe200000010ff */
[----:B0-----:R-:W-:Y:S02]  /*2d10*/  IMAD R13, R10, UR10, RZ ;  /* 0x0000000a0a0d7c24 */ /* 0x001fe4000f8e02ff */
[----:B------:R-:W-:-:S04]  /*2d20*/  IMAD.WIDE.U32 R54, R46, UR10, R54 ;  /* 0x0000000a2e367c25 */ /* 0x000fc8000f8e0036 */
[----:B------:R-:W-:Y:S01]  /*2d30*/  IMAD R13, R46, UR11, R13 ;  /* 0x0000000b2e0d7c24 */ /* 0x000fe2000f8e020d */
[----:B-----5:R-:W-:-:S04]  /*2d40*/  LEA R12, P1, R54, UR12, 0x1 ;  /* 0x0000000c360c7c11 */ /* 0x020fc8000f8208ff */
[----:B------:R-:W-:-:S04]  /*2d50*/  IADD3 R13, PT, PT, R55, R13, RZ ;  /* 0x0000000d370d7210 */ /* 0x000fc80007ffe0ff */
[----:B------:R-:W-:-:S05]  /*2d60*/  LEA.HI.X R13, R54, UR13, R13, 0x1, P1 ;  /* 0x0000000d360d7c11 */ /* 0x000fca00088f0c0d */
[----:B------:R0:W-:Y:S01]  /*2d70*/  STG.E desc[UR8][R12.64], R11 ;  /* 0x0000000b0c007986 */ /* 0x0001e2000c101908 */
[----:B------:R-:W-:Y:S05]  /*2d80*/  BRA `(.L_x_2149) ;  /* 0x0000001000287947 */ /* 0x000fea0003800000 */
.L_x_2134:
[----:B------:R-:W0:Y:S01]  /*2d90*/  LDCU.64 UR14, c[0x0][0x3e8] ;  /* 0x00007d00ff0e77ac */ /* 0x000e220008000a00 */
[----:B------:R-:W-:Y:S01]  /*2da0*/  SHF.R.S32.HI R25, RZ, 0x1f, R22 ;  /* 0x0000001fff197819 */ /* 0x000fe20000011416 */
[----:B------:R-:W-:Y:S01]  /*2db0*/  BSSY.RECONVERGENT B1, `(.L_x_2150) ;  /* 0x0000024000017945 */ /* 0x000fe20003800200 */
[C---:B------:R-:W-:Y:S02]  /*2dc0*/  IADD3 R24, PT, PT, R51.reuse, 0x10, RZ ;  /* 0x0000001033187810 */ /* 0x040fe40007ffe0ff */
[----:B------:R-:W-:Y:S02]  /*2dd0*/  IADD3 R23, PT, PT, R51, 0x18, RZ ;  /* 0x0000001833177810 */ /* 0x000fe40007ffe0ff */
[----:B0-----:R-:W-:Y:S02]  /*2de0*/  ISETP.GE.U32.AND P2, PT, R22, UR14, PT ;  /* 0x0000000e16007c0c */ /* 0x001fe4000bf46070 */
[----:B------:R-:W-:Y:S02]  /*2df0*/  ISETP.GE.U32.AND P5, PT, R24, UR14, PT ;  /* 0x0000000e18007c0c */ /* 0x000fe4000bfa6070 */
[----:B------:R-:W-:-:S02]  /*2e00*/  ISETP.GE.U32.AND P6, PT, R23, UR14, PT ;  /* 0x0000000e17007c0c */ /* 0x000fc4000bfc6070 */
[----:B------:R-:W-:Y:S01]  /*2e10*/  ISETP.GE.AND.EX P2, PT, R25, UR15, PT, P2 ;  /* 0x0000000f19007c0c */ /* 0x000fe2000bf46320 */
[----:B------:R-:W-:-:S12]  /*2e20*/  @P1 BRA `(.L_x_2151) ;  /* 0x0000000000701947 */ /* 0x000fd80003800000 */
[--C-:B------:R-:W-:Y:S01]  /*2e30*/  FADD.FTZ R12, R11, -R16.reuse ;  /* 0x800000100b0c7221 */ /* 0x100fe20000010000 */
[----:B------:R-:W-:Y:S01]  /*2e40*/  FADD.FTZ R28, R28, -R16 ;  /* 0x800000101c1c7221 */ /* 0x000fe20000010000 */
[----:B------:R-:W0:Y:S01]  /*2e50*/  LDCU.64 UR10, c[0x0][0x3e0] ;  /* 0x00007c00ff0a77ac */ /* 0x000e220008000a00 */
[----:B------:R-:W-:Y:S01]  /*2e60*/  MOV R14, R56 ;  /* 0x00000038000e7202 */ /* 0x000fe20000000f00 */
[-C--:B------:R-:W-:Y:S01]  /*2e70*/  FMUL.FTZ R11, R12, R17.reuse ;  /* 0x000000110c0b7220 */ /* 0x080fe20000410000 */
[----:B------:R-:W-:Y:S01]  /*2e80*/  FMUL.FTZ R28, R28, R17 ;  /* 0x000000111c1c7220 */ /* 0x000fe20000410000 */
[----:B------:R-:W1:Y:S01]  /*2e90*/  LDCU.64 UR12, c[0x0][0x380] ;  /* 0x00007000ff0c77ac */ /* 0x000e620008000a00 */
[----:B------:R-:W-:Y:S01]  /*2ea0*/  MOV R15, R55 ;  /* 0x00000037000f7202 */ /* 0x000fe20000000f00 */
[----:B------:R-:W-:Y:S01]  /*2eb0*/  FFMA.FTZ R12, R18, R11, R20 ;  /* 0x0000000b120c7223 */ /* 0x000fe20000010014 */
        /* <DEDUP_REMOVED lines=19> */
.L_x_2151:
[----:B------:R-:W-:Y:S05]  /*2ff0*/  BSYNC.RECONVERGENT B1 ;  /* 0x0000000000017941 */ /* 0x000fea0003800200 */
.L_x_2150:
[----:B------:R-:W-:Y:S04]  /*3000*/  BSSY.RECONVERGENT B1, `(.L_x_2152) ;  /* 0x000001e000017945 */ /* 0x000fe80003800200 */
[----:B------:R-:W-:Y:S05]  /*3010*/  @P2 BRA `(.L_x_2153) ;  /* 0x0000000000702947 */ /* 0x000fea0003800000 */
[--C-:B0-----:R-:W-:Y:S01]  /*3020*/  FADD.FTZ R12, R29, -R16.reuse ;  /* 0x800000101d0c7221 */ /* 0x101fe20000010000 */
        /* <DEDUP_REMOVED lines=27> */
.L_x_2153:
[----:B------:R-:W-:Y:S05]  /*31e0*/  BSYNC.RECONVERGENT B1 ;  /* 0x0000000000017941 */ /* 0x000fea0003800200 */
.L_x_2152:
[----:B------:R-:W-:Y:S01]  /*31f0*/  SHF.R.S32.HI R29, RZ, 0x1f, R24 ;  /* 0x0000001fff1d7819 */ /* 0x000fe20000011418 */
[----:B------:R-:W-:Y:S01]  /*3200*/  BSSY.RECONVERGENT B1, `(.L_x_2154) ;  /* 0x0000029000017945 */ /* 0x000fe20003800200 */
[----:B------:R-:W-:Y:S02]  /*3210*/  ISETP.GE.U32.AND P1, PT, R49, UR14, PT ;  /* 0x0000000e31007c0c */ /* 0x000fe4000bf26070 */
[----:B------:R-:W-:Y:S02]  /*3220*/  ISETP.GE.AND.EX P5, PT, R29, UR15, PT, P5 ;  /* 0x0000000f1d007c0c */ /* 0x000fe4000bfa6350 */
[----:B------:R-:W-:Y:S02]  /*3230*/  ISETP.GE.U32.AND P2, PT, R48, UR14, PT ;  /* 0x0000000e30007c0c */ /* 0x000fe4000bf46070 */
[----:B-1----:R-:W-:Y:S02]  /*3240*/  SHF.R.S32.HI R11, RZ, 0x1f, R23 ;  /* 0x0000001fff0b7819 */ /* 0x002fe40000011417 */
        /* <DEDUP_REMOVED lines=8> */
[--C-:B0-----:R-:W-:Y:S01]  /*32d0*/  FADD.FTZ R12, R31, -R16.reuse ;  /* 0x800000101f0c7221 */ /* 0x101fe20000010000 */
[----:B------:R-:W-:Y:S01]  /*32e0*/  FADD.FTZ R32, R32, -R16 ;  /* 0x8000001020207221 */ /* 0x000fe20000010000 */
[----:B------:R-:W0:Y:S02]  /*32f0*/  LDCU.64 UR10, c[0x0][0x3e0] ;  /* 0x00007c00ff0a77ac */ /* 0x000e240008000a00 */
[-C--:B------:R-:W-:Y:S01]  /*3300*/  FMUL.FTZ R22, R12, R17.reuse ;  /* 0x000000110c167220 */ /* 0x080fe20000410000 */
[----:B------:R-:W-:Y:S01]  /*3310*/  FMUL.FTZ R13, R32, R17 ;  /* 0x00000011200d7220 */ /* 0x000fe20000410000 */
[----:B------:R-:W1:Y:S02]  /*3320*/  LDCU.64 UR12, c[0x0][0x380] ;  /* 0x00007000ff0c77ac */ /* 0x000e640008000a00 */
[----:B------:R-:W-:Y:S01]  /*3330*/  FFMA.FTZ R27, R19, R22, R21 ;  /* 0x00000016131b7223 */ /* 0x000fe20000010015 */
        /* <DEDUP_REMOVED lines=21> */
.L_x_2155:
[----:B------:R-:W-:Y:S05]  /*3490*/  BSYNC.RECONVERGENT B1 ;  /* 0x0000000000017941 */ /* 0x000fea0003800200 */
.L_x_2154:
[----:B------:R-:W-:Y:S04]  /*34a0*/  BSSY.RECONVERGENT B1, `(.L_x_2156) ;  /* 0x000001e000017945 */ /* 0x000fe80003800200 */
[----:B------:R-:W-:Y:S05]  /*34b0*/  @P6 BRA `(.L_x_2157) ;  /* 0x0000000000706947 */ /* 0x000fea0003800000 */
[--C-:B------:R-:W-:Y:S01]  /*34c0*/  FADD.FTZ R34, R34, -R16.reuse ;  /* 0x8000001022227221 */ /* 0x100fe20000010000 */
[----:B0-----:R-:W-:Y:S01]  /*34d0*/  FADD.FTZ R12, R33, -R16 ;  /* 0x80000010210c7221 */ /* 0x001fe20000010000 */
[----:B------:R-:W0:Y:S02]  /*34e0*/  LDCU.64 UR10, c[0x0][0x3e0] ;  /* 0x00007c00ff0a77ac */ /* 0x000e240008000a00 */
[-C--:B------:R-:W-:Y:S01]  /*34f0*/  FMUL.FTZ R13, R34, R17.reuse ;  /* 0x00000011220d7220 */ /* 0x080fe20000410000 */
[----:B-1----:R-:W-:Y:S01]  /*3500*/  FMUL.FTZ R14, R12, R17 ;  /* 0x000000110c0e7220 */ /* 0x002fe20000410000 */
[----:B------:R-:W1:Y:S02]  /*3510*/  LDCU.64 UR12, c[0x0][0x380] ;  /* 0x00007000ff0c77ac */ /* 0x000e640008000a00 */
[----:B------:R-:W-:Y:S01]  /*3520*/  FFMA.FTZ R15, R18, R13, R20 ;  /* 0x0000000d120f7223 */ /* 0x000fe20000010014 */
        /* <DEDUP_REMOVED lines=21> */
.L_x_2157:
[----:B------:R-:W-:Y:S05]  /*3680*/  BSYNC.RECONVERGENT B1 ;  /* 0x0000000000017941 */ /* 0x000fea0003800200 */
.L_x_2156:
[----:B------:R-:W-:Y:S04]  /*3690*/  BSSY.RECONVERGENT B1, `(.L_x_2158) ;  /* 0x000001e000017945 */ /* 0x000fe80003800200 */
[----:B------:R-:W-:Y:S05]  /*36a0*/  @P1 BRA `(.L_x_2159) ;  /* 0x0000000000701947 */ /* 0x000fea0003800000 */
[--C-:B0-----:R-:W-:Y:S01]  /*36b0*/  FADD.FTZ R12, R35, -R16.reuse ;  /* 0x80000010230c7221 */ /* 0x101fe20000010000 */
[----:B------:R-:W-:Y:S01]  /*36c0*/  FADD.FTZ R36, R36, -R16 ;  /* 0x8000001024247221 */ /* 0x000fe20000010000 */
[----:B------:R-:W0:Y:S01]  /*36d0*/  LDCU.64 UR10, c[0x0][0x3e0] ;  /* 0x00007c00ff0a77ac */ /* 0x000e220008000a00 */
[----:B-12---:R-:W-:Y:S01]  /*36e0*/  MOV R14, R56 ;  /* 0x00000038000e7202 */ /* 0x006fe20000000f00 */
        /* <DEDUP_REMOVED lines=24> */
.L_x_2159:
[----:B------:R-:W-:Y:S05]  /*3870*/  BSYNC.RECONVERGENT B1 ;  /* 0x0000000000017941 */ /* 0x000fea0003800200 */
.L_x_2158:
[----:B------:R-:W-:Y:S04]  /*3880*/  BSSY.RECONVERGENT B1, `(.L_x_2160) ;  /* 0x000001e000017945 */ /* 0x000fe80003800200 */
[----:B------:R-:W-:Y:S05]  /*3890*/  @P2 BRA `(.L_x_2161) ;  /* 0x0000000000702947 */ /* 0x000fea0003800000 */
[--C-:B------:R-:W-:Y:S01]  /*38a0*/  FADD.FTZ R38, R38, -R16.reuse ;  /* 0x8000001026267221 */ /* 0x100fe20000010000 */
[----:B0--3--:R-:W-:Y:S01]  /*38b0*/  FADD.FTZ R12, R37, -R16 ;  /* 0x80000010250c7221 */ /* 0x009fe20000010000 */
        /* <DEDUP_REMOVED lines=26> */
.L_x_2161:
[----:B------:R-:W-:Y:S05]  /*3a60*/  BSYNC.RECONVERGENT B1 ;  /* 0x0000000000017941 */ /* 0x000fea0003800200 */
.L_x_2160:
[----:B------:R-:W-:Y:S04]  /*3a70*/  BSSY.RECONVERGENT B1, `(.L_x_2162) ;  /* 0x000001e000017945 */ /* 0x000fe80003800200 */
[----:B------:R-:W-:Y:S05]  /*3a80*/  @P3 BRA `(.L_x_2163) ;  /* 0x0000000000703947 */ /* 0x000fea0003800000 */
[--C-:B------:R-:W-:Y:S01]  /*3a90*/  FADD.FTZ R40, R40, -R16.reuse ;  /* 0x8000001028287221 */ /* 0x100fe20000010000 */
[----:B0--34-:R-:W-:Y:S01]  /*3aa0*/  FADD.FTZ R12, R39, -R16 ;  /* 0x80000010270c7221 */ /* 0x019fe20000010000 */
        /* <DEDUP_REMOVED lines=26> */
.L_x_2163:
[----:B------:R-:W-:Y:S05]  /*3c50*/  BSYNC.RECONVERGENT B1 ;  /* 0x0000000000017941 */ /* 0x000fea0003800200 */
.L_x_2162:
[----:B------:R-:W-:Y:S05]  /*3c60*/  @P4 BRA `(.L_x_2149) ;  /* 0x0000000000704947 */ /* 0x000fea0003800000 */
[--C-:B------:R-:W-:Y:S01]  /*3c70*/  FADD.FTZ R42, R42, -R16.reuse ;  /* 0x800000102a2a7221 */ /* 0x100fe20000010000 */
[----:B------:R-:W-:Y:S01]  /*3c80*/  FADD.FTZ R16, R41, -R16 ;  /* 0x8000001029107221 */ /* 0x000fe20000010000 */
[----:B------:R-:W5:Y:S01]  /*3c90*/  LDCU.64 UR10, c[0x0][0x3e0] ;  /* 0x00007c00ff0a77ac */ /* 0x000f620008000a00 */
[----:B0--34-:R-:W-:Y:S01]  /*3ca0*/  MOV R12, R56 ;  /* 0x00000038000c7202 */ /* 0x019fe20000000f00 */
[-C--:B--2---:R-:W-:Y:S01]  /*3cb0*/  FMUL.FTZ R11, R42, R17.reuse ;  /* 0x000000112a0b7220 */ /* 0x084fe20000410000 */
[----:B------:R-:W-:Y:S01]  /*3cc0*/  FMUL.FTZ R16, R16, R17 ;  /* 0x0000001110107220 */ /* 0x000fe20000410000 */
[----:B------:R-:W0:Y:S01]  /*3cd0*/  LDCU.64 UR12, c[0x0][0x380] ;  /* 0x00007000ff0c77ac */ /* 0x000e220008000a00 */
[----:B------:R-:W-:Y:S01]  /*3ce0*/  MOV R13, R55 ;  /* 0x00000037000d7202 */ /* 0x000fe20000000f00 */
[----:B-1----:R-:W-:Y:S01]  /*3cf0*/  FFMA.FTZ R15, R18, R11, R20 ;  /* 0x0000000b120f7223 */ /* 0x002fe20000010014 */
[----:B------:R-:W-:-:S03]  /*3d00*/  FFMA.FTZ R18, R19, R16, R21 ;  /* 0x0000001013127223 */ /* 0x000fc60000010015 */
[----:B------:R-:W-:Y:S01]  /*3d10*/  FMUL.FTZ R11, R15, -1.4426950216293334961 ;  /* 0xbfb8aa3b0f0b7820 */ /* 0x000fe20000410000 */
[----:B------:R-:W-:-:S05]  /*3d20*/  FMUL.FTZ R14, R18, -1.4426950216293334961 ;  /* 0xbfb8aa3b120e7820 */ /* 0x000fca0000410000 */
[----:B------:R-:W1:Y:S01]  /*3d30*/  MUFU.EX2 R11, R11 ;  /* 0x0000000b000b7308 */ /* 0x000e620000000800 */
[----:B-----5:R-:W-:Y:S02]  /*3d40*/  IMAD R19, R10, UR10, RZ ;  /* 0x0000000a0a137c24 */ /* 0x020fe4000f8e02ff */
[----:B------:R-:W-:-:S05]  /*3d50*/  IMAD.WIDE.U32 R12, R46, UR10, R12 ;  /* 0x0000000a2e0c7c25 */ /* 0x000fca000f8e000c */
[----:B------:R-:W2:Y:S01]  /*3d60*/  MUFU.EX2 R14, R14 ;  /* 0x0000000e000e7308 */ /* 0x000ea20000000800 */
[----:B------:R-:W-:-:S05]  /*3d70*/  IMAD R19, R46, UR11, R19 ;  /* 0x0000000b2e137c24 */ /* 0x000fca000f8e0213 */
[----:B------:R-:W-:Y:S01]  /*3d80*/  IADD3 R19, PT, PT, R13, R19, RZ ;  /* 0x000000130d137210 */ /* 0x000fe20007ffe0ff */
[----:B-1----:R-:W-:-:S06]  /*3d90*/  FADD.FTZ R16, R11, 1 ;  /* 0x3f8000000b107421 */ /* 0x002fcc0000010000 */
[----:B------:R-:W1:Y:S01]  /*3da0*/  MUFU.RCP R16, R16 ;  /* 0x0000001000107308 */ /* 0x000e620000001000 */
[----:B--2---:R-:W-:Y:S01]  /*3db0*/  FADD.FTZ R17, R14, 1 ;  /* 0x3f8000000e117421 */ /* 0x004fe20000010000 */
[----:B0-----:R-:W-:-:S06]  /*3dc0*/  LEA R14, P1, R12, UR12, 0x1 ;  /* 0x0000000c0c0e7c11 */ /* 0x001fcc000f8208ff */
[----:B------:R-:W0:Y:S01]  /*3dd0*/  MUFU.RCP R17, R17 ;  /* 0x0000001100117308 */ /* 0x000e220000001000 */
[----:B-1----:R-:W-:Y:S01]  /*3de0*/  FMUL.FTZ R11, R15, R16 ;  /* 0x000000100f0b7220 */ /* 0x002fe20000410000 */
[----:B------:R-:W-:Y:S01]  /*3df0*/  LEA.HI.X R15, R12, UR13, R19, 0x1, P1 ;  /* 0x0000000d0c0f7c11 */ /* 0x000fe200088f0c13 */
[----:B0-----:R-:W-:-:S05]  /*3e00*/  FMUL.FTZ R18, R18, R17 ;  /* 0x0000001112127220 */ /* 0x001fca0000410000 */
[----:B------:R-:W-:-:S05]  /*3e10*/  F2FP.BF16.F32.PACK_AB R11, R18, R11 ;  /* 0x0000000b120b723e */ /* 0x000fca00000010ff */
[----:B------:R0:W-:Y:S02]  /*3e20*/  STG.E desc[UR8][R14.64], R11 ;  /* 0x0000000b0e007986 */ /* 0x0001e4000c101908 */
.L_x_2149:
[----:B------:R-:W-:Y:S05]  /*3e30*/  BSYNC.RECONVERGENT B0 ;  /* 0x0000000000007941 */ /* 0x000fea0003800200 */
.L_x_2133:
[----:B------:R-:W-:Y:S02]  /*3e40*/  IADD3 R44, PT, PT, R4, R44, RZ ;  /* 0x0000002c042c7210 */ /* 0x000fe40007ffe0ff */
[----:B------:R-:W-:Y:S02]  /*3e50*/  IADD3 R45, PT, PT, R45, 0x1, RZ ;  /* 0x000000012d2d7810 */ /* 0x000fe40007ffe0ff */
[----:B------:R-:W-:-:S13]  /*3e60*/  ISETP.GE.AND P1, PT, R44, UR5, PT ;  /* 0x000000052c007c0c */ /* 0x000fda000bf26270 */
[----:B------:R-:W-:Y:S05]  /*3e70*/  @!P1 BRA `(.L_x_2164) ;  /* 0xffffffc400009947 */ /* 0x000fea000383ffff */
[----:B------:R-:W-:Y:S05]  /*3e80*/  EXIT ;  /* 0x000000000000794d */ /* 0x000fea0003800000 */
.L_x_2165:
        /* <DEDUP_REMOVED lines=15> */
.L_x_4920:


//--------------------- .text._Z35group_norm_nhwc_fwd_one_pass_kernelI11Bf16IOBf16WLi128ELi128ELi512EEv26Group_norm_nhwc_fwd_params --------------------------
	.section	.text._Z35group_norm_nhwc_fwd_one_pass_kernelI11Bf16IOBf16WLi128ELi128ELi512EEv26Group_norm_nhwc_fwd_params,"ax",@progbits
	.align	128
        .global         _Z35group_norm_nhwc_fwd_one_pass_kernelI11Bf16IOBf16WLi128ELi128ELi512EEv26Group_norm_nhwc_fwd_params
        .type           _Z35group_norm_nhwc_fwd_one_pass_kernelI11Bf16IOBf16WLi128ELi128ELi512EEv26Group_norm_nhwc_fwd_params,@function
        .size           _Z35group_norm_nhwc_fwd_one_pass_kernelI11Bf16IOBf16WLi128ELi128ELi512EEv26Group_norm_nhwc_fwd_params,(.L_x_4921 - _Z35group_norm_nhwc_fwd_one_pass_kernelI11Bf16IOBf16WLi128ELi128ELi512EEv26Group_norm_nhwc_fwd_params)
        .other          _Z35group_norm_nhwc_fwd_one_pass_kernelI11Bf16IOBf16WLi128ELi128ELi512EEv26Group_norm_nhwc_fwd_params,@"STO_CUDA_ENTRY STV_DEFAULT"
_Z35group_norm_nhwc_fwd_one_pass_kernelI11Bf16IOBf16WLi128ELi128ELi512EEv26Group_norm_nhwc_fwd_params:
.text._Z35group_norm_nhwc_fwd_one_pass_kernelI11Bf16IOBf16WLi128ELi128ELi512EEv26Group_norm_nhwc_fwd_params:
        /* <DEDUP_REMOVED lines=53> */
.L_x_2241:
[----:B0-----:R-:W0:Y:S01]  /*0350*/  LDC R43, c[0x0][0x3f8] ;  /* 0x0000fe00ff2b7b82 */ /* 0x001e220000000800 */
[----:B-1----:R-:W1:Y:S01]  /*0360*/  LDCU.64 UR4, c[0x0][0x3e8] ;  /* 0x00007d00ff0477ac */ /* 0x002e620008000a00 */
[----:B------:R-:W-:Y:S01]  /*0370*/  SHF.L.U32 R103, R2, 0x1, RZ ;  /* 0x0000000102677819 */ /* 0x000fe200000006ff */
[----:B--2---:R-:W2:Y:S01]  /*0380*/  LDCU.64 UR8, c[0x0][0x3f0] ;  /* 0x00007e00ff0877ac */ /* 0x004ea20008000a00 */
[----:B-1----:R-:W-:Y:S02]  /*0390*/  ISETP.GE.U32.AND P4, PT, R90, UR4, PT ;  /* 0x000000045a007c0c */ /* 0x002fe4000bf86070 */
[----:B------:R-:W-:Y:S02]  /*03a0*/  ISETP.GE.U32.AND P5, PT, R88, UR4, PT ;  /* 0x0000000458007c0c */ /* 0x000fe4000bfa6070 */
[----:B------:R-:W-:Y:S02]  /*03b0*/  ISETP.GE.AND.EX P4, PT, R15, UR5, PT, P4 ;  /* 0x000000050f007c0c */ /* 0x000fe4000bf86340 */
[----:B0--34-:R-:W-:-:S02]  /*03c0*/  IABS R39, R43 ;  /* 0x0000002b00277213 */ /* 0x019fc40000000000 */
        /* <DEDUP_REMOVED lines=181> */
[----:B------:R-:W-:Y:S01]  /*0f20*/  @!P4 IMAD R49, R72, R37, R22 ;  /* 0x000000254831c224 */ /* 0x000fe200078e0216 */
        /* <DEDUP_REMOVED lines=47> */
[C---:B-1----:R-:W-:Y:S01]  /*1220*/  @!P1 LEA R36, P5, R50.reuse, R36, 0x1 ;  /* 0x0000002432249211 */ /* 0x042fe200078a08ff */
        /* <DEDUP_REMOVED lines=8> */
[C---:B------:R-:W-:Y:S01]  /*12b0*/  @!P4 IMAD R51, R14.reuse, R41, R18 ;  /* 0x000000290e33c224 */ /* 0x040fe200078e0212 */
        /* <DEDUP_REMOVED lines=19> */
[----:B------:R-:W-:-:S04]  /*13f0*/  PRMT R73, R20, 0x7632, R73 ;  /* 0x0000763214497816 */ /* 0x000fc80000000049 */
[----:B------:R-:W-:Y:S02]  /*1400*/  SHF.L.U32 R73, R73, 0x10, RZ ;  /* 0x0000001049497819 */ /* 0x000fe400000006ff */
[----:B------:R-:W-:Y:S02]  /*1410*/  SHF.L.U32 R20, R20, 0x10, RZ ;  /* 0x0000001014147819 */ /* 0x000fe400000006ff */
[----:B------:R-:W-:-:S04]  /*1420*/  PRMT R22, R75, 0x7632, R22 ;  /* 0x000076324b167816 */ /* 0x000fc80000000016 */
[----:B------:R-:W-:Y:S02]  /*1430*/  SHF.L.U32 R22, R22, 0x10, RZ ;  /* 0x0000001016167819 */ /* 0x000fe400000006ff */
[----:B------:R-:W-:-:S03]  /*1440*/  SHF.L.U32 R75, R75, 0x10, RZ ;  /* 0x000000104b4b7819 */ /* 0x000fc600000006ff */
[----:B------:R-:W-:Y:S01]  /*1450*/  FMUL.FTZ R40, R22, R22 ;  /* 0x0000001616287220 */ /* 0x000fe20000410000 */
[----:B------:R-:W-:Y:S01]  /*1460*/  FADD.FTZ R38, R20, R73 ;  /* 0x0000004914267221 */ /* 0x000fe20000010000 */
[----:B----4-:R-:W-:-:S04]  /*1470*/  PRMT R79, R26, 0x7632, R79 ;  /* 0x000076321a4f7816 */ /* 0x010fc8000000004f */
[----:B------:R-:W-:Y:S02]  /*1480*/  SHF.L.U32 R79, R79, 0x10, RZ ;  /* 0x000000104f4f7819 */ /* 0x000fe400000006ff */
[----:B------:R-:W-:Y:S02]  /*1490*/  SHF.L.U32 R26, R26, 0x10, RZ ;  /* 0x000000101a1a7819 */ /* 0x000fe400000006ff */
        /* <DEDUP_REMOVED lines=8> */
[----:B------:R-:W-:-:S02]  /*1520*/  FADD.FTZ R37, R24, R37 ;  /* 0x0000002518257221 */ /* 0x000fc40000010000 */
[----:B------:R-:W-:Y:S01]  /*1530*/  FADD.FTZ R36, R36, R39 ;  /* 0x0000002724247221 */ /* 0x000fe20000010000 */
[----:B------:R-:W-:Y:S01]  /*1540*/  FMUL.FTZ R39, R73, R73 ;  /* 0x0000004949277220 */ /* 0x000fe20000410000 */
[----:B------:R-:W-:-:S03]  /*1550*/  PRMT R24, R77, 0x7632, R24 ;  /* 0x000076324d187816 */ /* 0x000fc60000000018 */
[----:B------:R-:W-:Y:S01]  /*1560*/  FFMA.FTZ R39, R20, R20, R39 ;  /* 0x0000001414277223 */ /* 0x000fe20000010027 */
[----:B------:R-:W-:Y:S02]  /*1570*/  SHF.L.U32 R24, R24, 0x10, RZ ;  /* 0x0000001018187819 */ /* 0x000fe400000006ff */
[----:B------:R-:W-:Y:S01]  /*1580*/  SHF.L.U32 R77, R77, 0x10, RZ ;  /* 0x000000104d4d7819 */ /* 0x000fe200000006ff */
[----:B------:R-:W-:Y:S01]  /*1590*/  FADD.FTZ R36, R36, R39 ;  /* 0x0000002724247221 */ /* 0x000fe20000010000 */
[----:B------:R-:W-:Y:S01]  /*15a0*/  FFMA.FTZ R39, R75, R75, R40 ;  /* 0x0000004b4b277223 */ /* 0x000fe20000010028 */
[----:B------:R-:W-:Y:S01]  /*15b0*/  FMUL.FTZ R40, R24, R24 ;  /* 0x0000001818287220 */ /* 0x000fe20000410000 */
[----:B------:R-:W-:Y:S02]  /*15c0*/  FADD.FTZ R37, R37, R38 ;  /* 0x0000002625257221 */ /* 0x000fe40000010000 */
[----:B------:R-:W-:Y:S01]  /*15d0*/  FADD.FTZ R36, R36, R39 ;  /* 0x0000002724247221 */ /* 0x000fe20000010000 */
[----:B------:R-:W-:Y:S01]  /*15e0*/  FFMA.FTZ R39, R77, R77, R40 ;  /* 0x0000004d4d277223 */ /* 0x000fe20000010028 */
[----:B------:R-:W-:Y:S01]  /*15f0*/  FADD.FTZ R38, R75, R22 ;  /* 0x000000164b267221 */ /* 0x000fe20000010000 */
[----:B------:R-:W-:-:S02]  /*1600*/  PRMT R81, R28, 0x7632, R81 ;  /* 0x000076321c517816 */ /* 0x000fc40000000051 */
[----:B------:R-:W-:Y:S01]  /*1610*/  FADD.FTZ R36, R36, R39 ;  /* 0x0000002724247221 */ /* 0x000fe20000010000 */
[----:B------:R-:W-:Y:S01]  /*1620*/  FADD.FTZ R37, R37, R38 ;  /* 0x0000002625257221 */ /* 0x000fe20000010000 */
[----:B------:R-:W-:Y:S01]  /*1630*/  PRMT R83, R30, 0x7632, R83 ;  /* 0x000076321e537816 */ /* 0x000fe20000000053 */
[----:B------:R-:W-:Y:S01]  /*1640*/  FMUL.FTZ R39, R79, R79 ;  /* 0x0000004f4f277220 */ /* 0x000fe20000410000 */
[----:B------:R-:W-:Y:S01]  /*1650*/  SHF.L.U32 R81, R81, 0x10, RZ ;  /* 0x0000001051517819 */ /* 0x000fe200000006ff */
[----:B------:R-:W-:Y:S01]  /*1660*/  FADD.FTZ R38, R77, R24 ;  /* 0x000000184d267221 */ /* 0x000fe20000010000 */
[----:B------:R-:W-:Y:S01]  /*1670*/  SHF.L.U32 R28, R28, 0x10, RZ ;  /* 0x000000101c1c7819 */ /* 0x000fe200000006ff */
[----:B------:R-:W-:Y:S01]  /*1680*/  FFMA.FTZ R39, R26, R26, R39 ;  /* 0x0000001a1a277223 */ /* 0x000fe20000010027 */
[----:B------:R-:W-:Y:S01]  /*1690*/  SHF.L.U32 R83, R83, 0x10, RZ ;  /* 0x0000001053537819 */ /* 0x000fe200000006ff */
[----:B------:R-:W-:Y:S01]  /*16a0*/  FADD.FTZ R37, R37, R38 ;  /* 0x0000002625257221 */ /* 0x000fe20000010000 */
[----:B------:R-:W-:Y:S01]  /*16b0*/  FMUL.FTZ R41, R81, R81 ;  /* 0x0000005151297220 */ /* 0x000fe20000410000 */
[----:B------:R-:W-:Y:S01]  /*16c0*/  PRMT R85, R32, 0x7632, R85 ;  /* 0x0000763220557816 */ /* 0x000fe20000000055 */
[----:B------:R-:W-:Y:S01]  /*16d0*/  FADD.FTZ R38, R26, R79 ;  /* 0x0000004f1a267221 */ /* 0x000fe20000010000 */
[----:B------:R-:W-:Y:S01]  /*16e0*/  SHF.L.U32 R30, R30, 0x10, RZ ;  /* 0x000000101e1e7819 */ /* 0x000fe200000006ff */
        /* <DEDUP_REMOVED lines=9> */
[C---:B------:R-:W-:Y:S01]  /*1780*/  FFMA.FTZ R39, R30.reuse, R30, R39 ;  /* 0x0000001e1e277223 */ /* 0x040fe20000010027 */
[----:B------:R-:W-:Y:S01]  /*1790*/  SHF.L.U32 R87, R87, 0x10, RZ ;  /* 0x0000001057577819 */ /* 0x000fe200000006ff */
[----:B------:R-:W-:Y:S01]  /*17a0*/  FMUL.FTZ R41, R85, R85 ;  /* 0x0000005555297220 */ /* 0x000fe20000410000 */
[----:B------:R-:W-:Y:S01]  /*17b0*/  PRMT R60, R89, 0x7632, R60 ;  /* 0x00007632593c7816 */ /* 0x000fe2000000003c */
[----:B------:R-:W-:Y:S01]  /*17c0*/  FADD.FTZ R37, R37, R38 ;  /* 0x0000002625257221 */ /* 0x000fe20000010000 */
        /* <DEDUP_REMOVED lines=8> */
[----:B------:R-:W-:Y:S01]  /*1850*/  FADD.FTZ R36, R36, R41 ;  /* 0x0000002924247221 */ /* 0x000fe20000010000 */
[----:B------:R-:W-:Y:S01]  /*1860*/  SHF.L.U32 R89, R89, 0x10, RZ ;  /* 0x0000001059597819 */ /* 0x000fe200000006ff */
[----:B------:R-:W-:Y:S01]  /*1870*/  FFMA.FTZ R39, R34, R34, R39 ;  /* 0x0000002222277223 */ /* 0x000fe20000010027 */
[----:B------:R-:W-:Y:S01]  /*1880*/  FMUL.FTZ R40, R60, R60 ;  /* 0x0000003c3c287220 */ /* 0x000fe20000410000 */
[----:B------:R-:W-:Y:S01]  /*1890*/  FADD.FTZ R37, R37, R38 ;  /* 0x0000002625257221 */ /* 0x000fe20000010000 */
[----:B------:R-:W-:Y:S01]  /*18a0*/  FADD.FTZ R38, R34, R87 ;  /* 0x0000005722267221 */ /* 0x000fe20000010000 */
[----:B------:R-:W-:Y:S01]  /*18b0*/  FADD.FTZ R36, R36, R39 ;  /* 0x0000002724247221 */ /* 0x000fe20000010000 */
[----:B------:R-:W-:-:S02]  /*18c0*/  FFMA.FTZ R39, R89, R89, R40 ;  /* 0x0000005959277223 */ /* 0x000fc40000010028 */
[----:B------:R-:W-:Y:S01]  /*18d0*/  FADD.FTZ R37, R37, R38 ;  /* 0x0000002625257221 */ /* 0x000fe20000010000 */
[----:B--2---:R-:W-:-:S04]  /*18e0*/  PRMT R62, R91, 0x7632, R62 ;  /* 0x000076325b3e7816 */ /* 0x004fc8000000003e */
[----:B------:R-:W-:Y:S02]  /*18f0*/  SHF.L.U32 R62, R62, 0x10, RZ ;  /* 0x000000103e3e7819 */ /* 0x000fe400000006ff */
[----:B------:R-:W-:-:S03]  /*1900*/  SHF.L.U32 R91, R91, 0x10, RZ ;  /* 0x000000105b5b7819 */ /* 0x000fc600000006ff */
[----:B------:R-:W-:Y:S01]  /*1910*/  FMUL.FTZ R40, R62, R62 ;  /* 0x0000003e3e287220 */ /* 0x000fe20000410000 */
[----:B------:R-:W-:Y:S01]  /*1920*/  FADD.FTZ R38, R89, R60 ;  /* 0x0000003c59267221 */ /* 0x000fe20000010000 */
[----:B------:R-:W-:Y:S01]  /*1930*/  FADD.FTZ R36, R36, R39 ;  /* 0x0000002724247221 */ /* 0x000fe20000010000 */
[----:B------:R-:W-:Y:S01]  /*1940*/  PRMT R93, R64, 0x7632, R93 ;  /* 0x00007632405d7816 */ /* 0x000fe2000000005d */
[----:B------:R-:W-:-:S03]  /*1950*/  FFMA.FTZ R39, R91, R91, R40 ;  /* 0x0000005b5b277223 */ /* 0x000fc60000010028 */
        /* <DEDUP_REMOVED lines=72> */
.L_x_2167:
[----:B------:R-:W-:Y:S05]  /*1de0*/  BSYNC.RECONVERGENT B0 ;  /* 0x0000000000007941 */ /* 0x000fea0003800200 */
.L_x_2166:
        /* <DEDUP_REMOVED lines=46> */
.L_x_2169:
[----:B------:R-:W-:Y:S05]  /*20d0*/  BSYNC.RECONVERGENT B0 ;  /* 0x0000000000007941 */ /* 0x000fea0003800200 */
.L_x_2168:
        /* <DEDUP_REMOVED lines=10> */
[----:B------:R-:W-:Y:S01]  /*2180*/  LOP3.LUT P1, R42, R6, 0x2, RZ, 0xc0, !PT ;  /* 0x00000002062a7812 */ /* 0x000fe2000782c0ff */
[-CC-:B------:R-:W-:Y:S02]  /*2190*/  IMAD R39, R38, R5.reuse, R0.reuse ;  /* 0x0000000526277224 */ /* 0x180fe400078e0200 */
[----:B-1----:R-:W-:Y:S01]  /*21a0*/  IMAD R43, R3, R5, R0 ;  /* 0x00000005032b7224 */ /* 0x002fe200078e0200 */
        /* <DEDUP_REMOVED lines=11> */
.L_x_2172:
[----:B---3--:R-:W3:Y:S04]  /*2260*/  LDG.E.STRONG.GPU R38, desc[UR6][R36.64] ;  /* 0x0000000624267981 */ /* 0x008ee8000c1ef900 */
[----:B---3--:R-:W-:Y:S01]  /*2270*/  CCTL.IVALL ;  /* 0x00000000ff00798f */ /* 0x008fe20002000000 */
[----:B------:R-:W-:Y:S05]  /*2280*/  YIELD ;  /* 0x0000000000007946 */ /* 0x000fea0003800000 */
[----:B------:R-:W-:-:S13]  /*2290*/  ISETP.NE.AND P1, PT, R38, R45, PT ;  /* 0x0000002d2600720c */ /* 0x000fda0003f25270 */
[----:B------:R-:W-:Y:S05]  /*22a0*/  @P1 BRA `(.L_x_2172) ;  /* 0xfffffffc00ec1947 */ /* 0x000fea000383ffff */
.L_x_2171:
        /* <DEDUP_REMOVED lines=15> */
.L_x_2174:
        /* <DEDUP_REMOVED lines=60> */
.L_x_2173:
        /* <DEDUP_REMOVED lines=12> */
[----:B------:R-:W-:Y:S02]  /*2820*/  IADD3 R42, PT, PT, R44, 0x2, RZ ;  /* 0x000000022c2a7810 */ /* 0x000fe40007ffe0ff */
[-C--:B------:R-:W-:Y:S02]  /*2830*/  ISETP.EQ.OR P5, PT, R38, R3.reuse, P2 ;  /* 0x000000032600720c */ /* 0x080fe400017a2670 */
[----:B------:R-:W-:Y:S02]  /*2840*/  IADD3 R48, PT, PT, R44, 0x3, RZ ;  /* 0x000000032c307810 */ /* 0x000fe40007ffe0ff */
[----:B------:R-:W-:-:S09]  /*2850*/  ISETP.EQ.OR P4, PT, R42, R3, P2 ;  /* 0x000000032a00720c */ /* 0x000fd20001782670 */
[----:B------:R-:W-:-:S04]  /*2860*/  @!P5 IMAD R39, R38, R5, R0 ;  /* 0x000000052627d224 */ /* 0x000fc800078e0200 */
[----:B-1----:R-:W-:Y:S02]  /*2870*/  @!P4 IMAD R43, R42, R5, R0 ;  /* 0x000000052a2bc224 */ /* 0x002fe400078e0200 */
        /* <DEDUP_REMOVED lines=17> */
.L_x_2175:
        /* <DEDUP_REMOVED lines=18> */
.L_x_2176:
        /* <DEDUP_REMOVED lines=9> */
.L_x_2177:
[----:B------:R-:W-:Y:S05]  /*2b40*/  BSYNC.RECONVERGENT B0 ;  /* 0x0000000000007941 */ /* 0x000fea0003800200 */
.L_x_2170:
[----:B------:R-:W4:Y:S01]  /*2b50*/  S2UR UR5, SR_CgaCtaId ;  /* 0x00000000000579c3 */ /* 0x000f220000008800 */
[----:B------:R-:W5:Y:S01]  /*2b60*/  LDCU UR8, c[0x0][0x414] ;  /* 0x00008280ff0877ac */ /* 0x000f620008000800 */
[----:B--2---:R-:W-:Y:S01]  /*2b70*/  SHF.L.U32 R44, R2, 0x1, RZ ;  /* 0x00000001022c7819 */ /* 0x004fe200000006ff */
[----:B------:R-:W-:-:S03]  /*2b80*/  UMOV UR4, 0x400 ;  /* 0x0000040000047882 */ /* 0x000fc60000000000 */
[----:B------:R-:W-:Y:S02]  /*2b90*/  LOP3.LUT R47, R44, 0x7e, RZ, 0xc0, !PT ;  /* 0x0000007e2c2f7812 */ /* 0x000fe400078ec0ff */
[----:B---3--:R-:W2:Y:S02]  /*2ba0*/  @P0 LDC.64 R36, c[0x0][0x388] ;  /* 0x0000e200ff240b82 */ /* 0x008ea40000000a00 */
[----:B------:R-:W-:-:S06]  /*2bb0*/  IADD3 R47, PT, PT, R94, R47, RZ ;  /* 0x0000002f5e2f7210 */ /* 0x000fcc0007ffe0ff */
[----:B-1----:R-:W1:Y:S01]  /*2bc0*/  LDC.64 R42, c[0x0][0x398] ;  /* 0x0000e600ff2a7b82 */ /* 0x002e620000000a00 */
[----:B----4-:R-:W-:-:S07]  /*2bd0*/  ULEA UR4, UR5, UR4, 0x18 ;  /* 0x0000000405047291 */ /* 0x010fce000f8ec0ff */
[----:B------:R-:W3:Y:S01]  /*2be0*/  LDC.64 R38, c[0x0][0x3a0] ;  /* 0x0000e800ff267b82 */ /* 0x000ee20000000a00 */
[----:B--2---:R-:W-:-:S04]  /*2bf0*/  @P0 IMAD.WIDE R44, R8, 0x8, R36 ;  /* 0x00000008082c0825 */ /* 0x004fc800078e0224 */
[----:B-----5:R-:W-:Y:S01]  /*2c00*/  @P0 FMUL.FTZ R36, R40, UR8 ;  /* 0x0000000828240c20 */ /* 0x020fe20008410000 */
[----:B------:R-:W-:Y:S01]  /*2c10*/  @P0 FMUL.FTZ R37, R41, UR8 ;  /* 0x0000000829250c20 */ /* 0x000fe20008410000 */
[----:B------:R0:W-:Y:S04]  /*2c20*/  @!P2 STS.64 [UR4+0x98], R40 ;  /* 0x00009828ff00a988 */ /* 0x0001e80008000a04 */
[----:B------:R-:W-:Y:S01]  /*2c30*/  @P0 STG.E.64 desc[UR6][R44.64], R36 ;  /* 0x000000242c000986 */ /* 0x000fe2000c101b06 */
[C---:B-1----:R-:W-:Y:S01]  /*2c40*/  IMAD.WIDE R42, R47.reuse, 0x2, R42 ;  /* 0x000000022f2a7825 */ /* 0x042fe200078e022a */
[----:B------:R-:W-:Y:S03]  /*2c50*/  BAR.SYNC.DEFER_BLOCKING 0x0 ;  /* 0x0000000000007b1d */ /* 0x000fe60000010000 */
[----:B---3--:R-:W-:-:S03]  /*2c60*/  IMAD.WIDE R46, R47, 0x2, R38 ;  /* 0x000000022f2e7825 */ /* 0x008fc600078e0226 */
[----:B------:R-:W2:Y:S04]  /*2c70*/  LDG.E.U16 R49, desc[UR6][R42.64] ;  /* 0x000000062a317981 */ /* 0x000ea8000c1e1500 */
[----:B------:R-:W3:Y:S04]  /*2c80*/  LDG.E.U16 R50, desc[UR6][R42.64+0x2] ;  /* 0x000002062a327981 */ /* 0x000ee8000c1e1500 */
[----:B------:R-:W4:Y:S04]  /*2c90*/  LDG.E.U16 R51, desc[UR6][R46.64] ;  /* 0x000000062e337981 */ /* 0x000f28000c1e1500 */
[----:B------:R-:W5:Y:S01]  /*2ca0*/  LDG.E.U16 R52, desc[UR6][R46.64+0x2] ;  /* 0x000002062e347981 */ /* 0x000f62000c1e1500 */
[----:B0-----:R-:W-:Y:S01]  /*2cb0*/  HFMA2 R40, -RZ, RZ, 1.875, 0 ;  /* 0x3f800000ff287431 */ /* 0x001fe200000001ff */
[----:B------:R-:W-:Y:S02]  /*2cc0*/  BSSY.RECONVERGENT B0, `(.L_x_2178) ;  /* 0x000038b000007945 */ /* 0x000fe40003800200 */
[----:B------:R-:W0:Y:S01]  /*2cd0*/  LDS.64 R38, [UR4+0x98] ;  /* 0x00009804ff267984 */ /* 0x000e220008000a00 */
[----:B------:R-:W1:Y:S02]  /*2ce0*/  LDCU.U8 UR4, c[0x0][0x3fc] ;  /* 0x00007f80ff0477ac */ /* 0x000e640008000000 */
        /* <DEDUP_REMOVED lines=8> */
[----:B--2---:R-:W-:Y:S02]  /*2d70*/  SHF.L.U32 R41, R49, 0x10, RZ ;  /* 0x0000001031297819 */ /* 0x004fe400000006ff */
[----:B---3--:R-:W-:Y:S02]  /*2d80*/  SHF.L.U32 R42, R50, 0x10, RZ ;  /* 0x00000010322a7819 */ /* 0x008fe400000006ff */
[----:B----4-:R-:W-:Y:S02]  /*2d90*/  SHF.L.U32 R44, R51, 0x10, RZ ;  /* 0x00000010332c7819 */ /* 0x010fe400000006ff */
[----:B-----5:R-:W-:Y:S01]  /*2da0*/  SHF.L.U32 R43, R52, 0x10, RZ ;  /* 0x00000010342b7819 */ /* 0x020fe200000006ff */
[----:B01----:R-:W-:Y:S06]  /*2db0*/  BRA.U UP0, `(.L_x_2179) ;  /* 0x0000001500bc7547 */ /* 0x003fec000b800000 */
[----:B------:R-:W0:Y:S01]  /*2dc0*/  LDCU.64 UR8, c[0x0][0x3e8] ;  /* 0x00007d00ff0877ac */ /* 0x000e220008000a00 */
[----:B------:R-:W-:Y:S01]  /*2dd0*/  BSSY.RECONVERGENT B1, `(.L_x_2180) ;  /* 0x000001a000017945 */ /* 0x000fe20003800200 */
[----:B0-----:R-:W-:Y:S02]  /*2de0*/  ISETP.GE.U32.AND P1, PT, R92, UR8, PT ;  /* 0x000000085c007c0c */ /* 0x001fe4000bf26070 */
[----:B------:R-:W-:Y:S02]  /*2df0*/  ISETP.GE.U32.AND P2, PT, R90, UR8, PT ;  /* 0x000000085a007c0c */ /* 0x000fe4000bf46070 */
[----:B------:R-:W-:Y:S02]  /*2e00*/  ISETP.GE.AND.EX P1, PT, R9, UR9, PT, P1 ;  /* 0x0000000909007c0c */ /* 0x000fe4000bf26310 */
[----:B------:R-:W-:Y:S02]  /*2e10*/  ISETP.GE.U32.AND P5, PT, R88, UR8, PT ;  /* 0x0000000858007c0c */ /* 0x000fe4000bfa6070 */
[----:B------:R-:W-:-:S02]  /*2e20*/  ISETP.GE.U32.AND P6, PT, R86, UR8, PT ;  /* 0x0000000856007c0c */ /* 0x000fc4000bfc6070 */
        /* <DEDUP_REMOVED lines=20> */
.L_x_2181:
[----:B------:R-:W-:Y:S05]  /*2f70*/  BSYNC.RECONVERGENT B1 ;  /* 0x0000000000017941 */ /* 0x000fea0003800200 */
.L_x_2180:
        /* <DEDUP_REMOVED lines=20> */
.L_x_2183:
[----:B------:R-:W-:Y:S05]  /*30c0*/  BSYNC.RECONVERGENT B1 ;  /* 0x0000000000017941 */ /* 0x000fea0003800200 */
.L_x_2182:
        /* <DEDUP_REMOVED lines=28> */
.L_x_2185:
[----:B------:R-:W-:Y:S05]  /*3290*/  BSYNC.RECONVERGENT B1 ;  /* 0x0000000000017941 */ /* 0x000fea0003800200 */
.L_x_2184:
[----:B------:R-:W-:Y:S04]  /*32a0*/  BSSY.RECONVERGENT B1, `(.L_x_2186) ;  /* 0x0000014000017945 */ /* 0x000fe80003800200 */
[----:B------:R-:W-:Y:S05]  /*32b0*/  @P6 BRA `(.L_x_2187) ;  /* 0x0000000000486947 */ /* 0x000fea0003800000 */
[----:B------:R-:W3:Y:S01]  /*32c0*/  LDCU.64 UR4, c[0x0][0x3e0] ;  /* 0x00007c00ff0477ac */ /* 0x000ee20008000a00 */
[----:B------:R-:W-:Y:S01]  /*32d0*/  MOV R36, R102 ;  /* 0x0000006600247202 */ /* 0x000fe20000000f00 */
[--C-:B------:R-:W-:Y:S01]  /*32e0*/  FADD.FTZ R75, R75, -R48.reuse ;  /* 0x800000304b4b7221 */ /* 0x100fe20000010000 */
[----:B012---:R-:W-:Y:S01]  /*32f0*/  MOV R37, R101 ;  /* 0x0000006500257202 */ /* 0x007fe20000000f00 */
[----:B------:R-:W0:Y:S01]  /*3300*/  LDCU.64 UR10, c[0x0][0x380] ;  /* 0x00007000ff0a77ac */ /* 0x000e220008000a00 */
[----:B------:R-:W-:Y:S01]  /*3310*/  FADD.FTZ R39, R22, -R48 ;  /* 0x8000003016277221 */ /* 0x000fe20000010000 */
[----:B------:R-:W-:-:S03]  /*3320*/  FMUL.FTZ R75, R75, R40 ;  /* 0x000000284b4b7220 */ /* 0x000fc60000410000 */
[----:B------:R-:W-:Y:S01]  /*3330*/  FMUL.FTZ R39, R39, R40 ;  /* 0x0000002827277220 */ /* 0x000fe20000410000 */
[----:B------:R-:W-:-:S03]  /*3340*/  FFMA.FTZ R75, R41, R75, R44 ;  /* 0x0000004b294b7223 */ /* 0x000fc6000001002c */
        /* <DEDUP_REMOVED lines=9> */
.L_x_2187:
[----:B------:R-:W-:Y:S05]  /*33e0*/  BSYNC.RECONVERGENT B1 ;  /* 0x0000000000017941 */ /* 0x000fea0003800200 */
.L_x_2186:
[----:B------:R-:W-:Y:S04]  /*33f0*/  BSSY.RECONVERGENT B1, `(.L_x_2188) ;  /* 0x0000014000017945 */ /* 0x000fe80003800200 */
[----:B------:R-:W-:Y:S05]  /*3400*/  @P1 BRA `(.L_x_2189) ;  /* 0x0000000000481947 */ /* 0x000fea0003800000 */
[----:B------:R-:W4:Y:S01]  /*3410*/  LDCU.64 UR4, c[0x0][0x3e0] ;  /* 0x00007c00ff0477ac */ /* 0x000f220008000a00 */
[----:B------:R-:W-:Y:S01]  /*3420*/  MOV R36, R102 ;  /* 0x0000006600247202 */ /* 0x000fe20000000f00 */
[--C-:B------:R-:W-:Y:S01]  /*3430*/  FADD.FTZ R77, R77, -R48.reuse ;  /* 0x800000304d4d7221 */ /* 0x100fe20000010000 */
[----:B0123--:R-:W-:Y:S01]  /*3440*/  MOV R37, R101 ;  /* 0x0000006500257202 */ /* 0x00ffe20000000f00 */
[----:B------:R-:W0:Y:S01]  /*3450*/  LDCU.64 UR10, c[0x0][0x380] ;  /* 0x00007000ff0a77ac */ /* 0x000e220008000a00 */
[----:B------:R-:W-:Y:S01]  /*3460*/  FADD.FTZ R39, R24, -R48 ;  /* 0x8000003018277221 */ /* 0x000fe20000010000 */
[----:B------:R-:W-:-:S03]  /*3470*/  FMUL.FTZ R77, R77, R40 ;  /* 0x000000284d4d7220 */ /* 0x000fc60000410000 */
[----:B------:R-:W-:Y:S01]  /*3480*/  FMUL.FTZ R39, R39, R40 ;  /* 0x0000002827277220 */ /* 0x000fe20000410000 */
[----:B------:R-:W-:-:S03]  /*3490*/  FFMA.FTZ R77, R41, R77, R44 ;  /* 0x0000004d294d7223 */ /* 0x000fc6000001002c */
        /* <DEDUP_REMOVED lines=9> */
.L_x_2189:
[----:B------:R-:W-:Y:S05]  /*3530*/  BSYNC.RECONVERGENT B1 ;  /* 0x0000000000017941 */ /* 0x000fea0003800200 */
.L_x_2188:
[----:B------:R-:W-:Y:S04]  /*3540*/  BSSY.RECONVERGENT B1, `(.L_x_2190) ;  /* 0x0000014000017945 */ /* 0x000fe80003800200 */
[----:B------:R-:W-:Y:S05]  /*3550*/  @P2 BRA `(.L_x_2191) ;  /* 0x0000000000482947 */ /* 0x000fea0003800000 */
[----:B------:R-:W5:Y:S01]  /*3560*/  LDCU.64 UR4, c[0x0][0x3e0] ;  /* 0x00007c00ff0477ac */ /* 0x000f620008000a00 */
[----:B------:R-:W-:Y:S01]  /*3570*/  MOV R36, R102 ;  /* 0x0000006600247202 */ /* 0x000fe20000000f00 */
[--C-:B01234-:R-:W-:Y:S01]  /*3580*/  FADD.FTZ R39, R26, -R48.reuse ;  /* 0x800000301a277221 */ /* 0x11ffe20000010000 */
[----:B------:R-:W-:Y:S01]  /*3590*/  MOV R37, R101 ;  /* 0x0000006500257202 */ /* 0x000fe20000000f00 */
[----:B------:R-:W0:Y:S01]  /*35a0*/  LDCU.64 UR10, c[0x0][0x380] ;  /* 0x00007000ff0a77ac */ /* 0x000e220008000a00 */
[----:B------:R-:W-:Y:S01]  /*35b0*/  FADD.FTZ R79, R79, -R48 ;  /* 0x800000304f4f7221 */ /* 0x000fe20000010000 */
[----:B------:R-:W-:-:S03]  /*35c0*/  FMUL.FTZ R39, R39, R40 ;  /* 0x0000002827277220 */ /* 0x000fc60000410000 */
[----:B------:R-:W-:Y:S01]  /*35d0*/  FMUL.FTZ R79, R79, R40 ;  /* 0x000000284f4f7220 */ /* 0x000fe20000410000 */
[----:B------:R-:W-:-:S03]  /*35e0*/  FFMA.FTZ R16, R41, R39, R44 ;  /* 0x0000002729107223 */ /* 0x000fc6000001002c */
[----:B------:R-:W-:Y:S01]  /*35f0*/  FFMA.FTZ R79, R42, R79, R43 ;  /* 0x0000004f2a4f7223 */ /* 0x000fe2000001002b */
[----:B-----5:R-:W-:Y:S02]  /*3600*/  IMAD R45, R23, UR4, RZ ;  /* 0x00000004172d7c24 */ /* 0x020fe4000f8e02ff */
[----:B------:R-:W-:-:S04]  /*3610*/  IMAD.WIDE.U32 R36, R82, UR4, R36 ;  /* 0x0000000452247c25 */ /* 0x000fc8000f8e0024 */
[----:B------:R-:W-:Y:S01]  /*3620*/  IMAD R45, R82, UR5, R45 ;  /* 0x00000005522d7c24 */ /* 0x000fe2000f8e022d */
[----:B0-----:R-:W-:-:S04]  /*3630*/  LEA R38, P1, R36, UR10, 0x1 ;  /* 0x0000000a24267c11 */ /* 0x001fc8000f8208ff */
[----:B------:R-:W-:Y:S02]  /*3640*/  IADD3 R45, PT, PT, R37, R45, RZ ;  /* 0x0000002d252d7210 */ /* 0x000fe40007ffe0ff */
[----:B------:R-:W-:Y:S02]  /*3650*/  F2FP.BF16.F32.PACK_AB R37, R79, R16 ;  /* 0x000000104f25723e */ /* 0x000fe400000010ff */
[----:B------:R-:W-:-:S05]  /*3660*/  LEA.HI.X R39, R36, UR11, R45, 0x1, P1 ;  /* 0x0000000b24277c11 */ /* 0x000fca00088f0c2d */
[----:B------:R0:W-:Y:S02]  /*3670*/  STG.E desc[UR6][R38.64], R37 ;  /* 0x0000002526007986 */ /* 0x0001e4000c101906 */
.L_x_2191:
[----:B------:R-:W-:Y:S05]  /*3680*/  BSYNC.RECONVERGENT B1 ;  /* 0x0000000000017941 */ /* 0x000fea0003800200 */
.L_x_2190:
        /* <DEDUP_REMOVED lines=28> */
.L_x_2193:
[----:B------:R-:W-:Y:S05]  /*3850*/  BSYNC.RECONVERGENT B1 ;  /* 0x0000000000017941 */ /* 0x000fea0003800200 */
.L_x_2192:
        /* <DEDUP_REMOVED lines=20> */
.L_x_2195:
[----:B------:R-:W-:Y:S05]  /*39a0*/  BSYNC.RECONVERGENT B1 ;  /* 0x0000000000017941 */ /* 0x000fea0003800200 */
.L_x_2194:
        /* <DEDUP_REMOVED lines=20> */
.L_x_2197:
[----:B------:R-:W-:Y:S05]  /*3af0*/  BSYNC.RECONVERGENT B1 ;  /* 0x0000000000017941 */ /* 0x000fea0003800200 */
.L_x_2196:
        /* <DEDUP_REMOVED lines=20> */
.L_x_2199:
[----:B------:R-:W-:Y:S05]  /*3c40*/  BSYNC.RECONVERGENT B1 ;  /* 0x0000000000017941 */ /* 0x000fea0003800200 */
.L_x_2198:
        /* <DEDUP_REMOVED lines=12> */
[----:B------:R-:W5:Y:S01]  /*3d10*/  LDCU.64 UR4, c[0x0][0x3e0] ;  /* 0x00007c00ff0477ac */ /* 0x000f620008000a00 */
[----:B------:R-:W-:Y:S01]  /*3d20*/  MOV R36, R102 ;  /* 0x0000006600247202 */ /* 0x000fe20000000f00 */
[--C-:B------:R-:W-:Y:S01]  /*3d30*/  FADD.FTZ R89, R89, -R48.reuse ;  /* 0x8000003059597221 */ /* 0x100fe20000010000 */
[----:B01234-:R-:W-:Y:S01]  /*3d40*/  MOV R37, R101 ;  /* 0x0000006500257202 */ /* 0x01ffe20000000f00 */
        /* <DEDUP_REMOVED lines=14> */
.L_x_2201:
[----:B------:R-:W-:Y:S05]  /*3e30*/  BSYNC.RECONVERGENT B1 ;  /* 0x0000000000017941 */ /* 0x000fea0003800200 */
.L_x_2200:
[----:B------:R-:W-:Y:S04]  /*3e40*/  BSSY.RECONVERGENT B1, `(.L_x_2202) ;  /* 0x0000014000017945 */ /* 0x000fe80003800200 */
[----:B------:R-:W-:Y:S05]  /*3e50*/  @P5 BRA `(.L_x_2203) ;  /* 0x0000000000485947 */ /* 0x000fea0003800000 */
        /* <DEDUP_REMOVED lines=18> */
.L_x_2203:
[----:B------:R-:W-:Y:S05]  /*3f80*/  BSYNC.RECONVERGENT B1 ;  /* 0x0000000000017941 */ /* 0x000fea0003800200 */
.L_x_2202:
        /* <DEDUP_REMOVED lines=9> */
[----:B------:R-:W-:-:S04]  /*4020*/  FMUL.FTZ R93, R93, R40 ;  /* 0x000000285d5d7220 */ /* 0x000fc80000410000 */
[----:B------:R-:W-:Y:S01]  /*4030*/  FFMA.FTZ R93, R42, R93, R43 ;  /* 0x0000005d2a5d7223 */ /* 0x000fe2000001002b */
[----:B-----5:R-:W-:Y:S02]  /*4040*/  IMAD R16, R61, UR4, RZ ;  /* 0x000000043d107c24 */ /* 0x020fe4000f8e02ff */
        /* <DEDUP_REMOVED lines=8> */
.L_x_2205:
[----:B------:R-:W-:Y:S05]  /*40d0*/  BSYNC.RECONVERGENT B1 ;  /* 0x0000000000017941 */ /* 0x000fea0003800200 */
.L_x_2204:
[----:B------:R-:W-:Y:S04]  /*40e0*/  BSSY.RECONVERGENT B1, `(.L_x_2206) ;  /* 0x0000014000017945 */ /* 0x000fe80003800200 */
[----:B------:R-:W-:Y:S05]  /*40f0*/  @P2 BRA `(.L_x_2207) ;  /* 0x0000000000482947 */ /* 0x000fea0003800000 */
[----:B------:R-:W5:Y:S01]  /*4100*/  LDCU.64 UR4, c[0x0][0x3e0] ;  /* 0x00007c00ff0477ac */ /* 0x000f620008000a00 */
[--C-:B01234-:R-:W-:Y:S01]  /*4110*/  FADD.FTZ R39, R66, -R48.reuse ;  /* 0x8000003042277221 */ /* 0x11ffe20000010000 */
[----:B------:R-:W-:Y:S01]  /*4120*/  MOV R36, R102 ;  /* 0x0000006600247202 */ /* 0x000fe20000000f00 */
[----:B------:R-:W-:Y:S01]  /*4130*/  FADD.FTZ R95, R95, -R48 ;  /* 0x800000305f5f7221 */ /* 0x000fe20000010000 */
[----:B------:R-:W0:Y:S01]  /*4140*/  LDCU.64 UR10, c[0x0][0x380] ;  /* 0x00007000ff0a77ac */ /* 0x000e220008000a00 */
[----:B------:R-:W-:Y:S01]  /*4150*/  MOV R37, R101 ;  /* 0x0000006500257202 */ /* 0x000fe20000000f00 */
[-C--:B------:R-:W-:Y:S01]  /*4160*/  FMUL.FTZ R16, R39, R40.reuse ;  /* 0x0000002827107220 */ /* 0x080fe20000410000 */
[----:B------:R-:W-:-:S03]  /*4170*/  FMUL.FTZ R95, R95, R40 ;  /* 0x000000285f5f7220 */ /* 0x000fc60000410000 */
[----:B------:R-:W-:Y:S01]  /*4180*/  FFMA.FTZ R16, R42, R16, R43 ;  /* 0x000000102a107223 */ /* 0x000fe2000001002b */
        /* <DEDUP_REMOVED lines=9> */
.L_x_2207:
[----:B------:R-:W-:Y:S05]  /*4220*/  BSYNC.RECONVERGENT B1 ;  /* 0x0000000000017941 */ /* 0x000fea0003800200 */
.L_x_2206:
        /* <DEDUP_REMOVED lines=20> */
.L_x_2209:
[----:B------:R-:W-:Y:S05]  /*4370*/  BSYNC.RECONVERGENT B1 ;  /* 0x0000000000017941 */ /* 0x000fea0003800200 */
.L_x_2208:
[----:B------:R-:W-:Y:S05]  /*4380*/  @P4 BRA `(.L_x_2210) ;  /* 0x0000002000784947 */ /* 0x000fea0003800000 */
[----:B------:R-:W5:Y:S01]  /*4390*/  LDCU.64 UR4, c[0x0][0x3e0] ;  /* 0x00007c00ff0477ac */ /* 0x000f620008000a00 */
[----:B------:R-:W-:Y:S01]  /*43a0*/  MOV R100, R102 ;  /* 0x0000006600647202 */ /* 0x000fe20000000f00 */
[--C-:B------:R-:W-:Y:S01]  /*43b0*/  FADD.FTZ R99, R99, -R48.reuse ;  /* 0x8000003063637221 */ /* 0x100fe20000010000 */
[----:B01234-:R-:W-:Y:S01]  /*43c0*/  FADD.FTZ R37, R70, -R48 ;  /* 0x8000003046257221 */ /* 0x01ffe20000010000 */
[----:B------:R-:W0:Y:S02]  /*43d0*/  LDCU.64 UR8, c[0x0][0x380] ;  /* 0x00007000ff0877ac */ /* 0x000e240008000a00 */
[-C--:B------:R-:W-:Y:S01]  /*43e0*/  FMUL.FTZ R99, R99, R40.reuse ;  /* 0x0000002863637220 */ /* 0x080fe20000410000 */
[----:B------:R-:W-:-:S04]  /*43f0*/  FMUL.FTZ R37, R37, R40 ;  /* 0x0000002825257220 */ /* 0x000fc80000410000 */
[----:B------:R-:W-:Y:S01]  /*4400*/  FFMA.FTZ R42, R42, R37, R43 ;  /* 0x000000252a2a7223 */ /* 0x000fe2000001002b */
[----:B-----5:R-:W-:Y:S02]  /*4410*/  IMAD R39, R67, UR4, RZ ;  /* 0x0000000443277c24 */ /* 0x020fe4000f8e02ff */
[----:B------:R-:W-:-:S04]  /*4420*/  IMAD.WIDE.U32 R100, R14, UR4, R100 ;  /* 0x000000040e647c25 */ /* 0x000fc8000f8e0064 */
[----:B------:R-:W-:Y:S02]  /*4430*/  IMAD R45, R14, UR5, R39 ;  /* 0x000000050e2d7c24 */ /* 0x000fe4000f8e0227 */
[----:B------:R-:W-:Y:S01]  /*4440*/  FFMA.FTZ R39, R41, R99, R44 ;  /* 0x0000006329277223 */ /* 0x000fe2000001002c */
[----:B0-----:R-:W-:Y:S02]  /*4450*/  LEA R36, P1, R100, UR8, 0x1 ;  /* 0x0000000864247c11 */ /* 0x001fe4000f8208ff */
[----:B------:R-:W-:Y:S02]  /*4460*/  IADD3 R45, PT, PT, R101, R45, RZ ;  /* 0x0000002d652d7210 */ /* 0x000fe40007ffe0ff */
[----:B------:R-:W-:Y:S02]  /*4470*/  F2FP.BF16.F32.PACK_AB R39, R42, R39 ;  /* 0x000000272a27723e */ /* 0x000fe400000010ff */
[----:B------:R-:W-:-:S05]  /*4480*/  LEA.HI.X R37, R100, UR9, R45, 0x1, P1 ;  /* 0x0000000964257c11 */ /* 0x000fca00088f0c2d */
[----:B------:R0:W-:Y:S01]  /*4490*/  STG.E desc[UR6][R36.64], R39 ;  /* 0x0000002724007986 */ /* 0x0001e2000c101906 */
[----:B------:R-:W-:Y:S05]  /*44a0*/  BRA `(.L_x_2210) ;  /* 0x0000002000307947 */ /* 0x000fea0003800000 */
.L_x_2179:
[----:B------:R-:W0:Y:S01]  /*44b0*/  LDCU.64 UR10, c[0x0][0x3e8] ;  /* 0x00007d00ff0a77ac */ /* 0x000e220008000a00 */
[----:B------:R-:W-:Y:S01]  /*44c0*/  BSSY.RECONVERGENT B1, `(.L_x_2211) ;  /* 0x0000022000017945 */ /* 0x000fe20003800200 */
[----:B0-----:R-:W-:Y:S02]  /*44d0*/  ISETP.GE.U32.AND P4, PT, R90, UR10, PT ;  /* 0x0000000a5a007c0c */ /* 0x001fe4000bf86070 */
[----:B------:R-:W-:Y:S02]  /*44e0*/  ISETP.GE.U32.AND P2, PT, R88, UR10, PT ;  /* 0x0000000a58007c0c */ /* 0x000fe4000bf46070 */
[----:B------:R-:W-:Y:S02]  /*44f0*/  ISETP.GE.U32.AND P1, PT, R86, UR10, PT ;  /* 0x0000000a56007c0c */ /* 0x000fe4000bf26070 */
        /* <DEDUP_REMOVED lines=30> */
.L_x_2212:
[----:B------:R-:W-:Y:S05]  /*46e0*/  BSYNC.RECONVERGENT B1 ;  /* 0x0000000000017941 */ /* 0x000fea0003800200 */
.L_x_2211:
        /* <DEDUP_REMOVED lines=30> */
.L_x_2214:
[----:B------:R-:W-:Y:S05]  /*48d0*/  BSYNC.RECONVERGENT B1 ;  /* 0x0000000000017941 */ /* 0x000fea0003800200 */
.L_x_2213:
        /* <DEDUP_REMOVED lines=10> */
[--C-:B01----:R-:W-:Y:S01]  /*4980*/  FADD.FTZ R37, R20, -R48.reuse ;  /* 0x8000003014257221 */ /* 0x103fe20000010000 */
        /* <DEDUP_REMOVED lines=27> */
.L_x_2216:
[----:B------:R-:W-:Y:S05]  /*4b40*/  BSYNC.RECONVERGENT B1 ;  /* 0x0000000000017941 */ /* 0x000fea0003800200 */
.L_x_2215:
[----:B------:R-:W-:Y:S04]  /*4b50*/  BSSY.RECONVERGENT B1, `(.L_x_2217) ;  /* 0x000001e000017945 */ /* 0x000fe80003800200 */
[----:B------:R-:W-:Y:S05]  /*4b60*/  @P1 BRA `(.L_x_2218) ;  /* 0x0000000000701947 */ /* 0x000fea0003800000 */
[--C-:B------:R-:W-:Y:S01]  /*4b70*/  FADD.FTZ R75, R75, -R48.reuse ;  /* 0x800000304b4b7221 */ /* 0x100fe20000010000 */
[----:B012---:R-:W-:Y:S01]  /*4b80*/  FADD.FTZ R37, R22, -R48 ;  /* 0x8000003016257221 */ /* 0x007fe20000010000 */
        /* <DEDUP_REMOVED lines=22> */
[----:B0-----:R-:W-:Y:S01]  /*4cf0*/  FMUL.FTZ R45, R37, R22 ;  /* 0x00000016252d7220 */ /* 0x001fe20000410000 */
[----:B------:R-:W-:-:S04]  /*4d00*/  LEA.HI.X R37, R38, UR9, R47, 0x1, P1 ;  /* 0x0000000926257c11 */ /* 0x000fc800088f0c2f */
[----:B------:R-:W-:-:S05]  /*4d10*/  F2FP.BF16.F32.PACK_AB R45, R45, R16 ;  /* 0x000000102d2d723e */ /* 0x000fca00000010ff */
[----:B------:R3:W-:Y:S02]  /*4d20*/  STG.E desc[UR6][R36.64], R45 ;  /* 0x0000002d24007986 */ /* 0x0007e4000c101906 */
.L_x_2218:
[----:B------:R-:W-:Y:S05]  /*4d30*/  BSYNC.RECONVERGENT B1 ;  /* 0x0000000000017941 */ /* 0x000fea0003800200 */
.L_x_2217:
[----:B------:R-:W-:Y:S04]  /*4d40*/  BSSY.RECONVERGENT B1, `(.L_x_2219) ;  /* 0x000001e000017945 */ /* 0x000fe80003800200 */
[----:B------:R-:W-:Y:S05]  /*4d50*/  @P5 BRA `(.L_x_2220) ;  /* 0x0000000000705947 */ /* 0x000fea0003800000 */
[--C-:B------:R-:W-:Y:S01]  /*4d60*/  FADD.FTZ R77, R77, -R48.reuse ;  /* 0x800000304d4d7221 */ /* 0x100fe20000010000 */
[----:B0123--:R-:W-:Y:S01]  /*4d70*/  FADD.FTZ R37, R24, -R48 ;  /* 0x8000003018257221 */ /* 0x00ffe20000010000 */
        /* <DEDUP_REMOVED lines=26> */
.L_x_2220:
[----:B------:R-:W-:Y:S05]  /*4f20*/  BSYNC.RECONVERGENT B1 ;  /* 0x0000000000017941 */ /* 0x000fea0003800200 */
.L_x_2219:
[----:B------:R-:W-:Y:S04]  /*4f30*/  BSSY.RECONVERGENT B1, `(.L_x_2221) ;  /* 0x000001e000017945 */ /* 0x000fe80003800200 */
[----:B------:R-:W-:Y:S05]  /*4f40*/  @P6 BRA `(.L_x_2222) ;  /* 0x0000000000706947 */ /* 0x000fea0003800000 */
[--C-:B01234-:R-:W-:Y:S01]  /*4f50*/  FADD.FTZ R37, R26, -R48.reuse ;  /* 0x800000301a257221 */ /* 0x11ffe20000010000 */
        /* <DEDUP_REMOVED lines=27> */
.L_x_2222:
[----:B------:R-:W-:Y:S05]  /*5110*/  BSYNC.RECONVERGENT B1 ;  /* 0x0000000000017941 */ /* 0x000fea0003800200 */
.L_x_2221:
        /* <DEDUP_REMOVED lines=38> */
.L_x_2224:
[----:B------:R-:W-:Y:S05]  /*5380*/  BSYNC.RECONVERGENT B1 ;  /* 0x0000000000017941 */ /* 0x000fea0003800200 */
.L_x_2223:
        /* <DEDUP_REMOVED lines=30> */
.L_x_2226:
[----:B------:R-:W-:Y:S05]  /*5570*/  BSYNC.RECONVERGENT B1 ;  /* 0x0000000000017941 */ /* 0x000fea0003800200 */
.L_x_2225:
        /* <DEDUP_REMOVED lines=30> */
.L_x_2228:
[----:B------:R-:W-:Y:S05]  /*5760*/  BSYNC.RECONVERGENT B1 ;  /* 0x0000000000017941 */ /* 0x000fea0003800200 */
.L_x_2227:
        /* <DEDUP_REMOVED lines=30> */
.L_x_2230:
[----:B------:R-:W-:Y:S05]  /*5950*/  BSYNC.RECONVERGENT B1 ;  /* 0x0000000000017941 */ /* 0x000fea0003800200 */
.L_x_2229:
        /* <DEDUP_REMOVED lines=13> */
[----:B01234-:R-:W-:Y:S01]  /*5a30*/  FADD.FTZ R37, R60, -R48 ;  /* 0x800000303c257221 */ /* 0x01ffe20000010000 */
        /* <DEDUP_REMOVED lines=26> */
.L_x_2232:
[----:B------:R-:W-:Y:S05]  /*5be0*/  BSYNC.RECONVERGENT B1 ;  /* 0x0000000000017941 */ /* 0x000fea0003800200 */
.L_x_2231:
[----:B------:R-:W-:Y:S04]  /*5bf0*/  BSSY.RECONVERGENT B1, `(.L_x_2233) ;  /* 0x000001e000017945 */ /* 0x000fe80003800200 */
[----:B------:R-:W-:Y:S05]  /*5c00*/  @P2 BRA `(.L_x_2234) ;  /* 0x0000000000702947 */ /* 0x000fea0003800000 */
        /* <DEDUP_REMOVED lines=28> */
.L_x_2234:
[----:B------:R-:W-:Y:S05]  /*5dd0*/  BSYNC.RECONVERGENT B1 ;  /* 0x0000000000017941 */ /* 0x000fea0003800200 */
.L_x_2233:
        /* <DEDUP_REMOVED lines=30> */
.L_x_2236:
[----:B------:R-:W-:Y:S05]  /*5fc0*/  BSYNC.RECONVERGENT B1 ;  /* 0x0000000000017941 */ /* 0x000fea0003800200 */
.L_x_2235:
        /* <DEDUP_REMOVED lines=30> */
.L_x_2238:
[----:B------:R-:W-:Y:S05]  /*61b0*/  BSYNC.RECONVERGENT B1 ;  /* 0x0000000000017941 */ /* 0x000fea0003800200 */
.L_x_2237:
        /* <DEDUP_REMOVED lines=30> */
.L_x_2240:
[----:B------:R-:W-:Y:S05]  /*63a0*/  BSYNC.RECONVERGENT B1 ;  /* 0x0000000000017941 */ /* 0x000fea0003800200 */
.L_x_2239:
        /* <DEDUP_REMOVED lines=28> */
.L_x_2210:
[----:B------:R-:W-:Y:S05]  /*6570*/  BSYNC.RECONVERGENT B0 ;  /* 0x0000000000007941 */ /* 0x000fea0003800200 */
.L_x_2178:
[----:B------:R-:W5:Y:S01]  /*6580*/  LDCU UR4, c[0x0][0x3f8] ;  /* 0x00007f00ff0477ac */ /* 0x000f620008000800 */
[----:B------:R-:W-:Y:S02]  /*6590*/  IADD3 R8, PT, PT, R5, R8, RZ ;  /* 0x0000000805087210 */ /* 0x000fe40007ffe0ff */
[----:B------:R-:W-:Y:S01]  /*65a0*/  IADD3 R6, PT, PT, R6, 0x1, RZ ;  /* 0x0000000106067810 */ /* 0x000fe20007ffe0ff */
[----:B------:R-:W5:Y:S02]  /*65b0*/  LDCU UR5, c[0x0][0x3c8] ;  /* 0x00007900ff0577ac */ /* 0x000f640008000800 */
[----:B-----5:R-:W-:-:S06]  /*65c0*/  UIMAD UR4, UR4, UR5, URZ ;  /* 0x00000005040472a4 */ /* 0x020fcc000f8e02ff */
[----:B------:R-:W-:-:S13]  /*65d0*/  ISETP.GE.AND P1, PT, R8, UR4, PT ;  /* 0x0000000408007c0c */ /* 0x000fda000bf26270 */
[----:B------:R-:W-:Y:S05]  /*65e0*/  @!P1 BRA `(.L_x_2241) ;  /* 0xffffff9c00589947 */ /* 0x000fea000383ffff */
[----:B------:R-:W-:Y:S05]  /*65f0*/  EXIT ;  /* 0x000000000000794d */ /* 0x000fea0003800000 */
.L_x_2242:
        /* <DEDUP_REMOVED lines=16> */
.L_x_4921:


//--------------------- .text._Z35group_norm_nhwc_fwd_one_pass_kernelI11Bf16IOBf16WLi256ELi128ELi512EEv26Group_norm_nhwc_fwd_params --------------------------
	.section	.text._Z35group_norm_nhwc_fwd_one_pass_kernelI11Bf16IOBf16WLi256ELi128ELi512EEv26Group_norm_nhwc_fwd_params,"ax",@progbits
	.align	128
        .global         _Z35group_norm_nhwc_fwd_one_pass_kernelI11Bf16IOBf16WLi256ELi128ELi512EEv26Group_norm_nhwc_fwd_params
        .type           _Z35group_norm_nhwc_fwd_one_pass_kernelI11Bf16IOBf16WLi256ELi128ELi512EEv26Group_norm_nhwc_fwd_params,@function
        .size           _Z35group_norm_nhwc_fwd_one_pass_kernelI11Bf16IOBf16WLi256ELi128ELi512EEv26Group_norm_nhwc_fwd_params,(.L_x_4922 - _Z35group_norm_nhwc_fwd_one_pass_kernelI11Bf16IOBf16WLi256ELi128ELi512EEv26Group_norm_nhwc_fwd_params)
        .other          _Z35group_norm_nhwc_fwd_one_pass_kernelI11Bf16IOBf16WLi256ELi128ELi512EEv26Group_norm_nhwc_fwd_params,@"STO_CUDA_ENTRY STV_DEFAULT"
_Z35group_norm_nhwc_fwd_one_pass_kernelI11Bf16IOBf16WLi256ELi128ELi512EEv26Group_norm_nhwc_fwd_params:
.text._Z35group_norm_nhwc_fwd_one_pass_kernelI11Bf16IOBf16WLi256ELi128ELi512EEv26Group_norm_nhwc_fwd_params:
        /* <DEDUP_REMOVED lines=33> */
.L_x_2382:
[----:B01-3--:R-:W0:Y:S01]  /*0210*/  LDC R6, c[0x0][0x3f8] ;  /* 0x0000fe00ff067b82 */ /* 0x00be220000000800 */
[----:B------:R-:W1:Y:S01]  /*0220*/  LDCU UR8, c[0x0][0x404] ;  /* 0x00008080ff0877ac */ /* 0x000e620008000800 */
[----:B------:R-:W-:Y:S02]  /*0230*/  SHF.L.U32 R111, R92, 0x1, RZ ;  /* 0x000000015c6f7819 */ /* 0x000fe400000006ff */
[----:B------:R-:W-:Y:S01]  /*0240*/  MOV R89, RZ ;  /* 0x000000ff00597202 */ /* 0x000fe20000000f00 */
[----:B--2---:R-:W2:Y:S01]  /*0250*/  LDCU.64 UR4, c[0x0][0x3e8] ;  /* 0x00007d00ff0477ac */ /* 0x004ea20008000a00 */
[----:B0---4-:R-:W-:Y:S02]  /*0260*/  IABS R5, R6 ;  /* 0x0000000600057213 */ /* 0x011fe40000000000 */
[----:B------:R-:W-:Y:S02]  /*0270*/  ISETP.NE.AND P3, PT, R6, RZ, PT ;  /* 0x000000ff0600720c */ /* 0x000fe40003f65270 */
[----:B------:R-:W0:Y:S08]  /*0280*/  I2F.RP R0, R5 ;  /* 0x0000000500007306 */ /* 0x000e300000209400 */
[----:B0-----:R-:W0:Y:S02]  /*0290*/  MUFU.RCP R0, R0 ;  /* 0x0000000000007308 */ /* 0x001e240000001000 */
[----:B0-----:R-:W-:-:S06]  /*02a0*/  IADD3 R2, PT, PT, R0, 0xffffffe, RZ ;  /* 0x0ffffffe00027810 */ /* 0x001fcc0007ffe0ff */
[----:B------:R0:W3:Y:S02]  /*02b0*/  F2I.FTZ.U32.TRUNC.NTZ R3, R2 ;  /* 0x0000000200037305 */ /* 0x0000e4000021f000 */
[----:B0-----:R-:W-:Y:S02]  /*02c0*/  MOV R2, RZ ;  /* 0x000000ff00027202 */ /* 0x001fe40000000f00 */
[----:B---3--:R-:W-:-:S05]  /*02d0*/  IADD3 R4, PT, PT, RZ, -R3, RZ ;  /* 0x80000003ff047210 */ /* 0x008fca0007ffe0ff */
[----:B------:R-:W-:Y:S01]  /*02e0*/  IMAD R7, R4, R5, RZ ;  /* 0x0000000504077224 */ /* 0x000fe200078e02ff */
[----:B------:R-:W-:-:S03]  /*02f0*/  IABS R4, R107 ;  /* 0x0000006b00047213 */ /* 0x000fc60000000000 */
        /* <DEDUP_REMOVED lines=10> */
[----:B------:R-:W-:-:S05]  /*03a0*/  SHF.R.U32.HI R0, RZ, 0x6, R92 ;  /* 0x00000006ff007819 */ /* 0x000fca000001165c */
[----:B-1----:R-:W-:Y:S01]  /*03b0*/  IMAD R11, R103, UR8, R0 ;  /* 0x00000008670b7c24 */ /* 0x002fe2000f8e0200 */
[----:B------:R-:W0:Y:S04]  /*03c0*/  LDCU.64 UR8, c[0x0][0x3f0] ;  /* 0x00007e00ff0877ac */ /* 0x000e280008000a00 */
[----:B--2---:R-:W-:Y:S02]  /*03d0*/  ISETP.GE.U32.AND P1, PT, R11, UR4, PT ;  /* 0x000000040b007c0c */ /* 0x004fe4000bf26070 */
[----:B------:R-:W-:Y:S02]  /*03e0*/  SHF.R.S32.HI R5, RZ, 0x1f, R11 ;  /* 0x0000001fff057819 */ /* 0x000fe4000001140b */
[----:B------:R-:W-:Y:S02]  /*03f0*/  @P2 IADD3 R3, PT, PT, R3, 0x1, RZ ;  /* 0x0000000103032810 */ /* 0x000fe40007ffe0ff */
[----:B------:R-:W-:-:S02]  /*0400*/  ISETP.GE.AND.EX P1, PT, R5, UR5, PT, P1 ;  /* 0x0000000505007c0c */ /* 0x000fc4000bf26310 */
[----:B------:R-:W-:Y:S02]  /*0410*/  @!P4 IADD3 R3, PT, PT, -R3, RZ, RZ ;  /* 0x000000ff0303c210 */ /* 0x000fe40007ffe1ff */
[----:B------:R-:W-:Y:S02]  /*0420*/  IADD3 R7, PT, PT, R11, 0x10, RZ ;  /* 0x000000100b077810 */ /* 0x000fe40007ffe0ff */
[----:B------:R-:W-:Y:S02]  /*0430*/  @!P3 LOP3.LUT R3, RZ, R6, RZ, 0x33, !PT ;  /* 0x00000006ff03b212 */ /* 0x000fe400078e33ff */
[----:B------:R-:W-:Y:S02]  /*0440*/  ISETP.GE.U32.AND P6, PT, R7, UR4, PT ;  /* 0x0000000407007c0c */ /* 0x000fe4000bfc6070 */
[----:B------:R-:W-:Y:S02]  /*0450*/  SHF.R.S32.HI R15, RZ, 0x1f, R7 ;  /* 0x0000001fff0f7819 */ /* 0x000fe40000011407 */
[----:B------:R-:W-:Y:S01]  /*0460*/  IADD3 R108, PT, PT, -R3, RZ, RZ ;  /* 0x000000ff036c7210 */ /* 0x000fe20007ffe1ff */
[----:B------:R-:W1:Y:S01]  /*0470*/  @!P1 LDC.64 R16, c[0x0][0x3e0] ;  /* 0x0000f800ff109b82 */ /* 0x000e620000000a00 */
[----:B------:R-:W-:-:S02]  /*0480*/  ISETP.GE.AND.EX P6, PT, R15, UR5, PT, P6 ;  /* 0x000000050f007c0c */ /* 0x000fc4000bfc6360 */
[----:B------:R-:W-:Y:S01]  /*0490*/  SHF.R.S32.HI R0, RZ, 0x1f, R3 ;  /* 0x0000001fff007819 */ /* 0x000fe20000011403 */
[----:B------:R-:W-:Y:S01]  /*04a0*/  IMAD R108, R6, R108, R107 ;  /* 0x0000006c066c7224 */ /* 0x000fe200078e026b */
[C---:B------:R-:W-:Y:S02]  /*04b0*/  IADD3 R9, PT, PT, R11.reuse, 0x18, RZ ;  /* 0x000000180b097810 */ /* 0x040fe40007ffe0ff */
[----:B------:R-:W-:Y:S01]  /*04c0*/  IADD3 R13, PT, PT, R11, 0x20, RZ ;  /* 0x000000200b0d7810 */ /* 0x000fe20007ffe0ff */
[----:B------:R-:W2:Y:S01]  /*04d0*/  @!P1 LDC.64 R18, c[0x0][0x390] ;  /* 0x0000e400ff129b82 */ /* 0x000ea20000000a00 */
[----:B------:R-:W-:Y:S01]  /*04e0*/  SHF.L.U32 R108, R108, 0x7, RZ ;  /* 0x000000076c6c7819 */ /* 0x000fe200000006ff */
[----:B0-----:R-:W-:Y:S01]  /*04f0*/  IMAD R0, R0, UR8, RZ ;  /* 0x0000000800007c24 */ /* 0x001fe2000f8e02ff */
[----:B------:R-:W-:Y:S02]  /*0500*/  ISETP.GE.U32.AND P3, PT, R9, UR4, PT ;  /* 0x0000000409007c0c */ /* 0x000fe4000bf66070 */
[----:B------:R-:W-:Y:S01]  /*0510*/  LOP3.LUT R110, R108, 0x7e, R111, 0xf8, !PT ;  /* 0x0000007e6c6e7812 */ /* 0x000fe200078ef86f */
[----:B------:R-:W-:Y:S01]  /*0520*/  IMAD R113, R3, UR9, R0 ;  /* 0x0000000903717c24 */ /* 0x000fe2000f8e0200 */
[----:B------:R-:W-:Y:S01]  /*0530*/  SHF.R.S32.HI R111, RZ, 0x1f, R108 ;  /* 0x0000001fff6f7819 */ /* 0x000fe2000001146c */
[----:B------:R-:W0:Y:S01]  /*0540*/  @!P6 LDC.64 R24, c[0x0][0x3e0] ;  /* 0x0000f800ff18eb82 */ /* 0x000e220000000a00 */
[----:B------:R-:W-:-:S02]  /*0550*/  SHF.R.S32.HI R21, RZ, 0x1f, R9 ;  /* 0x0000001fff157819 */ /* 0x000fc40000011409 */
[----:B------:R-:W-:Y:S01]  /*0560*/  ISETP.GE.U32.AND P2, PT, R13, UR4, PT ;  /* 0x000000040d007c0c */ /* 0x000fe2000bf46070 */
[----:B------:R-:W-:Y:S01]  /*0570*/  IMAD.WIDE.U32 R110, R3, UR8, R110 ;  /* 0x00000008036e7c25 */ /* 0x000fe2000f8e006e */
[----:B------:R-:W-:Y:S02]  /*0580*/  ISETP.GE.AND.EX P3, PT, R21, UR5, PT, P3 ;  /* 0x0000000515007c0c */ /* 0x000fe4000bf66330 */
[----:B------:R-:W-:Y:S01]  /*0590*/  SHF.R.S32.HI R23, RZ, 0x1f, R13 ;  /* 0x0000001fff177819 */ /* 0x000fe2000001140d */
[----:B-1----:R-:W-:Y:S01]  /*05a0*/  @!P1 IMAD R0, R5, R16, RZ ;  /* 0x0000001005009224 */ /* 0x002fe200078e02ff */
[----:B------:R-:W-:Y:S01]  /*05b0*/  IADD3 R113, PT, PT, R111, R113, RZ ;  /* 0x000000716f717210 */ /* 0x000fe20007ffe0ff */
[----:B------:R-:W1:Y:S01]  /*05c0*/  @!P6 LDC.64 R26, c[0x0][0x390] ;  /* 0x0000e400ff1aeb82 */ /* 0x000e620000000a00 */
[----:B------:R-:W-:Y:S01]  /*05d0*/  @!P1 MOV R112, R110 ;  /* 0x0000006e00709202 */ /* 0x000fe20000000f00 */
[----:B------:R-:W-:Y:S01]  /*05e0*/  @!P1 IMAD R5, R11, R17, R0 ;  /* 0x000000110b059224 */ /* 0x000fe200078e0200 */
[----:B------:R-:W-:-:S02]  /*05f0*/  ISETP.GE.AND.EX P2, PT, R23, UR5, PT, P2 ;  /* 0x0000000517007c0c */ /* 0x000fc4000bf46320 */
[C---:B------:R-:W-:Y:S01]  /*0600*/  IADD3 R17, PT, PT, R11.reuse, 0x30, RZ ;  /* 0x000000300b117810 */ /* 0x040fe20007ffe0ff */
[----:B------:R-:W-:Y:S02]  /*0610*/  @!P1 IMAD.WIDE.U32 R2, R11, R16, R112 ;  /* 0x000000100b029225 */ /* 0x000fe400078e0070 */
[----:B------:R-:W3:Y:S03]  /*0620*/  @!P3 LDC.64 R28, c[0x0][0x3e0] ;  /* 0x0000f800ff1cbb82 */ /* 0x000ee60000000a00 */
[----:B------:R-:W-:Y:S02]  /*0630*/  @!P1 IADD3 R0, PT, PT, R3, R5, RZ ;  /* 0x0000000503009210 */ /* 0x000fe40007ffe0ff */
[C---:B--2---:R-:W-:Y:S01]  /*0640*/  @!P1 LEA R4, P4, R2.reuse, R18, 0x1 ;  /* 0x0000001202049211 */ /* 0x044fe200078808ff */
[----:B0-----:R-:W-:Y:S01]  /*0650*/  @!P6 IMAD R6, R15, R24, RZ ;  /* 0x000000180f06e224 */ /* 0x001fe200078e02ff */
[----:B------:R-:W-:Y:S01]  /*0660*/  @!P6 MOV R3, R113 ;  /* 0x000000710003e202 */ /* 0x000fe20000000f00 */
[----:B------:R-:W0:Y:S01]  /*0670*/  @!P2 LDC.64 R32, c[0x0][0x3e0] ;  /* 0x0000f800ff20ab82 */ /* 0x000e220000000a00 */
[----:B------:R-:W-:Y:S01]  /*0680*/  @!P1 LEA.HI.X R5, R2, R19, R0, 0x1, P4 ;  /* 0x0000001302059211 */ /* 0x000fe200020f0c00 */
[----:B------:R-:W-:Y:S01]  /*0690*/  @!P6 IMAD R25, R7, R25, R6 ;  /* 0x000000190719e224 */ /* 0x000fe200078e0206 */
[----:B------:R-:W-:-:S02]  /*06a0*/  @!P6 MOV R2, R110 ;  /* 0x0000006e0002e202 */ /* 0x000fc40000000f00 */
[----:B------:R-:W-:Y:S01]  /*06b0*/  ISETP.GE.U32.AND P4, PT, R17, UR4, PT ;  /* 0x0000000411007c0c */ /* 0x000fe2000bf86070 */
[----:B------:R2:W4:Y:S01]  /*06c0*/  @!P1 LDG.E R89, desc[UR6][R4.64] ;  /* 0x0000000604599981 */ /* 0x000522000c1e1900 */
[----:B------:R-:W-:Y:S01]  /*06d0*/  SHF.R.S32.HI R15, RZ, 0x1f, R17 ;  /* 0x0000001fff0f7819 */ /* 0x000fe20000011411 */
[----:B------:R-:W-:Y:S01]  /*06e0*/  @!P6 IMAD.WIDE.U32 R2, R7, R24, R2 ;  /* 0x000000180702e225 */ /* 0x000fe200078e0002 */
[----:B------:R-:W-:Y:S01]  /*06f0*/  IADD3 R19, PT, PT, R11, 0x38, RZ ;  /* 0x000000380b137810 */ /* 0x000fe20007ffe0ff */
[----:B------:R-:W5:Y:S01]  /*0700*/  @!P3 LDC.64 R30, c[0x0][0x390] ;  /* 0x0000e400ff1ebb82 */ /* 0x000f620000000a00 */
[----:B------:R-:W-:Y:S02]  /*0710*/  ISETP.GE.AND.EX P4, PT, R15, UR5, PT, P4 ;  /* 0x000000050f007c0c */ /* 0x000fe4000bf86340 */
[----:B------:R-:W-:Y:S02]  /*0720*/  @!P6 IADD3 R0, PT, PT, R3, R25, RZ ;  /* 0x000000190300e210 */ /* 0x000fe40007ffe0ff */
[----:B------:R-:W-:-:S02]  /*0730*/  ISETP.GE.U32.AND P5, PT, R19, UR4, PT ;  /* 0x0000000413007c0c */ /* 0x000fc4000bfa6070 */
[----:B------:R-:W-:Y:S01]  /*0740*/  SHF.R.S32.HI R25, RZ, 0x1f, R19 ;  /* 0x0000001fff197819 */ /* 0x000fe20000011413 */
[----:B------:R-:W5:Y:S01]  /*0750*/  @!P2 LDC.64 R34, c[0x0][0x390] ;  /* 0x0000e400ff22ab82 */ /* 0x000f620000000a00 */
[C---:B-1----:R-:W-:Y:S02]  /*0760*/  @!P6 LEA R6, P1, R2.reuse, R26, 0x1 ;  /* 0x0000001a0206e211 */ /* 0x042fe400078208ff */
[----:B------:R-:W-:Y:S02]  /*0770*/  ISETP.GE.AND.EX P5, PT, R25, UR5, PT, P5 ;  /* 0x0000000519007c0c */ /* 0x000fe4000bfa6350 */
[----:B------:R-:W-:Y:S01]  /*0780*/  @!P6 LEA.HI.X R7, R2, R27, R0, 0x1, P1 ;  /* 0x0000001b0207e211 */ /* 0x000fe200008f0c00 */
[----:B---3--:R-:W-:Y:S02]  /*0790*/  @!P3 IMAD R2, R21, R28, RZ ;  /* 0x0000001c1502b224 */ /* 0x008fe400078e02ff */
[----:B------:R-:W1:Y:S02]  /*07a0*/  @!P4 LDC.64 R36, c[0x0][0x3e0] ;  /* 0x0000f800ff24cb82 */ /* 0x000e640000000a00 */
[----:B------:R-:W-:-:S02]  /*07b0*/  @!P3 IMAD R27, R9, R29, R2 ;  /* 0x0000001d091bb224 */ /* 0x000fc400078e0202 */
[----:B0-----:R-:W-:Y:S01]  /*07c0*/  @!P2 IMAD R2, R23, R32, RZ ;  /* 0x000000201702a224 */ /* 0x001fe200078e02ff */
[----:B------:R-:W-:Y:S02]  /*07d0*/  MOV R0, RZ ;  /* 0x000000ff00007202 */ /* 0x000fe40000000f00 */
[----:B--2---:R-:W-:Y:S01]  /*07e0*/  @!P3 MOV R4, R110 ;  /* 0x0000006e0004b202 */ /* 0x004fe20000000f00 */
[----:B------:R-:W0:Y:S01]  /*07f0*/  @!P4 LDC.64 R38, c[0x0][0x390] ;  /* 0x0000e400ff26cb82 */ /* 0x000e220000000a00 */
[----:B------:R-:W-:Y:S02]  /*0800*/  @!P3 MOV R5, R113 ;  /* 0x000000710005b202 */ /* 0x000fe40000000f00 */
[----:B------:R-:W-:Y:S01]  /*0810*/  IADD3 R21, PT, PT, R11, 0x40, RZ ;  /* 0x000000400b157810 */ /* 0x000fe20007ffe0ff */
[----:B------:R-:W-:Y:S01]  /*0820*/  @!P2 IMAD R23, R13, R33, R2 ;  /* 0x000000210d17a224 */ /* 0x000fe200078e0202 */
[----:B------:R2:W3:Y:S01]  /*0830*/  @!P6 LDG.E R0, desc[UR6][R6.64] ;  /* 0x000000060600e981 */ /* 0x0004e2000c1e1900 */
[----:B------:R-:W-:Y:S01]  /*0840*/  @!P3 IMAD.WIDE.U32 R4, R9, R28, R4 ;  /* 0x0000001c0904b225 */ /* 0x000fe200078e0004 */
[----:B------:R-:W-:Y:S01]  /*0850*/  ISETP.GE.U32.AND P1, PT, R21, UR4, PT ;  /* 0x0000000415007c0c */ /* 0x000fe2000bf26070 */
[----:B------:R-:W0:Y:S01]  /*0860*/  @!P5 LDC.64 R2, c[0x0][0x3e0] ;  /* 0x0000f800ff02db82 */ /* 0x000e220000000a00 */
[----:B------:R-:W-:-:S02]  /*0870*/  SHF.R.S32.HI R29, RZ, 0x1f, R21 ;  /* 0x0000001fff1d7819 */ /* 0x000fc40000011415 */
[----:B------:R-:W-:Y:S02]  /*0880*/  @!P3 IADD3 R5, PT, PT, R5, R27, RZ ;  /* 0x0000001b0505b210 */ /* 0x000fe40007ffe0ff */
[----:B------:R-:W-:Y:S02]  /*0890*/  ISETP.GE.AND.EX P1, PT, R29, UR5, PT, P1 ;  /* 0x000000051d007c0c */ /* 0x000fe4000bf26310 */
[----:B--2---:R-:W-:Y:S01]  /*08a0*/  @!P2 MOV R6, R110 ;  /* 0x0000006e0006a202 */ /* 0x004fe20000000f00 */
[----:B------:R-:W2:Y:S01]  /*08b0*/  @!P5 LDC.64 R40, c[0x0][0x390] ;  /* 0x0000e400ff28db82 */ /* 0x000ea20000000a00 */
[----:B------:R-:W-:Y:S02]  /*08c0*/  @!P2 MOV R7, R113 ;  /* 0x000000710007a202 */ /* 0x000fe40000000f00 */
[----:B-----5:R-:W-:Y:S01]  /*08d0*/  @!P3 LEA R8, P6, R4, R30, 0x1 ;  /* 0x0000001e0408b211 */ /* 0x020fe200078c08ff */
[----:B------:R-:W-:-:S03]  /*08e0*/  @!P2 IMAD.WIDE.U32 R6, R13, R32, R6 ;  /* 0x000000200d06a225 */ /* 0x000fc600078e0006 */
[----:B------:R-:W-:Y:S02]  /*08f0*/  @!P3 LEA.HI.X R9, R4, R31, R5, 0x1, P6 ;  /* 0x0000001f0409b211 */ /* 0x000fe400030f0c05 */
[----:B------:R-:W-:Y:S01]  /*0900*/  MOV R5, RZ ;  /* 0x000000ff00057202 */ /* 0x000fe20000000f00 */
[----:B-1----:R-:W-:Y:S01]  /*0910*/  @!P4 IMAD R10, R15, R36, RZ ;  /* 0x000000240f0ac224 */ /* 0x002fe200078e02ff */
[----:B------:R-:W-:Y:S01]  /*0920*/  @!P2 IADD3 R4, PT, PT, R7, R23, RZ ;  /* 0x000000170704a210 */ /* 0x000fe20007ffe0ff */
[----:B------:R-:W1:Y:S01]  /*0930*/  @!P1 LDC.64 R42, c[0x0][0x3e0] ;  /* 0x0000f800ff2a9b82 */ /* 0x000e620000000a00 */
[----:B------:R-:W-:Y:S02]  /*0940*/  IADD3 R23, PT, PT, R11, 0x48, RZ ;  /* 0x000000480b177810 */ /* 0x000fe40007ffe0ff */
[----:B------:R5:W3:Y:S01]  /*0950*/  @!P3 LDG.E R5, desc[UR6][R8.64] ;  /* 0x000000060805b981 */ /* 0x000ae2000c1e1900 */
[----:B------:R-:W-:Y:S02]  /*0960*/  @!P2 LEA R12, P6, R6, R34, 0x1 ;  /* 0x00000022060ca211 */ /* 0x000fe400078c08ff */
[----:B------:R-:W-:-:S02]  /*0970*/  ISETP.GE.U32.AND P3, PT, R23, UR4, PT ;  /* 0x0000000417007c0c */ /* 0x000fc4000bf66070 */
[----:B------:R-:W-:Y:S02]  /*0980*/  SHF.R.S32.HI R33, RZ, 0x1f, R23 ;  /* 0x0000001fff217819 */ /* 0x000fe40000011417 */
[----:B------:R-:W-:Y:S02]  /*0990*/  @!P4 MOV R14, R110 ;  /* 0x0000006e000ec202 */ /* 0x000fe40000000f00 */
[----:B------:R-:W-:Y:S02]  /*09a0*/  @!P4 MOV R15, R113 ;  /* 0x00000071000fc202 */ /* 0x000fe40000000f00 */
[----:B------:R-:W-:Y:S01]  /*09b0*/  ISETP.GE.AND.EX P3, PT, R33, UR5, PT, P3 ;  /* 0x0000000521007c0c */ /* 0x000fe2000bf66330 */
[C---:B------:R-:W-:Y:S01]  /*09c0*/  @!P4 IMAD R31, R17.reuse, R37, R10 ;  /* 0x00000025111fc224 */ /* 0x040fe200078e020a */
[----:B------:R-:W-:Y:S01]  /*09d0*/  @!P2 LEA.HI.X R13, R6, R35, R4, 0x1, P6 ;  /* 0x00000023060da211 */ /* 0x000fe200030f0c04 */
[----:B------:R-:W-:-:S04]  /*09e0*/  @!P4 IMAD.WIDE.U32 R14, R17, R36, R14 ;  /* 0x00000024110ec225 */ /* 0x000fc800078e000e */
[----:B0-----:R-:W-:Y:S01]  /*09f0*/  @!P5 IMAD R4, R25, R2, RZ ;  /* 0x000000021904d224 */ /* 0x001fe200078e02ff */
[----:B------:R-:W-:Y:S02]  /*0a00*/  MOV R7, RZ ;  /* 0x000000ff00077202 */ /* 0x000fe40000000f00 */
[----:B------:R-:W-:Y:S01]  /*0a10*/  @!P4 LEA R16, P6, R14, R38, 0x1 ;  /* 0x000000260e10c211 */ /* 0x000fe200078c08ff */
[----:B------:R-:W-:Y:S01]  /*0a20*/  @!P5 IMAD R35, R19, R3, R4 ;  /* 0x000000031323d224 */ /* 0x000fe200078e0204 */
[----:B------:R-:W-:Y:S01]  /*0a30*/  @!P4 IADD3 R4, PT, PT, R15, R31, RZ ;  /* 0x0000001f0f04c210 */ /* 0x000fe20007ffe0ff */
[----:B------:R-:W0:Y:S01]  /*0a40*/  @!P3 LDC.64 R44, c[0x0][0x3e0] ;  /* 0x0000f800ff2cbb82 */ /* 0x000e220000000a00 */
[----:B------:R-:W-:Y:S01]  /*0a50*/  IADD3 R27, PT, PT, R11, 0x50, RZ ;  /* 0x000000500b1b7810 */ /* 0x000fe20007ffe0ff */
[----:B------:R2:W3:Y:S01]  /*0a60*/  @!P2 LDG.E R7, desc[UR6][R12.64] ;  /* 0x000000060c07a981 */ /* 0x0004e2000c1e1900 */
[----:B-----5:R-:W-:Y:S02]  /*0a70*/  @!P5 MOV R8, R110 ;  /* 0x0000006e0008d202 */ /* 0x020fe40000000f00 */
[----:B------:R-:W-:-:S02]  /*0a80*/  @!P5 MOV R9, R113 ;  /* 0x000000710009d202 */ /* 0x000fc40000000f00 */
[----:B------:R-:W-:Y:S02]  /*0a90*/  @!P4 LEA.HI.X R17, R14, R39, R4, 0x1, P6 ;  /* 0x000000270e11c211 */ /* 0x000fe400030f0c04 */
[----:B------:R-:W5:Y:S01]  /*0aa0*/  @!P1 LDC.64 R38, c[0x0][0x390] ;  /* 0x0000e400ff269b82 */ /* 0x000f620000000a00 */
[----:B------:R-:W-:Y:S01]  /*0ab0*/  ISETP.GE.U32.AND P2, PT, R27, UR4, PT ;  /* 0x000000041b007c0c */ /* 0x000fe2000bf46070 */
[----:B------:R-:W-:Y:S01]  /*0ac0*/  @!P5 IMAD.WIDE.U32 R2, R19, R2, R8 ;  /* 0x000000021302d225 */ /* 0x000fe200078e0008 */
[----:B------:R-:W-:Y:S02]  /*0ad0*/  SHF.R.S32.HI R25, RZ, 0x1f, R27 ;  /* 0x0000001fff197819 */ /* 0x000fe4000001141b */
[----:B------:R-:W-:Y:S02]  /*0ae0*/  MOV R10, RZ ;  /* 0x000000ff000a7202 */ /* 0x000fe40000000f00 */
[----:B------:R-:W-:Y:S01]  /*0af0*/  ISETP.GE.AND.EX P2, PT, R25, UR5, PT, P2 ;  /* 0x0000000519007c0c */ /* 0x000fe2000bf46320 */
[----:B-1----:R-:W-:Y:S01]  /*0b00*/  @!P1 IMAD R4, R29, R42, RZ ;  /* 0x0000002a1d049224 */ /* 0x002fe200078e02ff */
[----:B------:R-:W-:-:S02]  /*0b10*/  @!P5 IADD3 R3, PT, PT, R3, R35, RZ ;  /* 0x000000230303d210 */ /* 0x000fc40007ffe0ff */
[C---:B--2---:R-:W-:Y:S01]  /*0b20*/  @!P5 LEA R14, P6, R2.reuse, R40, 0x1 ;  /* 0x00000028020ed211 */ /* 0x044fe200078c08ff */
[----:B------:R1:W2:Y:S01]  /*0b30*/  @!P4 LDG.E R10, desc[UR6][R16.64] ;  /* 0x00000006100ac981 */ /* 0x0002a2000c1e1900 */
[----:B------:R-:W-:Y:S02]  /*0b40*/  IADD3 R29, PT, PT, R11, 0x60, RZ ;  /* 0x000000600b1d7810 */ /* 0x000fe40007ffe0ff */
[----:B------:R-:W-:Y:S02]  /*0b50*/  MOV R13, RZ ;  /* 0x000000ff000d7202 */ /* 0x000fe40000000f00 */
[----:B------:R-:W-:Y:S02]  /*0b60*/  @!P5 LEA.HI.X R15, R2, R41, R3, 0x1, P6 ;  /* 0x00000029020fd211 */ /* 0x000fe400030f0c03 */
[----:B------:R-:W-:Y:S02]  /*0b70*/  ISETP.GE.U32.AND P4, PT, R29, UR4, PT ;  /* 0x000000041d007c0c */ /* 0x000fe4000bf86070 */
[----:B------:R-:W-:Y:S01]  /*0b80*/  IADD3 R31, PT, PT, R11, 0x68, RZ ;  /* 0x000000680b1f7810 */ /* 0x000fe20007ffe0ff */
[----:B------:R5:W2:Y:S01]  /*0b90*/  @!P5 LDG.E R13, desc[UR6][R14.64] ;  /* 0x000000060e0dd981 */ /* 0x000aa2000c1e1900 */
[----:B------:R-:W-:Y:S01]  /*0ba0*/  SHF.R.S32.HI R35, RZ, 0x1f, R29 ;  /* 0x0000001fff237819 */ /* 0x000fe2000001141d */
[----:B------:R-:W-:Y:S01]  /*0bb0*/  @!P1 IMAD R19, R21, R43, R4 ;  /* 0x0000002b15139224 */ /* 0x000fe200078e0204 */
[----:B------:R-:W-:Y:S01]  /*0bc0*/  @!P1 MOV R2, R110 ;  /* 0x0000006e00029202 */ /* 0x000fe20000000f00 */
[----:B------:R-:W5:Y:S01]  /*0bd0*/  @!P2 LDC.64 R8, c[0x0][0x3e0] ;  /* 0x0000f800ff08ab82 */ /* 0x000f620000000a00 */
[----:B------:R-:W-:-:S02]  /*0be0*/  @!P1 MOV R3, R113 ;  /* 0x0000007100039202 */ /* 0x000fc40000000f00 */
[----:B------:R-:W-:Y:S02]  /*0bf0*/  ISETP.GE.AND.EX P4, PT, R35, UR5, PT, P4 ;  /* 0x0000000523007c0c */ /* 0x000fe4000bf86340 */
[----:B------:R-:W-:Y:S01]  /*0c00*/  ISETP.GE.U32.AND P5, PT, R31, UR4, PT ;  /* 0x000000041f007c0c */ /* 0x000fe2000bfa6070 */
[----:B------:R-:W-:Y:S01]  /*0c10*/  @!P1 IMAD.WIDE.U32 R2, R21, R42, R2 ;  /* 0x0000002a15029225 */ /* 0x000fe200078e0002 */
[----:B------:R-:W-:Y:S01]  /*0c20*/  SHF.R.S32.HI R37, RZ, 0x1f, R31 ;  /* 0x0000001fff257819 */ /* 0x000fe2000001141f */
[----:B------:R-:W5:Y:S01]  /*0c30*/  @!P3 LDC.64 R40, c[0x0][0x390] ;  /* 0x0000e400ff28bb82 */ /* 0x000f620000000a00 */
[----:B-1----:R-:W-:Y:S02]  /*0c40*/  @!P3 MOV R16, R110 ;  /* 0x0000006e0010b202 */ /* 0x002fe40000000f00 */
[----:B------:R-:W-:Y:S01]  /*0c50*/  ISETP.GE.AND.EX P5, PT, R37, UR5, PT, P5 ;  /* 0x0000000525007c0c */ /* 0x000fe2000bfa6350 */
[----:B0-----:R-:W-:Y:S01]  /*0c60*/  @!P3 IMAD R4, R33, R44, RZ ;  /* 0x0000002c2104b224 */ /* 0x001fe200078e02ff */
[----:B------:R-:W-:-:S02]  /*0c70*/  @!P1 IADD3 R3, PT, PT, R3, R19, RZ ;  /* 0x0000001303039210 */ /* 0x000fc40007ffe0ff */
[C---:B-----5:R-:W-:Y:S01]  /*0c80*/  @!P1 LEA R18, P6, R2.reuse, R38, 0x1 ;  /* 0x0000002602129211 */ /* 0x060fe200078c08ff */
[----:B------:R-:W0:Y:S01]  /*0c90*/  @!P2 LDC.64 R42, c[0x0][0x390] ;  /* 0x0000e400ff2aab82 */ /* 0x000e220000000a00 */
[----:B------:R-:W-:Y:S02]  /*0ca0*/  @!P3 MOV R17, R113 ;  /* 0x000000710011b202 */ /* 0x000fe40000000f00 */
[----:B------:R-:W-:Y:S01]  /*0cb0*/  @!P1 LEA.HI.X R19, R2, R39, R3, 0x1, P6 ;  /* 0x0000002702139211 */ /* 0x000fe200030f0c03 */
[C---:B------:R-:W-:Y:S02]  /*0cc0*/  @!P3 IMAD R3, R23.reuse, R45, R4 ;  /* 0x0000002d1703b224 */ /* 0x040fe400078e0204 */
[----:B------:R-:W-:Y:S02]  /*0cd0*/  @!P3 IMAD.WIDE.U32 R16, R23, R44, R16 ;  /* 0x0000002c1710b225 */ /* 0x000fe400078e0010 */
[----:B------:R-:W1:Y:S03]  /*0ce0*/  @!P4 LDC.64 R20, c[0x0][0x3e0] ;  /* 0x0000f800ff14cb82 */ /* 0x000e660000000a00 */
[----:B------:R-:W-:-:S05]  /*0cf0*/  @!P3 IADD3 R4, PT, PT, R17, R3, RZ ;  /* 0x000000031104b210 */ /* 0x000fca0007ffe0ff */
[----:B------:R-:W5:Y:S01]  /*0d00*/  @!P5 LDC.64 R2, c[0x0][0x3e0] ;  /* 0x0000f800ff02db82 */ /* 0x000f620000000a00 */
[----:B------:R-:W-:Y:S01]  /*0d10*/  MOV R15, RZ ;  /* 0x000000ff000f7202 */ /* 0x000fe20000000f00 */
[----:B------:R-:W-:Y:S01]  /*0d20*/  @!P2 IMAD R6, R25, R8, RZ ;  /* 0x000000081906a224 */ /* 0x000fe200078e02ff */
[C---:B------:R-:W-:Y:S02]  /*0d30*/  @!P3 LEA R22, P6, R16.reuse, R40, 0x1 ;  /* 0x000000281016b211 */ /* 0x040fe400078c08ff */
[----:B------:R-:W-:Y:S02]  /*0d40*/  @!P2 MOV R24, R110 ;  /* 0x0000006e0018a202 */ /* 0x000fe40000000f00 */
[----:B------:R-:W-:Y:S01]  /*0d50*/  @!P2 MOV R25, R113 ;  /* 0x000000710019a202 */ /* 0x000fe20000000f00 */
[----:B------:R-:W5:Y:S01]  /*0d60*/  @!P4 LDC.64 R44, c[0x0][0x390] ;  /* 0x0000e400ff2ccb82 */ /* 0x000f620000000a00 */
[----:B------:R-:W-:Y:S01]  /*0d70*/  IADD3 R33, PT, PT, R11, 0x70, RZ ;  /* 0x000000700b217810 */ /* 0x000fe20007ffe0ff */
[----:B------:R0:W2:Y:S01]  /*0d80*/  @!P1 LDG.E R15, desc[UR6][R18.64] ;  /* 0x00000006120f9981 */ /* 0x0000a2000c1e1900 */
[----:B------:R-:W-:Y:S01]  /*0d90*/  MOV R17, RZ ;  /* 0x000000ff00117202 */ /* 0x000fe20000000f00 */
[----:B------:R-:W-:Y:S01]  /*0da0*/  @!P2 IMAD.WIDE.U32 R24, R27, R8, R24 ;  /* 0x000000081b18a225 */ /* 0x000fe200078e0018 */
[----:B------:R-:W-:-:S02]  /*0db0*/  @!P3 LEA.HI.X R23, R16, R41, R4, 0x1, P6 ;  /* 0x000000291017b211 */ /* 0x000fc400030f0c04 */
[----:B------:R-:W-:Y:S01]  /*0dc0*/  ISETP.GE.U32.AND P1, PT, R33, UR4, PT ;  /* 0x0000000421007c0c */ /* 0x000fe2000bf26070 */
[----:B------:R-:W-:Y:S01]  /*0dd0*/  @!P2 IMAD R41, R27, R9, R6 ;  /* 0x000000091b29a224 */ /* 0x000fe200078e0206 */
[----:B------:R-:W-:Y:S01]  /*0de0*/  SHF.R.S32.HI R39, RZ, 0x1f, R33 ;  /* 0x0000001fff277819 */ /* 0x000fe20000011421 */
[----:B------:R1:W2:Y:S01]  /*0df0*/  @!P3 LDG.E R17, desc[UR6][R22.64] ;  /* 0x000000061611b981 */ /* 0x0002a2000c1e1900 */
[----:B0-----:R-:W-:Y:S01]  /*0e00*/  IADD3 R19, PT, PT, R11, 0x80, RZ ;  /* 0x000000800b137810 */ /* 0x001fe20007ffe0ff */
[----:B-1----:R-:W-:Y:S01]  /*0e10*/  @!P4 IMAD R6, R35, R20, RZ ;  /* 0x000000142306c224 */ /* 0x002fe200078e02ff */
[----:B------:R-:W-:Y:S01]  /*0e20*/  ISETP.GE.AND.EX P3, PT, R39, UR5, PT, P1 ;  /* 0x0000000527007c0c */ /* 0x000fe2000bf66310 */
[----:B------:R-:W0:Y:S01]  /*0e30*/  @!P5 LDC.64 R8, c[0x0][0x390] ;  /* 0x0000e400ff08db82 */ /* 0x000e220000000a00 */
[----:B------:R-:W-:Y:S02]  /*0e40*/  @!P2 IADD3 R4, PT, PT, R25, R41, RZ ;  /* 0x000000291904a210 */ /* 0x000fe40007ffe0ff */
[----:B------:R-:W-:-:S02]  /*0e50*/  @!P2 LEA R26, P6, R24, R42, 0x1 ;  /* 0x0000002a181aa211 */ /* 0x000fc400078c08ff */
[----:B------:R-:W-:Y:S02]  /*0e60*/  @!P4 MOV R22, R110 ;  /* 0x0000006e0016c202 */ /* 0x000fe40000000f00 */
[----:B------:R-:W-:Y:S02]  /*0e70*/  @!P4 MOV R23, R113 ;  /* 0x000000710017c202 */ /* 0x000fe40000000f00 */
[----:B------:R-:W-:Y:S02]  /*0e80*/  ISETP.GE.U32.AND P1, PT, R19, UR4, PT ;  /* 0x0000000413007c0c */ /* 0x000fe4000bf26070 */
[----:B------:R-:W-:Y:S01]  /*0e90*/  SHF.R.S32.HI R35, RZ, 0x1f, R19 ;  /* 0x0000001fff237819 */ /* 0x000fe20000011413 */
[----:B------:R-:W-:Y:S01]  /*0ea0*/  @!P4 IMAD R25, R29, R21, R6 ;  /* 0x000000151d19c224 */ /* 0x000fe200078e0206 */
[----:B------:R-:W-:Y:S01]  /*0eb0*/  @!P2 LEA.HI.X R27, R24, R43, R4, 0x1, P6 ;  /* 0x0000002b181ba211 */ /* 0x000fe200030f0c04 */
[----:B-----5:R-:W-:Y:S01]  /*0ec0*/  @!P5 IMAD R4, R37, R2, RZ ;  /* 0x000000022504d224 */ /* 0x020fe200078e02ff */
[----:B------:R-:W-:Y:S01]  /*0ed0*/  ISETP.GE.AND.EX P1, PT, R35, UR5, PT, P1 ;  /* 0x0000000523007c0c */ /* 0x000fe2000bf26310 */
[----:B------:R-:W-:Y:S01]  /*0ee0*/  @!P4 IMAD.WIDE.U32 R22, R29, R20, R22 ;  /* 0x000000141d16c225 */ /* 0x000fe200078e0016 */
[----:B------:R-:W-:Y:S01]  /*0ef0*/  MOV R18, RZ ;  /* 0x000000ff00127202 */ /* 0x000fe20000000f00 */
[----:B------:R-:W1:Y:S02]  /*0f00*/  @!P3 LDC.64 R20, c[0x0][0x3e0] ;  /* 0x0000f800ff14bb82 */ /* 0x000e640000000a00 */
[----:B------:R-:W-:Y:S01]  /*0f10*/  @!P5 IMAD R29, R31, R3, R4 ;  /* 0x000000031f1dd224 */ /* 0x000fe200078e0204 */
[----:B------:R-:W-:-:S02]  /*0f20*/  @!P4 IADD3 R4, PT, PT, R23, R25, RZ ;  /* 0x000000191704c210 */ /* 0x000fc40007ffe0ff */
[----:B------:R-:W-:Y:S01]  /*0f30*/  @!P5 MOV R24, R110 ;  /* 0x0000006e0018d202 */ /* 0x000fe20000000f00 */
[----:B------:R5:W2:Y:S01]  /*0f40*/  @!P2 LDG.E R18, desc[UR6][R26.64] ;  /* 0x000000061a12a981 */ /* 0x000aa2000c1e1900 */
[----:B------:R-:W-:Y:S01]  /*0f50*/  @!P5 MOV R25, R113 ;  /* 0x000000710019d202 */ /* 0x000fe20000000f00 */
[----:B------:R-:W4:Y:S01]  /*0f60*/  @!P3 LDC.64 R46, c[0x0][0x390] ;  /* 0x0000e400ff2ebb82 */ /* 0x000f220000000a00 */
[----:B------:R-:W-:Y:S01]  /*0f70*/  @!P4 LEA R30, P2, R22, R44, 0x1 ;  /* 0x0000002c161ec211 */ /* 0x000fe200078408ff */
[----:B------:R-:W-:-:S03]  /*0f80*/  @!P5 IMAD.WIDE.U32 R2, R31, R2, R24 ;  /* 0x000000021f02d225 */ /* 0x000fc600078e0018 */
[----:B------:R-:W-:-:S03]  /*0f90*/  @!P4 LEA.HI.X R31, R22, R45, R4, 0x1, P2 ;  /* 0x0000002d161fc211 */ /* 0x000fc600010f0c04 */
[----:B------:R-:W4:Y:S01]  /*0fa0*/  @!P1 LDC.64 R44, c[0x0][0x3e0] ;  /* 0x0000f800ff2c9b82 */ /* 0x000f220000000a00 */
[----:B------:R-:W-:-:S04]  /*0fb0*/  IADD3 R37, PT, PT, R11, 0x88, RZ ;  /* 0x000000880b257810 */ /* 0x000fc80007ffe0ff */
[----:B------:R-:W-:Y:S02]  /*0fc0*/  ISETP.GE.U32.AND P2, PT, R37, UR4, PT ;  /* 0x0000000425007c0c */ /* 0x000fe4000bf46070 */
[----:B------:R-:W-:-:S04]  /*0fd0*/  SHF.R.S32.HI R41, RZ, 0x1f, R37 ;  /* 0x0000001fff297819 */ /* 0x000fc80000011425 */
[----:B------:R-:W-:Y:S02]  /*0fe0*/  ISETP.GE.AND.EX P2, PT, R41, UR5, PT, P2 ;  /* 0x0000000529007c0c */ /* 0x000fe4000bf46320 */
[----:B------:R-:W-:Y:S02]  /*0ff0*/  @!P5 IADD3 R3, PT, PT, R3, R29, RZ ;  /* 0x0000001d0303d210 */ /* 0x000fe40007ffe0ff */
[C---:B0-----:R-:W-:Y:S01]  /*1000*/  @!P5 LEA R8, P6, R2.reuse, R8, 0x1 ;  /* 0x000000080208d211 */ /* 0x041fe200078c08ff */
[----:B------:R-:W0:Y:S01]  /*1010*/  @!P1 LDC.64 R28, c[0x0][0x390] ;  /* 0x0000e400ff1c9b82 */ /* 0x000e220000000a00 */
[----:B------:R-:W-:Y:S02]  /*1020*/  MOV R23, RZ ;  /* 0x000000ff00177202 */ /* 0x000fe40000000f00 */
[----:B------:R-:W-:Y:S01]  /*1030*/  MOV R25, RZ ;  /* 0x000000ff00197202 */ /* 0x000fe20000000f00 */
[----:B-1----:R-:W-:Y:S01]  /*1040*/  @!P3 IMAD R4, R39, R20, RZ ;  /* 0x000000142704b224 */ /* 0x002fe200078e02ff */
[----:B------:R-:W-:-:S02]  /*1050*/  @!P5 LEA.HI.X R9, R2, R9, R3, 0x1, P6 ;  /* 0x000000090209d211 */ /* 0x000fc400030f0c03 */
[----:B-----5:R-:W-:Y:S01]  /*1060*/  IADD3 R27, PT, PT, R11, 0x90, RZ ;  /* 0x000000900b1b7810 */ /* 0x020fe20007ffe0ff */
[----:B------:R-:W5:Y:S01]  /*1070*/  @!P4 LDG.E R23, desc[UR6][R30.64] ;  /* 0x000000061e17c981 */ /* 0x000f62000c1e1900 */
[----:B------:R-:W1:Y:S01]  /*1080*/  @!P2 LDC.64 R2, c[0x0][0x3e0] ;  /* 0x0000f800ff02ab82 */ /* 0x000e620000000a00 */
[----:B------:R-:W-:Y:S01]  /*1090*/  @!P3 IMAD R21, R33, R21, R4 ;  /* 0x000000152115b224 */ /* 0x000fe200078e0204 */
[----:B------:R-:W-:Y:S01]  /*10a0*/  ISETP.GE.U32.AND P4, PT, R27, UR4, PT ;  /* 0x000000041b007c0c */ /* 0x000fe2000bf86070 */
[----:B------:R4:W5:Y:S01]  /*10b0*/  @!P5 LDG.E R25, desc[UR6][R8.64] ;  /* 0x000000060819d981 */ /* 0x000962000c1e1900 */
[----:B------:R-:W-:Y:S01]  /*10c0*/  SHF.R.S32.HI R43, RZ, 0x1f, R27 ;  /* 0x0000001fff2b7819 */ /* 0x000fe2000001141b */
[----:B----4-:R-:W-:Y:S01]  /*10d0*/  @!P1 IMAD R4, R35, R44, RZ ;  /* 0x0000002c23049224 */ /* 0x010fe200078e02ff */
[----:B------:R-:W-:Y:S02]  /*10e0*/  IADD3 R39, PT, PT, R11, 0x98, RZ ;  /* 0x000000980b277810 */ /* 0x000fe40007ffe0ff */
[----:B------:R-:W-:Y:S01]  /*10f0*/  ISETP.GE.AND.EX P4, PT, R43, UR5, PT, P4 ;  /* 0x000000052b007c0c */ /* 0x000fe2000bf86340 */
[----:B------:R-:W-:Y:S01]  /*1100*/  @!P1 IMAD R35, R19, R45, R4 ;  /* 0x0000002d13239224 */ /* 0x000fe200078e0204 */
[----:B------:R-:W-:-:S02]  /*1110*/  @!P3 MOV R8, R110 ;  /* 0x0000006e0008b202 */ /* 0x000fc40000000f00 */
[-C--:B------:R-:W-:Y:S02]  /*1120*/  @!P3 MOV R9, R113.reuse ;  /* 0x000000710009b202 */ /* 0x080fe40000000f00 */
[----:B------:R-:W-:Y:S02]  /*1130*/  ISETP.GE.U32.AND P5, PT, R39, UR4, PT ;  /* 0x0000000427007c0c */ /* 0x000fe4000bfa6070 */
[----:B------:R-:W-:Y:S01]  /*1140*/  SHF.R.S32.HI R45, RZ, 0x1f, R39 ;  /* 0x0000001fff2d7819 */ /* 0x000fe20000011427 */
[----:B------:R-:W-:Y:S01]  /*1150*/  @!P3 IMAD.WIDE.U32 R8, R33, R20, R8 ;  /* 0x000000142108b225 */ /* 0x000fe200078e0008 */
[----:B------:R-:W-:Y:S02]  /*1160*/  @!P1 MOV R30, R110 ;  /* 0x0000006e001e9202 */ /* 0x000fe40000000f00 */
[----:B------:R-:W-:Y:S02]  /*1170*/  @!P1 MOV R31, R113 ;  /* 0x00000071001f9202 */ /* 0x000fe40000000f00 */
[----:B------:R-:W-:-:S02]  /*1180*/  ISETP.GE.AND.EX P5, PT, R45, UR5, PT, P5 ;  /* 0x000000052d007c0c */ /* 0x000fc4000bfa6350 */
[----:B------:R-:W-:Y:S01]  /*1190*/  @!P3 IADD3 R4, PT, PT, R9, R21, RZ ;  /* 0x000000150904b210 */ /* 0x000fe20007ffe0ff */
[----:B------:R-:W-:Y:S01]  /*11a0*/  @!P1 IMAD.WIDE.U32 R30, R19, R44, R30 ;  /* 0x0000002c131e9225 */ /* 0x000fe200078e001e */
[----:B------:R-:W4:Y:S01]  /*11b0*/  @!P2 LDC.64 R20, c[0x0][0x390] ;  /* 0x0000e400ff14ab82 */ /* 0x000f220000000a00 */
[C---:B------:R-:W-:Y:S02]  /*11c0*/  @!P3 LEA R32, P6, R8.reuse, R46, 0x1 ;  /* 0x0000002e0820b211 */ /* 0x040fe400078c08ff */
[----:B------:R-:W-:Y:S02]  /*11d0*/  MOV R26, RZ ;  /* 0x000000ff001a7202 */ /* 0x000fe40000000f00 */
[----:B------:R-:W-:Y:S02]  /*11e0*/  @!P3 LEA.HI.X R33, R8, R47, R4, 0x1, P6 ;  /* 0x0000002f0821b211 */ /* 0x000fe400030f0c04 */
[----:B------:R-:W-:Y:S01]  /*11f0*/  @!P1 IADD3 R4, PT, PT, R31, R35, RZ ;  /* 0x000000231f049210 */ /* 0x000fe20007ffe0ff */
[----:B------:R-:W4:Y:S01]  /*1200*/  @!P4 LDC.64 R8, c[0x0][0x3e0] ;  /* 0x0000f800ff08cb82 */ /* 0x000f220000000a00 */
[C---:B0-----:R-:W-:Y:S01]  /*1210*/  @!P1 LEA R34, P6, R30.reuse, R28, 0x1 ;  /* 0x0000001c1e229211 */ /* 0x041fe200078c08ff */
[----:B-1----:R-:W-:Y:S01]  /*1220*/  @!P2 IMAD R6, R41, R2, RZ ;  /* 0x000000022906a224 */ /* 0x002fe200078e02ff */
[----:B------:R-:W-:Y:S01]  /*1230*/  IADD3 R19, PT, PT, R11, 0xa0, RZ ;  /* 0x000000a00b137810 */ /* 0x000fe20007ffe0ff */
[----:B------:R0:W5:Y:S01]  /*1240*/  @!P3 LDG.E R26, desc[UR6][R32.64] ;  /* 0x00000006201ab981 */ /* 0x000162000c1e1900 */
[----:B------:R-:W-:-:S03]  /*1250*/  @!P1 LEA.HI.X R35, R30, R29, R4, 0x1, P6 ;  /* 0x0000001d1e239211 */ /* 0x000fc600030f0c04 */
[----:B------:R-:W1:Y:S01]  /*1260*/  @!P5 LDC.64 R30, c[0x0][0x3e0] ;  /* 0x0000f800ff1edb82 */ /* 0x000e620000000a00 */
[----:B------:R-:W-:Y:S02]  /*1270*/  ISETP.GE.U32.AND P3, PT, R19, UR4, PT ;  /* 0x0000000413007c0c */ /* 0x000fe4000bf66070 */
[----:B------:R-:W-:Y:S02]  /*1280*/  SHF.R.S32.HI R41, RZ, 0x1f, R19 ;  /* 0x0000001fff297819 */ /* 0x000fe40000011413 */
[----:B------:R-:W-:Y:S02]  /*1290*/  @!P2 MOV R28, R110 ;  /* 0x0000006e001ca202 */ /* 0x000fe40000000f00 */
[----:B------:R-:W-:Y:S01]  /*12a0*/  @!P2 MOV R29, R113 ;  /* 0x00000071001da202 */ /* 0x000fe20000000f00 */
[----:B------:R-:W-:Y:S01]  /*12b0*/  @!P2 IMAD R47, R37, R3, R6 ;  /* 0x00000003252fa224 */ /* 0x000fe200078e0206 */
[----:B------:R-:W-:Y:S01]  /*12c0*/  ISETP.GE.AND.EX P3, PT, R41, UR5, PT, P3 ;  /* 0x0000000529007c0c */ /* 0x000fe2000bf66330 */
[----:B0-----:R-:W0:Y:S01]  /*12d0*/  @!P4 LDC.64 R32, c[0x0][0x390] ;  /* 0x0000e400ff20cb82 */ /* 0x001e220000000a00 */
[----:B------:R-:W-:Y:S01]  /*12e0*/  @!P2 IMAD.WIDE.U32 R2, R37, R2, R28 ;  /* 0x000000022502a225 */ /* 0x000fe200078e001c */
[----:B------:R-:W-:-:S04]  /*12f0*/  MOV R55, RZ ;  /* 0x000000ff00377202 */ /* 0x000fc80000000f00 */
[----:B------:R-:W-:Y:S02]  /*1300*/  @!P2 IADD3 R3, PT, PT, R3, R47, RZ ;  /* 0x0000002f0303a210 */ /* 0x000fe40007ffe0ff */
[----:B------:R-:W3:Y:S01]  /*1310*/  @!P5 LDC.64 R28, c[0x0][0x390] ;  /* 0x0000e400ff1cdb82 */ /* 0x000ee20000000a00 */
[----:B----4-:R-:W-:Y:S01]  /*1320*/  @!P2 LEA R20, P6, R2, R20, 0x1 ;  /* 0x000000140214a211 */ /* 0x010fe200078c08ff */
[----:B------:R4:W5:Y:S01]  /*1330*/  @!P1 LDG.E R55, desc[UR6][R34.64] ;  /* 0x0000000622379981 */ /* 0x000962000c1e1900 */
[----:B------:R-:W-:Y:S02]  /*1340*/  MOV R57, RZ ;  /* 0x000000ff00397202 */ /* 0x000fe40000000f00 */
[----:B------:R-:W-:Y:S02]  /*1350*/  ISETP.GE.U32.AND P1, PT, R106, UR4, PT ;  /* 0x000000046a007c0c */ /* 0x000fe4000bf26070 */
[----:B------:R-:W-:Y:S01]  /*1360*/  @!P2 LEA.HI.X R21, R2, R21, R3, 0x1, P6 ;  /* 0x000000150215a211 */ /* 0x000fe200030f0c03 */
[----:B------:R-:W-:Y:S01]  /*1370*/  @!P4 IMAD R4, R43, R8, RZ ;  /* 0x000000082b04c224 */ /* 0x000fe200078e02ff */
[----:B------:R-:W3:Y:S01]  /*1380*/  @!P3 LDC.64 R2, c[0x0][0x3e0] ;  /* 0x0000f800ff02bb82 */ /* 0x000ee20000000a00 */
[----:B------:R-:W-:-:S02]  /*1390*/  ISETP.GE.AND.EX P1, PT, R101, UR5, PT, P1 ;  /* 0x0000000565007c0c */ /* 0x000fc4000bf26310 */
[----:B------:R0:W5:Y:S01]  /*13a0*/  @!P2 LDG.E R57, desc[UR6][R20.64] ;  /* 0x000000061439a981 */ /* 0x000162000c1e1900 */
[----:B------:R-:W-:Y:S01]  /*13b0*/  @!P4 IMAD R37, R27, R9, R4 ;  /* 0x000000091b25c224 */ /* 0x000fe200078e0204 */
[----:B----4-:R-:W-:Y:S01]  /*13c0*/  @!P5 MOV R34, R110 ;  /* 0x0000006e0022d202 */ /* 0x010fe20000000f00 */
[----:B-1----:R-:W-:Y:S01]  /*13d0*/  @!P5 IMAD R4, R45, R30, RZ ;  /* 0x0000001e2d04d224 */ /* 0x002fe200078e02ff */
[-C--:B------:R-:W-:Y:S02]  /*13e0*/  @!P5 MOV R35, R113.reuse ;  /* 0x000000710023d202 */ /* 0x080fe40000000f00 */
[----:B0-----:R-:W-:Y:S02]  /*13f0*/  @!P4 MOV R20, R110 ;  /* 0x0000006e0014c202 */ /* 0x001fe40000000f00 */
[----:B------:R-:W-:Y:S01]  /*1400*/  @!P4 MOV R21, R113 ;  /* 0x000000710015c202 */ /* 0x000fe20000000f00 */
[C---:B------:R-:W-:Y:S02]  /*1410*/  @!P5 IMAD R45, R39.reuse, R31, R4 ;  /* 0x0000001f272dd224 */ /* 0x040fe400078e0204 */
[----:B------:R-:W-:-:S02]  /*1420*/  @!P5 IMAD.WIDE.U32 R34, R39, R30, R34 ;  /* 0x0000001e2722d225 */ /* 0x000fc400078e0022 */
[----:B------:R-:W0:Y:S02]  /*1430*/  @!P3 LDC.64 R30, c[0x0][0x390] ;  /* 0x0000e400ff1ebb82 */ /* 0x000e240000000a00 */
[----:B------:R-:W-:Y:S01]  /*1440*/  @!P4 IMAD.WIDE.U32 R8, R27, R8, R20 ;  /* 0x000000081b08c225 */ /* 0x000fe200078e0014 */
[----:B------:R-:W-:-:S04]  /*1450*/  IADD3 R27, PT, PT, R11, 0xa8, RZ ;  /* 0x000000a80b1b7810 */ /* 0x000fc80007ffe0ff */
[----:B------:R-:W-:Y:S01]  /*1460*/  ISETP.GE.U32.AND P2, PT, R27, UR4, PT ;  /* 0x000000041b007c0c */ /* 0x000fe2000bf46070 */
[----:B------:R-:W1:Y:S01]  /*1470*/  @!P1 LDC.64 R20, c[0x0][0x3e0] ;  /* 0x0000f800ff149b82 */ /* 0x000e620000000a00 */
[----:B------:R-:W-:Y:S02]  /*1480*/  SHF.R.S32.HI R43, RZ, 0x1f, R27 ;  /* 0x0000001fff2b7819 */ /* 0x000fe4000001141b */
[----:B------:R-:W-:Y:S02]  /*1490*/  @!P4 IADD3 R4, PT, PT, R9, R37, RZ ;  /* 0x000000250904c210 */ /* 0x000fe40007ffe0ff */
[----:B------:R-:W-:Y:S02]  /*14a0*/  @!P4 LEA R32, P6, R8, R32, 0x1 ;  /* 0x000000200820c211 */ /* 0x000fe400078c08ff */
[----:B------:R-:W-:Y:S02]  /*14b0*/  MOV R58, RZ ;  /* 0x000000ff003a7202 */ /* 0x000fe40000000f00 */
[----:B------:R-:W-:-:S02]  /*14c0*/  ISETP.GE.AND.EX P2, PT, R43, UR5, PT, P2 ;  /* 0x000000052b007c0c */ /* 0x000fc4000bf46320 */
[----:B------:R-:W-:Y:S02]  /*14d0*/  @!P4 LEA.HI.X R33, R8, R33, R4, 0x1, P6 ;  /* 0x000000210821c211 */ /* 0x000fe400030f0c04 */
[----:B------:R-:W-:Y:S02]  /*14e0*/  @!P5 IADD3 R4, PT, PT, R35, R45, RZ ;  /* 0x0000002d2304d210 */ /* 0x000fe40007ffe0ff */
[C---:B---3--:R-:W-:Y:S01]  /*14f0*/  @!P5 LEA R36, P6, R34.reuse, R28, 0x1 ;  /* 0x0000001c2224d211 */ /* 0x048fe200078c08ff */
[----:B------:R3:W4:Y:S01]  /*1500*/  @!P4 LDG.E R58, desc[UR6][R32.64] ;  /* 0x00000006203ac981 */ /* 0x000722000c1e1900 */
[----:B------:R-:W-:Y:S02]  /*1510*/  @!P3 IMAD R6, R41, R2, RZ ;  /* 0x000000022906b224 */ /* 0x000fe400078e02ff */
[----:B------:R-:W-:Y:S02]  /*1520*/  @!P5 LEA.HI.X R37, R34, R29, R4, 0x1, P6 ;  /* 0x0000001d2225d211 */ /* 0x000fe400030f0c04 */
[----:B------:R-:W1:Y:S01]  /*1530*/  @!P1 LDC.64 R28, c[0x0][0x390] ;  /* 0x0000e400ff1c9b82 */ /* 0x000e620000000a00 */
[----:B------:R-:W-:Y:S01]  /*1540*/  @!P3 IMAD R35, R19, R3, R6 ;  /* 0x000000031323b224 */ /* 0x000fe200078e0206 */
[----:B---3--:R-:W-:-:S02]  /*1550*/  @!P3 MOV R32, R110 ;  /* 0x0000006e0020b202 */ /* 0x008fc40000000f00 */
[----:B------:R-:W-:-:S04]  /*1560*/  @!P3 MOV R33, R113 ;  /* 0x000000710021b202 */ /* 0x000fc80000000f00 */
[----:B------:R-:W3:Y:S01]  /*1570*/  @!P2 LDC.64 R8, c[0x0][0x3e0] ;  /* 0x0000f800ff08ab82 */ /* 0x000ee20000000a00 */
[----:B------:R-:W-:Y:S01]  /*1580*/  @!P3 IMAD.WIDE.U32 R2, R19, R2, R32 ;  /* 0x000000021302b225 */ /* 0x000fe200078e0020 */
[----:B------:R-:W-:-:S04]  /*1590*/  MOV R61, RZ ;  /* 0x000000ff003d7202 */ /* 0x000fc80000000f00 */
[----:B------:R-:W-:Y:S02]  /*15a0*/  @!P3 IADD3 R3, PT, PT, R3, R35, RZ ;  /* 0x000000230303b210 */ /* 0x000fe40007ffe0ff */
[----:B0-----:R-:W-:Y:S02]  /*15b0*/  @!P3 LEA R34, P6, R2, R30, 0x1 ;  /* 0x0000001e0222b211 */ /* 0x001fe400078c08ff */
[----:B------:R-:W-:Y:S01]  /*15c0*/  ISETP.GE.U32.AND P4, PT, R104, UR4, PT ;  /* 0x0000000468007c0c */ /* 0x000fe2000bf86070 */
[----:B-1----:R-:W-:Y:S01]  /*15d0*/  @!P1 IMAD R4, R101, R20, RZ ;  /* 0x0000001465049224 */ /* 0x002fe200078e02ff */
[----:B------:R-:W-:Y:S01]  /*15e0*/  IADD3 R19, PT, PT, R11, 0xb0, RZ ;  /* 0x000000b00b137810 */ /* 0x000fe20007ffe0ff */
[----:B------:R0:W4:Y:S01]  /*15f0*/  @!P5 LDG.E R61, desc[UR6][R36.64] ;  /* 0x00000006243dd981 */ /* 0x000122000c1e1900 */
[----:B------:R-:W-:Y:S02]  /*1600*/  @!P3 LEA.HI.X R35, R2, R31, R3, 0x1, P6 ;  /* 0x0000001f0223b211 */ /* 0x000fe400030f0c03 */
[----:B------:R-:W-:Y:S01]  /*1610*/  @!P1 MOV R30, R110 ;  /* 0x0000006e001e9202 */ /* 0x000fe20000000f00 */
[----:B------:R-:W1:Y:S01]  /*1620*/  @!P2 LDC.64 R2, c[0x0][0x390] ;  /* 0x0000e400ff02ab82 */ /* 0x000e620000000a00 */
[----:B------:R-:W-:-:S02]  /*1630*/  @!P1 MOV R31, R113 ;  /* 0x00000071001f9202 */ /* 0x000fc40000000f00 */
[----:B------:R-:W-:Y:S01]  /*1640*/  ISETP.GE.AND.EX P5, PT, R99, UR5, PT, P4 ;  /* 0x0000000563007c0c */ /* 0x000fe2000bfa6340 */
[C---:B------:R-:W-:Y:S01]  /*1650*/  @!P1 IMAD R33, R106.reuse, R21, R4 ;  /* 0x000000156a219224 */ /* 0x040fe200078e0204 */
[----:B------:R-:W-:Y:S02]  /*1660*/  ISETP.GE.U32.AND P4, PT, R19, UR4, PT ;  /* 0x0000000413007c0c */ /* 0x000fe4000bf86070 */
[----:B------:R-:W-:Y:S01]  /*1670*/  SHF.R.S32.HI R41, RZ, 0x1f, R19 ;  /* 0x0000001fff297819 */ /* 0x000fe20000011413 */
[----:B------:R-:W-:-:S03]  /*1680*/  @!P1 IMAD.WIDE.U32 R20, R106, R20, R30 ;  /* 0x000000146a149225 */ /* 0x000fc600078e001e */
[----:B------:R-:W-:Y:S02]  /*1690*/  ISETP.GE.AND.EX P4, PT, R41, UR5, PT, P4 ;  /* 0x0000000529007c0c */ /* 0x000fe4000bf86340 */
[----:B------:R-:W-:Y:S02]  /*16a0*/  @!P1 IADD3 R4, PT, PT, R21, R33, RZ ;  /* 0x0000002115049210 */ /* 0x000fe40007ffe0ff */
[C---:B------:R-:W-:Y:S01]  /*16b0*/  @!P1 LEA R32, P6, R20.reuse, R28, 0x1 ;  /* 0x0000001c14209211 */ /* 0x040fe200078c08ff */
[----:B------:R-:W2:Y:S01]  /*16c0*/  @!P5 LDC.64 R30, c[0x0][0x3e0] ;  /* 0x0000f800ff1edb82 */ /* 0x000ea20000000a00 */
[----:B------:R-:W-:Y:S02]  /*16d0*/  MOV R63, RZ ;  /* 0x000000ff003f7202 */ /* 0x000fe40000000f00 */
[----:B------:R-:W-:Y:S01]  /*16e0*/  @!P1 LEA.HI.X R33, R20, R29, R4, 0x1, P6 ;  /* 0x0000001d14219211 */ /* 0x000fe200030f0c04 */
[----:B---3--:R-:W-:Y:S01]  /*16f0*/  @!P2 IMAD R6, R43, R8, RZ ;  /* 0x000000082b06a224 */ /* 0x008fe200078e02ff */
[----:B------:R-:W-:-:S02]  /*1700*/  IADD3 R39, PT, PT, R11, 0xb8, RZ ;  /* 0x000000b80b277810 */ /* 0x000fc40007ffe0ff */
[----:B------:R-:W-:Y:S01]  /*1710*/  @!P2 MOV R20, R110 ;  /* 0x0000006e0014a202 */ /* 0x000fe20000000f00 */
[----:B------:R1:W3:Y:S01]  /*1720*/  @!P3 LDG.E R63, desc[UR6][R34.64] ;  /* 0x00000006223fb981 */ /* 0x0002e2000c1e1900 */
[----:B------:R-:W-:Y:S02]  /*1730*/  @!P2 MOV R21, R113 ;  /* 0x000000710015a202 */ /* 0x000fe40000000f00 */
[----:B------:R-:W-:Y:S01]  /*1740*/  MOV R87, RZ ;  /* 0x000000ff00577202 */ /* 0x000fe20000000f00 */
[----:B0-----:R-:W-:Y:S01]  /*1750*/  @!P2 IMAD R37, R27, R9, R6 ;  /* 0x000000091b25a224 */ /* 0x001fe200078e0206 */
[----:B------:R-:W-:Y:S01]  /*1760*/  ISETP.GE.U32.AND P3, PT, R39, UR4, PT ;  /* 0x0000000427007c0c */ /* 0x000fe2000bf66070 */
[----:B------:R-:W0:Y:S01]  /*1770*/  @!P4 LDC.64 R28, c[0x0][0x3e0] ;  /* 0x0000f800ff1ccb82 */ /* 0x000e220000000a00 */
[----:B------:R-:W-:Y:S01]  /*1780*/  SHF.R.S32.HI R43, RZ, 0x1f, R39 ;  /* 0x0000001fff2b7819 */ /* 0x000fe20000011427 */
[----:B------:R-:W-:Y:S01]  /*1790*/  @!P2 IMAD.WIDE.U32 R20, R27, R8, R20 ;  /* 0x000000081b14a225 */ /* 0x000fe200078e0014 */
[----:B------:R2:W5:Y:S02]  /*17a0*/  @!P1 LDG.E R87, desc[UR6][R32.64] ;  /* 0x0000000620579981 */ /* 0x000564000c1e1900 */
[----:B------:R-:W-:-:S02]  /*17b0*/  ISETP.GE.AND.EX P3, PT, R43, UR5, PT, P3 ;  /* 0x000000052b007c0c */ /* 0x000fc4000bf66330 */
[----:B------:R-:W-:Y:S01]  /*17c0*/  @!P2 IADD3 R4, PT, PT, R21, R37, RZ ;  /* 0x000000251504a210 */ /* 0x000fe20007ffe0ff */
[----:B------:R-:W0:Y:S01]  /*17d0*/  @!P5 LDC.64 R8, c[0x0][0x390] ;  /* 0x0000e400ff08db82 */ /* 0x000e220000000a00 */
[----:B-1----:R-:W-:-:S04]  /*17e0*/  @!P2 LEA R34, P1, R20, R2, 0x1 ;  /* 0x000000021422a211 */ /* 0x002fc800078208ff */
[----:B------:R-:W-:-:S03]  /*17f0*/  @!P2 LEA.HI.X R35, R20, R3, R4, 0x1, P1 ;  /* 0x000000031423a211 */ /* 0x000fc600008f0c04 */
[----:B------:R-:W1:Y:S01]  /*1800*/  @!P4 LDC.64 R20, c[0x0][0x390] ;  /* 0x0000e400ff14cb82 */ /* 0x000e620000000a00 */
[----:B--2---:R-:W-:Y:S01]  /*1810*/  @!P5 IMAD R4, R99, R30, RZ ;  /* 0x0000001e6304d224 */ /* 0x004fe200078e02ff */
[----:B------:R-:W-:Y:S02]  /*1820*/  ISETP.GE.U32.AND P1, PT, R102, UR4, PT ;  /* 0x0000000466007c0c */ /* 0x000fe4000bf26070 */
[----:B------:R-:W-:-:S04]  /*1830*/  @!P5 MOV R32, R110 ;  /* 0x0000006e0020d202 */ /* 0x000fc80000000f00 */
[----:B------:R-:W2:Y:S01]  /*1840*/  @!P3 LDC.64 R2, c[0x0][0x3e0] ;  /* 0x0000f800ff02bb82 */ /* 0x000ea20000000a00 */
[----:B------:R-:W-:Y:S01]  /*1850*/  @!P5 MOV R33, R113 ;  /* 0x000000710021d202 */ /* 0x000fe20000000f00 */
[C---:B------:R-:W-:Y:S01]  /*1860*/  @!P5 IMAD R31, R104.reuse, R31, R4 ;  /* 0x0000001f681fd224 */ /* 0x040fe200078e0204 */
[----:B------:R-:W-:Y:S01]  /*1870*/  MOV R64, RZ ;  /* 0x000000ff00407202 */ /* 0x000fe20000000f00 */
[----:B0-----:R-:W-:Y:S01]  /*1880*/  @!P4 IMAD R4, R41, R28, RZ ;  /* 0x0000001c2904c224 */ /* 0x001fe200078e02ff */
[----:B------:R-:W-:Y:S01]  /*1890*/  ISETP.GE.AND.EX P1, PT, R97, UR5, PT, P1 ;  /* 0x0000000561007c0c */ /* 0x000fe2000bf26310 */
[----:B------:R-:W-:Y:S01]  /*18a0*/  @!P5 IMAD.WIDE.U32 R32, R104, R30, R32 ;  /* 0x0000001e6820d225 */ /* 0x000fe200078e0020 */
[----:B------:R-:W-:Y:S02]  /*18b0*/  @!P4 MOV R36, R110 ;  /* 0x0000006e0024c202 */ /* 0x000fe40000000f00 */
[----:B------:R-:W-:Y:S01]  /*18c0*/  @!P4 MOV R37, R113 ;  /* 0x000000710025c202 */ /* 0x000fe20000000f00 */
[----:B------:R0:W3:Y:S01]  /*18d0*/  @!P2 LDG.E R64, desc[UR6][R34.64] ;  /* 0x000000062240a981 */ /* 0x0000e2000c1e1900 */
[----:B------:R-:W-:Y:S01]  /*18e0*/  IADD3 R27, PT, PT, R11, 0xc0, RZ ;  /* 0x000000c00b1b7810 */ /* 0x000fe20007ffe0ff */
[----:B------:R-:W-:Y:S01]  /*18f0*/  @!P4 IMAD R45, R19, R29, R4 ;  /* 0x0000001d132dc224 */ /* 0x000fe200078e0204 */
[----:B------:R-:W-:Y:S01]  /*1900*/  @!P5 IADD3 R4, PT, PT, R33, R31, RZ ;  /* 0x0000001f2104d210 */ /* 0x000fe20007ffe0ff */
[----:B------:R-:W-:Y:S01]  /*1910*/  @!P4 IMAD.WIDE.U32 R36, R19, R28, R36 ;  /* 0x0000001c1324c225 */ /* 0x000fe200078e0024 */
[----:B------:R-:W-:Y:S01]  /*1920*/  ISETP.GE.U32.AND P2, PT, R27, UR4, PT ;  /* 0x000000041b007c0c */ /* 0x000fe2000bf46070 */
[----:B------:R-:W2:Y:S01]  /*1930*/  @!P3 LDC.64 R28, c[0x0][0x390] ;  /* 0x0000e400ff1cbb82 */ /* 0x000ea20000000a00 */
[----:B------:R-:W-:-:S02]  /*1940*/  SHF.R.S32.HI R41, RZ, 0x1f, R27 ;  /* 0x0000001fff297819 */ /* 0x000fc4000001141b */
[----:B0-----:R-:W-:-:S04]  /*1950*/  @!P5 LEA R34, P6, R32, R8, 0x1 ;  /* 0x000000082022d211 */ /* 0x001fc800078c08ff */
[----:B------:R-:W-:Y:S01]  /*1960*/  @!P5 LEA.HI.X R35, R32, R9, R4, 0x1, P6 ;  /* 0x000000092023d211 */ /* 0x000fe200030f0c04 */
[----:B------:R-:W0:Y:S01]  /*1970*/  @!P1 LDC.64 R30, c[0x0][0x3e0] ;  /* 0x0000f800ff1e9b82 */ /* 0x000e220000000a00 */
[----:B------:R-:W-:Y:S02]  /*1980*/  @!P4 IADD3 R4, PT, PT, R37, R45, RZ ;  /* 0x0000002d2504c210 */ /* 0x000fe40007ffe0ff */
[C---:B-1----:R-:W-:Y:S02]  /*1990*/  @!P4 LEA R32, P6, R36.reuse, R20, 0x1 ;  /* 0x000000142420c211 */ /* 0x042fe400078c08ff */
[----:B------:R-:W-:Y:S02]  /*19a0*/  ISETP.GE.AND.EX P2, PT, R41, UR5, PT, P2 ;  /* 0x0000000529007c0c */ /* 0x000fe4000bf46320 */
[----:B------:R-:W-:Y:S01]  /*19b0*/  @!P4 LEA.HI.X R33, R36, R21, R4, 0x1, P6 ;  /* 0x000000152421c211 */ /* 0x000fe200030f0c04 */
[----:B--2---:R-:W-:Y:S01]  /*19c0*/  @!P3 IMAD R6, R43, R2, RZ ;  /* 0x000000022b06b224 */ /* 0x004fe200078e02ff */
[----:B------:R-:W-:-:S02]  /*19d0*/  @!P3 MOV R36, R110 ;  /* 0x0000006e0024b202 */ /* 0x000fc40000000f00 */
[----:B------:R-:W-:Y:S02]  /*19e0*/  @!P3 MOV R37, R113 ;  /* 0x000000710025b202 */ /* 0x000fe40000000f00 */
[----:B------:R-:W-:Y:S01]  /*19f0*/  MOV R9, RZ ;  /* 0x000000ff00097202 */ /* 0x000fe20000000f00 */
[C---:B------:R-:W-:Y:S02]  /*1a00*/  @!P3 IMAD R19, R39.reuse, R3, R6 ;  /* 0x000000032713b224 */ /* 0x040fe400078e0206 */
[----:B------:R-:W-:Y:S02]  /*1a10*/  @!P3 IMAD.WIDE.U32 R36, R39, R2, R36 ;  /* 0x000000022724b225 */ /* 0x000fe400078e0024 */
[----:B------:R-:W1:Y:S01]  /*1a20*/  @!P1 LDC.64 R2, c[0x0][0x390] ;  /* 0x0000e400ff029b82 */ /* 0x000e620000000a00 */
[----:B------:R2:W4:Y:S01]  /*1a30*/  @!P5 LDG.E R9, desc[UR6][R34.64] ;  /* 0x000000062209d981 */ /* 0x000522000c1e1900 */
[----:B------:R-:W-:Y:S02]  /*1a40*/  ISETP.GE.U32.AND P5, PT, R100, UR4, PT ;  /* 0x0000000464007c0c */ /* 0x000fe4000bfa6070 */
[----:B------:R-:W-:-:S04]  /*1a50*/  MOV R66, RZ ;  /* 0x000000ff00427202 */ /* 0x000fc80000000f00 */
[----:B------:R-:W1:Y:S01]  /*1a60*/  @!P2 LDC.64 R20, c[0x0][0x3e0] ;  /* 0x0000f800ff14ab82 */ /* 0x000e620000000a00 */
[----:B------:R-:W-:Y:S01]  /*1a70*/  ISETP.GE.AND.EX P5, PT, R95, UR5, PT, P5 ;  /* 0x000000055f007c0c */ /* 0x000fe2000bfa6350 */
[----:B------:R2:W3:Y:S01]  /*1a80*/  @!P4 LDG.E R66, desc[UR6][R32.64] ;  /* 0x000000062042c981 */ /* 0x0004e2000c1e1900 */
[----:B------:R-:W-:Y:S02]  /*1a90*/  @!P3 IADD3 R4, PT, PT, R37, R19, RZ ;  /* 0x000000132504b210 */ /* 0x000fe40007ffe0ff */
[C---:B------:R-:W-:Y:S01]  /*1aa0*/  @!P3 LEA R28, P4, R36.reuse, R28, 0x1 ;  /* 0x0000001c241cb211 */ /* 0x040fe200078808ff */
[----:B0-----:R-:W-:Y:S01]  /*1ab0*/  @!P1 IMAD R6, R97, R30, RZ ;  /* 0x0000001e61069224 */ /* 0x001fe200078e02ff */
[----:B------:R-:W-:Y:S01]  /*1ac0*/  IADD3 R19, PT, PT, R11, 0xc8, RZ ;  /* 0x000000c80b137810 */ /* 0x000fe20007ffe0ff */
[----:B--2---:R-:W0:Y:S01]  /*1ad0*/  @!P2 LDC.64 R34, c[0x0][0x390] ;  /* 0x0000e400ff22ab82 */ /* 0x004e220000000a00 */
[----:B------:R-:W-:Y:S02]  /*1ae0*/  @!P3 LEA.HI.X R29, R36, R29, R4, 0x1, P4 ;  /* 0x0000001d241db211 */ /* 0x000fe400020f0c04 */
[----:B------:R-:W-:-:S02]  /*1af0*/  @!P1 MOV R32, R110 ;  /* 0x0000006e00209202 */ /* 0x000fc40000000f00 */
[----:B------:R-:W-:Y:S01]  /*1b00*/  @!P1 MOV R33, R113 ;  /* 0x0000007100219202 */ /* 0x000fe20000000f00 */
[C---:B------:R-:W-:Y:S01]  /*1b10*/  @!P1 IMAD R37, R102.reuse, R31, R6 ;  /* 0x0000001f66259224 */ /* 0x040fe200078e0206 */
[----:B------:R-:W-:Y:S02]  /*1b20*/  ISETP.GE.U32.AND P4, PT, R19, UR4, PT ;  /* 0x0000000413007c0c */ /* 0x000fe4000bf86070 */
[----:B------:R-:W-:Y:S01]  /*1b30*/  SHF.R.S32.HI R43, RZ, 0x1f, R19 ;  /* 0x0000001fff2b7819 */ /* 0x000fe20000011413 */
[----:B------:R-:W-:Y:S02]  /*1b40*/  @!P1 IMAD.WIDE.U32 R32, R102, R30, R32 ;  /* 0x0000001e66209225 */ /* 0x000fe400078e0020 */
[----:B------:R-:W2:Y:S01]  /*1b50*/  @!P5 LDC.64 R30, c[0x0][0x3e0] ;  /* 0x0000f800ff1edb82 */ /* 0x000ea20000000a00 */
[----:B------:R-:W-:Y:S02]  /*1b60*/  ISETP.GE.AND.EX P4, PT, R43, UR5, PT, P4 ;  /* 0x000000052b007c0c */ /* 0x000fe4000bf86340 */
[----:B------:R-:W-:-:S02]  /*1b70*/  @!P1 IADD3 R4, PT, PT, R33, R37, RZ ;  /* 0x0000002521049210 */ /* 0x000fc40007ffe0ff */
[C---:B-1----:R-:W-:Y:S01]  /*1b80*/  @!P1 LEA R38, P6, R32.reuse, R2, 0x1 ;  /* 0x0000000220269211 */ /* 0x042fe200078c08ff */
[----:B------:R-:W-:Y:S01]  /*1b90*/  @!P2 IMAD R6, R41, R20, RZ ;  /* 0x000000142906a224 */ /* 0x000fe200078e02ff */
[----:B------:R-:W-:Y:S02]  /*1ba0*/  @!P2 MOV R40, R110 ;  /* 0x0000006e0028a202 */ /* 0x000fe40000000f00 */
[----:B------:R-:W-:Y:S02]  /*1bb0*/  @!P1 LEA.HI.X R39, R32, R3, R4, 0x1, P6 ;  /* 0x0000000320279211 */ /* 0x000fe400030f0c04 */
[----:B------:R-:W1:Y:S01]  /*1bc0*/  @!P5 LDC.64 R32, c[0x0][0x390] ;  /* 0x0000e400ff20db82 */ /* 0x000e620000000a00 */
[----:B------:R-:W-:Y:S02]  /*1bd0*/  @!P2 MOV R41, R113 ;  /* 0x000000710029a202 */ /* 0x000fe40000000f00 */
[----:B------:R-:W-:Y:S01]  /*1be0*/  MOV R68, RZ ;  /* 0x000000ff00447202 */ /* 0x000fe20000000f00 */
[----:B------:R-:W-:-:S02]  /*1bf0*/  @!P2 IMAD R37, R27, R21, R6 ;  /* 0x000000151b25a224 */ /* 0x000fc400078e0206 */
[----:B------:R-:W-:Y:S02]  /*1c00*/  @!P2 IMAD.WIDE.U32 R40, R27, R20, R40 ;  /* 0x000000141b28a225 */ /* 0x000fe400078e0028 */
[----:B------:R-:W1:Y:S01]  /*1c10*/  @!P4 LDC.64 R2, c[0x0][0x3e0] ;  /* 0x0000f800ff02cb82 */ /* 0x000e620000000a00 */
[----:B------:R2:W3:Y:S01]  /*1c20*/  @!P3 LDG.E R68, desc[UR6][R28.64] ;  /* 0x000000061c44b981 */ /* 0x0004e2000c1e1900 */
[----:B------:R-:W-:Y:S02]  /*1c30*/  MOV R21, RZ ;  /* 0x000000ff00157202 */ /* 0x000fe40000000f00 */
[----:B------:R-:W-:Y:S02]  /*1c40*/  @!P2 IADD3 R4, PT, PT, R41, R37, RZ ;  /* 0x000000252904a210 */ /* 0x000fe40007ffe0ff */
[C---:B0-----:R-:W-:Y:S01]  /*1c50*/  @!P2 LEA R36, P3, R40.reuse, R34, 0x1 ;  /* 0x000000222824a211 */ /* 0x041fe200078608ff */
[----:B--2---:R-:W-:Y:S01]  /*1c60*/  @!P5 IMAD R6, R95, R30, RZ ;  /* 0x0000001e5f06d224 */ /* 0x004fe200078e02ff */
[----:B------:R-:W-:Y:S01]  /*1c70*/  IADD3 R27, PT, PT, R11, 0xd8, RZ ;  /* 0x000000d80b1b7810 */ /* 0x000fe20007ffe0ff */
[----:B------:R0:W2:Y:S01]  /*1c80*/  @!P1 LDG.E R21, desc[UR6][R38.64] ;  /* 0x0000000626159981 */ /* 0x0000a2000c1e1900 */
[----:B------:R-:W-:-:S02]  /*1c90*/  @!P2 LEA.HI.X R37, R40, R35, R4, 0x1, P3 ;  /* 0x000000232825a211 */ /* 0x000fc400018f0c04 */
[----:B------:R-:W-:Y:S01]  /*1ca0*/  @!P5 MOV R28, R110 ;  /* 0x0000006e001cd202 */ /* 0x000fe20000000f00 */
[----:B------:R-:W1:Y:S01]  /*1cb0*/  @!P4 LDC.64 R34, c[0x0][0x390] ;  /* 0x0000e400ff22cb82 */ /* 0x000e620000000a00 */
[----:B------:R-:W-:Y:S02]  /*1cc0*/  @!P5 MOV R29, R113 ;  /* 0x00000071001dd202 */ /* 0x000fe40000000f00 */
[----:B------:R-:W-:Y:S01]  /*1cd0*/  MOV R70, RZ ;  /* 0x000000ff00467202 */ /* 0x000fe20000000f00 */
[C---:B------:R-:W-:Y:S01]  /*1ce0*/  @!P5 IMAD R31, R100.reuse, R31, R6 ;  /* 0x0000001f641fd224 */ /* 0x040fe200078e0206 */
[----:B------:R-:W-:Y:S01]  /*1cf0*/  ISETP.GE.U32.AND P6, PT, R27, UR4, PT ;  /* 0x000000041b007c0c */ /* 0x000fe2000bfc6070 */
[----:B------:R-:W-:Y:S01]  /*1d00*/  @!P5 IMAD.WIDE.U32 R28, R100, R30, R28 ;  /* 0x0000001e641cd225 */ /* 0x000fe200078e001c */
[----:B0-----:R-:W-:Y:S02]  /*1d10*/  SHF.R.S32.HI R39, RZ, 0x1f, R27 ;  /* 0x0000001fff277819 */ /* 0x001fe4000001141b */
[----:B------:R0:W3:Y:S02]  /*1d20*/  @!P2 LDG.E R70, desc[UR6][R36.64] ;  /* 0x000000062446a981 */ /* 0x0000e4000c1e1900 */
[----:B------:R-:W-:-:S02]  /*1d30*/  ISETP.GE.AND.EX P6, PT, R39, UR5, PT, P6 ;  /* 0x0000000527007c0c */ /* 0x000fc4000bfc6360 */
[----:B------:R-:W-:Y:S02]  /*1d40*/  @!P5 IADD3 R4, PT, PT, R29, R31, RZ ;  /* 0x0000001f1d04d210 */ /* 0x000fe40007ffe0ff */
[C---:B-1----:R-:W-:Y:S01]  /*1d50*/  @!P5 LEA R30, P2, R28.reuse, R32, 0x1 ;  /* 0x000000201c1ed211 */ /* 0x042fe200078408ff */
[----:B------:R-:W-:Y:S01]  /*1d60*/  @!P4 IMAD R6, R43, R2, RZ ;  /* 0x000000022b06c224 */ /* 0x000fe200078e02ff */
[----:B------:R-:W-:Y:S02]  /*1d70*/  @!P4 MOV R29, R113 ;  /* 0x00000071001dc202 */ /* 0x000fe40000000f00 */
[----:B------:R-:W-:Y:S02]  /*1d80*/  @!P5 LEA.HI.X R31, R28, R33, R4, 0x1, P2 ;  /* 0x000000211c1fd211 */ /* 0x000fe400010f0c04 */
[----:B------:R-:W-:Y:S01]  /*1d90*/  @!P4 MOV R28, R110 ;  /* 0x0000006e001cc202 */ /* 0x000fe20000000f00 */
[----:B------:R-:W-:Y:S01]  /*1da0*/  @!P4 IMAD R45, R19, R3, R6 ;  /* 0x00000003132dc224 */ /* 0x000fe200078e0206 */
[----:B------:R-:W-:Y:S01]  /*1db0*/  IADD3 R41, PT, PT, R11, 0xe0, RZ ;  /* 0x000000e00b297810 */ /* 0x000fe20007ffe0ff */
[----:B0-----:R-:W0:Y:S02]  /*1dc0*/  @!P6 LDC.64 R36, c[0x0][0x390] ;  /* 0x0000e400ff24eb82 */ /* 0x001e240000000a00 */
[----:B------:R-:W-:Y:S01]  /*1dd0*/  @!P4 IMAD.WIDE.U32 R28, R19, R2, R28 ;  /* 0x00000002131cc225 */ /* 0x000fe200078e001c */
[----:B------:R-:W-:-:S02]  /*1de0*/  ISETP.GE.U32.AND P3, PT, R41, UR4, PT ;  /* 0x0000000429007c0c */ /* 0x000fc4000bf66070 */
[----:B------:R-:W-:-:S03]  /*1df0*/  SHF.R.S32.HI R43, RZ, 0x1f, R41 ;  /* 0x0000001fff2b7819 */ /* 0x000fc60000011429 */
[----:B------:R-:W1:Y:S01]  /*1e00*/  @!P6 LDC.64 R2, c[0x0][0x3e0] ;  /* 0x0000f800ff02eb82 */ /* 0x000e620000000a00 */
[----:B------:R-:W-:Y:S02]  /*1e10*/  @!P4 IADD3 R4, PT, PT, R29, R45, RZ ;  /* 0x0000002d1d04c210 */ /* 0x000fe40007ffe0ff */
[C---:B------:R-:W-:Y:S02]  /*1e20*/  @!P4 LEA R34, P2, R28.reuse, R34, 0x1 ;  /* 0x000000221c22c211 */ /* 0x040fe400078408ff */
[----:B------:R-:W-:Y:S02]  /*1e30*/  ISETP.GE.AND.EX P3, PT, R43, UR5, PT, P3 ;  /* 0x000000052b007c0c */ /* 0x000fe4000bf66330 */
[----:B------:R-:W-:Y:S02]  /*1e40*/  @!P4 LEA.HI.X R35, R28, R35, R4, 0x1, P2 ;  /* 0x000000231c23c211 */ /* 0x000fe400010f0c04 */
[----:B------:R-:W-:-:S04]  /*1e50*/  ISETP.GE.U32.AND P2, PT, R98, UR4, PT ;  /* 0x0000000462007c0c */ /* 0x000fc8000bf46070 */
[----:B------:R-:W-:-:S05]  /*1e60*/  ISETP.GE.AND.EX P2, PT, R93, UR5, PT, P2 ;  /* 0x000000055d007c0c */ /* 0x000fca000bf46320 */
[----:B------:R-:W0:Y:S01]  /*1e70*/  @!P3 LDC.64 R32, c[0x0][0x3e0] ;  /* 0x0000f800ff20bb82 */ /* 0x000e220000000a00 */
[----:B------:R-:W-:Y:S01]  /*1e80*/  @!P6 MOV R38, R110 ;  /* 0x0000006e0026e202 */ /* 0x000fe20000000f00 */
[----:B-1----:R-:W-:Y:S01]  /*1e90*/  @!P6 IMAD R4, R39, R2, RZ ;  /* 0x000000022704e224 */ /* 0x002fe200078e02ff */
[----:B------:R-:W-:-:S05]  /*1ea0*/  @!P6 MOV R39, R113 ;  /* 0x000000710027e202 */ /* 0x000fca0000000f00 */
[----:B------:R-:W1:Y:S01]  /*1eb0*/  @!P2 LDC.64 R28, c[0x0][0x3e0] ;  /* 0x0000f800ff1cab82 */ /* 0x000e620000000a00 */
[----:B------:R-:W-:Y:S01]  /*1ec0*/  MOV R53, RZ ;  /* 0x000000ff00357202 */ /* 0x000fe20000000f00 */
[C---:B------:R-:W-:Y:S02]  /*1ed0*/  @!P6 IMAD R19, R27.reuse, R3, R4 ;  /* 0x000000031b13e224 */ /* 0x040fe400078e0204 */
[----:B------:R-:W-:Y:S01]  /*1ee0*/  @!P6 IMAD.WIDE.U32 R38, R27, R2, R38 ;  /* 0x000000021b26e225 */ /* 0x000fe200078e0026 */
[----:B------:R-:W-:Y:S02]  /*1ef0*/  MOV R72, RZ ;  /* 0x000000ff00487202 */ /* 0x000fe40000000f00 */
[----:B------:R0:W3:Y:S01]  /*1f00*/  @!P5 LDG.E R53, desc[UR6][R30.64] ;  /* 0x000000061e35d981 */ /* 0x0000e2000c1e1900 */
[----:B------:R-:W5:Y:S01]  /*1f10*/  @!P3 LDC.64 R2, c[0x0][0x390] ;  /* 0x0000e400ff02bb82 */ /* 0x000f620000000a00 */
[----:B------:R-:W-:Y:S02]  /*1f20*/  @!P6 IADD3 R4, PT, PT, R39, R19, RZ ;  /* 0x000000132704e210 */ /* 0x000fe40007ffe0ff */
[----:B------:R0:W3:Y:S05]  /*1f30*/  @!P4 LDG.E R72, desc[UR6][R34.64] ;  /* 0x000000062248c981 */ /* 0x0000ea000c1e1900 */
[----:B0-----:R-:W0:Y:S01]  /*1f40*/  @!P2 LDC.64 R30, c[0x0][0x390] ;  /* 0x0000e400ff1eab82 */ /* 0x001e220000000a00 */
[----:B------:R-:W-:Y:S01]  /*1f50*/  @!P6 LEA R36, P4, R38, R36, 0x1 ;  /* 0x000000242624e211 */ /* 0x000fe200078808ff */
[----:B------:R-:W-:Y:S01]  /*1f60*/  @!P3 IMAD R6, R43, R32, RZ ;  /* 0x000000202b06b224 */ /* 0x000fe200078e02ff */
[----:B------:R-:W-:-:S02]  /*1f70*/  IADD3 R19, PT, PT, R11, 0xe8, RZ ;  /* 0x000000e80b137810 */ /* 0x000fc40007ffe0ff */
[----:B------:R-:W-:Y:S02]  /*1f80*/  @!P3 MOV R34, R110 ;  /* 0x0000006e0022b202 */ /* 0x000fe40000000f00 */
[----:B------:R-:W-:Y:S01]  /*1f90*/  @!P3 MOV R35, R113 ;  /* 0x000000710023b202 */ /* 0x000fe20000000f00 */
[----:B------:R-:W-:Y:S01]  /*1fa0*/  @!P3 IMAD R43, R41, R33, R6 ;  /* 0x00000021292bb224 */ /* 0x000fe200078e0206 */
[----:B------:R-:W-:Y:S02]  /*1fb0*/  @!P6 LEA.HI.X R37, R38, R37, R4, 0x1, P4 ;  /* 0x000000252625e211 */ /* 0x000fe400020f0c04 */
[----:B------:R-:W-:Y:S01]  /*1fc0*/  ISETP.GE.U32.AND P4, PT, R19, UR4, PT ;  /* 0x0000000413007c0c */ /* 0x000fe2000bf86070 */
[----:B------:R-:W-:Y:S01]  /*1fd0*/  @!P3 IMAD.WIDE.U32 R32, R41, R32, R34 ;  /* 0x000000202920b225 */ /* 0x000fe200078e0022 */
[----:B------:R-:W-:Y:S02]  /*1fe0*/  SHF.R.S32.HI R27, RZ, 0x1f, R19 ;  /* 0x0000001fff1b7819 */ /* 0x000fe40000011413 */
[----:B------:R-:W-:Y:S01]  /*1ff0*/  @!P2 MOV R34, R110 ;  /* 0x0000006e0022a202 */ /* 0x000fe20000000f00 */
[----:B-1----:R-:W-:Y:S01]  /*2000*/  @!P2 IMAD R4, R93, R28, RZ ;  /* 0x0000001c5d04a224 */ /* 0x002fe200078e02ff */
[----:B------:R-:W-:-:S02]  /*2010*/  @!P2 MOV R35, R113 ;  /* 0x000000710023a202 */ /* 0x000fc40000000f00 */
[----:B------:R-:W-:Y:S01]  /*2020*/  ISETP.GE.AND.EX P4, PT, R27, UR5, PT, P4 ;  /* 0x000000051b007c0c */ /* 0x000fe2000bf86340 */
[C---:B------:R-:W-:Y:S01]  /*2030*/  @!P2 IMAD R39, R98.reuse, R29, R4 ;  /* 0x0000001d6227a224 */ /* 0x040fe200078e0204 */
[----:B------:R-:W-:Y:S01]  /*2040*/  MOV R77, RZ ;  /* 0x000000ff004d7202 */ /* 0x000fe20000000f00 */
[----:B------:R-:W-:Y:S01]  /*2050*/  @!P2 IMAD.WIDE.U32 R28, R98, R28, R34 ;  /* 0x0000001c621ca225 */ /* 0x000fe200078e0022 */
[----:B------:R-:W-:Y:S02]  /*2060*/  @!P3 IADD3 R4, PT, PT, R33, R43, RZ ;  /* 0x0000002b2104b210 */ /* 0x000fe40007ffe0ff */
[C---:B-----5:R-:W-:Y:S02]  /*2070*/  @!P3 LEA R2, P5, R32.reuse, R2, 0x1 ;  /* 0x000000022002b211 */ /* 0x060fe400078a08ff */
[----:B------:R-:W-:Y:S01]  /*2080*/  IADD3 R11, PT, PT, R11, 0xf0, RZ ;  /* 0x000000f00b0b7810 */ /* 0x000fe20007ffe0ff */
[----:B------:R1:W5:Y:S01]  /*2090*/  @!P6 LDG.E R77, desc[UR6][R36.64] ;  /* 0x00000006244de981 */ /* 0x000362000c1e1900 */
[----:B------:R-:W-:-:S02]  /*20a0*/  @!P3 LEA.HI.X R3, R32, R3, R4, 0x1, P5 ;  /* 0x000000032003b211 */ /* 0x000fc400028f0c04 */
[----:B------:R-:W-:Y:S01]  /*20b0*/  @!P2 IADD3 R4, PT, PT, R29, R39, RZ ;  /* 0x000000271d04a210 */ /* 0x000fe20007ffe0ff */
[----:B------:R-:W4:Y:S01]  /*20c0*/  @!P4 LDC.64 R34, c[0x0][0x390] ;  /* 0x0000e400ff22cb82 */ /* 0x000f220000000a00 */
[C---:B0-----:R-:W-:Y:S02]  /*20d0*/  @!P2 LEA R38, P5, R28.reuse, R30, 0x1 ;  /* 0x0000001e1c26a211 */ /* 0x041fe400078a08ff */
[----:B------:R-:W-:Y:S02]  /*20e0*/  ISETP.GE.U32.AND P6, PT, R11, UR4, PT ;  /* 0x000000040b007c0c */ /* 0x000fe4000bfc6070 */
[----:B------:R-:W-:Y:S02]  /*20f0*/  SHF.R.S32.HI R43, RZ, 0x1f, R11 ;  /* 0x0000001fff2b7819 */ /* 0x000fe4000001140b */
[----:B------:R-:W-:Y:S02]  /*2100*/  @!P2 LEA.HI.X R39, R28, R31, R4, 0x1, P5 ;  /* 0x0000001f1c27a211 */ /* 0x000fe400028f0c04 */
[----:B------:R-:W-:Y:S01]  /*2110*/  ISETP.GE.AND.EX P6, PT, R43, UR5, PT, P6 ;  /* 0x000000052b007c0c */ /* 0x000fe2000bfc6360 */
[----:B------:R-:W0:Y:S01]  /*2120*/  @!P4 LDC.64 R28, c[0x0][0x3e0] ;  /* 0x0000f800ff1ccb82 */ /* 0x000e220000000a00 */
[----:B------:R-:W-:-:S04]  /*2130*/  ISETP.GE.U32.AND P5, PT, R96, UR4, PT ;  /* 0x0000000460007c0c */ /* 0x000fc8000bfa6070 */
[----:B------:R-:W-:-:S07]  /*2140*/  ISETP.GE.AND.EX P5, PT, R91, UR5, PT, P5 ;  /* 0x000000055b007c0c */ /* 0x000fce000bfa6350 */
[----:B-1----:R-:W1:Y:S01]  /*2150*/  @!P6 LDC.64 R36, c[0x0][0x3e0] ;  /* 0x0000f800ff24eb82 */ /* 0x002e620000000a00 */
[----:B------:R-:W-:Y:S02]  /*2160*/  @!P4 MOV R40, R110 ;  /* 0x0000006e0028c202 */ /* 0x000fe40000000f00 */
[----:B------:R-:W-:-:S05]  /*2170*/  @!P4 MOV R41, R113 ;  /* 0x000000710029c202 */ /* 0x000fca0000000f00 */
[----:B------:R-:W4:Y:S01]  /*2180*/  @!P5 LDC.64 R32, c[0x0][0x3e0] ;  /* 0x0000f800ff20db82 */ /* 0x000f220000000a00 */
[----:B0-----:R-:W-:-:S07]  /*2190*/  @!P4 IMAD R4, R27, R28, RZ ;  /* 0x0000001c1b04c224 */ /* 0x001fce00078e02ff */
[----:B------:R-:W0:Y:S01]  /*21a0*/  @!P6 LDC.64 R30, c[0x0][0x390] ;  /* 0x0000e400ff1eeb82 */ /* 0x000e220000000a00 */
[C---:B------:R-:W-:Y:S01]  /*21b0*/  @!P4 IMAD R27, R19.reuse, R29, R4 ;  /* 0x0000001d131bc224 */ /* 0x040fe200078e0204 */
[----:B------:R-:W-:Y:S01]  /*21c0*/  MOV R78, RZ ;  /* 0x000000ff004e7202 */ /* 0x000fe20000000f00 */
[----:B------:R-:W-:Y:S01]  /*21d0*/  @!P4 IMAD.WIDE.U32 R40, R19, R28, R40 ;  /* 0x0000001c1328c225 */ /* 0x000fe200078e0028 */
[----:B------:R-:W-:-:S04]  /*21e0*/  MOV R75, RZ ;  /* 0x000000ff004b7202 */ /* 0x000fc80000000f00 */
[----:B------:R-:W0:Y:S01]  /*21f0*/  @!P5 LDC.64 R28, c[0x0][0x390] ;  /* 0x0000e400ff1cdb82 */ /* 0x000e220000000a00 */
[----:B------:R4:W5:Y:S01]  /*2200*/  @!P3 LDG.E R78, desc[UR6][R2.64] ;  /* 0x00000006024eb981 */ /* 0x000962000c1e1900 */
[----:B-1----:R-:W-:Y:S01]  /*2210*/  @!P6 IMAD R6, R43, R36, RZ ;  /* 0x000000242b06e224 */ /* 0x002fe200078e02ff */
[----:B------:R-:W-:Y:S02]  /*2220*/  @!P4 IADD3 R4, PT, PT, R41, R27, RZ ;  /* 0x0000001b2904c210 */ /* 0x000fe40007ffe0ff */
[----:B------:R-:W5:Y:S01]  /*2230*/  @!P2 LDG.E R75, desc[UR6][R38.64] ;  /* 0x00000006264ba981 */ /* 0x000f62000c1e1900 */
[----:B----4-:R-:W-:Y:S01]  /*2240*/  @!P4 LEA R34, P2, R40, R34, 0x1 ;  /* 0x000000222822c211 */ /* 0x010fe200078408ff */
[----:B------:R-:W-:Y:S01]  /*2250*/  @!P6 IMAD R19, R11, R37, R6 ;  /* 0x000000250b13e224 */ /* 0x000fe200078e0206 */
[----:B------:R-:W-:Y:S02]  /*2260*/  @!P6 MOV R2, R110 ;  /* 0x0000006e0002e202 */ /* 0x000fe40000000f00 */
[----:B------:R-:W-:-:S02]  /*2270*/  @!P6 MOV R3, R113 ;  /* 0x000000710003e202 */ /* 0x000fc40000000f00 */
[----:B------:R-:W-:Y:S01]  /*2280*/  @!P4 LEA.HI.X R35, R40, R35, R4, 0x1, P2 ;  /* 0x000000232823c211 */ /* 0x000fe200010f0c04 */
[----:B------:R-:W-:Y:S02]  /*2290*/  @!P5 IMAD R4, R91, R32, RZ ;  /* 0x000000205b04d224 */ /* 0x000fe400078e02ff */
[----:B------:R-:W-:Y:S01]  /*22a0*/  @!P6 IMAD.WIDE.U32 R36, R11, R36, R2 ;  /* 0x000000240b24e225 */ /* 0x000fe200078e0002 */
[----:B------:R-:W-:Y:S02]  /*22b0*/  @!P5 MOV R2, R110 ;  /* 0x0000006e0002d202 */ /* 0x000fe40000000f00 */
[----:B------:R-:W-:Y:S01]  /*22c0*/  @!P5 MOV R3, R113 ;  /* 0x000000710003d202 */ /* 0x000fe20000000f00 */
[----:B------:R-:W-:Y:S01]  /*22d0*/  @!P5 IMAD R11, R96, R33, R4 ;  /* 0x00000021600bd224 */ /* 0x000fe200078e0204 */
[----:B------:R-:W-:Y:S02]  /*22e0*/  MOV R81, RZ ;  /* 0x000000ff00517202 */ /* 0x000fe40000000f00 */
[----:B0-----:R-:W-:Y:S01]  /*22f0*/  @!P6 LEA R30, P2, R36, R30, 0x1 ;  /* 0x0000001e241ee211 */ /* 0x001fe200078408ff */
[----:B------:R-:W-:Y:S01]  /*2300*/  @!P5 IMAD.WIDE.U32 R32, R96, R32, R2 ;  /* 0x000000206020d225 */ /* 0x000fe200078e0002 */
[----:B------:R-:W-:-:S02]  /*2310*/  @!P6 IADD3 R2, PT, PT, R37, R19, RZ ;  /* 0x000000132502e210 */ /* 0x000fc40007ffe0ff */
[----:B------:R-:W-:Y:S01]  /*2320*/  MOV R83, RZ ;  /* 0x000000ff00537202 */ /* 0x000fe20000000f00 */
[----:B------:R-:W4:Y:S01]  /*2330*/  @!P4 LDG.E R81, desc[UR6][R34.64] ;  /* 0x000000062251c981 */ /* 0x000f22000c1e1900 */
[----:B------:R-:W-:Y:S02]  /*2340*/  @!P6 LEA.HI.X R31, R36, R31, R2, 0x1, P2 ;  /* 0x0000001f241fe211 */ /* 0x000fe400010f0c02 */
[----:B------:R-:W-:Y:S02]  /*2350*/  @!P5 IADD3 R2, PT, PT, R33, R11, RZ ;  /* 0x0000000b2102d210 */ /* 0x000fe40007ffe0ff */
[C---:B------:R-:W-:Y:S01]  /*2360*/  @!P5 LEA R28, P2, R32.reuse, R28, 0x1 ;  /* 0x0000001c201cd211 */ /* 0x040fe200078408ff */
[----:B------:R-:W4:Y:S01]  /*2370*/  @!P6 LDG.E R83, desc[UR6][R30.64] ;  /* 0x000000061e53e981 */ /* 0x000f22000c1e1900 */
[----:B------:R-:W-:Y:S02]  /*2380*/  MOV R85, RZ ;  /* 0x000000ff00557202 */ /* 0x000fe40000000f00 */
[----:B------:R-:W-:-:S05]  /*2390*/  @!P5 LEA.HI.X R29, R32, R29, R2, 0x1, P2 ;  /* 0x0000001d201dd211 */ /* 0x000fca00010f0c02 */
[----:B------:R0:W4:Y:S01]  /*23a0*/  @!P5 LDG.E R85, desc[UR6][R28.64] ;  /* 0x000000061c55d981 */ /* 0x000122000c1e1900 */
[----:B------:R-:W-:Y:S02]  /*23b0*/  PRMT R86, R89, 0x7632, R86 ;  /* 0x0000763259567816 */ /* 0x000fe40000000056 */
[----:B------:R-:W-:Y:S02]  /*23c0*/  PRMT R2, R87, 0x7632, R2 ;  /* 0x0000763257027816 */ /* 0x000fe40000000002 */
[----:B------:R-:W-:Y:S02]  /*23d0*/  SHF.L.U32 R86, R86, 0x10, RZ ;  /* 0x0000001056567819 */ /* 0x000fe400000006ff */
[----:B------:R-:W-:Y:S02]  /*23e0*/  SHF.L.U32 R89, R89, 0x10, RZ ;  /* 0x0000001059597819 */ /* 0x000fe400000006ff */
[----:B------:R-:W-:Y:S01]  /*23f0*/  SHF.L.U32 R2, R2, 0x10, RZ ;  /* 0x0000001002027819 */ /* 0x000fe200000006ff */
[----:B------:R-:W-:Y:S01]  /*2400*/  FMUL.FTZ R8, R86, R86 ;  /* 0x0000005656087220 */ /* 0x000fe20000410000 */
[----:B------:R-:W-:-:S02]  /*2410*/  SHF.L.U32 R87, R87, 0x10, RZ ;  /* 0x0000001057577819 */ /* 0x000fc400000006ff */
[----:B------:R-:W-:Y:S01]  /*2420*/  PRMT R3, R0, 0x7632, R3 ;  /* 0x0000763200037816 */ /* 0x000fe20000000003 */
[----:B------:R-:W-:Y:S01]  /*2430*/  FMUL.FTZ R12, R2, R2 ;  /* 0x00000002020c7220 */ /* 0x000fe20000410000 */
[----:B------:R-:W-:Y:S01]  /*2440*/  FFMA.FTZ R8, R89, R89, R8 ;  /* 0x0000005959087223 */ /* 0x000fe20000010008 */
[----:B------:R-:W-:Y:S02]  /*2450*/  PRMT R4, R5, 0x7632, R4 ;  /* 0x0000763205047816 */ /* 0x000fe40000000004 */
[----:B------:R-:W-:Y:S01]  /*2460*/  FFMA.FTZ R19, R87, R87, R12 ;  /* 0x0000005757137223 */ /* 0x000fe2000001000c */
[----:B------:R-:W-:Y:S01]  /*2470*/  FADD.FTZ R8, RZ, R8 ;  /* 0x00000008ff087221 */ /* 0x000fe20000010000 */
[----:B------:R-:W-:Y:S01]  /*2480*/  SHF.L.U32 R3, R3, 0x10, RZ ;  /* 0x0000001003037819 */ /* 0x000fe200000006ff */
[----:B------:R-:W-:Y:S01]  /*2490*/  FADD.FTZ R6, R89, R86 ;  /* 0x0000005659067221 */ /* 0x000fe20000010000 */
[----:B------:R-:W-:Y:S01]  /*24a0*/  SHF.L.U32 R0, R0, 0x10, RZ ;  /* 0x0000001000007819 */ /* 0x000fe200000006ff */
[----:B------:R-:W-:Y:S01]  /*24b0*/  FADD.FTZ R8, R8, R19 ;  /* 0x0000001308087221 */ /* 0x000fe20000010000 */
[----:B------:R-:W-:Y:S01]  /*24c0*/  SHF.L.U32 R4, R4, 0x10, RZ ;  /* 0x0000001004047819 */ /* 0x000fe200000006ff */
[----:B------:R-:W-:Y:S01]  /*24d0*/  FMUL.FTZ R19, R3, R3 ;  /* 0x0000000303137220 */ /* 0x000fe20000410000 */
[----:B------:R-:W-:Y:S01]  /*24e0*/  FADD.FTZ R11, R87, R2 ;  /* 0x00000002570b7221 */ /* 0x000fe20000010000 */
[----:B------:R-:W-:Y:S01]  /*24f0*/  FADD.FTZ R6, RZ, R6 ;  /* 0x00000006ff067221 */ /* 0x000fe20000010000 */
[----:B------:R-:W-:Y:S01]  /*2500*/  SHF.L.U32 R5, R5, 0x10, RZ ;  /* 0x0000001005057819 */ /* 0x000fe200000006ff */
[----:B------:R-:W-:Y:S01]  /*2510*/  FFMA.FTZ R19, R0, R0, R19 ;  /* 0x0000000000137223 */ /* 0x000fe20000010013 */
[----:B------:R-:W-:Y:S01]  /*2520*/  FMUL.FTZ R14, R4, R4 ;  /* 0x00000004040e7220 */ /* 0x000fe20000410000 */
[----:B------:R-:W-:Y:S01]  /*2530*/  FADD.FTZ R11, R6, R11 ;  /* 0x0000000b060b7221 */ /* 0x000fe20000010000 */
        /* <DEDUP_REMOVED lines=18> */
[C---:B------:R-:W-:Y:S01]  /*2660*/  PRMT R11, R10.reuse, 0x7632, R11 ;  /* 0x000076320a0b7816 */ /* 0x040fe2000000000b */
[----:B------:R-:W-:Y:S01]  /*2670*/  FADD.FTZ R16, R19, R16 ;  /* 0x0000001013107221 */ /* 0x000fe20000010000 */
[----:B------:R-:W-:Y:S01]  /*2680*/  PRMT R12, R13, 0x7632, R12 ;  /* 0x000076320d0c7816 */ /* 0x000fe2000000000c */
[----:B------:R-:W-:Y:S01]  /*2690*/  FFMA.FTZ R27, R9, R9, R20 ;  /* 0x00000009091b7223 */ /* 0x000fe20000010014 */
[----:B------:R-:W-:Y:S02]  /*26a0*/  SHF.L.U32 R11, R11, 0x10, RZ ;  /* 0x000000100b0b7819 */ /* 0x000fe400000006ff */
[----:B------:R-:W-:Y:S01]  /*26b0*/  SHF.L.U32 R10, R10, 0x10, RZ ;  /* 0x000000100a0a7819 */ /* 0x000fe200000006ff */
[----:B------:R-:W-:Y:S01]  /*26c0*/  FADD.FTZ R16, R16, R27 ;  /* 0x0000001b10107221 */ /* 0x000fe20000010000 */
[----:B------:R-:W-:Y:S01]  /*26d0*/  SHF.L.U32 R12, R12, 0x10, RZ ;  /* 0x000000100c0c7819 */ /* 0x000fe200000006ff */
[----:B------:R-:W-:Y:S01]  /*26e0*/  FMUL.FTZ R27, R11, R11 ;  /* 0x0000000b0b1b7220 */ /* 0x000fe20000410000 */
[----:B------:R-:W-:Y:S01]  /*26f0*/  FADD.FTZ R19, R9, R8 ;  /* 0x0000000809137221 */ /* 0x000fe20000010000 */
[----:B------:R-:W-:-:S02]  /*2700*/  SHF.L.U32 R13, R13, 0x10, RZ ;  /* 0x000000100d0d7819 */ /* 0x000fc400000006ff */
        /* <DEDUP_REMOVED lines=20> */
[----:B0-----:R-:W-:Y:S01]  /*2850*/  FMUL.FTZ R28, R16, R16 ;  /* 0x00000010101c7220 */ /* 0x001fe20000410000 */
[C---:B------:R-:W-:Y:S01]  /*2860*/  PRMT R19, R18.reuse, 0x7632, R19 ;  /* 0x0000763212137816 */ /* 0x040fe20000000013 */
[----:B------:R-:W-:Y:S02]  /*2870*/  FADD.FTZ R24, R27, R24 ;  /* 0x000000181b187221 */ /* 0x000fe40000010000 */
[----:B------:R-:W-:Y:S01]  /*2880*/  FFMA.FTZ R29, R17, R17, R28 ;  /* 0x00000011111d7223 */ /* 0x000fe2000001001c */
[----:B------:R-:W-:Y:S01]  /*2890*/  SHF.L.U32 R19, R19, 0x10, RZ ;  /* 0x0000001013137819 */ /* 0x000fe200000006ff */
[----:B------:R-:W-:Y:S01]  /*28a0*/  FADD.FTZ R27, R17, R16 ;  /* 0x00000010111b7221 */ /* 0x000fe20000010000 */
[----:B------:R-:W-:Y:S01]  /*28b0*/  SHF.L.U32 R18, R18, 0x10, RZ ;  /* 0x0000001012127819 */ /* 0x000fe200000006ff */
[----:B------:R-:W-:Y:S01]  /*28c0*/  FADD.FTZ R24, R24, R29 ;  /* 0x0000001d18187221 */ /* 0x000fe20000010000 */
[----:B--2---:R-:W-:Y:S01]  /*28d0*/  PRMT R20, R21, 0x7632, R20 ;  /* 0x0000763215147816 */ /* 0x004fe20000000014 */
[----:B------:R-:W-:-:S03]  /*28e0*/  FMUL.FTZ R29, R19, R19 ;  /* 0x00000013131d7220 */ /* 0x000fc60000410000 */
[----:B------:R-:W-:Y:S01]  /*28f0*/  SHF.L.U32 R20, R20, 0x10, RZ ;  /* 0x0000001014147819 */ /* 0x000fe200000006ff */
[----:B------:R-:W-:Y:S01]  /*2900*/  FADD.FTZ R27, R22, R27 ;  /* 0x0000001b161b7221 */ /* 0x000fe20000010000 */
[C---:B------:R-:W-:Y:S01]  /*2910*/  FADD.FTZ R28, R18.reuse, R19 ;  /* 0x00000013121c7221 */ /* 0x040fe20000010000 */
[----:B------:R-:W-:Y:S01]  /*2920*/  SHF.L.U32 R21, R21, 0x10, RZ ;  /* 0x0000001015157819 */ /* 0x000fe200000006ff */
[----:B------:R-:W-:Y:S01]  /*2930*/  FFMA.FTZ R29, R18, R18, R29 ;  /* 0x00000012121d7223 */ /* 0x000fe2000001001d */
[----:B------:R-:W-:Y:S01]  /*2940*/  PRMT R22, R23, 0x7632, R22 ;  /* 0x0000763217167816 */ /* 0x000fe20000000016 */
[----:B------:R-:W-:Y:S01]  /*2950*/  FMUL.FTZ R30, R20, R20 ;  /* 0x00000014141e7220 */ /* 0x000fe20000410000 */
[----:B------:R-:W-:Y:S01]  /*2960*/  FADD.FTZ R27, R27, R28 ;  /* 0x0000001c1b1b7221 */ /* 0x000fe20000010000 */
[----:B------:R-:W-:Y:S01]  /*2970*/  FADD.FTZ R24, R24, R29 ;  /* 0x0000001d18187221 */ /* 0x000fe20000010000 */
[----:B------:R-:W-:Y:S01]  /*2980*/  SHF.L.U32 R22, R22, 0x10, RZ ;  /* 0x0000001016167819 */ /* 0x000fe200000006ff */
[C---:B------:R-:W-:Y:S01]  /*2990*/  FADD.FTZ R28, R21.reuse, R20 ;  /* 0x00000014151c7221 */ /* 0x040fe20000010000 */
[----:B------:R-:W-:Y:S01]  /*29a0*/  FFMA.FTZ R29, R21, R21, R30 ;  /* 0x00000015151d7223 */ /* 0x000fe2000001001e */
[----:B------:R-:W-:-:S02]  /*29b0*/  SHF.L.U32 R23, R23, 0x10, RZ ;  /* 0x0000001017177819 */ /* 0x000fc400000006ff */
[----:B------:R-:W-:Y:S01]  /*29c0*/  FADD.FTZ R27, R27, R28 ;  /* 0x0000001c1b1b7221 */ /* 0x000fe20000010000 */
[----:B------:R-:W-:Y:S01]  /*29d0*/  FADD.FTZ R29, R24, R29 ;  /* 0x0000001d181d7221 */ /* 0x000fe20000010000 */
[----:B------:R-:W-:Y:S01]  /*29e0*/  PRMT R24, R25, 0x7632, R24 ;  /* 0x0000763219187816 */ /* 0x000fe20000000018 */
[----:B------:R-:W-:Y:S01]  /*29f0*/  FADD.FTZ R28, R23, R22 ;  /* 0x00000016171c7221 */ /* 0x000fe20000010000 */
[----:B------:R-:W-:Y:S01]  /*2a00*/  FMUL.FTZ R30, R22, R22 ;  /* 0x00000016161e7220 */ /* 0x000fe20000410000 */
[----:B------:R-:W-:Y:S02]  /*2a10*/  SHF.L.U32 R25, R25, 0x10, RZ ;  /* 0x0000001019197819 */ /* 0x000fe400000006ff */
[----:B------:R-:W-:Y:S01]  /*2a20*/  SHF.L.U32 R24, R24, 0x10, RZ ;  /* 0x0000001018187819 */ /* 0x000fe200000006ff */
[----:B------:R-:W-:Y:S01]  /*2a30*/  FADD.FTZ R28, R27, R28 ;  /* 0x0000001c1b1c7221 */ /* 0x000fe20000010000 */
[C---:B------:R-:W-:Y:S01]  /*2a40*/  PRMT R27, R26.reuse, 0x7632, R27 ;  /* 0x000076321a1b7816 */ /* 0x040fe2000000001b */
[----:B------:R-:W-:Y:S01]  /*2a50*/  FFMA.FTZ R30, R23, R23, R30 ;  /* 0x00000017171e7223 */ /* 0x000fe2000001001e */
[----:B------:R-:W-:Y:S01]  /*2a60*/  SHF.L.U32 R26, R26, 0x10, RZ ;  /* 0x000000101a1a7819 */ /* 0x000fe200000006ff */
[----:B------:R-:W-:Y:S01]  /*2a70*/  FADD.FTZ R31, R25, R24 ;  /* 0x00000018191f7221 */ /* 0x000fe20000010000 */
[----:B------:R-:W-:Y:S01]  /*2a80*/  SHF.L.U32 R27, R27, 0x10, RZ ;  /* 0x000000101b1b7819 */ /* 0x000fe200000006ff */
[----:B------:R-:W-:Y:S01]  /*2a90*/  FADD.FTZ R29, R29, R30 ;  /* 0x0000001e1d1d7221 */ /* 0x000fe20000010000 */
[----:B------:R-:W-:Y:S01]  /*2aa0*/  FMUL.FTZ R30, R24, R24 ;  /* 0x00000018181e7220 */ /* 0x000fe20000410000 */
[----:B------:R-:W-:Y:S01]  /*2ab0*/  FADD.FTZ R28, R28, R31 ;  /* 0x0000001f1c1c7221 */ /* 0x000fe20000010000 */
[----:B------:R-:W-:Y:S01]  /*2ac0*/  PRMT R54, R55, 0x7632, R54 ;  /* 0x0000763237367816 */ /* 0x000fe20000000036 */
[----:B------:R-:W-:Y:S01]  /*2ad0*/  FADD.FTZ R31, R26, R27 ;  /* 0x0000001b1a1f7221 */ /* 0x000fe20000010000 */
[----:B------:R-:W-:Y:S01]  /*2ae0*/  FFMA.FTZ R30, R25, R25, R30 ;  /* 0x00000019191e7223 */ /* 0x000fe2000001001e */
[----:B------:R-:W-:Y:S01]  /*2af0*/  FMUL.FTZ R33, R27, R27 ;  /* 0x0000001b1b217220 */ /* 0x000fe20000410000 */
[----:B------:R-:W-:Y:S01]  /*2b00*/  SHF.L.U32 R54, R54, 0x10, RZ ;  /* 0x0000001036367819 */ /* 0x000fe200000006ff */
[----:B------:R-:W-:Y:S01]  /*2b10*/  FADD.FTZ R28, R28, R31 ;  /* 0x0000001f1c1c7221 */ /* 0x000fe20000010000 */
[----:B------:R-:W-:Y:S01]  /*2b20*/  SHF.L.U32 R55, R55, 0x10, RZ ;  /* 0x0000001037377819 */ /* 0x000fe200000006ff */
[----:B------:R-:W-:Y:S01]  /*2b30*/  FADD.FTZ R29, R29, R30 ;  /* 0x0000001e1d1d7221 */ /* 0x000fe20000010000 */
[C---:B------:R-:W-:Y:S01]  /*2b40*/  PRMT R56, R57.reuse, 0x7632, R56 ;  /* 0x0000763239387816 */ /* 0x040fe20000000038 */
[----:B------:R-:W-:Y:S01]  /*2b50*/  FFMA.FTZ R30, R26, R26, R33 ;  /* 0x0000001a1a1e7223 */ /* 0x000fe20000010021 */
[----:B------:R-:W-:-:S02]  /*2b60*/  SHF.L.U32 R57, R57, 0x10, RZ ;  /* 0x0000001039397819 */ /* 0x000fc400000006ff */
[----:B------:R-:W-:Y:S01]  /*2b70*/  SHF.L.U32 R56, R56, 0x10, RZ ;  /* 0x0000001038387819 */ /* 0x000fe200000006ff */
[----:B------:R-:W-:Y:S01]  /*2b80*/  FADD.FTZ R29, R29, R30 ;  /* 0x0000001e1d1d7221 */ /* 0x000fe20000010000 */
[----:B------:R-:W-:Y:S01]  /*2b90*/  PRMT R59, R58, 0x7632, R59 ;  /* 0x000076323a3b7816 */ /* 0x000fe2000000003b */
[----:B------:R-:W-:Y:S01]  /*2ba0*/  FMUL.FTZ R30, R54, R54 ;  /* 0x00000036361e7220 */ /* 0x000fe20000410000 */
[C---:B---3--:R-:W-:Y:S02]  /*2bb0*/  PRMT R52, R53.reuse, 0x7632, R52 ;  /* 0x0000763235347816 */ /* 0x048fe40000000034 */
[----:B------:R-:W-:Y:S02]  /*2bc0*/  SHF.L.U32 R53, R53, 0x10, RZ ;  /* 0x0000001035357819 */ /* 0x000fe400000006ff */
[----:B------:R-:W-:-:S05]  /*2bd0*/  SHF.L.U32 R52, R52, 0x10, RZ ;  /* 0x0000001034347819 */ /* 0x000fca00000006ff */
[----:B------:R-:W-:Y:S01]  /*2be0*/  FADD.FTZ R31, R53, R52 ;  /* 0x00000034351f7221 */ /* 0x000fe20000010000 */
[----:B------:R-:W-:-:S03]  /*2bf0*/  FMUL.FTZ R32, R52, R52 ;  /* 0x0000003434207220 */ /* 0x000fc60000410000 */
[----:B------:R-:W-:Y:S01]  /*2c00*/  FADD.FTZ R28, R28, R31 ;  /* 0x0000001f1c1c7221 */ /* 0x000fe20000010000 */
[----:B------:R-:W-:Y:S01]  /*2c10*/  FADD.FTZ R31, R55, R54 ;  /* 0x00000036371f7221 */ /* 0x000fe20000010000 */
[----:B------:R-:W-:Y:S01]  /*2c20*/  FFMA.FTZ R32, R53, R53, R32 ;  /* 0x0000003535207223 */ /* 0x000fe20000010020 */
[----:B------:R-:W-:Y:S02]  /*2c30*/  SHF.L.U32 R58, R58, 0x10, RZ ;  /* 0x000000103a3a7819 */ /* 0x000fe400000006ff */
[----:B------:R-:W-:Y:S01]  /*2c40*/  FADD.FTZ R28, R28, R31 ;  /* 0x0000001f1c1c7221 */ /* 0x000fe20000010000 */
[----:B------:R-:W-:Y:S01]  /*2c50*/  FADD.FTZ R31, R57, R56 ;  /* 0x00000038391f7221 */ /* 0x000fe20000010000 */
[----:B------:R-:W-:Y:S01]  /*2c60*/  SHF.L.U32 R59, R59, 0x10, RZ ;  /* 0x000000103b3b7819 */ /* 0x000fe200000006ff */
[----:B------:R-:W-:Y:S01]  /*2c70*/  FADD.FTZ R29, R29, R32 ;  /* 0x000000201d1d7221 */ /* 0x000fe20000010000 */
[----:B------:R-:W-:Y:S01]  /*2c80*/  FFMA.FTZ R30, R55, R55, R30 ;  /* 0x00000037371e7223 */ /* 0x000fe2000001001e */
[----:B------:R-:W-:Y:S01]  /*2c90*/  PRMT R60, R61, 0x7632, R60 ;  /* 0x000076323d3c7816 */ /* 0x000fe2000000003c */
[----:B------:R-:W-:Y:S01]  /*2ca0*/  FADD.FTZ R28, R28, R31 ;  /* 0x0000001f1c1c7221 */ /* 0x000fe20000010000 */
[----:B------:R-:W-:Y:S01]  /*2cb0*/  FADD.FTZ R31, R58, R59 ;  /* 0x0000003b3a1f7221 */ /* 0x000fe20000010000 */
[----:B------:R-:W-:Y:S01]  /*2cc0*/  FADD.FTZ R29, R29, R30 ;  /* 0x0000001e1d1d7221 */ /* 0x000fe20000010000 */
[----:B------:R-:W-:Y:S01]  /*2cd0*/  SHF.L.U32 R60, R60, 0x10, RZ ;  /* 0x000000103c3c7819 */ /* 0x000fe200000006ff */
[----:B------:R-:W-:Y:S01]  /*2ce0*/  FMUL.FTZ R30, R56, R56 ;  /* 0x00000038381e7220 */ /* 0x000fe20000410000 */
[----:B------:R-:W-:-:S02]  /*2cf0*/  SHF.L.U32 R61, R61, 0x10, RZ ;  /* 0x000000103d3d7819 */ /* 0x000fc400000006ff */
[----:B------:R-:W-:Y:S01]  /*2d00*/  PRMT R62, R63, 0x7632, R62 ;  /* 0x000076323f3e7816 */ /* 0x000fe2000000003e */
[----:B------:R-:W-:Y:S01]  /*2d10*/  FADD.FTZ R28, R28, R31 ;  /* 0x0000001f1c1c7221 */ /* 0x000fe20000010000 */
[----:B------:R-:W-:Y:S01]  /*2d20*/  FFMA.FTZ R30, R57, R57, R30 ;  /* 0x00000039391e7223 */ /* 0x000fe2000001001e */
[----:B------:R-:W-:Y:S01]  /*2d30*/  FADD.FTZ R31, R61, R60 ;  /* 0x0000003c3d1f7221 */ /* 0x000fe20000010000 */
[----:B------:R-:W-:Y:S01]  /*2d40*/  SHF.L.U32 R62, R62, 0x10, RZ ;  /* 0x000000103e3e7819 */ /* 0x000fe200000006ff */
[----:B------:R-:W-:Y:S01]  /*2d50*/  FMUL.FTZ R33, R59, R59 ;  /* 0x0000003b3b217220 */ /* 0x000fe20000410000 */
[----:B------:R-:W-:Y:S02]  /*2d60*/  SHF.L.U32 R63, R63, 0x10, RZ ;  /* 0x000000103f3f7819 */ /* 0x000fe400000006ff */
[----:B------:R-:W-:Y:S01]  /*2d70*/  PRMT R65, R64, 0x7632, R65 ;  /* 0x0000763240417816 */ /* 0x000fe20000000041 */
[----:B------:R-:W-:Y:S01]  /*2d80*/  FADD.FTZ R29, R29, R30 ;  /* 0x0000001e1d1d7221 */ /* 0x000fe20000010000 */
[----:B------:R-:W-:Y:S01]  /*2d90*/  FADD.FTZ R28, R28, R31 ;  /* 0x0000001f1c1c7221 */ /* 0x000fe20000010000 */
[----:B------:R-:W-:Y:S01]  /*2da0*/  FFMA.FTZ R30, R58, R58, R33 ;  /* 0x0000003a3a1e7223 */ /* 0x000fe20000010021 */
[----:B------:R-:W-:Y:S01]  /*2db0*/  FADD.FTZ R31, R63, R62 ;  /* 0x0000003e3f1f7221 */ /* 0x000fe20000010000 */
[----:B------:R-:W-:Y:S01]  /*2dc0*/  SHF.L.U32 R64, R64, 0x10, RZ ;  /* 0x0000001040407819 */ /* 0x000fe200000006ff */
[----:B------:R-:W-:Y:S01]  /*2dd0*/  FMUL.FTZ R32, R60, R60 ;  /* 0x0000003c3c207220 */ /* 0x000fe20000410000 */
[----:B------:R-:W-:-:S02]  /*2de0*/  SHF.L.U32 R65, R65, 0x10, RZ ;  /* 0x0000001041417819 */ /* 0x000fc400000006ff */
[----:B------:R-:W-:Y:S01]  /*2df0*/  PRMT R67, R66, 0x7632, R67 ;  /* 0x0000763242437816 */ /* 0x000fe20000000043 */
[----:B------:R-:W-:Y:S01]  /*2e00*/  FADD.FTZ R29, R29, R30 ;  /* 0x0000001e1d1d7221 */ /* 0x000fe20000010000 */
[----:B------:R-:W-:Y:S01]  /*2e10*/  FADD.FTZ R28, R28, R31 ;  /* 0x0000001f1c1c7221 */ /* 0x000fe20000010000 */
[----:B------:R-:W-:Y:S01]  /*2e20*/  FFMA.FTZ R32, R61, R61, R32 ;  /* 0x0000003d3d207223 */ /* 0x000fe20000010020 */
[----:B------:R-:W-:Y:S01]  /*2e30*/  FMUL.FTZ R30, R62, R62 ;  /* 0x0000003e3e1e7220 */ /* 0x000fe20000410000 */
[----:B------:R-:W-:Y:S01]  /*2e40*/  SHF.L.U32 R66, R66, 0x10, RZ ;  /* 0x0000001042427819 */ /* 0x000fe200000006ff */
[----:B------:R-:W-:Y:S01]  /*2e50*/  FADD.FTZ R31, R64, R65 ;  /* 0x00000041401f7221 */ /* 0x000fe20000010000 */
[----:B------:R-:W-:Y:S02]  /*2e60*/  SHF.L.U32 R67, R67, 0x10, RZ ;  /* 0x0000001043437819 */ /* 0x000fe400000006ff */
[----:B------:R-:W-:Y:S01]  /*2e70*/  PRMT R69, R68, 0x7632, R69 ;  /* 0x0000763244457816 */ /* 0x000fe20000000045 */
[----:B------:R-:W-:Y:S01]  /*2e80*/  FADD.FTZ R29, R29, R32 ;  /* 0x000000201d1d7221 */ /* 0x000fe20000010000 */
[----:B------:R-:W-:Y:S01]  /*2e90*/  FFMA.FTZ R30, R63, R63, R30 ;  /* 0x0000003f3f1e7223 */ /* 0x000fe2000001001e */
[----:B------:R-:W-:Y:S01]  /*2ea0*/  FADD.FTZ R28, R28, R31 ;  /* 0x0000001f1c1c7221 */ /* 0x000fe20000010000 */
[----:B------:R-:W-:Y:S01]  /*2eb0*/  FMUL.FTZ R33, R65, R65 ;  /* 0x0000004141217220 */ /* 0x000fe20000410000 */
[----:B------:R-:W-:Y:S01]  /*2ec0*/  SHF.L.U32 R68, R68, 0x10, RZ ;  /* 0x0000001044447819 */ /* 0x000fe200000006ff */
[----:B------:R-:W-:Y:S01]  /*2ed0*/  FADD.FTZ R31, R66, R67 ;  /* 0x00000043421f7221 */ /* 0x000fe20000010000 */
[----:B------:R-:W-:Y:S01]  /*2ee0*/  SHF.L.U32 R69, R69, 0x10, RZ ;  /* 0x0000001045457819 */ /* 0x000fe200000006ff */
[----:B------:R-:W-:Y:S01]  /*2ef0*/  FADD.FTZ R29, R29, R30 ;  /* 0x0000001e1d1d7221 */ /* 0x000fe20000010000 */
[----:B------:R-:W-:Y:S01]  /*2f00*/  FFMA.FTZ R30, R64, R64, R33 ;  /* 0x00000040401e7223 */ /* 0x000fe20000010021 */
[----:B------:R-:W-:Y:S01]  /*2f10*/  FADD.FTZ R28, R28, R31 ;  /* 0x0000001f1c1c7221 */ /* 0x000fe20000010000 */
[----:B------:R-:W-:Y:S01]  /*2f20*/  FMUL.FTZ R33, R67, R67 ;  /* 0x0000004343217220 */ /* 0x000fe20000410000 */
[----:B------:R-:W-:Y:S01]  /*2f30*/  FADD.FTZ R31, R68, R69 ;  /* 0x00000045441f7221 */ /* 0x000fe20000010000 */
[----:B------:R-:W-:Y:S01]  /*2f40*/  PRMT R71, R70, 0x7632, R71 ;  /* 0x0000763246477816 */ /* 0x000fe20000000047 */
        /* <DEDUP_REMOVED lines=17> */
[----:B-----5:R-:W-:-:S02]  /*3060*/  PRMT R76, R77, 0x7632, R76 ;  /* 0x000076324d4c7816 */ /* 0x020fc4000000004c */
[C---:B------:R-:W-:Y:S01]  /*3070*/  PRMT R74, R75.reuse, 0x7632, R74 ;  /* 0x000076324b4a7816 */ /* 0x040fe2000000004a */
[----:B------:R-:W-:Y:S01]  /*3080*/  FADD.FTZ R31, R72, R73 ;  /* 0x00000049481f7221 */ /* 0x000fe20000010000 */
[----:B------:R-:W-:Y:S02]  /*3090*/  SHF.L.U32 R75, R75, 0x10, RZ ;  /* 0x000000104b4b7819 */ /* 0x000fe400000006ff */
[----:B------:R-:W-:Y:S01]  /*30a0*/  SHF.L.U32 R74, R74, 0x10, RZ ;  /* 0x000000104a4a7819 */ /* 0x000fe200000006ff */
[----:B------:R-:W-:Y:S01]  /*30b0*/  FADD.FTZ R29, R29, R30 ;  /* 0x0000001e1d1d7221 */ /* 0x000fe20000010000 */
        /* <DEDUP_REMOVED lines=9> */
[----:B------:R-:W-:Y:S01]  /*3150*/  FMUL.FTZ R30, R76, R76 ;  /* 0x0000004c4c1e7220 */ /* 0x000fe20000410000 */
[----:B------:R-:W-:Y:S01]  /*3160*/  SHF.L.U32 R79, R79, 0x10, RZ ;  /* 0x000000104f4f7819 */ /* 0x000fe200000006ff */
[----:B------:R-:W-:Y:S01]  /*3170*/  FADD.FTZ R28, R28, R31 ;  /* 0x0000001f1c1c7221 */ /* 0x000fe20000010000 */
[----:B------:R-:W-:Y:S01]  /*3180*/  SHF.L.U32 R78, R78, 0x10, RZ ;  /* 0x000000104e4e7819 */ /* 0x000fe200000006ff */
[----:B------:R-:W-:Y:S01]  /*3190*/  FADD.FTZ R31, R77, R76 ;  /* 0x0000004c4d1f7221 */ /* 0x000fe20000010000 */
[----:B------:R-:W-:Y:S01]  /*31a0*/  FADD.FTZ R29, R29, R32 ;  /* 0x000000201d1d7221 */ /* 0x000fe20000010000 */
[----:B------:R-:W-:Y:S01]  /*31b0*/  FFMA.FTZ R30, R77, R77, R30 ;  /* 0x0000004d4d1e7223 */ /* 0x000fe2000001001e */
[----:B----4-:R-:W-:Y:S01]  /*31c0*/  PRMT R80, R81, 0x7632, R80 ;  /* 0x0000763251507816 */ /* 0x010fe20000000050 */
[----:B------:R-:W-:Y:S01]  /*31d0*/  FMUL.FTZ R33, R79, R79 ;  /* 0x0000004f4f217220 */ /* 0x000fe20000410000 */
[----:B------:R-:W-:-:S02]  /*31e0*/  FADD.FTZ R28, R28, R31 ;  /* 0x0000001f1c1c7221 */ /* 0x000fc40000010000 */
[----:B------:R-:W-:Y:S02]  /*31f0*/  SHF.L.U32 R80, R80, 0x10, RZ ;  /* 0x0000001050507819 */ /* 0x000fe400000006ff */
[----:B------:R-:W-:Y:S01]  /*3200*/  PRMT R82, R83, 0x7632, R82 ;  /* 0x0000763253527816 */ /* 0x000fe20000000052 */
[C---:B------:R-:W-:Y:S01]  /*3210*/  FADD.FTZ R31, R78.reuse, R79 ;  /* 0x0000004f4e1f7221 */ /* 0x040fe20000010000 */
[----:B------:R-:W-:Y:S01]  /*3220*/  SHF.L.U32 R81, R81, 0x10, RZ ;  /* 0x0000001051517819 */ /* 0x000fe200000006ff */
[----:B------:R-:W-:Y:S01]  /*3230*/  FADD.FTZ R29, R29, R30 ;  /* 0x0000001e1d1d7221 */ /* 0x000fe20000010000 */
[----:B------:R-:W-:Y:S01]  /*3240*/  FFMA.FTZ R30, R78, R78, R33 ;  /* 0x0000004e4e1e7223 */ /* 0x000fe20000010021 */
[----:B------:R-:W-:Y:S01]  /*3250*/  FMUL.FTZ R32, R80, R80 ;  /* 0x0000005050207220 */ /* 0x000fe20000410000 */
[----:B------:R-:W-:Y:S02]  /*3260*/  SHF.L.U32 R82, R82, 0x10, RZ ;  /* 0x0000001052527819 */ /* 0x000fe400000006ff */
        /* <DEDUP_REMOVED lines=58> */
.L_x_2244:
[----:B------:R-:W-:Y:S05]  /*3610*/  BSYNC.RECONVERGENT B0 ;  /* 0x0000000000007941 */ /* 0x000fea0003800200 */
.L_x_2243:
[----:B------:R-:W-:Y:S06]  /*3620*/  BAR.SYNC.DEFER_BLOCKING 0x0 ;  /* 0x0000000000007b1d */ /* 0x000fec0000010000 */
[----:B------:R-:W-:Y:S04]  /*3630*/  BSSY.RECONVERGENT B0, `(.L_x_2245) ;  /* 0x000002b000007945 */ /* 0x000fe80003800200 */
[----:B------:R-:W-:Y:S05]  /*3640*/  @P3 BRA `(.L_x_2246) ;  /* 0x0000000000a43947 */ /* 0x000fea0003800000 */
[----:B------:R-:W4:Y:S01]  /*3650*/  S2UR UR5, SR_CgaCtaId ;  /* 0x00000000000579c3 */ /* 0x000f220000008800 */
[----:B------:R-:W-:Y:S02]  /*3660*/  UMOV UR4, 0x400 ;  /* 0x0000040000047882 */ /* 0x000fe40000000000 */
[----:B----4-:R-:W-:-:S09]  /*3670*/  ULEA UR4, UR5, UR4, 0x18 ;  /* 0x0000000405047291 */ /* 0x010fd2000f8ec0ff */
[----:B--2---:R-:W2:Y:S04]  /*3680*/  LDS.64 R34, [UR4+0x18] ;  /* 0x00001804ff227984 */ /* 0x004ea80008000a00 */
[----:B------:R-:W4:Y:S04]  /*3690*/  LDS.128 R48, [UR4+0x20] ;  /* 0x00002004ff307984 */ /* 0x000f280008000c00 */
[----:B---3--:R-:W3:Y:S04]  /*36a0*/  LDS.128 R28, [UR4+0x30] ;  /* 0x00003004ff1c7984 */ /* 0x008ee80008000c00 */
[----:B------:R-:W5:Y:S04]  /*36b0*/  LDS.128 R44, [UR4+0x40] ;  /* 0x00004004ff2c7984 */ /* 0x000f680008000c00 */
[----:B------:R-:W5:Y:S04]  /*36c0*/  LDS.128 R40, [UR4+0x50] ;  /* 0x00005004ff287984 */ /* 0x000f680008000c00 */
[----:B-1----:R-:W1:Y:S01]  /*36d0*/  LDS.128 R36, [UR4+0x60] ;  /* 0x00006004ff247984 */ /* 0x002e620008000c00 */
[----:B--2---:R-:W-:Y:S01]  /*36e0*/  FADD.FTZ R109, R32, R34 ;  /* 0x00000022206d7221 */ /* 0x004fe20000010000 */
[----:B------:R-:W-:-:S02]  /*36f0*/  FADD.FTZ R114, R33, R35 ;  /* 0x0000002321727221 */ /* 0x000fc40000010000 */
[----:B0-----:R-:W0:Y:S01]  /*3700*/  LDS.128 R32, [UR4+0x70] ;  /* 0x00007004ff207984 */ /* 0x001e220008000c00 */
[----:B----4-:R-:W-:Y:S01]  /*3710*/  FADD.FTZ R109, R109, R48 ;  /* 0x000000306d6d7221 */ /* 0x010fe20000010000 */
[----:B------:R-:W-:-:S03]  /*3720*/  FADD.FTZ R114, R114, R49 ;  /* 0x0000003172727221 */ /* 0x000fc60000010000 */
[----:B------:R-:W-:Y:S01]  /*3730*/  FADD.FTZ R109, R109, R50 ;  /* 0x000000326d6d7221 */ /* 0x000fe20000010000 */
[----:B------:R-:W-:Y:S02]  /*3740*/  FADD.FTZ R114, R114, R51 ;  /* 0x0000003372727221 */ /* 0x000fe40000010000 */
[----:B------:R-:W2:Y:S01]  /*3750*/  LDS.128 R48, [UR4+0x80] ;  /* 0x00008004ff307984 */ /* 0x000ea20008000c00 */
        /* <DEDUP_REMOVED lines=24> */
.L_x_2246:
[----:B------:R-:W-:Y:S05]  /*38e0*/  BSYNC.RECONVERGENT B0 ;  /* 0x0000000000007941 */ /* 0x000fea0003800200 */
.L_x_2245:
        /* <DEDUP_REMOVED lines=14> */
[----:B--2---:R-:W-:Y:S02]  /*39d0*/  IMAD R35, R103, R90, R105 ;  /* 0x0000005a67237224 */ /* 0x004fe400078e0269 */
[----:B---3--:R-:W-:-:S04]  /*39e0*/  IMAD.WIDE.U32 R28, R31, 0x4, R28 ;  /* 0x000000041f1c7825 */ /* 0x008fc800078e001c */
[----:B------:R-:W-:Y:S01]  /*39f0*/  IMAD.WIDE.U32 R30, R35, 0x8, R38 ;  /* 0x00000008231e7825 */ /* 0x000fe200078e0026 */
[----:B------:R-:W-:Y:S02]  /*3a00*/  IADD3 R35, PT, PT, -R34, 0x1, RZ ;  /* 0x0000000122237810 */ /* 0x000fe40007ffe1ff */
[----:B------:R-:W2:Y:S02]  /*3a10*/  LDC R34, c[0x0][0x370] ;  /* 0x0000dc00ff227b82 */ /* 0x000ea40000000800 */
[----:B------:R3:W-:Y:S01]  /*3a20*/  STG.E.64 desc[UR6][R30.64], R32 ;  /* 0x000000201e007986 */ /* 0x0007e2000c101b06 */
[----:B------:R-:W-:Y:S06]  /*3a30*/  MEMBAR.ALL.GPU ;  /* 0x0000000000007992 */ /* 0x000fec000000a000 */
[----:B------:R-:W-:-:S00]  /*3a40*/  ERRBAR ;  /* 0x00000000000079ab */ /* 0x000fc00000000000 */
[----:B------:R-:W-:Y:S06]  /*3a50*/  CGAERRBAR ;  /* 0x00000000000075ab */ /* 0x000fec0000000000 */
[----:B------:R3:W-:Y:S01]  /*3a60*/  REDG.E.ADD.S32.STRONG.GPU desc[UR6][R28.64], R35 ;  /* 0x000000231c00798e */ /* 0x0007e2000c12e306 */
[----:B--2---:R-:W-:-:S04]  /*3a70*/  SEL R37, R34, RZ, !P2 ;  /* 0x000000ff22257207 */ /* 0x004fc80005000000 */
[----:B------:R-:W-:-:S13]  /*3a80*/  ISETP.NE.AND P2, PT, R37, -0x1, PT ;  /* 0xffffffff2500780c */ /* 0x000fda0003f45270 */
[----:B---3--:R-:W-:Y:S05]  /*3a90*/  @!P2 BRA `(.L_x_2248) ;  /* 0x000000000014a947 */ /* 0x008fea0003800000 */
.L_x_2249:
[----:B------:R-:W2:Y:S04]  /*3aa0*/  LDG.E.STRONG.GPU R30, desc[UR6][R28.64] ;  /* 0x000000061c1e7981 */ /* 0x000ea8000c1ef900 */
[----:B--2---:R-:W-:Y:S01]  /*3ab0*/  CCTL.IVALL ;  /* 0x00000000ff00798f */ /* 0x004fe20002000000 */
[----:B------:R-:W-:Y:S05]  /*3ac0*/  YIELD ;  /* 0x0000000000007946 */ /* 0x000fea0003800000 */
[----:B------:R-:W-:-:S13]  /*3ad0*/  ISETP.NE.AND P2, PT, R30, R37, PT ;  /* 0x000000251e00720c */ /* 0x000fda0003f45270 */
[----:B------:R-:W-:Y:S05]  /*3ae0*/  @P2 BRA `(.L_x_2249) ;  /* 0xfffffffc00ec2947 */ /* 0x000fea000383ffff */
.L_x_2248:
        /* <DEDUP_REMOVED lines=16> */
.L_x_2251:
        /* <DEDUP_REMOVED lines=10> */
[--C-:B--2---:R-:W-:Y:S02]  /*3c90*/  @!P2 IMAD.WIDE.U32 R34, R51, 0x8, R38.reuse ;  /* 0x000000083322a825 */ /* 0x104fe400078e0026 */
[----:B------:R-:W2:Y:S02]  /*3ca0*/  @!P6 LDG.E.64 R30, desc[UR6][R30.64] ;  /* 0x000000061e1ee981 */ /* 0x000ea4000c1e1b00 */
[----:B-1----:R-:W-:Y:S02]  /*3cb0*/  @!P4 IMAD.WIDE.U32 R36, R47, 0x8, R38 ;  /* 0x000000082f24c825 */ /* 0x002fe400078e0026 */
        /* <DEDUP_REMOVED lines=49> */
.L_x_2250:
        /* <DEDUP_REMOVED lines=20> */
[-C--:B--2---:R-:W-:Y:S02]  /*4110*/  @!P5 IMAD R35, R30, R90.reuse, R105 ;  /* 0x0000005a1e23d224 */ /* 0x084fe400078e0269 */
[----:B------:R-:W-:Y:S01]  /*4120*/  @!P4 IMAD.WIDE.U32 R30, R31, 0x8, R38 ;  /* 0x000000081f1ec825 */ /* 0x000fe200078e0026 */
[----:B------:R-:W0:Y:S03]  /*4130*/  @!P2 LDG.E.64 R28, desc[UR6][R28.64] ;  /* 0x000000061c1ca981 */ /* 0x000e26000c1e1b00 */
[----:B------:R-:W-:Y:S02]  /*4140*/  @!P6 IMAD R37, R34, R90, R105 ;  /* 0x0000005a2225e224 */ /* 0x000fe400078e0269 */
[--C-:B------:R-:W-:Y:S01]  /*4150*/  @!P5 IMAD.WIDE.U32 R34, R35, 0x8, R38.reuse ;  /* 0x000000082322d825 */ /* 0x100fe200078e0026 */
[----:B------:R-:W2:Y:S03]  /*4160*/  @!P4 LDG.E.64 R30, desc[UR6][R30.64] ;  /* 0x000000061e1ec981 */ /* 0x000ea6000c1e1b00 */
[----:B-1----:R-:W-:-:S02]  /*4170*/  @!P6 IMAD.WIDE.U32 R36, R37, 0x8, R38 ;  /* 0x000000082524e825 */ /* 0x002fc400078e0026 */
[----:B------:R-:W3:Y:S04]  /*4180*/  @!P5 LDG.E.64 R34, desc[UR6][R34.64] ;  /* 0x000000062222d981 */ /* 0x000ee8000c1e1b00 */
        /* <DEDUP_REMOVED lines=10> */
.L_x_2252:
        /* <DEDUP_REMOVED lines=19> */
.L_x_2253:
        /* <DEDUP_REMOVED lines=9> */
.L_x_2254:
[----:B------:R-:W-:Y:S05]  /*43f0*/  BSYNC.RECONVERGENT B0 ;  /* 0x0000000000007941 */ /* 0x000fea0003800200 */
.L_x_2247:
[----:B------:R-:W4:Y:S01]  /*4400*/  S2UR UR5, SR_CgaCtaId ;  /* 0x00000000000579c3 */ /* 0x000f220000008800 */
[----:B------:R-:W5:Y:S01]  /*4410*/  LDCU UR8, c[0x0][0x414] ;  /* 0x00008280ff0877ac */ /* 0x000f620008000800 */
[----:B-1----:R-:W-:Y:S01]  /*4420*/  SHF.L.U32 R36, R92, 0x1, RZ ;  /* 0x000000015c247819 */ /* 0x002fe200000006ff */
[----:B------:R-:W-:-:S03]  /*4430*/  UMOV UR4, 0x400 ;  /* 0x0000040000047882 */ /* 0x000fc60000000000 */
[----:B------:R-:W-:Y:S02]  /*4440*/  LOP3.LUT R41, R36, 0x7e, RZ, 0xc0, !PT ;  /* 0x0000007e24297812 */ /* 0x000fe400078ec0ff */
[----:B---3--:R-:W1:Y:S02]  /*4450*/  @P0 LDC.64 R28, c[0x0][0x388] ;  /* 0x0000e200ff1c0b82 */ /* 0x008e640000000a00 */
[----:B------:R-:W-:-:S06]  /*4460*/  IADD3 R41, PT, PT, R108, R41, RZ ;  /* 0x000000296c297210 */ /* 0x000fcc0007ffe0ff */
[----:B--2---:R-:W2:Y:S01]  /*4470*/  LDC.64 R34, c[0x0][0x398] ;  /* 0x0000e600ff227b82 */ /* 0x004ea20000000a00 */
[----:B----4-:R-:W-:-:S07]  /*4480*/  ULEA UR4, UR5, UR4, 0x18 ;  /* 0x0000000405047291 */ /* 0x010fce000f8ec0ff */
[----:B------:R-:W3:Y:S01]  /*4490*/  LDC.64 R30, c[0x0][0x3a0] ;  /* 0x0000e800ff1e7b82 */ /* 0x000ee20000000a00 */
[----:B------:R-:W4:Y:S01]  /*44a0*/  LDCU UR5, c[0x0][0x404] ;  /* 0x00008080ff0577ac */ /* 0x000f220008000800 */
[----:B-1----:R-:W-:-:S04]  /*44b0*/  @P0 IMAD.WIDE R36, R107, 0x8, R28 ;  /* 0x000000086b240825 */ /* 0x002fc800078e021c */
[----:B-----5:R-:W-:Y:S01]  /*44c0*/  @P0 FMUL.FTZ R28, R32, UR8 ;  /* 0x00000008201c0c20 */ /* 0x020fe20008410000 */
[----:B------:R-:W-:Y:S01]  /*44d0*/  @P0 FMUL.FTZ R29, R33, UR8 ;  /* 0x00000008211d0c20 */ /* 0x000fe20008410000 */
[----:B------:R0:W-:Y:S04]  /*44e0*/  @!P3 STS.64 [UR4+0x98], R32 ;  /* 0x00009820ff00b988 */ /* 0x0001e80008000a04 */
[----:B------:R1:W-:Y:S01]  /*44f0*/  @P0 STG.E.64 desc[UR6][R36.64], R28 ;  /* 0x0000001c24000986 */ /* 0x0003e2000c101b06 */
[C---:B--2---:R-:W-:Y:S01]  /*4500*/  IMAD.WIDE R38, R41.reuse, 0x2, R34 ;  /* 0x0000000229267825 */ /* 0x044fe200078e0222 */
[----:B------:R-:W-:Y:S03]  /*4510*/  BAR.SYNC.DEFER_BLOCKING 0x0 ;  /* 0x0000000000007b1d */ /* 0x000fe60000010000 */
[----:B---3--:R-:W-:-:S03]  /*4520*/  IMAD.WIDE R40, R41, 0x2, R30 ;  /* 0x0000000229287825 */ /* 0x008fc600078e021e */
[----:B------:R-:W2:Y:S04]  /*4530*/  LDG.E.U16 R45, desc[UR6][R38.64] ;  /* 0x00000006262d7981 */ /* 0x000ea8000c1e1500 */
[----:B------:R3:W5:Y:S04]  /*4540*/  LDG.E.U16 R46, desc[UR6][R38.64+0x2] ;  /* 0x00000206262e7981 */ /* 0x000768000c1e1500 */
[----:B------:R-:W5:Y:S04]  /*4550*/  LDG.E.U16 R48, desc[UR6][R40.64] ;  /* 0x0000000628307981 */ /* 0x000f68000c1e1500 */
[----:B------:R3:W5:Y:S01]  /*4560*/  LDG.E.U16 R47, desc[UR6][R40.64+0x2] ;  /* 0x00000206282f7981 */ /* 0x000762000c1e1500 */
[----:B0-----:R-:W-:Y:S01]  /*4570*/  HFMA2 R32, -RZ, RZ, 1.875, 0 ;  /* 0x3f800000ff207431 */ /* 0x001fe200000001ff */
[----:B-1----:R-:W-:Y:S01]  /*4580*/  SHF.R.U32.HI R28, RZ, 0x6, R92 ;  /* 0x00000006ff1c7819 */ /* 0x002fe2000001165c */
[----:B------:R-:W-:Y:S01]  /*4590*/  BSSY.RECONVERGENT B0, `(.L_x_2255) ;  /* 0x0000768000007945 */ /* 0x000fe20003800200 */
[----:B------:R-:W0:Y:S01]  /*45a0*/  LDS.64 R30, [UR4+0x98] ;  /* 0x00009804ff1e7984 */ /* 0x000e220008000a00 */
[----:B------:R-:W1:Y:S02]  /*45b0*/  LDCU.U8 UR4, c[0x0][0x3fc] ;  /* 0x00007f80ff0477ac */ /* 0x000e640008000000 */
[----:B----4-:R-:W-:-:S05]  /*45c0*/  IMAD R33, R103, UR5, R28 ;  /* 0x0000000567217c24 */ /* 0x010fca000f8e021c */
[C---:B------:R-:W-:Y:S02]  /*45d0*/  IADD3 R35, PT, PT, R33.reuse, 0xf0, RZ ;  /* 0x000000f021237810 */ /* 0x040fe40007ffe0ff */
[C---:B------:R-:W-:Y:S02]  /*45e0*/  IADD3 R36, PT, PT, R33.reuse, 0x48, RZ ;  /* 0x0000004821247810 */ /* 0x040fe40007ffe0ff */
[C---:B------:R-:W-:Y:S02]  /*45f0*/  IADD3 R37, PT, PT, R33.reuse, 0xb8, RZ ;  /* 0x000000b821257810 */ /* 0x040fe40007ffe0ff */
[C---:B---3--:R-:W-:Y:S02]  /*4600*/  IADD3 R38, PT, PT, R33.reuse, 0xa0, RZ ;  /* 0x000000a021267810 */ /* 0x048fe40007ffe0ff */
[----:B------:R-:W-:Y:S02]  /*4610*/  IADD3 R39, PT, PT, R33, 0xc0, RZ ;  /* 0x000000c021277810 */ /* 0x000fe40007ffe0ff */
[----:B------:R-:W-:Y:S01]  /*4620*/  SHF.R.S32.HI R40, RZ, 0x1f, R35 ;  /* 0x0000001fff287819 */ /* 0x000fe20000011423 */
[----:B-1----:R-:W-:Y:S01]  /*4630*/  UISETP.NE.AND UP0, UPT, UR4, URZ, UPT ;  /* 0x000000ff0400728c */ /* 0x002fe2000bf05270 */
[----:B------:R-:W-:-:S02]  /*4640*/  SHF.R.S32.HI R41, RZ, 0x1f, R36 ;  /* 0x0000001fff297819 */ /* 0x000fc40000011424 */
[----:B------:R-:W-:Y:S02]  /*4650*/  SHF.R.S32.HI R42, RZ, 0x1f, R37 ;  /* 0x0000001fff2a7819 */ /* 0x000fe40000011425 */
[----:B------:R-:W-:Y:S02]  /*4660*/  SHF.R.S32.HI R43, RZ, 0x1f, R38 ;  /* 0x0000001fff2b7819 */ /* 0x000fe40000011426 */
[----:B------:R-:W-:Y:S01]  /*4670*/  SHF.R.S32.HI R44, RZ, 0x1f, R39 ;  /* 0x0000001fff2c7819 */ /* 0x000fe20000011427 */
        /* <DEDUP_REMOVED lines=8> */
[----:B-----5:R-:W-:Y:S02]  /*4700*/  SHF.L.U32 R46, R46, 0x10, RZ ;  /* 0x000000102e2e7819 */ /* 0x020fe400000006ff */
[----:B------:R-:W-:Y:S02]  /*4710*/  SHF.L.U32 R48, R48, 0x10, RZ ;  /* 0x0000001030307819 */ /* 0x000fe400000006ff */
        /* <DEDUP_REMOVED lines=30> */
.L_x_2258:
[----:B------:R-:W-:Y:S05]  /*4900*/  BSYNC.RECONVERGENT B1 ;  /* 0x0000000000017941 */ /* 0x000fea0003800200 */
.L_x_2257:
        /* <DEDUP_REMOVED lines=20> */
.L_x_2260:
[----:B------:R-:W-:Y:S05]  /*4a50*/  BSYNC.RECONVERGENT B1 ;  /* 0x0000000000017941 */ /* 0x000fea0003800200 */
.L_x_2259:
[----:B------:R-:W-:Y:S01]  /*4a60*/  ISETP.GE.U32.AND P5, PT, R51, UR4, PT ;  /* 0x0000000433007c0c */ /* 0x000fe2000bfa6070 */
[----:B------:R-:W-:Y:S01]  /*4a70*/  BSSY.RECONVERGENT B1, `(.L_x_2261) ;  /* 0x0000029000017945 */ /* 0x000fe20003800200 */
[----:B------:R-:W-:Y:S02]  /*4a80*/  SHF.R.S32.HI R28, RZ, 0x1f, R51 ;  /* 0x0000001fff1c7819 */ /* 0x000fe40000011433 */
[C---:B------:R-:W-:Y:S02]  /*4a90*/  IADD3 R109, PT, PT, R33.reuse, 0x20, RZ ;  /* 0x00000020216d7810 */ /* 0x040fe40007ffe0ff */
[----:B------:R-:W-:Y:S02]  /*4aa0*/  ISETP.GE.AND.EX P5, PT, R28, UR5, PT, P5 ;  /* 0x000000051c007c0c */ /* 0x000fe4000bfa6350 */
[C---:B01----:R-:W-:Y:S02]  /*4ab0*/  IADD3 R30, PT, PT, R33.reuse, 0x30, RZ ;  /* 0x00000030211e7810 */ /* 0x043fe40007ffe0ff */
[----:B------:R-:W-:-:S02]  /*4ac0*/  IADD3 R31, PT, PT, R33, 0x38, RZ ;  /* 0x00000038211f7810 */ /* 0x000fc40007ffe0ff */
[----:B------:R-:W-:Y:S02]  /*4ad0*/  ISETP.GE.U32.AND P2, PT, R49, UR4, PT ;  /* 0x0000000431007c0c */ /* 0x000fe4000bf46070 */
[----:B------:R-:W-:Y:S02]  /*4ae0*/  ISETP.GE.U32.AND P1, PT, R109, UR4, PT ;  /* 0x000000046d007c0c */ /* 0x000fe4000bf26070 */
[----:B------:R-:W-:Y:S02]  /*4af0*/  ISETP.GE.U32.AND P6, PT, R104, UR4, PT ;  /* 0x0000000468007c0c */ /* 0x000fe4000bfc6070 */
[----:B------:R-:W-:Y:S02]  /*4b00*/  ISETP.GE.U32.AND P3, PT, R30, UR4, PT ;  /* 0x000000041e007c0c */ /* 0x000fe4000bf66070 */
[----:B------:R-:W-:Y:S02]  /*4b10*/  ISETP.GE.U32.AND P4, PT, R31, UR4, PT ;  /* 0x000000041f007c0c */ /* 0x000fe4000bf86070 */
        /* <DEDUP_REMOVED lines=12> */
[----:B------:R-:W0:Y:S01]  /*4be0*/  LDCU.64 UR8, c[0x0][0x3e0] ;  /* 0x00007c00ff0877ac */ /* 0x000e220008000a00 */
[--C-:B------:R-:W-:Y:S01]  /*4bf0*/  FADD.FTZ R115, R3, -R34.reuse ;  /* 0x8000002203737221 */ /* 0x100fe20000010000 */
[----:B------:R-:W-:Y:S01]  /*4c00*/  MOV R2, R110 ;  /* 0x0000006e00027202 */ /* 0x000fe20000000f00 */
[----:B------:R-:W-:Y:S01]  /*4c10*/  FADD.FTZ R29, R0, -R34 ;  /* 0x80000022001d7221 */ /* 0x000fe20000010000 */
[----:B------:R-:W1:Y:S01]  /*4c20*/  LDCU.64 UR10, c[0x0][0x380] ;  /* 0x00007000ff0a77ac */ /* 0x000e620008000a00 */
[----:B------:R-:W-:Y:S01]  /*4c30*/  MOV R3, R113 ;  /* 0x0000007100037202 */ /* 0x000fe20000000f00 */
[-C--:B------:R-:W-:Y:S01]  /*4c40*/  FMUL.FTZ R115, R115, R32.reuse ;  /* 0x0000002073737220 */ /* 0x080fe20000410000 */
[----:B------:R-:W-:-:S03]  /*4c50*/  FMUL.FTZ R29, R29, R32 ;  /* 0x000000201d1d7220 */ /* 0x000fc60000410000 */
[----:B------:R-:W-:Y:S01]  /*4c60*/  FFMA.FTZ R115, R46, R115, R47 ;  /* 0x000000732e737223 */ /* 0x000fe2000001002f */
        /* <DEDUP_REMOVED lines=9> */
.L_x_2262:
[----:B------:R-:W-:Y:S05]  /*4d00*/  BSYNC.RECONVERGENT B1 ;  /* 0x0000000000017941 */ /* 0x000fea0003800200 */
.L_x_2261:
        /* <DEDUP_REMOVED lines=20> */
.L_x_2264:
[----:B------:R-:W-:Y:S05]  /*4e50*/  BSYNC.RECONVERGENT B1 ;  /* 0x0000000000017941 */ /* 0x000fea0003800200 */
.L_x_2263:
[----:B------:R-:W-:Y:S04]  /*4e60*/  BSSY.RECONVERGENT B1, `(.L_x_2265) ;  /* 0x0000014000017945 */ /* 0x000fe80003800200 */
[----:B------:R-:W-:Y:S05]  /*4e70*/  @P1 BRA `(.L_x_2266) ;  /* 0x0000000000481947 */ /* 0x000fea0003800000 */
[----:B------:R-:W2:Y:S01]  /*4e80*/  LDCU.64 UR8, c[0x0][0x3e0] ;  /* 0x00007c00ff0877ac */ /* 0x000ea20008000a00 */
[----:B------:R-:W-:Y:S01]  /*4e90*/  MOV R2, R110 ;  /* 0x0000006e00027202 */ /* 0x000fe20000000f00 */
[--C-:B------:R-:W-:Y:S01]  /*4ea0*/  FADD.FTZ R7, R7, -R34.reuse ;  /* 0x8000002207077221 */ /* 0x100fe20000010000 */
[----:B01----:R-:W-:Y:S01]  /*4eb0*/  MOV R3, R113 ;  /* 0x0000007100037202 */ /* 0x003fe20000000f00 */
        /* <DEDUP_REMOVED lines=14> */
.L_x_2266:
[----:B------:R-:W-:Y:S05]  /*4fa0*/  BSYNC.RECONVERGENT B1 ;  /* 0x0000000000017941 */ /* 0x000fea0003800200 */
.L_x_2265:
        /* <DEDUP_REMOVED lines=20> */
.L_x_2268:
[----:B------:R-:W-:Y:S05]  /*50f0*/  BSYNC.RECONVERGENT B1 ;  /* 0x0000000000017941 */ /* 0x000fea0003800200 */
.L_x_2267:
[----:B------:R-:W-:Y:S04]  /*5100*/  BSSY.RECONVERGENT B1, `(.L_x_2269) ;  /* 0x0000014000017945 */ /* 0x000fe80003800200 */
[----:B------:R-:W-:Y:S05]  /*5110*/  @P3 BRA `(.L_x_2270) ;  /* 0x0000000000483947 */ /* 0x000fea0003800000 */
[----:B------:R-:W4:Y:S01]  /*5120*/  LDCU.64 UR8, c[0x0][0x3e0] ;  /* 0x00007c00ff0877ac */ /* 0x000f220008000a00 */
[----:B------:R-:W-:Y:S01]  /*5130*/  MOV R2, R110 ;  /* 0x0000006e00027202 */ /* 0x000fe20000000f00 */
[--C-:B-123--:R-:W-:Y:S01]  /*5140*/  FADD.FTZ R5, R10, -R34.reuse ;  /* 0x800000220a057221 */ /* 0x10efe20000010000 */
[----:B0-----:R-:W-:Y:S01]  /*5150*/  MOV R3, R113 ;  /* 0x0000007100037202 */ /* 0x001fe20000000f00 */
        /* <DEDUP_REMOVED lines=14> */
.L_x_2270:
[----:B------:R-:W-:Y:S05]  /*5240*/  BSYNC.RECONVERGENT B1 ;  /* 0x0000000000017941 */ /* 0x000fea0003800200 */
.L_x_2269:
        /* <DEDUP_REMOVED lines=20> */
.L_x_2272:
[----:B------:R-:W-:Y:S05]  /*5390*/  BSYNC.RECONVERGENT B1 ;  /* 0x0000000000017941 */ /* 0x000fea0003800200 */
.L_x_2271:
[----:B------:R-:W-:Y:S01]  /*53a0*/  ISETP.GE.U32.AND P5, PT, R87, UR4, PT ;  /* 0x0000000457007c0c */ /* 0x000fe2000bfa6070 */
[----:B------:R-:W-:Y:S01]  /*53b0*/  BSSY.RECONVERGENT B1, `(.L_x_2273) ;  /* 0x0000027000017945 */ /* 0x000fe20003800200 */
[----:B01234-:R-:W-:Y:S02]  /*53c0*/  SHF.R.S32.HI R4, RZ, 0x1f, R87 ;  /* 0x0000001fff047819 */ /* 0x01ffe40000011457 */
        /* <DEDUP_REMOVED lines=37> */
.L_x_2274:
[----:B------:R-:W-:Y:S05]  /*5620*/  BSYNC.RECONVERGENT B1 ;  /* 0x0000000000017941 */ /* 0x000fea0003800200 */
.L_x_2273:
        /* <DEDUP_REMOVED lines=20> */
.L_x_2276:
[----:B------:R-:W-:Y:S05]  /*5770*/  BSYNC.RECONVERGENT B1 ;  /* 0x0000000000017941 */ /* 0x000fea0003800200 */
.L_x_2275:
        /* <DEDUP_REMOVED lines=9> */
[----:B------:R-:W-:-:S04]  /*5810*/  FMUL.FTZ R19, R19, R32 ;  /* 0x0000002013137220 */ /* 0x000fc80000410000 */
[----:B------:R-:W-:Y:S01]  /*5820*/  FFMA.FTZ R12, R46, R19, R47 ;  /* 0x000000132e0c7223 */ /* 0x000fe2000001002f */
[----:B--2---:R-:W-:Y:S02]  /*5830*/  IMAD R4, R11, UR8, RZ ;  /* 0x000000080b047c24 */ /* 0x004fe4000f8e02ff */
[----:B------:R-:W-:Y:S01]  /*5840*/  FFMA.FTZ R11, R45, R5, R48 ;  /* 0x000000052d0b7223 */ /* 0x000fe20000010030 */
[----:B------:R-:W-:-:S04]  /*5850*/  IMAD.WIDE.U32 R2, R89, UR8, R2 ;  /* 0x0000000859027c25 */ /* 0x000fc8000f8e0002 */
[----:B------:R-:W-:Y:S01]  /*5860*/  IMAD R89, R89, UR9, R4 ;  /* 0x0000000959597c24 */ /* 0x000fe2000f8e0204 */
[----:B0-----:R-:W-:-:S04]  /*5870*/  LEA R4, P1, R2, UR10, 0x1 ;  /* 0x0000000a02047c11 */ /* 0x001fc8000f8208ff */
[----:B------:R-:W-:Y:S02]  /*5880*/  IADD3 R89, PT, PT, R3, R89, RZ ;  /* 0x0000005903597210 */ /* 0x000fe40007ffe0ff */
[----:B------:R-:W-:Y:S02]  /*5890*/  F2FP.BF16.F32.PACK_AB R3, R12, R11 ;  /* 0x0000000b0c03723e */ /* 0x000fe400000010ff */
[----:B------:R-:W-:-:S05]  /*58a0*/  LEA.HI.X R5, R2, UR11, R89, 0x1, P1 ;  /* 0x0000000b02057c11 */ /* 0x000fca00088f0c59 */
[----:B------:R2:W-:Y:S02]  /*58b0*/  STG.E desc[UR6][R4.64], R3 ;  /* 0x0000000304007986 */ /* 0x0005e4000c101906 */
.L_x_2278:
[----:B------:R-:W-:Y:S05]  /*58c0*/  BSYNC.RECONVERGENT B1 ;  /* 0x0000000000017941 */ /* 0x000fea0003800200 */
.L_x_2277:
        /* <DEDUP_REMOVED lines=20> */
.L_x_2280:
[----:B------:R-:W-:Y:S05]  /*5a10*/  BSYNC.RECONVERGENT B1 ;  /* 0x0000000000017941 */ /* 0x000fea0003800200 */
.L_x_2279:
        /* <DEDUP_REMOVED lines=20> */
.L_x_2282:
[----:B------:R-:W-:Y:S05]  /*5b60*/  BSYNC.RECONVERGENT B1 ;  /* 0x0000000000017941 */ /* 0x000fea0003800200 */
.L_x_2281:
        /* <DEDUP_REMOVED lines=20> */
.L_x_2284:
[----:B------:R-:W-:Y:S05]  /*5cb0*/  BSYNC.RECONVERGENT B1 ;  /* 0x0000000000017941 */ /* 0x000fea0003800200 */
.L_x_2283:
[----:B------:R-:W-:Y:S01]  /*5cc0*/  ISETP.GE.U32.AND P5, PT, R0, UR4, PT ;  /* 0x0000000400007c0c */ /* 0x000fe2000bfa6070 */
[----:B------:R-:W-:Y:S01]  /*5cd0*/  BSSY.RECONVERGENT B1, `(.L_x_2285) ;  /* 0x0000029000017945 */ /* 0x000fe20003800200 */
[----:B01234-:R-:W-:Y:S02]  /*5ce0*/  SHF.R.S32.HI R4, RZ, 0x1f, R0 ;  /* 0x0000001fff047819 */ /* 0x01ffe40000011400 */
[C---:B------:R-:W-:Y:S02]  /*5cf0*/  IADD3 R13, PT, PT, R33.reuse, 0x88, RZ ;  /* 0x00000088210d7810 */ /* 0x040fe40007ffe0ff */
[----:B------:R-:W-:Y:S02]  /*5d00*/  ISETP.GE.AND.EX P5, PT, R4, UR5, PT, P5 ;  /* 0x0000000504007c0c */ /* 0x000fe4000bfa6350 */
[C---:B------:R-:W-:Y:S02]  /*5d10*/  IADD3 R11, PT, PT, R33.reuse, 0x90, RZ ;  /* 0x00000090210b7810 */ /* 0x040fe40007ffe0ff */
        /* <DEDUP_REMOVED lines=25> */
[----:B------:R-:W-:-:S04]  /*5eb0*/  FMUL.FTZ R27, R27, R32 ;  /* 0x000000201b1b7220 */ /* 0x000fc80000410000 */
        /* <DEDUP_REMOVED lines=10> */
.L_x_2286:
[----:B------:R-:W-:Y:S05]  /*5f60*/  BSYNC.RECONVERGENT B1 ;  /* 0x0000000000017941 */ /* 0x000fea0003800200 */
.L_x_2285:
        /* <DEDUP_REMOVED lines=20> */
.L_x_2288:
[----:B------:R-:W-:Y:S05]  /*60b0*/  BSYNC.RECONVERGENT B1 ;  /* 0x0000000000017941 */ /* 0x000fea0003800200 */
.L_x_2287:
        /* <DEDUP_REMOVED lines=20> */
.L_x_2290:
[----:B------:R-:W-:Y:S05]  /*6200*/  BSYNC.RECONVERGENT B1 ;  /* 0x0000000000017941 */ /* 0x000fea0003800200 */
.L_x_2289:
        /* <DEDUP_REMOVED lines=20> */
.L_x_2292:
[----:B------:R-:W-:Y:S05]  /*6350*/  BSYNC.RECONVERGENT B1 ;  /* 0x0000000000017941 */ /* 0x000fea0003800200 */
.L_x_2291:
[----:B------:R-:W-:Y:S04]  /*6360*/  BSSY.RECONVERGENT B1, `(.L_x_2293) ;  /* 0x0000014000017945 */ /* 0x000fe80003800200 */
[----:B------:R-:W-:Y:S05]  /*6370*/  @P3 BRA `(.L_x_2294) ;  /* 0x0000000000483947 */ /* 0x000fea0003800000 */
[----:B------:R-:W4:Y:S01]  /*6380*/  LDCU.64 UR8, c[0x0][0x3e0] ;  /* 0x00007c00ff0877ac */ /* 0x000f220008000a00 */
[----:B------:R-:W-:Y:S01]  /*6390*/  MOV R2, R110 ;  /* 0x0000006e00027202 */ /* 0x000fe20000000f00 */
[--C-:B0123--:R-:W-:Y:S01]  /*63a0*/  FADD.FTZ R5, R58, -R34.reuse ;  /* 0x800000223a057221 */ /* 0x10ffe20000010000 */
[----:B------:R-:W-:Y:S01]  /*63b0*/  MOV R3, R113 ;  /* 0x0000007100037202 */ /* 0x000fe20000000f00 */
        /* <DEDUP_REMOVED lines=14> */
.L_x_2294:
[----:B------:R-:W-:Y:S05]  /*64a0*/  BSYNC.RECONVERGENT B1 ;  /* 0x0000000000017941 */ /* 0x000fea0003800200 */
.L_x_2293:
        /* <DEDUP_REMOVED lines=20> */
.L_x_2296:
[----:B------:R-:W-:Y:S05]  /*65f0*/  BSYNC.RECONVERGENT B1 ;  /* 0x0000000000017941 */ /* 0x000fea0003800200 */
.L_x_2295:
        /* <DEDUP_REMOVED lines=38> */
.L_x_2298:
[----:B------:R-:W-:Y:S05]  /*6860*/  BSYNC.RECONVERGENT B1 ;  /* 0x0000000000017941 */ /* 0x000fea0003800200 */
.L_x_2297:
        /* <DEDUP_REMOVED lines=20> */
.L_x_2300:
[----:B------:R-:W-:Y:S05]  /*69b0*/  BSYNC.RECONVERGENT B1 ;  /* 0x0000000000017941 */ /* 0x000fea0003800200 */
.L_x_2299:
        /* <DEDUP_REMOVED lines=20> */
.L_x_2302:
[----:B------:R-:W-:Y:S05]  /*6b00*/  BSYNC.RECONVERGENT B1 ;  /* 0x0000000000017941 */ /* 0x000fea0003800200 */
.L_x_2301:
        /* <DEDUP_REMOVED lines=20> */
.L_x_2304:
[----:B------:R-:W-:Y:S05]  /*6c50*/  BSYNC.RECONVERGENT B1 ;  /* 0x0000000000017941 */ /* 0x000fea0003800200 */
.L_x_2303:
        /* <DEDUP_REMOVED lines=20> */
.L_x_2306:
[----:B------:R-:W-:Y:S05]  /*6da0*/  BSYNC.RECONVERGENT B1 ;  /* 0x0000000000017941 */ /* 0x000fea0003800200 */
.L_x_2305:
        /* <DEDUP_REMOVED lines=20> */
.L_x_2308:
[----:B------:R-:W-:Y:S05]  /*6ef0*/  BSYNC.RECONVERGENT B1 ;  /* 0x0000000000017941 */ /* 0x000fea0003800200 */
.L_x_2307:
        /* <DEDUP_REMOVED lines=16> */
[----:B------:R-:W-:Y:S01]  /*7000*/  ISETP.GE.AND.EX P4, PT, R91, UR5, PT, P4 ;  /* 0x000000055b007c0c */ /* 0x000fe2000bf86340 */
[----:B------:R-:W-:-:S12]  /*7010*/  @P5 BRA `(.L_x_2310) ;  /* 0x0000000000485947 */ /* 0x000fd80003800000 */
        /* <DEDUP_REMOVED lines=18> */
.L_x_2310:
[----:B------:R-:W-:Y:S05]  /*7140*/  BSYNC.RECONVERGENT B1 ;  /* 0x0000000000017941 */ /* 0x000fea0003800200 */
.L_x_2309:
        /* <DEDUP_REMOVED lines=20> */
.L_x_2312:
[----:B------:R-:W-:Y:S05]  /*7290*/  BSYNC.RECONVERGENT B1 ;  /* 0x0000000000017941 */ /* 0x000fea0003800200 */
.L_x_2311:
        /* <DEDUP_REMOVED lines=20> */
.L_x_2314:
[----:B------:R-:W-:Y:S05]  /*73e0*/  BSYNC.RECONVERGENT B1 ;  /* 0x0000000000017941 */ /* 0x000fea0003800200 */
.L_x_2313:
        /* <DEDUP_REMOVED lines=20> */
.L_x_2316:
[----:B------:R-:W-:Y:S05]  /*7530*/  BSYNC.RECONVERGENT B1 ;  /* 0x0000000000017941 */ /* 0x000fea0003800200 */
.L_x_2315:
        /* <DEDUP_REMOVED lines=20> */
.L_x_2318:
[----:B------:R-:W-:Y:S05]  /*7680*/  BSYNC.RECONVERGENT B1 ;  /* 0x0000000000017941 */ /* 0x000fea0003800200 */
.L_x_2317:
        /* <DEDUP_REMOVED lines=19> */
.L_x_2256:
[----:B------:R-:W0:Y:S01]  /*77c0*/  LDCU.64 UR4, c[0x0][0x3e8] ;  /* 0x00007d00ff0477ac */ /* 0x000e220008000a00 */
[----:B------:R-:W-:Y:S01]  /*77d0*/  SHF.R.S32.HI R30, RZ, 0x1f, R33 ;  /* 0x0000001fff1e7819 */ /* 0x000fe20000011421 */
[----:B------:R-:W-:Y:S01]  /*77e0*/  BSSY.RECONVERGENT B1, `(.L_x_2320) ;  /* 0x0000028000017945 */ /* 0x000fe20003800200 */
[C---:B------:R-:W-:Y:S02]  /*77f0*/  IADD3 R51, PT, PT, R33.reuse, 0x10, RZ ;  /* 0x0000001021337810 */ /* 0x040fe40007ffe0ff */
[C---:B------:R-:W-:Y:S02]  /*7800*/  IADD3 R50, PT, PT, R33.reuse, 0x18, RZ ;  /* 0x0000001821327810 */ /* 0x040fe40007ffe0ff */
[----:B------:R-:W-:Y:S02]  /*7810*/  SHF.R.S32.HI R108, RZ, 0x1f, R51 ;  /* 0x0000001fff6c7819 */ /* 0x000fe40000011433 */
[C---:B------:R-:W-:Y:S02]  /*7820*/  IADD3 R49, PT, PT, R33.reuse, 0x20, RZ ;  /* 0x0000002021317810 */ /* 0x040fe40007ffe0ff */
[----:B0-----:R-:W-:-:S02]  /*7830*/  ISETP.GE.U32.AND P2, PT, R33, UR4, PT ;  /* 0x0000000421007c0c */ /* 0x001fc4000bf46070 */
[----:B------:R-:W-:Y:S02]  /*7840*/  ISETP.GE.U32.AND P3, PT, R106, UR4, PT ;  /* 0x000000046a007c0c */ /* 0x000fe4000bf66070 */
[----:B------:R-:W-:Y:S02]  /*7850*/  ISETP.GE.AND.EX P2, PT, R30, UR5, PT, P2 ;  /* 0x000000051e007c0c */ /* 0x000fe4000bf46320 */
        /* <DEDUP_REMOVED lines=32> */
.L_x_2321:
[----:B------:R-:W-:Y:S05]  /*7a60*/  BSYNC.RECONVERGENT B1 ;  /* 0x0000000000017941 */ /* 0x000fea0003800200 */
.L_x_2320:
[----:B------:R-:W-:Y:S04]  /*7a70*/  BSSY.RECONVERGENT B1, `(.L_x_2322) ;  /* 0x000001e000017945 */ /* 0x000fe80003800200 */
[----:B------:R-:W-:Y:S05]  /*7a80*/  @P3 BRA `(.L_x_2323) ;  /* 0x0000000000703947 */ /* 0x000fea0003800000 */
[--C-:B------:R-:W-:Y:S01]  /*7a90*/  FADD.FTZ R87, R87, -R34.reuse ;  /* 0x8000002257577221 */ /* 0x100fe20000010000 */
[----:B0-----:R-:W-:Y:S01]  /*7aa0*/  FADD.FTZ R29, R2, -R34 ;  /* 0x80000022021d7221 */ /* 0x001fe20000010000 */
        /* <DEDUP_REMOVED lines=26> */
.L_x_2323:
[----:B------:R-:W-:Y:S05]  /*7c50*/  BSYNC.RECONVERGENT B1 ;  /* 0x0000000000017941 */ /* 0x000fea0003800200 */
.L_x_2322:
[----:B------:R-:W-:Y:S04]  /*7c60*/  BSSY.RECONVERGENT B1, `(.L_x_2324) ;  /* 0x000001e000017945 */ /* 0x000fe80003800200 */
[----:B------:R-:W-:Y:S05]  /*7c70*/  @P4 BRA `(.L_x_2325) ;  /* 0x0000000000704947 */ /* 0x000fea0003800000 */
[--C-:B01----:R-:W-:Y:S01]  /*7c80*/  FADD.FTZ R29, R0, -R34.reuse ;  /* 0x80000022001d7221 */ /* 0x103fe20000010000 */
        /* <DEDUP_REMOVED lines=27> */
.L_x_2325:
[----:B------:R-:W-:Y:S05]  /*7e40*/  BSYNC.RECONVERGENT B1 ;  /* 0x0000000000017941 */ /* 0x000fea0003800200 */
.L_x_2324:
[----:B------:R-:W-:Y:S01]  /*7e50*/  ISETP.GE.U32.AND P5, PT, R50, UR4, PT ;  /* 0x0000000432007c0c */ /* 0x000fe2000bfa6070 */
[----:B------:R-:W-:Y:S01]  /*7e60*/  BSSY.RECONVERGENT B1, `(.L_x_2326) ;  /* 0x000002f000017945 */ /* 0x000fe20003800200 */
[----:B--2---:R-:W-:Y:S02]  /*7e70*/  SHF.R.S32.HI R3, RZ, 0x1f, R50 ;  /* 0x0000001fff037819 */ /* 0x004fe40000011432 */
[----:B------:R-:W-:Y:S02]  /*7e80*/  IADD3 R31, PT, PT, R33, 0x30, RZ ;  /* 0x00000030211f7810 */ /* 0x000fe40007ffe0ff */
[----:B------:R-:W-:Y:S02]  /*7e90*/  ISETP.GE.AND.EX P5, PT, R3, UR5, PT, P5 ;  /* 0x0000000503007c0c */ /* 0x000fe4000bfa6350 */
[----:B------:R-:W-:Y:S02]  /*7ea0*/  IADD3 R0, PT, PT, R33, 0x38, RZ ;  /* 0x0000003821007810 */ /* 0x000fe40007ffe0ff */
[----:B------:R-:W-:-:S02]  /*7eb0*/  ISETP.GE.U32.AND P2, PT, R49, UR4, PT ;  /* 0x0000000431007c0c */ /* 0x000fc4000bf46070 */
[----:B------:R-:W-:Y:S02]  /*7ec0*/  ISETP.GE.U32.AND P6, PT, R104, UR4, PT ;  /* 0x0000000468007c0c */ /* 0x000fe4000bfc6070 */
[----:B------:R-:W-:Y:S02]  /*7ed0*/  ISETP.GE.U32.AND P3, PT, R31, UR4, PT ;  /* 0x000000041f007c0c */ /* 0x000fe4000bf66070 */
[----:B------:R-:W-:Y:S02]  /*7ee0*/  ISETP.GE.U32.AND P4, PT, R0, UR4, PT ;  /* 0x0000000400007c0c */ /* 0x000fe4000bf86070 */
[----:B------:R-:W-:Y:S02]  /*7ef0*/  SHF.R.S32.HI R86, RZ, 0x1f, R49 ;  /* 0x0000001fff567819 */ /* 0x000fe40000011431 */
[----:B------:R-:W-:Y:S02]  /*7f00*/  SHF.R.S32.HI R51, RZ, 0x1f, R31 ;  /* 0x0000001fff337819 */ /* 0x000fe4000001141f */
[----:B01----:R-:W-:-:S02]  /*7f10*/  SHF.R.S32.HI R28, RZ, 0x1f, R0 ;  /* 0x0000001fff1c7819 */ /* 0x003fc40000011400 */
        /* <DEDUP_REMOVED lines=35> */
.L_x_2327:
[----:B------:R-:W-:Y:S05]  /*8150*/  BSYNC.RECONVERGENT B1 ;  /* 0x0000000000017941 */ /* 0x000fea0003800200 */
.L_x_2326:
[----:B------:R-:W-:Y:S04]  /*8160*/  BSSY.RECONVERGENT B1, `(.L_x_2328) ;  /* 0x000001e000017945 */ /* 0x000fe80003800200 */
[----:B------:R-:W-:Y:S05]  /*8170*/  @P2 BRA `(.L_x_2329) ;  /* 0x0000000000702947 */ /* 0x000fea0003800000 */
[--C-:B------:R-:W-:Y:S01]  /*8180*/  FADD.FTZ R7, R7, -R34.reuse ;  /* 0x8000002207077221 */ /* 0x100fe20000010000 */
[----:B------:R-:W-:Y:S01]  /*8190*/  FADD.FTZ R3, R6, -R34 ;  /* 0x8000002206037221 */ /* 0x000fe20000010000 */
[----:B------:R-:W1:Y:S02]  /*81a0*/  LDCU.64 UR8, c[0x0][0x3e0] ;  /* 0x00007c00ff0877ac */ /* 0x000e640008000a00 */
[-C--:B------:R-:W-:Y:S01]  /*81b0*/  FMUL.FTZ R7, R7, R32.reuse ;  /* 0x0000002007077220 */ /* 0x080fe20000410000 */
[----:B------:R-:W-:Y:S01]  /*81c0*/  FMUL.FTZ R3, R3, R32 ;  /* 0x0000002003037220 */ /* 0x000fe20000410000 */
[----:B------:R-:W2:Y:S02]  /*81d0*/  LDCU.64 UR10, c[0x0][0x380] ;  /* 0x00007000ff0a77ac */ /* 0x000ea40008000a00 */
[----:B------:R-:W-:Y:S01]  /*81e0*/  FFMA.FTZ R7, R45, R7, R48 ;  /* 0x000000072d077223 */ /* 0x000fe20000010030 */
[----:B0-----:R-:W-:Y:S01]  /*81f0*/  FFMA.FTZ R5, R46, R3, R47 ;  /* 0x000000032e057223 */ /* 0x001fe2000001002f */
[----:B------:R-:W-:-:S02]  /*8200*/  MOV R3, R113 ;  /* 0x0000007100037202 */ /* 0x000fc40000000f00 */
        /* <DEDUP_REMOVED lines=14> */
[----:B0-----:R-:W-:Y:S01]  /*82f0*/  FMUL.FTZ R7, R7, R6 ;  /* 0x0000000607077220 */ /* 0x001fe20000410000 */
[----:B-1----:R-:W-:Y:S02]  /*8300*/  FMUL.FTZ R86, R5, R50 ;  /* 0x0000003205567220 */ /* 0x002fe40000410000 */
[----:B------:R-:W-:-:S03]  /*8310*/  LEA.HI.X R5, R2, UR11, R49, 0x1, P2 ;  /* 0x0000000b02057c11 */ /* 0x000fc600090f0c31 */
[----:B------:R-:W-:-:S05]  /*8320*/  F2FP.BF16.F32.PACK_AB R7, R86, R7 ;  /* 0x000000075607723e */ /* 0x000fca00000010ff */
[----:B------:R1:W-:Y:S02]  /*8330*/  STG.E desc[UR6][R4.64], R7 ;  /* 0x0000000704007986 */ /* 0x0003e4000c101906 */
.L_x_2329:
[----:B------:R-:W-:Y:S05]  /*8340*/  BSYNC.RECONVERGENT B1 ;  /* 0x0000000000017941 */ /* 0x000fea0003800200 */
.L_x_2328:
[----:B------:R-:W-:Y:S04]  /*8350*/  BSSY.RECONVERGENT B1, `(.L_x_2330) ;  /* 0x000001e000017945 */ /* 0x000fe80003800200 */
[----:B------:R-:W-:Y:S05]  /*8360*/  @P6 BRA `(.L_x_2331) ;  /* 0x0000000000706947 */ /* 0x000fea0003800000 */
[--C-:B------:R-:W-:Y:S01]  /*8370*/  FADD.FTZ R9, R9, -R34.reuse ;  /* 0x8000002209097221 */ /* 0x100fe20000010000 */
[----:B------:R-:W-:Y:S01]  /*8380*/  FADD.FTZ R3, R8, -R34 ;  /* 0x8000002208037221 */ /* 0x000fe20000010000 */
[----:B------:R-:W2:Y:S01]  /*8390*/  LDCU.64 UR8, c[0x0][0x3e0] ;  /* 0x00007c00ff0877ac */ /* 0x000ea20008000a00 */
[----:B01----:R-:W-:Y:S01]  /*83a0*/  MOV R4, R110 ;  /* 0x0000006e00047202 */ /* 0x003fe20000000f00 */
[-C--:B------:R-:W-:Y:S01]  /*83b0*/  FMUL.FTZ R9, R9, R32.reuse ;  /* 0x0000002009097220 */ /* 0x080fe20000410000 */
[----:B------:R-:W-:Y:S01]  /*83c0*/  FMUL.FTZ R3, R3, R32 ;  /* 0x0000002003037220 */ /* 0x000fe20000410000 */
[----:B------:R-:W0:Y:S01]  /*83d0*/  LDCU.64 UR10, c[0x0][0x380] ;  /* 0x00007000ff0a77ac */ /* 0x000e220008000a00 */
[----:B------:R-:W-:Y:S01]  /*83e0*/  MOV R5, R113 ;  /* 0x0000007100057202 */ /* 0x000fe20000000f00 */
[----:B------:R-:W-:Y:S01]  /*83f0*/  FFMA.FTZ R9, R45, R9, R48 ;  /* 0x000000092d097223 */ /* 0x000fe20000010030 */
[----:B------:R-:W-:-:S03]  /*8400*/  FFMA.FTZ R49, R46, R3, R47 ;  /* 0x000000032e317223 */ /* 0x000fc6000001002f */
[----:B------:R-:W-:Y:S01]  /*8410*/  FMUL.FTZ R2, R9, -1.4426950216293334961 ;  /* 0xbfb8aa3b09027820 */ /* 0x000fe20000410000 */
[----:B------:R-:W-:-:S05]  /*8420*/  FMUL.FTZ R3, R49, -1.4426950216293334961 ;  /* 0xbfb8aa3b31037820 */ /* 0x000fca0000410000 */
[----:B------:R-:W1:Y:S01]  /*8430*/  MUFU.EX2 R2, R2 ;  /* 0x0000000200027308 */ /* 0x000e620000000800 */
[----:B--2---:R-:W-:Y:S02]  /*8440*/  IMAD R7, R99, UR8, RZ ;  /* 0x0000000863077c24 */ /* 0x004fe4000f8e02ff */
[----:B------:R-:W-:-:S05]  /*8450*/  IMAD.WIDE.U32 R4, R104, UR8, R4 ;  /* 0x0000000868047c25 */ /* 0x000fca000f8e0004 */
[----:B------:R-:W2:Y:S01]  /*8460*/  MUFU.EX2 R3, R3 ;  /* 0x0000000300037308 */ /* 0x000ea20000000800 */
[----:B------:R-:W-:-:S05]  /*8470*/  IMAD R87, R104, UR9, R7 ;  /* 0x0000000968577c24 */ /* 0x000fca000f8e0207 */
[----:B------:R-:W-:Y:S01]  /*8480*/  IADD3 R87, PT, PT, R5, R87, RZ ;  /* 0x0000005705577210 */ /* 0x000fe20007ffe0ff */
[----:B-1----:R-:W-:Y:S01]  /*8490*/  FADD.FTZ R6, R2, 1 ;  /* 0x3f80000002067421 */ /* 0x002fe20000010000 */
[----:B0-----:R-:W-:-:S05]  /*84a0*/  LEA R2, P2, R4, UR10, 0x1 ;  /* 0x0000000a04027c11 */ /* 0x001fca000f8408ff */
[----:B------:R-:W0:Y:S01]  /*84b0*/  MUFU.RCP R6, R6 ;  /* 0x0000000600067308 */ /* 0x000e220000001000 */
[----:B--2---:R-:W-:Y:S01]  /*84c0*/  FADD.FTZ R8, R3, 1 ;  /* 0x3f80000003087421 */ /* 0x004fe20000010000 */
[----:B------:R-:W-:-:S06]  /*84d0*/  LEA.HI.X R3, R4, UR11, R87, 0x1, P2 ;  /* 0x0000000b04037c11 */ /* 0x000fcc00090f0c57 */
[----:B------:R-:W1:Y:S01]  /*84e0*/  MUFU.RCP R8, R8 ;  /* 0x0000000800087308 */ /* 0x000e620000001000 */
[----:B0-----:R-:W-:Y:S01]  /*84f0*/  FMUL.FTZ R7, R9, R6 ;  /* 0x0000000609077220 */ /* 0x001fe20000410000 */
[----:B-1----:R-:W-:-:S05]  /*8500*/  FMUL.FTZ R50, R49, R8 ;  /* 0x0000000831327220 */ /* 0x002fca0000410000 */
[----:B------:R-:W-:-:S05]  /*8510*/  F2FP.BF16.F32.PACK_AB R7, R50, R7 ;  /* 0x000000073207723e */ /* 0x000fca00000010ff */
[----:B------:R2:W-:Y:S02]  /*8520*/  STG.E desc[UR6][R2.64], R7 ;  /* 0x0000000702007986 */ /* 0x0005e4000c101906 */
.L_x_2331:
[----:B------:R-:W-:Y:S05]  /*8530*/  BSYNC.RECONVERGENT B1 ;  /* 0x0000000000017941 */ /* 0x000fea0003800200 */
.L_x_2330:
[----:B------:R-:W-:Y:S04]  /*8540*/  BSSY.RECONVERGENT B1, `(.L_x_2332) ;  /* 0x000001e000017945 */ /* 0x000fe80003800200 */
[----:B------:R-:W-:Y:S05]  /*8550*/  @P3 BRA `(.L_x_2333) ;  /* 0x0000000000703947 */ /* 0x000fea0003800000 */
[--C-:B--2---:R-:W-:Y:S01]  /*8560*/  FADD.FTZ R3, R10, -R34.reuse ;  /* 0x800000220a037221 */ /* 0x104fe20000010000 */
        /* <DEDUP_REMOVED lines=27> */
.L_x_2333:
[----:B------:R-:W-:Y:S05]  /*8720*/  BSYNC.RECONVERGENT B1 ;  /* 0x0000000000017941 */ /* 0x000fea0003800200 */
.L_x_2332:
[----:B------:R-:W-:Y:S04]  /*8730*/  BSSY.RECONVERGENT B1, `(.L_x_2334) ;  /* 0x000001e000017945 */ /* 0x000fe80003800200 */
[----:B------:R-:W-:Y:S05]  /*8740*/  @P4 BRA `(.L_x_2335) ;  /* 0x0000000000704947 */ /* 0x000fea0003800000 */
[--C-:B------:R-:W-:Y:S01]  /*8750*/  FADD.FTZ R13, R13, -R34.reuse ;  /* 0x800000220d0d7221 */ /* 0x100fe20000010000 */
[----:B--23--:R-:W-:Y:S01]  /*8760*/  FADD.FTZ R3, R12, -R34 ;  /* 0x800000220c037221 */ /* 0x00cfe20000010000 */
[----:B------:R-:W2:Y:S02]  /*8770*/  LDCU.64 UR8, c[0x0][0x3e0] ;  /* 0x00007c00ff0877ac */ /* 0x000ea40008000a00 */
[-C--:B------:R-:W-:Y:S01]  /*8780*/  FMUL.FTZ R13, R13, R32.reuse ;  /* 0x000000200d0d7220 */ /* 0x080fe20000410000 */
[----:B------:R-:W-:Y:S01]  /*8790*/  FMUL.FTZ R3, R3, R32 ;  /* 0x0000002003037220 */ /* 0x000fe20000410000 */
[----:B------:R-:W3:Y:S02]  /*87a0*/  LDCU.64 UR10, c[0x0][0x380] ;  /* 0x00007000ff0a77ac */ /* 0x000ee40008000a00 */
[----:B------:R-:W-:Y:S01]  /*87b0*/  FFMA.FTZ R13, R45, R13, R48 ;  /* 0x0000000d2d0d7223 */ /* 0x000fe20000010030 */
[----:B------:R-:W-:Y:S01]  /*87c0*/  FFMA.FTZ R8, R46, R3, R47 ;  /* 0x000000032e087223 */ /* 0x000fe2000001002f */
[----:B------:R-:W-:-:S02]  /*87d0*/  MOV R3, R113 ;  /* 0x0000007100037202 */ /* 0x000fc40000000f00 */
[----:B------:R-:W-:Y:S01]  /*87e0*/  FMUL.FTZ R2, R13, -1.4426950216293334961 ;  /* 0xbfb8aa3b0d027820 */ /* 0x000fe20000410000 */
[----:B01----:R-:W-:-:S05]  /*87f0*/  FMUL.FTZ R4, R8, -1.4426950216293334961 ;  /* 0xbfb8aa3b08047820 */ /* 0x003fca0000410000 */
[----:B------:R-:W0:Y:S01]  /*8800*/  MUFU.EX2 R2, R2 ;  /* 0x0000000200027308 */ /* 0x000e220000000800 */
[----:B--2---:R-:W-:-:S04]  /*8810*/  IMAD R5, R28, UR8, RZ ;  /* 0x000000081c057c24 */ /* 0x004fc8000f8e02ff */
[----:B------:R-:W-:-:S03]  /*8820*/  IMAD R5, R0, UR9, R5 ;  /* 0x0000000900057c24 */ /* 0x000fc6000f8e0205 */
[----:B------:R-:W1:Y:S01]  /*8830*/  MUFU.EX2 R4, R4 ;  /* 0x0000000400047308 */ /* 0x000e620000000800 */
[----:B0-----:R-:W-:Y:S01]  /*8840*/  FADD.FTZ R6, R2, 1 ;  /* 0x3f80000002067421 */ /* 0x001fe20000010000 */
[----:B------:R-:W-:-:S06]  /*8850*/  MOV R2, R110 ;  /* 0x0000006e00027202 */ /* 0x000fcc0000000f00 */
[----:B------:R-:W0:Y:S01]  /*8860*/  MUFU.RCP R6, R6 ;  /* 0x0000000600067308 */ /* 0x000e220000001000 */
[----:B------:R-:W-:-:S04]  /*8870*/  IMAD.WIDE.U32 R2, R0, UR8, R2 ;  /* 0x0000000800027c25 */ /* 0x000fc8000f8e0002 */
[----:B-1----:R-:W-:Y:S01]  /*8880*/  FADD.FTZ R7, R4, 1 ;  /* 0x3f80000004077421 */ /* 0x002fe20000010000 */
[----:B---3--:R-:W-:-:S05]  /*8890*/  LEA R4, P2, R2, UR10, 0x1 ;  /* 0x0000000a02047c11 */ /* 0x008fca000f8408ff */
[----:B------:R-:W1:Y:S01]  /*88a0*/  MUFU.RCP R7, R7 ;  /* 0x0000000700077308 */ /* 0x000e620000001000 */
[----:B------:R-:W-:-:S04]  /*88b0*/  IADD3 R5, PT, PT, R3, R5, RZ ;  /* 0x0000000503057210 */ /* 0x000fc80007ffe0ff */
[----:B------:R-:W-:Y:S01]  /*88c0*/  LEA.HI.X R5, R2, UR11, R5, 0x1, P2 ;  /* 0x0000000b02057c11 */ /* 0x000fe200090f0c05 */
[----:B0-----:R-:W-:Y:S01]  /*88d0*/  FMUL.FTZ R0, R13, R6 ;  /* 0x000000060d007220 */ /* 0x001fe20000410000 */
[----:B-1----:R-:W-:-:S05]  /*88e0*/  FMUL.FTZ R9, R8, R7 ;  /* 0x0000000708097220 */ /* 0x002fca0000410000 */
[----:B------:R-:W-:-:S05]  /*88f0*/  F2FP.BF16.F32.PACK_AB R9, R9, R0 ;  /* 0x000000000909723e */ /* 0x000fca00000010ff */
[----:B------:R4:W-:Y:S02]  /*8900*/  STG.E desc[UR6][R4.64], R9 ;  /* 0x0000000904007986 */ /* 0x0009e4000c101906 */
.L_x_2335:
[----:B------:R-:W-:Y:S05]  /*8910*/  BSYNC.RECONVERGENT B1 ;  /* 0x0000000000017941 */ /* 0x000fea0003800200 */
.L_x_2334:
[----:B------:R-:W-:Y:S01]  /*8920*/  ISETP.GE.U32.AND P5, PT, R29, UR4, PT ;  /* 0x000000041d007c0c */ /* 0x000fe2000bfa6070 */
[----:B------:R-:W-:Y:S01]  /*8930*/  BSSY.RECONVERGENT B1, `(.L_x_2336) ;  /* 0x000002f000017945 */ /* 0x000fe20003800200 */
[----:B--23--:R-:W-:Y:S02]  /*8940*/  SHF.R.S32.HI R3, RZ, 0x1f, R29 ;  /* 0x0000001fff037819 */ /* 0x00cfe4000001141d */
[----:B----4-:R-:W-:Y:S02]  /*8950*/  IADD3 R9, PT, PT, R33, 0x60, RZ ;  /* 0x0000006021097810 */ /* 0x010fe40007ffe0ff */
[----:B------:R-:W-:Y:S02]  /*8960*/  ISETP.GE.AND.EX P5, PT, R3, UR5, PT, P5 ;  /* 0x0000000503007c0c */ /* 0x000fe4000bfa6350 */
[----:B-1----:R-:W-:Y:S02]  /*8970*/  IADD3 R7, PT, PT, R33, 0x68, RZ ;  /* 0x0000006821077810 */ /* 0x002fe40007ffe0ff */
        /* <DEDUP_REMOVED lines=15> */
[----:B0-----:R-:W-:Y:S01]  /*8a70*/  FADD.FTZ R5, R14, -R34 ;  /* 0x800000220e057221 */ /* 0x001fe20000010000 */
        /* <DEDUP_REMOVED lines=10> */
[----:B------:R-:W-:-:S06]  /*8b20*/  MOV R3, R113 ;  /* 0x0000007100037202 */ /* 0x000fcc0000000f00 */
        /* <DEDUP_REMOVED lines=15> */
.L_x_2337:
[----:B------:R-:W-:Y:S05]  /*8c20*/  BSYNC.RECONVERGENT B1 ;  /* 0x0000000000017941 */ /* 0x000fea0003800200 */
.L_x_2336:
[----:B------:R-:W-:Y:S04]  /*8c30*/  BSSY.RECONVERGENT B1, `(.L_x_2338) ;  /* 0x000001e000017945 */ /* 0x000fe80003800200 */
[----:B------:R-:W-:Y:S05]  /*8c40*/  @P2 BRA `(.L_x_2339) ;  /* 0x0000000000702947 */ /* 0x000fea0003800000 */
[--C-:B------:R-:W-:Y:S01]  /*8c50*/  FADD.FTZ R17, R17, -R34.reuse ;  /* 0x8000002211117221 */ /* 0x100fe20000010000 */
[----:B------:R-:W-:Y:S01]  /*8c60*/  FADD.FTZ R3, R16, -R34 ;  /* 0x8000002210037221 */ /* 0x000fe20000010000 */
[----:B------:R-:W2:Y:S02]  /*8c70*/  LDCU.64 UR8, c[0x0][0x3e0] ;  /* 0x00007c00ff0877ac */ /* 0x000ea40008000a00 */
[-C--:B------:R-:W-:Y:S01]  /*8c80*/  FMUL.FTZ R17, R17, R32.reuse ;  /* 0x0000002011117220 */ /* 0x080fe20000410000 */
[----:B------:R-:W-:Y:S01]  /*8c90*/  FMUL.FTZ R3, R3, R32 ;  /* 0x0000002003037220 */ /* 0x000fe20000410000 */
[----:B------:R-:W3:Y:S02]  /*8ca0*/  LDCU.64 UR10, c[0x0][0x380] ;  /* 0x00007000ff0a77ac */ /* 0x000ee40008000a00 */
[----:B------:R-:W-:Y:S01]  /*8cb0*/  FFMA.FTZ R17, R45, R17, R48 ;  /* 0x000000112d117223 */ /* 0x000fe20000010030 */
[----:B01----:R-:W-:Y:S01]  /*8cc0*/  FFMA.FTZ R5, R46, R3, R47 ;  /* 0x000000032e057223 */ /* 0x003fe2000001002f */
[----:B------:R-:W-:-:S02]  /*8cd0*/  MOV R3, R113 ;  /* 0x0000007100037202 */ /* 0x000fc40000000f00 */
[----:B------:R-:W-:Y:S01]  /*8ce0*/  FMUL.FTZ R2, R17, -1.4426950216293334961 ;  /* 0xbfb8aa3b11027820 */ /* 0x000fe20000410000 */
[----:B------:R-:W-:-:S05]  /*8cf0*/  FMUL.FTZ R4, R5, -1.4426950216293334961 ;  /* 0xbfb8aa3b05047820 */ /* 0x000fca0000410000 */
        /* <DEDUP_REMOVED lines=11> */
[----:B------:R-:W-:Y:S01]  /*8db0*/  IADD3 R41, PT, PT, R3, R41, RZ ;  /* 0x0000002903297210 */ /* 0x000fe20007ffe0ff */
[----:B0-----:R-:W-:Y:S01]  /*8dc0*/  FMUL.FTZ R13, R17, R12 ;  /* 0x0000000c110d7220 */ /* 0x001fe20000410000 */
[----:B-1----:R-:W-:Y:S02]  /*8dd0*/  FMUL.FTZ R16, R5, R14 ;  /* 0x0000000e05107220 */ /* 0x002fe40000410000 */
[----:B------:R-:W-:-:S03]  /*8de0*/  LEA.HI.X R5, R2, UR11, R41, 0x1, P2 ;  /* 0x0000000b02057c11 */ /* 0x000fc600090f0c29 */
[----:B------:R-:W-:-:S05]  /*8df0*/  F2FP.BF16.F32.PACK_AB R13, R16, R13 ;  /* 0x0000000d100d723e */ /* 0x000fca00000010ff */
[----:B------:R2:W-:Y:S02]  /*8e00*/  STG.E desc[UR6][R4.64], R13 ;  /* 0x0000000d04007986 */ /* 0x0005e4000c101906 */
.L_x_2339:
[----:B------:R-:W-:Y:S05]  /*8e10*/  BSYNC.RECONVERGENT B1 ;  /* 0x0000000000017941 */ /* 0x000fea0003800200 */
.L_x_2338:
[----:B------:R-:W-:Y:S04]  /*8e20*/  BSSY.RECONVERGENT B1, `(.L_x_2340) ;  /* 0x000001e000017945 */ /* 0x000fe80003800200 */
[----:B------:R-:W-:Y:S05]  /*8e30*/  @P6 BRA `(.L_x_2341) ;  /* 0x0000000000706947 */ /* 0x000fea0003800000 */
[--C-:B------:R-:W-:Y:S01]  /*8e40*/  FADD.FTZ R3, R18, -R34.reuse ;  /* 0x8000002212037221 */ /* 0x100fe20000010000 */
[----:B------:R-:W-:Y:S01]  /*8e50*/  FADD.FTZ R19, R19, -R34 ;  /* 0x8000002213137221 */ /* 0x000fe20000010000 */
[----:B------:R-:W3:Y:S02]  /*8e60*/  LDCU.64 UR8, c[0x0][0x3e0] ;  /* 0x00007c00ff0877ac */ /* 0x000ee40008000a00 */
[-C--:B------:R-:W-:Y:S01]  /*8e70*/  FMUL.FTZ R3, R3, R32.reuse ;  /* 0x0000002003037220 */ /* 0x080fe20000410000 */
[----:B------:R-:W-:Y:S01]  /*8e80*/  FMUL.FTZ R19, R19, R32 ;  /* 0x0000002013137220 */ /* 0x000fe20000410000 */
[----:B------:R-:W4:Y:S02]  /*8e90*/  LDCU.64 UR10, c[0x0][0x380] ;  /* 0x00007000ff0a77ac */ /* 0x000f240008000a00 */
[----:B012---:R-:W-:Y:S01]  /*8ea0*/  FFMA.FTZ R5, R45, R3, R48 ;  /* 0x000000032d057223 */ /* 0x007fe20000010030 */
[----:B------:R-:W-:Y:S01]  /*8eb0*/  FFMA.FTZ R14, R46, R19, R47 ;  /* 0x000000132e0e7223 */ /* 0x000fe2000001002f */
[----:B------:R-:W-:-:S02]  /*8ec0*/  MOV R3, R113 ;  /* 0x0000007100037202 */ /* 0x000fc40000000f00 */
[----:B------:R-:W-:Y:S01]  /*8ed0*/  FMUL.FTZ R2, R5, -1.4426950216293334961 ;  /* 0xbfb8aa3b05027820 */ /* 0x000fe20000410000 */
[----:B------:R-:W-:-:S05]  /*8ee0*/  FMUL.FTZ R4, R14, -1.4426950216293334961 ;  /* 0xbfb8aa3b0e047820 */ /* 0x000fca0000410000 */
[----:B------:R-:W0:Y:S01]  /*8ef0*/  MUFU.EX2 R2, R2 ;  /* 0x0000000200027308 */ /* 0x000e220000000800 */
[----:B---3--:R-:W-:-:S04]  /*8f00*/  IMAD R11, R11, UR8, RZ ;  /* 0x000000080b0b7c24 */ /* 0x008fc8000f8e02ff */
[----:B------:R-:W-:-:S03]  /*8f10*/  IMAD R15, R30, UR9, R11 ;  /* 0x000000091e0f7c24 */ /* 0x000fc6000f8e020b */
[----:B------:R-:W1:Y:S01]  /*8f20*/  MUFU.EX2 R4, R4 ;  /* 0x0000000400047308 */ /* 0x000e620000000800 */
[----:B0-----:R-:W-:Y:S01]  /*8f30*/  FADD.FTZ R12, R2, 1 ;  /* 0x3f800000020c7421 */ /* 0x001fe20000010000 */
[----:B------:R-:W-:-:S06]  /*8f40*/  MOV R2, R110 ;  /* 0x0000006e00027202 */ /* 0x000fcc0000000f00 */
[----:B------:R-:W0:Y:S01]  /*8f50*/  MUFU.RCP R12, R12 ;  /* 0x0000000c000c7308 */ /* 0x000e220000001000 */
[----:B------:R-:W-:-:S04]  /*8f60*/  IMAD.WIDE.U32 R2, R30, UR8, R2 ;  /* 0x000000081e027c25 */ /* 0x000fc8000f8e0002 */
[----:B-1----:R-:W-:Y:S01]  /*8f70*/  FADD.FTZ R13, R4, 1 ;  /* 0x3f800000040d7421 */ /* 0x002fe20000010000 */
[----:B----4-:R-:W-:-:S05]  /*8f80*/  LEA R4, P2, R2, UR10, 0x1 ;  /* 0x0000000a02047c11 */ /* 0x010fca000f8408ff */
[----:B------:R-:W1:Y:S01]  /*8f90*/  MUFU.RCP R13, R13 ;  /* 0x0000000d000d7308 */ /* 0x000e620000001000 */
[----:B------:R-:W-:Y:S01]  /*8fa0*/  IADD3 R15, PT, PT, R3, R15, RZ ;  /* 0x0000000f030f7210 */ /* 0x000fe20007ffe0ff */
[----:B0-----:R-:W-:-:S03]  /*8fb0*/  FMUL.FTZ R11, R5, R12 ;  /* 0x0000000c050b7220 */ /* 0x001fc60000410000 */
[----:B------:R-:W-:Y:S01]  /*8fc0*/  LEA.HI.X R5, R2, UR11, R15, 0x1, P2 ;  /* 0x0000000b02057c11 */ /* 0x000fe200090f0c0f */
[----:B-1----:R-:W-:-:S05]  /*8fd0*/  FMUL.FTZ R14, R14, R13 ;  /* 0x0000000d0e0e7220 */ /* 0x002fca0000410000 */
[----:B------:R-:W-:-:S05]  /*8fe0*/  F2FP.BF16.F32.PACK_AB R11, R14, R11 ;  /* 0x0000000b0e0b723e */ /* 0x000fca00000010ff */
[----:B------:R3:W-:Y:S02]  /*8ff0*/  STG.E desc[UR6][R4.64], R11 ;  /* 0x0000000b04007986 */ /* 0x0007e4000c101906 */
.L_x_2341:
[----:B------:R-:W-:Y:S05]  /*9000*/  BSYNC.RECONVERGENT B1 ;  /* 0x0000000000017941 */ /* 0x000fea0003800200 */
.L_x_2340:
[----:B------:R-:W-:Y:S04]  /*9010*/  BSSY.RECONVERGENT B1, `(.L_x_2342) ;  /* 0x000001e000017945 */ /* 0x000fe80003800200 */
[----:B------:R-:W-:Y:S05]  /*9020*/  @P1 BRA `(.L_x_2343) ;  /* 0x0000000000701947 */ /* 0x000fea0003800000 */
[--C-:B------:R-:W-:Y:S01]  /*9030*/  FADD.FTZ R21, R21, -R34.reuse ;  /* 0x8000002215157221 */ /* 0x100fe20000010000 */
[----:B------:R-:W-:Y:S01]  /*9040*/  FADD.FTZ R3, R20, -R34 ;  /* 0x8000002214037221 */ /* 0x000fe20000010000 */
[----:B------:R-:W4:Y:S01]  /*9050*/  LDCU.64 UR8, c[0x0][0x3e0] ;  /* 0x00007c00ff0877ac */ /* 0x000f220008000a00 */
[----:B0123--:R-:W-:Y:S01]  /*9060*/  MOV R4, R110 ;  /* 0x0000006e00047202 */ /* 0x00ffe20000000f00 */
        /* <DEDUP_REMOVED lines=9> */
[----:B----4-:R-:W-:Y:S02]  /*9100*/  IMAD R15, R97, UR8, RZ ;  /* 0x00000008610f7c24 */ /* 0x010fe4000f8e02ff */
        /* <DEDUP_REMOVED lines=14> */
.L_x_2343:
[----:B------:R-:W-:Y:S05]  /*91f0*/  BSYNC.RECONVERGENT B1 ;  /* 0x0000000000017941 */ /* 0x000fea0003800200 */
.L_x_2342:
[----:B------:R-:W-:Y:S04]  /*9200*/  BSSY.RECONVERGENT B1, `(.L_x_2344) ;  /* 0x000001e000017945 */ /* 0x000fe80003800200 */
[----:B------:R-:W-:Y:S05]  /*9210*/  @P3 BRA `(.L_x_2345) ;  /* 0x0000000000703947 */ /* 0x000fea0003800000 */
[--C-:B------:R-:W-:Y:S01]  /*9220*/  FADD.FTZ R23, R23, -R34.reuse ;  /* 0x8000002217177221 */ /* 0x100fe20000010000 */
[----:B----4-:R-:W-:Y:S01]  /*9230*/  FADD.FTZ R3, R22, -R34 ;  /* 0x8000002216037221 */ /* 0x010fe20000010000 */
        /* <DEDUP_REMOVED lines=26> */
.L_x_2345:
[----:B------:R-:W-:Y:S05]  /*93e0*/  BSYNC.RECONVERGENT B1 ;  /* 0x0000000000017941 */ /* 0x000fea0003800200 */
.L_x_2344:
[----:B------:R-:W-:Y:S04]  /*93f0*/  BSSY.RECONVERGENT B1, `(.L_x_2346) ;  /* 0x000001e000017945 */ /* 0x000fe80003800200 */
[----:B------:R-:W-:Y:S05]  /*9400*/  @P4 BRA `(.L_x_2347) ;  /* 0x0000000000704947 */ /* 0x000fea0003800000 */
[--C-:B------:R-:W-:Y:S01]  /*9410*/  FADD.FTZ R25, R25, -R34.reuse ;  /* 0x8000002219197221 */ /* 0x100fe20000010000 */
[----:B0---4-:R-:W-:Y:S01]  /*9420*/  FADD.FTZ R3, R24, -R34 ;  /* 0x8000002218037221 */ /* 0x011fe20000010000 */
[----:B------:R-:W0:Y:S01]  /*9430*/  LDCU.64 UR8, c[0x0][0x3e0] ;  /* 0x00007c00ff0877ac */ /* 0x000e220008000a00 */
[----:B-123--:R-:W-:Y:S01]  /*9440*/  MOV R4, R110 ;  /* 0x0000006e00047202 */ /* 0x00efe20000000f00 */
        /* <DEDUP_REMOVED lines=24> */
.L_x_2347:
[----:B------:R-:W-:Y:S05]  /*95d0*/  BSYNC.RECONVERGENT B1 ;  /* 0x0000000000017941 */ /* 0x000fea0003800200 */
.L_x_2346:
[----:B------:R-:W-:Y:S01]  /*95e0*/  ISETP.GE.U32.AND P5, PT, R0, UR4, PT ;  /* 0x0000000400007c0c */ /* 0x000fe2000bfa6070 */
[----:B------:R-:W-:Y:S01]  /*95f0*/  BSSY.RECONVERGENT B1, `(.L_x_2348) ;  /* 0x0000033000017945 */ /* 0x000fe20003800200 */
[----:B0---4-:R-:W-:Y:S02]  /*9600*/  SHF.R.S32.HI R3, RZ, 0x1f, R0 ;  /* 0x0000001fff037819 */ /* 0x011fe40000011400 */
[----:B-12---:R-:W-:Y:S02]  /*9610*/  IADD3 R13, PT, PT, R33, 0x88, RZ ;  /* 0x00000088210d7810 */ /* 0x006fe40007ffe0ff */
[----:B------:R-:W-:Y:S02]  /*9620*/  ISETP.GE.AND.EX P5, PT, R3, UR5, PT, P5 ;  /* 0x0000000503007c0c */ /* 0x000fe4000bfa6350 */
[C---:B---3--:R-:W-:Y:S02]  /*9630*/  IADD3 R11, PT, PT, R33.reuse, 0x90, RZ ;  /* 0x00000090210b7810 */ /* 0x048fe40007ffe0ff */
        /* <DEDUP_REMOVED lines=40> */
[----:B------:R-:W-:Y:S01]  /*98c0*/  IADD3 R21, PT, PT, R3, R21, RZ ;  /* 0x0000001503157210 */ /* 0x000fe20007ffe0ff */
[----:B--2---:R-:W-:-:S03]  /*98d0*/  FMUL.FTZ R0, R5, R16 ;  /* 0x0000001005007220 */ /* 0x004fc60000410000 */
[----:B------:R-:W-:Y:S01]  /*98e0*/  LEA.HI.X R5, R2, UR11, R21, 0x1, P5 ;  /* 0x0000000b02057c11 */ /* 0x000fe2000a8f0c15 */
[----:B0-----:R-:W-:-:S05]  /*98f0*/  FMUL.FTZ R19, R18, R17 ;  /* 0x0000001112137220 */ /* 0x001fca0000410000 */
[----:B------:R-:W-:-:S05]  /*9900*/  F2FP.BF16.F32.PACK_AB R19, R19, R0 ;  /* 0x000000001313723e */ /* 0x000fca00000010ff */
[----:B------:R0:W-:Y:S02]  /*9910*/  STG.E desc[UR6][R4.64], R19 ;  /* 0x0000001304007986 */ /* 0x0001e4000c101906 */
.L_x_2349:
[----:B------:R-:W-:Y:S05]  /*9920*/  BSYNC.RECONVERGENT B1 ;  /* 0x0000000000017941 */ /* 0x000fea0003800200 */
.L_x_2348:
[----:B------:R-:W-:Y:S04]  /*9930*/  BSSY.RECONVERGENT B1, `(.L_x_2350) ;  /* 0x000001e000017945 */ /* 0x000fe80003800200 */
[----:B------:R-:W-:Y:S05]  /*9940*/  @P2 BRA `(.L_x_2351) ;  /* 0x0000000000702947 */ /* 0x000fea0003800000 */
[--C-:B------:R-:W-:Y:S01]  /*9950*/  FADD.FTZ R53, R53, -R34.reuse ;  /* 0x8000002235357221 */ /* 0x100fe20000010000 */
[----:B------:R-:W-:Y:S01]  /*9960*/  FADD.FTZ R3, R52, -R34 ;  /* 0x8000002234037221 */ /* 0x000fe20000010000 */
[----:B------:R-:W1:Y:S01]  /*9970*/  LDCU.64 UR8, c[0x0][0x3e0] ;  /* 0x00007c00ff0877ac */ /* 0x000e620008000a00 */
[----:B0-----:R-:W-:Y:S01]  /*9980*/  MOV R4, R110 ;  /* 0x0000006e00047202 */ /* 0x001fe20000000f00 */
        /* <DEDUP_REMOVED lines=8> */
[----:B------:R-:W2:Y:S01]  /*9a10*/  MUFU.EX2 R0, R0 ;  /* 0x0000000000007308 */ /* 0x000ea20000000800 */
[----:B-1----:R-:W-:Y:S02]  /*9a20*/  IMAD R3, R95, UR8, RZ ;  /* 0x000000085f037c24 */ /* 0x002fe4000f8e02ff */
[----:B------:R-:W-:-:S05]  /*9a30*/  IMAD.WIDE.U32 R4, R100, UR8, R4 ;  /* 0x0000000864047c25 */ /* 0x000fca000f8e0004 */
[----:B------:R-:W1:Y:S01]  /*9a40*/  MUFU.EX2 R2, R2 ;  /* 0x0000000200027308 */ /* 0x000e620000000800 */
[----:B------:R-:W-:-:S05]  /*9a50*/  IMAD R3, R100, UR9, R3 ;  /* 0x0000000964037c24 */ /* 0x000fca000f8e0203 */
[----:B------:R-:W-:Y:S01]  /*9a60*/  IADD3 R3, PT, PT, R5, R3, RZ ;  /* 0x0000000305037210 */ /* 0x000fe20007ffe0ff */
[----:B--2---:R-:W-:-:S06]  /*9a70*/  FADD.FTZ R16, R0, 1 ;  /* 0x3f80000000107421 */ /* 0x004fcc0000010000 */
[----:B------:R-:W2:Y:S01]  /*9a80*/  MUFU.RCP R16, R16 ;  /* 0x0000001000107308 */ /* 0x000ea20000001000 */
[----:B-1----:R-:W-:Y:S01]  /*9a90*/  FADD.FTZ R17, R2, 1 ;  /* 0x3f80000002117421 */ /* 0x002fe20000010000 */
[----:B0-----:R-:W-:-:S04]  /*9aa0*/  LEA R2, P2, R4, UR10, 0x1 ;  /* 0x0000000a04027c11 */ /* 0x001fc8000f8408ff */
[----:B------:R-:W-:Y:S02]  /*9ab0*/  LEA.HI.X R3, R4, UR11, R3, 0x1, P2 ;  /* 0x0000000b04037c11 */ /* 0x000fe400090f0c03 */
[----:B------:R-:W0:Y:S01]  /*9ac0*/  MUFU.RCP R17, R17 ;  /* 0x0000001100117308 */ /* 0x000e220000001000 */
[----:B--2---:R-:W-:Y:S01]  /*9ad0*/  FMUL.FTZ R0, R53, R16 ;  /* 0x0000001035007220 */ /* 0x004fe20000410000 */
[----:B0-----:R-:W-:-:S05]  /*9ae0*/  FMUL.FTZ R19, R18, R17 ;  /* 0x0000001112137220 */ /* 0x001fca0000410000 */
[----:B------:R-:W-:-:S05]  /*9af0*/  F2FP.BF16.F32.PACK_AB R19, R19, R0 ;  /* 0x000000001313723e */ /* 0x000fca00000010ff */
[----:B------:R1:W-:Y:S02]  /*9b00*/  STG.E desc[UR6][R2.64], R19 ;  /* 0x0000001302007986 */ /* 0x0003e4000c101906 */
.L_x_2351:
[----:B------:R-:W-:Y:S05]  /*9b10*/  BSYNC.RECONVERGENT B1 ;  /* 0x0000000000017941 */ /* 0x000fea0003800200 */
.L_x_2350:
[----:B------:R-:W-:Y:S04]  /*9b20*/  BSSY.RECONVERGENT B1, `(.L_x_2352) ;  /* 0x000001e000017945 */ /* 0x000fe80003800200 */
[----:B------:R-:W-:Y:S05]  /*9b30*/  @P1 BRA `(.L_x_2353) ;  /* 0x0000000000701947 */ /* 0x000fea0003800000 */
[--C-:B------:R-:W-:Y:S01]  /*9b40*/  FADD.FTZ R55, R55, -R34.reuse ;  /* 0x8000002237377221 */ /* 0x100fe20000010000 */
[----:B-1----:R-:W-:Y:S01]  /*9b50*/  FADD.FTZ R3, R54, -R34 ;  /* 0x8000002236037221 */ /* 0x002fe20000010000 */
[----:B------:R-:W1:Y:S01]  /*9b60*/  LDCU.64 UR8, c[0x0][0x3e0] ;  /* 0x00007c00ff0877ac */ /* 0x000e620008000a00 */
[----:B------:R-:W-:Y:S01]  /*9b70*/  MOV R2, R110 ;  /* 0x0000006e00027202 */ /* 0x000fe20000000f00 */
[-C--:B------:R-:W-:Y:S01]  /*9b80*/  FMUL.FTZ R55, R55, R32.reuse ;  /* 0x0000002037377220 */ /* 0x080fe20000410000 */
[----:B------:R-:W-:Y:S01]  /*9b90*/  FMUL.FTZ R3, R3, R32 ;  /* 0x0000002003037220 */ /* 0x000fe20000410000 */
[----:B------:R-:W2:Y:S02]  /*9ba0*/  LDCU.64 UR10, c[0x0][0x380] ;  /* 0x00007000ff0a77ac */ /* 0x000ea40008000a00 */
[----:B------:R-:W-:Y:S01]  /*9bb0*/  FFMA.FTZ R55, R45, R55, R48 ;  /* 0x000000372d377223 */ /* 0x000fe20000010030 */
[----:B------:R-:W-:Y:S01]  /*9bc0*/  FFMA.FTZ R18, R46, R3, R47 ;  /* 0x000000032e127223 */ /* 0x000fe2000001002f */
[----:B------:R-:W-:-:S02]  /*9bd0*/  MOV R3, R113 ;  /* 0x0000007100037202 */ /* 0x000fc40000000f00 */
[----:B------:R-:W-:Y:S01]  /*9be0*/  FMUL.FTZ R0, R55, -1.4426950216293334961 ;  /* 0xbfb8aa3b37007820 */ /* 0x000fe20000410000 */
[----:B0-----:R-:W-:-:S05]  /*9bf0*/  FMUL.FTZ R4, R18, -1.4426950216293334961 ;  /* 0xbfb8aa3b12047820 */ /* 0x001fca0000410000 */
        /* <DEDUP_REMOVED lines=11> */
[----:B------:R-:W1:Y:S01]  /*9cb0*/  MUFU.RCP R17, R17 ;  /* 0x0000001100117308 */ /* 0x000e620000001000 */
[----:B0-----:R-:W-:Y:S01]  /*9cc0*/  FMUL.FTZ R0, R55, R16 ;  /* 0x0000001037007220 */ /* 0x001fe20000410000 */
[----:B-1----:R-:W-:-:S05]  /*9cd0*/  FMUL.FTZ R15, R18, R17 ;  /* 0x00000011120f7220 */ /* 0x002fca0000410000 */
[----:B------:R-:W-:-:S05]  /*9ce0*/  F2FP.BF16.F32.PACK_AB R15, R15, R0 ;  /* 0x000000000f0f723e */ /* 0x000fca00000010ff */
[----:B------:R2:W-:Y:S02]  /*9cf0*/  STG.E desc[UR6][R4.64], R15 ;  /* 0x0000000f04007986 */ /* 0x0005e4000c101906 */
.L_x_2353:
[----:B------:R-:W-:Y:S05]  /*9d00*/  BSYNC.RECONVERGENT B1 ;  /* 0x0000000000017941 */ /* 0x000fea0003800200 */
.L_x_2352:
[----:B------:R-:W-:Y:S04]  /*9d10*/  BSSY.RECONVERGENT B1, `(.L_x_2354) ;  /* 0x000001e000017945 */ /* 0x000fe80003800200 */
[----:B------:R-:W-:Y:S05]  /*9d20*/  @P6 BRA `(.L_x_2355) ;  /* 0x0000000000706947 */ /* 0x000fea0003800000 */
[--C-:B------:R-:W-:Y:S01]  /*9d30*/  FADD.FTZ R57, R57, -R34.reuse ;  /* 0x8000002239397221 */ /* 0x100fe20000010000 */
[----:B-1----:R-:W-:Y:S01]  /*9d40*/  FADD.FTZ R3, R56, -R34 ;  /* 0x8000002238037221 */ /* 0x002fe20000010000 */
[----:B------:R-:W1:Y:S01]  /*9d50*/  LDCU.64 UR8, c[0x0][0x3e0] ;  /* 0x00007c00ff0877ac */ /* 0x000e620008000a00 */
[----:B0-2---:R-:W-:Y:S01]  /*9d60*/  MOV R4, R110 ;  /* 0x0000006e00047202 */ /* 0x005fe20000000f00 */
        /* <DEDUP_REMOVED lines=24> */
.L_x_2355:
[----:B------:R-:W-:Y:S05]  /*9ef0*/  BSYNC.RECONVERGENT B1 ;  /* 0x0000000000017941 */ /* 0x000fea0003800200 */
.L_x_2354:
[----:B------:R-:W-:Y:S04]  /*9f00*/  BSSY.RECONVERGENT B1, `(.L_x_2356) ;  /* 0x000001e000017945 */ /* 0x000fe80003800200 */
[----:B------:R-:W-:Y:S05]  /*9f10*/  @P3 BRA `(.L_x_2357) ;  /* 0x0000000000703947 */ /* 0x000fea0003800000 */
[--C-:B-1-3--:R-:W-:Y:S01]  /*9f20*/  FADD.FTZ R3, R58, -R34.reuse ;  /* 0x800000223a037221 */ /* 0x10afe20000010000 */
[----:B------:R-:W-:Y:S01]  /*9f30*/  FADD.FTZ R59, R59, -R34 ;  /* 0x800000223b3b7221 */ /* 0x000fe20000010000 */
        /* <DEDUP_REMOVED lines=19> */
[----:B0-----:R-:W-:-:S06]  /*a070*/  LEA R2, P1, R4, UR10, 0x1 ;  /* 0x0000000a04027c11 */ /* 0x001fcc000f8208ff */
[----:B------:R-:W0:Y:S01]  /*a080*/  MUFU.RCP R13, R13 ;  /* 0x0000000d000d7308 */ /* 0x000e220000001000 */
[----:B--2---:R-:W-:Y:S01]  /*a090*/  FMUL.FTZ R0, R3, R6 ;  /* 0x0000000603007220 */ /* 0x004fe20000410000 */
[----:B------:R-:W-:Y:S01]  /*a0a0*/  LEA.HI.X R3, R4, UR11, R15, 0x1, P1 ;  /* 0x0000000b04037c11 */ /* 0x000fe200088f0c0f */
[----:B0-----:R-:W-:-:S05]  /*a0b0*/  FMUL.FTZ R11, R14, R13 ;  /* 0x0000000d0e0b7220 */ /* 0x001fca0000410000 */
[----:B------:R-:W-:-:S05]  /*a0c0*/  F2FP.BF16.F32.PACK_AB R11, R11, R0 ;  /* 0x000000000b0b723e */ /* 0x000fca00000010ff */
[----:B------:R4:W-:Y:S02]  /*a0d0*/  STG.E desc[UR6][R2.64], R11 ;  /* 0x0000000b02007986 */ /* 0x0009e4000c101906 */
.L_x_2357:
[----:B------:R-:W-:Y:S05]  /*a0e0*/  BSYNC.RECONVERGENT B1 ;  /* 0x0000000000017941 */ /* 0x000fea0003800200 */
.L_x_2356:
[----:B------:R-:W-:Y:S04]  /*a0f0*/  BSSY.RECONVERGENT B1, `(.L_x_2358) ;  /* 0x000001e000017945 */ /* 0x000fe80003800200 */
[----:B------:R-:W-:Y:S05]  /*a100*/  @P4 BRA `(.L_x_2359) ;  /* 0x0000000000704947 */ /* 0x000fea0003800000 */
[--C-:B------:R-:W-:Y:S01]  /*a110*/  FADD.FTZ R61, R61, -R34.reuse ;  /* 0x800000223d3d7221 */ /* 0x100fe20000010000 */
[----:B-1-34-:R-:W-:Y:S01]  /*a120*/  FADD.FTZ R3, R60, -R34 ;  /* 0x800000223c037221 */ /* 0x01afe20000010000 */
[----:B------:R-:W1:Y:S01]  /*a130*/  LDCU.64 UR8, c[0x0][0x3e0] ;  /* 0x00007c00ff0877ac */ /* 0x000e620008000a00 */
[----:B------:R-:W-:Y:S01]  /*a140*/  MOV R2, R110 ;  /* 0x0000006e00027202 */ /* 0x000fe20000000f00 */
[-C--:B------:R-:W-:Y:S01]  /*a150*/  FMUL.FTZ R61, R61, R32.reuse ;  /* 0x000000203d3d7220 */ /* 0x080fe20000410000 */
[----:B------:R-:W-:Y:S01]  /*a160*/  FMUL.FTZ R3, R3, R32 ;  /* 0x0000002003037220 */ /* 0x000fe20000410000 */
[----:B------:R-:W3:Y:S02]  /*a170*/  LDCU.64 UR10, c[0x0][0x380] ;  /* 0x00007000ff0a77ac */ /* 0x000ee40008000a00 */
[----:B------:R-:W-:Y:S01]  /*a180*/  FFMA.FTZ R61, R45, R61, R48 ;  /* 0x0000003d2d3d7223 */ /* 0x000fe20000010030 */
[----:B------:R-:W-:Y:S01]  /*a190*/  FFMA.FTZ R12, R46, R3, R47 ;  /* 0x000000032e0c7223 */ /* 0x000fe2000001002f */
[----:B------:R-:W-:-:S02]  /*a1a0*/  MOV R3, R113 ;  /* 0x0000007100037202 */ /* 0x000fc40000000f00 */
[----:B------:R-:W-:Y:S01]  /*a1b0*/  FMUL.FTZ R0, R61, -1.4426950216293334961 ;  /* 0xbfb8aa3b3d007820 */ /* 0x000fe20000410000 */
[----:B0-2---:R-:W-:-:S05]  /*a1c0*/  FMUL.FTZ R4, R12, -1.4426950216293334961 ;  /* 0xbfb8aa3b0c047820 */ /* 0x005fca0000410000 */
        /* <DEDUP_REMOVED lines=9> */
[----:B---3--:R-:W-:-:S04]  /*a260*/  LEA R4, P1, R2, UR10, 0x1 ;  /* 0x0000000a02047c11 */ /* 0x008fc8000f8208ff */
[----:B------:R-:W-:Y:S02]  /*a270*/  LEA.HI.X R5, R2, UR11, R5, 0x1, P1 ;  /* 0x0000000b02057c11 */ /* 0x000fe400088f0c05 */
[----:B------:R-:W1:Y:S01]  /*a280*/  MUFU.RCP R11, R11 ;  /* 0x0000000b000b7308 */ /* 0x000e620000001000 */
[----:B0-----:R-:W-:Y:S01]  /*a290*/  FMUL.FTZ R0, R61, R6 ;  /* 0x000000063d007220 */ /* 0x001fe20000410000 */
[----:B-1----:R-:W-:-:S05]  /*a2a0*/  FMUL.FTZ R9, R12, R11 ;  /* 0x0000000b0c097220 */ /* 0x002fca0000410000 */
[----:B------:R-:W-:-:S05]  /*a2b0*/  F2FP.BF16.F32.PACK_AB R9, R9, R0 ;  /* 0x000000000909723e */ /* 0x000fca00000010ff */
[----:B------:R0:W-:Y:S02]  /*a2c0*/  STG.E desc[UR6][R4.64], R9 ;  /* 0x0000000904007986 */ /* 0x0001e4000c101906 */
.L_x_2359:
[----:B------:R-:W-:Y:S05]  /*a2d0*/  BSYNC.RECONVERGENT B1 ;  /* 0x0000000000017941 */ /* 0x000fea0003800200 */
.L_x_2358:
[----:B------:R-:W-:Y:S01]  /*a2e0*/  ISETP.GE.U32.AND P5, PT, R38, UR4, PT ;  /* 0x0000000426007c0c */ /* 0x000fe2000bfa6070 */
[----:B------:R-:W-:Y:S01]  /*a2f0*/  BSSY.RECONVERGENT B1, `(.L_x_2360) ;  /* 0x000002f000017945 */ /* 0x000fe20003800200 */
[----:B0-----:R-:W-:Y:S02]  /*a300*/  IADD3 R9, PT, PT, R33, 0xc8, RZ ;  /* 0x000000c821097810 */ /* 0x001fe40007ffe0ff */
[----:B------:R-:W-:Y:S02]  /*a310*/  ISETP.GE.AND.EX P5, PT, R43, UR5, PT, P5 ;  /* 0x000000052b007c0c */ /* 0x000fe4000bfa6350 */
[----:B------:R-:W-:Y:S02]  /*a320*/  ISETP.GE.U32.AND P2, PT, R7, UR4, PT ;  /* 0x0000000407007c0c */ /* 0x000fe4000bf46070 */
[----:B------:R-:W-:Y:S02]  /*a330*/  ISETP.GE.U32.AND P1, PT, R8, UR4, PT ;  /* 0x0000000408007c0c */ /* 0x000fe4000bf26070 */
[----:B------:R-:W-:-:S02]  /*a340*/  ISETP.GE.U32.AND P6, PT, R37, UR4, PT ;  /* 0x0000000425007c0c */ /* 0x000fc4000bfc6070 */
[----:B------:R-:W-:Y:S02]  /*a350*/  ISETP.GE.U32.AND P3, PT, R39, UR4, PT ;  /* 0x0000000427007c0c */ /* 0x000fe4000bf66070 */
[----:B------:R-:W-:Y:S02]  /*a360*/  ISETP.GE.U32.AND P4, PT, R9, UR4, PT ;  /* 0x0000000409007c0c */ /* 0x000fe4000bf86070 */
[----:B--2---:R-:W-:Y:S02]  /*a370*/  SHF.R.S32.HI R15, RZ, 0x1f, R7 ;  /* 0x0000001fff0f7819 */ /* 0x004fe40000011407 */
[----:B----4-:R-:W-:Y:S02]  /*a380*/  SHF.R.S32.HI R11, RZ, 0x1f, R8 ;  /* 0x0000001fff0b7819 */ /* 0x010fe40000011408 */
        /* <DEDUP_REMOVED lines=10> */
[----:B-1-3--:R-:W-:Y:S01]  /*a430*/  FADD.FTZ R3, R62, -R34 ;  /* 0x800000223e037221 */ /* 0x00afe20000010000 */
        /* <DEDUP_REMOVED lines=26> */
.L_x_2361:
[----:B------:R-:W-:Y:S05]  /*a5e0*/  BSYNC.RECONVERGENT B1 ;  /* 0x0000000000017941 */ /* 0x000fea0003800200 */
.L_x_2360:
[----:B------:R-:W-:Y:S04]  /*a5f0*/  BSSY.RECONVERGENT B1, `(.L_x_2362) ;  /* 0x000001e000017945 */ /* 0x000fe80003800200 */
[----:B------:R-:W-:Y:S05]  /*a600*/  @P2 BRA `(.L_x_2363) ;  /* 0x0000000000702947 */ /* 0x000fea0003800000 */
[--C-:B-1-3--:R-:W-:Y:S01]  /*a610*/  FADD.FTZ R3, R64, -R34.reuse ;  /* 0x8000002240037221 */ /* 0x10afe20000010000 */
[----:B------:R-:W-:Y:S01]  /*a620*/  FADD.FTZ R65, R65, -R34 ;  /* 0x8000002241417221 */ /* 0x000fe20000010000 */
[----:B------:R-:W1:Y:S02]  /*a630*/  LDCU.64 UR8, c[0x0][0x3e0] ;  /* 0x00007c00ff0877ac */ /* 0x000e640008000a00 */
[-C--:B------:R-:W-:Y:S01]  /*a640*/  FMUL.FTZ R3, R3, R32.reuse ;  /* 0x0000002003037220 */ /* 0x080fe20000410000 */
[----:B------:R-:W-:Y:S01]  /*a650*/  FMUL.FTZ R65, R65, R32 ;  /* 0x0000002041417220 */ /* 0x000fe20000410000 */
[----:B------:R-:W2:Y:S02]  /*a660*/  LDCU.64 UR10, c[0x0][0x380] ;  /* 0x00007000ff0a77ac */ /* 0x000ea40008000a00 */
[----:B0-----:R-:W-:Y:S01]  /*a670*/  FFMA.FTZ R5, R45, R3, R48 ;  /* 0x000000032d057223 */ /* 0x001fe20000010030 */
[----:B------:R-:W-:Y:S01]  /*a680*/  FFMA.FTZ R14, R46, R65, R47 ;  /* 0x000000412e0e7223 */ /* 0x000fe2000001002f */
[----:B------:R-:W-:-:S02]  /*a690*/  MOV R3, R113 ;  /* 0x0000007100037202 */ /* 0x000fc40000000f00 */
[----:B------:R-:W-:Y:S01]  /*a6a0*/  FMUL.FTZ R2, R5, -1.4426950216293334961 ;  /* 0xbfb8aa3b05027820 */ /* 0x000fe20000410000 */
[----:B------:R-:W-:-:S05]  /*a6b0*/  FMUL.FTZ R4, R14, -1.4426950216293334961 ;  /* 0xbfb8aa3b0e047820 */ /* 0x000fca0000410000 */
[----:B------:R-:W0:Y:S01]  /*a6c0*/  MUFU.EX2 R2, R2 ;  /* 0x0000000200027308 */ /* 0x000e220000000800 */
[----:B-1----:R-:W-:-:S04]  /*a6d0*/  IMAD R16, R15, UR8, RZ ;  /* 0x000000080f107c24 */ /* 0x002fc8000f8e02ff */
[----:B------:R-:W-:-:S03]  /*a6e0*/  IMAD R15, R7, UR9, R16 ;  /* 0x00000009070f7c24 */ /* 0x000fc6000f8e0210 */
[----:B------:R-:W1:Y:S01]  /*a6f0*/  MUFU.EX2 R4, R4 ;  /* 0x0000000400047308 */ /* 0x000e620000000800 */
[----:B0-----:R-:W-:Y:S01]  /*a700*/  FADD.FTZ R12, R2, 1 ;  /* 0x3f800000020c7421 */ /* 0x001fe20000010000 */
[----:B------:R-:W-:-:S06]  /*a710*/  MOV R2, R110 ;  /* 0x0000006e00027202 */ /* 0x000fcc0000000f00 */
[----:B------:R-:W0:Y:S01]  /*a720*/  MUFU.RCP R12, R12 ;  /* 0x0000000c000c7308 */ /* 0x000e220000001000 */
[----:B------:R-:W-:-:S04]  /*a730*/  IMAD.WIDE.U32 R2, R7, UR8, R2 ;  /* 0x0000000807027c25 */ /* 0x000fc8000f8e0002 */
[----:B-1----:R-:W-:Y:S01]  /*a740*/  FADD.FTZ R13, R4, 1 ;  /* 0x3f800000040d7421 */ /* 0x002fe20000010000 */
[----:B--2---:R-:W-:-:S05]  /*a750*/  LEA R4, P2, R2, UR10, 0x1 ;  /* 0x0000000a02047c11 */ /* 0x004fca000f8408ff */
[----:B------:R-:W1:Y:S01]  /*a760*/  MUFU.RCP R13, R13 ;  /* 0x0000000d000d7308 */ /* 0x000e620000001000 */
[----:B------:R-:W-:Y:S01]  /*a770*/  IADD3 R15, PT, PT, R3, R15, RZ ;  /* 0x0000000f030f7210 */ /* 0x000fe20007ffe0ff */
[----:B0-----:R-:W-:-:S03]  /*a780*/  FMUL.FTZ R7, R5, R12 ;  /* 0x0000000c05077220 */ /* 0x001fc60000410000 */
[----:B------:R-:W-:Y:S01]  /*a790*/  LEA.HI.X R5, R2, UR11, R15, 0x1, P2 ;  /* 0x0000000b02057c11 */ /* 0x000fe200090f0c0f */
[----:B-1----:R-:W-:-:S05]  /*a7a0*/  FMUL.FTZ R14, R14, R13 ;  /* 0x0000000d0e0e7220 */ /* 0x002fca0000410000 */
[----:B------:R-:W-:-:S05]  /*a7b0*/  F2FP.BF16.F32.PACK_AB R7, R14, R7 ;  /* 0x000000070e07723e */ /* 0x000fca00000010ff */
[----:B------:R2:W-:Y:S02]  /*a7c0*/  STG.E desc[UR6][R4.64], R7 ;  /* 0x0000000704007986 */ /* 0x0005e4000c101906 */
.L_x_2363:
[----:B------:R-:W-:Y:S05]  /*a7d0*/  BSYNC.RECONVERGENT B1 ;  /* 0x0000000000017941 */ /* 0x000fea0003800200 */
.L_x_2362:
[----:B------:R-:W-:Y:S04]  /*a7e0*/  BSSY.RECONVERGENT B1, `(.L_x_2364) ;  /* 0x000001e000017945 */ /* 0x000fe80003800200 */
[----:B------:R-:W-:Y:S05]  /*a7f0*/  @P1 BRA `(.L_x_2365) ;  /* 0x0000000000701947 */ /* 0x000fea0003800000 */
[--C-:B-1-3--:R-:W-:Y:S01]  /*a800*/  FADD.FTZ R3, R66, -R34.reuse ;  /* 0x8000002242037221 */ /* 0x10afe20000010000 */
[----:B------:R-:W-:Y:S01]  /*a810*/  FADD.FTZ R67, R67, -R34 ;  /* 0x8000002243437221 */ /* 0x000fe20000010000 */
[----:B------:R-:W1:Y:S02]  /*a820*/  LDCU.64 UR8, c[0x0][0x3e0] ;  /* 0x00007c00ff0877ac */ /* 0x000e640008000a00 */
        /* <DEDUP_REMOVED lines=25> */
.L_x_2365:
[----:B------:R-:W-:Y:S05]  /*a9c0*/  BSYNC.RECONVERGENT B1 ;  /* 0x0000000000017941 */ /* 0x000fea0003800200 */
.L_x_2364:
        /* <DEDUP_REMOVED lines=12> */
[----:B0-2-4-:R-:W-:-:S05]  /*aa90*/  FMUL.FTZ R4, R12, -1.4426950216293334961 ;  /* 0xbfb8aa3b0c047820 */ /* 0x015fca0000410000 */
        /* <DEDUP_REMOVED lines=9> */
[----:B---3--:R-:W-:-:S04]  /*ab30*/  LEA R4, P1, R2, UR10, 0x1 ;  /* 0x0000000a02047c11 */ /* 0x008fc8000f8208ff */
[----:B------:R-:W1:Y:S01]  /*ab40*/  MUFU.RCP R11, R11 ;  /* 0x0000000b000b7308 */ /* 0x000e620000001000 */
[----:B------:R-:W-:-:S04]  /*ab50*/  IADD3 R37, PT, PT, R3, R37, RZ ;  /* 0x0000002503257210 */ /* 0x000fc80007ffe0ff */
[----:B------:R-:W-:Y:S01]  /*ab60*/  LEA.HI.X R5, R2, UR11, R37, 0x1, P1 ;  /* 0x0000000b02057c11 */ /* 0x000fe200088f0c25 */
[----:B0-----:R-:W-:Y:S01]  /*ab70*/  FMUL.FTZ R8, R8, R7 ;  /* 0x0000000708087220 */ /* 0x001fe20000410000 */
[----:B-1----:R-:W-:-:S05]  /*ab80*/  FMUL.FTZ R13, R12, R11 ;  /* 0x0000000b0c0d7220 */ /* 0x002fca0000410000 */
[----:B------:R-:W-:-:S05]  /*ab90*/  F2FP.BF16.F32.PACK_AB R13, R13, R8 ;  /* 0x000000080d0d723e */ /* 0x000fca00000010ff */
[----:B------:R0:W-:Y:S02]  /*aba0*/  STG.E desc[UR6][R4.64], R13 ;  /* 0x0000000d04007986 */ /* 0x0001e4000c101906 */
.L_x_2367:
[----:B------:R-:W-:Y:S05]  /*abb0*/  BSYNC.RECONVERGENT B1 ;  /* 0x0000000000017941 */ /* 0x000fea0003800200 */
.L_x_2366:
        /* <DEDUP_REMOVED lines=30> */
.L_x_2369:
[----:B------:R-:W-:Y:S05]  /*ada0*/  BSYNC.RECONVERGENT B1 ;  /* 0x0000000000017941 */ /* 0x000fea0003800200 */
.L_x_2368:
        /* <DEDUP_REMOVED lines=30> */
.L_x_2371:
[----:B------:R-:W-:Y:S05]  /*af90*/  BSYNC.RECONVERGENT B1 ;  /* 0x0000000000017941 */ /* 0x000fea0003800200 */
.L_x_2370:
        /* <DEDUP_REMOVED lines=9> */
[----:B0--3--:R-:W-:Y:S02]  /*b030*/  SHF.R.S32.HI R13, RZ, 0x1f, R6 ;  /* 0x0000001fff0d7819 */ /* 0x009fe40000011406 */
[----:B------:R-:W-:Y:S02]  /*b040*/  SHF.R.S32.HI R14, RZ, 0x1f, R0 ;  /* 0x0000001fff0e7819 */ /* 0x000fe40000011400 */
[----:B-1----:R-:W-:Y:S02]  /*b050*/  SHF.R.S32.HI R2, RZ, 0x1f, R33 ;  /* 0x0000001fff027819 */ /* 0x002fe40000011421 */
[----:B------:R-:W-:-:S02]  /*b060*/  ISETP.GE.AND.EX P2, PT, R13, UR5, PT, P2 ;  /* 0x000000050d007c0c */ /* 0x000fc4000bf46320 */
[----:B------:R-:W-:Y:S02]  /*b070*/  ISETP.GE.AND.EX P1, PT, R14, UR5, PT, P1 ;  /* 0x000000050e007c0c */ /* 0x000fe4000bf26310 */
[----:B------:R-:W-:Y:S02]  /*b080*/  ISETP.GE.AND.EX P6, PT, R2, UR5, PT, P6 ;  /* 0x0000000502007c0c */ /* 0x000fe4000bfc6360 */
[----:B------:R-:W-:Y:S02]  /*b090*/  ISETP.GE.AND.EX P3, PT, R40, UR5, PT, P3 ;  /* 0x0000000528007c0c */ /* 0x000fe4000bf66330 */
[----:B------:R-:W-:Y:S01]  /*b0a0*/  ISETP.GE.AND.EX P4, PT, R91, UR5, PT, P4 ;  /* 0x000000055b007c0c */ /* 0x000fe2000bf86340 */
[----:B------:R-:W-:-:S12]  /*b0b0*/  @P5 BRA `(.L_x_2373) ;  /* 0x0000000000705947 */ /* 0x000fd80003800000 */
[--C-:B------:R-:W-:Y:S01]  /*b0c0*/  FADD.FTZ R75, R75, -R34.reuse ;  /* 0x800000224b4b7221 */ /* 0x100fe20000010000 */
[----:B------:R-:W-:Y:S01]  /*b0d0*/  FADD.FTZ R3, R74, -R34 ;  /* 0x800000224a037221 */ /* 0x000fe20000010000 */
[----:B------:R-:W0:Y:S01]  /*b0e0*/  LDCU.64 UR8, c[0x0][0x3e0] ;  /* 0x00007c00ff0877ac */ /* 0x000e220008000a00 */
[----:B--2-4-:R-:W-:Y:S01]  /*b0f0*/  MOV R5, R113 ;  /* 0x0000007100057202 */ /* 0x014fe20000000f00 */
        /* <DEDUP_REMOVED lines=24> */
.L_x_2373:
[----:B------:R-:W-:Y:S05]  /*b280*/  BSYNC.RECONVERGENT B1 ;  /* 0x0000000000017941 */ /* 0x000fea0003800200 */
.L_x_2372:
[----:B------:R-:W-:Y:S04]  /*b290*/  BSSY.RECONVERGENT B1, `(.L_x_2374) ;  /* 0x000001e000017945 */ /* 0x000fe80003800200 */
[----:B------:R-:W-:Y:S05]  /*b2a0*/  @P2 BRA `(.L_x_2375) ;  /* 0x0000000000702947 */ /* 0x000fea0003800000 */
[--C-:B------:R-:W-:Y:S01]  /*b2b0*/  FADD.FTZ R77, R77, -R34.reuse ;  /* 0x800000224d4d7221 */ /* 0x100fe20000010000 */
[----:B0-----:R-:W-:Y:S01]  /*b2c0*/  FADD.FTZ R3, R76, -R34 ;  /* 0x800000224c037221 */ /* 0x001fe20000010000 */
        /* <DEDUP_REMOVED lines=26> */
.L_x_2375:
[----:B------:R-:W-:Y:S05]  /*b470*/  BSYNC.RECONVERGENT B1 ;  /* 0x0000000000017941 */ /* 0x000fea0003800200 */
.L_x_2374:
[----:B------:R-:W-:Y:S04]  /*b480*/  BSSY.RECONVERGENT B1, `(.L_x_2376) ;  /* 0x000001e000017945 */ /* 0x000fe80003800200 */
[----:B------:R-:W-:Y:S05]  /*b490*/  @P1 BRA `(.L_x_2377) ;  /* 0x0000000000701947 */ /* 0x000fea0003800000 */
[--C-:B01----:R-:W-:Y:S01]  /*b4a0*/  FADD.FTZ R3, R78, -R34.reuse ;  /* 0x800000224e037221 */ /* 0x103fe20000010000 */
[----:B------:R-:W-:Y:S01]  /*b4b0*/  FADD.FTZ R79, R79, -R34 ;  /* 0x800000224f4f7221 */ /* 0x000fe20000010000 */
[----:B------:R-:W0:Y:S01]  /*b4c0*/  LDCU.64 UR8, c[0x0][0x3e0] ;  /* 0x00007c00ff0877ac */ /* 0x000e220008000a00 */
[----:B--2-4-:R-:W-:Y:S01]  /*b4d0*/  MOV R4, R110 ;  /* 0x0000006e00047202 */ /* 0x014fe20000000f00 */
        /* <DEDUP_REMOVED lines=24> */
.L_x_2377:
[----:B------:R-:W-:Y:S05]  /*b660*/  BSYNC.RECONVERGENT B1 ;  /* 0x0000000000017941 */ /* 0x000fea0003800200 */
.L_x_2376:
[----:B------:R-:W-:Y:S04]  /*b670*/  BSSY.RECONVERGENT B1, `(.L_x_2378) ;  /* 0x000001e000017945 */ /* 0x000fe80003800200 */
[----:B------:R-:W-:Y:S05]  /*b680*/  @P6 BRA `(.L_x_2379) ;  /* 0x0000000000706947 */ /* 0x000fea0003800000 */
[--C-:B------:R-:W-:Y:S01]  /*b690*/  FADD.FTZ R81, R81, -R34.reuse ;  /* 0x8000002251517221 */ /* 0x100fe20000010000 */
[----:B01-3--:R-:W-:Y:S01]  /*b6a0*/  FADD.FTZ R3, R80, -R34 ;  /* 0x8000002250037221 */ /* 0x00bfe20000010000 */
        /* <DEDUP_REMOVED lines=8> */
[----:B--2-4-:R-:W-:-:S05]  /*b730*/  FMUL.FTZ R4, R8, -1.4426950216293334961 ;  /* 0xbfb8aa3b08047820 */ /* 0x014fca0000410000 */
[----:B------:R-:W2:Y:S01]  /*b740*/  MUFU.EX2 R0, R0 ;  /* 0x0000000000007308 */ /* 0x000ea20000000800 */
[----:B0-----:R-:W-:Y:S01]  /*b750*/  IMAD R10, R2, UR8, RZ ;  /* 0x00000008020a7c24 */ /* 0x001fe2000f8e02ff */
[----:B------:R-:W-:-:S06]  /*b760*/  MOV R2, R110 ;  /* 0x0000006e00027202 */ /* 0x000fcc0000000f00 */
[----:B------:R-:W0:Y:S01]  /*b770*/  MUFU.EX2 R4, R4 ;  /* 0x0000000400047308 */ /* 0x000e220000000800 */
[----:B------:R-:W-:-:S04]  /*b780*/  IMAD.WIDE.U32 R2, R33, UR8, R2 ;  /* 0x0000000821027c25 */ /* 0x000fc8000f8e0002 */
[----:B------:R-:W-:Y:S02]  /*b790*/  IMAD R33, R33, UR9, R10 ;  /* 0x0000000921217c24 */ /* 0x000fe4000f8e020a */
[----:B--2---:R-:W-:-:S03]  /*b7a0*/  FADD.FTZ R6, R0, 1 ;  /* 0x3f80000000067421 */ /* 0x004fc60000010000 */
[----:B------:R-:W-:-:S03]  /*b7b0*/  IADD3 R33, PT, PT, R3, R33, RZ ;  /* 0x0000002103217210 */ /* 0x000fc60007ffe0ff */
        /* <DEDUP_REMOVED lines=9> */
.L_x_2379:
[----:B------:R-:W-:Y:S05]  /*b850*/  BSYNC.RECONVERGENT B1 ;  /* 0x0000000000017941 */ /* 0x000fea0003800200 */
.L_x_2378:
[----:B------:R-:W-:Y:S04]  /*b860*/  BSSY.RECONVERGENT B1, `(.L_x_2380) ;  /* 0x000001e000017945 */ /* 0x000fe80003800200 */
[----:B------:R-:W-:Y:S05]  /*b870*/  @P3 BRA `(.L_x_2381) ;  /* 0x0000000000703947 */ /* 0x000fea0003800000 */
[--C-:B------:R-:W-:Y:S01]  /*b880*/  FADD.FTZ R83, R83, -R34.reuse ;  /* 0x8000002253537221 */ /* 0x100fe20000010000 */
[----:B01-3--:R-:W-:Y:S01]  /*b890*/  FADD.FTZ R3, R82, -R34 ;  /* 0x8000002252037221 */ /* 0x00bfe20000010000 */
        /* <DEDUP_REMOVED lines=26> */
.L_x_2381:
[----:B------:R-:W-:Y:S05]  /*ba40*/  BSYNC.RECONVERGENT B1 ;  /* 0x0000000000017941 */ /* 0x000fea0003800200 */
.L_x_2380:
        /* <DEDUP_REMOVED lines=18> */
[----:B--2-4-:R-:W-:-:S06]  /*bb70*/  FADD.FTZ R4, R0, 1 ;  /* 0x3f80000000047421 */ /* 0x014fcc0000010000 */
        /* <DEDUP_REMOVED lines=9> */
.L_x_2319:
[----:B------:R-:W-:Y:S05]  /*bc10*/  BSYNC.RECONVERGENT B0 ;  /* 0x0000000000007941 */ /* 0x000fea0003800200 */
.L_x_2255:
        /* <DEDUP_REMOVED lines=8> */
.L_x_2383:
        /* <DEDUP_REMOVED lines=14> */
.L_x_4922:


//--------------------- .text._Z35group_norm_nhwc_fwd_one_pass_kernelI11Bf16IOBf16WLi512ELi128ELi512EEv26Group_norm_nhwc_fwd_params --------------------------
	.section	.text._Z35group_norm_nhwc_fwd_one_pass_kernelI11Bf16IOBf16WLi512ELi128ELi512EEv26Group_norm_nhwc_fwd_params,"ax",@progbits
	.align	128
        .global         _Z35group_norm_nhwc_fwd_one_pass_kernelI11Bf16IOBf16WLi512ELi128ELi512EEv26Group_norm_nhwc_fwd_params
        .type           _Z35group_norm_nhwc_fwd_one_pass_kernelI11Bf16IOBf16WLi512ELi128ELi512EEv26Group_norm_nhwc_fwd_params,@function
        .size           _Z35group_norm_nhwc_fwd_one_pass_kernelI11Bf16IOBf16WLi512ELi128ELi512EEv26Group_norm_nhwc_fwd_params,(.L_x_4923 - _Z35group_norm_nhwc_fwd_one_pass_kernelI11Bf16IOBf16WLi512ELi128ELi512EEv26Group_norm_nhwc_fwd_params)
        .other          _Z35group_norm_nhwc_fwd_one_pass_kernelI11Bf16IOBf16WLi512ELi128ELi512EEv26Group_norm_nhwc_fwd_params,@"STO_CUDA_ENTRY STV_DEFAULT"
_Z35group_norm_nhwc_fwd_one_pass_kernelI11Bf16IOBf16WLi512ELi128ELi512EEv26Group_norm_nhwc_fwd_params:
.text._Z35group_norm_nhwc_fwd_one_pass_kernelI11Bf16IOBf16WLi512ELi128ELi512EEv26Group_norm_nhwc_fwd_params:
        /* <DEDUP_REMOVED lines=23> */
.L_x_2421:
[----:B0-----:R-:W0:Y:S01]  /*0170*/  LDCU UR11, c[0x0][0x3f8] ;  /* 0x00007f00ff0b77ac */ /* 0x001e220008000800 */
        /* <DEDUP_REMOVED lines=30> */
[C---:B--2---:R-:W-:Y:S01]  /*0360*/  VIADD R29, R2.reuse, 0x8 ;  /* 0x00000008021d7836 */ /* 0x044fe20000000000 */
        /* <DEDUP_REMOVED lines=16> */
[----:B0--3-5:R-:W-:Y:S01]  /*0470*/  MOV R9, UR12 ;  /* 0x0000000c00097c02 */ /* 0x029fe20008000f00 */
        /* <DEDUP_REMOVED lines=51> */
[----:B------:R-:W-:Y:S01]  /*07b0*/  @!P5 IADD3 R17, PT, PT, R17, R25, RZ ;  /* 0x000000191111d210 */ /* 0x000fe20007ffe0ff */
[C---:B------:R-:W-:Y:S01]  /*07c0*/  @!P4 IMAD R29, R31.reuse, R15, R20 ;  /* 0x0000000f1f1dc224 */ /* 0x040fe200078e0214 */
[C---:B---3--:R-:W-:Y:S01]  /*07d0*/  @!P5 LEA R60, P0, R16.reuse, R60, 0x1 ;  /* 0x0000003c103cd211 */ /* 0x048fe200078008ff */
[----:B------:R-:W-:Y:S01]  /*07e0*/  @!P4 IMAD.WIDE.U32 R14, R31, R14, R18 ;  /* 0x0000000e1f0ec225 */ /* 0x000fe200078e0012 */
[----:B------:R-:W-:Y:S02]  /*07f0*/  LOP3.LUT R3, R3, 0xffefffff, RZ, 0xc0, !PT ;  /* 0xffefffff03037812 */ /* 0x000fe400078ec0ff */
[----:B------:R-:W3:Y:S01]  /*0800*/  @!P3 LDC.64 R26, c[0x0][0x390] ;  /* 0x0000e400ff1abb82 */ /* 0x000ee20000000a00 */
[----:B------:R-:W-:Y:S01]  /*0810*/  @!P5 LEA.HI.X R61, R16, R61, R17, 0x1, P0 ;  /* 0x0000003d103dd211 */ /* 0x000fe200000f0c11 */
[----:B-1----:R-:W-:Y:S01]  /*0820*/  @!P3 IMAD R20, R23, R10, RZ ;  /* 0x0000000a1714b224 */ /* 0x002fe200078e02ff */
[----:B------:R-:W-:Y:S01]  /*0830*/  @!P3 MOV R17, R7 ;  /* 0x000000070011b202 */ /* 0x000fe20000000f00 */
[----:B------:R-:W-:Y:S01]  /*0840*/  @!P4 IMAD.IADD R15, R15, 0x1, R29 ;  /* 0x000000010f0fc824 */ /* 0x000fe200078e021d */
[----:B------:R-:W-:Y:S01]  /*0850*/  @P2 LOP3.LUT R3, R3, 0x100000, RZ, 0xfc, !PT ;  /* 0x0010000003032812 */ /* 0x000fe200078efcff */
[----:B------:R-:W-:Y:S01]  /*0860*/  @!P3 IMAD.MOV.U32 R16, RZ, RZ, R4 ;  /* 0x000000ffff10b224 */ /* 0x000fe200078e0004 */
[----:B------:R-:W-:Y:S01]  /*0870*/  STL.64 [R1+0x3b0], R60 ;  /* 0x0003b03c01007387 */ /* 0x000fe20000100a00 */
[----:B------:R-:W1:Y:S01]  /*0880*/  @!P2 LDC.64 R18, c[0x0][0x390] ;  /* 0x0000e400ff12ab82 */ /* 0x000e620000000a00 */
[C---:B--2---:R-:W-:Y:S01]  /*0890*/  @!P4 LEA R32, P0, R14.reuse, R32, 0x1 ;  /* 0x000000200e20c211 */ /* 0x044fe200078008ff */
[----:B------:R-:W-:Y:S01]  /*08a0*/  @!P3 IMAD R23, R13, R11, R20 ;  /* 0x0000000b0d17b224 */ /* 0x000fe200078e0214 */
[----:B------:R-:W-:Y:S01]  /*08b0*/  LOP3.LUT R3, R3, 0xfff7ffff, RZ, 0xc0, !PT ;  /* 0xfff7ffff03037812 */ /* 0x000fe200078ec0ff */
[----:B------:R-:W-:Y:S01]  /*08c0*/  @!P3 IMAD.WIDE.U32 R10, R13, R10, R16 ;  /* 0x0000000a0d0ab225 */ /* 0x000fe200078e0010 */
[----:B------:R-:W-:Y:S01]  /*08d0*/  @!P4 LEA.HI.X R33, R14, R33, R15, 0x1, P0 ;  /* 0x000000210e21c211 */ /* 0x000fe200000f0c0f */
[----:B------:R-:W-:Y:S02]  /*08e0*/  STL [R1+0x3a8], R61 ;  /* 0x0003a83d01007387 */ /* 0x000fe40000100800 */
[----:B0-----:R-:W-:Y:S01]  /*08f0*/  @!P2 IMAD R21, R21, R8, RZ ;  /* 0x000000081515a224 */ /* 0x001fe200078e02ff */
[----:B------:R-:W-:Y:S01]  /*0900*/  @!P3 IADD3 R11, PT, PT, R11, R23, RZ ;  /* 0x000000170b0bb210 */ /* 0x000fe20007ffe0ff */
[----:B------:R-:W-:Y:S01]  /*0910*/  @!P2 IMAD.MOV.U32 R14, RZ, RZ, R4 ;  /* 0x000000ffff0ea224 */ /* 0x000fe200078e0004 */
[----:B------:R-:W-:Y:S01]  /*0920*/  STL.64 [R1+0x3b8], R32 ;  /* 0x0003b82001007387 */ /* 0x000fe20000100a00 */
[----:B------:R-:W-:-:S02]  /*0930*/  @!P2 IMAD.MOV.U32 R15, RZ, RZ, R7 ;  /* 0x000000ffff0fa224 */ /* 0x000fc400078e0007 */
[C---:B------:R-:W-:Y:S01]  /*0940*/  @!P2 IMAD R21, R12.reuse, R9, R21 ;  /* 0x000000090c15a224 */ /* 0x040fe200078e0215 */
[----:B------:R-:W-:Y:S01]  /*0950*/  STL [R1+0x3a4], R33 ;  /* 0x0003a42101007387 */ /* 0x000fe20000100800 */
[----:B------:R-:W-:Y:S01]  /*0960*/  @!P2 IMAD.WIDE.U32 R8, R12, R8, R14 ;  /* 0x000000080c08a225 */ /* 0x000fe200078e000e */
[----:B---3--:R-:W-:-:S03]  /*0970*/  @!P3 LEA R26, P0, R10, R26, 0x1 ;  /* 0x0000001a0a1ab211 */ /* 0x008fc600078008ff */
[----:B------:R-:W-:Y:S01]  /*0980*/  @!P2 IMAD.IADD R9, R9, 0x1, R21 ;  /* 0x000000010909a824 */ /* 0x000fe200078e0215 */
[----:B------:R-:W-:Y:S01]  /*0990*/  @!P3 LEA.HI.X R27, R10, R27, R11, 0x1, P0 ;  /* 0x0000001b0a1bb211 */ /* 0x000fe200000f0c0b */
[----:B------:R-:W-:Y:S01]  /*09a0*/  VIADD R11, R2, 0x28 ;  /* 0x00000028020b7836 */ /* 0x000fe20000000000 */
[----:B-1----:R-:W-:Y:S01]  /*09b0*/  @!P2 LEA R18, P0, R8, R18, 0x1 ;  /* 0x000000120812a211 */ /* 0x002fe200078008ff */
[----:B------:R-:W-:Y:S02]  /*09c0*/  VIADD R16, R2, 0xb8 ;  /* 0x000000b802107836 */ /* 0x000fe40000000000 */
        /* <DEDUP_REMOVED lines=238> */
[C---:B-1----:R-:W-:Y:S02]  /*18b0*/  @!P1 LEA R34, P0, R8.reuse, R34, 0x1 ;  /* 0x0000002208229211 */ /* 0x042fe400078008ff */
        /* <DEDUP_REMOVED lines=15> */
[C---:B------:R-:W-:Y:S01]  /*19b0*/  VIADD R15, R2.reuse, 0xa0 ;  /* 0x000000a0020f7836 */ /* 0x040fe20000000000 */
        /* <DEDUP_REMOVED lines=14> */
[----:B------:R-:W-:-:S03]  /*1aa0*/  SHF.R.S32.HI R15, RZ, 0x1f, R17 ;  /* 0x0000001fff0f7819 */ /* 0x000fc60000011411 */
[----:B------:R-:W-:Y:S01]  /*1ab0*/  @!P1 IMAD.IADD R8, R13, 0x1, R9 ;  /* 0x000000010d089824 */ /* 0x000fe200078e0209 */
        /* <DEDUP_REMOVED lines=18> */
[----:B------:R-:W-:-:S03]  /*1be0*/  ISETP.GE.U32.AND P0, PT, R17, UR14, PT ;  /* 0x0000000e11007c0c */ /* 0x000fc6000bf06070 */
[----:B------:R0:W-:Y:S01]  /*1bf0*/  @!P1 STL.64 [R1+0x208], R54 ;  /* 0x0002083601009387 */ /* 0x0001e20000100a00 */
[----:B------:R-:W-:Y:S01]  /*1c00*/  ISETP.GE.AND.EX P1, PT, R15, UR15, PT, P0 ;  /* 0x0000000f0f007c0c */ /* 0x000fe2000bf26300 */
[----:B0-----:R-:W-:-:S12]  /*1c10*/  VIADD R54, R2, 0x170 ;  /* 0x0000017002367836 */ /* 0x001fd80000000000 */
        /* <DEDUP_REMOVED lines=22> */
[C---:B------:R-:W-:Y:S02]  /*1d80*/  @!P1 IMAD R9, R16.reuse, R9, R15 ;  /* 0x0000000910099224 */ /* 0x040fe400078e020f */
[----:B------:R-:W-:Y:S02]  /*1d90*/  @!P1 IMAD.MOV.U32 R15, RZ, RZ, R7 ;  /* 0x000000ffff0f9224 */ /* 0x000fe400078e0007 */
        /* <DEDUP_REMOVED lines=372> */
[----:B------:R-:W-:Y:S02]  /*34e0*/  @!P1 IMAD R13, R16, R13, R14 ;  /* 0x0000000d100d9224 */ /* 0x000fe400078e020e */
[----:B------:R-:W-:-:S04]  /*34f0*/  @!P1 IMAD.MOV.U32 R14, RZ, RZ, R4 ;  /* 0x000000ffff0e9224 */ /* 0x000fc800078e0004 */
[----:B------:R-:W-:Y:S01]  /*3500*/  @!P1 IMAD.WIDE.U32 R14, R16, R12, R14 ;  /* 0x0000000c100e9225 */ /* 0x000fe200078e000e */
[----:B------:R-:W-:-:S04]  /*3510*/  SHF.R.S32.HI R16, RZ, 0x1f, R54 ;  /* 0x0000001fff107819 */ /* 0x000fc80000011436 */
[----:B------:R-:W-:Y:S02]  /*3520*/  @!P1 IADD3 R13, PT, PT, R15, R13, RZ ;  /* 0x0000000d0f0d9210 */ /* 0x000fe40007ffe0ff */
        /* <DEDUP_REMOVED lines=8> */
[----:B------:R-:W-:-:S02]  /*35b0*/  @!P1 MOV R17, R7 ;  /* 0x0000000700119202 */ /* 0x000fc40000000f00 */
[----:B------:R-:W-:-:S04]  /*35c0*/  @P1 LOP3.LUT R0, R0, 0x400, RZ, 0xfc, !PT ;  /* 0x0000040000001812 */ /* 0x000fc800078efcff */
[----:B------:R-:W-:Y:S01]  /*35d0*/  LOP3.LUT R0, R0, 0xfffffdff, RZ, 0xc0, !PT ;  /* 0xfffffdff00007812 */ /* 0x000fe200078ec0ff */
[----:B------:R-:W0:Y:S01]  /*35e0*/  @!P1 LDC.64 R14, c[0x0][0x390] ;  /* 0x0000e400ff0e9b82 */ /* 0x000e220000000a00 */
[----:B--2---:R-:W-:-:S04]  /*35f0*/  @!P1 IMAD R16, R16, R12, RZ ;  /* 0x0000000c10109224 */ /* 0x004fc800078e02ff */
        /* <DEDUP_REMOVED lines=53> */
[----:B------:R-:W-:-:S04]  /*3950*/  @!P1 IMAD.WIDE.U32 R16, R54, R12, R16 ;  /* 0x0000000c36109225 */ /* 0x000fc800078e0010 */
[----:B------:R-:W-:Y:S01]  /*3960*/  @!P1 IMAD.IADD R13, R17, 0x1, R13 ;  /* 0x00000001110d9824 */ /* 0x000fe200078e020d */
[----:B--2---:R-:W-:Y:S01]  /*3970*/  @!P1 LEA R26, P0, R16, R14, 0x1 ;  /* 0x0000000e101a9211 */ /* 0x004fe200078008ff */
[----:B------:R-:W-:-:S03]  /*3980*/  VIADD R54, R2, 0x190 ;  /* 0x0000019002367836 */ /* 0x000fc60000000000 */
        /* <DEDUP_REMOVED lines=166> */
[C---:B0-----:R-:W-:Y:S02]  /*43f0*/  @!P2 LEA R8, P3, R16.reuse, R14, 0x1 ;  /* 0x0000000e1008a211 */ /* 0x041fe400078608ff */
[----:B------:R-:W-:Y:S02]  /*4400*/  SHF.R.S32.HI R14, RZ, 0x1f, R54 ;  /* 0x0000001fff0e7819 */ /* 0x000fe40000011436 */
[----:B------:R-:W-:Y:S02]  /*4410*/  @!P2 LEA.HI.X R9, R16, R15, R13, 0x1, P3 ;  /* 0x0000000f1009a211 */ /* 0x000fe400018f0c0d */
[----:B------:R-:W-:Y:S02]  /*4420*/  ISETP.GE.U32.AND P3, PT, R54, UR5, PT ;  /* 0x0000000536007c0c */ /* 0x000fe4000bf66070 */
[----:B------:R-:W-:Y:S01]  /*4430*/  LOP3.LUT P2, RZ, R3, 0x400000, RZ, 0xc0, !PT ;  /* 0x0040000003ff7812 */ /* 0x000fe2000784c0ff */
[----:B------:R0:W-:Y:S01]  /*4440*/  STL.64 [R1+0x348], R8 ;  /* 0x0003480801007387 */ /* 0x0001e20000100a00 */
[----:B------:R-:W-:-:S02]  /*4450*/  ISETP.GE.AND.EX P3, PT, R14, UR7, PT, P3 ;  /* 0x000000070e007c0c */ /* 0x000fc4000bf66330 */
[----:B------:R-:W-:Y:S02]  /*4460*/  LOP3.LUT R3, R3, 0xbfffffff, RZ, 0xc0, !PT ;  /* 0xbfffffff03037812 */ /* 0x000fe400078ec0ff */
[----:B0-----:R-:W-:Y:S01]  /*4470*/  MOV R8, R32 ;  /* 0x0000002000087202 */ /* 0x001fe20000000f00 */
[----:B------:R-:W-:-:S08]  /*4480*/  IMAD.MOV.U32 R9, RZ, RZ, R33 ;  /* 0x000000ffff097224 */ /* 0x000fd000078e0021 */
        /* <DEDUP_REMOVED lines=8> */
[----:B------:R-:W-:Y:S01]  /*4510*/  @!P3 IMAD.WIDE.U32 R14, R54, R12, R14 ;  /* 0x0000000c360eb225 */ /* 0x000fe200078e000e */
[----:B------:R-:W-:-:S04]  /*4520*/  SHF.R.S32.HI R54, RZ, 0x1f, R58 ;  /* 0x0000001fff367819 */ /* 0x000fc8000001143a */
[----:B------:R-:W-:Y:S02]  /*4530*/  @!P3 IADD3 R13, PT, PT, R15, R13, RZ ;  /* 0x0000000d0f0db210 */ /* 0x000fe40007ffe0ff */
[----:B-1----:R-:W-:-:S04]  /*4540*/  @!P3 LEA R16, P4, R14, R16, 0x1 ;  /* 0x000000100e10b211 */ /* 0x002fc800078808ff */
[----:B------:R-:W-:Y:S02]  /*4550*/  @!P3 LEA.HI.X R17, R14, R17, R13, 0x1, P4 ;  /* 0x000000110e11b211 */ /* 0x000fe400020f0c0d */
[----:B------:R-:W-:Y:S02]  /*4560*/  ISETP.GE.U32.AND P4, PT, R58, UR5, PT ;  /* 0x000000053a007c0c */ /* 0x000fe4000bf86070 */
[----:B------:R-:W-:Y:S01]  /*4570*/  MOV R5, R27 ;  /* 0x0000001b00057202 */ /* 0x000fe20000000f00 */
        /* <DEDUP_REMOVED lines=8> */
[----:B------:R-:W-:Y:S02]  /*4600*/  @!P4 MOV R55, R7 ;  /* 0x000000070037c202 */ /* 0x000fe40000000f00 */
[----:B------:R-:W-:-:S05]  /*4610*/  @P4 LOP3.LUT R3, R3, 0x80000000, RZ, 0xfc, !PT ;  /* 0x8000000003034812 */ /* 0x000fca00078efcff */
[----:B------:R-:W1:Y:S01]  /*4620*/  @!P4 LDC.64 R14, c[0x0][0x390] ;  /* 0x0000e400ff0ecb82 */ /* 0x000e620000000a00 */
[-C--:B0-----:R-:W-:Y:S02]  /*4630*/  @!P4 IMAD R57, R54, R12.reuse, RZ ;  /* 0x0000000c3639c224 */ /* 0x081fe400078e02ff */
[----:B------:R-:W-:Y:S02]  /*4640*/  @!P4 IMAD.MOV.U32 R54, RZ, RZ, R4 ;  /* 0x000000ffff36c224 */ /* 0x000fe400078e0004 */
[C---:B------:R-:W-:Y:S02]  /*4650*/  @!P4 IMAD R57, R58.reuse, R13, R57 ;  /* 0x0000000d3a39c224 */ /* 0x040fe400078e0239 */
[----:B------:R-:W-:-:S04]  /*4660*/  @!P4 IMAD.WIDE.U32 R12, R58, R12, R54 ;  /* 0x0000000c3a0cc225 */ /* 0x000fc800078e0036 */
[----:B------:R-:W-:Y:S01]  /*4670*/  @!P4 IMAD.IADD R57, R13, 0x1, R57 ;  /* 0x000000010d39c824 */ /* 0x000fe200078e0239 */
[----:B-1----:R-:W-:-:S04]  /*4680*/  @!P4 LEA R14, P5, R12, R14, 0x1 ;  /* 0x0000000e0c0ec211 */ /* 0x002fc800078a08ff */
[----:B------:R-:W-:Y:S01]  /*4690*/  @!P4 LEA.HI.X R15, R12, R15, R57, 0x1, P5 ;  /* 0x0000000f0c0fc211 */ /* 0x000fe200028f0c39 */
[----:B------:R-:W-:Y:S01]  /*46a0*/  VIADD R57, R2, 0x1f0 ;  /* 0x000001f002397836 */ /* 0x000fe20000000000 */
[C---:B------:R-:W-:Y:S02]  /*46b0*/  LOP3.LUT P4, RZ, R3.reuse, 0x200000, RZ, 0xc0, !PT ;  /* 0x0020000003ff7812 */ /* 0x040fe4000788c0ff */
        /* <DEDUP_REMOVED lines=11> */
[----:B------:R-:W-:Y:S01]  /*4770*/  @!P5 IMAD R60, R57, R55, R58 ;  /* 0x00000037393cd224 */ /* 0x000fe200078e023a */
[----:B------:R-:W-:-:S05]  /*4780*/  @!P5 MOV R58, R4 ;  /* 0x00000004003ad202 */ /* 0x000fca0000000f00 */
[----:B------:R-:W-:-:S04]  /*4790*/  @!P5 IMAD.WIDE.U32 R54, R57, R54, R58 ;  /* 0x000000363936d225 */ /* 0x000fc800078e003a */
[----:B------:R-:W-:Y:S02]  /*47a0*/  @!P5 IMAD.IADD R55, R55, 0x1, R60 ;  /* 0x000000013737d824 */ /* 0x000fe400078e023c */
[----:B------:R-:W3:Y:S01]  /*47b0*/  LDL.LU.64 R60, [R1+0x118] ;  /* 0x00011800013c7983 */ /* 0x000ee20000300a00 */
[----:B--2---:R-:W-:Y:S01]  /*47c0*/  @!P5 LEA R12, P6, R54, R12, 0x1 ;  /* 0x0000000c360cd211 */ /* 0x004fe200078c08ff */
[----:B------:R-:W-:Y:S01]  /*47d0*/  VIADD R2, R2, 0x1f8 ;  /* 0x000001f802027836 */ /* 0x000fe20000000000 */
[----:B------:R-:W-:Y:S02]  /*47e0*/  @P5 LOP3.LUT R56, R56, 0x1, RZ, 0xfc, !PT ;  /* 0x0000000138385812 */ /* 0x000fe400078efcff */
[----:B------:R-:W-:Y:S02]  /*47f0*/  @!P5 LEA.HI.X R13, R54, R13, R55, 0x1, P6 ;  /* 0x0000000d360dd211 */ /* 0x000fe400030f0c37 */
[----:B------:R-:W-:Y:S02]  /*4800*/  SHF.R.S32.HI R57, RZ, 0x1f, R2 ;  /* 0x0000001fff397819 */ /* 0x000fe40000011402 */
[----:B------:R-:W-:Y:S01]  /*4810*/  ISETP.GE.U32.AND P6, PT, R2, UR5, PT ;  /* 0x0000000502007c0c */ /* 0x000fe2000bfc6070 */
[----:B------:R-:W-:Y:S01]  /*4820*/  STL.64 [R1+0x2f0], R12 ;  /* 0x0002f00c01007387 */ /* 0x000fe20000100a00 */
[----:B------:R-:W-:-:S02]  /*4830*/  LOP3.LUT P5, RZ, R3, 0x1000000, RZ, 0xc0, !PT ;  /* 0x0100000003ff7812 */ /* 0x000fc400078ac0ff */
[----:B------:R-:W-:Y:S01]  /*4840*/  ISETP.GE.AND.EX P6, PT, R57, UR7, PT, P6 ;  /* 0x0000000739007c0c */ /* 0x000fe2000bfc6360 */
[----:B------:R-:W-:Y:S01]  /*4850*/  STL.64 [R1+0x310], R12 ;  /* 0x0003100c01007387 */ /* 0x000fe20000100a00 */
[----:B------:R-:W-:Y:S02]  /*4860*/  LOP3.LUT R56, R56, 0xfffffffd, RZ, 0xc0, !PT ;  /* 0xfffffffd38387812 */ /* 0x000fe400078ec0ff */
[----:B------:R-:W-:Y:S01]  /*4870*/  PRMT R29, RZ, 0x7610, R29 ;  /* 0x00007610ff1d7816 */ /* 0x000fe2000000001d */
[----:B------:R-:W-:Y:S01]  /*4880*/  STL.64 [R1+0x320], R12 ;  /* 0x0003200c01007387 */ /* 0x000fe20000100a00 */
[----:B------:R-:W-:Y:S02]  /*4890*/  PRMT R21, RZ, 0x7610, R21 ;  /* 0x00007610ff157816 */ /* 0x000fe40000000015 */
[----:B------:R-:W-:Y:S01]  /*48a0*/  PRMT R42, RZ, 0x7610, R42 ;  /* 0x00007610ff2a7816 */ /* 0x000fe2000000002a */
[----:B------:R-:W-:Y:S04]  /*48b0*/  STL.64 [R1+0x338], R12 ;  /* 0x0003380c01007387 */ /* 0x000fe80000100a00 */
[----:B------:R-:W1:Y:S01]  /*48c0*/  @!P6 LDC.64 R58, c[0x0][0x3e0] ;  /* 0x0000f800ff3aeb82 */ /* 0x000e620000000a00 */
[----:B------:R-:W-:Y:S01]  /*48d0*/  @!P6 MOV R32, R4 ;  /* 0x000000040020e202 */ /* 0x000fe20000000f00 */
[----:B------:R-:W-:Y:S01]  /*48e0*/  @!P6 IMAD.MOV.U32 R33, RZ, RZ, R7 ;  /* 0x000000ffff21e224 */ /* 0x000fe200078e0007 */
[----:B------:R-:W-:Y:S01]  /*48f0*/  PRMT R43, RZ, 0x7610, R43 ;  /* 0x00007610ff2b7816 */ /* 0x000fe2000000002b */
[----:B------:R-:W-:Y:S01]  /*4900*/  IMAD.MOV.U32 R4, RZ, RZ, R26 ;  /* 0x000000ffff047224 */ /* 0x000fe200078e001a */
[----:B------:R-:W-:Y:S01]  /*4910*/  PRMT R37, RZ, 0x7610, R37 ;  /* 0x00007610ff257816 */ /* 0x000fe20000000025 */
[----:B------:R-:W2:Y:S02]  /*4920*/  LDL.LU.64 R26, [R1+0x3c0] ;  /* 0x0003c000011a7983 */ /* 0x000ea40000300a00 */
[----:B------:R-:W4:Y:S01]  /*4930*/  @!P6 LDC.64 R54, c[0x0][0x390] ;  /* 0x0000e400ff36eb82 */ /* 0x000f220000000a00 */
[----:B0-----:R-:W-:Y:S01]  /*4940*/  PRMT R15, RZ, 0x7610, R15 ;  /* 0x00007610ff0f7816 */ /* 0x001fe2000000000f */
[----:B------:R-:W-:Y:S01]  /*4950*/  STL.64 [R1+0x358], R12 ;  /* 0x0003580c01007387 */ /* 0x000fe20000100a00 */
[----:B------:R-:W-:-:S02]  /*4960*/  PRMT R14, RZ, 0x7610, R14 ;  /* 0x00007610ff0e7816 */ /* 0x000fc4000000000e */
[----:B------:R-:W-:Y:S01]  /*4970*/  PRMT R17, RZ, 0x7610, R17 ;  /* 0x00007610ff117816 */ /* 0x000fe20000000011 */
[----:B------:R-:W-:Y:S01]  /*4980*/  STL.64 [R1+0x370], R12 ;  /* 0x0003700c01007387 */ /* 0x000fe20000100a00 */
[----:B-1----:R-:W-:-:S04]  /*4990*/  @!P6 IMAD R57, R57, R58, RZ ;  /* 0x0000003a3939e224 */ /* 0x002fc800078e02ff */
[C---:B------:R-:W-:Y:S02]  /*49a0*/  @!P6 IMAD R57, R2.reuse, R59, R57 ;  /* 0x0000003b0239e224 */ /* 0x040fe400078e0239 */
[----:B------:R-:W-:-:S04]  /*49b0*/  @!P6 IMAD.WIDE.U32 R58, R2, R58, R32 ;  /* 0x0000003a023ae225 */ /* 0x000fc800078e0020 */
[----:B------:R-:W-:-:S06]  /*49c0*/  IMAD.MOV.U32 R2, RZ, RZ, RZ ;  /* 0x000000ffff027224 */ /* 0x000fcc00078e00ff */
[----:B---3--:R0:W3:Y:S04]  /*49d0*/  @!P5 LDG.E R2, desc[UR18][R60.64] ;  /* 0x000000123c02d981 */ /* 0x0080e8000c1e1900 */
[----:B------:R-:W0:Y:S01]  /*49e0*/  LDL.LU.64 R60, [R1+0x3b0] ;  /* 0x0003b000013c7983 */ /* 0x000e220000300a00 */
[----:B----4-:R-:W-:Y:S02]  /*49f0*/  @!P6 LEA R32, P1, R58, R54, 0x1 ;  /* 0x000000363a20e211 */ /* 0x010fe400078208ff */
[----:B------:R-:W-:Y:S01]  /*4a00*/  PRMT R54, RZ, 0x7610, R54 ;  /* 0x00007610ff367816 */ /* 0x000fe20000000036 */
[----:B------:R-:W-:Y:S01]  /*4a10*/  @!P6 IMAD.IADD R57, R59, 0x1, R57 ;  /* 0x000000013b39e824 */ /* 0x000fe200078e0239 */
        /* <DEDUP_REMOVED lines=8> */
[----:B0-----:R-:W-:-:S03]  /*4aa0*/  HFMA2 R54, -RZ, RZ, 0, 0 ;  /* 0x00000000ff367431 */ /* 0x001fc600000001ff */
        /* <DEDUP_REMOVED lines=18> */
[----:B0-----:R-:W-:-:S06]  /*4bd0*/  IMAD.MOV.U32 R33, RZ, RZ, RZ ;  /* 0x000000ffff217224 */ /* 0x001fcc00078e00ff */
[----:B--2---:R-:W2:Y:S01]  /*4be0*/  @!P4 LDG.E R33, desc[UR18][R26.64] ;  /* 0x000000121a21c981 */ /* 0x004ea2000c1e1900 */
[----:B------:R-:W-:-:S04]  /*4bf0*/  PRMT R57, RZ, 0x7610, R57 ;  /* 0x00007610ff397816 */ /* 0x000fc80000000039 */
[----:B--2---:R-:W-:-:S05]  /*4c00*/  @!P4 PRMT R57, R33, 0x7632, R57 ;  /* 0x000076322139c816 */ /* 0x004fca0000000039 */
[----:B------:R0:W-:Y:S02]  /*4c10*/  STL.S16 [R1+0x124], R57 ;  /* 0x0001243901007387 */ /* 0x0001e40000100600 */
[----:B0-----:R-:W-:-:S06]  /*4c20*/  MOV R57, RZ ;  /* 0x000000ff00397202 */ /* 0x001fcc0000000f00 */
[----:B------:R0:W2:Y:S01]  /*4c30*/  @!P3 LDG.E R57, desc[UR18][R18.64] ;  /* 0x000000121239b981 */ /* 0x0000a2000c1e1900 */
[----:B------:R-:W-:Y:S02]  /*4c40*/  LOP3.LUT P0, RZ, R3, 0x40000, RZ, 0xc0, !PT ;  /* 0x0004000003ff7812 */ /* 0x000fe4000780c0ff */
[----:B0-----:R-:W-:-:S04]  /*4c50*/  PRMT R19, RZ, 0x7610, R19 ;  /* 0x00007610ff137816 */ /* 0x001fc80000000013 */
[----:B--2---:R-:W-:-:S05]  /*4c60*/  @!P3 PRMT R19, R57, 0x7632, R19 ;  /* 0x000076323913b816 */ /* 0x004fca0000000013 */
[----:B------:R0:W-:Y:S02]  /*4c70*/  STL.S16 [R1+0x138], R19 ;  /* 0x0001381301007387 */ /* 0x0001e40000100600 */
[----:B0-----:R-:W-:-:S06]  /*4c80*/  IMAD.MOV.U32 R19, RZ, RZ, RZ ;  /* 0x000000ffff137224 */ /* 0x001fcc00078e00ff */
[----:B------:R-:W2:Y:S01]  /*4c90*/  @!P0 LDG.E R19, desc[UR18][R52.64] ;  /* 0x0000001234138981 */ /* 0x000ea2000c1e1900 */
[----:B------:R-:W-:Y:S02]  /*4ca0*/  PRMT R18, RZ, 0x7610, R18 ;  /* 0x00007610ff127816 */ /* 0x000fe40000000012 */
[----:B------:R-:W-:Y:S02]  /*4cb0*/  LOP3.LUT P1, RZ, R3, 0x80000, RZ, 0xc0, !PT ;  /* 0x0008000003ff7812 */ /* 0x000fe4000782c0ff */
[----:B------:R-:W-:-:S05]  /*4cc0*/  @!P3 PRMT R18, R57, 0x7610, R18 ;  /* 0x000076103912b816 */ /* 0x000fca0000000012 */
[----:B------:R0:W-:Y:S02]  /*4cd0*/  STL.S16 [R1+0x12c], R18 ;  /* 0x00012c1201007387 */ /* 0x0001e40000100600 */
[----:B0-----:R-:W-:-:S06]  /*4ce0*/  IMAD.MOV.U32 R18, RZ, RZ, RZ ;  /* 0x000000ffff127224 */ /* 0x001fcc00078e00ff */
[----:B------:R0:W3:Y:S01]  /*4cf0*/  @!P1 LDG.E R18, desc[UR18][R44.64] ;  /* 0x000000122c129981 */ /* 0x0000e2000c1e1900 */
[----:B--2---:R-:W-:-:S05]  /*4d00*/  @!P0 PRMT R47, R19, 0x7610, R47 ;  /* 0x00007610132f8816 */ /* 0x004fca000000002f */
[----:B------:R1:W-:Y:S04]  /*4d10*/  STL.S16 [R1+0x154], R47 ;  /* 0x0001542f01007387 */ /* 0x0003e80000100600 */
[----:B-1----:R-:W2:Y:S01]  /*4d20*/  LDL.LU R47, [R1+0x39c] ;  /* 0x00039c00012f7983 */ /* 0x002ea20000300800 */
[----:B0-----:R-:W-:-:S04]  /*4d30*/  PRMT R44, RZ, 0x7610, R44 ;  /* 0x00007610ff2c7816 */ /* 0x001fc8000000002c */
[----:B------:R-:W-:Y:S02]  /*4d40*/  @!P0 PRMT R44, R19, 0x7632, R44 ;  /* 0x00007632132c8816 */ /* 0x000fe4000000002c */
[----:B------:R-:W-:-:S03]  /*4d50*/  LOP3.LUT P2, RZ, R3, 0x20000, RZ, 0xc0, !PT ;  /* 0x0002000003ff7812 */ /* 0x000fc6000784c0ff */
[----:B------:R0:W-:Y:S02]  /*4d60*/  STL.S16 [R1+0x150], R44 ;  /* 0x0001502c01007387 */ /* 0x0001e40000100600 */
[----:B0-----:R-:W-:-:S08]  /*4d70*/  HFMA2 R44, -RZ, RZ, 0, 0 ;  /* 0x00000000ff2c7431 */ /* 0x001fd000000001ff */
[----:B--2---:R-:W2:Y:S01]  /*4d80*/  @!P2 LDG.E R44, desc[UR18][R46.64] ;  /* 0x000000122e2ca981 */ /* 0x004ea2000c1e1900 */
        /* <DEDUP_REMOVED lines=17> */
[----:B0-----:R-:W-:-:S06]  /*4ea0*/  IMAD.MOV.U32 R30, RZ, RZ, RZ ;  /* 0x000000ffff1e7224 */ /* 0x001fcc00078e00ff */
        /* <DEDUP_REMOVED lines=10> */
[----:B0-----:R-:W-:-:S06]  /*4f50*/  MOV R31, RZ ;  /* 0x000000ff001f7202 */ /* 0x001fcc0000000f00 */
        /* <DEDUP_REMOVED lines=8> */
[----:B0-----:R-:W-:Y:S01]  /*4fe0*/  IMAD.MOV.U32 R29, RZ, RZ, RZ ;  /* 0x000000ffff1d7224 */ /* 0x001fe200078e00ff */
        /* <DEDUP_REMOVED lines=15> */
[----:B-1----:R-:W-:Y:S01]  /*50e0*/  IMAD.MOV.U32 R2, RZ, RZ, RZ ;  /* 0x000000ffff027224 */ /* 0x002fe200078e00ff */
[----:B------:R-:W-:-:S02]  /*50f0*/  PRMT R27, RZ, 0x7610, R27 ;  /* 0x00007610ff1b7816 */ /* 0x000fc4000000001b */
[----:B------:R-:W-:Y:S02]  /*5100*/  PRMT R32, RZ, 0x7610, R32 ;  /* 0x00007610ff207816 */ /* 0x000fe40000000020 */
[C---:B---3--:R-:W-:Y:S02]  /*5110*/  @!P1 PRMT R27, R18.reuse, 0x7610, R27 ;  /* 0x00007610121b9816 */ /* 0x048fe4000000001b */
[----:B------:R-:W-:Y:S02]  /*5120*/  @!P1 PRMT R32, R18, 0x7632, R32 ;  /* 0x0000763212209816 */ /* 0x000fe40000000020 */
[C---:B------:R-:W-:Y:S01]  /*5130*/  LOP3.LUT P1, RZ, R3.reuse, 0x800, RZ, 0xc0, !PT ;  /* 0x0000080003ff7812 */ /* 0x040fe2000782c0ff */
[----:B------:R-:W-:Y:S01]  /*5140*/  HFMA2 R20, -RZ, RZ, 0, 0 ;  /* 0x00000000ff147431 */ /* 0x000fe200000001ff */
        /* <DEDUP_REMOVED lines=24> */
[----:B------:R1:W-:Y:S04]  /*52d0*/  STL [R1+0x28], R19 ;  /* 0x0000281301007387 */ /* 0x0003e80000100800 */
[----:B------:R3:W-:Y:S01]  /*52e0*/  STL.S16 [R1+0x1b0], R11 ;  /* 0x0001b00b01007387 */ /* 0x0007e20000100600 */
[----:B0-----:R-:W-:Y:S02]  /*52f0*/  IMAD.MOV.U32 R21, RZ, RZ, RZ ;  /* 0x000000ffff157224 */ /* 0x001fe400078e00ff */
[----:B-1----:R-:W-:-:S04]  /*5300*/  HFMA2 R19, -RZ, RZ, 0, 0 ;  /* 0x00000000ff137431 */ /* 0x002fc800000001ff */
[----:B------:R0:W4:Y:S01]  /*5310*/  @!P4 LDG.E R21, desc[UR18][R24.64] ;  /* 0x000000121815c981 */ /* 0x000122000c1e1900 */
[----:B---3--:R-:W-:-:S06]  /*5320*/  MOV R11, RZ ;  /* 0x000000ff000b7202 */ /* 0x008fcc0000000f00 */
[----:B------:R-:W3:Y:S01]  /*5330*/  @!P5 LDG.E R11, desc[UR18][R38.64] ;  /* 0x00000012260bd981 */ /* 0x000ee2000c1e1900 */
[----:B0-----:R-:W-:-:S06]  /*5340*/  CS2R R24, SRZ ;  /* 0x0000000000187805 */ /* 0x001fcc000001ff00 */
[----:B------:R-:W3:Y:S04]  /*5350*/  @!P0 LDG.E R25, desc[UR18][R22.64] ;  /* 0x0000001216198981 */ /* 0x000ee8000c1e1900 */
[----:B--2---:R0:W2:Y:S04]  /*5360*/  @!P2 LDG.E R19, desc[UR18][R14.64] ;  /* 0x000000120e13a981 */ /* 0x0040a8000c1e1900 */
[----:B------:R-:W0:Y:S01]  /*5370*/  LDL.LU.64 R14, [R1+0x378] ;  /* 0x00037800010e7983 */ /* 0x000e220000300a00 */
[----:B------:R-:W-:Y:S02]  /*5380*/  LOP3.LUT P3, RZ, R3, 0x40, RZ, 0xc0, !PT ;  /* 0x0000004003ff7812 */ /* 0x000fe4000786c0ff */
[----:B------:R-:W-:-:S02]  /*5390*/  PRMT R16, RZ, 0x7610, R16 ;  /* 0x00007610ff107816 */ /* 0x000fc40000000010 */
[----:B------:R-:W-:Y:S02]  /*53a0*/  PRMT R13, RZ, 0x7610, R13 ;  /* 0x00007610ff0d7816 */ /* 0x000fe4000000000d */
[----:B------:R-:W-:-:S07]  /*53b0*/  PRMT R12, RZ, 0x7610, R12 ;  /* 0x00007610ff0c7816 */ /* 0x000fce000000000c */
[----:B------:R1:W2:Y:S01]  /*53c0*/  @!P3 LDG.E R24, desc[UR18][R34.64] ;  /* 0x000000122218b981 */ /* 0x0002a2000c1e1900 */
[C---:B----4-:R-:W-:Y:S02]  /*53d0*/  @!P4 PRMT R17, R21.reuse, 0x7610, R17 ;  /* 0x000076101511c816 */ /* 0x050fe40000000011 */
[----:B------:R-:W-:-:S03]  /*53e0*/  @!P4 PRMT R16, R21, 0x7632, R16 ;  /* 0x000076321510c816 */ /* 0x000fc60000000010 */
[----:B------:R-:W-:Y:S01]  /*53f0*/  STL.S16 [R1+0x1ec], R17 ;  /* 0x0001ec1101007387 */ /* 0x000fe20000100600 */
[C---:B---3--:R-:W-:Y:S02]  /*5400*/  @!P5 PRMT R13, R11.reuse, 0x7610, R13 ;  /* 0x000076100b0dd816 */ /* 0x048fe4000000000d */
[----:B------:R-:W-:Y:S01]  /*5410*/  @!P5 PRMT R12, R11, 0x7632, R12 ;  /* 0x000076320b0cd816 */ /* 0x000fe2000000000c */
        /* <DEDUP_REMOVED lines=24> */
[----:B0-----:R-:W-:Y:S01]  /*55a0*/  IMAD.MOV.U32 R34, RZ, RZ, RZ ;  /* 0x000000ffff227224 */ /* 0x001fe200078e00ff */
[----:B------:R-:W-:Y:S01]  /*55b0*/  LOP3.LUT P3, RZ, R0, 0x80000000, RZ, 0xc0, !PT ;  /* 0x8000000000ff7812 */ /* 0x000fe2000786c0ff */
[----:B------:R-:W-:Y:S01]  /*55c0*/  IMAD.MOV.U32 R22, RZ, RZ, RZ ;  /* 0x000000ffff167224 */ /* 0x000fe200078e00ff */
[----:B------:R0:W-:Y:S04]  /*55d0*/  STL [R1+0x38], R31 ;  /* 0x0000381f01007387 */ /* 0x0001e80000100800 */
[----:B---3--:R2:W3:Y:S01]  /*55e0*/  @!P5 LDG.E R34, desc[UR18][R16.64] ;  /* 0x000000121022d981 */ /* 0x0084e2000c1e1900 */
[----:B-1----:R-:W-:-:S03]  /*55f0*/  IMAD.MOV.U32 R33, RZ, RZ, RZ ;  /* 0x000000ffff217224 */ /* 0x002fc600078e00ff */
[----:B------:R-:W-:Y:S01]  /*5600*/  STL.S16 [R1+0x1b4], R41 ;  /* 0x0001b42901007387 */ /* 0x000fe20000100600 */
[----:B0-----:R-:W-:-:S03]  /*5610*/  IMAD.MOV.U32 R31, RZ, RZ, RZ ;  /* 0x000000ffff1f7224 */ /* 0x001fc600078e00ff */
[----:B----4-:R0:W4:Y:S04]  /*5620*/  @!P6 LDG.E R33, desc[UR18][R12.64] ;  /* 0x000000120c21e981 */ /* 0x010128000c1e1900 */
[----:B------:R-:W2:Y:S04]  /*5630*/  LDL.LU.64 R16, [R1+0x368] ;  /* 0x0003680001107983 */ /* 0x000ea80000300a00 */
[----:B------:R1:W-:Y:S04]  /*5640*/  STL.S16 [R1+0x1c8], R40 ;  /* 0x0001c82801007387 */ /* 0x0003e80000100600 */
[----:B------:R-:W0:Y:S04]  /*5650*/  LDL.LU.64 R12, [R1+0x370] ;  /* 0x00037000010c7983 */ /* 0x000e280000300a00 */
[----:B------:R-:W3:Y:S04]  /*5660*/  @!P1 LDG.E R22, desc[UR18][R50.64] ;  /* 0x0000001232169981 */ /* 0x000ee8000c1e1900 */
[----:B-1----:R-:W4:Y:S04]  /*5670*/  LDL.LU.64 R40, [R1+0x230] ;  /* 0x0002300001287983 */ /* 0x002f280000300a00 */
[----:B------:R1:W4:Y:S04]  /*5680*/  @!P3 LDG.E R31, desc[UR18][R14.64] ;  /* 0x000000120e1fb981 */ /* 0x000328000c1e1900 */
[----:B------:R-:W1:Y:S01]  /*5690*/  LDL.LU.64 R14, [R1+0x360] ;  /* 0x00036000010e7983 */ /* 0x000e620000300a00 */
[----:B------:R-:W-:-:S03]  /*56a0*/  LOP3.LUT P4, RZ, R3, 0x1, RZ, 0xc0, !PT ;  /* 0x0000000103ff7812 */ /* 0x000fc6000788c0ff */
[----:B------:R2:W-:Y:S02]  /*56b0*/  STL [R1+0x34], R30 ;  /* 0x0000341e01007387 */ /* 0x0005e40000100800 */
[----:B--2---:R-:W-:Y:S02]  /*56c0*/  MOV R30, RZ ;  /* 0x000000ff001e7202 */ /* 0x004fe40000000f00 */
[----:B------:R-:W-:Y:S02]  /*56d0*/  PRMT R17, RZ, 0x7610, R17 ;  /* 0x00007610ff117816 */ /* 0x000fe40000000011 */
[----:B------:R-:W-:Y:S02]  /*56e0*/  PRMT R16, RZ, 0x7610, R16 ;  /* 0x00007610ff107816 */ /* 0x000fe40000000010 */
[C---:B------:R-:W-:Y:S02]  /*56f0*/  @!P2 PRMT R17, R19.reuse, 0x7610, R17 ;  /* 0x000076101311a816 */ /* 0x040fe40000000011 */
[----:B------:R-:W-:-:S02]  /*5700*/  @!P2 PRMT R16, R19, 0x7632, R16 ;  /* 0x000076321310a816 */ /* 0x000fc40000000010 */
[----:B0-----:R-:W-:Y:S02]  /*5710*/  PRMT R13, RZ, 0x7610, R13 ;  /* 0x00007610ff0d7816 */ /* 0x001fe4000000000d */
[----:B------:R-:W-:Y:S02]  /*5720*/  PRMT R12, RZ, 0x7610, R12 ;  /* 0x00007610ff0c7816 */ /* 0x000fe4000000000c */
[C---:B---3--:R-:W-:Y:S01]  /*5730*/  @!P1 PRMT R13, R22.reuse, 0x7610, R13 ;  /* 0x00007610160d9816 */ /* 0x048fe2000000000d */
        /* <DEDUP_REMOVED lines=10> */
[----:B---3--:R-:W3:Y:S01]  /*57e0*/  LDL.LU.64 R12, [R1+0x250] ;  /* 0x00025000010c7983 */ /* 0x008ee20000300a00 */
[----:B-1----:R-:W-:-:S03]  /*57f0*/  PRMT R15, RZ, 0x7610, R15 ;  /* 0x00007610ff0f7816 */ /* 0x002fc6000000000f */
        /* <DEDUP_REMOVED lines=9> */
[----:B0-----:R-:W-:-:S03]  /*5890*/  MOV R15, R9 ;  /* 0x00000009000f7202 */ /* 0x001fc60000000f00 */
[----:B------:R0:W-:Y:S01]  /*58a0*/  STL [R1+0x40], R29 ;  /* 0x0000401d01007387 */ /* 0x0001e20000100800 */
[----:B-1----:R-:W-:-:S03]  /*58b0*/  IMAD.MOV.U32 R14, RZ, RZ, R8 ;  /* 0x000000ffff0e7224 */ /* 0x002fc600078e0008 */
        /* <DEDUP_REMOVED lines=11> */
[----:B-1----:R-:W-:-:S03]  /*5970*/  HFMA2 R10, -RZ, RZ, 0, 0 ;  /* 0x00000000ff0a7431 */ /* 0x002fc600000001ff */
[----:B------:R-:W3:Y:S01]  /*5980*/  LDL.LU.64 R40, [R1+0x270] ;  /* 0x0002700001287983 */ /* 0x000ee20000300a00 */
[C---:B--2---:R-:W-:Y:S02]  /*5990*/  @!P4 PRMT R7, R30.reuse, 0x7610, R7 ;  /* 0x000076101e07c816 */ /* 0x044fe40000000007 */
[----:B------:R-:W-:Y:S01]  /*59a0*/  @!P4 PRMT R6, R30, 0x7632, R6 ;  /* 0x000076321e06c816 */ /* 0x000fe20000000006 */
[----:B0-----:R-:W-:Y:S02]  /*59b0*/  IMAD.MOV.U32 R35, RZ, RZ, RZ ;  /* 0x000000ffff237224 */ /* 0x001fe400078e00ff */
[----:B------:R-:W-:Y:S04]  /*59c0*/  STL.S16 [R1+0x240], R7 ;  /* 0x0002400701007387 */ /* 0x000fe80000100600 */
[----:B------:R0:W-:Y:S04]  /*59d0*/  STL.S16 [R1+0x250], R6 ;  /* 0x0002500601007387 */ /* 0x0001e80000100600 */
[----:B0-----:R-:W2:Y:S04]  /*59e0*/  LDL.LU.64 R6, [R1+0x298] ;  /* 0x0002980001067983 */ /* 0x001ea80000300a00 */
[----:B----4-:R0:W4:Y:S04]  /*59f0*/  @!P1 LDG.E R29, desc[UR18][R16.64] ;  /* 0x00000012101d9981 */ /* 0x010128000c1e1900 */
[----:B---3--:R1:W3:Y:S04]  /*5a00*/  @!P0 LDG.E R35, desc[UR18][R12.64] ;  /* 0x000000120c238981 */ /* 0x0082e8000c1e1900 */
[----:B------:R-:W0:Y:S04]  /*5a10*/  LDL.LU.64 R16, [R1+0x350] ;  /* 0x0003500001107983 */ /* 0x000e280000300a00 */
[----:B------:R-:W1:Y:S04]  /*5a20*/  LDL.LU.64 R12, [R1+0x358] ;  /* 0x00035800010c7983 */ /* 0x000e680000300a00 */
[----:B------:R-:W3:Y:S04]  /*5a30*/  @!P6 LDG.E R10, desc[UR18][R8.64] ;  /* 0x00000012080ae981 */ /* 0x000ee8000c1e1900 */
[----:B------:R-:W3:Y:S01]  /*5a40*/  LDL.LU.64 R8, [R1+0x348] ;  /* 0x0003480001087983 */ /* 0x000ee20000300a00 */
[----:B------:R-:W-:-:S02]  /*5a50*/  LOP3.LUT P5, RZ, R0, 0x4000000, RZ, 0xc0, !PT ;  /* 0x0400000000ff7812 */ /* 0x000fc400078ac0ff */
[----:B------:R-:W-:-:S11]  /*5a60*/  MOV R2, RZ ;  /* 0x000000ff00027202 */ /* 0x000fd60000000f00 */
        /* <DEDUP_REMOVED lines=29> */
[----:B---3--:R-:W-:Y:S02]  /*5c40*/  IMAD.MOV.U32 R16, RZ, RZ, R8 ;  /* 0x000000ffff107224 */ /* 0x008fe400078e0008 */
[----:B------:R-:W-:Y:S02]  /*5c50*/  IMAD.MOV.U32 R17, RZ, RZ, R9 ;  /* 0x000000ffff117224 */ /* 0x000fe400078e0009 */
[----:B------:R-:W3:Y:S01]  /*5c60*/  LDL.LU.64 R8, [R1+0x2b0] ;  /* 0x0002b00001087983 */ /* 0x000ee20000300a00 */
[----:B------:R-:W-:Y:S01]  /*5c70*/  IMAD.MOV.U32 R36, RZ, RZ, RZ ;  /* 0x000000ffff247224 */ /* 0x000fe200078e00ff */
[----:B------:R-:W-:Y:S02]  /*5c80*/  PRMT R27, RZ, 0x7610, R27 ;  /* 0x00007610ff1b7816 */ /* 0x000fe4000000001b */
[----:B------:R-:W-:-:S02]  /*5c90*/  PRMT R18, RZ, 0x7610, R18 ;  /* 0x00007610ff127816 */ /* 0x000fc40000000012 */
[C---:B------:R-:W-:Y:S01]  /*5ca0*/  @!P0 PRMT R27, R35.reuse, 0x7610, R27 ;  /* 0x00007610231b8816 */ /* 0x040fe2000000001b */
[----:B------:R-:W3:Y:S01]  /*5cb0*/  @!P2 LDG.E R36, desc[UR18][R40.64] ;  /* 0x000000122824a981 */ /* 0x000ee2000c1e1900 */
[----:B------:R-:W-:Y:S02]  /*5cc0*/  @!P0 PRMT R18, R35, 0x7632, R18 ;  /* 0x0000763223128816 */ /* 0x000fe40000000012 */
[----:B------:R-:W-:Y:S01]  /*5cd0*/  LOP3.LUT P0, RZ, R0, 0x800000, RZ, 0xc0, !PT ;  /* 0x0080000000ff7812 */ /* 0x000fe2000780c0ff */
        /* <DEDUP_REMOVED lines=8> */
[----:B------:R-:W-:-:S04]  /*5d60*/  PRMT R20, RZ, 0x7610, R20 ;  /* 0x00007610ff147816 */ /* 0x000fc80000000014 */
[----:B------:R-:W-:Y:S02]  /*5d70*/  @!P2 PRMT R20, R36, 0x7632, R20 ;  /* 0x000076322414a816 */ /* 0x000fe40000000014 */
[----:B------:R-:W-:-:S03]  /*5d80*/  LOP3.LUT P3, RZ, R0, 0x1000000, RZ, 0xc0, !PT ;  /* 0x0100000000ff7812 */ /* 0x000fc6000786c0ff */
[----:B------:R4:W-:Y:S01]  /*5d90*/  STL.S16 [R1+0x298], R20 ;  /* 0x0002981401007387 */ /* 0x0009e20000100600 */
[----:B------:R-:W-:Y:S01]  /*5da0*/  PRMT R26, RZ, 0x7610, R26 ;  /* 0x00007610ff1a7816 */ /* 0x000fe2000000001a */
[----:B----4-:R-:W-:-:S03]  /*5db0*/  HFMA2 R20, -RZ, RZ, 0, 0 ;  /* 0x00000000ff147431 */ /* 0x010fc600000001ff */
[----:B------:R-:W-:Y:S01]  /*5dc0*/  @!P2 PRMT R26, R36, 0x7610, R26 ;  /* 0x00007610241aa816 */ /* 0x000fe2000000001a */
[----:B------:R4:W-:Y:S04]  /*5dd0*/  STL.S16 [R1+0x270], R27 ;  /* 0x0002701b01007387 */ /* 0x0009e80000100600 */
[----:B------:R4:W-:Y:S04]  /*5de0*/  STL.S16 [R1+0x28c], R26 ;  /* 0x00028c1a01007387 */ /* 0x0009e80000100600 */
[----:B------:R-:W3:Y:S01]  /*5df0*/  @!P3 LDG.E R20, desc[UR18][R40.64] ;  /* 0x000000122814b981 */ /* 0x000ee2000c1e1900 */
[----:B----4-:R-:W-:-:S02]  /*5e00*/  IMAD.MOV.U32 R27, RZ, RZ, R5 ;  /* 0x000000ffff1b7224 */ /* 0x010fc400078e0005 */
[----:B------:R-:W-:Y:S02]  /*5e10*/  IMAD.MOV.U32 R26, RZ, RZ, R4 ;  /* 0x000000ffff1a7224 */ /* 0x000fe400078e0004 */
[----:B------:R-:W4:Y:S04]  /*5e20*/  LDL.LU.64 R4, [R1+0x2a0] ;  /* 0x0002a00001047983 */ /* 0x000f280000300a00 */
[----:B------:R-:W4:Y:S01]  /*5e30*/  LDL.LU.64 R40, [R1+0x278] ;  /* 0x0002780001287983 */ /* 0x000f220000300a00 */
[----:B0-----:R-:W-:Y:S02]  /*5e40*/  PRMT R13, RZ, 0x7610, R13 ;  /* 0x00007610ff0d7816 */ /* 0x001fe4000000000d */
[----:B------:R-:W-:Y:S02]  /*5e50*/  PRMT R12, RZ, 0x7610, R12 ;  /* 0x00007610ff0c7816 */ /* 0x000fe4000000000c */
[----:B------:R-:W-:-:S02]  /*5e60*/  @!P6 PRMT R13, R10, 0x7610, R13 ;  /* 0x000076100a0de816 */ /* 0x000fc4000000000d */
        /* <DEDUP_REMOVED lines=13> */
[----:B------:R-:W-:Y:S02]  /*5f40*/  LOP3.LUT P1, RZ, R0, 0x400000, RZ, 0xc0, !PT ;  /* 0x0040000000ff7812 */ /* 0x000fe4000782c0ff */
[----:B------:R-:W-:Y:S01]  /*5f50*/  @!P5 PRMT R21, R2, 0x7632, R21 ;  /* 0x000076320215d816 */ /* 0x000fe20000000015 */
[----:B------:R-:W-:Y:S01]  /*5f60*/  IMAD.MOV.U32 R19, RZ, RZ, RZ ;  /* 0x000000ffff137224 */ /* 0x000fe200078e00ff */
[C---:B------:R-:W-:Y:S02]  /*5f70*/  LOP3.LUT P5, RZ, R0.reuse, 0x80000, RZ, 0xc0, !PT ;  /* 0x0008000000ff7812 */ /* 0x040fe400078ac0ff */
[----:B------:R-:W-:Y:S01]  /*5f80*/  LOP3.LUT P2, RZ, R0, 0x200000, RZ, 0xc0, !PT ;  /* 0x0020000000ff7812 */ /* 0x000fe2000784c0ff */
[----:B------:R0:W-:Y:S01]  /*5f90*/  STL.S16 [R1+0x29c], R21 ;  /* 0x00029c1501007387 */ /* 0x0001e20000100600 */
[----:B------:R-:W-:Y:S02]  /*5fa0*/  PRMT R59, RZ, 0x7610, R59 ;  /* 0x00007610ff3b7816 */ /* 0x000fe4000000003b */
[----:B------:R-:W-:-:S02]  /*5fb0*/  PRMT R58, RZ, 0x7610, R58 ;  /* 0x00007610ff3a7816 */ /* 0x000fc4000000003a */
[C---:B---3--:R-:W-:Y:S01]  /*5fc0*/  @!P3 PRMT R59, R20.reuse, 0x7610, R59 ;  /* 0x00007610143bb816 */ /* 0x048fe2000000003b */
[----:B----4-:R1:W3:Y:S01]  /*5fd0*/  @!P6 LDG.E R19, desc[UR18][R40.64] ;  /* 0x000000122813e981 */ /* 0x0102e2000c1e1900 */
[----:B0-----:R-:W-:Y:S01]  /*5fe0*/  IMAD.MOV.U32 R21, RZ, RZ, RZ ;  /* 0x000000ffff157224 */ /* 0x001fe200078e00ff */
[----:B------:R-:W-:Y:S02]  /*5ff0*/  @!P3 PRMT R58, R20, 0x7632, R58 ;  /* 0x00007632143ab816 */ /* 0x000fe4000000003a */
[----:B------:R-:W-:-:S03]  /*6000*/  MOV R22, RZ ;  /* 0x000000ff00167202 */ /* 0x000fc60000000f00 */
[----:B------:R0:W4:Y:S01]  /*6010*/  @!P1 LDG.E R21, desc[UR18][R4.64] ;  /* 0x0000001204159981 */ /* 0x000122000c1e1900 */
[----:B-1----:R-:W-:-:S03]  /*6020*/  CS2R R40, SRZ ;  /* 0x0000000000287805 */ /* 0x002fc6000001ff00 */
        /* <DEDUP_REMOVED lines=34> */
[----:B------:R-:W-:-:S03]  /*6250*/  LOP3.LUT P0, RZ, R0, 0x10000, RZ, 0xc0, !PT ;  /* 0x0001000000ff7812 */ /* 0x000fc6000780c0ff */
[----:B------:R0:W-:Y:S01]  /*6260*/  STL.S16 [R1+0x258], R47 ;  /* 0x0002582f01007387 */ /* 0x0001e20000100600 */
[C---:B------:R-:W-:Y:S02]  /*6270*/  LOP3.LUT P1, RZ, R0.reuse, 0x8000, RZ, 0xc0, !PT ;  /* 0x0000800000ff7812 */ /* 0x040fe4000782c0ff */
[----:B------:R-:W-:Y:S02]  /*6280*/  LOP3.LUT P3, RZ, R0, 0x20000, RZ, 0xc0, !PT ;  /* 0x0002000000ff7812 */ /* 0x000fe4000786c0ff */
[----:B------:R-:W-:Y:S01]  /*6290*/  @!P6 PRMT R49, R19, 0x7610, R49 ;  /* 0x000076101331e816 */ /* 0x000fe20000000031 */
[----:B0-----:R-:W-:Y:S01]  /*62a0*/  HFMA2 R47, -RZ, RZ, 0, 0 ;  /* 0x00000000ff2f7431 */ /* 0x001fe200000001ff */
[----:B---3--:R-:W-:-:S03]  /*62b0*/  @!P4 PRMT R46, R41, 0x7632, R46 ;  /* 0x00007632292ec816 */ /* 0x008fc6000000002e */
[----:B------:R0:W-:Y:S04]  /*62c0*/  STL.S16 [R1+0x25c], R49 ;  /* 0x00025c3101007387 */ /* 0x0001e80000100600 */
[----:B------:R1:W-:Y:S01]  /*62d0*/  STL.S16 [R1+0x23c], R46 ;  /* 0x00023c2e01007387 */ /* 0x0003e20000100600 */
[----:B0-----:R-:W-:Y:S02]  /*62e0*/  IMAD.MOV.U32 R49, RZ, RZ, RZ ;  /* 0x000000ffff317224 */ /* 0x001fe400078e00ff */
[----:B-1----:R-:W-:Y:S01]  /*62f0*/  IMAD.MOV.U32 R46, RZ, RZ, RZ ;  /* 0x000000ffff2e7224 */ /* 0x002fe200078e00ff */
        /* <DEDUP_REMOVED lines=27> */
[----:B0-----:R-:W-:-:S06]  /*64b0*/  MOV R45, RZ ;  /* 0x000000ff002d7202 */ /* 0x001fcc0000000f00 */
[----:B---3--:R-:W3:Y:S04]  /*64c0*/  @!P6 LDG.E R45, desc[UR18][R12.64] ;  /* 0x000000120c2de981 */ /* 0x008ee8000c1e1900 */
[----:B------:R-:W4:Y:S04]  /*64d0*/  LDL.LU.64 R12, [R1+0x1d0] ;  /* 0x0001d000010c7983 */ /* 0x000f280000300a00 */
[----:B--2---:R-:W2:Y:S04]  /*64e0*/  @!P5 LDG.E R10, desc[UR18][R4.64] ;  /* 0x00000012040ad981 */ /* 0x004ea8000c1e1900 */
[----:B------:R-:W3:Y:S01]  /*64f0*/  LDL.LU.64 R4, [R1+0x1b8] ;  /* 0x0001b80001047983 */ /* 0x000ee20000300a00 */
[----:B------:R-:W-:-:S02]  /*6500*/  PRMT R48, RZ, 0x7610, R48 ;  /* 0x00007610ff307816 */ /* 0x000fc40000000030 */
[----:B------:R-:W-:Y:S02]  /*6510*/  LOP3.LUT P2, RZ, R0, 0x4000, RZ, 0xc0, !PT ;  /* 0x0000400000ff7812 */ /* 0x000fe4000784c0ff */
[----:B------:R-:W-:Y:S02]  /*6520*/  @!P3 PRMT R48, R49, 0x7610, R48 ;  /* 0x000076103130b816 */ /* 0x000fe40000000030 */
[----:B------:R-:W-:-:S03]  /*6530*/  PRMT R52, RZ, 0x7610, R52 ;  /* 0x00007610ff347816 */ /* 0x000fc60000000034 */
[----:B------:R0:W-:Y:S01]  /*6540*/  STL.S16 [R1+0x224], R48 ;  /* 0x0002243001007387 */ /* 0x0001e20000100600 */
[----:B------:R-:W-:Y:S02]  /*6550*/  @!P4 PRMT R52, R41, 0x7610, R52 ;  /* 0x000076102934c816 */ /* 0x000fe40000000034 */
[----:B------:R-:W-:Y:S01]  /*6560*/  LOP3.LUT P4, RZ, R0, 0x800, RZ, 0xc0, !PT ;  /* 0x0000080000ff7812 */ /* 0x000fe2000788c0ff */
[----:B0-----:R-:W-:-:S06]  /*6570*/  IMAD.MOV.U32 R48, RZ, RZ, RZ ;  /* 0x000000ffff307224 */ /* 0x001fcc00078e00ff */
[----:B------:R-:W2:Y:S01]  /*6580*/  @!P2 LDG.E R48, desc[UR18][R58.64] ;  /* 0x000000123a30a981 */ /* 0x000ea2000c1e1900 */
[----:B------:R-:W-:-:S03]  /*6590*/  PRMT R6, RZ, 0x7610, R6 ;  /* 0x00007610ff067816 */ /* 0x000fc60000000006 */
[----:B------:R0:W-:Y:S01]  /*65a0*/  STL [R1+0x88], R2 ;  /* 0x0000880201007387 */ /* 0x0001e20000100800 */
[----:B------:R-:W-:Y:S02]  /*65b0*/  @!P1 PRMT R6, R46, 0x7610, R6 ;  /* 0x000076102e069816 */ /* 0x000fe40000000006 */
[----:B------:R-:W-:Y:S01]  /*65c0*/  LOP3.LUT P1, RZ, R0, 0x100, RZ, 0xc0, !PT ;  /* 0x0000010000ff7812 */ /* 0x000fe2000782c0ff */
[----:B------:R1:W-:Y:S04]  /*65d0*/  STL [R1+0x70], R30 ;  /* 0x0000701e01007387 */ /* 0x0003e80000100800 */
[----:B------:R1:W-:Y:S01]  /*65e0*/  STL [R1+0x94], R23 ;  /* 0x0000941701007387 */ /* 0x0003e20000100800 */
[----:B0-----:R-:W-:-:S03]  /*65f0*/  IMAD.MOV.U32 R2, RZ, RZ, RZ ;  /* 0x000000ffff027224 */ /* 0x001fc600078e00ff */
[----:B------:R0:W-:Y:S01]  /*6600*/  STL [R1+0x90], R20 ;  /* 0x0000901401007387 */ /* 0x0001e20000100800 */
[----:B-1----:R-:W-:-:S03]  /*6610*/  PRMT R30, RZ, 0x7610, R30 ;  /* 0x00007610ff1e7816 */ /* 0x002fc6000000001e */
[----:B------:R-:W2:Y:S01]  /*6620*/  @!P4 LDG.E R2, desc[UR18][R8.64] ;  /* 0x000000120802c981 */ /* 0x000ea2000c1e1900 */
[----:B------:R-:W-:Y:S01]  /*6630*/  @!P0 PRMT R30, R47, 0x7632, R30 ;  /* 0x000076322f1e8816 */ /* 0x000fe2000000001e */
[----:B------:R-:W-:Y:S01]  /*6640*/  IMAD.MOV.U32 R23, RZ, RZ, RZ ;  /* 0x000000ffff177224 */ /* 0x000fe200078e00ff */
[----:B------:R-:W-:Y:S01]  /*6650*/  LOP3.LUT P0, RZ, R0, 0x200, RZ, 0xc0, !PT ;  /* 0x0000020000ff7812 */ /* 0x000fe2000780c0ff */
[----:B------:R-:W2:Y:S01]  /*6660*/  LDL.LU.64 R58, [R1+0x1e0] ;  /* 0x0001e000013a7983 */ /* 0x000ea20000300a00 */
[----:B0-----:R-:W-:-:S11]  /*6670*/  IMAD.MOV.U32 R20, RZ, RZ, RZ ;  /* 0x000000ffff147224 */ /* 0x001fd600078e00ff */
[----:B----4-:R-:W4:Y:S04]  /*6680*/  @!P0 LDG.E R20, desc[UR18][R12.64] ;  /* 0x000000120c148981 */ /* 0x010f28000c1e1900 */
[----:B------:R-:W4:Y:S04]  /*6690*/  LDL.LU.64 R12, [R1+0x190] ;  /* 0x00019000010c7983 */ /* 0x000f280000300a00 */
[----:B---3--:R-:W3:Y:S04]  /*66a0*/  @!P1 LDG.E R23, desc[UR18][R4.64] ;  /* 0x0000001204179981 */ /* 0x008ee8000c1e1900 */
[----:B------:R-:W3:Y:S01]  /*66b0*/  LDL.LU.64 R4, [R1+0x178] ;  /* 0x0001780001047983 */ /* 0x000ee20000300a00 */
[----:B------:R-:W-:-:S03]  /*66c0*/  PRMT R7, RZ, 0x7610, R7 ;  /* 0x00007610ff077816 */ /* 0x000fc60000000007 */
[----:B------:R0:W-:Y:S02]  /*66d0*/  STL [R1+0x50], R11 ;  /* 0x0000500b01007387 */ /* 0x0001e40000100800 */
[----:B0-----:R-:W-:Y:S02]  /*66e0*/  PRMT R11, RZ, 0x7610, R11 ;  /* 0x00007610ff0b7816 */ /* 0x001fe4000000000b */
[C---:B--2---:R-:W-:Y:S02]  /*66f0*/  @!P2 PRMT R7, R48.reuse, 0x7632, R7 ;  /* 0x000076323007a816 */ /* 0x044fe40000000007 */
[----:B------:R-:W-:Y:S02]  /*6700*/  @!P2 PRMT R11, R48, 0x7610, R11 ;  /* 0x00007610300ba816 */ /* 0x000fe4000000000b */
[----:B------:R-:W-:Y:S01]  /*6710*/  LOP3.LUT P2, RZ, R0, 0x80, RZ, 0xc0, !PT ;  /* 0x0000008000ff7812 */ /* 0x000fe2000784c0ff */
[----:B------:R0:W-:Y:S01]  /*6720*/  STL [R1+0x98], R21 ;  /* 0x0000981501007387 */ /* 0x0001e20000100800 */
[----:B------:R-:W-:-:S03]  /*6730*/  PRMT R37, RZ, 0x7610, R37 ;  /* 0x00007610ff257816 */ /* 0x000fc60000000025 */
[----:B------:R1:W-:Y:S01]  /*6740*/  STL [R1+0x78], R35 ;  /* 0x0000782301007387 */ /* 0x0003e20000100800 */
[----:B0-----:R-:W-:Y:S02]  /*6750*/  MOV R21, RZ ;  /* 0x000000ff00157202 */ /* 0x001fe40000000f00 */
[----:B-1----:R-:W-:Y:S02]  /*6760*/  PRMT R35, RZ, 0x7610, R35 ;  /* 0x00007610ff237816 */ /* 0x002fe40000000023 */
[----:B------:R-:W-:-:S03]  /*6770*/  @!P4 PRMT R37, R2, 0x7632, R37 ;  /* 0x000076320225c816 */ /* 0x000fc60000000025 */
[----:B------:R-:W2:Y:S01]  /*6780*/  @!P2 LDG.E R21, desc[UR18][R26.64] ;  /* 0x000000121a15a981 */ /* 0x000ea2000c1e1900 */
[----:B------:R-:W-:Y:S02]  /*6790*/  @!P4 PRMT R35, R2, 0x7610, R35 ;  /* 0x000076100223c816 */ /* 0x000fe40000000023 */
[C---:B------:R-:W-:Y:S01]  /*67a0*/  LOP3.LUT P4, RZ, R0.reuse, 0x10, RZ, 0xc0, !PT ;  /* 0x0000001000ff7812 */ /* 0x040fe2000788c0ff */
[----:B------:R0:W-:Y:S01]  /*67b0*/  STL [R1+0x6c], R34 ;  /* 0x00006c2201007387 */ /* 0x0001e20000100800 */
[----:B------:R-:W-:-:S03]  /*67c0*/  LOP3.LUT P3, RZ, R0, 0x400, RZ, 0xc0, !PT ;  /* 0x0000040000ff7812 */ /* 0x000fc6000786c0ff */
[----:B------:R1:W-:Y:S04]  /*67d0*/  STL [R1+0x80], R36 ;  /* 0x0000802401007387 */ /* 0x0003e80000100800 */
[----:B------:R1:W-:Y:S01]  /*67e0*/  STL.S16 [R1+0x218], R30 ;  /* 0x0002181e01007387 */ /* 0x0003e20000100600 */
[----:B0-----:R-:W-:-:S03]  /*67f0*/  PRMT R34, RZ, 0x7610, R34 ;  /* 0x00007610ff227816 */ /* 0x001fc60000000022 */
[----:B------:R0:W-:Y:S01]  /*6800*/  STL [R1+0xa4], R40 ;  /* 0x0000a42801007387 */ /* 0x0001e20000100800 */
[----:B-1----:R-:W-:Y:S02]  /*6810*/  PRMT R36, RZ, 0x7610, R36 ;  /* 0x00007610ff247816 */ /* 0x002fe40000000024 */
[C---:B------:R-:W-:Y:S02]  /*6820*/  @!P5 PRMT R34, R10.reuse, 0x7632, R34 ;  /* 0x000076320a22d816 */ /* 0x040fe40000000022 */
[----:B------:R-:W-:Y:S01]  /*6830*/  CS2R R8, SRZ ;  /* 0x0000000000087805 */ /* 0x000fe2000001ff00 */
[----:B------:R-:W-:Y:S01]  /*6840*/  HFMA2 R30, -RZ, RZ, 0, 0 ;  /* 0x00000000ff1e7431 */ /* 0x000fe200000001ff */
[----:B------:R-:W-:Y:S01]  /*6850*/  @!P5 PRMT R36, R10, 0x7610, R36 ;  /* 0x000076100a24d816 */ /* 0x000fe20000000024 */
[----:B------:R-:W-:Y:S01]  /*6860*/  STL [R1+0x9c], R22 ;  /* 0x00009c1601007387 */ /* 0x000fe20000100800 */
[----:B------:R-:W-:Y:S01]  /*6870*/  LOP3.LUT P5, RZ, R0, 0x20, RZ, 0xc0, !PT ;  /* 0x0000002000ff7812 */ /* 0x000fe200078ac0ff */
[----:B0-----:R-:W-:-:S02]  /*6880*/  IMAD.MOV.U32 R40, RZ, RZ, RZ ;  /* 0x000000ffff287224 */ /* 0x001fc400078e00ff */
[----:B------:R0:W-:Y:S04]  /*6890*/  STL [R1+0xa0], R19 ;  /* 0x0000a01301007387 */ /* 0x0001e80000100800 */
[----:B------:R-:W2:Y:S01]  /*68a0*/  @!P3 LDG.E R30, desc[UR18][R58.64] ;  /* 0x000000123a1eb981 */ /* 0x000ea2000c1e1900 */
[----:B------:R-:W-:Y:S02]  /*68b0*/  PRMT R38, RZ, 0x7610, R38 ;  /* 0x00007610ff267816 */ /* 0x000fe40000000026 */
[----:B------:R-:W-:Y:S01]  /*68c0*/  PRMT R39, RZ, 0x7610, R39 ;  /* 0x00007610ff277816 */ /* 0x000fe20000000027 */
[----:B------:R-:W-:Y:S04]  /*68d0*/  STL [R1+0x58], R24 ;  /* 0x0000581801007387 */ /* 0x000fe80000100800 */
[----:B------:R1:W-:Y:S04]  /*68e0*/  STL [R1+0x7c], R29 ;  /* 0x00007c1d01007387 */ /* 0x0003e80000100800 */
        /* <DEDUP_REMOVED lines=11> */
[----:B------:R-:W-:Y:S02]  /*69a0*/  @!P6 PRMT R39, R45, 0x7632, R39 ;  /* 0x000076322d27e816 */ /* 0x000fe40000000027 */
[----:B------:R-:W-:Y:S02]  /*69b0*/  LOP3.LUT P6, RZ, R0, 0x40, RZ, 0xc0, !PT ;  /* 0x0000004000ff7812 */ /* 0x000fe400078cc0ff */
[----:B-1----:R-:W-:Y:S02]  /*69c0*/  PRMT R29, RZ, 0x7610, R29 ;  /* 0x00007610ff1d7816 */ /* 0x002fe4000000001d */
[----:B------:R-:W-:Y:S01]  /*69d0*/  PRMT R24, RZ, 0x7610, R24 ;  /* 0x00007610ff187816 */ /* 0x000fe20000000018 */
[----:B------:R-:W-:Y:S01]  /*69e0*/  IMAD.MOV.U32 R46, RZ, RZ, RZ ;  /* 0x000000ffff2e7224 */ /* 0x000fe200078e00ff */
[----:B------:R-:W-:-:S02]  /*69f0*/  @!P1 PRMT R29, R23, 0x7610, R29 ;  /* 0x00007610171d9816 */ /* 0x000fc4000000001d */
        /* <DEDUP_REMOVED lines=29> */
[----:B-1----:R-:W-:Y:S02]  /*6bd0*/  HFMA2 R52, -RZ, RZ, 0, 0 ;  /* 0x00000000ff347431 */ /* 0x002fe400000001ff */
[----:B------:R-:W-:Y:S01]  /*6be0*/  IMAD.MOV.U32 R0, RZ, RZ, RZ ;  /* 0x000000ffff007224 */ /* 0x000fe200078e00ff */
[----:B------:R-:W-:Y:S01]  /*6bf0*/  PRMT R54, RZ, 0x7610, R54 ;  /* 0x00007610ff367816 */ /* 0x000fe20000000036 */
[----:B------:R1:W-:Y:S04]  /*6c00*/  STL [R1+0xc0], R10 ;  /* 0x0000c00a01007387 */ /* 0x0003e80000100800 */
[----:B------:R-:W3:Y:S01]  /*6c10*/  @!P3 LDG.E R0, desc[UR18][R26.64] ;  /* 0x000000121a00b981 */ /* 0x000ee2000c1e1900 */
[----:B0-----:R-:W-:-:S03]  /*6c20*/  PRMT R49, RZ, 0x7610, R49 ;  /* 0x00007610ff317816 */ /* 0x001fc60000000031 */
[----:B------:R0:W-:Y:S01]  /*6c30*/  STL [R1+0xbc], R45 ;  /* 0x0000bc2d01007387 */ /* 0x0001e20000100800 */
[----:B-1----:R-:W-:Y:S01]  /*6c40*/  IMAD.MOV.U32 R10, RZ, RZ, RZ ;  /* 0x000000ffff0a7224 */ /* 0x002fe200078e00ff */
[----:B------:R-:W-:Y:S02]  /*6c50*/  PRMT R42, RZ, 0x7610, R42 ;  /* 0x00007610ff2a7816 */ /* 0x000fe4000000002a */
[----:B------:R1:W-:Y:S04]  /*6c60*/  STL [R1+0x2c], R44 ;  /* 0x00002c2c01007387 */ /* 0x0003e80000100800 */
[----:B------:R-:W3:Y:S01]  /*6c70*/  LDL.LU.64 R26, [R1+0x130] ;  /* 0x00013000011a7983 */ /* 0x000ee20000300a00 */
[----:B0-----:R-:W-:Y:S01]  /*6c80*/  IMAD.MOV.U32 R45, RZ, RZ, RZ ;  /* 0x000000ffff2d7224 */ /* 0x001fe200078e00ff */
[----:B------:R-:W-:-:S02]  /*6c90*/  PRMT R43, RZ, 0x7610, R43 ;  /* 0x00007610ff2b7816 */ /* 0x000fc4000000002b */
[----:B------:R0:W-:Y:S04]  /*6ca0*/  STL [R1+0xa8], R41 ;  /* 0x0000a82901007387 */ /* 0x0001e80000100800 */
[----:B------:R0:W-:Y:S04]  /*6cb0*/  STL [R1+0x20], R57 ;  /* 0x0000203901007387 */ /* 0x0001e80000100800 */
[----:B------:R0:W-:Y:S01]  /*6cc0*/  STL [R1+0xc4], R2 ;  /* 0x0000c40201007387 */ /* 0x0001e20000100800 */
[----:B------:R-:W-:-:S03]  /*6cd0*/  PRMT R51, RZ, 0x7610, R51 ;  /* 0x00007610ff337816 */ /* 0x000fc60000000033 */
        /* <DEDUP_REMOVED lines=17> */
[----:B-1----:R-:W-:Y:S02]  /*6df0*/  PRMT R44, RZ, 0x7610, R44 ;  /* 0x00007610ff2c7816 */ /* 0x002fe4000000002c */
[----:B0-----:R-:W-:Y:S02]  /*6e00*/  PRMT R41, RZ, 0x7610, R41 ;  /* 0x00007610ff297816 */ /* 0x001fe40000000029 */
        /* <DEDUP_REMOVED lines=11> */
[----:B------:R-:W-:Y:S01]  /*6ec0*/  HFMA2 R2, -RZ, RZ, 0, 0 ;  /* 0x00000000ff027431 */ /* 0x000fe200000001ff */
[----:B------:R-:W-:Y:S02]  /*6ed0*/  PRMT R55, RZ, 0x7610, R55 ;  /* 0x00007610ff377816 */ /* 0x000fe40000000037 */
[----:B------:R-:W-:Y:S02]  /*6ee0*/  MOV R48, RZ ;  /* 0x000000ff00307202 */ /* 0x000fe40000000f00 */
[----:B--2---:R-:W-:-:S02]  /*6ef0*/  @!P0 PRMT R51, R52, 0x7610, R51 ;  /* 0x0000761034338816 */ /* 0x004fc40000000033 */
[----:B------:R-:W-:Y:S02]  /*6f00*/  PRMT R58, RZ, 0x7610, R58 ;  /* 0x00007610ff3a7816 */ /* 0x000fe4000000003a */
[----:B------:R-:W-:Y:S02]  /*6f10*/  PRMT R59, RZ, 0x7610, R59 ;  /* 0x00007610ff3b7816 */ /* 0x000fe4000000003b */
[C---:B------:R-:W-:Y:S02]  /*6f20*/  @!P4 PRMT R58, R40.reuse, 0x7610, R58 ;  /* 0x00007610283ac816 */ /* 0x040fe4000000003a */
[----:B------:R-:W-:Y:S02]  /*6f30*/  @!P4 PRMT R59, R40, 0x7632, R59 ;  /* 0x00007632283bc816 */ /* 0x000fe4000000003b */
[----:B------:R-:W-:Y:S02]  /*6f40*/  LOP3.LUT P4, RZ, R3, 0x80000000, RZ, 0xc0, !PT ;  /* 0x8000000003ff7812 */ /* 0x000fe4000788c0ff */
[----:B------:R-:W-:-:S02]  /*6f50*/  @!P0 PRMT R55, R52, 0x7632, R55 ;  /* 0x0000763234378816 */ /* 0x000fc40000000037 */
        /* <DEDUP_REMOVED lines=9> */
[----:B0-----:R-:W-:-:S06]  /*6ff0*/  IMAD.MOV.U32 R14, RZ, RZ, RZ ;  /* 0x000000ffff0e7224 */ /* 0x001fcc00078e00ff */
[----:B------:R3:W4:Y:S02]  /*7000*/  @!P5 LDG.E R14, desc[UR18][R12.64] ;  /* 0x000000120c0ed981 */ /* 0x000724000c1e1900 */
[----:B---3--:R-:W-:Y:S01]  /*7010*/  IMAD.U32 R13, R17, 0x10000, RZ ;  /* 0x00010000110d7824 */ /* 0x008fe200078e00ff */
[----:B------:R-:W-:Y:S02]  /*7020*/  SHF.L.U32 R17, R27, 0x10, RZ ;  /* 0x000000101b117819 */ /* 0x000fe400000006ff */
[----:B--2---:R-:W-:Y:S01]  /*7030*/  SHF.L.U32 R12, R15, 0x10, RZ ;  /* 0x000000100f0c7819 */ /* 0x004fe200000006ff */
[----:B------:R-:W-:-:S04]  /*7040*/  IMAD.U32 R15, R4, 0x10000, RZ ;  /* 0x00010000040f7824 */ /* 0x000fc800078e00ff */
        /* <DEDUP_REMOVED lines=9> */
[----:B------:R-:W-:Y:S02]  /*70e0*/  IMAD.U32 R15, R26, 0x10000, RZ ;  /* 0x000100001a0f7824 */ /* 0x000fe400078e00ff */
[----:B--2---:R-:W-:-:S04]  /*70f0*/  IMAD.U32 R13, R17, 0x10000, RZ ;  /* 0x00010000110d7824 */ /* 0x004fc800078e00ff */
[----:B------:R-:W-:Y:S01]  /*7100*/  FMUL.FTZ R26, R13, R13 ;  /* 0x0000000d0d1a7220 */ /* 0x000fe20000410000 */
[----:B------:R-:W-:-:S03]  /*7110*/  FADD.FTZ R13, R15, R13 ;  /* 0x0000000d0f0d7221 */ /* 0x000fc60000010000 */
[----:B------:R-:W-:Y:S02]  /*7120*/  FFMA.FTZ R15, R15, R15, R26 ;  /* 0x0000000f0f0f7223 */ /* 0x000fe4000001001a */
[----:B------:R-:W2:Y:S01]  /*7130*/  LDL.LU R26, [R1+0x2d8] ;  /* 0x0002d800011a7983 */ /* 0x000ea20000300800 */
[----:B------:R-:W-:Y:S01]  /*7140*/  FADD.FTZ R17, RZ, R27 ;  /* 0x0000001bff117221 */ /* 0x000fe20000010000 */
[----:B------:R-:W-:Y:S01]  /*7150*/  FADD.FTZ R12, R12, R13 ;  /* 0x0000000d0c0c7221 */ /* 0x000fe20000010000 */
[----:B------:R-:W-:Y:S01]  /*7160*/  SHF.L.U32 R13, R5, 0x10, RZ ;  /* 0x00000010050d7819 */ /* 0x000fe200000006ff */
        /* <DEDUP_REMOVED lines=8> */
[C---:B------:R-:W-:Y:S01]  /*71f0*/  FADD.FTZ R13, R26.reuse, R13 ;  /* 0x0000000d1a0d7221 */ /* 0x040fe20000010000 */
[----:B------:R-:W-:Y:S02]  /*7200*/  FFMA.FTZ R17, R26, R26, R17 ;  /* 0x0000001a1a117223 */ /* 0x000fe40000010011 */
[----:B------:R-:W2:Y:S01]  /*7210*/  LDL.LU R26, [R1+0x12c] ;  /* 0x00012c00011a7983 */ /* 0x000ea20000300800 */
[----:B------:R-:W-:-:S03]  /*7220*/  FADD.FTZ R12, R12, R13 ;  /* 0x0000000d0c0c7221 */ /* 0x000fc60000010000 */
[----:B------:R-:W4:Y:S01]  /*7230*/  LDL.LU R13, [R1+0x138] ;  /* 0x00013800010d7983 */ /* 0x000f220000300800 */
[----:B------:R-:W-:Y:S01]  /*7240*/  FADD.FTZ R15, R15, R17 ;  /* 0x000000110f0f7221 */ /* 0x000fe20000010000 */
[----:B---3--:R-:W-:Y:S01]  /*7250*/  IMAD.U32 R27, R27, 0x10000, RZ ;  /* 0x000100001b1b7824 */ /* 0x008fe200078e00ff */
[----:B--2---:R-:W-:Y:S01]  /*7260*/  SHF.L.U32 R17, R26, 0x10, RZ ;  /* 0x000000101a117819 */ /* 0x004fe200000006ff */
[----:B----4-:R-:W-:-:S04]  /*7270*/  IMAD.U32 R13, R13, 0x10000, RZ ;  /* 0x000100000d0d7824 */ /* 0x010fc800078e00ff */
[----:B------:R-:W-:Y:S01]  /*7280*/  FMUL.FTZ R26, R13, R13 ;  /* 0x0000000d0d1a7220 */ /* 0x000fe20000410000 */
[----:B------:R-:W-:-:S03]  /*7290*/  FADD.FTZ R13, R17, R13 ;  /* 0x0000000d110d7221 */ /* 0x000fc60000010000 */
[----:B------:R-:W-:Y:S01]  /*72a0*/  FFMA.FTZ R26, R17, R17, R26 ;  /* 0x00000011111a7223 */ /* 0x000fe2000001001a */
[----:B------:R-:W-:Y:S01]  /*72b0*/  FADD.FTZ R12, R12, R13 ;  /* 0x0000000d0c0c7221 */ /* 0x000fe20000010000 */
[----:B------:R-:W2:Y:S01]  /*72c0*/  LDL.LU R17, [R1+0x150] ;  /* 0x0001500001117983 */ /* 0x000ea20000300800 */
[----:B------:R-:W-:Y:S01]  /*72d0*/  FMUL.FTZ R13, R32, R32 ;  /* 0x00000020200d7220 */ /* 0x000fe20000410000 */
[----:B------:R-:W-:Y:S02]  /*72e0*/  FADD.FTZ R15, R15, R26 ;  /* 0x0000001a0f0f7221 */ /* 0x000fe40000010000 */
[----:B------:R-:W3:Y:S01]  /*72f0*/  LDL.LU R26, [R1+0x154] ;  /* 0x00015400011a7983 */ /* 0x000ee20000300800 */
[C---:B------:R-:W-:Y:S01]  /*7300*/  FADD.FTZ R32, R27.reuse, R32 ;  /* 0x000000201b207221 */ /* 0x040fe20000010000 */
[----:B------:R-:W-:Y:S02]  /*7310*/  FFMA.FTZ R13, R27, R27, R13 ;  /* 0x0000001b1b0d7223 */ /* 0x000fe4000001000d */
[----:B------:R-:W4:Y:S01]  /*7320*/  LDL.LU R27, [R1+0x13c] ;  /* 0x00013c00011b7983 */ /* 0x000f220000300800 */
[----:B------:R-:W-:Y:S01]  /*7330*/  FADD.FTZ R12, R12, R32 ;  /* 0x000000200c0c7221 */ /* 0x000fe20000010000 */
[----:B------:R-:W-:Y:S01]  /*7340*/  FADD.FTZ R13, R15, R13 ;  /* 0x0000000d0f0d7221 */ /* 0x000fe20000010000 */
[----:B------:R-:W-:-:S02]  /*7350*/  SHF.L.U32 R15, R4, 0x10, RZ ;  /* 0x00000010040f7819 */ /* 0x000fc400000006ff */
[----:B------:R-:W4:Y:S01]  /*7360*/  LDL.LU R4, [R1+0x18c] ;  /* 0x00018c0001047983 */ /* 0x000f220000300800 */
[----:B--2---:R-:W-:Y:S01]  /*7370*/  SHF.L.U32 R17, R17, 0x10, RZ ;  /* 0x0000001011117819 */ /* 0x004fe200000006ff */
[----:B---3--:R-:W-:-:S04]  /*7380*/  IMAD.U32 R26, R26, 0x10000, RZ ;  /* 0x000100001a1a7824 */ /* 0x008fc800078e00ff */
[----:B------:R-:W-:Y:S01]  /*7390*/  FMUL.FTZ R32, R17, R17 ;  /* 0x0000001111207220 */ /* 0x000fe20000410000 */
[C---:B------:R-:W-:Y:S01]  /*73a0*/  FADD.FTZ R17, R26.reuse, R17 ;  /* 0x000000111a117221 */ /* 0x040fe20000010000 */
[----:B----4-:R-:W-:Y:S02]  /*73b0*/  IMAD.U32 R27, R27, 0x10000, RZ ;  /* 0x000100001b1b7824 */ /* 0x010fe400078e00ff */
[----:B------:R-:W-:Y:S01]  /*73c0*/  FFMA.FTZ R32, R26, R26, R32 ;  /* 0x0000001a1a207223 */ /* 0x000fe20000010020 */
[----:B------:R-:W-:Y:S01]  /*73d0*/  FADD.FTZ R26, R12, R17 ;  /* 0x000000110c1a7221 */ /* 0x000fe20000010000 */
[----:B------:R-:W-:Y:S02]  /*73e0*/  FMUL.FTZ R17, R27, R27 ;  /* 0x0000001b1b117220 */ /* 0x000fe40000410000 */
        /* <DEDUP_REMOVED lines=11> */
[----:B---3--:R-:W-:Y:S01]  /*74a0*/  IMAD.U32 R15, R15, 0x10000, RZ ;  /* 0x000100000f0f7824 */ /* 0x008fe200078e00ff */
[----:B----4-:R-:W-:-:S03]  /*74b0*/  SHF.L.U32 R17, R17, 0x10, RZ ;  /* 0x0000001011117819 */ /* 0x010fc600000006ff */
[C---:B------:R-:W-:Y:S01]  /*74c0*/  FADD.FTZ R12, R15.reuse, R12 ;  /* 0x0000000c0f0c7221 */ /* 0x040fe20000010000 */
[----:B------:R-:W-:Y:S01]  /*74d0*/  FFMA.FTZ R26, R15, R15, R26 ;  /* 0x0000000f0f1a7223 */ /* 0x000fe2000001001a */
[----:B--2---:R-:W-:Y:S02]  /*74e0*/  IMAD.U32 R15, R32, 0x10000, RZ ;  /* 0x00010000200f7824 */ /* 0x004fe400078e00ff */
[----:B------:R-:W-:Y:S01]  /*74f0*/  FMUL.FTZ R32, R17, R17 ;  /* 0x0000001111207220 */ /* 0x000fe20000410000 */
[----:B------:R-:W-:Y:S01]  /*7500*/  FADD.FTZ R13, R13, R26 ;  /* 0x0000001a0d0d7221 */ /* 0x000fe20000010000 */
[C---:B------:R-:W-:Y:S01]  /*7510*/  FADD.FTZ R17, R15.reuse, R17 ;  /* 0x000000110f117221 */ /* 0x040fe20000010000 */
[----:B------:R-:W2:Y:S01]  /*7520*/  LDL.LU R26, [R1+0x180] ;  /* 0x00018000011a7983 */ /* 0x000ea20000300800 */
[----:B------:R-:W-:-:S03]  /*7530*/  FFMA.FTZ R32, R15, R15, R32 ;  /* 0x0000000f0f207223 */ /* 0x000fc60000010020 */
[----:B------:R-:W3:Y:S01]  /*7540*/  LDL.LU R15, [R1+0x184] ;  /* 0x00018400010f7983 */ /* 0x000ee20000300800 */
[----:B------:R-:W-:Y:S01]  /*7550*/  FADD.FTZ R12, R27, R12 ;  /* 0x0000000c1b0c7221 */ /* 0x000fe20000010000 */
[----:B------:R-:W-:Y:S02]  /*7560*/  FADD.FTZ R13, R13, R32 ;  /* 0x000000200d0d7221 */ /* 0x000fe40000010000 */
[----:B------:R-:W4:Y:S04]  /*7570*/  LDL.LU R27, [R1+0x198] ;  /* 0x00019800011b7983 */ /* 0x000f280000300800 */
[----:B------:R-:W4:Y:S01]  /*7580*/  LDL.LU R32, [R1+0x19c] ;  /* 0x00019c0001207983 */ /* 0x000f220000300800 */
[----:B------:R-:W-:Y:S01]  /*7590*/  FADD.FTZ R12, R12, R17 ;  /* 0x000000110c0c7221 */ /* 0x000fe20000010000 */
[----:B--2---:R-:W-:Y:S01]  /*75a0*/  SHF.L.U32 R26, R26, 0x10, RZ ;  /* 0x000000101a1a7819 */ /* 0x004fe200000006ff */
[----:B---3--:R-:W-:-:S04]  /*75b0*/  IMAD.U32 R15, R15, 0x10000, RZ ;  /* 0x000100000f0f7824 */ /* 0x008fc800078e00ff */
[----:B------:R-:W-:Y:S01]  /*75c0*/  FMUL.FTZ R17, R15, R15 ;  /* 0x0000000f0f117220 */ /* 0x000fe20000410000 */
[----:B------:R-:W-:Y:S01]  /*75d0*/  FADD.FTZ R15, R26, R15 ;  /* 0x0000000f1a0f7221 */ /* 0x000fe20000010000 */
[----:B----4-:R-:W-:Y:S02]  /*75e0*/  IMAD.U32 R27, R27, 0x10000, RZ ;  /* 0x000100001b1b7824 */ /* 0x010fe400078e00ff */
[----:B------:R-:W-:Y:S02]  /*75f0*/  IMAD.U32 R32, R32, 0x10000, RZ ;  /* 0x0001000020207824 */ /* 0x000fe400078e00ff */
[----:B------:R-:W-:Y:S01]  /*7600*/  FFMA.FTZ R17, R26, R26, R17 ;  /* 0x0000001a1a117223 */ /* 0x000fe20000010011 */
[----:B------:R-:W-:Y:S01]  /*7610*/  FADD.FTZ R12, R12, R15 ;  /* 0x0000000f0c0c7221 */ /* 0x000fe20000010000 */
[----:B------:R-:W-:Y:S01]  /*7620*/  FMUL.FTZ R26, R27, R27 ;  /* 0x0000001b1b1a7220 */ /* 0x000fe20000410000 */
[----:B------:R-:W-:Y:S01]  /*7630*/  SHF.L.U32 R15, R4, 0x10, RZ ;  /* 0x00000010040f7819 */ /* 0x000fe200000006ff */
        /* <DEDUP_REMOVED lines=17> */
[----:B--2---:R-:W-:-:S04]  /*7750*/  IMAD.U32 R12, R12, 0x10000, RZ ;  /* 0x000100000c0c7824 */ /* 0x004fc800078e00ff */
[----:B------:R-:W-:Y:S01]  /*7760*/  FMUL.FTZ R15, R12, R12 ;  /* 0x0000000c0c0f7220 */ /* 0x000fe20000410000 */
[----:B---3--:R-:W-:-:S05]  /*7770*/  SHF.L.U32 R17, R17, 0x10, RZ ;  /* 0x0000001011117819 */ /* 0x008fca00000006ff */
[C---:B------:R-:W-:Y:S01]  /*7780*/  FFMA.FTZ R15, R17.reuse, R17, R15 ;  /* 0x00000011110f7223 */ /* 0x040fe2000001000f */
[----:B----4-:R-:W-:Y:S02]  /*7790*/  IMAD.U32 R26, R26, 0x10000, RZ ;  /* 0x000100001a1a7824 */ /* 0x010fe400078e00ff */
[----:B------:R-:W-:Y:S01]  /*77a0*/  FADD.FTZ R12, R17, R12 ;  /* 0x0000000c110c7221 */ /* 0x000fe20000010000 */
[----:B------:R-:W-:Y:S02]  /*77b0*/  IMAD.U32 R17, R27, 0x10000, RZ ;  /* 0x000100001b117824 */ /* 0x000fe400078e00ff */
[----:B------:R-:W-:Y:S01]  /*77c0*/  FADD.FTZ R13, R13, R15 ;  /* 0x0000000f0d0d7221 */ /* 0x000fe20000010000 */
[----:B------:R-:W-:Y:S01]  /*77d0*/  FMUL.FTZ R27, R26, R26 ;  /* 0x0000001a1a1b7220 */ /* 0x000fe20000410000 */
[----:B------:R-:W2:Y:S01]  /*77e0*/  LDL.LU R15, [R1+0x1c4] ;  /* 0x0001c400010f7983 */ /* 0x000ea20000300800 */
[C---:B------:R-:W-:Y:S02]  /*77f0*/  FADD.FTZ R26, R17.reuse, R26 ;  /* 0x0000001a111a7221 */ /* 0x040fe40000010000 */
[----:B------:R-:W-:-:S02]  /*7800*/  FFMA.FTZ R27, R17, R17, R27 ;  /* 0x00000011111b7223 */ /* 0x000fc4000001001b */
[----:B------:R-:W3:Y:S01]  /*7810*/  LDL.LU R17, [R1+0x1c0] ;  /* 0x0001c00001117983 */ /* 0x000ee20000300800 */
[----:B------:R-:W-:-:S03]  /*7820*/  FADD.FTZ R12, R32, R12 ;  /* 0x0000000c200c7221 */ /* 0x000fc60000010000 */
[----:B------:R-:W4:Y:S01]  /*7830*/  LDL.LU R32, [R1+0x1d8] ;  /* 0x0001d80001207983 */ /* 0x000f220000300800 */
[----:B------:R-:W-:Y:S01]  /*7840*/  FADD.FTZ R12, R12, R26 ;  /* 0x0000001a0c0c7221 */ /* 0x000fe20000010000 */
[----:B------:R-:W-:Y:S01]  /*7850*/  FADD.FTZ R13, R13, R27 ;  /* 0x0000001b0d0d7221 */ /* 0x000fe20000010000 */
        /* <DEDUP_REMOVED lines=8> */
[----:B------:R-:W-:Y:S01]  /*78e0*/  FADD.FTZ R13, R13, R26 ;  /* 0x0000001a0d0d7221 */ /* 0x000fe20000010000 */
[----:B------:R-:W-:Y:S01]  /*78f0*/  FADD.FTZ R12, R12, R15 ;  /* 0x0000000f0c0c7221 */ /* 0x000fe20000010000 */
[----:B------:R-:W2:Y:S01]  /*7900*/  LDL.LU R26, [R1+0x1ec] ;  /* 0x0001ec00011a7983 */ /* 0x000ea20000300800 */
[C---:B------:R-:W-:Y:S01]  /*7910*/  FADD.FTZ R27, R32.reuse, R27 ;  /* 0x0000001b201b7221 */ /* 0x040fe20000010000 */
[----:B------:R-:W-:Y:S02]  /*7920*/  FFMA.FTZ R17, R32, R32, R17 ;  /* 0x0000002020117223 */ /* 0x000fe40000010011 */
        /* <DEDUP_REMOVED lines=8> */
[----:B--2---:R-:W-:Y:S01]  /*79b0*/  IMAD.U32 R26, R26, 0x10000, RZ ;  /* 0x000100001a1a7824 */ /* 0x004fe200078e00ff */
[----:B---3--:R-:W-:-:S03]  /*79c0*/  SHF.L.U32 R32, R32, 0x10, RZ ;  /* 0x0000001020207819 */ /* 0x008fc600000006ff */
[C---:B------:R-:W-:Y:S01]  /*79d0*/  FADD.FTZ R15, R26.reuse, R15 ;  /* 0x0000000f1a0f7221 */ /* 0x040fe20000010000 */
[----:B------:R-:W-:Y:S01]  /*79e0*/  FFMA.FTZ R12, R26, R26, R12 ;  /* 0x0000001a1a0c7223 */ /* 0x000fe2000001000c */
[----:B----4-:R-:W-:Y:S02]  /*79f0*/  IMAD.U32 R17, R17, 0x10000, RZ ;  /* 0x0001000011117824 */ /* 0x010fe400078e00ff */
[----:B------:R-:W-:Y:S01]  /*7a00*/  FADD.FTZ R27, R27, R15 ;  /* 0x0000000f1b1b7221 */ /* 0x000fe20000010000 */
[----:B------:R-:W-:Y:S01]  /*7a10*/  FMUL.FTZ R15, R32, R32 ;  /* 0x00000020200f7220 */ /* 0x000fe20000410000 */
[----:B------:R-:W-:Y:S01]  /*7a20*/  FADD.FTZ R12, R13, R12 ;  /* 0x0000000c0d0c7221 */ /* 0x000fe20000010000 */
[----:B------:R-:W2:Y:S04]  /*7a30*/  LDL.LU R26, [R1+0x20c] ;  /* 0x00020c00011a7983 */ /* 0x000ea80000300800 */
[----:B------:R-:W3:Y:S01]  /*7a40*/  LDL.LU R13, [R1+0x1f8] ;  /* 0x0001f800010d7983 */ /* 0x000ee20000300800 */
[C---:B------:R-:W-:Y:S01]  /*7a50*/  FFMA.FTZ R15, R17.reuse, R17, R15 ;  /* 0x00000011110f7223 */ /* 0x040fe2000001000f */
[----:B------:R-:W-:-:S03]  /*7a60*/  FADD.FTZ R32, R17, R32 ;  /* 0x0000002011207221 */ /* 0x000fc60000010000 */
        /* <DEDUP_REMOVED lines=10> */
[----:B------:R-:W-:-:S03]  /*7b10*/  IMAD.U32 R17, R32, 0x10000, RZ ;  /* 0x0001000020117824 */ /* 0x000fc600078e00ff */
[----:B------:R-:W-:Y:S01]  /*7b20*/  FADD.FTZ R12, R12, R26 ;  /* 0x0000001a0c0c7221 */ /* 0x000fe20000010000 */
[----:B------:R-:W-:Y:S01]  /*7b30*/  FMUL.FTZ R26, R15, R15 ;  /* 0x0000000f0f1a7220 */ /* 0x000fe20000410000 */
[----:B------:R-:W-:-:S03]  /*7b40*/  FADD.FTZ R15, R17, R15 ;  /* 0x0000000f110f7221 */ /* 0x000fc60000010000 */
[----:B------:R-:W-:Y:S02]  /*7b50*/  FFMA.FTZ R26, R17, R17, R26 ;  /* 0x00000011111a7223 */ /* 0x000fe4000001001a */
[----:B------:R-:W2:Y:S02]  /*7b60*/  LDL.LU R17, [R1+0x228] ;  /* 0x0002280001117983 */ /* 0x000ea40000300800 */
[----:B------:R-:W-:Y:S02]  /*7b70*/  FADD.FTZ R12, R12, R26 ;  /* 0x0000001a0c0c7221 */ /* 0x000fe40000010000 */
[----:B------:R-:W3:Y:S01]  /*7b80*/  LDL.LU R26, [R1+0x234] ;  /* 0x00023400011a7983 */ /* 0x000ee20000300800 */
[----:B------:R-:W-:Y:S01]  /*7b90*/  FADD.FTZ R13, R27, R13 ;  /* 0x0000000d1b0d7221 */ /* 0x000fe20000010000 */
[----:B------:R-:W-:Y:S01]  /*7ba0*/  SHF.L.U32 R27, R4, 0x10, RZ ;  /* 0x00000010041b7819 */ /* 0x000fe200000006ff */
[----:B------:R-:W-:Y:S02]  /*7bb0*/  IMAD.U32 R32, R5, 0x10000, RZ ;  /* 0x0001000005207824 */ /* 0x000fe400078e00ff */
[----:B------:R-:W-:Y:S01]  /*7bc0*/  FADD.FTZ R13, R13, R15 ;  /* 0x0000000f0d0d7221 */ /* 0x000fe20000010000 */
[----:B------:R-:W-:Y:S01]  /*7bd0*/  IMAD.U32 R18, R18, 0x10000, RZ ;  /* 0x0001000012127824 */ /* 0x000fe200078e00ff */
[----:B------:R-:W4:Y:S01]  /*7be0*/  LDL.LU.64 R4, [R1+0x280] ;  /* 0x0002800001047983 */ /* 0x000f220000300a00 */
[----:B--2---:R-:W-:-:S02]  /*7bf0*/  IMAD.U32 R15, R17, 0x10000, RZ ;  /* 0x00010000110f7824 */ /* 0x004fc400078e00ff */
[----:B------:R-:W-:Y:S01]  /*7c00*/  FMUL.FTZ R17, R27, R27 ;  /* 0x0000001b1b117220 */ /* 0x000fe20000410000 */
[----:B------:R-:W-:Y:S01]  /*7c10*/  FADD.FTZ R27, R32, R27 ;  /* 0x0000001b201b7221 */ /* 0x000fe20000010000 */
[----:B---3--:R-:W-:Y:S02]  /*7c20*/  SHF.L.U32 R26, R26, 0x10, RZ ;  /* 0x000000101a1a7819 */ /* 0x008fe400000006ff */
[----:B------:R-:W-:Y:S01]  /*7c30*/  FFMA.FTZ R17, R32, R32, R17 ;  /* 0x0000002020117223 */ /* 0x000fe20000010011 */
[----:B------:R-:W-:Y:S01]  /*7c40*/  FADD.FTZ R27, R13, R27 ;  /* 0x0000001b0d1b7221 */ /* 0x000fe20000010000 */
[----:B------:R-:W2:Y:S01]  /*7c50*/  LDL.LU R32, [R1+0x230] ;  /* 0x0002300001207983 */ /* 0x000ea20000300800 */
        /* <DEDUP_REMOVED lines=9> */
[----:B--2---:R-:W-:Y:S02]  /*7cf0*/  IMAD.U32 R32, R32, 0x10000, RZ ;  /* 0x0001000020207824 */ /* 0x004fe400078e00ff */
[----:B---3--:R-:W-:Y:S02]  /*7d00*/  IMAD.U32 R17, R17, 0x10000, RZ ;  /* 0x0001000011117824 */ /* 0x008fe400078e00ff */
[----:B------:R-:W-:-:S04]  /*7d10*/  FMUL.FTZ R26, R32, R32 ;  /* 0x00000020201a7220 */ /* 0x000fc80000410000 */
[C---:B------:R-:W-:Y:S01]  /*7d20*/  FFMA.FTZ R26, R17.reuse, R17, R26 ;  /* 0x00000011111a7223 */ /* 0x040fe2000001001a */
[----:B------:R-:W-:Y:S01]  /*7d30*/  FADD.FTZ R32, R17, R32 ;  /* 0x0000002011207221 */ /* 0x000fe20000010000 */
[----:B----4-:R-:W-:Y:S02]  /*7d40*/  SHF.L.U32 R13, R13, 0x10, RZ ;  /* 0x000000100d0d7819 */ /* 0x010fe400000006ff */
[----:B------:R-:W-:Y:S01]  /*7d50*/  FADD.FTZ R12, R12, R26 ;  /* 0x0000001a0c0c7221 */ /* 0x000fe20000010000 */
[----:B------:R-:W-:Y:S01]  /*7d60*/  IMAD.U32 R17, R27, 0x10000, RZ ;  /* 0x000100001b117824 */ /* 0x000fe200078e00ff */
[----:B------:R-:W2:Y:S01]  /*7d70*/  LDL.LU R26, [R1+0x260] ;  /* 0x00026000011a7983 */ /* 0x000ea20000300800 */
[----:B------:R-:W-:Y:S01]  /*7d80*/  FMUL.FTZ R27, R13, R13 ;  /* 0x0000000d0d1b7220 */ /* 0x000fe20000410000 */
[----:B------:R-:W-:Y:S02]  /*7d90*/  FADD.FTZ R15, R15, R32 ;  /* 0x000000200f0f7221 */ /* 0x000fe40000010000 */
[----:B------:R-:W3:Y:S01]  /*7da0*/  LDL.LU R32, [R1+0x254] ;  /* 0x0002540001207983 */ /* 0x000ee20000300800 */
[----:B------:R-:W-:-:S04]  /*7db0*/  FFMA.FTZ R27, R17, R17, R27 ;  /* 0x00000011111b7223 */ /* 0x000fc8000001001b */
[----:B------:R-:W-:Y:S02]  /*7dc0*/  FADD.FTZ R12, R12, R27 ;  /* 0x0000001b0c0c7221 */ /* 0x000fe40000010000 */
[----:B------:R-:W4:Y:S01]  /*7dd0*/  LDL.LU R27, [R1+0x270] ;  /* 0x00027000011b7983 */ /* 0x000f220000300800 */
[----:B------:R-:W-:-:S04]  /*7de0*/  FADD.FTZ R13, R17, R13 ;  /* 0x0000000d110d7221 */ /* 0x000fc80000010000 */
[----:B------:R-:W-:Y:S01]  /*7df0*/  FADD.FTZ R13, R15, R13 ;  /* 0x0000000d0f0d7221 */ /* 0x000fe20000010000 */
[----:B--2---:R-:W-:Y:S01]  /*7e00*/  SHF.L.U32 R26, R26, 0x10, RZ ;  /* 0x000000101a1a7819 */ /* 0x004fe200000006ff */
[----:B---3--:R-:W-:-:S04]  /*7e10*/  IMAD.U32 R32, R32, 0x10000, RZ ;  /* 0x0001000020207824 */ /* 0x008fc800078e00ff */
[----:B------:R-:W-:Y:S01]  /*7e20*/  FMUL.FTZ R15, R26, R26 ;  /* 0x0000001a1a0f7220 */ /* 0x000fe20000410000 */
[----:B------:R-:W-:-:S03]  /*7e30*/  FADD.FTZ R26, R32, R26 ;  /* 0x0000001a201a7221 */ /* 0x000fc60000010000 */
[----:B------:R-:W-:Y:S01]  /*7e40*/  FFMA.FTZ R15, R32, R32, R15 ;  /* 0x00000020200f7223 */ /* 0x000fe2000001000f */
[----:B----4-:R-:W-:Y:S01]  /*7e50*/  SHF.L.U32 R27, R27, 0x10, RZ ;  /* 0x000000101b1b7819 */ /* 0x010fe200000006ff */
[----:B------:R-:W-:Y:S01]  /*7e60*/  FADD.FTZ R26, R13, R26 ;  /* 0x0000001a0d1a7221 */ /* 0x000fe20000010000 */
[----:B------:R-:W-:Y:S01]  /*7e70*/  FMUL.FTZ R13, R18, R18 ;  /* 0x00000012120d7220 */ /* 0x000fe20000410000 */
[----:B------:R-:W-:Y:S01]  /*7e80*/  FADD.FTZ R12, R12, R15 ;  /* 0x0000000f0c0c7221 */ /* 0x000fe20000010000 */
[----:B------:R-:W2:Y:S02]  /*7e90*/  LDL.LU R32, [R1+0x288] ;  /* 0x0002880001207983 */ /* 0x000ea40000300800 */
[C---:B------:R-:W-:Y:S02]  /*7ea0*/  FFMA.FTZ R13, R27.reuse, R27, R13 ;  /* 0x0000001b1b0d7223 */ /* 0x040fe4000001000d */
[----:B------:R-:W3:Y:S01]  /*7eb0*/  LDL.LU R15, [R1+0x264] ;  /* 0x00026400010f7983 */ /* 0x000ee20000300800 */
[----:B------:R-:W-:Y:S01]  /*7ec0*/  FADD.FTZ R18, R27, R18 ;  /* 0x000000121b127221 */ /* 0x000fe20000010000 */
[----:B------:R-:W-:-:S02]  /*7ed0*/  FADD.FTZ R12, R12, R13 ;  /* 0x0000000d0c0c7221 */ /* 0x000fc40000010000 */
[----:B------:R-:W4:Y:S01]  /*7ee0*/  LDL.LU R13, [R1+0x298] ;  /* 0x00029800010d7983 */ /* 0x000f220000300800 */
[----:B------:R-:W-:-:S03]  /*7ef0*/  FADD.FTZ R18, R26, R18 ;  /* 0x000000121a127221 */ /* 0x000fc60000010000 */
[----:B------:R-:W4:Y:S01]  /*7f00*/  LDL.LU R26, [R1+0x28c] ;  /* 0x00028c00011a7983 */ /* 0x000f220000300800 */
[----:B--2---:R-:W-:Y:S02]  /*7f10*/  IMAD.U32 R27, R32, 0x10000, RZ ;  /* 0x00010000201b7824 */ /* 0x004fe400078e00ff */
[----:B---3--:R-:W-:-:S04]  /*7f20*/  IMAD.U32 R15, R15, 0x10000, RZ ;  /* 0x000100000f0f7824 */ /* 0x008fc800078e00ff */
[----:B------:R-:W-:Y:S01]  /*7f30*/  FMUL.FTZ R32, R15, R15 ;  /* 0x0000000f0f207220 */ /* 0x000fe20000410000 */
[----:B------:R-:W-:Y:S01]  /*7f40*/  FADD.FTZ R15, R27, R15 ;  /* 0x0000000f1b0f7221 */ /* 0x000fe20000010000 */
[----:B----4-:R-:W-:Y:S02]  /*7f50*/  SHF.L.U32 R13, R13, 0x10, RZ ;  /* 0x000000100d0d7819 */ /* 0x010fe400000006ff */
[----:B------:R-:W-:Y:S01]  /*7f60*/  FFMA.FTZ R32, R27, R27, R32 ;  /* 0x0000001b1b207223 */ /* 0x000fe20000010020 */
[----:B------:R-:W-:Y:S02]  /*7f70*/  IMAD.U32 R26, R26, 0x10000, RZ ;  /* 0x000100001a1a7824 */ /* 0x000fe400078e00ff */
[----:B------:R-:W-:Y:S01]  /*7f80*/  FADD.FTZ R15, R18, R15 ;  /* 0x0000000f120f7221 */ /* 0x000fe20000010000 */
[----:B------:R-:W-:Y:S01]  /*7f90*/  FMUL.FTZ R18, R13, R13 ;  /* 0x0000000d0d127220 */ /* 0x000fe20000410000 */
[----:B------:R-:W-:Y:S01]  /*7fa0*/  FADD.FTZ R12, R12, R32 ;  /* 0x000000200c0c7221 */ /* 0x000fe20000010000 */
[----:B------:R-:W2:Y:S01]  /*7fb0*/  LDL.LU R27, [R1+0x274] ;  /* 0x00027400011b7983 */ /* 0x000ea20000300800 */
[C---:B------:R-:W-:Y:S01]  /*7fc0*/  FADD.FTZ R13, R26.reuse, R13 ;  /* 0x0000000d1a0d7221 */ /* 0x040fe20000010000 */
[----:B------:R-:W-:-:S02]  /*7fd0*/  FFMA.FTZ R18, R26, R26, R18 ;  /* 0x0000001a1a127223 */ /* 0x000fc40000010012 */
[----:B------:R-:W3:Y:S04]  /*7fe0*/  LDL.LU R32, [R1+0x2a8] ;  /* 0x0002a80001207983 */ /* 0x000ee80000300800 */
[----:B------:R-:W4:Y:S01]  /*7ff0*/  LDL.LU R26, [R1+0x29c] ;  /* 0x00029c00011a7983 */ /* 0x000f220000300800 */
[----:B------:R-:W-:-:S03]  /*8000*/  FADD.FTZ R12, R12, R18 ;  /* 0x000000120c0c7221 */ /* 0x000fc60000010000 */
[----:B------:R-:W4:Y:S01]  /*8010*/  LDL.LU R18, [R1+0x2ac] ;  /* 0x0002ac0001127983 */ /* 0x000f220000300800 */
[----:B------:R-:W-:Y:S01]  /*8020*/  FADD.FTZ R13, R15, R13 ;  /* 0x0000000d0f0d7221 */ /* 0x000fe20000010000 */
[----:B--2---:R-:W-:Y:S01]  /*8030*/  IMAD.U32 R27, R27, 0x10000, RZ ;  /* 0x000100001b1b7824 */ /* 0x004fe200078e00ff */
[----:B---3--:R-:W-:Y:S01]  /*8040*/  SHF.L.U32 R32, R32, 0x10, RZ ;  /* 0x0000001020207819 */ /* 0x008fe200000006ff */
[----:B----4-:R-:W-:Y:S02]  /*8050*/  IMAD.U32 R15, R26, 0x10000, RZ ;  /* 0x000100001a0f7824 */ /* 0x010fe400078e00ff */
[----:B------:R-:W-:Y:S02]  /*8060*/  FMUL.FTZ R26, R27, R27 ;  /* 0x0000001b1b1a7220 */ /* 0x000fe40000410000 */
[----:B------:R-:W-:Y:S01]  /*8070*/  FADD.FTZ R27, R32, R27 ;  /* 0x0000001b201b7221 */ /* 0x000fe20000010000 */
[----:B------:R-:W-:Y:S02]  /*8080*/  IMAD.U32 R18, R18, 0x10000, RZ ;  /* 0x0001000012127824 */ /* 0x000fe400078e00ff */
        /* <DEDUP_REMOVED lines=30> */
[----:B--2---:R-:W-:Y:S02]  /*8270*/  IMAD.U32 R15, R15, 0x10000, RZ ;  /* 0x000100000f0f7824 */ /* 0x004fe400078e00ff */
[----:B---3--:R-:W-:Y:S02]  /*8280*/  IMAD.U32 R18, R18, 0x10000, RZ ;  /* 0x0001000012127824 */ /* 0x008fe400078e00ff */
[----:B------:R-:W-:Y:S02]  /*8290*/  FMUL.FTZ R26, R15, R15 ;  /* 0x0000000f0f1a7220 */ /* 0x000fe40000410000 */
[C---:B------:R-:W-:Y:S02]  /*82a0*/  FADD.FTZ R15, R18.reuse, R15 ;  /* 0x0000000f120f7221 */ /* 0x040fe40000010000 */
[----:B------:R-:W-:Y:S02]  /*82b0*/  FFMA.FTZ R26, R18, R18, R26 ;  /* 0x00000012121a7223 */ /* 0x000fe4000001001a */
[----:B------:R-:W2:Y:S02]  /*82c0*/  LDL.LU R18, [R1+0x268] ;  /* 0x0002680001127983 */ /* 0x000ea40000300800 */
[----:B------:R-:W-:-:S02]  /*82d0*/  FADD.FTZ R12, R12, R26 ;  /* 0x0000001a0c0c7221 */ /* 0x000fc40000010000 */
[----:B------:R-:W3:Y:S01]  /*82e0*/  LDL.LU R26, [R1+0x26c] ;  /* 0x00026c00011a7983 */ /* 0x000ee20000300800 */
[----:B----4-:R-:W-:Y:S01]  /*82f0*/  SHF.L.U32 R27, R27, 0x10, RZ ;  /* 0x000000101b1b7819 */ /* 0x010fe200000006ff */
[----:B------:R-:W-:Y:S02]  /*8300*/  IMAD.U32 R32, R32, 0x10000, RZ ;  /* 0x0001000020207824 */ /* 0x000fe400078e00ff */
[----:B------:R-:W-:Y:S01]  /*8310*/  FADD.FTZ R13, R13, R15 ;  /* 0x0000000f0d0d7221 */ /* 0x000fe20000010000 */
[----:B--2---:R-:W-:Y:S02]  /*8320*/  IMAD.U32 R15, R18, 0x10000, RZ ;  /* 0x00010000120f7824 */ /* 0x004fe400078e00ff */
[----:B------:R-:W-:Y:S01]  /*8330*/  FMUL.FTZ R18, R27, R27 ;  /* 0x0000001b1b127220 */ /* 0x000fe20000410000 */
[----:B------:R-:W-:-:S03]  /*8340*/  FADD.FTZ R27, R32, R27 ;  /* 0x0000001b201b7221 */ /* 0x000fc60000010000 */
[----:B------:R-:W-:Y:S01]  /*8350*/  FFMA.FTZ R18, R32, R32, R18 ;  /* 0x0000002020127223 */ /* 0x000fe20000010012 */
[----:B------:R-:W-:Y:S01]  /*8360*/  FADD.FTZ R32, R13, R27 ;  /* 0x0000001b0d207221 */ /* 0x000fe20000010000 */
[----:B---3--:R-:W-:Y:S01]  /*8370*/  SHF.L.U32 R26, R26, 0x10, RZ ;  /* 0x000000101a1a7819 */ /* 0x008fe200000006ff */
[----:B------:R-:W2:Y:S01]  /*8380*/  LDL.LU R13, [R1+0x258] ;  /* 0x00025800010d7983 */ /* 0x000ea20000300800 */
        /* <DEDUP_REMOVED lines=25> */
[----:B------:R-:W-:Y:S01]  /*8520*/  FADD.FTZ R13, R13, R26 ;  /* 0x0000001a0d0d7221 */ /* 0x000fe20000010000 */
[----:B------:R-:W-:Y:S02]  /*8530*/  IMAD.MOV.U32 R17, RZ, RZ, RZ ;  /* 0x000000ffff117224 */ /* 0x000fe400078e00ff */
[----:B------:R-:W4:Y:S04]  /*8540*/  LDL.LU R32, [R1+0x224] ;  /* 0x0002240001207983 */ /* 0x000f280000300800 */
[----:B------:R-:W4:Y:S04]  /*8550*/  @!P6 LDG.E R17, desc[UR18][R4.64] ;  /* 0x000000120411e981 */ /* 0x000f28000c1e1900 */
[----:B------:R-:W4:Y:S01]  /*8560*/  LDL.LU.64 R4, [R1+0x2d0] ;  /* 0x0002d00001047983 */ /* 0x000f220000300a00 */
[----:B--2---:R-:W-:Y:S01]  /*8570*/  IMAD.U32 R15, R15, 0x10000, RZ ;  /* 0x000100000f0f7824 */ /* 0x004fe200078e00ff */
[----:B---3--:R-:W-:-:S03]  /*8580*/  SHF.L.U32 R18, R18, 0x10, RZ ;  /* 0x0000001012127819 */ /* 0x008fc600000006ff */
[----:B------:R-:W-:Y:S02]  /*8590*/  FMUL.FTZ R26, R15, R15 ;  /* 0x0000000f0f1a7220 */ /* 0x000fe40000410000 */
[C---:B------:R-:W-:Y:S02]  /*85a0*/  FADD.FTZ R15, R18.reuse, R15 ;  /* 0x0000000f120f7221 */ /* 0x040fe40000010000 */
[----:B------:R-:W-:Y:S02]  /*85b0*/  FFMA.FTZ R26, R18, R18, R26 ;  /* 0x00000012121a7223 */ /* 0x000fe4000001001a */
[----:B------:R-:W2:Y:S01]  /*85c0*/  LDL.LU R18, [R1+0x218] ;  /* 0x0002180001127983 */ /* 0x000ea20000300800 */
[----:B----4-:R-:W-:Y:S02]  /*85d0*/  IMAD.U32 R27, R27, 0x10000, RZ ;  /* 0x000100001b1b7824 */ /* 0x010fe400078e00ff */
[----:B------:R-:W-:Y:S01]  /*85e0*/  FADD.FTZ R13, R13, R15 ;  /* 0x0000000f0d0d7221 */ /* 0x000fe20000010000 */
[----:B------:R-:W-:-:S02]  /*85f0*/  IMAD.U32 R32, R32, 0x10000, RZ ;  /* 0x0001000020207824 */ /* 0x000fc400078e00ff */
[----:B------:R-:W-:Y:S01]  /*8600*/  FADD.FTZ R12, R12, R26 ;  /* 0x0000001a0c0c7221 */ /* 0x000fe20000010000 */
[----:B------:R-:W-:Y:S02]  /*8610*/  IMAD.U32 R26, R4, 0x10000, RZ ;  /* 0x00010000041a7824 */ /* 0x000fe400078e00ff */
[----:B------:R0:W5:Y:S01]  /*8620*/  LDL.LU R4, [R1+0x2cc] ;  /* 0x0002cc0001047983 */ /* 0x0001620000300800 */
[----:B------:R-:W-:Y:S01]  /*8630*/  SHF.L.U32 R39, R39, 0x10, RZ ;  /* 0x0000001027277819 */ /* 0x000fe200000006ff */
[----:B------:R-:W-:Y:S01]  /*8640*/  IMAD.U32 R38, R38, 0x10000, RZ ;  /* 0x0001000026267824 */ /* 0x000fe200078e00ff */
[----:B------:R-:W-:Y:S01]  /*8650*/  SHF.L.U32 R36, R36, 0x10, RZ ;  /* 0x0000001024247819 */ /* 0x000fe200000006ff */
[----:B------:R-:W-:Y:S02]  /*8660*/  IMAD.U32 R37, R37, 0x10000, RZ ;  /* 0x0001000025257824 */ /* 0x000fe400078e00ff */
[----:B------:R-:W-:Y:S01]  /*8670*/  IMAD.U32 R25, R25, 0x10000, RZ ;  /* 0x0001000019197824 */ /* 0x000fe200078e00ff */
[----:B------:R-:W-:Y:S01]  /*8680*/  SHF.L.U32 R28, R28, 0x10, RZ ;  /* 0x000000101c1c7819 */ /* 0x000fe200000006ff */
[----:B------:R-:W-:-:S02]  /*8690*/  IMAD.U32 R31, R31, 0x10000, RZ ;  /* 0x000100001f1f7824 */ /* 0x000fc400078e00ff */
[----:B------:R-:W-:Y:S02]  /*86a0*/  IMAD.U32 R24, R24, 0x10000, RZ ;  /* 0x0001000018187824 */ /* 0x000fe400078e00ff */
[----:B------:R-:W-:Y:S01]  /*86b0*/  IMAD.U32 R29, R29, 0x10000, RZ ;  /* 0x000100001d1d7824 */ /* 0x000fe200078e00ff */
[----:B------:R-:W-:Y:S01]  /*86c0*/  SHF.L.U32 R22, R22, 0x10, RZ ;  /* 0x0000001016167819 */ /* 0x000fe200000006ff */
[----:B------:R-:W-:Y:S01]  /*86d0*/  IMAD.U32 R19, R19, 0x10000, RZ ;  /* 0x0001000013137824 */ /* 0x000fe200078e00ff */
[----:B------:R-:W-:Y:S01]  /*86e0*/  SHF.L.U32 R42, R42, 0x10, RZ ;  /* 0x000000102a2a7819 */ /* 0x000fe200000006ff */
[----:B------:R1:W-:Y:S01]  /*86f0*/  STL [R1+0xcc], R20 ;  /* 0x0000cc1401007387 */ /* 0x0003e20000100800 */
[----:B------:R-:W-:Y:S01]  /*8700*/  IMAD.U32 R43, R43, 0x10000, RZ ;  /* 0x000100002b2b7824 */ /* 0x000fe200078e00ff */
[----:B------:R-:W-:Y:S01]  /*8710*/  SHF.L.U32 R59, R59, 0x10, RZ ;  /* 0x000000103b3b7819 */ /* 0x000fe200000006ff */
        /* <DEDUP_REMOVED lines=8> */
[----:B------:R-:W-:Y:S01]  /*87a0*/  IMAD.U32 R51, R51, 0x10000, RZ ;  /* 0x0001000033337824 */ /* 0x000fe200078e00ff */
[----:B------:R-:W-:Y:S01]  /*87b0*/  SHF.L.U32 R54, R54, 0x10, RZ ;  /* 0x0000001036367819 */ /* 0x000fe200000006ff */
[----:B-1----:R-:W-:Y:S01]  /*87c0*/  FADD.FTZ R8, R56, R57 ;  /* 0x0000003938087221 */ /* 0x002fe20000010000 */
[----:B------:R1:W-:Y:S01]  /*87d0*/  STL [R1+0xe4], R0 ;  /* 0x0000e40001007387 */ /* 0x0003e20000100800 */
[----:B------:R-:W-:Y:S01]  /*87e0*/  IMAD.U32 R49, R49, 0x10000, RZ ;  /* 0x0001000031317824 */ /* 0x000fe200078e00ff */
[----:B------:R-:W-:Y:S02]  /*87f0*/  PRMT R60, RZ, 0x7610, R60 ;  /* 0x00007610ff3c7816 */ /* 0x000fe4000000003c */
[----:B------:R-:W-:Y:S01]  /*8800*/  PRMT R61, RZ, 0x7610, R61 ;  /* 0x00007610ff3d7816 */ /* 0x000fe2000000003d */
[----:B-1----:R-:W-:Y:S01]  /*8810*/  FMUL.FTZ R0, R54, R54 ;  /* 0x0000003636007220 */ /* 0x002fe20000410000 */
[----:B------:R-:W-:-:S02]  /*8820*/  @!P0 PRMT R60, R48, 0x7632, R60 ;  /* 0x00007632303c8816 */ /* 0x000fc4000000003c */
[----:B------:R-:W-:-:S03]  /*8830*/  @!P0 PRMT R61, R48, 0x7610, R61 ;  /* 0x00007610303d8816 */ /* 0x000fc6000000003d */
[----:B------:R-:W-:Y:S02]  /*8840*/  IMAD.U32 R60, R60, 0x10000, RZ ;  /* 0x000100003c3c7824 */ /* 0x000fe400078e00ff */
[----:B------:R-:W-:Y:S01]  /*8850*/  IMAD.U32 R61, R61, 0x10000, RZ ;  /* 0x000100003d3d7824 */ /* 0x000fe200078e00ff */
[----:B--2---:R-:W-:Y:S01]  /*8860*/  SHF.L.U32 R15, R18, 0x10, RZ ;  /* 0x00000010120f7819 */ /* 0x004fe200000006ff */
[----:B------:R-:W-:Y:S01]  /*8870*/  FMUL.FTZ R18, R27, R27 ;  /* 0x0000001b1b127220 */ /* 0x000fe20000410000 */
[----:B------:R-:W-:-:S03]  /*8880*/  FADD.FTZ R27, R32, R27 ;  /* 0x0000001b201b7221 */ /* 0x000fc60000010000 */
[----:B------:R-:W-:Y:S01]  /*8890*/  FFMA.FTZ R18, R32, R32, R18 ;  /* 0x0000002020127223 */ /* 0x000fe20000010012 */
[----:B------:R-:W-:Y:S01]  /*88a0*/  FADD.FTZ R32, R13, R27 ;  /* 0x0000001b0d207221 */ /* 0x000fe20000010000 */
[----:B------:R-:W-:Y:S01]  /*88b0*/  FMUL.FTZ R27, R15, R15 ;  /* 0x0000000f0f1b7220 */ /* 0x000fe20000410000 */
[----:B------:R-:W-:Y:S01]  /*88c0*/  FADD.FTZ R15, R26, R15 ;  /* 0x0000000f1a0f7221 */ /* 0x000fe20000010000 */
[----:B------:R-:W-:Y:S01]  /*88d0*/  FADD.FTZ R12, R12, R18 ;  /* 0x000000120c0c7221 */ /* 0x000fe20000010000 */
[----:B------:R-:W-:Y:S02]  /*88e0*/  IMAD.U32 R13, R5, 0x10000, RZ ;  /* 0x00010000050d7824 */ /* 0x000fe400078e00ff */
[----:B------:R-:W-:Y:S01]  /*88f0*/  FFMA.FTZ R27, R26, R26, R27 ;  /* 0x0000001a1a1b7223 */ /* 0x000fe2000001001b */
[----:B------:R-:W-:Y:S01]  /*8900*/  SHF.L.U32 R18, R6, 0x10, RZ ;  /* 0x0000001006127819 */ /* 0x000fe200000006ff */
[----:B------:R-:W-:Y:S01]  /*8910*/  IMAD.U32 R26, R7, 0x10000, RZ ;  /* 0x00010000071a7824 */ /* 0x000fe200078e00ff */
[----:B------:R0:W5:Y:S04]  /*8920*/  LDL.LU R5, [R1+0x2c8] ;  /* 0x0002c80001057983 */ /* 0x0001680000300800 */
[----:B------:R0:W5:Y:S04]  /*8930*/  LDL.LU R6, [R1+0x2c4] ;  /* 0x0002c40001067983 */ /* 0x0001680000300800 */
[----:B------:R0:W5:Y:S01]  /*8940*/  LDL.LU R7, [R1+0x2c0] ;  /* 0x0002c00001077983 */ /* 0x0001620000300800 */
[----:B------:R-:W-:Y:S01]  /*8950*/  FADD.FTZ R32, R32, R15 ;  /* 0x0000000f20207221 */ /* 0x000fe20000010000 */
[----:B------:R-:W-:Y:S01]  /*8960*/  FMUL.FTZ R15, R13, R13 ;  /* 0x0000000d0d0f7220 */ /* 0x000fe20000410000 */
[----:B------:R-:W-:Y:S01]  /*8970*/  FADD.FTZ R13, R18, R13 ;  /* 0x0000000d120d7221 */ /* 0x000fe20000010000 */
[----:B------:R-:W-:-:S02]  /*8980*/  FADD.FTZ R12, R12, R27 ;  /* 0x0000001b0c0c7221 */ /* 0x000fc40000010000 */
[----:B------:R-:W-:Y:S01]  /*8990*/  FFMA.FTZ R15, R18, R18, R15 ;  /* 0x00000012120f7223 */ /* 0x000fe2000001000f */
[----:B------:R-:W-:Y:S02]  /*89a0*/  IMAD.U32 R18, R11, 0x10000, RZ ;  /* 0x000100000b127824 */ /* 0x000fe400078e00ff */
[----:B------:R-:W-:Y:S01]  /*89b0*/  FMUL.FTZ R11, R26, R26 ;  /* 0x0000001a1a0b7220 */ /* 0x000fe20000410000 */
[----:B------:R-:W-:-:S03]  /*89c0*/  FADD.FTZ R12, R12, R15 ;  /* 0x0000000f0c0c7221 */ /* 0x000fc60000010000 */
[----:B------:R-:W-:Y:S01]  /*89d0*/  FFMA.FTZ R11, R18, R18, R11 ;  /* 0x00000012120b7223 */ /* 0x000fe2000001000b */
[----:B------:R-:W-:Y:S01]  /*89e0*/  FADD.FTZ R13, R32, R13 ;  /* 0x0000000d200d7221 */ /* 0x000fe20000010000 */
[----:B------:R-:W-:Y:S02]  /*89f0*/  FADD.FTZ R26, R18, R26 ;  /* 0x0000001a121a7221 */ /* 0x000fe40000010000 */
[----:B------:R-:W-:Y:S01]  /*8a00*/  FADD.FTZ R12, R12, R11 ;  /* 0x0000000b0c0c7221 */ /* 0x000fe20000010000 */
[----:B------:R-:W-:Y:S01]  /*8a10*/  FMUL.FTZ R11, R39, R39 ;  /* 0x00000027270b7220 */ /* 0x000fe20000410000 */
[----:B------:R-:W-:Y:S02]  /*8a20*/  IMAD.U32 R15, R34, 0x10000, RZ ;  /* 0x00010000220f7824 */ /* 0x000fe400078e00ff */
[----:B------:R-:W-:Y:S01]  /*8a30*/  FADD.FTZ R13, R13, R26 ;  /* 0x0000001a0d0d7221 */ /* 0x000fe20000010000 */
[C---:B------:R-:W-:Y:S01]  /*8a40*/  FADD.FTZ R18, R38.reuse, R39 ;  /* 0x0000002726127221 */ /* 0x040fe20000010000 */
[----:B------:R-:W-:Y:S01]  /*8a50*/  FFMA.FTZ R11, R38, R38, R11 ;  /* 0x00000026260b7223 */ /* 0x000fe2000001000b */
[----:B------:R-:W-:-:S02]  /*8a60*/  FMUL.FTZ R27, R15, R15 ;  /* 0x0000000f0f1b7220 */ /* 0x000fc40000410000 */
[----:B------:R-:W-:Y:S01]  /*8a70*/  FADD.FTZ R13, R13, R18 ;  /* 0x000000120d0d7221 */ /* 0x000fe20000010000 */
[----:B------:R-:W-:Y:S01]  /*8a80*/  FADD.FTZ R18, R36, R15 ;  /* 0x0000000f24127221 */ /* 0x000fe20000010000 */
[----:B------:R-:W-:Y:S01]  /*8a90*/  FADD.FTZ R11, R12, R11 ;  /* 0x0000000b0c0b7221 */ /* 0x000fe20000010000 */
[----:B------:R-:W-:Y:S02]  /*8aa0*/  IMAD.U32 R12, R35, 0x10000, RZ ;  /* 0x00010000230c7824 */ /* 0x000fe400078e00ff */
[----:B------:R-:W-:Y:S01]  /*8ab0*/  FFMA.FTZ R36, R36, R36, R27 ;  /* 0x0000002424247223 */ /* 0x000fe2000001001b */
[----:B------:R-:W-:Y:S01]  /*8ac0*/  FMUL.FTZ R15, R37, R37 ;  /* 0x00000025250f7220 */ /* 0x000fe20000410000 */
[----:B------:R-:W-:Y:S01]  /*8ad0*/  FADD.FTZ R13, R13, R18 ;  /* 0x000000120d0d7221 */ /* 0x000fe20000010000 */
[C---:B------:R-:W-:Y:S01]  /*8ae0*/  FADD.FTZ R18, R12.reuse, R37 ;  /* 0x000000250c127221 */ /* 0x040fe20000010000 */
[----:B------:R-:W-:Y:S01]  /*8af0*/  SHF.L.U32 R26, R33, 0x10, RZ ;  /* 0x00000010211a7819 */ /* 0x000fe200000006ff */
[----:B------:R-:W-:Y:S01]  /*8b00*/  FADD.FTZ R11, R11, R36 ;  /* 0x000000240b0b7221 */ /* 0x000fe20000010000 */
[----:B------:R-:W-:Y:S01]  /*8b10*/  FFMA.FTZ R12, R12, R12, R15 ;  /* 0x0000000c0c0c7223 */ /* 0x000fe2000001000f */
[----:B------:R-:W-:-:S03]  /*8b20*/  FADD.FTZ R18, R13, R18 ;  /* 0x000000120d127221 */ /* 0x000fc60000010000 */
[----:B------:R-:W-:Y:S01]  /*8b30*/  FADD.FTZ R12, R11, R12 ;  /* 0x0000000c0b0c7221 */ /* 0x000fe20000010000 */
[----:B------:R-:W-:Y:S01]  /*8b40*/  FADD.FTZ R11, R25, R26 ;  /* 0x0000001a190b7221 */ /* 0x000fe20000010000 */
[----:B------:R-:W-:-:S03]  /*8b50*/  FMUL.FTZ R32, R26, R26 ;  /* 0x0000001a1a207220 */ /* 0x000fc60000410000 */
[----:B------:R-:W-:Y:S01]  /*8b60*/  FADD.FTZ R11, R18, R11 ;  /* 0x0000000b120b7221 */ /* 0x000fe20000010000 */
[----:B------:R-:W-:Y:S01]  /*8b70*/  FADD.FTZ R18, R28, R31 ;  /* 0x0000001f1c127221 */ /* 0x000fe20000010000 */
[----:B------:R-:W-:Y:S01]  /*8b80*/  FFMA.FTZ R25, R25, R25, R32 ;  /* 0x0000001919197223 */ /* 0x000fe20000010020 */
[----:B------:R-:W-:Y:S02]  /*8b90*/  FMUL.FTZ R13, R31, R31 ;  /* 0x0000001f1f0d7220 */ /* 0x000fe40000410000 */
[----:B------:R-:W-:Y:S01]  /*8ba0*/  FADD.FTZ R11, R11, R18 ;  /* 0x000000120b0b7221 */ /* 0x000fe20000010000 */
[----:B------:R-:W-:Y:S01]  /*8bb0*/  FMUL.FTZ R18, R24, R24 ;  /* 0x0000001818127220 */ /* 0x000fe20000410000 */
[----:B------:R-:W-:Y:S01]  /*8bc0*/  FADD.FTZ R12, R12, R25 ;  /* 0x000000190c0c7221 */ /* 0x000fe20000010000 */
[----:B------:R-:W-:Y:S01]  /*8bd0*/  FFMA.FTZ R13, R28, R28, R13 ;  /* 0x0000001c1c0d7223 */ /* 0x000fe2000001000d */
[C---:B------:R-:W-:Y:S01]  /*8be0*/  FADD.FTZ R24, R29.reuse, R24 ;  /* 0x000000181d187221 */ /* 0x040fe20000010000 */
[----:B------:R-:W-:Y:S01]  /*8bf0*/  FFMA.FTZ R29, R29, R29, R18 ;  /* 0x0000001d1d1d7223 */ /* 0x000fe20000010012 */
[----:B------:R-:W-:Y:S01]  /*8c00*/  FMUL.FTZ R18, R22, R22 ;  /* 0x0000001616127220 */ /* 0x000fe20000410000 */
[----:B------:R-:W-:Y:S01]  /*8c10*/  FADD.FTZ R12, R12, R13 ;  /* 0x0000000d0c0c7221 */ /* 0x000fe20000010000 */
[----:B------:R-:W-:Y:S01]  /*8c20*/  FADD.FTZ R11, R11, R24 ;  /* 0x000000180b0b7221 */ /* 0x000fe20000010000 */
[----:B------:R-:W-:-:S02]  /*8c30*/  IMAD.U32 R13, R44, 0x10000, RZ ;  /* 0x000100002c0d7824 */ /* 0x000fc400078e00ff */
[C---:B------:R-:W-:Y:S01]  /*8c40*/  FADD.FTZ R22, R19.reuse, R22 ;  /* 0x0000001613167221 */ /* 0x040fe20000010000 */
[----:B------:R-:W-:Y:S01]  /*8c50*/  FFMA.FTZ R19, R19, R19, R18 ;  /* 0x0000001313137223 */ /* 0x000fe20000010012 */
[----:B------:R-:W-:Y:S01]  /*8c60*/  FADD.FTZ R12, R12, R29 ;  /* 0x0000001d0c0c7221 */ /* 0x000fe20000010000 */
[----:B------:R-:W-:Y:S01]  /*8c70*/  FADD.FTZ R18, R42, R13 ;  /* 0x0000000d2a127221 */ /* 0x000fe20000010000 */
[----:B------:R-:W-:Y:S01]  /*8c80*/  FADD.FTZ R11, R11, R22 ;  /* 0x000000160b0b7221 */ /* 0x000fe20000010000 */
[----:B------:R-:W-:Y:S01]  /*8c90*/  FMUL.FTZ R15, R13, R13 ;  /* 0x0000000d0d0f7220 */ /* 0x000fe20000410000 */
[----:B------:R-:W-:Y:S02]  /*8ca0*/  FADD.FTZ R12, R12, R19 ;  /* 0x000000130c0c7221 */ /* 0x000fe40000010000 */
[----:B------:R-:W-:Y:S01]  /*8cb0*/  FADD.FTZ R11, R11, R18 ;  /* 0x000000120b0b7221 */ /* 0x000fe20000010000 */
[----:B------:R-:W-:Y:S01]  /*8cc0*/  FFMA.FTZ R15, R42, R42, R15 ;  /* 0x0000002a2a0f7223 */ /* 0x000fe2000001000f */
[----:B------:R-:W-:Y:S01]  /*8cd0*/  FMUL.FTZ R18, R20, R20 ;  /* 0x0000001414127220 */ /* 0x000fe20000410000 */
[----:B------:R-:W-:-:S02]  /*8ce0*/  FADD.FTZ R20, R43, R20 ;  /* 0x000000142b147221 */ /* 0x000fc40000010000 */
        /* <DEDUP_REMOVED lines=17> */
[----:B------:R-:W-:Y:S02]  /*8e00*/  IMAD.U32 R18, R53, 0x10000, RZ ;  /* 0x0001000035127824 */ /* 0x000fe400078e00ff */
[----:B------:R-:W-:Y:S01]  /*8e10*/  FFMA.FTZ R12, R49, R49, R0 ;  /* 0x00000031310c7223 */ /* 0x000fe20000010000 */
[----:B------:R-:W-:Y:S01]  /*8e20*/  SHF.L.U32 R13, R50, 0x10, RZ ;  /* 0x00000010320d7819 */ /* 0x000fe200000006ff */
[----:B------:R-:W-:Y:S02]  /*8e30*/  FMUL.FTZ R0, R18, R18 ;  /* 0x0000001212007220 */ /* 0x000fe40000410000 */
[----:B------:R-:W-:Y:S01]  /*8e40*/  FADD.FTZ R11, R11, R12 ;  /* 0x0000000c0b0b7221 */ /* 0x000fe20000010000 */
[----:B------:R-:W-:Y:S01]  /*8e50*/  FADD.FTZ R9, R49, R54 ;  /* 0x0000003631097221 */ /* 0x000fe20000010000 */
[C---:B------:R-:W-:Y:S01]  /*8e60*/  FADD.FTZ R12, R13.reuse, R18 ;  /* 0x000000120d0c7221 */ /* 0x040fe20000010000 */
[--C-:B------:R-:W-:Y:S01]  /*8e70*/  FFMA.FTZ R18, R13, R13, R0.reuse ;  /* 0x0000000d0d127223 */ /* 0x100fe20000010000 */
[----:B------:R-:W-:Y:S01]  /*8e80*/  PRMT R0, RZ, 0x7610, R0 ;  /* 0x00007610ff007816 */ /* 0x000fe20000000000 */
[----:B------:R-:W-:-:S03]  /*8e90*/  FADD.FTZ R9, R8, R9 ;  /* 0x0000000908097221 */ /* 0x000fc60000010000 */
[----:B------:R-:W-:Y:S01]  /*8ea0*/  @!P1 PRMT R0, R45, 0x7632, R0 ;  /* 0x000076322d009816 */ /* 0x000fe20000000000 */
[----:B------:R-:W-:Y:S01]  /*8eb0*/  FADD.FTZ R9, R9, R12 ;  /* 0x0000000c09097221 */ /* 0x000fe20000010000 */
[----:B------:R-:W-:Y:S01]  /*8ec0*/  FMUL.FTZ R12, R60, R60 ;  /* 0x0000003c3c0c7220 */ /* 0x000fe20000410000 */
[----:B------:R-:W-:Y:S01]  /*8ed0*/  FADD.FTZ R60, R61, R60 ;  /* 0x0000003c3d3c7221 */ /* 0x000fe20000010000 */
[----:B------:R-:W-:Y:S02]  /*8ee0*/  SHF.L.U32 R13, R0, 0x10, RZ ;  /* 0x00000010000d7819 */ /* 0x000fe400000006ff */
[----:B------:R-:W-:Y:S02]  /*8ef0*/  PRMT R0, RZ, 0x7610, R0 ;  /* 0x00007610ff007816 */ /* 0x000fe40000000000 */
[----:B------:R-:W-:Y:S01]  /*8f00*/  PRMT R8, RZ, 0x7610, R8 ;  /* 0x00007610ff087816 */ /* 0x000fe20000000008 */
[----:B------:R-:W-:Y:S01]  /*8f10*/  FADD.FTZ R60, R9, R60 ;  /* 0x0000003c093c7221 */ /* 0x000fe20000010000 */
[----:B------:R-:W-:-:S02]  /*8f20*/  PRMT R9, RZ, 0x7610, R9 ;  /* 0x00007610ff097816 */ /* 0x000fc40000000009 */
[C---:B------:R-:W-:Y:S02]  /*8f30*/  @!P2 PRMT R0, R10.reuse, 0x7632, R0 ;  /* 0x000076320a00a816 */ /* 0x040fe40000000000 */
[----:B------:R-:W-:Y:S01]  /*8f40*/  @!P1 PRMT R8, R45, 0x7610, R8 ;  /* 0x000076102d089816 */ /* 0x000fe20000000008 */
[----:B------:R-:W-:Y:S01]  /*8f50*/  FADD.FTZ R11, R11, R18 ;  /* 0x000000120b0b7221 */ /* 0x000fe20000010000 */
[----:B------:R-:W-:Y:S01]  /*8f60*/  @!P2 PRMT R9, R10, 0x7610, R9 ;  /* 0x000076100a09a816 */ /* 0x000fe20000000009 */
[----:B------:R-:W-:Y:S01]  /*8f70*/  FFMA.FTZ R12, R61, R61, R12 ;  /* 0x0000003d3d0c7223 */ /* 0x000fe2000001000c */
[----:B------:R-:W-:Y:S02]  /*8f80*/  IMAD.U32 R18, R0, 0x10000, RZ ;  /* 0x0001000000127824 */ /* 0x000fe400078e00ff */
[----:B------:R-:W-:Y:S01]  /*8f90*/  FMUL.FTZ R15, R13, R13 ;  /* 0x0000000d0d0f7220 */ /* 0x000fe20000410000 */
[----:B------:R-:W-:Y:S01]  /*8fa0*/  IMAD.U32 R8, R8, 0x10000, RZ ;  /* 0x0001000008087824 */ /* 0x000fe200078e00ff */
[----:B------:R-:W-:Y:S01]  /*8fb0*/  SHF.L.U32 R9, R9, 0x10, RZ ;  /* 0x0000001009097819 */ /* 0x000fe200000006ff */
[----:B------:R-:W-:Y:S01]  /*8fc0*/  FADD.FTZ R12, R11, R12 ;  /* 0x0000000c0b0c7221 */ /* 0x000fe20000010000 */
[----:B------:R-:W-:Y:S01]  /*8fd0*/  FMUL.FTZ R20, R18, R18 ;  /* 0x0000001212147220 */ /* 0x000fe20000410000 */
[C---:B------:R-:W-:Y:S01]  /*8fe0*/  FADD.FTZ R11, R8.reuse, R13 ;  /* 0x0000000d080b7221 */ /* 0x040fe20000010000 */
[----:B------:R-:W-:Y:S01]  /*8ff0*/  FFMA.FTZ R15, R8, R8, R15 ;  /* 0x00000008080f7223 */ /* 0x000fe2000001000f */
[----:B------:R-:W-:-:S02]  /*9000*/  PRMT R0, RZ, 0x7610, R0 ;  /* 0x00007610ff007816 */ /* 0x000fc40000000000 */
[----:B------:R-:W-:Y:S01]  /*9010*/  PRMT R8, RZ, 0x7610, R8 ;  /* 0x00007610ff087816 */ /* 0x000fe20000000008 */
[C---:B------:R-:W-:Y:S01]  /*9020*/  FADD.FTZ R18, R9.reuse, R18 ;  /* 0x0000001209127221 */ /* 0x040fe20000010000 */
[----:B------:R-:W-:Y:S01]  /*9030*/  FFMA.FTZ R13, R9, R9, R20 ;  /* 0x00000009090d7223 */ /* 0x000fe20000010014 */
[----:B------:R-:W-:Y:S02]  /*9040*/  PRMT R9, RZ, 0x7610, R9 ;  /* 0x00007610ff097816 */ /* 0x000fe40000000009 */
[C---:B------:R-:W-:Y:S02]  /*9050*/  @!P3 PRMT R0, R2.reuse, 0x7632, R0 ;  /* 0x000076320200b816 */ /* 0x040fe40000000000 */
[----:B------:R-:W-:Y:S01]  /*9060*/  @!P3 PRMT R8, R2, 0x7610, R8 ;  /* 0x000076100208b816 */ /* 0x000fe20000000008 */
[----:B------:R-:W-:Y:S01]  /*9070*/  FADD.FTZ R11, R60, R11 ;  /* 0x0000000b3c0b7221 */ /* 0x000fe20000010000 */
[--C-:B------:R-:W-:Y:S01]  /*9080*/  FADD.FTZ R12, R12, R15.reuse ;  /* 0x0000000f0c0c7221 */ /* 0x100fe20000010000 */
[----:B------:R-:W-:Y:S01]  /*9090*/  PRMT R15, RZ, 0x7610, R15 ;  /* 0x00007610ff0f7816 */ /* 0x000fe2000000000f */
[----:B------:R-:W-:Y:S01]  /*90a0*/  IMAD.U32 R19, R0, 0x10000, RZ ;  /* 0x0001000000137824 */ /* 0x000fe200078e00ff */
[----:B------:R-:W-:Y:S01]  /*90b0*/  @!P4 PRMT R9, R16, 0x7632, R9 ;  /* 0x000076321009c816 */ /* 0x000fe20000000009 */
[----:B------:R-:W-:-:S02]  /*90c0*/  IMAD.U32 R8, R8, 0x10000, RZ ;  /* 0x0001000008087824 */ /* 0x000fc400078e00ff */
[----:B------:R-:W-:Y:S01]  /*90d0*/  FADD.FTZ R11, R11, R18 ;  /* 0x000000120b0b7221 */ /* 0x000fe20000010000 */
[----:B------:R-:W-:Y:S02]  /*90e0*/  @!P4 PRMT R15, R16, 0x7610, R15 ;  /* 0x00007610100fc816 */ /* 0x000fe4000000000f */
[----:B------:R-:W-:Y:S01]  /*90f0*/  SHF.L.U32 R18, R9, 0x10, RZ ;  /* 0x0000001009127819 */ /* 0x000fe200000006ff */
        /* <DEDUP_REMOVED lines=12> */
[----:B------:R-:W-:Y:S02]  /*91c0*/  @!P5 PRMT R0, R14, 0x7632, R0 ;  /* 0x000076320e00d816 */ /* 0x000fe40000000000 */
[----:B------:R-:W-:Y:S01]  /*91d0*/  PRMT R9, RZ, 0x7610, R9 ;  /* 0x00007610ff097816 */ /* 0x000fe20000000009 */
[----:B------:R-:W-:Y:S01]  /*91e0*/  FADD.FTZ R18, R11, R18 ;  /* 0x000000120b127221 */ /* 0x000fe20000010000 */
[----:B------:R-:W-:Y:S01]  /*91f0*/  PRMT R11, RZ, 0x7610, R11 ;  /* 0x00007610ff0b7816 */ /* 0x000fe2000000000b */
[----:B------:R-:W-:Y:S01]  /*9200*/  IMAD.U32 R13, R0, 0x10000, RZ ;  /* 0x00010000000d7824 */ /* 0x000fe200078e00ff */
[----:B------:R-:W-:Y:S01]  /*9210*/  @!P5 PRMT R8, R14, 0x7610, R8 ;  /* 0x000076100e08d816 */ /* 0x000fe20000000008 */
[----:B------:R-:W1:Y:S01]  /*9220*/  S2R R19, SR_LANEID ;  /* 0x0000000000137919 */ /* 0x000e620000000000 */
[----:B------:R-:W-:Y:S01]  /*9230*/  @!P6 PRMT R9, R17, 0x7632, R9 ;  /* 0x000076321109e816 */ /* 0x000fe20000000009 */
[----:B------:R-:W-:Y:S01]  /*9240*/  FADD.FTZ R12, R12, R15 ;  /* 0x0000000f0c0c7221 */ /* 0x000fe20000010000 */
[----:B------:R-:W-:Y:S01]  /*9250*/  SHF.L.U32 R8, R8, 0x10, RZ ;  /* 0x0000001008087819 */ /* 0x000fe200000006ff */
[----:B------:R-:W-:Y:S01]  /*9260*/  FMUL.FTZ R15, R13, R13 ;  /* 0x0000000d0d0f7220 */ /* 0x000fe20000410000 */
[----:B------:R-:W-:Y:S01]  /*9270*/  @!P6 PRMT R11, R17, 0x7610, R11 ;  /* 0x00007610110be816 */ /* 0x000fe2000000000b */
[----:B------:R-:W-:-:S02]  /*9280*/  IMAD.U32 R0, R9, 0x10000, RZ ;  /* 0x0001000009007824 */ /* 0x000fc400078e00ff */
[C---:B------:R-:W-:Y:S01]  /*9290*/  FADD.FTZ R13, R8.reuse, R13 ;  /* 0x0000000d080d7221 */ /* 0x040fe20000010000 */
[----:B------:R-:W-:Y:S01]  /*92a0*/  FFMA.FTZ R15, R8, R8, R15 ;  /* 0x00000008080f7223 */ /* 0x000fe2000001000f */
[----:B------:R-:W-:Y:S02]  /*92b0*/  IMAD.U32 R11, R11, 0x10000, RZ ;  /* 0x000100000b0b7824 */ /* 0x000fe400078e00ff */
[----:B------:R-:W-:Y:S01]  /*92c0*/  FMUL.FTZ R8, R0, R0 ;  /* 0x0000000000087220 */ /* 0x000fe20000410000 */
[----:B------:R-:W-:Y:S01]  /*92d0*/  FADD.FTZ R13, R18, R13 ;  /* 0x0000000d120d7221 */ /* 0x000fe20000010000 */
[----:B------:R-:W-:Y:S01]  /*92e0*/  FADD.FTZ R12, R12, R15 ;  /* 0x0000000f0c0c7221 */ /* 0x000fe20000010000 */
[C---:B------:R-:W-:Y:S01]  /*92f0*/  FADD.FTZ R0, R11.reuse, R0 ;  /* 0x000000000b007221 */ /* 0x040fe20000010000 */
[----:B------:R-:W-:-:S03]  /*9300*/  FFMA.FTZ R11, R11, R11, R8 ;  /* 0x0000000b0b0b7223 */ /* 0x000fc60000010008 */
[----:B------:R-:W-:Y:S01]  /*9310*/  FADD.FTZ R13, R13, R0 ;  /* 0x000000000d0d7221 */ /* 0x000fe20000010000 */
[----:B------:R-:W-:-:S04]  /*9320*/  FADD.FTZ R12, R12, R11 ;  /* 0x0000000b0c0c7221 */ /* 0x000fc80000010000 */
        /* <DEDUP_REMOVED lines=54> */
[----:B----4-:R-:W-:-:S03]  /*9690*/  FADD.FTZ R8, R0, R15 ;  /* 0x0000000f00087221 */ /* 0x010fc60000010000 */
[----:B------:R-:W-:-:S05]  /*96a0*/  @!P0 IADD3 R2, PT, PT, R2, R13, RZ ;  /* 0x0000000d02028210 */ /* 0x000fca0007ffe0ff */
[----:B------:R3:W-:Y:S02]  /*96b0*/  @!P0 STS.64 [R2+0x10], R8 ;  /* 0x0000100802008388 */ /* 0x0007e40000000a00 */
.L_x_2385:
[----:B012---:R-:W-:Y:S05]  /*96c0*/  BSYNC.RECONVERGENT B0 ;  /* 0x0000000000007941 */ /* 0x007fea0003800200 */
.L_x_2384:
        /* <DEDUP_REMOVED lines=44> */
.L_x_2387:
[----:B------:R-:W-:Y:S05]  /*9990*/  BSYNC.RECONVERGENT B0 ;  /* 0x0000000000007941 */ /* 0x000fea0003800200 */
.L_x_2386:
        /* <DEDUP_REMOVED lines=17> */
[----:B------:R-:W-:-:S03]  /*9ab0*/  MOV R0, 0xffffffff ;  /* 0xffffffff00007802 */ /* 0x000fc60000000f00 */
[----:B------:R-:W-:Y:S01]  /*9ac0*/  IMAD.U32 R12, RZ, RZ, UR14 ;  /* 0x0000000eff0c7e24 */ /* 0x000fe2000f8e00ff */
[----:B------:R-:W-:Y:S01]  /*9ad0*/  MOV R13, UR15 ;  /* 0x0000000f000d7c02 */ /* 0x000fe20008000f00 */
[----:B-1----:R-:W-:Y:S01]  /*9ae0*/  ULEA UR17, UP1, UR22, UR20, 0x2 ;  /* 0x0000001416117291 */ /* 0x002fe2000f8210ff */
[----:B----4-:R-:W-:-:S03]  /*9af0*/  IMAD.U32 R15, RZ, RZ, UR16 ;  /* 0x00000010ff0f7e24 */ /* 0x010fc6000f8e00ff */
        /* <DEDUP_REMOVED lines=13> */
.L_x_2391:
[----:B------:R-:W2:Y:S04]  /*9bd0*/  LDG.E.STRONG.GPU R0, desc[UR18][R10.64] ;  /* 0x000000120a007981 */ /* 0x000ea8000c1ef900 */
[----:B--2---:R-:W-:Y:S04]  /*9be0*/  CCTL.IVALL ;  /* 0x00000000ff00798f */ /* 0x004fe80002000000 */
[----:B------:R1:W-:Y:S01]  /*9bf0*/  STL [R1], R0 ;  /* 0x0000000001007387 */ /* 0x0003e20000100800 */
[----:B------:R-:W-:-:S13]  /*9c00*/  ISETP.NE.AND P0, PT, R0, UR14, PT ;  /* 0x0000000e00007c0c */ /* 0x000fda000bf05270 */
[----:B-1----:R-:W-:Y:S05]  /*9c10*/  @P0 BRA `(.L_x_2391) ;  /* 0xfffffffc00ec0947 */ /* 0x002fea000383ffff */
.L_x_2390:
[----:B0-----:R-:W-:Y:S05]  /*9c20*/  BSYNC.RECONVERGENT B0 ;  /* 0x0000000000007941 */ /* 0x001fea0003800200 */
.L_x_2389:
        /* <DEDUP_REMOVED lines=15> */
.L_x_2393:
        /* <DEDUP_REMOVED lines=9> */
[----:B------:R-:W-:Y:S01]  /*9db0*/  VOTEU.ALL UP0, P5 ;  /* 0x0000000000ff7886 */ /* 0x000fe20002800000 */
[----:B------:R-:W-:-:S04]  /*9dc0*/  IMAD.U32 R11, RZ, RZ, UR29 ;  /* 0x0000001dff0b7e24 */ /* 0x000fc8000f8e00ff */
[----:B------:R-:W-:Y:S02]  /*9dd0*/  @!UP0 UIMAD.WIDE.U32 UR28, UR25, 0x8, UR6 ;  /* 0x00000008191c88a5 */ /* 0x000fe4000f8e0006 */
[----:B------:R-:W3:Y:S04]  /*9de0*/  @!P1 LDG.E.64 R10, desc[UR18][R10.64] ;  /* 0x000000120a0a9981 */ /* 0x000ee8000c1e1b00 */
[----:B------:R-:W-:Y:S01]  /*9df0*/  MOV R12, UR28 ;  /* 0x0000001c000c7c02 */ /* 0x000fe20008000f00 */
        /* <DEDUP_REMOVED lines=17> */
[----:B------:R-:W-:Y:S01]  /*9f10*/  PLOP3.LUT P3, PT, PT, PT, UP1, 0x80, 0x8 ;  /* 0x000000000008781c */ /* 0x000fe20003f6f018 */
[----:B------:R-:W-:Y:S01]  /*9f20*/  VOTEU.ALL UP0, P0 ;  /* 0x0000000000ff7886 */ /* 0x000fe20000000000 */
[C---:B------:R-:W-:Y:S02]  /*9f30*/  ISETP.NE.OR P4, PT, R20.reuse, RZ, !P4 ;  /* 0x000000ff1400720c */ /* 0x040fe40006785670 */
[----:B------:R-:W-:Y:S02]  /*9f40*/  ISETP.NE.OR P3, PT, R20, RZ, !P3 ;  /* 0x000000ff1400720c */ /* 0x000fe40005f65670 */
[----:B------:R-:W-:Y:S01]  /*9f50*/  @!UP0 UIMAD.WIDE.U32 UR28, UR17, 0x8, UR6 ;  /* 0x00000008111c88a5 */ /* 0x000fe2000f8e0006 */
[----:B---3--:R-:W-:Y:S01]  /*9f60*/  @!P1 FADD.FTZ R8, R8, R10 ;  /* 0x0000000a08089221 */ /* 0x008fe20000010000 */
[----:B------:R-:W-:Y:S01]  /*9f70*/  @!P1 FADD.FTZ R9, R9, R11 ;  /* 0x0000000b09099221 */ /* 0x000fe20000010000 */
[----:B------:R-:W-:-:S03]  /*9f80*/  ISETP.NE.OR P1, PT, R20, RZ, !P2 ;  /* 0x000000ff1400720c */ /* 0x000fc60005725670 */
[----:B------:R-:W-:Y:S01]  /*9f90*/  IMAD.U32 R10, RZ, RZ, UR28 ;  /* 0x0000001cff0a7e24 */ /* 0x000fe2000f8e00ff */
[----:B------:R-:W-:Y:S01]  /*9fa0*/  PLOP3.LUT P2, PT, PT, PT, UP2, 0x80, 0x8 ;  /* 0x000000000008781c */ /* 0x000fe20003f4f028 */
[----:B------:R-:W-:Y:S01]  /*9fb0*/  UISETP.NE.AND UP2, UPT, UR27, UR23, UPT ;  /* 0x000000171b00728c */ /* 0x000fe2000bf45270 */
[----:B------:R-:W-:Y:S02]  /*9fc0*/  MOV R11, UR29 ;  /* 0x0000001d000b7c02 */ /* 0x000fe40008000f00 */
[----:B------:R-:W-:Y:S01]  /*9fd0*/  ISETP.NE.OR P2, PT, R20, RZ, !P2 ;  /* 0x000000ff1400720c */ /* 0x000fe20005745670 */
[----:B--2---:R-:W-:Y:S01]  /*9fe0*/  @!P5 FADD.FTZ R8, R8, R12 ;  /* 0x0000000c0808d221 */ /* 0x004fe20000010000 */
[----:B------:R-:W-:Y:S01]  /*9ff0*/  @!P5 FADD.FTZ R9, R9, R13 ;  /* 0x0000000d0909d221 */ /* 0x000fe20000010000 */
[----:B------:R-:W-:Y:S01]  /*a000*/  PLOP3.LUT P5, PT, PT, PT, UP2, 0x80, 0x8 ;  /* 0x000000000008781c */ /* 0x000fe20003faf028 */
[----:B------:R0:W2:Y:S01]  /*a010*/  @!P0 LDG.E.64 R22, desc[UR18][R10.64] ;  /* 0x000000120a168981 */ /* 0x0000a2000c1e1b00 */
[----:B------:R-:W-:-:S02]  /*a020*/  VOTEU.ALL UP1, P1 ;  /* 0x0000000000ff7886 */ /* 0x000fc40000820000 */
[----:B------:R-:W-:-:S03]  /*a030*/  ISETP.NE.OR P5, PT, R20, RZ, !P5 ;  /* 0x000000ff1400720c */ /* 0x000fc60006fa5670 */
[----:B------:R-:W-:-:S03]  /*a040*/  @!UP1 UIMAD.WIDE.U32 UR30, UR16, 0x8, UR6 ;  /* 0x00000008101e98a5 */ /* 0x000fc6000f8e0006 */
[----:B------:R-:W-:Y:S01]  /*a050*/  VOTEU.ALL UP0, P2 ;  /* 0x0000000000ff7886 */ /* 0x000fe20001000000 */
[----:B------:R-:W-:Y:S02]  /*a060*/  VOTEU.ALL UP1, P4 ;  /* 0x0000000000ff7886 */ /* 0x000fe40002020000 */
[----:B------:R-:W-:Y:S02]  /*a070*/  IMAD.U32 R12, RZ, RZ, UR30 ;  /* 0x0000001eff0c7e24 */ /* 0x000fe4000f8e00ff */
[----:B------:R-:W-:Y:S01]  /*a080*/  @!UP0 UIMAD.WIDE.U32 UR28, UR24, 0x8, UR6 ;  /* 0x00000008181c88a5 */ /* 0x000fe2000f8e0006 */
[----:B------:R-:W-:Y:S01]  /*a090*/  IMAD.U32 R13, RZ, RZ, UR31 ;  /* 0x0000001fff0d7e24 */ /* 0x000fe2000f8e00ff */
[----:B------:R-:W-:Y:S01]  /*a0a0*/  VOTEU.ALL UP0, P3 ;  /* 0x0000000000ff7886 */ /* 0x000fe20001800000 */
[----:B------:R-:W-:Y:S01]  /*a0b0*/  @!UP1 UIMAD.WIDE.U32 UR30, UR22, 0x8, UR6 ;  /* 0x00000008161e98a5 */ /* 0x000fe2000f8e0006 */
[----:B------:R-:W-:Y:S02]  /*a0c0*/  VOTEU.ALL UP1, P5 ;  /* 0x0000000000ff7886 */ /* 0x000fe40002820000 */
[----:B------:R-:W-:Y:S01]  /*a0d0*/  MOV R14, UR28 ;  /* 0x0000001c000e7c02 */ /* 0x000fe20008000f00 */
[----:B----4-:R-:W-:Y:S01]  /*a0e0*/  IMAD.U32 R15, RZ, RZ, UR29 ;  /* 0x0000001dff0f7e24 */ /* 0x010fe2000f8e00ff */
[----:B------:R-:W3:Y:S01]  /*a0f0*/  @!P1 LDG.E.64 R12, desc[UR18][R12.64] ;  /* 0x000000120c0c9981 */ /* 0x000ee2000c1e1b00 */
[----:B------:R-:W-:Y:S01]  /*a100*/  @!UP0 UIMAD.WIDE.U32 UR28, UR21, 0x8, UR6 ;  /* 0x00000008151c88a5 */ /* 0x000fe2000f8e0006 */
[----:B------:R-:W-:Y:S01]  /*a110*/  IMAD.U32 R16, RZ, RZ, UR30 ;  /* 0x0000001eff107e24 */ /* 0x000fe2000f8e00ff */
[----:B------:R-:W-:Y:S01]  /*a120*/  MOV R17, UR31 ;  /* 0x0000001f00117c02 */ /* 0x000fe20008000f00 */
[----:B------:R-:W-:Y:S01]  /*a130*/  @!UP1 UIMAD.WIDE.U32 UR30, UR20, 0x8, UR6 ;  /* 0x00000008141e98a5 */ /* 0x000fe2000f8e0006 */
[----:B------:R-:W4:Y:S02]  /*a140*/  @!P2 LDG.E.64 R14, desc[UR18][R14.64] ;  /* 0x000000120e0ea981 */ /* 0x000f24000c1e1b00 */
[----:B------:R-:W-:-:S02]  /*a150*/  IMAD.U32 R18, RZ, RZ, UR28 ;  /* 0x0000001cff127e24 */ /* 0x000fc4000f8e00ff */
[----:B------:R-:W-:Y:S01]  /*a160*/  IMAD.U32 R19, RZ, RZ, UR29 ;  /* 0x0000001dff137e24 */ /* 0x000fe2000f8e00ff */
[----:B------:R-:W4:Y:S01]  /*a170*/  @!P4 LDG.E.64 R16, desc[UR18][R16.64] ;  /* 0x000000121010c981 */ /* 0x000f22000c1e1b00 */
[----:B0-----:R-:W-:Y:S01]  /*a180*/  MOV R10, UR30 ;  /* 0x0000001e000a7c02 */ /* 0x001fe20008000f00 */
[----:B------:R-:W-:-:S03]  /*a190*/  IMAD.U32 R11, RZ, RZ, UR31 ;  /* 0x0000001fff0b7e24 */ /* 0x000fc6000f8e00ff */
        /* <DEDUP_REMOVED lines=27> */
.L_x_2392:
        /* <DEDUP_REMOVED lines=28> */
[----:B------:R-:W-:Y:S02]  /*a510*/  IMAD.U32 R10, RZ, RZ, UR14 ;  /* 0x0000000eff0a7e24 */ /* 0x000fe4000f8e00ff */
[----:B------:R-:W-:Y:S01]  /*a520*/  @!UP3 UIMAD UR20, UR20, UR11, UR13 ;  /* 0x0000000b1414b2a4 */ /* 0x000fe2000f8e020d */
[----:B------:R-:W-:Y:S01]  /*a530*/  MOV R11, UR15 ;  /* 0x0000000f000b7c02 */ /* 0x000fe20008000f00 */
[----:B------:R-:W-:Y:S02]  /*a540*/  @!UP2 UIMAD.WIDE.U32 UR16, UR16, 0x8, UR6 ;  /* 0x000000081010a8a5 */ /* 0x000fe4000f8e0006 */
[----:B------:R-:W-:Y:S02]  /*a550*/  @!UP4 UIMAD UR21, UR21, UR11, UR13 ;  /* 0x0000000b1515c2a4 */ /* 0x000fe4000f8e020d */
[----:B------:R-:W-:Y:S01]  /*a560*/  @!UP3 UIMAD.WIDE.U32 UR14, UR20, 0x8, UR6 ;  /* 0x00000008140eb8a5 */ /* 0x000fe2000f8e0006 */
[----:B------:R-:W3:Y:S01]  /*a570*/  @!P0 LDG.E.64 R10, desc[UR18][R10.64] ;  /* 0x000000120a0a8981 */ /* 0x000ee2000c1e1b00 */
[----:B------:R-:W-:-:S02]  /*a580*/  IMAD.U32 R12, RZ, RZ, UR16 ;  /* 0x00000010ff0c7e24 */ /* 0x000fc4000f8e00ff */
[----:B------:R-:W-:Y:S01]  /*a590*/  IMAD.U32 R13, RZ, RZ, UR17 ;  /* 0x00000011ff0d7e24 */ /* 0x000fe2000f8e00ff */
[----:B------:R-:W-:Y:S01]  /*a5a0*/  @!UP4 UIMAD.WIDE.U32 UR16, UR21, 0x8, UR6 ;  /* 0x000000081510c8a5 */ /* 0x000fe2000f8e0006 */
[----:B------:R-:W-:Y:S01]  /*a5b0*/  MOV R14, UR14 ;  /* 0x0000000e000e7c02 */ /* 0x000fe20008000f00 */
[----:B----4-:R-:W-:-:S03]  /*a5c0*/  IMAD.U32 R15, RZ, RZ, UR15 ;  /* 0x0000000fff0f7e24 */ /* 0x010fc6000f8e00ff */
[----:B------:R-:W2:Y:S01]  /*a5d0*/  @!P1 LDG.E.64 R12, desc[UR18][R12.64] ;  /* 0x000000120c0c9981 */ /* 0x000ea2000c1e1b00 */
[----:B------:R-:W-:Y:S01]  /*a5e0*/  IMAD.U32 R16, RZ, RZ, UR16 ;  /* 0x00000010ff107e24 */ /* 0x000fe2000f8e00ff */
[----:B------:R-:W-:Y:S02]  /*a5f0*/  MOV R17, UR17 ;  /* 0x0000001100117c02 */ /* 0x000fe40008000f00 */
        /* <DEDUP_REMOVED lines=11> */
.L_x_2394:
        /* <DEDUP_REMOVED lines=17> */
[----:B------:R-:W-:-:S05]  /*a7c0*/  IMAD.U32 R11, RZ, RZ, UR17 ;  /* 0x00000011ff0b7e24 */ /* 0x000fca000f8e00ff */
[----:B------:R-:W-:Y:S01]  /*a7d0*/  MOV R12, UR14 ;  /* 0x0000000e000c7c02 */ /* 0x000fe20008000f00 */
[----:B------:R-:W-:Y:S01]  /*a7e0*/  IMAD.U32 R13, RZ, RZ, UR15 ;  /* 0x0000000fff0d7e24 */ /* 0x000fe2000f8e00ff */
[----:B------:R-:W3:Y:S05]  /*a7f0*/  @!P1 LDG.E.64 R10, desc[UR18][R10.64] ;  /* 0x000000120a0a9981 */ /* 0x000eea000c1e1b00 */
[----:B------:R-:W2:Y:S01]  /*a800*/  @!P0 LDG.E.64 R12, desc[UR18][R12.64] ;  /* 0x000000120c0c8981 */ /* 0x000ea2000c1e1b00 */
[----:B------:R-:W-:Y:S01]  /*a810*/  UIADD3 UR5, UPT, UPT, UR5, 0x2, URZ ;  /* 0x0000000205057890 */ /* 0x000fe2000fffe0ff */
[----:B---3--:R-:W-:Y:S01]  /*a820*/  @!P1 FADD.FTZ R8, R8, R10 ;  /* 0x0000000a08089221 */ /* 0x008fe20000010000 */
[----:B------:R-:W-:-:S03]  /*a830*/  @!P1 FADD.FTZ R9, R9, R11 ;  /* 0x0000000b09099221 */ /* 0x000fc60000010000 */
[----:B--2---:R-:W-:Y:S01]  /*a840*/  @!P0 FADD.FTZ R8, R8, R12 ;  /* 0x0000000c08088221 */ /* 0x004fe20000010000 */
[----:B------:R-:W-:-:S07]  /*a850*/  @!P0 FADD.FTZ R9, R9, R13 ;  /* 0x0000000d09098221 */ /* 0x000fce0000010000 */
.L_x_2395:
[----:B------:R-:W-:Y:S01]  /*a860*/  UISETP.NE.AND UP0, UPT, UR5, UR23, UPT ;  /* 0x000000170500728c */ /* 0x000fe2000bf05270 */
[----:B------:R-:W-:Y:S01]  /*a870*/  BSSY.RECONVERGENT B0, `(.L_x_2388) ;  /* 0x000000e000007945 */ /* 0x000fe20003800200 */
[----:B------:R-:W-:-:S04]  /*a880*/  ULOP3.LUT UR12, UR12, 0x1, URZ, 0xc0, !UPT ;  /* 0x000000010c0c7892 */ /* 0x000fc8000f8ec0ff */
[----:B------:R-:W-:Y:S02]  /*a890*/  PLOP3.LUT P0, PT, PT, PT, UP0, 0x80, 0x8 ;  /* 0x000000000008781c */ /* 0x000fe40003f0f008 */
[----:B------:R-:W-:Y:S02]  /*a8a0*/  IMAD.U32 R0, RZ, RZ, UR12 ;  /* 0x0000000cff007e24 */ /* 0x000fe4000f8e00ff */
[----:B------:R-:W-:-:S04]  /*a8b0*/  ISETP.NE.OR P0, PT, R20, RZ, !P0 ;  /* 0x000000ff1400720c */ /* 0x000fc80004705670 */
[----:B------:R-:W-:-:S13]  /*a8c0*/  ISETP.NE.U32.OR P0, PT, R0, 0x1, P0 ;  /* 0x000000010000780c */ /* 0x000fda0000705470 */
[----:B------:R-:W-:Y:S05]  /*a8d0*/  @P0 BRA `(.L_x_2396) ;  /* 0x00000000001c0947 */ /* 0x000fea0003800000 */
[----:B------:R-:W-:-:S04]  /*a8e0*/  UIMAD UR14, UR11, UR5, UR13 ;  /* 0x000000050b0e72a4 */ /* 0x000fc8000f8e020d */
[----:B------:R-:W-:-:S06]  /*a8f0*/  UIMAD.WIDE.U32 UR14, UR14, 0x8, UR6 ;  /* 0x000000080e0e78a5 */ /* 0x000fcc000f8e0006 */
[----:B------:R-:W-:Y:S01]  /*a900*/  MOV R10, UR14 ;  /* 0x0000000e000a7c02 */ /* 0x000fe20008000f00 */
[----:B------:R-:W-:-:S06]  /*a910*/  IMAD.U32 R11, RZ, RZ, UR15 ;  /* 0x0000000fff0b7e24 */ /* 0x000fcc000f8e00ff */
[----:B------:R-:W3:Y:S02]  /*a920*/  LDG.E.64 R10, desc[UR18][R10.64] ;  /* 0x000000120a0a7981 */ /* 0x000ee4000c1e1b00 */
[----:B---3--:R-:W-:Y:S01]  /*a930*/  FADD.FTZ R8, R8, R10 ;  /* 0x0000000a08087221 */ /* 0x008fe20000010000 */
[----:B------:R-:W-:-:S07]  /*a940*/  FADD.FTZ R9, R9, R11 ;  /* 0x0000000b09097221 */ /* 0x000fce0000010000 */
.L_x_2396:
[----:B------:R-:W-:Y:S05]  /*a950*/  BSYNC.RECONVERGENT B0 ;  /* 0x0000000000007941 */ /* 0x000fea0003800200 */
.L_x_2388:
[----:B------:R-:W-:Y:S01]  /*a960*/  LOP3.LUT P1, RZ, R3, 0x4000000, RZ, 0xc0, !PT ;  /* 0x0400000003ff7812 */ /* 0x000fe2000782c0ff */
[----:B------:R-:W0:Y:S01]  /*a970*/  S2UR UR6, SR_CgaCtaId ;  /* 0x00000000000679c3 */ /* 0x000e220000008800 */
[----:B------:R-:W1:Y:S01]  /*a980*/  LDCU UR7, c[0x0][0x414] ;  /* 0x00008280ff0777ac */ /* 0x000e620008000800 */
[C---:B------:R-:W-:Y:S01]  /*a990*/  ISETP.NE.AND P0, PT, R20.reuse, RZ, PT ;  /* 0x000000ff1400720c */ /* 0x040fe20003f05270 */
[----:B------:R-:W-:Y:S01]  /*a9a0*/  IMAD.SHL.U32 R14, R20, 0x2, RZ ;  /* 0x00000002140e7824 */ /* 0x000fe200078e00ff */
[----:B------:R-:W-:Y:S01]  /*a9b0*/  MOV R19, UR9 ;  /* 0x0000000900137c02 */ /* 0x000fe20008000f00 */
[----:B------:R-:W-:-:S03]  /*a9c0*/  UMOV UR5, 0x400 ;  /* 0x0000040000057882 */ /* 0x000fc60000000000 */
[----:B------:R-:W2:Y:S01]  /*a9d0*/  LDC.64 R12, c[0x0][0x398] ;  /* 0x0000e600ff0c7b82 */ /* 0x000ea20000000a00 */
[----:B------:R-:W-:-:S05]  /*a9e0*/  LOP3.LUT R14, R14, 0x7e, RZ, 0xc0, !PT ;  /* 0x0000007e0e0e7812 */ /* 0x000fca00078ec0ff */
[----:B----4-:R-:W-:Y:S02]  /*a9f0*/  VIADD R15, R14, UR10 ;  /* 0x0000000a0e0f7c36 */ /* 0x010fe40008000000 */
[----:B------:R-:W4:Y:S01]  /*aa00*/  @P1 LDC.64 R10, c[0x0][0x388] ;  /* 0x0000e200ff0a1b82 */ /* 0x000f220000000a00 */
[----:B-1----:R-:W-:Y:S01]  /*aa10*/  @P1 FMUL.FTZ R18, R8, UR7 ;  /* 0x0000000708121c20 */ /* 0x002fe20008410000 */
[----:B0-----:R-:W-:-:S06]  /*aa20*/  ULEA UR5, UR6, UR5, 0x18 ;  /* 0x0000000506057291 */ /* 0x001fcc000f8ec0ff */
[----:B------:R-:W0:Y:S01]  /*aa30*/  LDC.64 R16, c[0x0][0x3a0] ;  /* 0x0000e800ff107b82 */ /* 0x000e220000000a00 */
[----:B------:R-:W1:Y:S01]  /*aa40*/  LDCU UR6, c[0x0][0x404] ;  /* 0x00008080ff0677ac */ /* 0x000e620008000800 */
[----:B--2---:R-:W-:Y:S01]  /*aa50*/  IMAD.WIDE R12, R15, 0x2, R12 ;  /* 0x000000020f0c7825 */ /* 0x004fe200078e020c */
[----:B------:R-:W-:Y:S03]  /*aa60*/  @!P0 STS.64 [UR5+0x98], R8 ;  /* 0x00009808ff008988 */ /* 0x000fe60008000a05 */
[----:B----4-:R-:W-:-:S04]  /*aa70*/  @P1 IMAD.WIDE R10, R19, 0x8, R10 ;  /* 0x00000008130a1825 */ /* 0x010fc800078e020a */
[----:B------:R-:W-:-:S05]  /*aa80*/  @P1 FMUL.FTZ R19, R9, UR7 ;  /* 0x0000000709131c20 */ /* 0x000fca0008410000 */
[----:B------:R-:W-:Y:S01]  /*aa90*/  @P1 STG.E.64 desc[UR18][R10.64], R18 ;  /* 0x000000120a001986 */ /* 0x000fe2000c101b12 */
[----:B0-----:R-:W-:Y:S01]  /*aaa0*/  IMAD.WIDE R16, R15, 0x2, R16 ;  /* 0x000000020f107825 */ /* 0x001fe200078e0210 */
[----:B------:R-:W-:Y:S06]  /*aab0*/  BAR.SYNC.DEFER_BLOCKING 0x0 ;  /* 0x0000000000007b1d */ /* 0x000fec0000010000 */
[----:B------:R-:W2:Y:S04]  /*aac0*/  LDG.E.U16 R22, desc[UR18][R12.64] ;  /* 0x000000120c167981 */ /* 0x000ea8000c1e1500 */
[----:B------:R-:W4:Y:S04]  /*aad0*/  LDG.E.U16 R23, desc[UR18][R12.64+0x2] ;  /* 0x000002120c177981 */ /* 0x000f28000c1e1500 */
[----:B------:R-:W4:Y:S04]  /*aae0*/  LDG.E.U16 R25, desc[UR18][R16.64] ;  /* 0x0000001210197981 */ /* 0x000f28000c1e1500 */
[----:B------:R-:W4:Y:S01]  /*aaf0*/  LDG.E.U16 R24, desc[UR18][R16.64+0x2] ;  /* 0x0000021210187981 */ /* 0x000f22000c1e1500 */
[----:B------:R-:W-:Y:S01]  /*ab00*/  IMAD.MOV.U32 R15, RZ, RZ, 0x3f800000 ;  /* 0x3f800000ff0f7424 */ /* 0x000fe200078e00ff */
[----:B------:R-:W-:-:S02]  /*ab10*/  SHF.R.U32.HI R20, RZ, 0x6, R20 ;  /* 0x00000006ff147819 */ /* 0x000fc40000011614 */
[----:B------:R-:W3:Y:S01]  /*ab20*/  LDS.64 R26, [UR5+0x98] ;  /* 0x00009805ff1a7984 */ /* 0x000ee20008000a00 */
[----:B------:R-:W0:Y:S01]  /*ab30*/  LDCU.U8 UR5, c[0x0][0x3fc] ;  /* 0x00007f80ff0577ac */ /* 0x000e220008000000 */
[----:B-1----:R-:W-:-:S05]  /*ab40*/  MOV R21, UR6 ;  /* 0x0000000600157c02 */ /* 0x002fca0008000f00 */
[----:B------:R-:W-:Y:S01]  /*ab50*/  IMAD R21, R21, UR23, R20 ;  /* 0x0000001715157c24 */ /* 0x000fe2000f8e0214 */
[----:B0-----:R-:W-:Y:S01]  /*ab60*/  UISETP.NE.AND UP0, UPT, UR5, URZ, UPT ;  /* 0x000000ff0500728c */ /* 0x001fe2000bf05270 */
[----:B---3--:R-:W-:-:S04]  /*ab70*/  FMUL.FTZ R2, R26, UR7 ;  /* 0x000000071a027c20 */ /* 0x008fc80008410000 */
[----:B------:R-:W-:-:S04]  /*ab80*/  FMUL.FTZ R0, R2, R2 ;  /* 0x0000000202007220 */ /* 0x000fc80000410000 */
[----:B------:R-:W-:-:S05]  /*ab90*/  FFMA.FTZ R0, R27, UR7, -R0 ;  /* 0x000000071b007c23 */ /* 0x000fca0008010800 */
[----:B------:R-:W-:-:S13]  /*aba0*/  FSETP.GTU.FTZ.AND P0, PT, R0, RZ, PT ;  /* 0x000000ff0000720b */ /* 0x000fda0003f1c000 */
[----:B------:R-:W0:Y:S02]  /*abb0*/  @P0 LDC R9, c[0x0][0x3a8] ;  /* 0x0000ea00ff090b82 */ /* 0x000e240000000800 */
[----:B0-----:R-:W-:-:S04]  /*abc0*/  @P0 FADD.FTZ R0, R0, R9 ;  /* 0x0000000900000221 */ /* 0x001fc80000010000 */
[----:B------:R0:W1:Y:S01]  /*abd0*/  @P0 MUFU.RSQ R15, R0 ;  /* 0x00000000000f0308 */ /* 0x0000620000001400 */
[----:B--2---:R-:W-:Y:S02]  /*abe0*/  IMAD.U32 R22, R22, 0x10000, RZ ;  /* 0x0001000016167824 */ /* 0x004fe400078e00ff */
[----:B----4-:R-:W-:Y:S01]  /*abf0*/  IMAD.U32 R23, R23, 0x10000, RZ ;  /* 0x0001000017177824 */ /* 0x010fe200078e00ff */
[----:B------:R-:W-:Y:S01]  /*ac00*/  SHF.L.U32 R25, R25, 0x10, RZ ;  /* 0x0000001019197819 */ /* 0x000fe200000006ff */
[----:B------:R-:W-:Y:S01]  /*ac10*/  IMAD.U32 R24, R24, 0x10000, RZ ;  /* 0x0001000018187824 */ /* 0x000fe200078e00ff */
[----:B01----:R-:W-:Y:S06]  /*ac20*/  BRA.U !UP0, `(.L_x_2397) ;  /* 0x0000000908687547 */ /* 0x003fec000b800000 */
[----:B------:R-:W-:Y:S01]  /*ac30*/  IMAD.MOV.U32 R0, RZ, RZ, RZ ;  /* 0x000000ffff007224 */ /* 0x000fe200078e00ff */
[----:B------:R-:W0:Y:S01]  /*ac40*/  LDCU.64 UR14, c[0x0][0x3e0] ;  /* 0x00007c00ff0e77ac */ /* 0x000e220008000a00 */
[----:B------:R-:W1:Y:S01]  /*ac50*/  LDCU.64 UR6, c[0x0][0x380] ;  /* 0x00007000ff0677ac */ /* 0x000e620008000a00 */
[----:B------:R-:W2:Y:S04]  /*ac60*/  LDCU.64 UR12, c[0x0][0x3e8] ;  /* 0x00007d00ff0c77ac */ /* 0x000ea80008000a00 */
.L_x_2406:
[----:B01-3-5:R-:W-:-:S06]  /*ac70*/  LEA R8, R0, UR8, 0x2 ;  /* 0x0000000800087c11 */ /* 0x02bfcc000f8e10ff */
[----:B-----5:R-:W5:Y:S01]  /*ac80*/  LDL.128 R8, [R8] ;  /* 0x0000000008087983 */ /* 0x020f620000100c00 */
[C---:B------:R-:W-:Y:S01]  /*ac90*/  LEA R34, R0.reuse, R21, 0x3 ;  /* 0x0000001500227211 */ /* 0x040fe200078e18ff */
[----:B------:R-:W-:Y:S01]  /*aca0*/  VIADD R0, R0, 0x4 ;  /* 0x0000000400007836 */ /* 0x000fe20000000000 */
[----:B------:R-:W-:Y:S02]  /*acb0*/  BSSY.RECONVERGENT B0, `(.L_x_2398) ;  /* 0x000002f000007945 */ /* 0x000fe40003800200 */
[C---:B--2---:R-:W-:Y:S01]  /*acc0*/  ISETP.GE.U32.AND P1, PT, R34.reuse, UR12, PT ;  /* 0x0000000c22007c0c */ /* 0x044fe2000bf26070 */
        /* <DEDUP_REMOVED lines=17> */
[----:B------:R-:W-:-:S03]  /*ade0*/  IMAD.U32 R27, R8, 0x10000, RZ ;  /* 0x00010000081b7824 */ /* 0x000fc600078e00ff */
[----:B------:R-:W-:Y:S01]  /*adf0*/  SHF.L.U32 R29, R26, 0x10, RZ ;  /* 0x000000101a1d7819 */ /* 0x000fe200000006ff */
[----:B------:R-:W-:Y:S01]  /*ae00*/  FADD.FTZ R8, -R2, R27 ;  /* 0x0000001b02087221 */ /* 0x000fe20000010100 */
[----:B------:R-:W-:-:S03]  /*ae10*/  IMAD.MOV.U32 R27, RZ, RZ, R7 ;  /* 0x000000ffff1b7224 */ /* 0x000fc600078e0007 */
[----:B------:R-:W-:Y:S01]  /*ae20*/  FADD.FTZ R26, -R2, R29 ;  /* 0x0000001d021a7221 */ /* 0x000fe20000010100 */
[-C--:B------:R-:W-:Y:S01]  /*ae30*/  FMUL.FTZ R8, R8, R15.reuse ;  /* 0x0000000f08087220 */ /* 0x080fe20000410000 */
[----:B0-----:R-:W-:Y:S02]  /*ae40*/  IMAD R29, R35, UR14, RZ ;  /* 0x0000000e231d7c24 */ /* 0x001fe4000f8e02ff */
[----:B------:R-:W-:Y:S01]  /*ae50*/  FMUL.FTZ R26, R26, R15 ;  /* 0x0000000f1a1a7220 */ /* 0x000fe20000410000 */
[----:B------:R-:W-:Y:S01]  /*ae60*/  FFMA.FTZ R33, R22, R8, R25 ;  /* 0x0000000816217223 */ /* 0x000fe20000010019 */
[----:B------:R-:W-:Y:S02]  /*ae70*/  IMAD R29, R34, UR15, R29 ;  /* 0x0000000f221d7c24 */ /* 0x000fe4000f8e021d */
[----:B------:R-:W-:Y:S01]  /*ae80*/  FFMA.FTZ R32, R23, R26, R24 ;  /* 0x0000001a17207223 */ /* 0x000fe20000010018 */
[----:B------:R-:W-:Y:S01]  /*ae90*/  FMUL.FTZ R8, R33, -1.4426950216293334961 ;  /* 0xbfb8aa3b21087820 */ /* 0x000fe20000410000 */
[----:B------:R-:W-:-:S02]  /*aea0*/  IMAD.MOV.U32 R26, RZ, RZ, R4 ;  /* 0x000000ffff1a7224 */ /* 0x000fc400078e0004 */
[----:B------:R-:W-:Y:S02]  /*aeb0*/  FMUL.FTZ R28, R32, -1.4426950216293334961 ;  /* 0xbfb8aa3b201c7820 */ /* 0x000fe40000410000 */
[----:B------:R-:W-:Y:S01]  /*aec0*/  IMAD.WIDE.U32 R26, R34, UR14, R26 ;  /* 0x0000000e221a7c25 */ /* 0x000fe2000f8e001a */
[----:B------:R-:W0:Y:S04]  /*aed0*/  MUFU.EX2 R8, R8 ;  /* 0x0000000800087308 */ /* 0x000e280000000800 */
[----:B------:R-:W-:-:S04]  /*aee0*/  IADD3 R29, PT, PT, R27, R29, RZ ;  /* 0x0000001d1b1d7210 */ /* 0x000fc80007ffe0ff */
[----:B------:R-:W2:Y:S01]  /*aef0*/  MUFU.EX2 R28, R28 ;  /* 0x0000001c001c7308 */ /* 0x000ea20000000800 */
[----:B0-----:R-:W-:-:S07]  /*af00*/  FADD.FTZ R30, R8, 1 ;  /* 0x3f800000081e7421 */ /* 0x001fce0000010000 */
[----:B------:R-:W0:Y:S01]  /*af10*/  MUFU.RCP R30, R30 ;  /* 0x0000001e001e7308 */ /* 0x000e220000001000 */
[----:B--2---:R-:W-:Y:S01]  /*af20*/  FADD.FTZ R31, R28, 1 ;  /* 0x3f8000001c1f7421 */ /* 0x004fe20000010000 */
[----:B-1----:R-:W-:-:S04]  /*af30*/  LEA R28, P1, R26, UR6, 0x1 ;  /* 0x000000061a1c7c11 */ /* 0x002fc8000f8208ff */
[----:B------:R-:W-:Y:S02]  /*af40*/  LEA.HI.X R29, R26, UR7, R29, 0x1, P1 ;  /* 0x000000071a1d7c11 */ /* 0x000fe400088f0c1d */
[----:B------:R-:W1:Y:S01]  /*af50*/  MUFU.RCP R31, R31 ;  /* 0x0000001f001f7308 */ /* 0x000e620000001000 */
[----:B0-----:R-:W-:Y:S01]  /*af60*/  FMUL.FTZ R8, R33, R30 ;  /* 0x0000001e21087220 */ /* 0x001fe20000410000 */
[----:B-1----:R-:W-:-:S05]  /*af70*/  FMUL.FTZ R27, R32, R31 ;  /* 0x0000001f201b7220 */ /* 0x002fca0000410000 */
[----:B------:R-:W-:-:S05]  /*af80*/  F2FP.BF16.F32.PACK_AB R27, R27, R8 ;  /* 0x000000081b1b723e */ /* 0x000fca00000010ff */
[----:B------:R2:W-:Y:S02]  /*af90*/  STG.E desc[UR18][R28.64], R27 ;  /* 0x0000001b1c007986 */ /* 0x0005e4000c101912 */
.L_x_2399:
[----:B01----:R-:W-:Y:S05]  /*afa0*/  BSYNC.RECONVERGENT B0 ;  /* 0x0000000000007941 */ /* 0x003fea0003800200 */
.L_x_2398:
[----:B------:R-:W-:Y:S04]  /*afb0*/  BSSY.RECONVERGENT B0, `(.L_x_2400) ;  /* 0x000001f000007945 */ /* 0x000fe80003800200 */
[----:B------:R-:W-:Y:S05]  /*afc0*/  @P0 BRA `(.L_x_2401) ;  /* 0x0000000000740947 */ /* 0x000fea0003800000 */
[C---:B-----5:R-:W-:Y:S01]  /*afd0*/  PRMT R8, R9.reuse, 0x7632, R8 ;  /* 0x0000763209087816 */ /* 0x060fe20000000008 */
[----:B------:R-:W-:Y:S02]  /*afe0*/  IMAD.U32 R9, R9, 0x10000, RZ ;  /* 0x0001000009097824 */ /* 0x000fe400078e00ff */
[----:B------:R-:W-:Y:S02]  /*aff0*/  IMAD R19, R19, UR14, RZ ;  /* 0x0000000e13137c24 */ /* 0x000fe4000f8e02ff */
[----:B--2---:R-:W-:Y:S02]  /*b000*/  IMAD.U32 R27, R8, 0x10000, RZ ;  /* 0x00010000081b7824 */ /* 0x004fe400078e00ff */
[----:B------:R-:W-:Y:S01]  /*b010*/  FADD.FTZ R8, -R2, R9 ;  /* 0x0000000902087221 */ /* 0x000fe20000010100 */
[----:B------:R-:W-:Y:S02]  /*b020*/  IMAD R29, R18, UR15, R19 ;  /* 0x0000000f121d7c24 */ /* 0x000fe4000f8e0213 */
[----:B------:R-:W-:Y:S01]  /*b030*/  FADD.FTZ R26, -R2, R27 ;  /* 0x0000001b021a7221 */ /* 0x000fe20000010100 */
[----:B------:R-:W-:-:S03]  /*b040*/  FMUL.FTZ R8, R8, R15 ;  /* 0x0000000f08087220 */ /* 0x000fc60000410000 */
[----:B------:R-:W-:Y:S01]  /*b050*/  FMUL.FTZ R26, R26, R15 ;  /* 0x0000000f1a1a7220 */ /* 0x000fe20000410000 */
[----:B------:R-:W-:-:S03]  /*b060*/  FFMA.FTZ R31, R22, R8, R25 ;  /* 0x00000008161f7223 */ /* 0x000fc60000010019 */
[----:B------:R-:W-:Y:S01]  /*b070*/  FFMA.FTZ R28, R23, R26, R24 ;  /* 0x0000001a171c7223 */ /* 0x000fe20000010018 */
[----:B------:R-:W-:-:S03]  /*b080*/  FMUL.FTZ R8, R31, -1.4426950216293334961 ;  /* 0xbfb8aa3b1f087820 */ /* 0x000fc60000410000 */
[----:B------:R-:W-:-:S03]  /*b090*/  FMUL.FTZ R9, R28, -1.4426950216293334961 ;  /* 0xbfb8aa3b1c097820 */ /* 0x000fc60000410000 */
[----:B------:R-:W0:Y:S08]  /*b0a0*/  MUFU.EX2 R8, R8 ;  /* 0x0000000800087308 */ /* 0x000e300000000800 */
[----:B------:R-:W1:Y:S01]  /*b0b0*/  MUFU.EX2 R9, R9 ;  /* 0x0000000900097308 */ /* 0x000e620000000800 */
[----:B0-----:R-:W-:Y:S01]  /*b0c0*/  FADD.FTZ R26, R8, 1 ;  /* 0x3f800000081a7421 */ /* 0x001fe20000010000 */
[----:B------:R-:W-:-:S06]  /*b0d0*/  MOV R8, R4 ;  /* 0x0000000400087202 */ /* 0x000fcc0000000f00 */
[----:B------:R-:W0:Y:S01]  /*b0e0*/  MUFU.RCP R26, R26 ;  /* 0x0000001a001a7308 */ /* 0x000e220000001000 */
[----:B-1----:R-:W-:Y:S01]  /*b0f0*/  FADD.FTZ R27, R9, 1 ;  /* 0x3f800000091b7421 */ /* 0x002fe20000010000 */
[----:B------:R-:W-:Y:S02]  /*b100*/  IMAD.MOV.U32 R9, RZ, RZ, R7 ;  /* 0x000000ffff097224 */ /* 0x000fe400078e0007 */
[----:B------:R-:W-:-:S04]  /*b110*/  IMAD.WIDE.U32 R18, R18, UR14, R8 ;  /* 0x0000000e12127c25 */ /* 0x000fc8000f8e0008 */
[----:B------:R-:W1:Y:S01]  /*b120*/  MUFU.RCP R27, R27 ;  /* 0x0000001b001b7308 */ /* 0x000e620000001000 */
[----:B------:R-:W-:Y:S01]  /*b130*/  IMAD.IADD R29, R19, 0x1, R29 ;  /* 0x00000001131d7824 */ /* 0x000fe200078e021d */
[----:B------:R-:W-:-:S04]  /*b140*/  LEA R8, P0, R18, UR6, 0x1 ;  /* 0x0000000612087c11 */ /* 0x000fc8000f8008ff */
[----:B------:R-:W-:Y:S01]  /*b150*/  LEA.HI.X R9, R18, UR7, R29, 0x1, P0 ;  /* 0x0000000712097c11 */ /* 0x000fe200080f0c1d */
[----:B0-----:R-:W-:Y:S01]  /*b160*/  FMUL.FTZ R19, R31, R26 ;  /* 0x0000001a1f137220 */ /* 0x001fe20000410000 */
[----:B-1----:R-:W-:-:S05]  /*b170*/  FMUL.FTZ R28, R28, R27 ;  /* 0x0000001b1c1c7220 */ /* 0x002fca0000410000 */
[----:B------:R-:W-:-:S05]  /*b180*/  F2FP.BF16.F32.PACK_AB R19, R28, R19 ;  /* 0x000000131c13723e */ /* 0x000fca00000010ff */
[----:B------:R0:W-:Y:S02]  /*b190*/  STG.E desc[UR18][R8.64], R19 ;  /* 0x0000001308007986 */ /* 0x0001e4000c101912 */
.L_x_2401:
[----:B------:R-:W-:Y:S05]  /*b1a0*/  BSYNC.RECONVERGENT B0 ;  /* 0x0000000000007941 */ /* 0x000fea0003800200 */
.L_x_2400:
[----:B------:R-:W-:Y:S04]  /*b1b0*/  BSSY.RECONVERGENT B0, `(.L_x_2402) ;  /* 0x000001f000007945 */ /* 0x000fe80003800200 */
[----:B------:R-:W-:Y:S05]  /*b1c0*/  @P3 BRA `(.L_x_2403) ;  /* 0x0000000000743947 */ /* 0x000fea0003800000 */
[C---:B0----5:R-:W-:Y:S01]  /*b1d0*/  PRMT R8, R10.reuse, 0x7632, R8 ;  /* 0x000076320a087816 */ /* 0x061fe20000000008 */
[----:B------:R-:W-:Y:S01]  /*b1e0*/  IMAD R17, R17, UR14, RZ ;  /* 0x0000000e11117c24 */ /* 0x000fe2000f8e02ff */
[----:B------:R-:W-:-:S03]  /*b1f0*/  SHF.L.U32 R9, R10, 0x10, RZ ;  /* 0x000000100a097819 */ /* 0x000fc600000006ff */
[----:B------:R-:W-:Y:S02]  /*b200*/  IMAD.U32 R19, R8, 0x10000, RZ ;  /* 0x0001000008137824 */ /* 0x000fe400078e00ff */
[C---:B------:R-:W-:Y:S02]  /*b210*/  FADD.FTZ R8, -R2.reuse, R9 ;  /* 0x0000000902087221 */ /* 0x040fe40000010100 */
[----:B------:R-:W-:Y:S01]  /*b220*/  FADD.FTZ R10, -R2, R19 ;  /* 0x00000013020a7221 */ /* 0x000fe20000010100 */
[----:B------:R-:W-:Y:S02]  /*b230*/  IMAD R19, R16, UR15, R17 ;  /* 0x0000000f10137c24 */ /* 0x000fe4000f8e0211 */
[-C--:B------:R-:W-:Y:S01]  /*b240*/  FMUL.FTZ R8, R8, R15.reuse ;  /* 0x0000000f08087220 */ /* 0x080fe20000410000 */
[----:B------:R-:W-:-:S03]  /*b250*/  FMUL.FTZ R10, R10, R15 ;  /* 0x0000000f0a0a7220 */ /* 0x000fc60000410000 */
[----:B--2---:R-:W-:Y:S01]  /*b260*/  FFMA.FTZ R27, R22, R8, R25 ;  /* 0x00000008161b7223 */ /* 0x004fe20000010019 */
[----:B------:R-:W-:-:S03]  /*b270*/  FFMA.FTZ R29, R23, R10, R24 ;  /* 0x0000000a171d7223 */ /* 0x000fc60000010018 */
[----:B------:R-:W-:Y:S01]  /*b280*/  FMUL.FTZ R8, R27, -1.4426950216293334961 ;  /* 0xbfb8aa3b1b087820 */ /* 0x000fe20000410000 */
[----:B------:R-:W-:-:S05]  /*b290*/  FMUL.FTZ R9, R29, -1.4426950216293334961 ;  /* 0xbfb8aa3b1d097820 */ /* 0x000fca0000410000 */
        /* <DEDUP_REMOVED lines=16> */
.L_x_2403:
[----:B------:R-:W-:Y:S05]  /*b3a0*/  BSYNC.RECONVERGENT B0 ;  /* 0x0000000000007941 */ /* 0x000fea0003800200 */
.L_x_2402:
[----:B------:R-:W-:Y:S04]  /*b3b0*/  BSSY.RECONVERGENT B0, `(.L_x_2404) ;  /* 0x000001f000007945 */ /* 0x000fe80003800200 */
[----:B------:R-:W-:Y:S05]  /*b3c0*/  @P2 BRA `(.L_x_2405) ;  /* 0x0000000000742947 */ /* 0x000fea0003800000 */
[C---:B01---5:R-:W-:Y:S01]  /*b3d0*/  PRMT R8, R11.reuse, 0x7632, R8 ;  /* 0x000076320b087816 */ /* 0x063fe20000000008 */
[----:B------:R-:W-:Y:S02]  /*b3e0*/  IMAD.U32 R11, R11, 0x10000, RZ ;  /* 0x000100000b0b7824 */ /* 0x000fe400078e00ff */
[----:B------:R-:W-:Y:S01]  /*b3f0*/  IMAD R13, R13, UR14, RZ ;  /* 0x0000000e0d0d7c24 */ /* 0x000fe2000f8e02ff */
[----:B------:R-:W-:Y:S01]  /*b400*/  SHF.L.U32 R9, R8, 0x10, RZ ;  /* 0x0000001008097819 */ /* 0x000fe200000006ff */
[----:B------:R-:W-:Y:S02]  /*b410*/  FADD.FTZ R8, -R2, R11 ;  /* 0x0000000b02087221 */ /* 0x000fe40000010100 */
        /* <DEDUP_REMOVED lines=11> */
[----:B------:R-:W-:-:S06]  /*b4d0*/  IMAD.MOV.U32 R8, RZ, RZ, R4 ;  /* 0x000000ffff087224 */ /* 0x000fcc00078e0004 */
[----:B------:R-:W0:Y:S01]  /*b4e0*/  MUFU.RCP R10, R10 ;  /* 0x0000000a000a7308 */ /* 0x000e220000001000 */
[----:B-1----:R-:W-:Y:S01]  /*b4f0*/  FADD.FTZ R16, R9, 1 ;  /* 0x3f80000009107421 */ /* 0x002fe20000010000 */
[----:B------:R-:W-:Y:S02]  /*b500*/  IMAD.MOV.U32 R9, RZ, RZ, R7 ;  /* 0x000000ffff097224 */ /* 0x000fe400078e0007 */
[----:B------:R-:W-:-:S04]  /*b510*/  IMAD.WIDE.U32 R12, R12, UR14, R8 ;  /* 0x0000000e0c0c7c25 */ /* 0x000fc8000f8e0008 */
[----:B------:R-:W1:Y:S01]  /*b520*/  MUFU.RCP R16, R16 ;  /* 0x0000001000107308 */ /* 0x000e620000001000 */
[----:B------:R-:W-:Y:S02]  /*b530*/  IADD3 R13, PT, PT, R13, R11, RZ ;  /* 0x0000000b0d0d7210 */ /* 0x000fe40007ffe0ff */
[----:B------:R-:W-:Y:S01]  /*b540*/  LEA R8, P0, R12, UR6, 0x1 ;  /* 0x000000060c087c11 */ /* 0x000fe2000f8008ff */
[----:B0-----:R-:W-:-:S03]  /*b550*/  FMUL.FTZ R11, R17, R10 ;  /* 0x0000000a110b7220 */ /* 0x001fc60000410000 */
[----:B------:R-:W-:Y:S01]  /*b560*/  LEA.HI.X R9, R12, UR7, R13, 0x1, P0 ;  /* 0x000000070c097c11 */ /* 0x000fe200080f0c0d */
[----:B-1----:R-:W-:-:S05]  /*b570*/  FMUL.FTZ R18, R19, R16 ;  /* 0x0000001013127220 */ /* 0x002fca0000410000 */
[----:B------:R-:W-:-:S05]  /*b580*/  F2FP.BF16.F32.PACK_AB R11, R18, R11 ;  /* 0x0000000b120b723e */ /* 0x000fca00000010ff */
[----:B------:R3:W-:Y:S02]  /*b590*/  STG.E desc[UR18][R8.64], R11 ;  /* 0x0000000b08007986 */ /* 0x0007e4000c101912 */
.L_x_2405:
[----:B------:R-:W-:Y:S05]  /*b5a0*/  BSYNC.RECONVERGENT B0 ;  /* 0x0000000000007941 */ /* 0x000fea0003800200 */
.L_x_2404:
[----:B------:R-:W-:Y:S05]  /*b5b0*/  @P4 BRA `(.L_x_2406) ;  /* 0xfffffff400ac4947 */ /* 0x000fea000383ffff */
[----:B------:R-:W-:Y:S05]  /*b5c0*/  BRA `(.L_x_2407) ;  /* 0x0000000c00787947 */ /* 0x000fea0003800000 */
.L_x_2397:
[----:B------:R-:W2:Y:S01]  /*b5d0*/  LDL.128 R16, [R1+0x10] ;  /* 0x0000100001107983 */ /* 0x000ea20000100c00 */
[----:B------:R-:W0:Y:S01]  /*b5e0*/  LDCU.64 UR6, c[0x0][0x3e8] ;  /* 0x00007d00ff0677ac */ /* 0x000e220008000a00 */
[----:B------:R-:W-:Y:S01]  /*b5f0*/  SHF.R.S32.HI R11, RZ, 0x1f, R21 ;  /* 0x0000001fff0b7819 */ /* 0x000fe20000011415 */
[----:B------:R-:W-:Y:S01]  /*b600*/  BSSY.RECONVERGENT B0, `(.L_x_2408) ;  /* 0x000003d000007945 */ /* 0x000fe20003800200 */
[C---:B------:R-:W-:Y:S01]  /*b610*/  IADD3 R33, PT, PT, R21.reuse, 0x8, RZ ;  /* 0x0000000815217810 */ /* 0x040fe20007ffe0ff */
[----:B------:R-:W1:Y:S03]  /*b620*/  LDCU.64 UR20, c[0x0][0x3e0] ;  /* 0x00007c00ff1477ac */ /* 0x000e660008000a00 */
[----:B------:R-:W-:Y:S01]  /*b630*/  SHF.R.S32.HI R28, RZ, 0x1f, R33 ;  /* 0x0000001fff1c7819 */ /* 0x000fe20000011421 */
[----:B------:R-:W3:Y:S01]  /*b640*/  LDCU.64 UR24, c[0x0][0x380] ;  /* 0x00007000ff1877ac */ /* 0x000ee20008000a00 */
[----:B------:R-:W4:Y:S01]  /*b650*/  LDCU.64 UR16, c[0x0][0x3e8] ;  /* 0x00007d00ff1077ac */ /* 0x000f220008000a00 */
[----:B0-----:R-:W-:-:S02]  /*b660*/  ISETP.GE.U32.AND P0, PT, R21, UR6, PT ;  /* 0x0000000615007c0c */ /* 0x001fc4000bf06070 */
[----:B------:R-:W-:Y:S02]  /*b670*/  ISETP.GE.U32.AND P2, PT, R33, UR6, PT ;  /* 0x0000000621007c0c */ /* 0x000fe4000bf46070 */
[----:B------:R-:W-:Y:S02]  /*b680*/  ISETP.GE.AND.EX P0, PT, R11, UR7, PT, P0 ;  /* 0x000000070b007c0c */ /* 0x000fe4000bf06300 */
[----:B------:R-:W-:-:S11]  /*b690*/  ISETP.GE.AND.EX P2, PT, R28, UR7, PT, P2 ;  /* 0x000000071c007c0c */ /* 0x000fd6000bf46320 */
[----:B------:R-:W0:Y:S01]  /*b6a0*/  @!P0 LDC.64 R12, c[0x0][0x3e0] ;  /* 0x0000f800ff0c8b82 */ /* 0x000e220000000a00 */
[----:B-----5:R-:W-:-:S07]  /*b6b0*/  @!P0 IMAD.MOV.U32 R10, RZ, RZ, R4 ;  /* 0x000000ffff0a8224 */ /* 0x020fce00078e0004 */
[----:B------:R-:W1:Y:S01]  /*b6c0*/  @!P0 LDC.64 R8, c[0x0][0x380] ;  /* 0x0000e000ff088b82 */ /* 0x000e620000000a00 */
[-C--:B0-----:R-:W-:Y:S02]  /*b6d0*/  @!P0 IMAD R0, R11, R12.reuse, RZ ;  /* 0x0000000c0b008224 */ /* 0x081fe400078e02ff */
[----:B------:R-:W-:Y:S02]  /*b6e0*/  @!P0 IMAD.MOV.U32 R11, RZ, RZ, R7 ;  /* 0x000000ffff0b8224 */ /* 0x000fe400078e0007 */
[C---:B------:R-:W-:Y:S02]  /*b6f0*/  @!P0 IMAD R31, R21.reuse, R13, R0 ;  /* 0x0000000d151f8224 */ /* 0x040fe400078e0200 */
[----:B------:R-:W-:-:S04]  /*b700*/  @!P0 IMAD.WIDE.U32 R10, R21, R12, R10 ;  /* 0x0000000c150a8225 */ /* 0x000fc800078e000a */
[----:B------:R-:W-:Y:S01]  /*b710*/  @!P0 IMAD.IADD R31, R11, 0x1, R31 ;  /* 0x000000010b1f8824 */ /* 0x000fe200078e021f */
[C---:B-1----:R-:W-:Y:S01]  /*b720*/  @!P0 LEA R8, P4, R10.reuse, R8, 0x1 ;  /* 0x000000080a088211 */ /* 0x042fe200078808ff */
[C---:B------:R-:W-:Y:S02]  /*b730*/  VIADD R13, R21.reuse, 0x10 ;  /* 0x00000010150d7836 */ /* 0x040fe40000000000 */
[----:B------:R-:W-:Y:S01]  /*b740*/  VIADD R0, R21, 0x18 ;  /* 0x0000001815007836 */ /* 0x000fe20000000000 */
[----:B------:R-:W-:Y:S02]  /*b750*/  @!P0 LEA.HI.X R9, R10, R9, R31, 0x1, P4 ;  /* 0x000000090a098211 */ /* 0x000fe400020f0c1f */
[----:B------:R-:W-:Y:S02]  /*b760*/  ISETP.GE.U32.AND P3, PT, R13, UR6, PT ;  /* 0x000000060d007c0c */ /* 0x000fe4000bf66070 */
[----:B------:R-:W-:Y:S02]  /*b770*/  ISETP.GE.U32.AND P1, PT, R0, UR6, PT ;  /* 0x0000000600007c0c */ /* 0x000fe4000bf26070 */
[----:B--2---:R-:W-:-:S02]  /*b780*/  PRMT R12, R16, 0x7632, R12 ;  /* 0x00007632100c7816 */ /* 0x004fc4000000000c */
[----:B------:R-:W-:-:S03]  /*b790*/  SHF.L.U32 R27, R16, 0x10, RZ ;  /* 0x00000010101b7819 */ /* 0x000fc600000006ff */
[----:B------:R-:W-:Y:S02]  /*b7a0*/  IMAD.U32 R29, R12, 0x10000, RZ ;  /* 0x000100000c1d7824 */ /* 0x000fe400078e00ff */
[C---:B------:R-:W-:Y:S02]  /*b7b0*/  FADD.FTZ R12, -R2.reuse, R27 ;  /* 0x0000001b020c7221 */ /* 0x040fe40000010100 */
[----:B------:R-:W-:Y:S01]  /*b7c0*/  FADD.FTZ R26, -R2, R29 ;  /* 0x0000001d021a7221 */ /* 0x000fe20000010100 */
[----:B------:R-:W-:Y:S01]  /*b7d0*/  SHF.R.S32.HI R29, RZ, 0x1f, R13 ;  /* 0x0000001fff1d7819 */ /* 0x000fe2000001140d */
[-C--:B------:R-:W-:Y:S01]  /*b7e0*/  FMUL.FTZ R16, R12, R15.reuse ;  /* 0x0000000f0c107220 */ /* 0x080fe20000410000 */
[----:B------:R-:W-:Y:S01]  /*b7f0*/  SHF.R.S32.HI R12, RZ, 0x1f, R0 ;  /* 0x0000001fff0c7819 */ /* 0x000fe20000011400 */
[----:B------:R-:W-:Y:S01]  /*b800*/  FMUL.FTZ R26, R26, R15 ;  /* 0x0000000f1a1a7220 */ /* 0x000fe20000410000 */
[----:B------:R-:W-:Y:S01]  /*b810*/  ISETP.GE.AND.EX P3, PT, R29, UR7, PT, P3 ;  /* 0x000000071d007c0c */ /* 0x000fe2000bf66330 */
[----:B------:R-:W-:Y:S01]  /*b820*/  FFMA.FTZ R16, R22, R16, R25 ;  /* 0x0000001016107223 */ /* 0x000fe20000010019 */
[----:B------:R-:W-:Y:S01]  /*b830*/  ISETP.GE.AND.EX P1, PT, R12, UR7, PT, P1 ;  /* 0x000000070c007c0c */ /* 0x000fe2000bf26310 */
[----:B------:R-:W-:-:S05]  /*b840*/  FFMA.FTZ R27, R23, R26, R24 ;  /* 0x0000001a171b7223 */ /* 0x000fca0000010018 */
[----:B------:R-:W-:-:S05]  /*b850*/  @!P0 F2FP.BF16.F32.PACK_AB R11, R27, R16 ;  /* 0x000000101b0b823e */ /* 0x000fca00000010ff */
[----:B------:R0:W-:Y:S01]  /*b860*/  @!P0 STG.E desc[UR18][R8.64], R11 ;  /* 0x0000000b08008986 */ /* 0x0001e2000c101912 */
[----:B---34-:R-:W-:Y:S05]  /*b870*/  @P2 BRA `(.L_x_2409) ;  /* 0x0000000000542947 */ /* 0x018fea0003800000 */
[----:B------:R-:W1:Y:S01]  /*b880*/  LDCU.64 UR12, c[0x0][0x3e0] ;  /* 0x00007c00ff0c77ac */ /* 0x000e620008000a00 */
[C---:B0-----:R-:W-:Y:S02]  /*b890*/  PRMT R8, R17.reuse, 0x7632, R8 ;  /* 0x0000763211087816 */ /* 0x041fe40000000008 */
[----:B------:R-:W-:Y:S01]  /*b8a0*/  SHF.L.U32 R17, R17, 0x10, RZ ;  /* 0x0000001011117819 */ /* 0x000fe200000006ff */
[----:B------:R-:W0:Y:S01]  /*b8b0*/  LDCU.64 UR14, c[0x0][0x380] ;  /* 0x00007000ff0e77ac */ /* 0x000e220008000a00 */
[----:B------:R-:W-:Y:S01]  /*b8c0*/  MOV R9, R7 ;  /* 0x0000000700097202 */ /* 0x000fe20000000f00 */
[----:B------:R-:W-:Y:S02]  /*b8d0*/  IMAD.U32 R11, R8, 0x10000, RZ ;  /* 0x00010000080b7824 */ /* 0x000fe400078e00ff */
[----:B------:R-:W-:Y:S02]  /*b8e0*/  IMAD.MOV.U32 R8, RZ, RZ, R4 ;  /* 0x000000ffff087224 */ /* 0x000fe400078e0004 */
[C---:B------:R-:W-:Y:S01]  /*b8f0*/  FADD.FTZ R10, -R2.reuse, R17 ;  /* 0x00000011020a7221 */ /* 0x040fe20000010100 */
[----:B------:R-:W-:-:S03]  /*b900*/  FADD.FTZ R16, -R2, R11 ;  /* 0x0000000b02107221 */ /* 0x000fc60000010100 */
[-C--:B------:R-:W-:Y:S01]  /*b910*/  FMUL.FTZ R11, R10, R15.reuse ;  /* 0x0000000f0a0b7220 */ /* 0x080fe20000410000 */
[----:B------:R-:W-:Y:S01]  /*b920*/  FMUL.FTZ R16, R16, R15 ;  /* 0x0000000f10107220 */ /* 0x000fe20000410000 */
[----:B-1----:R-:W-:-:S03]  /*b930*/  IMAD R28, R28, UR12, RZ ;  /* 0x0000000c1c1c7c24 */ /* 0x002fc6000f8e02ff */
[----:B------:R-:W-:Y:S01]  /*b940*/  FFMA.FTZ R16, R23, R16, R24 ;  /* 0x0000001017107223 */ /* 0x000fe20000010018 */
[----:B------:R-:W-:-:S04]  /*b950*/  IMAD.WIDE.U32 R8, R33, UR12, R8 ;  /* 0x0000000c21087c25 */ /* 0x000fc8000f8e0008 */
[----:B------:R-:W-:Y:S01]  /*b960*/  IMAD R33, R33, UR13, R28 ;  /* 0x0000000d21217c24 */ /* 0x000fe2000f8e021c */
[----:B0-----:R-:W-:-:S03]  /*b970*/  LEA R10, P0, R8, UR14, 0x1 ;  /* 0x0000000e080a7c11 */ /* 0x001fc6000f8008ff */
[----:B------:R-:W-:Y:S02]  /*b980*/  IMAD.IADD R33, R9, 0x1, R33 ;  /* 0x0000000109217824 */ /* 0x000fe400078e0221 */
[----:B------:R-:W-:-:S03]  /*b990*/  FFMA.FTZ R9, R22, R11, R25 ;  /* 0x0000000b16097223 */ /* 0x000fc60000010019 */
[----:B------:R-:W-:Y:S02]  /*b9a0*/  LEA.HI.X R11, R8, UR15, R33, 0x1, P0 ;  /* 0x0000000f080b7c11 */ /* 0x000fe400080f0c21 */
[----:B------:R-:W-:-:S05]  /*b9b0*/  F2FP.BF16.F32.PACK_AB R9, R16, R9 ;  /* 0x000000091009723e */ /* 0x000fca00000010ff */
[----:B------:R1:W-:Y:S02]  /*b9c0*/  STG.E desc[UR18][R10.64], R9 ;  /* 0x000000090a007986 */ /* 0x0003e4000c101912 */
.L_x_2409:
[----:B------:R-:W-:Y:S05]  /*b9d0*/  BSYNC.RECONVERGENT B0 ;  /* 0x0000000000007941 */ /* 0x000fea0003800200 */
.L_x_2408:
[----:B------:R-:W-:Y:S04]  /*b9e0*/  BSSY.RECONVERGENT B0, `(.L_x_2410) ;  /* 0x0000017000007945 */ /* 0x000fe80003800200 */
[----:B------:R-:W-:Y:S05]  /*b9f0*/  @P3 BRA `(.L_x_2411) ;  /* 0x0000000000543947 */ /* 0x000fea0003800000 */
[----:B------:R-:W2:Y:S01]  /*ba00*/  LDCU.64 UR12, c[0x0][0x3e0] ;  /* 0x00007c00ff0c77ac */ /* 0x000ea20008000a00 */
[----:B0-----:R-:W-:Y:S01]  /*ba10*/  PRMT R8, R18, 0x7632, R8 ;  /* 0x0000763212087816 */ /* 0x001fe20000000008 */
[----:B-1----:R-:W-:Y:S01]  /*ba20*/  IMAD.MOV.U32 R9, RZ, RZ, R7 ;  /* 0x000000ffff097224 */ /* 0x002fe200078e0007 */
        /* <DEDUP_REMOVED lines=18> */
.L_x_2411:
[----:B------:R-:W-:Y:S05]  /*bb50*/  BSYNC.RECONVERGENT B0 ;  /* 0x0000000000007941 */ /* 0x000fea0003800200 */
.L_x_2410:
[----:B------:R-:W-:Y:S04]  /*bb60*/  BSSY.RECONVERGENT B0, `(.L_x_2412) ;  /* 0x0000017000007945 */ /* 0x000fe80003800200 */
[----:B------:R-:W-:Y:S05]  /*bb70*/  @P1 BRA `(.L_x_2413) ;  /* 0x0000000000541947 */ /* 0x000fea0003800000 */
[----:B------:R-:W3:Y:S01]  /*bb80*/  LDCU.64 UR6, c[0x0][0x3e0] ;  /* 0x00007c00ff0677ac */ /* 0x000ee20008000a00 */
[C---:B0-2---:R-:W-:Y:S01]  /*bb90*/  PRMT R8, R19.reuse, 0x7632, R8 ;  /* 0x0000763213087816 */ /* 0x045fe20000000008 */
[----:B-1----:R-:W-:Y:S01]  /*bba0*/  IMAD.MOV.U32 R9, RZ, RZ, R7 ;  /* 0x000000ffff097224 */ /* 0x002fe200078e0007 */
        /* <DEDUP_REMOVED lines=12> */
[----:B------:R-:W-:Y:S02]  /*bc70*/  IMAD.IADD R17, R11, 0x1, R17 ;  /* 0x000000010b117824 */ /* 0x000fe400078e0211 */
[----:B------:R-:W-:Y:S01]  /*bc80*/  FFMA.FTZ R0, R22, R0, R25 ;  /* 0x0000000016007223 */ /* 0x000fe20000010019 */
[----:B------:R-:W-:Y:S02]  /*bc90*/  FFMA.FTZ R11, R23, R12, R24 ;  /* 0x0000000c170b7223 */ /* 0x000fe40000010018 */
[----:B------:R-:W-:-:S03]  /*bca0*/  LEA.HI.X R9, R10, UR13, R17, 0x1, P0 ;  /* 0x0000000d0a097c11 */ /* 0x000fc600080f0c11 */
[----:B------:R-:W-:-:S05]  /*bcb0*/  F2FP.BF16.F32.PACK_AB R11, R11, R0 ;  /* 0x000000000b0b723e */ /* 0x000fca00000010ff */
[----:B------:R3:W-:Y:S02]  /*bcc0*/  STG.E desc[UR18][R8.64], R11 ;  /* 0x0000000b08007986 */ /* 0x0007e4000c101912 */
.L_x_2413:
[----:B------:R-:W-:Y:S05]  /*bcd0*/  BSYNC.RECONVERGENT B0 ;  /* 0x0000000000007941 */ /* 0x000fea0003800200 */
.L_x_2412:
[----:B------:R-:W-:-:S07]  /*bce0*/  HFMA2 R0, -RZ, RZ, 0, 2.384185791015625e-07 ;  /* 0x00000004ff007431 */ /* 0x000fce00000001ff */
.L_x_2420:
[----:B0-23--:R-:W-:-:S06]  /*bcf0*/  LEA R8, R0, UR8, 0x2 ;  /* 0x0000000800087c11 */ /* 0x00dfcc000f8e10ff */
[----:B-1----:R-:W2:Y:S01]  /*bd00*/  LDL.128 R8, [R8] ;  /* 0x0000000008087983 */ /* 0x002ea20000100c00 */
        /* <DEDUP_REMOVED lines=8> */
[----:B------:R-:W-:Y:S02]  /*bd90*/  @!P0 IMAD.MOV.U32 R18, RZ, RZ, R4 ;  /* 0x000000ffff128224 */ /* 0x000fe400078e0004 */
[----:B------:R-:W-:-:S05]  /*bda0*/  @!P0 IMAD.MOV.U32 R19, RZ, RZ, R7 ;  /* 0x000000ffff138224 */ /* 0x000fca00078e0007 */
[----:B------:R-:W1:Y:S01]  /*bdb0*/  @!P0 LDC.64 R12, c[0x0][0x380] ;  /* 0x0000e000ff0c8b82 */ /* 0x000e620000000a00 */
[-C--:B0-----:R-:W-:Y:S02]  /*bdc0*/  @!P0 IMAD R26, R31, R32.reuse, RZ ;  /* 0x000000201f1a8224 */ /* 0x081fe400078e02ff */
[----:B------:R-:W-:-:S04]  /*bdd0*/  @!P0 IMAD.WIDE.U32 R18, R29, R32, R18 ;  /* 0x000000201d128225 */ /* 0x000fc800078e0012 */
[----:B------:R-:W-:-:S05]  /*bde0*/  VIADD R31, R29, 0x10 ;  /* 0x000000101d1f7836 */ /* 0x000fca0000000000 */
[----:B------:R-:W-:Y:S02]  /*bdf0*/  ISETP.GE.U32.AND P3, PT, R31, UR16, PT ;  /* 0x000000101f007c0c */ /* 0x000fe4000bf66070 */
[----:B------:R-:W-:-:S04]  /*be00*/  SHF.R.S32.HI R28, RZ, 0x1f, R31 ;  /* 0x0000001fff1c7819 */ /* 0x000fc8000001141f */
[----:B------:R-:W-:Y:S02]  /*be10*/  ISETP.GE.AND.EX P3, PT, R28, UR17, PT, P3 ;  /* 0x000000111c007c0c */ /* 0x000fe4000bf66330 */
[C---:B--2---:R-:W-:Y:S01]  /*be20*/  PRMT R16, R8.reuse, 0x7632, R16 ;  /* 0x0000763208107816 */ /* 0x044fe20000000010 */
[----:B------:R-:W-:-:S03]  /*be30*/  IMAD.U32 R17, R8, 0x10000, RZ ;  /* 0x0001000008117824 */ /* 0x000fc600078e00ff */
[----:B------:R-:W-:Y:S01]  /*be40*/  SHF.L.U32 R27, R16, 0x10, RZ ;  /* 0x00000010101b7819 */ /* 0x000fe200000006ff */
[----:B------:R-:W-:-:S04]  /*be50*/  FADD.FTZ R8, -R2, R17 ;  /* 0x0000001102087221 */ /* 0x000fc80000010100 */
[----:B------:R-:W-:Y:S01]  /*be60*/  FADD.FTZ R16, -R2, R27 ;  /* 0x0000001b02107221 */ /* 0x000fe20000010100 */
[----:B------:R-:W-:Y:S02]  /*be70*/  @!P0 IMAD R27, R29, R33, R26 ;  /* 0x000000211d1b8224 */ /* 0x000fe400078e021a */
[-C--:B------:R-:W-:Y:S01]  /*be80*/  FMUL.FTZ R8, R8, R15.reuse ;  /* 0x0000000f08087220 */ /* 0x080fe20000410000 */
[----:B------:R-:W-:Y:S01]  /*be90*/  FMUL.FTZ R17, R16, R15 ;  /* 0x0000000f10117220 */ /* 0x000fe20000410000 */
[----:B-1----:R-:W-:Y:S02]  /*bea0*/  @!P0 LEA R16, P1, R18, R12, 0x1 ;  /* 0x0000000c12108211 */ /* 0x002fe400078208ff */
[----:B------:R-:W-:Y:S01]  /*beb0*/  FFMA.FTZ R12, R22, R8, R25 ;  /* 0x00000008160c7223 */ /* 0x000fe20000010019 */
[----:B------:R-:W-:Y:S01]  /*bec0*/  @!P0 IADD3 R8, PT, PT, R19, R27, RZ ;  /* 0x0000001b13088210 */ /* 0x000fe20007ffe0ff */
[----:B------:R-:W-:Y:S01]  /*bed0*/  FFMA.FTZ R19, R23, R17, R24 ;  /* 0x0000001117137223 */ /* 0x000fe20000010018 */
[----:B------:R-:W-:-:S02]  /*bee0*/  VIADD R27, R29, 0x8 ;  /* 0x000000081d1b7836 */ /* 0x000fc40000000000 */
[----:B------:R-:W-:Y:S02]  /*bef0*/  @!P0 LEA.HI.X R17, R18, R13, R8, 0x1, P1 ;  /* 0x0000000d12118211 */ /* 0x000fe400008f0c08 */
[----:B------:R-:W-:Y:S02]  /*bf00*/  @!P0 F2FP.BF16.F32.PACK_AB R13, R19, R12 ;  /* 0x0000000c130d823e */ /* 0x000fe400000010ff */
[----:B------:R-:W-:Y:S02]  /*bf10*/  ISETP.GE.U32.AND P2, PT, R27, UR16, PT ;  /* 0x000000101b007c0c */ /* 0x000fe4000bf46070 */
[----:B------:R-:W-:Y:S01]  /*bf20*/  SHF.R.S32.HI R18, RZ, 0x1f, R27 ;  /* 0x0000001fff127819 */ /* 0x000fe2000001141b */
[----:B------:R0:W-:Y:S01]  /*bf30*/  @!P0 STG.E desc[UR18][R16.64], R13 ;  /* 0x0000000d10008986 */ /* 0x0001e2000c101912 */
[----:B------:R-:W-:Y:S02]  /*bf40*/  IADD3 R8, PT, PT, R29, 0x18, RZ ;  /* 0x000000181d087810 */ /* 0x000fe40007ffe0ff */
[----:B------:R-:W-:-:S02]  /*bf50*/  ISETP.GE.AND.EX P2, PT, R18, UR17, PT, P2 ;  /* 0x0000001112007c0c */ /* 0x000fc4000bf46320 */
[----:B------:R-:W-:Y:S02]  /*bf60*/  ISETP.GE.U32.AND P1, PT, R8, UR16, PT ;  /* 0x0000001008007c0c */ /* 0x000fe4000bf26070 */
[----:B------:R-:W-:-:S04]  /*bf70*/  SHF.R.S32.HI R12, RZ, 0x1f, R8 ;  /* 0x0000001fff0c7819 */ /* 0x000fc80000011408 */
[----:B------:R-:W-:-:S05]  /*bf80*/  ISETP.GE.AND.EX P1, PT, R12, UR17, PT, P1 ;  /* 0x000000110c007c0c */ /* 0x000fca000bf26310 */
[----:B0-----:R-:W-:Y:S08]  /*bf90*/  @P2 BRA `(.L_x_2415) ;  /* 0x00000000004c2947 */ /* 0x001ff00003800000 */
        /* <DEDUP_REMOVED lines=19> */
.L_x_2415:
[----:B------:R-:W-:Y:S05]  /*c0d0*/  BSYNC.RECONVERGENT B0 ;  /* 0x0000000000007941 */ /* 0x000fea0003800200 */
.L_x_2414:
        /* <DEDUP_REMOVED lines=21> */
.L_x_2417:
[----:B------:R-:W-:Y:S05]  /*c230*/  BSYNC.RECONVERGENT B0 ;  /* 0x0000000000007941 */ /* 0x000fea0003800200 */
.L_x_2416:
        /* <DEDUP_REMOVED lines=21> */
.L_x_2419:
[----:B------:R-:W-:Y:S05]  /*c390*/  BSYNC.RECONVERGENT B0 ;  /* 0x0000000000007941 */ /* 0x000fea0003800200 */
.L_x_2418:
[----:B------:R-:W-:Y:S05]  /*c3a0*/  @P4 BRA `(.L_x_2420) ;  /* 0xfffffff800504947 */ /* 0x000fea000383ffff */
.L_x_2407:
[----:B------:R-:W4:Y:S01]  /*c3b0*/  LDCU UR5, c[0x0][0x3f8] ;  /* 0x00007f00ff0577ac */ /* 0x000f220008000800 */
[----:B------:R-:W4:Y:S01]  /*c3c0*/  LDCU UR6, c[0x0][0x3c8] ;  /* 0x00007900ff0677ac */ /* 0x000f220008000800 */
[----:B------:R-:W-:Y:S02]  /*c3d0*/  UIADD3 UR9, UPT, UPT, UR11, UR9, URZ ;  /* 0x000000090b097290 */ /* 0x000fe4000fffe0ff */
[----:B------:R-:W-:Y:S02]  /*c3e0*/  UIADD3 UR4, UPT, UPT, UR4, 0x1, URZ ;  /* 0x0000000104047890 */ /* 0x000fe4000fffe0ff */
[----:B----4-:R-:W-:-:S04]  /*c3f0*/  UIMAD UR5, UR5, UR6, URZ ;  /* 0x00000006050572a4 */ /* 0x010fc8000f8e02ff */
[----:B------:R-:W-:-:S09]  /*c400*/  UISETP.GE.AND UP0, UPT, UR9, UR5, UPT ;  /* 0x000000050900728c */ /* 0x000fd2000bf06270 */
[----:B------:R-:W-:Y:S05]  /*c410*/  BRA.U !UP0, `(.L_x_2421) ;  /* 0xffffff3d08547547 */ /* 0x000fea000b83ffff */
[----:B------:R-:W-:Y:S05]  /*c420*/  EXIT ;  /* 0x000000000000794d */ /* 0x000fea0003800000 */
.L_x_2422:
        /* <DEDUP_REMOVED lines=13> */
.L_x_4923:


//--------------------- .text._Z35group_norm_nhwc_fwd_one_pass_kernelI11Bf16IOFp16WLi64ELi128ELi512EEv26Group_norm_nhwc_fwd_params --------------------------
	.section	.text._Z35group_norm_nhwc_fwd_one_pass_kernelI11Bf16IOFp16WLi64ELi128ELi512EEv26Group_norm_nhwc_fwd_params,"ax",@progbits
	.align	128
        .global         _Z35group_norm_nhwc_fwd_one_pass_kernelI11Bf16IOFp16WLi64ELi128ELi512EEv26Group_norm_nhwc_fwd_params
        .type           _Z35group_norm_nhwc_fwd_one_pass_kernelI11Bf16IOFp16WLi64ELi128ELi512EEv26Group_norm_nhwc_fwd_params,@function
        .size           _Z35group_norm_nhwc_fwd_one_pass_kernelI11Bf16IOFp16WLi64ELi128ELi512EEv26Group_norm_nhwc_fwd_params,(.L_x_4924 - _Z35group_norm_nhwc_fwd_one_pass_kernelI11Bf16IOFp16WLi64ELi128ELi512EEv26Group_norm_nhwc_fwd_params)
        .other          _Z35group_norm_nhwc_fwd_one_pass_kernelI11Bf16IOFp16WLi64ELi128ELi512EEv26Group_norm_nhwc_fwd_params,@"STO_CUDA_ENTRY STV_DEFAULT"
_Z35group_norm_nhwc_fwd_one_pass_kernelI11Bf16IOFp16WLi64ELi128ELi512EEv26Group_norm_nhwc_fwd_params:
.text._Z35group_norm_nhwc_fwd_one_pass_kernelI11Bf16IOFp16WLi64ELi128ELi512EEv26Group_norm_nhwc_fwd_params:
        /* <DEDUP_REMOVED lines=40> */
.L_x_2466:
        /* <DEDUP_REMOVED lines=249> */
.L_x_2424:
[----:B------:R-:W-:Y:S05]  /*1210*/  BSYNC.RECONVERGENT B0 ;  /* 0x0000000000007941 */ /* 0x000fea0003800200 */
.L_x_2423:
        /* <DEDUP_REMOVED lines=46> */
.L_x_2426:
[----:B------:R-:W-:Y:S05]  /*1500*/  BSYNC.RECONVERGENT B0 ;  /* 0x0000000000007941 */ /* 0x000fea0003800200 */
.L_x_2425:
        /* <DEDUP_REMOVED lines=25> */
.L_x_2429:
[----:B-1----:R-:W2:Y:S04]  /*16a0*/  LDG.E.STRONG.GPU R14, desc[UR8][R12.64] ;  /* 0x000000080c0e7981 */ /* 0x002ea8000c1ef900 */
[----:B--2---:R-:W-:Y:S01]  /*16b0*/  CCTL.IVALL ;  /* 0x00000000ff00798f */ /* 0x004fe20002000000 */
[----:B------:R-:W-:Y:S05]  /*16c0*/  YIELD ;  /* 0x0000000000007946 */ /* 0x000fea0003800000 */
[----:B------:R-:W-:-:S13]  /*16d0*/  ISETP.NE.AND P4, PT, R14, R21, PT ;  /* 0x000000150e00720c */ /* 0x000fda0003f85270 */
[----:B------:R-:W-:Y:S05]  /*16e0*/  @P4 BRA `(.L_x_2429) ;  /* 0xfffffffc00ec4947 */ /* 0x000fea000383ffff */
.L_x_2428:
        /* <DEDUP_REMOVED lines=15> */
.L_x_2431:
        /* <DEDUP_REMOVED lines=60> */
.L_x_2430:
        /* <DEDUP_REMOVED lines=35> */
.L_x_2432:
        /* <DEDUP_REMOVED lines=18> */
.L_x_2433:
        /* <DEDUP_REMOVED lines=9> */
.L_x_2434:
[----:B------:R-:W-:Y:S05]  /*1f80*/  BSYNC.RECONVERGENT B0 ;  /* 0x0000000000007941 */ /* 0x000fea0003800200 */
.L_x_2427:
        /* <DEDUP_REMOVED lines=31> */
[----:B--2---:R-:W-:Y:S02]  /*2180*/  HADD2.F32 R18, -RZ, R23.H0_H0 ;  /* 0x20000017ff127230 */ /* 0x004fe40000004100 */
[----:B----4-:R-:W-:Y:S02]  /*2190*/  HADD2.F32 R19, -RZ, R24.H0_H0 ;  /* 0x20000018ff137230 */ /* 0x010fe40000004100 */
[----:B-----5:R-:W-:Y:S02]  /*21a0*/  HADD2.F32 R20, -RZ, R25.H0_H0 ;  /* 0x20000019ff147230 */ /* 0x020fe40000004100 */
[----:B------:R-:W-:Y:S01]  /*21b0*/  HADD2.F32 R21, -RZ, R26.H0_H0 ;  /* 0x2000001aff157230 */ /* 0x000fe20000004100 */
        /* <DEDUP_REMOVED lines=31> */
.L_x_2438:
[----:B------:R-:W-:Y:S05]  /*23b0*/  BSYNC.RECONVERGENT B1 ;  /* 0x0000000000017941 */ /* 0x000fea0003800200 */
.L_x_2437:
        /* <DEDUP_REMOVED lines=20> */
.L_x_2440:
[----:B------:R-:W-:Y:S05]  /*2500*/  BSYNC.RECONVERGENT B1 ;  /* 0x0000000000017941 */ /* 0x000fea0003800200 */
.L_x_2439:
        /* <DEDUP_REMOVED lines=32> */
.L_x_2442:
[----:B------:R-:W-:Y:S05]  /*2710*/  BSYNC.RECONVERGENT B1 ;  /* 0x0000000000017941 */ /* 0x000fea0003800200 */
.L_x_2441:
        /* <DEDUP_REMOVED lines=20> */
.L_x_2444:
[----:B------:R-:W-:Y:S05]  /*2860*/  BSYNC.RECONVERGENT B1 ;  /* 0x0000000000017941 */ /* 0x000fea0003800200 */
.L_x_2443:
        /* <DEDUP_REMOVED lines=20> */
.L_x_2446:
[----:B------:R-:W-:Y:S05]  /*29b0*/  BSYNC.RECONVERGENT B1 ;  /* 0x0000000000017941 */ /* 0x000fea0003800200 */
.L_x_2445:
        /* <DEDUP_REMOVED lines=20> */
.L_x_2448:
[----:B------:R-:W-:Y:S05]  /*2b00*/  BSYNC.RECONVERGENT B1 ;  /* 0x0000000000017941 */ /* 0x000fea0003800200 */
.L_x_2447:
        /* <DEDUP_REMOVED lines=20> */
.L_x_2450:
[----:B------:R-:W-:Y:S05]  /*2c50*/  BSYNC.RECONVERGENT B1 ;  /* 0x0000000000017941 */ /* 0x000fea0003800200 */
.L_x_2449:
        /* <DEDUP_REMOVED lines=19> */
.L_x_2436:
        /* <DEDUP_REMOVED lines=38> */
.L_x_2453:
[----:B------:R-:W-:Y:S05]  /*2ff0*/  BSYNC.RECONVERGENT B1 ;  /* 0x0000000000017941 */ /* 0x000fea0003800200 */
.L_x_2452:
        /* <DEDUP_REMOVED lines=30> */
.L_x_2455:
[----:B------:R-:W-:Y:S05]  /*31e0*/  BSYNC.RECONVERGENT B1 ;  /* 0x0000000000017941 */ /* 0x000fea0003800200 */
.L_x_2454:
        /* <DEDUP_REMOVED lines=42> */
.L_x_2457:
[----:B------:R-:W-:Y:S05]  /*3490*/  BSYNC.RECONVERGENT B1 ;  /* 0x0000000000017941 */ /* 0x000fea0003800200 */
.L_x_2456:
        /* <DEDUP_REMOVED lines=30> */
.L_x_2459:
[----:B------:R-:W-:Y:S05]  /*3680*/  BSYNC.RECONVERGENT B1 ;  /* 0x0000000000017941 */ /* 0x000fea0003800200 */
.L_x_2458:
        /* <DEDUP_REMOVED lines=30> */
.L_x_2461:
[----:B------:R-:W-:Y:S05]  /*3870*/  BSYNC.RECONVERGENT B1 ;  /* 0x0000000000017941 */ /* 0x000fea0003800200 */
.L_x_2460:
        /* <DEDUP_REMOVED lines=30> */
.L_x_2463:
[----:B------:R-:W-:Y:S05]  /*3a60*/  BSYNC.RECONVERGENT B1 ;  /* 0x0000000000017941 */ /* 0x000fea0003800200 */
.L_x_2462:
        /* <DEDUP_REMOVED lines=30> */
.L_x_2465:
[----:B------:R-:W-:Y:S05]  /*3c50*/  BSYNC.RECONVERGENT B1 ;  /* 0x0000000000017941 */ /* 0x000fea0003800200 */
.L_x_2464:
        /* <DEDUP_REMOVED lines=29> */
.L_x_2451:
[----:B------:R-:W-:Y:S05]  /*3e30*/  BSYNC.RECONVERGENT B0 ;  /* 0x0000000000007941 */ /* 0x000fea0003800200 */
.L_x_2435:
[----:B------:R-:W-:Y:S02]  /*3e40*/  IADD3 R44, PT, PT, R4, R44, RZ ;  /* 0x0000002c042c7210 */ /* 0x000fe40007ffe0ff */
[----:B------:R-:W-:Y:S02]  /*3e50*/  IADD3 R45, PT, PT, R45, 0x1, RZ ;  /* 0x000000012d2d7810 */ /* 0x000fe40007ffe0ff */
[----:B------:R-:W-:-:S13]  /*3e60*/  ISETP.GE.AND P1, PT, R44, UR5, PT ;  /* 0x000000052c007c0c */ /* 0x000fda000bf26270 */
[----:B------:R-:W-:Y:S05]  /*3e70*/  @!P1 BRA `(.L_x_2466) ;  /* 0xffffffc400009947 */ /* 0x000fea000383ffff */
[----:B------:R-:W-:Y:S05]  /*3e80*/  EXIT ;  /* 0x000000000000794d */ /* 0x000fea0003800000 */
.L_x_2467:
        /* <DEDUP_REMOVED lines=15> */
.L_x_4924:


//--------------------- .text._Z35group_norm_nhwc_fwd_one_pass_kernelI11Bf16IOFp16WLi128ELi128ELi512EEv26Group_norm_nhwc_fwd_params --------------------------
	.section	.text._Z35group_norm_nhwc_fwd_one_pass_kernelI11Bf16IOFp16WLi128ELi128ELi512EEv26Group_norm_nhwc_fwd_params,"ax",@progbits
	.align	128
        .global         _Z35group_norm_nhwc_fwd_one_pass_kernelI11Bf16IOFp16WLi128ELi128ELi512EEv26Group_norm_nhwc_fwd_params
        .type           _Z35group_norm_nhwc_fwd_one_pass_kernelI11Bf16IOFp16WLi128ELi128ELi512EEv26Group_norm_nhwc_fwd_params,@function
        .size           _Z35group_norm_nhwc_fwd_one_pass_kernelI11Bf16IOFp16WLi128ELi128ELi512EEv26Group_norm_nhwc_fwd_params,(.L_x_4925 - _Z35group_norm_nhwc_fwd_one_pass_kernelI11Bf16IOFp16WLi128ELi128ELi512EEv26Group_norm_nhwc_fwd_params)
        .other          _Z35group_norm_nhwc_fwd_one_pass_kernelI11Bf16IOFp16WLi128ELi128ELi512EEv26Group_norm_nhwc_fwd_params,@"STO_CUDA_ENTRY STV_DEFAULT"
_Z35group_norm_nhwc_fwd_one_pass_kernelI11Bf16IOFp16WLi128ELi128ELi512EEv26Group_norm_nhwc_fwd_params:
.text._Z35group_norm_nhwc_fwd_one_pass_kernelI11Bf16IOFp16WLi128ELi128ELi512EEv26Group_norm_nhwc_fwd_params:
        /* <DEDUP_REMOVED lines=53> */
.L_x_2543:
        /* <DEDUP_REMOVED lines=425> */
.L_x_2469:
[----:B------:R-:W-:Y:S05]  /*1de0*/  BSYNC.RECONVERGENT B0 ;  /* 0x0000000000007941 */ /* 0x000fea0003800200 */
.L_x_2468:
        /* <DEDUP_REMOVED lines=46> */
.L_x_2471:
[----:B------:R-:W-:Y:S05]  /*20d0*/  BSYNC.RECONVERGENT B0 ;  /* 0x0000000000007941 */ /* 0x000fea0003800200 */
.L_x_2470:
        /* <DEDUP_REMOVED lines=24> */
.L_x_2474:
[----:B---3--:R-:W3:Y:S04]  /*2260*/  LDG.E.STRONG.GPU R38, desc[UR6][R36.64] ;  /* 0x0000000624267981 */ /* 0x008ee8000c1ef900 */
[----:B---3--:R-:W-:Y:S01]  /*2270*/  CCTL.IVALL ;  /* 0x00000000ff00798f */ /* 0x008fe20002000000 */
[----:B------:R-:W-:Y:S05]  /*2280*/  YIELD ;  /* 0x0000000000007946 */ /* 0x000fea0003800000 */
[----:B------:R-:W-:-:S13]  /*2290*/  ISETP.NE.AND P1, PT, R38, R45, PT ;  /* 0x0000002d2600720c */ /* 0x000fda0003f25270 */
[----:B------:R-:W-:Y:S05]  /*22a0*/  @P1 BRA `(.L_x_2474) ;  /* 0xfffffffc00ec1947 */ /* 0x000fea000383ffff */
.L_x_2473:
        /* <DEDUP_REMOVED lines=15> */
.L_x_2476:
        /* <DEDUP_REMOVED lines=60> */
.L_x_2475:
        /* <DEDUP_REMOVED lines=35> */
.L_x_2477:
        /* <DEDUP_REMOVED lines=18> */
.L_x_2478:
        /* <DEDUP_REMOVED lines=9> */
.L_x_2479:
[----:B------:R-:W-:Y:S05]  /*2b40*/  BSYNC.RECONVERGENT B0 ;  /* 0x0000000000007941 */ /* 0x000fea0003800200 */
.L_x_2472:
        /* <DEDUP_REMOVED lines=34> */
[----:B--2---:R-:W-:Y:S02]  /*2d70*/  HADD2.F32 R41, -RZ, R49.H0_H0 ;  /* 0x20000031ff297230 */ /* 0x004fe40000004100 */
[----:B---3--:R-:W-:Y:S02]  /*2d80*/  HADD2.F32 R42, -RZ, R50.H0_H0 ;  /* 0x20000032ff2a7230 */ /* 0x008fe40000004100 */
[----:B----4-:R-:W-:Y:S02]  /*2d90*/  HADD2.F32 R44, -RZ, R51.H0_H0 ;  /* 0x20000033ff2c7230 */ /* 0x010fe40000004100 */
[----:B-----5:R-:W-:Y:S01]  /*2da0*/  HADD2.F32 R43, -RZ, R52.H0_H0 ;  /* 0x20000034ff2b7230 */ /* 0x020fe20000004100 */
        /* <DEDUP_REMOVED lines=28> */
.L_x_2483:
[----:B------:R-:W-:Y:S05]  /*2f70*/  BSYNC.RECONVERGENT B1 ;  /* 0x0000000000017941 */ /* 0x000fea0003800200 */
.L_x_2482:
        /* <DEDUP_REMOVED lines=20> */
.L_x_2485:
[----:B------:R-:W-:Y:S05]  /*30c0*/  BSYNC.RECONVERGENT B1 ;  /* 0x0000000000017941 */ /* 0x000fea0003800200 */
.L_x_2484:
        /* <DEDUP_REMOVED lines=28> */
.L_x_2487:
[----:B------:R-:W-:Y:S05]  /*3290*/  BSYNC.RECONVERGENT B1 ;  /* 0x0000000000017941 */ /* 0x000fea0003800200 */
.L_x_2486:
        /* <DEDUP_REMOVED lines=20> */
.L_x_2489:
[----:B------:R-:W-:Y:S05]  /*33e0*/  BSYNC.RECONVERGENT B1 ;  /* 0x0000000000017941 */ /* 0x000fea0003800200 */
.L_x_2488:
        /* <DEDUP_REMOVED lines=20> */
.L_x_2491:
[----:B------:R-:W-:Y:S05]  /*3530*/  BSYNC.RECONVERGENT B1 ;  /* 0x0000000000017941 */ /* 0x000fea0003800200 */
.L_x_2490:
        /* <DEDUP_REMOVED lines=20> */
.L_x_2493:
[----:B------:R-:W-:Y:S05]  /*3680*/  BSYNC.RECONVERGENT B1 ;  /* 0x0000000000017941 */ /* 0x000fea0003800200 */
.L_x_2492:
        /* <DEDUP_REMOVED lines=28> */
.L_x_2495:
[----:B------:R-:W-:Y:S05]  /*3850*/  BSYNC.RECONVERGENT B1 ;  /* 0x0000000000017941 */ /* 0x000fea0003800200 */
.L_x_2494:
        /* <DEDUP_REMOVED lines=20> */
.L_x_2497:
[----:B------:R-:W-:Y:S05]  /*39a0*/  BSYNC.RECONVERGENT B1 ;  /* 0x0000000000017941 */ /* 0x000fea0003800200 */
.L_x_2496:
        /* <DEDUP_REMOVED lines=20> */
.L_x_2499:
[----:B------:R-:W-:Y:S05]  /*3af0*/  BSYNC.RECONVERGENT B1 ;  /* 0x0000000000017941 */ /* 0x000fea0003800200 */
.L_x_2498:
        /* <DEDUP_REMOVED lines=20> */
.L_x_2501:
[----:B------:R-:W-:Y:S05]  /*3c40*/  BSYNC.RECONVERGENT B1 ;  /* 0x0000000000017941 */ /* 0x000fea0003800200 */
.L_x_2500:
        /* <DEDUP_REMOVED lines=30> */
.L_x_2503:
[----:B------:R-:W-:Y:S05]  /*3e30*/  BSYNC.RECONVERGENT B1 ;  /* 0x0000000000017941 */ /* 0x000fea0003800200 */
.L_x_2502:
        /* <DEDUP_REMOVED lines=20> */
.L_x_2505:
[----:B------:R-:W-:Y:S05]  /*3f80*/  BSYNC.RECONVERGENT B1 ;  /* 0x0000000000017941 */ /* 0x000fea0003800200 */
.L_x_2504:
        /* <DEDUP_REMOVED lines=20> */
.L_x_2507:
[----:B------:R-:W-:Y:S05]  /*40d0*/  BSYNC.RECONVERGENT B1 ;  /* 0x0000000000017941 */ /* 0x000fea0003800200 */
.L_x_2506:
        /* <DEDUP_REMOVED lines=20> */
.L_x_2509:
[----:B------:R-:W-:Y:S05]  /*4220*/  BSYNC.RECONVERGENT B1 ;  /* 0x0000000000017941 */ /* 0x000fea0003800200 */
.L_x_2508:
        /* <DEDUP_REMOVED lines=20> */
.L_x_2511:
[----:B------:R-:W-:Y:S05]  /*4370*/  BSYNC.RECONVERGENT B1 ;  /* 0x0000000000017941 */ /* 0x000fea0003800200 */
.L_x_2510:
        /* <DEDUP_REMOVED lines=19> */
.L_x_2481:
        /* <DEDUP_REMOVED lines=35> */
.L_x_2514:
[----:B------:R-:W-:Y:S05]  /*46e0*/  BSYNC.RECONVERGENT B1 ;  /* 0x0000000000017941 */ /* 0x000fea0003800200 */
.L_x_2513:
        /* <DEDUP_REMOVED lines=30> */
.L_x_2516:
[----:B------:R-:W-:Y:S05]  /*48d0*/  BSYNC.RECONVERGENT B1 ;  /* 0x0000000000017941 */ /* 0x000fea0003800200 */
.L_x_2515:
        /* <DEDUP_REMOVED lines=38> */
.L_x_2518:
[----:B------:R-:W-:Y:S05]  /*4b40*/  BSYNC.RECONVERGENT B1 ;  /* 0x0000000000017941 */ /* 0x000fea0003800200 */
.L_x_2517:
        /* <DEDUP_REMOVED lines=30> */
.L_x_2520:
[----:B------:R-:W-:Y:S05]  /*4d30*/  BSYNC.RECONVERGENT B1 ;  /* 0x0000000000017941 */ /* 0x000fea0003800200 */
.L_x_2519:
        /* <DEDUP_REMOVED lines=30> */
.L_x_2522:
[----:B------:R-:W-:Y:S05]  /*4f20*/  BSYNC.RECONVERGENT B1 ;  /* 0x0000000000017941 */ /* 0x000fea0003800200 */
.L_x_2521:
        /* <DEDUP_REMOVED lines=30> */
.L_x_2524:
[----:B------:R-:W-:Y:S05]  /*5110*/  BSYNC.RECONVERGENT B1 ;  /* 0x0000000000017941 */ /* 0x000fea0003800200 */
.L_x_2523:
        /* <DEDUP_REMOVED lines=38> */
.L_x_2526:
[----:B------:R-:W-:Y:S05]  /*5380*/  BSYNC.RECONVERGENT B1 ;  /* 0x0000000000017941 */ /* 0x000fea0003800200 */
.L_x_2525:
        /* <DEDUP_REMOVED lines=30> */
.L_x_2528:
[----:B------:R-:W-:Y:S05]  /*5570*/  BSYNC.RECONVERGENT B1 ;  /* 0x0000000000017941 */ /* 0x000fea0003800200 */
.L_x_2527:
        /* <DEDUP_REMOVED lines=30> */
.L_x_2530:
[----:B------:R-:W-:Y:S05]  /*5760*/  BSYNC.RECONVERGENT B1 ;  /* 0x0000000000017941 */ /* 0x000fea0003800200 */
.L_x_2529:
        /* <DEDUP_REMOVED lines=30> */
.L_x_2532:
[----:B------:R-:W-:Y:S05]  /*5950*/  BSYNC.RECONVERGENT B1 ;  /* 0x0000000000017941 */ /* 0x000fea0003800200 */
.L_x_2531:
        /* <DEDUP_REMOVED lines=40> */
.L_x_2534:
[----:B------:R-:W-:Y:S05]  /*5be0*/  BSYNC.RECONVERGENT B1 ;  /* 0x0000000000017941 */ /* 0x000fea0003800200 */
.L_x_2533:
        /* <DEDUP_REMOVED lines=30> */
.L_x_2536:
[----:B------:R-:W-:Y:S05]  /*5dd0*/  BSYNC.RECONVERGENT B1 ;  /* 0x0000000000017941 */ /* 0x000fea0003800200 */
.L_x_2535:
        /* <DEDUP_REMOVED lines=30> */
.L_x_2538:
[----:B------:R-:W-:Y:S05]  /*5fc0*/  BSYNC.RECONVERGENT B1 ;  /* 0x0000000000017941 */ /* 0x000fea0003800200 */
.L_x_2537:
        /* <DEDUP_REMOVED lines=30> */
.L_x_2540:
[----:B------:R-:W-:Y:S05]  /*61b0*/  BSYNC.RECONVERGENT B1 ;  /* 0x0000000000017941 */ /* 0x000fea0003800200 */
.L_x_2539:
        /* <DEDUP_REMOVED lines=30> */
.L_x_2542:
[----:B------:R-:W-:Y:S05]  /*63a0*/  BSYNC.RECONVERGENT B1 ;  /* 0x0000000000017941 */ /* 0x000fea0003800200 */
.L_x_2541:
        /* <DEDUP_REMOVED lines=28> */
.L_x_2512:
[----:B------:R-:W-:Y:S05]  /*6570*/  BSYNC.RECONVERGENT B0 ;  /* 0x0000000000007941 */ /* 0x000fea0003800200 */
.L_x_2480:
        /* <DEDUP_REMOVED lines=8> */
.L_x_2544:
        /* <DEDUP_REMOVED lines=16> */
.L_x_4925:


//--------------------- .text._Z35group_norm_nhwc_fwd_one_pass_kernelI11Bf16IOFp16WLi256ELi128ELi512EEv26Group_norm_nhwc_fwd_params --------------------------
	.section	.text._Z35group_norm_nhwc_fwd_one_pass_kernelI11Bf16IOFp16WLi256ELi128ELi512EEv26Group_norm_nhwc_fwd_params,"ax",@progbits
	.align	128
        .global         _Z35group_norm_nhwc_fwd_one_pass_kernelI11Bf16IOFp16WLi256ELi128ELi512EEv26Group_norm_nhwc_fwd_params
        .type           _Z35group_norm_nhwc_fwd_one_pass_kernelI11Bf16IOFp16WLi256ELi128ELi512EEv26Group_norm_nhwc_fwd_params,@function
        .size           _Z35group_norm_nhwc_fwd_one_pass_kernelI11Bf16IOFp16WLi256ELi128ELi512EEv26Group_norm_nhwc_fwd_params,(.L_x_4926 - _Z35group_norm_nhwc_fwd_one_pass_kernelI11Bf16IOFp16WLi256ELi128ELi512EEv26Group_norm_nhwc_fwd_params)
        .other          _Z35group_norm_nhwc_fwd_one_pass_kernelI11Bf16IOFp16WLi256ELi128ELi512EEv26Group_norm_nhwc_fwd_params,@"STO_CUDA_ENTRY STV_DEFAULT"
_Z35group_norm_nhwc_fwd_one_pass_kernelI11Bf16IOFp16WLi256ELi128ELi512EEv26Group_norm_nhwc_fwd_params:
.text._Z35group_norm_nhwc_fwd_one_pass_kernelI11Bf16IOFp16WLi256ELi128ELi512EEv26Group_norm_nhwc_fwd_params:
        /* <DEDUP_REMOVED lines=33> */
.L_x_2684:
        /* <DEDUP_REMOVED lines=832> */
.L_x_2546:
[----:B------:R-:W-:Y:S05]  /*3610*/  BSYNC.RECONVERGENT B0 ;  /* 0x0000000000007941 */ /* 0x000fea0003800200 */
.L_x_2545:
        /* <DEDUP_REMOVED lines=44> */
.L_x_2548:
[----:B------:R-:W-:Y:S05]  /*38e0*/  BSYNC.RECONVERGENT B0 ;  /* 0x0000000000007941 */ /* 0x000fea0003800200 */
.L_x_2547:
        /* <DEDUP_REMOVED lines=27> */
.L_x_2551:
[----:B------:R-:W2:Y:S04]  /*3aa0*/  LDG.E.STRONG.GPU R30, desc[UR6][R28.64] ;  /* 0x000000061c1e7981 */ /* 0x000ea8000c1ef900 */
[----:B--2---:R-:W-:Y:S01]  /*3ab0*/  CCTL.IVALL ;  /* 0x00000000ff00798f */ /* 0x004fe20002000000 */
[----:B------:R-:W-:Y:S05]  /*3ac0*/  YIELD ;  /* 0x0000000000007946 */ /* 0x000fea0003800000 */
[----:B------:R-:W-:-:S13]  /*3ad0*/  ISETP.NE.AND P2, PT, R30, R37, PT ;  /* 0x000000251e00720c */ /* 0x000fda0003f45270 */
[----:B------:R-:W-:Y:S05]  /*3ae0*/  @P2 BRA `(.L_x_2551) ;  /* 0xfffffffc00ec2947 */ /* 0x000fea000383ffff */
.L_x_2550:
        /* <DEDUP_REMOVED lines=16> */
.L_x_2553:
        /* <DEDUP_REMOVED lines=62> */
.L_x_2552:
        /* <DEDUP_REMOVED lines=38> */
.L_x_2554:
        /* <DEDUP_REMOVED lines=19> */
.L_x_2555:
        /* <DEDUP_REMOVED lines=9> */
.L_x_2556:
[----:B------:R-:W-:Y:S05]  /*43f0*/  BSYNC.RECONVERGENT B0 ;  /* 0x0000000000007941 */ /* 0x000fea0003800200 */
.L_x_2549:
        /* <DEDUP_REMOVED lines=48> */
[----:B-----5:R-:W-:Y:S02]  /*4700*/  HADD2.F32 R46, -RZ, R46.H0_H0 ;  /* 0x2000002eff2e7230 */ /* 0x020fe40000004100 */
[----:B------:R-:W-:Y:S02]  /*4710*/  HADD2.F32 R48, -RZ, R48.H0_H0 ;  /* 0x20000030ff307230 */ /* 0x000fe40000004100 */
        /* <DEDUP_REMOVED lines=30> */
.L_x_2560:
[----:B------:R-:W-:Y:S05]  /*4900*/  BSYNC.RECONVERGENT B1 ;  /* 0x0000000000017941 */ /* 0x000fea0003800200 */
.L_x_2559:
        /* <DEDUP_REMOVED lines=20> */
.L_x_2562:
[----:B------:R-:W-:Y:S05]  /*4a50*/  BSYNC.RECONVERGENT B1 ;  /* 0x0000000000017941 */ /* 0x000fea0003800200 */
.L_x_2561:
        /* <DEDUP_REMOVED lines=42> */
.L_x_2564:
[----:B------:R-:W-:Y:S05]  /*4d00*/  BSYNC.RECONVERGENT B1 ;  /* 0x0000000000017941 */ /* 0x000fea0003800200 */
.L_x_2563:
        /* <DEDUP_REMOVED lines=20> */
.L_x_2566:
[----:B------:R-:W-:Y:S05]  /*4e50*/  BSYNC.RECONVERGENT B1 ;  /* 0x0000000000017941 */ /* 0x000fea0003800200 */
.L_x_2565:
        /* <DEDUP_REMOVED lines=20> */
.L_x_2568:
[----:B------:R-:W-:Y:S05]  /*4fa0*/  BSYNC.RECONVERGENT B1 ;  /* 0x0000000000017941 */ /* 0x000fea0003800200 */
.L_x_2567:
        /* <DEDUP_REMOVED lines=20> */
.L_x_2570:
[----:B------:R-:W-:Y:S05]  /*50f0*/  BSYNC.RECONVERGENT B1 ;  /* 0x0000000000017941 */ /* 0x000fea0003800200 */
.L_x_2569:
        /* <DEDUP_REMOVED lines=20> */
.L_x_2572:
[----:B------:R-:W-:Y:S05]  /*5240*/  BSYNC.RECONVERGENT B1 ;  /* 0x0000000000017941 */ /* 0x000fea0003800200 */
.L_x_2571:
        /* <DEDUP_REMOVED lines=20> */
.L_x_2574:
[----:B------:R-:W-:Y:S05]  /*5390*/  BSYNC.RECONVERGENT B1 ;  /* 0x0000000000017941 */ /* 0x000fea0003800200 */
.L_x_2573:
        /* <DEDUP_REMOVED lines=40> */
.L_x_2576:
[----:B------:R-:W-:Y:S05]  /*5620*/  BSYNC.RECONVERGENT B1 ;  /* 0x0000000000017941 */ /* 0x000fea0003800200 */
.L_x_2575:
        /* <DEDUP_REMOVED lines=20> */
.L_x_2578:
[----:B------:R-:W-:Y:S05]  /*5770*/  BSYNC.RECONVERGENT B1 ;  /* 0x0000000000017941 */ /* 0x000fea0003800200 */
.L_x_2577:
        /* <DEDUP_REMOVED lines=20> */
.L_x_2580:
[----:B------:R-:W-:Y:S05]  /*58c0*/  BSYNC.RECONVERGENT B1 ;  /* 0x0000000000017941 */ /* 0x000fea0003800200 */
.L_x_2579:
        /* <DEDUP_REMOVED lines=20> */
.L_x_2582:
[----:B------:R-:W-:Y:S05]  /*5a10*/  BSYNC.RECONVERGENT B1 ;  /* 0x0000000000017941 */ /* 0x000fea0003800200 */
.L_x_2581:
        /* <DEDUP_REMOVED lines=20> */
.L_x_2584:
[----:B------:R-:W-:Y:S05]  /*5b60*/  BSYNC.RECONVERGENT B1 ;  /* 0x0000000000017941 */ /* 0x000fea0003800200 */
.L_x_2583:
        /* <DEDUP_REMOVED lines=20> */
.L_x_2586:
[----:B------:R-:W-:Y:S05]  /*5cb0*/  BSYNC.RECONVERGENT B1 ;  /* 0x0000000000017941 */ /* 0x000fea0003800200 */
.L_x_2585:
        /* <DEDUP_REMOVED lines=42> */
.L_x_2588:
[----:B------:R-:W-:Y:S05]  /*5f60*/  BSYNC.RECONVERGENT B1 ;  /* 0x0000000000017941 */ /* 0x000fea0003800200 */
.L_x_2587:
        /* <DEDUP_REMOVED lines=20> */
.L_x_2590:
[----:B------:R-:W-:Y:S05]  /*60b0*/  BSYNC.RECONVERGENT B1 ;  /* 0x0000000000017941 */ /* 0x000fea0003800200 */
.L_x_2589:
        /* <DEDUP_REMOVED lines=20> */
.L_x_2592:
[----:B------:R-:W-:Y:S05]  /*6200*/  BSYNC.RECONVERGENT B1 ;  /* 0x0000000000017941 */ /* 0x000fea0003800200 */
.L_x_2591:
        /* <DEDUP_REMOVED lines=20> */
.L_x_2594:
[----:B------:R-:W-:Y:S05]  /*6350*/  BSYNC.RECONVERGENT B1 ;  /* 0x0000000000017941 */ /* 0x000fea0003800200 */
.L_x_2593:
        /* <DEDUP_REMOVED lines=20> */
.L_x_2596:
[----:B------:R-:W-:Y:S05]  /*64a0*/  BSYNC.RECONVERGENT B1 ;  /* 0x0000000000017941 */ /* 0x000fea0003800200 */
.L_x_2595:
        /* <DEDUP_REMOVED lines=20> */
.L_x_2598:
[----:B------:R-:W-:Y:S05]  /*65f0*/  BSYNC.RECONVERGENT B1 ;  /* 0x0000000000017941 */ /* 0x000fea0003800200 */
.L_x_2597:
        /* <DEDUP_REMOVED lines=38> */
.L_x_2600:
[----:B------:R-:W-:Y:S05]  /*6860*/  BSYNC.RECONVERGENT B1 ;  /* 0x0000000000017941 */ /* 0x000fea0003800200 */
.L_x_2599:
        /* <DEDUP_REMOVED lines=20> */
.L_x_2602:
[----:B------:R-:W-:Y:S05]  /*69b0*/  BSYNC.RECONVERGENT B1 ;  /* 0x0000000000017941 */ /* 0x000fea0003800200 */
.L_x_2601:
        /* <DEDUP_REMOVED lines=20> */
.L_x_2604:
[----:B------:R-:W-:Y:S05]  /*6b00*/  BSYNC.RECONVERGENT B1 ;  /* 0x0000000000017941 */ /* 0x000fea0003800200 */
.L_x_2603:
        /* <DEDUP_REMOVED lines=20> */
.L_x_2606:
[----:B------:R-:W-:Y:S05]  /*6c50*/  BSYNC.RECONVERGENT B1 ;  /* 0x0000000000017941 */ /* 0x000fea0003800200 */
.L_x_2605:
        /* <DEDUP_REMOVED lines=20> */
.L_x_2608:
[----:B------:R-:W-:Y:S05]  /*6da0*/  BSYNC.RECONVERGENT B1 ;  /* 0x0000000000017941 */ /* 0x000fea0003800200 */
.L_x_2607:
        /* <DEDUP_REMOVED lines=20> */
.L_x_2610:
[----:B------:R-:W-:Y:S05]  /*6ef0*/  BSYNC.RECONVERGENT B1 ;  /* 0x0000000000017941 */ /* 0x000fea0003800200 */
.L_x_2609:
        /* <DEDUP_REMOVED lines=36> */
.L_x_2612:
[----:B------:R-:W-:Y:S05]  /*7140*/  BSYNC.RECONVERGENT B1 ;  /* 0x0000000000017941 */ /* 0x000fea0003800200 */
.L_x_2611:
        /* <DEDUP_REMOVED lines=20> */
.L_x_2614:
[----:B------:R-:W-:Y:S05]  /*7290*/  BSYNC.RECONVERGENT B1 ;  /* 0x0000000000017941 */ /* 0x000fea0003800200 */
.L_x_2613:
        /* <DEDUP_REMOVED lines=20> */
.L_x_2616:
[----:B------:R-:W-:Y:S05]  /*73e0*/  BSYNC.RECONVERGENT B1 ;  /* 0x0000000000017941 */ /* 0x000fea0003800200 */
.L_x_2615:
        /* <DEDUP_REMOVED lines=20> */
.L_x_2618:
[----:B------:R-:W-:Y:S05]  /*7530*/  BSYNC.RECONVERGENT B1 ;  /* 0x0000000000017941 */ /* 0x000fea0003800200 */
.L_x_2617:
        /* <DEDUP_REMOVED lines=20> */
.L_x_2620:
[----:B------:R-:W-:Y:S05]  /*7680*/  BSYNC.RECONVERGENT B1 ;  /* 0x0000000000017941 */ /* 0x000fea0003800200 */
.L_x_2619:
        /* <DEDUP_REMOVED lines=19> */
.L_x_2558:
        /* <DEDUP_REMOVED lines=42> */
.L_x_2623:
[----:B------:R-:W-:Y:S05]  /*7a60*/  BSYNC.RECONVERGENT B1 ;  /* 0x0000000000017941 */ /* 0x000fea0003800200 */
.L_x_2622:
        /* <DEDUP_REMOVED lines=30> */
.L_x_2625:
[----:B------:R-:W-:Y:S05]  /*7c50*/  BSYNC.RECONVERGENT B1 ;  /* 0x0000000000017941 */ /* 0x000fea0003800200 */
.L_x_2624:
        /* <DEDUP_REMOVED lines=30> */
.L_x_2627:
[----:B------:R-:W-:Y:S05]  /*7e40*/  BSYNC.RECONVERGENT B1 ;  /* 0x0000000000017941 */ /* 0x000fea0003800200 */
.L_x_2626:
        /* <DEDUP_REMOVED lines=48> */
.L_x_2629:
[----:B------:R-:W-:Y:S05]  /*8150*/  BSYNC.RECONVERGENT B1 ;  /* 0x0000000000017941 */ /* 0x000fea0003800200 */
.L_x_2628:
        /* <DEDUP_REMOVED lines=30> */
.L_x_2631:
[----:B------:R-:W-:Y:S05]  /*8340*/  BSYNC.RECONVERGENT B1 ;  /* 0x0000000000017941 */ /* 0x000fea0003800200 */
.L_x_2630:
        /* <DEDUP_REMOVED lines=30> */
.L_x_2633:
[----:B------:R-:W-:Y:S05]  /*8530*/  BSYNC.RECONVERGENT B1 ;  /* 0x0000000000017941 */ /* 0x000fea0003800200 */
.L_x_2632:
        /* <DEDUP_REMOVED lines=30> */
.L_x_2635:
[----:B------:R-:W-:Y:S05]  /*8720*/  BSYNC.RECONVERGENT B1 ;  /* 0x0000000000017941 */ /* 0x000fea0003800200 */
.L_x_2634:
        /* <DEDUP_REMOVED lines=30> */
.L_x_2637:
[----:B------:R-:W-:Y:S05]  /*8910*/  BSYNC.RECONVERGENT B1 ;  /* 0x0000000000017941 */ /* 0x000fea0003800200 */
.L_x_2636:
        /* <DEDUP_REMOVED lines=48> */
.L_x_2639:
[----:B------:R-:W-:Y:S05]  /*8c20*/  BSYNC.RECONVERGENT B1 ;  /* 0x0000000000017941 */ /* 0x000fea0003800200 */
.L_x_2638:
        /* <DEDUP_REMOVED lines=30> */
.L_x_2641:
[----:B------:R-:W-:Y:S05]  /*8e10*/  BSYNC.RECONVERGENT B1 ;  /* 0x0000000000017941 */ /* 0x000fea0003800200 */
.L_x_2640:
        /* <DEDUP_REMOVED lines=30> */
.L_x_2643:
[----:B------:R-:W-:Y:S05]  /*9000*/  BSYNC.RECONVERGENT B1 ;  /* 0x0000000000017941 */ /* 0x000fea0003800200 */
.L_x_2642:
        /* <DEDUP_REMOVED lines=30> */
.L_x_2645:
[----:B------:R-:W-:Y:S05]  /*91f0*/  BSYNC.RECONVERGENT B1 ;  /* 0x0000000000017941 */ /* 0x000fea0003800200 */
.L_x_2644:
        /* <DEDUP_REMOVED lines=30> */
.L_x_2647:
[----:B------:R-:W-:Y:S05]  /*93e0*/  BSYNC.RECONVERGENT B1 ;  /* 0x0000000000017941 */ /* 0x000fea0003800200 */
.L_x_2646:
        /* <DEDUP_REMOVED lines=30> */
.L_x_2649:
[----:B------:R-:W-:Y:S05]  /*95d0*/  BSYNC.RECONVERGENT B1 ;  /* 0x0000000000017941 */ /* 0x000fea0003800200 */
.L_x_2648:
        /* <DEDUP_REMOVED lines=52> */
.L_x_2651:
[----:B------:R-:W-:Y:S05]  /*9920*/  BSYNC.RECONVERGENT B1 ;  /* 0x0000000000017941 */ /* 0x000fea0003800200 */
.L_x_2650:
        /* <DEDUP_REMOVED lines=30> */
.L_x_2653:
[----:B------:R-:W-:Y:S05]  /*9b10*/  BSYNC.RECONVERGENT B1 ;  /* 0x0000000000017941 */ /* 0x000fea0003800200 */
.L_x_2652:
        /* <DEDUP_REMOVED lines=30> */
.L_x_2655:
[----:B------:R-:W-:Y:S05]  /*9d00*/  BSYNC.RECONVERGENT B1 ;  /* 0x0000000000017941 */ /* 0x000fea0003800200 */
.L_x_2654:
        /* <DEDUP_REMOVED lines=30> */
.L_x_2657:
[----:B------:R-:W-:Y:S05]  /*9ef0*/  BSYNC.RECONVERGENT B1 ;  /* 0x0000000000017941 */ /* 0x000fea0003800200 */
.L_x_2656:
        /* <DEDUP_REMOVED lines=30> */
.L_x_2659:
[----:B------:R-:W-:Y:S05]  /*a0e0*/  BSYNC.RECONVERGENT B1 ;  /* 0x0000000000017941 */ /* 0x000fea0003800200 */
.L_x_2658:
        /* <DEDUP_REMOVED lines=30> */
.L_x_2661:
[----:B------:R-:W-:Y:S05]  /*a2d0*/  BSYNC.RECONVERGENT B1 ;  /* 0x0000000000017941 */ /* 0x000fea0003800200 */
.L_x_2660:
        /* <DEDUP_REMOVED lines=48> */
.L_x_2663:
[----:B------:R-:W-:Y:S05]  /*a5e0*/  BSYNC.RECONVERGENT B1 ;  /* 0x0000000000017941 */ /* 0x000fea0003800200 */
.L_x_2662:
        /* <DEDUP_REMOVED lines=30> */
.L_x_2665:
[----:B------:R-:W-:Y:S05]  /*a7d0*/  BSYNC.RECONVERGENT B1 ;  /* 0x0000000000017941 */ /* 0x000fea0003800200 */
.L_x_2664:
        /* <DEDUP_REMOVED lines=30> */
.L_x_2667:
[----:B------:R-:W-:Y:S05]  /*a9c0*/  BSYNC.RECONVERGENT B1 ;  /* 0x0000000000017941 */ /* 0x000fea0003800200 */
.L_x_2666:
        /* <DEDUP_REMOVED lines=30> */
.L_x_2669:
[----:B------:R-:W-:Y:S05]  /*abb0*/  BSYNC.RECONVERGENT B1 ;  /* 0x0000000000017941 */ /* 0x000fea0003800200 */
.L_x_2668:
        /* <DEDUP_REMOVED lines=30> */
.L_x_2671:
[----:B------:R-:W-:Y:S05]  /*ada0*/  BSYNC.RECONVERGENT B1 ;  /* 0x0000000000017941 */ /* 0x000fea0003800200 */
.L_x_2670:
        /* <DEDUP_REMOVED lines=30> */
.L_x_2673:
[----:B------:R-:W-:Y:S05]  /*af90*/  BSYNC.RECONVERGENT B1 ;  /* 0x0000000000017941 */ /* 0x000fea0003800200 */
.L_x_2672:
        /* <DEDUP_REMOVED lines=46> */
.L_x_2675:
[----:B------:R-:W-:Y:S05]  /*b280*/  BSYNC.RECONVERGENT B1 ;  /* 0x0000000000017941 */ /* 0x000fea0003800200 */
.L_x_2674:
        /* <DEDUP_REMOVED lines=30> */
.L_x_2677:
[----:B------:R-:W-:Y:S05]  /*b470*/  BSYNC.RECONVERGENT B1 ;  /* 0x0000000000017941 */ /* 0x000fea0003800200 */
.L_x_2676:
        /* <DEDUP_REMOVED lines=30> */
.L_x_2679:
[----:B------:R-:W-:Y:S05]  /*b660*/  BSYNC.RECONVERGENT B1 ;  /* 0x0000000000017941 */ /* 0x000fea0003800200 */
.L_x_2678:
        /* <DEDUP_REMOVED lines=30> */
.L_x_2681:
[----:B------:R-:W-:Y:S05]  /*b850*/  BSYNC.RECONVERGENT B1 ;  /* 0x0000000000017941 */ /* 0x000fea0003800200 */
.L_x_2680:
        /* <DEDUP_REMOVED lines=30> */
.L_x_2683:
[----:B------:R-:W-:Y:S05]  /*ba40*/  BSYNC.RECONVERGENT B1 ;  /* 0x0000000000017941 */ /* 0x000fea0003800200 */
.L_x_2682:
        /* <DEDUP_REMOVED lines=28> */
.L_x_2621:
[----:B------:R-:W-:Y:S05]  /*bc10*/  BSYNC.RECONVERGENT B0 ;  /* 0x0000000000007941 */ /* 0x000fea0003800200 */
.L_x_2557:
        /* <DEDUP_REMOVED lines=8> */
.L_x_2685:
        /* <DEDUP_REMOVED lines=14> */
.L_x_4926:


//--------------------- .text._Z35group_norm_nhwc_fwd_one_pass_kernelI11Bf16IOFp16WLi512ELi128ELi512EEv26Group_norm_nhwc_fwd_params --------------------------
	.section	.text._Z35group_norm_nhwc_fwd_one_pass_kernelI11Bf16IOFp16WLi512ELi128ELi512EEv26Group_norm_nhwc_fwd_params,"ax",@progbits
	.align	128
        .global         _Z35group_norm_nhwc_fwd_one_pass_kernelI11Bf16IOFp16WLi512ELi128ELi512EEv26Group_norm_nhwc_fwd_params
        .type           _Z35group_norm_nhwc_fwd_one_pass_kernelI11Bf16IOFp16WLi512ELi128ELi512EEv26Group_norm_nhwc_fwd_params,@function
        .size           _Z35group_norm_nhwc_fwd_one_pass_kernelI11Bf16IOFp16WLi512ELi128ELi512EEv26Group_norm_nhwc_fwd_params,(.L_x_4927 - _Z35group_norm_nhwc_fwd_one_pass_kernelI11Bf16IOFp16WLi512ELi128ELi512EEv26Group_norm_nhwc_fwd_params)
        .other          _Z35group_norm_nhwc_fwd_one_pass_kernelI11Bf16IOFp16WLi512ELi128ELi512EEv26Group_norm_nhwc_fwd_params,@"STO_CUDA_ENTRY STV_DEFAULT"
_Z35group_norm_nhwc_fwd_one_pass_kernelI11Bf16IOFp16WLi512ELi128ELi512EEv26Group_norm_nhwc_fwd_params:
.text._Z35group_norm_nhwc_fwd_one_pass_kernelI11Bf16IOFp16WLi512ELi128ELi512EEv26Group_norm_nhwc_fwd_params:
        /* <DEDUP_REMOVED lines=23> */
.L_x_2723:
        /* <DEDUP_REMOVED lines=39> */
[----:B------:R-:W-:Y:S01]  /*03e0*/  VIADD R58, R2, 0x1e8 ;  /* 0x000001e8023a7836 */ /* 0x000fe20000000000 */
[----:B------:R-:W-:-:S02]  /*03f0*/  ISETP.GE.U32.AND P0, PT, R29, UR14, PT ;  /* 0x0000000e1d007c0c */ /* 0x000fc4000bf06070 */
[C---:B------:R-:W-:Y:S02]  /*0400*/  IADD3 R31, PT, PT, R2.reuse, 0x10, RZ ;  /* 0x00000010021f7810 */ /* 0x040fe40007ffe0ff */
[----:B------:R-:W-:Y:S01]  /*0410*/  @!UP2 UIADD3 UR7, UPT, UPT, -UR7, URZ, URZ ;  /* 0x000000ff0707a290 */ /* 0x000fe2000fffe1ff */
[----:B------:R-:W-:Y:S01]  /*0420*/  ISETP.GE.AND.EX P5, PT, R27, UR15, PT, P0 ;  /* 0x0000000f1b007c0c */ /* 0x000fe2000bfa6300 */
[----:B------:R-:W-:Y:S01]  /*0430*/  @!UP1 ULOP3.LUT UR7, URZ, UR11, URZ, 0x33, !UPT ;  /* 0x0000000bff079292 */ /* 0x000fe2000f8e33ff */
[----:B------:R-:W-:Y:S01]  /*0440*/  ISETP.GE.U32.AND P1, PT, R31, UR14, PT ;  /* 0x0000000e1f007c0c */ /* 0x000fe2000bf26070 */
[----:B0--3-5:R-:W-:Y:S01]  /*0450*/  IMAD.U32 R9, RZ, RZ, UR12 ;  /* 0x0000000cff097e24 */ /* 0x029fe2000f8e00ff */
[----:B------:R-:W-:Y:S01]  /*0460*/  SHF.R.S32.HI R35, RZ, 0x1f, R31 ;  /* 0x0000001fff237819 */ /* 0x000fe2000001141f */
[----:B------:R-:W-:Y:S01]  /*0470*/  UIADD3 UR10, UPT, UPT, -UR7, URZ, URZ ;  /* 0x000000ff070a7290 */ /* 0x000fe2000fffe1ff */
[----:B------:R-:W0:Y:S01]  /*0480*/  @!P6 LDC.64 R36, c[0x0][0x3e0] ;  /* 0x0000f800ff24eb82 */ /* 0x000e220000000a00 */
[----:B------:R-:W-:Y:S01]  /*0490*/  USHF.R.S32.HI UR5, URZ, 0x1f, UR7 ;  /* 0x0000001fff057899 */ /* 0x000fe20008011407 */
[----:B------:R-:W-:Y:S01]  /*04a0*/  ISETP.GE.AND.EX P4, PT, R35, UR15, PT, P1 ;  /* 0x0000000f23007c0c */ /* 0x000fe2000bf86310 */
[----:B------:R-:W-:Y:S01]  /*04b0*/  UIMAD UR10, UR11, UR10, UR9 ;  /* 0x0000000a0b0a72a4 */ /* 0x000fe2000f8e0209 */
[----:B------:R-:W-:Y:S01]  /*04c0*/  ISETP.GE.U32.AND P0, PT, R13, UR14, PT ;  /* 0x0000000e0d007c0c */ /* 0x000fe2000bf06070 */
[----:B------:R-:W-:Y:S01]  /*04d0*/  UIMAD UR5, UR5, UR12, URZ ;  /* 0x0000000c050572a4 */ /* 0x000fe2000f8e02ff */
[----:B------:R-:W-:Y:S01]  /*04e0*/  SHF.R.S32.HI R23, RZ, 0x1f, R13 ;  /* 0x0000001fff177819 */ /* 0x000fe2000001140d */
[----:B------:R-:W-:Y:S01]  /*04f0*/  USHF.L.U32 UR10, UR10, 0x7, URZ ;  /* 0x000000070a0a7899 */ /* 0x000fe200080006ff */
[----:B------:R-:W1:Y:S01]  /*0500*/  @!P6 LDC.64 R18, c[0x0][0x390] ;  /* 0x0000e400ff12eb82 */ /* 0x000e620000000a00 */
[----:B------:R-:W-:Y:S01]  /*0510*/  UIMAD UR5, UR7, UR13, UR5 ;  /* 0x0000000d070572a4 */ /* 0x000fe2000f8e0205 */
[----:B------:R-:W-:Y:S01]  /*0520*/  IADD3 R12, PT, PT, R2, 0x20, RZ ;  /* 0x00000020020c7810 */ /* 0x000fe20007ffe0ff */
[----:B------:R-:W-:Y:S01]  /*0530*/  USHF.R.S32.HI UR6, URZ, 0x1f, UR10 ;  /* 0x0000001fff067899 */ /* 0x000fe2000801140a */
[----:B------:R-:W-:-:S02]  /*0540*/  ISETP.GE.AND.EX P3, PT, R23, UR15, PT, P0 ;  /* 0x0000000f17007c0c */ /* 0x000fc4000bf66300 */
[----:B------:R-:W-:Y:S02]  /*0550*/  LOP3.LUT R4, R14, UR10, RZ, 0xfc, !PT ;  /* 0x0000000a0e047c12 */ /* 0x000fe4000f8efcff */
[----:B------:R-:W2:Y:S01]  /*0560*/  @!P5 LDC.64 R16, c[0x0][0x3e0] ;  /* 0x0000f800ff10db82 */ /* 0x000ea20000000a00 */
[----:B------:R-:W-:Y:S01]  /*0570*/  IMAD.U32 R5, RZ, RZ, UR6 ;  /* 0x00000006ff057e24 */ /* 0x000fe2000f8e00ff */
[----:B------:R-:W-:Y:S02]  /*0580*/  ISETP.GE.U32.AND P1, PT, R12, UR14, PT ;  /* 0x0000000e0c007c0c */ /* 0x000fe4000bf26070 */
[----:B------:R-:W-:Y:S01]  /*0590*/  SHF.R.S32.HI R21, RZ, 0x1f, R12 ;  /* 0x0000001fff157819 */ /* 0x000fe2000001140c */
[----:B------:R-:W-:Y:S01]  /*05a0*/  IMAD.WIDE.U32 R4, R9, UR7, R4 ;  /* 0x0000000709047c25 */ /* 0x000fe2000f8e0004 */
[----:B------:R-:W-:Y:S01]  /*05b0*/  @P6 LOP3.LUT R3, R3, 0x1000000, RZ, 0xfc, !PT ;  /* 0x0100000003036812 */ /* 0x000fe200078efcff */
[----:B------:R-:W3:Y:S01]  /*05c0*/  LDCU.64 UR6, c[0x0][0x3e8] ;  /* 0x00007d00ff0677ac */ /* 0x000ee20008000a00 */
[----:B------:R-:W4:Y:S01]  /*05d0*/  @!P4 LDC.64 R14, c[0x0][0x3e0] ;  /* 0x0000f800ff0ecb82 */ /* 0x000f220000000a00 */
[----:B0-----:R-:W-:Y:S01]  /*05e0*/  @!P6 IMAD R6, R7, R36, RZ ;  /* 0x000000240706e224 */ /* 0x001fe200078e02ff */
[----:B------:R-:W-:Y:S01]  /*05f0*/  ISETP.GE.AND.EX P2, PT, R21, UR15, PT, P1 ;  /* 0x0000000f15007c0c */ /* 0x000fe2000bf46310 */
[----:B------:R-:W-:Y:S01]  /*0600*/  VIADD R7, R5, UR5 ;  /* 0x0000000505077c36 */ /* 0x000fe20008000000 */
[----:B------:R-:W-:Y:S01]  /*0610*/  LOP3.LUT R3, R3, 0xff7fffff, RZ, 0xc0, !PT ;  /* 0xff7fffff03037812 */ /* 0x000fe200078ec0ff */
[----:B------:R-:W-:Y:S01]  /*0620*/  @!P6 IMAD R37, R2, R37, R6 ;  /* 0x000000250225e224 */ /* 0x000fe200078e0206 */
[----:B------:R-:W-:Y:S01]  /*0630*/  @!P6 MOV R6, R4 ;  /* 0x000000040006e202 */ /* 0x000fe20000000f00 */
[----:B------:R-:W0:Y:S01]  /*0640*/  LDCU UR5, c[0x0][0x3e8] ;  /* 0x00007d00ff0577ac */ /* 0x000e220008000800 */
[----:B------:R-:W3:Y:S01]  /*0650*/  @!P5 LDC.64 R60, c[0x0][0x390] ;  /* 0x0000e400ff3cdb82 */ /* 0x000ee20000000a00 */
[----:B------:R-:W-:-:S02]  /*0660*/  @P5 LOP3.LUT R3, R3, 0x800000, RZ, 0xfc, !PT ;  /* 0x0080000003035812 */ /* 0x000fc400078efcff */
[----:B------:R-:W-:Y:S02]  /*0670*/  @!P6 IMAD.WIDE.U32 R24, R2, R36, R6 ;  /* 0x000000240218e225 */ /* 0x000fe400078e0006 */
[----:B------:R-:W-:Y:S02]  /*0680*/  LOP3.LUT R3, R3, 0xffbfffff, RZ, 0xc0, !PT ;  /* 0xffbfffff03037812 */ /* 0x000fe400078ec0ff */
[----:B------:R-:W-:Y:S01]  /*0690*/  @!P6 IMAD.IADD R20, R25, 0x1, R37 ;  /* 0x000000011914e824 */ /* 0x000fe200078e0225 */
[C---:B-1----:R-:W-:Y:S01]  /*06a0*/  @!P6 LEA R38, P0, R24.reuse, R18, 0x1 ;  /* 0x000000121826e211 */ /* 0x042fe200078008ff */
[----:B--2---:R-:W-:Y:S01]  /*06b0*/  @!P5 IMAD R18, R27, R16, RZ ;  /* 0x000000101b12d224 */ /* 0x004fe200078e02ff */
[----:B------:R-:W1:Y:S01]  /*06c0*/  @!P3 LDC.64 R10, c[0x0][0x3e0] ;  /* 0x0000f800ff0abb82 */ /* 0x000e620000000a00 */
[----:B------:R-:W-:Y:S02]  /*06d0*/  @P4 LOP3.LUT R3, R3, 0x400000, RZ, 0xfc, !PT ;  /* 0x0040000003034812 */ /* 0x000fe400078efcff */
        /* <DEDUP_REMOVED lines=2302> */
.L_x_2687:
[----:B012---:R-:W-:Y:S05]  /*96c0*/  BSYNC.RECONVERGENT B0 ;  /* 0x0000000000007941 */ /* 0x007fea0003800200 */
.L_x_2686:
        /* <DEDUP_REMOVED lines=44> */
.L_x_2689:
[----:B------:R-:W-:Y:S05]  /*9990*/  BSYNC.RECONVERGENT B0 ;  /* 0x0000000000007941 */ /* 0x000fea0003800200 */
.L_x_2688:
        /* <DEDUP_REMOVED lines=35> */
.L_x_2693:
[----:B------:R-:W2:Y:S04]  /*9bd0*/  LDG.E.STRONG.GPU R0, desc[UR18][R10.64] ;  /* 0x000000120a007981 */ /* 0x000ea8000c1ef900 */
[----:B--2---:R-:W-:Y:S04]  /*9be0*/  CCTL.IVALL ;  /* 0x00000000ff00798f */ /* 0x004fe80002000000 */
[----:B------:R1:W-:Y:S01]  /*9bf0*/  STL [R1], R0 ;  /* 0x0000000001007387 */ /* 0x0003e20000100800 */
[----:B------:R-:W-:-:S13]  /*9c00*/  ISETP.NE.AND P0, PT, R0, UR14, PT ;  /* 0x0000000e00007c0c */ /* 0x000fda000bf05270 */
[----:B-1----:R-:W-:Y:S05]  /*9c10*/  @P0 BRA `(.L_x_2693) ;  /* 0xfffffffc00ec0947 */ /* 0x002fea000383ffff */
.L_x_2692:
[----:B0-----:R-:W-:Y:S05]  /*9c20*/  BSYNC.RECONVERGENT B0 ;  /* 0x0000000000007941 */ /* 0x001fea0003800200 */
.L_x_2691:
        /* <DEDUP_REMOVED lines=15> */
.L_x_2695:
        /* <DEDUP_REMOVED lines=99> */
.L_x_2694:
        /* <DEDUP_REMOVED lines=54> */
.L_x_2696:
        /* <DEDUP_REMOVED lines=27> */
.L_x_2697:
        /* <DEDUP_REMOVED lines=15> */
.L_x_2698:
[----:B------:R-:W-:Y:S05]  /*a950*/  BSYNC.RECONVERGENT B0 ;  /* 0x0000000000007941 */ /* 0x000fea0003800200 */
.L_x_2690:
        /* <DEDUP_REMOVED lines=40> */
[----:B--2---:R-:W-:Y:S02]  /*abe0*/  HADD2.F32 R22, -RZ, R22.H0_H0 ;  /* 0x20000016ff167230 */ /* 0x004fe40000004100 */
[----:B----4-:R-:W-:Y:S02]  /*abf0*/  HADD2.F32 R23, -RZ, R23.H0_H0 ;  /* 0x20000017ff177230 */ /* 0x010fe40000004100 */
[----:B------:R-:W-:Y:S02]  /*ac00*/  HADD2.F32 R25, -RZ, R25.H0_H0 ;  /* 0x20000019ff197230 */ /* 0x000fe40000004100 */
[----:B------:R-:W-:Y:S01]  /*ac10*/  HADD2.F32 R24, -RZ, R24.H0_H0 ;  /* 0x20000018ff187230 */ /* 0x000fe20000004100 */
[----:B01----:R-:W-:Y:S06]  /*ac20*/  BRA.U !UP0, `(.L_x_2699) ;  /* 0x0000000908687547 */ /* 0x003fec000b800000 */
[----:B------:R-:W-:Y:S01]  /*ac30*/  IMAD.MOV.U32 R0, RZ, RZ, RZ ;  /* 0x000000ffff007224 */ /* 0x000fe200078e00ff */
[----:B------:R-:W0:Y:S01]  /*ac40*/  LDCU.64 UR14, c[0x0][0x3e0] ;  /* 0x00007c00ff0e77ac */ /* 0x000e220008000a00 */
[----:B------:R-:W1:Y:S01]  /*ac50*/  LDCU.64 UR6, c[0x0][0x380] ;  /* 0x00007000ff0677ac */ /* 0x000e620008000a00 */
[----:B------:R-:W2:Y:S04]  /*ac60*/  LDCU.64 UR12, c[0x0][0x3e8] ;  /* 0x00007d00ff0c77ac */ /* 0x000ea80008000a00 */
.L_x_2708:
[----:B01-3-5:R-:W-:-:S06]  /*ac70*/  LEA R8, R0, UR8, 0x2 ;  /* 0x0000000800087c11 */ /* 0x02bfcc000f8e10ff */
[----:B-----5:R-:W5:Y:S01]  /*ac80*/  LDL.128 R8, [R8] ;  /* 0x0000000008087983 */ /* 0x020f620000100c00 */
[C---:B------:R-:W-:Y:S01]  /*ac90*/  IMAD R34, R0.reuse, 0x8, R21 ;  /* 0x0000000800227824 */ /* 0x040fe200078e0215 */
[----:B------:R-:W-:Y:S01]  /*aca0*/  IADD3 R0, PT, PT, R0, 0x4, RZ ;  /* 0x0000000400007810 */ /* 0x000fe20007ffe0ff */
[----:B------:R-:W-:Y:S02]  /*acb0*/  BSSY.RECONVERGENT B0, `(.L_x_2700) ;  /* 0x000002f000007945 */ /* 0x000fe40003800200 */
[C---:B------:R-:W-:Y:S01]  /*acc0*/  VIADD R18, R34.reuse, 0x8 ;  /* 0x0000000822127836 */ /* 0x040fe20000000000 */
[C---:B--2---:R-:W-:Y:S01]  /*acd0*/  ISETP.GE.U32.AND P1, PT, R34.reuse, UR12, PT ;  /* 0x0000000c22007c0c */ /* 0x044fe2000bf26070 */
[C---:B------:R-:W-:Y:S01]  /*ace0*/  VIADD R16, R34.reuse, 0x10 ;  /* 0x0000001022107836 */ /* 0x040fe20000000000 */
[----:B------:R-:W-:Y:S02]  /*acf0*/  SHF.R.S32.HI R35, RZ, 0x1f, R34 ;  /* 0x0000001fff237819 */ /* 0x000fe40000011422 */
[----:B------:R-:W-:-:S02]  /*ad00*/  IADD3 R12, PT, PT, R34, 0x18, RZ ;  /* 0x00000018220c7810 */ /* 0x000fc40007ffe0ff */
[----:B------:R-:W-:Y:S02]  /*ad10*/  ISETP.GE.AND.EX P1, PT, R35, UR13, PT, P1 ;  /* 0x0000000d23007c0c */ /* 0x000fe4000bf26310 */
[----:B------:R-:W-:Y:S02]  /*ad20*/  ISETP.GE.U32.AND P0, PT, R18, UR12, PT ;  /* 0x0000000c12007c0c */ /* 0x000fe4000bf06070 */
[----:B------:R-:W-:Y:S02]  /*ad30*/  ISETP.GE.U32.AND P3, PT, R16, UR12, PT ;  /* 0x0000000c10007c0c */ /* 0x000fe4000bf66070 */
[----:B------:R-:W-:Y:S02]  /*ad40*/  ISETP.GE.U32.AND P2, PT, R12, UR12, PT ;  /* 0x0000000c0c007c0c */ /* 0x000fe4000bf46070 */
[----:B------:R-:W-:Y:S02]  /*ad50*/  SHF.R.S32.HI R19, RZ, 0x1f, R18 ;  /* 0x0000001fff137819 */ /* 0x000fe40000011412 */
[----:B------:R-:W-:-:S02]  /*ad60*/  SHF.R.S32.HI R17, RZ, 0x1f, R16 ;  /* 0x0000001fff117819 */ /* 0x000fc40000011410 */
[----:B------:R-:W-:Y:S02]  /*ad70*/  SHF.R.S32.HI R13, RZ, 0x1f, R12 ;  /* 0x0000001fff0d7819 */ /* 0x000fe4000001140c */
[----:B------:R-:W-:Y:S02]  /*ad80*/  ISETP.NE.AND P4, PT, R0, 0x40, PT ;  /* 0x000000400000780c */ /* 0x000fe40003f85270 */
[----:B------:R-:W-:Y:S02]  /*ad90*/  ISETP.GE.AND.EX P0, PT, R19, UR13, PT, P0 ;  /* 0x0000000d13007c0c */ /* 0x000fe4000bf06300 */
[----:B------:R-:W-:Y:S02]  /*ada0*/  ISETP.GE.AND.EX P3, PT, R17, UR13, PT, P3 ;  /* 0x0000000d11007c0c */ /* 0x000fe4000bf66330 */
[----:B------:R-:W-:Y:S01]  /*adb0*/  ISETP.GE.AND.EX P2, PT, R13, UR13, PT, P2 ;  /* 0x0000000d0d007c0c */ /* 0x000fe2000bf46320 */
[----:B------:R-:W-:-:S12]  /*adc0*/  @P1 BRA `(.L_x_2701) ;  /* 0x0000000000741947 */ /* 0x000fd80003800000 */
[C---:B-----5:R-:W-:Y:S01]  /*add0*/  PRMT R26, R8.reuse, 0x7632, R26 ;  /* 0x00007632081a7816 */ /* 0x060fe2000000001a */
[----:B------:R-:W-:-:S04]  /*ade0*/  IMAD.U32 R27, R8, 0x10000, RZ ;  /* 0x00010000081b7824 */ /* 0x000fc800078e00ff */
[----:B------:R-:W-:Y:S02]  /*adf0*/  IMAD.U32 R29, R26, 0x10000, RZ ;  /* 0x000100001a1d7824 */ /* 0x000fe400078e00ff */
[C---:B------:R-:W-:Y:S01]  /*ae00*/  FADD.FTZ R8, -R2.reuse, R27 ;  /* 0x0000001b02087221 */ /* 0x040fe20000010100 */
[----:B------:R-:W-:Y:S02]  /*ae10*/  IMAD.MOV.U32 R27, RZ, RZ, R7 ;  /* 0x000000ffff1b7224 */ /* 0x000fe400078e0007 */
[----:B------:R-:W-:Y:S01]  /*ae20*/  FADD.FTZ R26, -R2, R29 ;  /* 0x0000001d021a7221 */ /* 0x000fe20000010100 */
[-C--:B------:R-:W-:Y:S01]  /*ae30*/  FMUL.FTZ R8, R8, R15.reuse ;  /* 0x0000000f08087220 */ /* 0x080fe20000410000 */
[----:B0-----:R-:W-:Y:S02]  /*ae40*/  IMAD R29, R35, UR14, RZ ;  /* 0x0000000e231d7c24 */ /* 0x001fe4000f8e02ff */
[----:B------:R-:W-:Y:S01]  /*ae50*/  FMUL.FTZ R26, R26, R15 ;  /* 0x0000000f1a1a7220 */ /* 0x000fe20000410000 */
[----:B------:R-:W-:Y:S01]  /*ae60*/  FFMA.FTZ R33, R22, R8, R25 ;  /* 0x0000000816217223 */ /* 0x000fe20000010019 */
[----:B------:R-:W-:-:S02]  /*ae70*/  IMAD R29, R34, UR15, R29 ;  /* 0x0000000f221d7c24 */ /* 0x000fc4000f8e021d */
[----:B------:R-:W-:Y:S01]  /*ae80*/  FFMA.FTZ R32, R23, R26, R24 ;  /* 0x0000001a17207223 */ /* 0x000fe20000010018 */
[----:B------:R-:W-:Y:S01]  /*ae90*/  FMUL.FTZ R8, R33, -1.4426950216293334961 ;  /* 0xbfb8aa3b21087820 */ /* 0x000fe20000410000 */
[----:B------:R-:W-:Y:S02]  /*aea0*/  MOV R26, R4 ;  /* 0x00000004001a7202 */ /* 0x000fe40000000f00 */
[----:B------:R-:W-:-:S03]  /*aeb0*/  FMUL.FTZ R28, R32, -1.4426950216293334961 ;  /* 0xbfb8aa3b201c7820 */ /* 0x000fc60000410000 */
[----:B------:R-:W0:Y:S01]  /*aec0*/  MUFU.EX2 R8, R8 ;  /* 0x0000000800087308 */ /* 0x000e220000000800 */
[----:B------:R-:W-:-:S04]  /*aed0*/  IMAD.WIDE.U32 R26, R34, UR14, R26 ;  /* 0x0000000e221a7c25 */ /* 0x000fc8000f8e001a */
[----:B------:R-:W-:-:S03]  /*aee0*/  IMAD.IADD R29, R27, 0x1, R29 ;  /* 0x000000011b1d7824 */ /* 0x000fc600078e021d */
        /* <DEDUP_REMOVED lines=11> */
.L_x_2701:
[----:B01----:R-:W-:Y:S05]  /*afa0*/  BSYNC.RECONVERGENT B0 ;  /* 0x0000000000007941 */ /* 0x003fea0003800200 */
.L_x_2700:
[----:B------:R-:W-:Y:S04]  /*afb0*/  BSSY.RECONVERGENT B0, `(.L_x_2702) ;  /* 0x000001f000007945 */ /* 0x000fe80003800200 */
[----:B------:R-:W-:Y:S05]  /*afc0*/  @P0 BRA `(.L_x_2703) ;  /* 0x0000000000740947 */ /* 0x000fea0003800000 */
[----:B-----5:R-:W-:Y:S01]  /*afd0*/  PRMT R8, R9, 0x7632, R8 ;  /* 0x0000763209087816 */ /* 0x020fe20000000008 */
[----:B------:R-:W-:Y:S01]  /*afe0*/  IMAD R19, R19, UR14, RZ ;  /* 0x0000000e13137c24 */ /* 0x000fe2000f8e02ff */
[----:B------:R-:W-:-:S03]  /*aff0*/  SHF.L.U32 R9, R9, 0x10, RZ ;  /* 0x0000001009097819 */ /* 0x000fc600000006ff */
        /* <DEDUP_REMOVED lines=26> */
.L_x_2703:
[----:B------:R-:W-:Y:S05]  /*b1a0*/  BSYNC.RECONVERGENT B0 ;  /* 0x0000000000007941 */ /* 0x000fea0003800200 */
.L_x_2702:
[----:B------:R-:W-:Y:S04]  /*b1b0*/  BSSY.RECONVERGENT B0, `(.L_x_2704) ;  /* 0x000001f000007945 */ /* 0x000fe80003800200 */
[----:B------:R-:W-:Y:S05]  /*b1c0*/  @P3 BRA `(.L_x_2705) ;  /* 0x0000000000743947 */ /* 0x000fea0003800000 */
[C---:B0----5:R-:W-:Y:S01]  /*b1d0*/  PRMT R8, R10.reuse, 0x7632, R8 ;  /* 0x000076320a087816 */ /* 0x061fe20000000008 */
[----:B------:R-:W-:Y:S02]  /*b1e0*/  IMAD.U32 R9, R10, 0x10000, RZ ;  /* 0x000100000a097824 */ /* 0x000fe400078e00ff */
[----:B------:R-:W-:Y:S01]  /*b1f0*/  IMAD R17, R17, UR14, RZ ;  /* 0x0000000e11117c24 */ /* 0x000fe2000f8e02ff */
[----:B------:R-:W-:Y:S01]  /*b200*/  SHF.L.U32 R19, R8, 0x10, RZ ;  /* 0x0000001008137819 */ /* 0x000fe200000006ff */
[----:B------:R-:W-:-:S04]  /*b210*/  FADD.FTZ R8, -R2, R9 ;  /* 0x0000000902087221 */ /* 0x000fc80000010100 */
[----:B------:R-:W-:Y:S01]  /*b220*/  FADD.FTZ R10, -R2, R19 ;  /* 0x00000013020a7221 */ /* 0x000fe20000010100 */
[-C--:B------:R-:W-:Y:S01]  /*b230*/  FMUL.FTZ R8, R8, R15.reuse ;  /* 0x0000000f08087220 */ /* 0x080fe20000410000 */
[----:B------:R-:W-:Y:S02]  /*b240*/  IMAD R19, R16, UR15, R17 ;  /* 0x0000000f10137c24 */ /* 0x000fe4000f8e0211 */
[----:B------:R-:W-:Y:S01]  /*b250*/  FMUL.FTZ R10, R10, R15 ;  /* 0x0000000f0a0a7220 */ /* 0x000fe20000410000 */
[----:B--2---:R-:W-:-:S03]  /*b260*/  FFMA.FTZ R27, R22, R8, R25 ;  /* 0x00000008161b7223 */ /* 0x004fc60000010019 */
        /* <DEDUP_REMOVED lines=19> */
.L_x_2705:
[----:B------:R-:W-:Y:S05]  /*b3a0*/  BSYNC.RECONVERGENT B0 ;  /* 0x0000000000007941 */ /* 0x000fea0003800200 */
.L_x_2704:
[----:B------:R-:W-:Y:S04]  /*b3b0*/  BSSY.RECONVERGENT B0, `(.L_x_2706) ;  /* 0x000001f000007945 */ /* 0x000fe80003800200 */
[----:B------:R-:W-:Y:S05]  /*b3c0*/  @P2 BRA `(.L_x_2707) ;  /* 0x0000000000742947 */ /* 0x000fea0003800000 */
[C---:B01---5:R-:W-:Y:S01]  /*b3d0*/  PRMT R8, R11.reuse, 0x7632, R8 ;  /* 0x000076320b087816 */ /* 0x063fe20000000008 */
[----:B------:R-:W-:Y:S02]  /*b3e0*/  IMAD.U32 R11, R11, 0x10000, RZ ;  /* 0x000100000b0b7824 */ /* 0x000fe400078e00ff */
[----:B------:R-:W-:Y:S02]  /*b3f0*/  IMAD R13, R13, UR14, RZ ;  /* 0x0000000e0d0d7c24 */ /* 0x000fe4000f8e02ff */
[----:B------:R-:W-:Y:S02]  /*b400*/  IMAD.U32 R9, R8, 0x10000, RZ ;  /* 0x0001000008097824 */ /* 0x000fe400078e00ff */
        /* <DEDUP_REMOVED lines=25> */
.L_x_2707:
[----:B------:R-:W-:Y:S05]  /*b5a0*/  BSYNC.RECONVERGENT B0 ;  /* 0x0000000000007941 */ /* 0x000fea0003800200 */
.L_x_2706:
[----:B------:R-:W-:Y:S05]  /*b5b0*/  @P4 BRA `(.L_x_2708) ;  /* 0xfffffff400ac4947 */ /* 0x000fea000383ffff */
[----:B------:R-:W-:Y:S05]  /*b5c0*/  BRA `(.L_x_2709) ;  /* 0x0000000c00787947 */ /* 0x000fea0003800000 */
.L_x_2699:
[----:B------:R-:W2:Y:S01]  /*b5d0*/  LDL.128 R16, [R1+0x10] ;  /* 0x0000100001107983 */ /* 0x000ea20000100c00 */
[----:B------:R-:W0:Y:S01]  /*b5e0*/  LDCU.64 UR6, c[0x0][0x3e8] ;  /* 0x00007d00ff0677ac */ /* 0x000e220008000a00 */
[----:B------:R-:W-:Y:S01]  /*b5f0*/  SHF.R.S32.HI R11, RZ, 0x1f, R21 ;  /* 0x0000001fff0b7819 */ /* 0x000fe20000011415 */
[C---:B------:R-:W-:Y:S01]  /*b600*/  VIADD R33, R21.reuse, 0x8 ;  /* 0x0000000815217836 */ /* 0x040fe20000000000 */
[----:B------:R-:W-:Y:S01]  /*b610*/  BSSY.RECONVERGENT B0, `(.L_x_2710) ;  /* 0x000003c000007945 */ /* 0x000fe20003800200 */
        /* <DEDUP_REMOVED lines=9> */
[----:B-----5:R-:W-:-:S07]  /*b6b0*/  @!P0 MOV R10, R4 ;  /* 0x00000004000a8202 */ /* 0x020fce0000000f00 */
[----:B------:R-:W1:Y:S01]  /*b6c0*/  @!P0 LDC.64 R8, c[0x0][0x380] ;  /* 0x0000e000ff088b82 */ /* 0x000e620000000a00 */
[-C--:B0-----:R-:W-:Y:S02]  /*b6d0*/  @!P0 IMAD R0, R11, R12.reuse, RZ ;  /* 0x0000000c0b008224 */ /* 0x081fe400078e02ff */
[----:B------:R-:W-:Y:S02]  /*b6e0*/  @!P0 IMAD.MOV.U32 R11, RZ, RZ, R7 ;  /* 0x000000ffff0b8224 */ /* 0x000fe400078e0007 */
[C---:B------:R-:W-:Y:S01]  /*b6f0*/  @!P0 IMAD R31, R21.reuse, R13, R0 ;  /* 0x0000000d151f8224 */ /* 0x040fe200078e0200 */
[C---:B------:R-:W-:Y:S01]  /*b700*/  IADD3 R13, PT, PT, R21.reuse, 0x10, RZ ;  /* 0x00000010150d7810 */ /* 0x040fe20007ffe0ff */
[----:B------:R-:W-:-:S03]  /*b710*/  @!P0 IMAD.WIDE.U32 R10, R21, R12, R10 ;  /* 0x0000000c150a8225 */ /* 0x000fc600078e000a */
[----:B------:R-:W-:Y:S01]  /*b720*/  ISETP.GE.U32.AND P3, PT, R13, UR6, PT ;  /* 0x000000060d007c0c */ /* 0x000fe2000bf66070 */
[----:B------:R-:W-:Y:S01]  /*b730*/  @!P0 IMAD.IADD R31, R11, 0x1, R31 ;  /* 0x000000010b1f8824 */ /* 0x000fe200078e021f */
[----:B-1----:R-:W-:Y:S01]  /*b740*/  @!P0 LEA R8, P4, R10, R8, 0x1 ;  /* 0x000000080a088211 */ /* 0x002fe200078808ff */
[----:B------:R-:W-:-:S03]  /*b750*/  VIADD R0, R21, 0x18 ;  /* 0x0000001815007836 */ /* 0x000fc60000000000 */
[----:B------:R-:W-:Y:S02]  /*b760*/  @!P0 LEA.HI.X R9, R10, R9, R31, 0x1, P4 ;  /* 0x000000090a098211 */ /* 0x000fe400020f0c1f */
[----:B------:R-:W-:Y:S02]  /*b770*/  ISETP.GE.U32.AND P1, PT, R0, UR6, PT ;  /* 0x0000000600007c0c */ /* 0x000fe4000bf26070 */
[C---:B--2---:R-:W-:Y:S01]  /*b780*/  PRMT R12, R16.reuse, 0x7632, R12 ;  /* 0x00007632100c7816 */ /* 0x044fe2000000000c */
[----:B------:R-:W-:-:S03]  /*b790*/  IMAD.U32 R27, R16, 0x10000, RZ ;  /* 0x00010000101b7824 */ /* 0x000fc600078e00ff */
[----:B------:R-:W-:Y:S01]  /*b7a0*/  SHF.L.U32 R29, R12, 0x10, RZ ;  /* 0x000000100c1d7819 */ /* 0x000fe200000006ff */
[----:B------:R-:W-:-:S04]  /*b7b0*/  FADD.FTZ R12, -R2, R27 ;  /* 0x0000001b020c7221 */ /* 0x000fc80000010100 */
[----:B------:R-:W-:Y:S01]  /*b7c0*/  FADD.FTZ R26, -R2, R29 ;  /* 0x0000001d021a7221 */ /* 0x000fe20000010100 */
[-C--:B------:R-:W-:Y:S01]  /*b7d0*/  FMUL.FTZ R16, R12, R15.reuse ;  /* 0x0000000f0c107220 */ /* 0x080fe20000410000 */
[----:B------:R-:W-:Y:S02]  /*b7e0*/  SHF.R.S32.HI R29, RZ, 0x1f, R13 ;  /* 0x0000001fff1d7819 */ /* 0x000fe4000001140d */
[----:B------:R-:W-:Y:S01]  /*b7f0*/  FMUL.FTZ R26, R26, R15 ;  /* 0x0000000f1a1a7220 */ /* 0x000fe20000410000 */
[----:B------:R-:W-:Y:S01]  /*b800*/  FFMA.FTZ R16, R22, R16, R25 ;  /* 0x0000001016107223 */ /* 0x000fe20000010019 */
[----:B------:R-:W-:Y:S02]  /*b810*/  SHF.R.S32.HI R12, RZ, 0x1f, R0 ;  /* 0x0000001fff0c7819 */ /* 0x000fe40000011400 */
[----:B------:R-:W-:Y:S01]  /*b820*/  FFMA.FTZ R27, R23, R26, R24 ;  /* 0x0000001a171b7223 */ /* 0x000fe20000010018 */
[----:B------:R-:W-:Y:S02]  /*b830*/  ISETP.GE.AND.EX P3, PT, R29, UR7, PT, P3 ;  /* 0x000000071d007c0c */ /* 0x000fe4000bf66330 */
[----:B------:R-:W-:-:S02]  /*b840*/  ISETP.GE.AND.EX P1, PT, R12, UR7, PT, P1 ;  /* 0x000000070c007c0c */ /* 0x000fc4000bf26310 */
[----:B------:R-:W-:-:S05]  /*b850*/  @!P0 F2FP.BF16.F32.PACK_AB R11, R27, R16 ;  /* 0x000000101b0b823e */ /* 0x000fca00000010ff */
[----:B------:R0:W-:Y:S01]  /*b860*/  @!P0 STG.E desc[UR18][R8.64], R11 ;  /* 0x0000000b08008986 */ /* 0x0001e2000c101912 */
[----:B---34-:R-:W-:Y:S05]  /*b870*/  @P2 BRA `(.L_x_2711) ;  /* 0x0000000000542947 */ /* 0x018fea0003800000 */
[----:B------:R-:W1:Y:S01]  /*b880*/  LDCU.64 UR12, c[0x0][0x3e0] ;  /* 0x00007c00ff0c77ac */ /* 0x000e620008000a00 */
[C---:B0-----:R-:W-:Y:S01]  /*b890*/  PRMT R8, R17.reuse, 0x7632, R8 ;  /* 0x0000763211087816 */ /* 0x041fe20000000008 */
[----:B------:R-:W-:Y:S01]  /*b8a0*/  IMAD.U32 R17, R17, 0x10000, RZ ;  /* 0x0001000011117824 */ /* 0x000fe200078e00ff */
[----:B------:R-:W0:Y:S02]  /*b8b0*/  LDCU.64 UR14, c[0x0][0x380] ;  /* 0x00007000ff0e77ac */ /* 0x000e240008000a00 */
[----:B------:R-:W-:Y:S01]  /*b8c0*/  SHF.L.U32 R11, R8, 0x10, RZ ;  /* 0x00000010080b7819 */ /* 0x000fe200000006ff */
[----:B------:R-:W-:Y:S02]  /*b8d0*/  IMAD.MOV.U32 R8, RZ, RZ, R4 ;  /* 0x000000ffff087224 */ /* 0x000fe400078e0004 */
[C---:B------:R-:W-:Y:S01]  /*b8e0*/  FADD.FTZ R10, -R2.reuse, R17 ;  /* 0x00000011020a7221 */ /* 0x040fe20000010100 */
[----:B------:R-:W-:Y:S02]  /*b8f0*/  IMAD.MOV.U32 R9, RZ, RZ, R7 ;  /* 0x000000ffff097224 */ /* 0x000fe400078e0007 */
[----:B------:R-:W-:Y:S01]  /*b900*/  FADD.FTZ R16, -R2, R11 ;  /* 0x0000000b02107221 */ /* 0x000fe20000010100 */
[----:B------:R-:W-:-:S03]  /*b910*/  FMUL.FTZ R11, R10, R15 ;  /* 0x0000000f0a0b7220 */ /* 0x000fc60000410000 */
[----:B------:R-:W-:Y:S01]  /*b920*/  FMUL.FTZ R16, R16, R15 ;  /* 0x0000000f10107220 */ /* 0x000fe20000410000 */
[----:B-1----:R-:W-:-:S03]  /*b930*/  IMAD R28, R28, UR12, RZ ;  /* 0x0000000c1c1c7c24 */ /* 0x002fc6000f8e02ff */
[----:B------:R-:W-:Y:S01]  /*b940*/  FFMA.FTZ R16, R23, R16, R24 ;  /* 0x0000001017107223 */ /* 0x000fe20000010018 */
[----:B------:R-:W-:-:S04]  /*b950*/  IMAD.WIDE.U32 R8, R33, UR12, R8 ;  /* 0x0000000c21087c25 */ /* 0x000fc8000f8e0008 */
[----:B------:R-:W-:Y:S01]  /*b960*/  IMAD R33, R33, UR13, R28 ;  /* 0x0000000d21217c24 */ /* 0x000fe2000f8e021c */
[----:B0-----:R-:W-:-:S04]  /*b970*/  LEA R10, P0, R8, UR14, 0x1 ;  /* 0x0000000e080a7c11 */ /* 0x001fc8000f8008ff */
[----:B------:R-:W-:Y:S01]  /*b980*/  IADD3 R33, PT, PT, R9, R33, RZ ;  /* 0x0000002109217210 */ /* 0x000fe20007ffe0ff */
[----:B------:R-:W-:-:S03]  /*b990*/  FFMA.FTZ R9, R22, R11, R25 ;  /* 0x0000000b16097223 */ /* 0x000fc60000010019 */
[----:B------:R-:W-:Y:S02]  /*b9a0*/  LEA.HI.X R11, R8, UR15, R33, 0x1, P0 ;  /* 0x0000000f080b7c11 */ /* 0x000fe400080f0c21 */
[----:B------:R-:W-:-:S05]  /*b9b0*/  F2FP.BF16.F32.PACK_AB R9, R16, R9 ;  /* 0x000000091009723e */ /* 0x000fca00000010ff */
[----:B------:R1:W-:Y:S02]  /*b9c0*/  STG.E desc[UR18][R10.64], R9 ;  /* 0x000000090a007986 */ /* 0x0003e4000c101912 */
.L_x_2711:
[----:B------:R-:W-:Y:S05]  /*b9d0*/  BSYNC.RECONVERGENT B0 ;  /* 0x0000000000007941 */ /* 0x000fea0003800200 */
.L_x_2710:
[----:B------:R-:W-:Y:S04]  /*b9e0*/  BSSY.RECONVERGENT B0, `(.L_x_2712) ;  /* 0x0000017000007945 */ /* 0x000fe80003800200 */
[----:B------:R-:W-:Y:S05]  /*b9f0*/  @P3 BRA `(.L_x_2713) ;  /* 0x0000000000543947 */ /* 0x000fea0003800000 */
[----:B------:R-:W2:Y:S01]  /*ba00*/  LDCU.64 UR12, c[0x0][0x3e0] ;  /* 0x00007c00ff0c77ac */ /* 0x000ea20008000a00 */
[C---:B0-----:R-:W-:Y:S01]  /*ba10*/  PRMT R8, R18.reuse, 0x7632, R8 ;  /* 0x0000763212087816 */ /* 0x041fe20000000008 */
[----:B-1----:R-:W-:Y:S01]  /*ba20*/  IMAD.MOV.U32 R9, RZ, RZ, R7 ;  /* 0x000000ffff097224 */ /* 0x002fe200078e0007 */
[----:B------:R-:W0:Y:S01]  /*ba30*/  LDCU.64 UR14, c[0x0][0x380] ;  /* 0x00007000ff0e77ac */ /* 0x000e220008000a00 */
[----:B------:R-:W-:Y:S02]  /*ba40*/  IMAD.U32 R17, R18, 0x10000, RZ ;  /* 0x0001000012117824 */ /* 0x000fe400078e00ff */
[----:B------:R-:W-:Y:S01]  /*ba50*/  IMAD.U32 R27, R8, 0x10000, RZ ;  /* 0x00010000081b7824 */ /* 0x000fe200078e00ff */
[----:B------:R-:W-:-:S03]  /*ba60*/  MOV R8, R4 ;  /* 0x0000000400087202 */ /* 0x000fc60000000f00 */
        /* <DEDUP_REMOVED lines=14> */
.L_x_2713:
[----:B------:R-:W-:Y:S05]  /*bb50*/  BSYNC.RECONVERGENT B0 ;  /* 0x0000000000007941 */ /* 0x000fea0003800200 */
.L_x_2712:
[----:B------:R-:W-:Y:S04]  /*bb60*/  BSSY.RECONVERGENT B0, `(.L_x_2714) ;  /* 0x0000017000007945 */ /* 0x000fe80003800200 */
[----:B------:R-:W-:Y:S05]  /*bb70*/  @P1 BRA `(.L_x_2715) ;  /* 0x0000000000541947 */ /* 0x000fea0003800000 */
[----:B------:R-:W3:Y:S01]  /*bb80*/  LDCU.64 UR6, c[0x0][0x3e0] ;  /* 0x00007c00ff0677ac */ /* 0x000ee20008000a00 */
[C---:B0-2---:R-:W-:Y:S02]  /*bb90*/  PRMT R8, R19.reuse, 0x7632, R8 ;  /* 0x0000763213087816 */ /* 0x045fe40000000008 */
[----:B-1----:R-:W-:Y:S01]  /*bba0*/  MOV R9, R7 ;  /* 0x0000000700097202 */ /* 0x002fe20000000f00 */
[----:B------:R-:W0:Y:S01]  /*bbb0*/  LDCU.64 UR12, c[0x0][0x380] ;  /* 0x00007000ff0c77ac */ /* 0x000e220008000a00 */
[----:B------:R-:W-:Y:S01]  /*bbc0*/  SHF.L.U32 R19, R19, 0x10, RZ ;  /* 0x0000001013137819 */ /* 0x000fe200000006ff */
[----:B------:R-:W-:Y:S02]  /*bbd0*/  IMAD.U32 R13, R8, 0x10000, RZ ;  /* 0x00010000080d7824 */ /* 0x000fe400078e00ff */
[----:B------:R-:W-:Y:S02]  /*bbe0*/  IMAD.MOV.U32 R8, RZ, RZ, R4 ;  /* 0x000000ffff087224 */ /* 0x000fe400078e0004 */
[----:B---3--:R-:W-:-:S02]  /*bbf0*/  IMAD R17, R12, UR6, RZ ;  /* 0x000000060c117c24 */ /* 0x008fc4000f8e02ff */
[----:B------:R-:W-:Y:S01]  /*bc00*/  FADD.FTZ R12, -R2, R13 ;  /* 0x0000000d020c7221 */ /* 0x000fe20000010100 */
        /* <DEDUP_REMOVED lines=12> */
.L_x_2715:
[----:B------:R-:W-:Y:S05]  /*bcd0*/  BSYNC.RECONVERGENT B0 ;  /* 0x0000000000007941 */ /* 0x000fea0003800200 */
.L_x_2714:
[----:B------:R-:W-:-:S07]  /*bce0*/  IMAD.MOV.U32 R0, RZ, RZ, 0x4 ;  /* 0x00000004ff007424 */ /* 0x000fce00078e00ff */
.L_x_2722:
[----:B0-23--:R-:W-:-:S06]  /*bcf0*/  LEA R8, R0, UR8, 0x2 ;  /* 0x0000000800087c11 */ /* 0x00dfcc000f8e10ff */
[----:B-1----:R-:W2:Y:S01]  /*bd00*/  LDL.128 R8, [R8] ;  /* 0x0000000008087983 */ /* 0x002ea20000100c00 */
[C---:B------:R-:W-:Y:S01]  /*bd10*/  LEA R29, R0.reuse, R21, 0x3 ;  /* 0x00000015001d7211 */ /* 0x040fe200078e18ff */
[----:B------:R-:W-:Y:S01]  /*bd20*/  BSSY.RECONVERGENT B0, `(.L_x_2716) ;  /* 0x000003b000007945 */ /* 0x000fe20003800200 */
[----:B------:R-:W-:Y:S02]  /*bd30*/  IADD3 R0, PT, PT, R0, 0x4, RZ ;  /* 0x0000000400007810 */ /* 0x000fe40007ffe0ff */
[----:B------:R-:W-:Y:S02]  /*bd40*/  ISETP.GE.U32.AND P0, PT, R29, UR16, PT ;  /* 0x000000101d007c0c */ /* 0x000fe4000bf06070 */
[----:B------:R-:W-:Y:S02]  /*bd50*/  SHF.R.S32.HI R31, RZ, 0x1f, R29 ;  /* 0x0000001fff1f7819 */ /* 0x000fe4000001141d */
[----:B------:R-:W-:Y:S02]  /*bd60*/  ISETP.NE.AND P4, PT, R0, 0x40, PT ;  /* 0x000000400000780c */ /* 0x000fe40003f85270 */
[----:B------:R-:W-:-:S13]  /*bd70*/  ISETP.GE.AND.EX P0, PT, R31, UR17, PT, P0 ;  /* 0x000000111f007c0c */ /* 0x000fda000bf06300 */
[----:B------:R-:W0:Y:S01]  /*bd80*/  @!P0 LDC.64 R32, c[0x0][0x3e0] ;  /* 0x0000f800ff208b82 */ /* 0x000e220000000a00 */
[----:B------:R-:W-:Y:S01]  /*bd90*/  @!P0 MOV R18, R4 ;  /* 0x0000000400128202 */ /* 0x000fe20000000f00 */
[----:B------:R-:W-:-:S06]  /*bda0*/  @!P0 IMAD.MOV.U32 R19, RZ, RZ, R7 ;  /* 0x000000ffff138224 */ /* 0x000fcc00078e0007 */
        /* <DEDUP_REMOVED lines=8> */
[----:B------:R-:W-:-:S04]  /*be30*/  IMAD.U32 R17, R8, 0x10000, RZ ;  /* 0x0001000008117824 */ /* 0x000fc800078e00ff */
[----:B------:R-:W-:Y:S02]  /*be40*/  IMAD.U32 R27, R16, 0x10000, RZ ;  /* 0x00010000101b7824 */ /* 0x000fe400078e00ff */
[C---:B------:R-:W-:Y:S02]  /*be50*/  FADD.FTZ R8, -R2.reuse, R17 ;  /* 0x0000001102087221 */ /* 0x040fe40000010100 */
[----:B------:R-:W-:Y:S02]  /*be60*/  FADD.FTZ R16, -R2, R27 ;  /* 0x0000001b02107221 */ /* 0x000fe40000010100 */
[----:B------:R-:W-:Y:S01]  /*be70*/  FMUL.FTZ R8, R8, R15 ;  /* 0x0000000f08087220 */ /* 0x000fe20000410000 */
[----:B------:R-:W-:Y:S02]  /*be80*/  @!P0 IMAD R27, R29, R33, R26 ;  /* 0x000000211d1b8224 */ /* 0x000fe400078e021a */
[----:B------:R-:W-:Y:S01]  /*be90*/  FMUL.FTZ R17, R16, R15 ;  /* 0x0000000f10117220 */ /* 0x000fe20000410000 */
[----:B-1----:R-:W-:Y:S01]  /*bea0*/  @!P0 LEA R16, P1, R18, R12, 0x1 ;  /* 0x0000000c12108211 */ /* 0x002fe200078208ff */
[----:B------:R-:W-:Y:S01]  /*beb0*/  FFMA.FTZ R12, R22, R8, R25 ;  /* 0x00000008160c7223 */ /* 0x000fe20000010019 */
[----:B------:R-:W-:-:S02]  /*bec0*/  @!P0 IMAD.IADD R8, R19, 0x1, R27 ;  /* 0x0000000113088824 */ /* 0x000fc400078e021b */
[----:B------:R-:W-:Y:S01]  /*bed0*/  FFMA.FTZ R19, R23, R17, R24 ;  /* 0x0000001117137223 */ /* 0x000fe20000010018 */
[C---:B------:R-:W-:Y:S02]  /*bee0*/  IADD3 R27, PT, PT, R29.reuse, 0x8, RZ ;  /* 0x000000081d1b7810 */ /* 0x040fe40007ffe0ff */
[----:B------:R-:W-:Y:S01]  /*bef0*/  @!P0 LEA.HI.X R17, R18, R13, R8, 0x1, P1 ;  /* 0x0000000d12118211 */ /* 0x000fe200008f0c08 */
[----:B------:R-:W-:Y:S01]  /*bf00*/  VIADD R8, R29, 0x18 ;  /* 0x000000181d087836 */ /* 0x000fe20000000000 */
        /* <DEDUP_REMOVED lines=28> */
.L_x_2717:
[----:B------:R-:W-:Y:S05]  /*c0d0*/  BSYNC.RECONVERGENT B0 ;  /* 0x0000000000007941 */ /* 0x000fea0003800200 */
.L_x_2716:
[----:B------:R-:W-:Y:S04]  /*c0e0*/  BSSY.RECONVERGENT B0, `(.L_x_2718) ;  /* 0x0000015000007945 */ /* 0x000fe80003800200 */
[----:B------:R-:W-:Y:S05]  /*c0f0*/  @P3 BRA `(.L_x_2719) ;  /* 0x00000000004c3947 */ /* 0x000fea0003800000 */
[----:B0-----:R-:W-:Y:S01]  /*c100*/  PRMT R9, R10, 0x7632, R9 ;  /* 0x000076320a097816 */ /* 0x001fe20000000009 */
[----:B------:R-:W-:Y:S01]  /*c110*/  IMAD R18, R28, UR20, RZ ;  /* 0x000000141c127c24 */ /* 0x000fe2000f8e02ff */
[----:B------:R-:W-:Y:S01]  /*c120*/  SHF.L.U32 R13, R10, 0x10, RZ ;  /* 0x000000100a0d7819 */ /* 0x000fe200000006ff */
[----:B------:R-:W-:Y:S01]  /*c130*/  IMAD.MOV.U32 R16, RZ, RZ, R4 ;  /* 0x000000ffff107224 */ /* 0x000fe200078e0004 */
[----:B------:R-:W-:Y:S01]  /*c140*/  MOV R17, R7 ;  /* 0x0000000700117202 */ /* 0x000fe20000000f00 */
[----:B------:R-:W-:Y:S02]  /*c150*/  IMAD.U32 R9, R9, 0x10000, RZ ;  /* 0x0001000009097824 */ /* 0x000fe400078e00ff */
[C---:B------:R-:W-:Y:S02]  /*c160*/  IMAD R19, R31.reuse, UR21, R18 ;  /* 0x000000151f137c24 */ /* 0x040fe4000f8e0212 */
[C---:B------:R-:W-:Y:S01]  /*c170*/  FADD.FTZ R10, -R2.reuse, R13 ;  /* 0x0000000d020a7221 */ /* 0x040fe20000010100 */
[----:B------:R-:W-:Y:S01]  /*c180*/  FADD.FTZ R18, -R2, R9 ;  /* 0x0000000902127221 */ /* 0x000fe20000010100 */
[----:B------:R-:W-:-:S04]  /*c190*/  IMAD.WIDE.U32 R16, R31, UR20, R16 ;  /* 0x000000141f107c25 */ /* 0x000fc8000f8e0010 */
[-C--:B------:R-:W-:Y:S01]  /*c1a0*/  FMUL.FTZ R10, R10, R15.reuse ;  /* 0x0000000f0a0a7220 */ /* 0x080fe20000410000 */
[----:B------:R-:W-:Y:S01]  /*c1b0*/  FMUL.FTZ R9, R18, R15 ;  /* 0x0000000f12097220 */ /* 0x000fe20000410000 */
[----:B------:R-:W-:Y:S01]  /*c1c0*/  IMAD.IADD R13, R17, 0x1, R19 ;  /* 0x00000001110d7824 */ /* 0x000fe200078e0213 */
[----:B------:R-:W-:Y:S01]  /*c1d0*/  LEA R18, P0, R16, UR24, 0x1 ;  /* 0x0000001810127c11 */ /* 0x000fe2000f8008ff */
[----:B------:R-:W-:Y:S01]  /*c1e0*/  FFMA.FTZ R10, R22, R10, R25 ;  /* 0x0000000a160a7223 */ /* 0x000fe20000010019 */
[----:B------:R-:W-:Y:S02]  /*c1f0*/  FFMA.FTZ R9, R23, R9, R24 ;  /* 0x0000000917097223 */ /* 0x000fe40000010018 */
[----:B------:R-:W-:-:S03]  /*c200*/  LEA.HI.X R19, R16, UR25, R13, 0x1, P0 ;  /* 0x0000001910137c11 */ /* 0x000fc600080f0c0d */
[----:B------:R-:W-:-:S05]  /*c210*/  F2FP.BF16.F32.PACK_AB R9, R9, R10 ;  /* 0x0000000a0909723e */ /* 0x000fca00000010ff */
[----:B------:R1:W-:Y:S02]  /*c220*/  STG.E desc[UR18][R18.64], R9 ;  /* 0x0000000912007986 */ /* 0x0003e4000c101912 */
.L_x_2719:
[----:B------:R-:W-:Y:S05]  /*c230*/  BSYNC.RECONVERGENT B0 ;  /* 0x0000000000007941 */ /* 0x000fea0003800200 */
.L_x_2718:
[----:B------:R-:W-:Y:S04]  /*c240*/  BSSY.RECONVERGENT B0, `(.L_x_2720) ;  /* 0x0000015000007945 */ /* 0x000fe80003800200 */
[----:B------:R-:W-:Y:S05]  /*c250*/  @P1 BRA `(.L_x_2721) ;  /* 0x00000000004c1947 */ /* 0x000fea0003800000 */
[C---:B01----:R-:W-:Y:S01]  /*c260*/  PRMT R9, R11.reuse, 0x7632, R9 ;  /* 0x000076320b097816 */ /* 0x043fe20000000009 */
[----:B------:R-:W-:Y:S02]  /*c270*/  IMAD R19, R12, UR20, RZ ;  /* 0x000000140c137c24 */ /* 0x000fe4000f8e02ff */
[----:B------:R-:W-:Y:S01]  /*c280*/  IMAD.U32 R13, R11, 0x10000, RZ ;  /* 0x000100000b0d7824 */ /* 0x000fe200078e00ff */
[----:B------:R-:W-:Y:S01]  /*c290*/  SHF.L.U32 R17, R9, 0x10, RZ ;  /* 0x0000001009117819 */ /* 0x000fe200000006ff */
[----:B------:R-:W-:Y:S02]  /*c2a0*/  IMAD.MOV.U32 R10, RZ, RZ, R4 ;  /* 0x000000ffff0a7224 */ /* 0x000fe400078e0004 */
[----:B------:R-:W-:Y:S02]  /*c2b0*/  IMAD.MOV.U32 R11, RZ, RZ, R7 ;  /* 0x000000ffff0b7224 */ /* 0x000fe400078e0007 */
[----:B------:R-:W-:Y:S02]  /*c2c0*/  IMAD R19, R8, UR21, R19 ;  /* 0x0000001508137c24 */ /* 0x000fe4000f8e0213 */
[----:B------:R-:W-:Y:S01]  /*c2d0*/  FADD.FTZ R12, -R2, R17 ;  /* 0x00000011020c7221 */ /* 0x000fe20000010100 */
[----:B------:R-:W-:-:S04]  /*c2e0*/  IMAD.WIDE.U32 R8, R8, UR20, R10 ;  /* 0x0000001408087c25 */ /* 0x000fc8000f8e000a */
[----:B------:R-:W-:Y:S01]  /*c2f0*/  FADD.FTZ R10, -R2, R13 ;  /* 0x0000000d020a7221 */ /* 0x000fe20000010100 */
[----:B------:R-:W-:-:S03]  /*c300*/  FMUL.FTZ R12, R12, R15 ;  /* 0x0000000f0c0c7220 */ /* 0x000fc60000410000 */
[----:B------:R-:W-:Y:S01]  /*c310*/  FMUL.FTZ R11, R10, R15 ;  /* 0x0000000f0a0b7220 */ /* 0x000fe20000410000 */
[----:B------:R-:W-:Y:S01]  /*c320*/  IADD3 R9, PT, PT, R9, R19, RZ ;  /* 0x0000001309097210 */ /* 0x000fe20007ffe0ff */
[----:B------:R-:W-:Y:S01]  /*c330*/  FFMA.FTZ R12, R23, R12, R24 ;  /* 0x0000000c170c7223 */ /* 0x000fe20000010018 */
[----:B------:R-:W-:Y:S01]  /*c340*/  LEA R10, P0, R8, UR24, 0x1 ;  /* 0x00000018080a7c11 */ /* 0x000fe2000f8008ff */
[----:B------:R-:W-:-:S03]  /*c350*/  FFMA.FTZ R13, R22, R11, R25 ;  /* 0x0000000b160d7223 */ /* 0x000fc60000010019 */
[----:B------:R-:W-:Y:S02]  /*c360*/  LEA.HI.X R11, R8, UR25, R9, 0x1, P0 ;  /* 0x00000019080b7c11 */ /* 0x000fe400080f0c09 */
[----:B------:R-:W-:-:S05]  /*c370*/  F2FP.BF16.F32.PACK_AB R9, R12, R13 ;  /* 0x0000000d0c09723e */ /* 0x000fca00000010ff */
[----:B------:R2:W-:Y:S02]  /*c380*/  STG.E desc[UR18][R10.64], R9 ;  /* 0x000000090a007986 */ /* 0x0005e4000c101912 */
.L_x_2721:
[----:B------:R-:W-:Y:S05]  /*c390*/  BSYNC.RECONVERGENT B0 ;  /* 0x0000000000007941 */ /* 0x000fea0003800200 */
.L_x_2720:
[----:B------:R-:W-:Y:S05]  /*c3a0*/  @P4 BRA `(.L_x_2722) ;  /* 0xfffffff800504947 */ /* 0x000fea000383ffff */
.L_x_2709:
        /* <DEDUP_REMOVED lines=8> */
.L_x_2724:
        /* <DEDUP_REMOVED lines=13> */
.L_x_4927:


//--------------------- .text._Z35group_norm_nhwc_fwd_one_pass_kernelI11Fp16IOFp32WLi64ELi128ELi512EEv26Group_norm_nhwc_fwd_params --------------------------
	.section	.text._Z35group_norm_nhwc_fwd_one_pass_kernelI11Fp16IOFp32WLi64ELi128ELi512EEv26Group_norm_nhwc_fwd_params,"ax",@progbits
	.align	128
        .global         _Z35group_norm_nhwc_fwd_one_pass_kernelI11Fp16IOFp32WLi64ELi128ELi512EEv26Group_norm_nhwc_fwd_params
        .type           _Z35group_norm_nhwc_fwd_one_pass_kernelI11Fp16IOFp32WLi64ELi128ELi512EEv26Group_norm_nhwc_fwd_params,@function
        .size           _Z35group_norm_nhwc_fwd_one_pass_kernelI11Fp16IOFp32WLi64ELi128ELi512EEv26Group_norm_nhwc_fwd_params,(.L_x_4928 - _Z35group_norm_nhwc_fwd_one_pass_kernelI11Fp16IOFp32WLi64ELi128ELi512EEv26Group_norm_nhwc_fwd_params)
        .other          _Z35group_norm_nhwc_fwd_one_pass_kernelI11Fp16IOFp32WLi64ELi128ELi512EEv26Group_norm_nhwc_fwd_params,@"STO_CUDA_ENTRY STV_DEFAULT"
_Z35group_norm_nhwc_fwd_one_pass_kernelI11Fp16IOFp32WLi64ELi128ELi512EEv26Group_norm_nhwc_fwd_params:
.text._Z35group_norm_nhwc_fwd_one_pass_kernelI11Fp16IOFp32WLi64ELi128ELi512EEv26Group_norm_nhwc_fwd_params:
        /* <DEDUP_REMOVED lines=40> */
.L_x_2768:
[----:B012---:R-:W1:Y:S01]  /*0280*/  LDC R17, c[0x0][0x3f8] ;  /* 0x0000fe00ff117b82 */ /* 0x007e620000000800 */
[----:B------:R-:W-:Y:S01]  /*0290*/  IABS R16, R44 ;  /* 0x0000002c00107213 */ /* 0x000fe20000000000 */
[----:B------:R-:W2:Y:S01]  /*02a0*/  LDCU.64 UR10, c[0x0][0x3e8] ;  /* 0x00007d00ff0a77ac */ /* 0x000ea20008000a00 */
[C---:B------:R-:W-:Y:S02]  /*02b0*/  IADD3 R31, PT, PT, R51.reuse, 0x18, RZ ;  /* 0x00000018331f7810 */ /* 0x040fe40007ffe0ff */
[----:B------:R-:W-:Y:S01]  /*02c0*/  IADD3 R29, PT, PT, R51, 0x8, RZ ;  /* 0x00000008331d7810 */ /* 0x000fe20007ffe0ff */
[----:B---3--:R-:W3:Y:S01]  /*02d0*/  LDCU.64 UR12, c[0x0][0x3f0] ;  /* 0x00007e00ff0c77ac */ /* 0x008ee20008000a00 */
[----:B----4-:R-:W-:Y:S02]  /*02e0*/  SHF.R.S32.HI R19, RZ, 0x1f, R31 ;  /* 0x0000001fff137819 */ /* 0x010fe4000001141f */
[----:B------:R-:W-:Y:S02]  /*02f0*/  SHF.R.S32.HI R33, RZ, 0x1f, R29 ;  /* 0x0000001fff217819 */ /* 0x000fe4000001141d */
[----:B------:R-:W-:-:S02]  /*0300*/  MOV R34, RZ ;  /* 0x000000ff00227202 */ /* 0x000fc40000000f00 */
[----:B--2---:R-:W-:Y:S02]  /*0310*/  ISETP.GE.U32.AND P4, PT, R31, UR10, PT ;  /* 0x0000000a1f007c0c */ /* 0x004fe4000bf86070 */
[----:B------:R-:W-:Y:S02]  /*0320*/  ISETP.GE.U32.AND P5, PT, R29, UR10, PT ;  /* 0x0000000a1d007c0c */ /* 0x000fe4000bfa6070 */
[----:B-1---5:R-:W-:Y:S02]  /*0330*/  IABS R14, R17 ;  /* 0x00000011000e7213 */ /* 0x022fe40000000000 */
[----:B------:R-:W-:Y:S02]  /*0340*/  ISETP.GE.AND.EX P4, PT, R19, UR11, PT, P4 ;  /* 0x0000000b13007c0c */ /* 0x000fe4000bf86340 */
[----:B------:R-:W1:Y:S01]  /*0350*/  I2F.RP R11, R14 ;  /* 0x0000000e000b7306 */ /* 0x000e620000209400 */
[----:B------:R-:W-:-:S10]  /*0360*/  ISETP.GE.AND.EX P5, PT, R33, UR11, PT, P5 ;  /* 0x0000000b21007c0c */ /* 0x000fd4000bfa6350 */
[----:B------:R-:W2:Y:S01]  /*0370*/  @!P4 LDC.64 R22, c[0x0][0x390] ;  /* 0x0000e400ff16cb82 */ /* 0x000ea20000000a00 */
[----:B-1----:R-:W1:Y:S07]  /*0380*/  MUFU.RCP R11, R11 ;  /* 0x0000000b000b7308 */ /* 0x002e6e0000001000 */
[----:B------:R-:W5:Y:S08]  /*0390*/  @!P5 LDC.64 R24, c[0x0][0x3e0] ;  /* 0x0000f800ff18db82 */ /* 0x000f700000000a00 */
[----:B------:R-:W4:Y:S01]  /*03a0*/  @!P5 LDC.64 R20, c[0x0][0x390] ;  /* 0x0000e400ff14db82 */ /* 0x000f220000000a00 */
[----:B-1----:R-:W-:-:S04]  /*03b0*/  IADD3 R12, PT, PT, R11, 0xffffffe, RZ ;  /* 0x0ffffffe0b0c7810 */ /* 0x002fc80007ffe0ff */
[----:B------:R1:W0:Y:S02]  /*03c0*/  F2I.FTZ.U32.TRUNC.NTZ R13, R12 ;  /* 0x0000000c000d7305 */ /* 0x000224000021f000 */
[----:B-1----:R-:W-:Y:S02]  /*03d0*/  MOV R12, RZ ;  /* 0x000000ff000c7202 */ /* 0x002fe40000000f00 */
[----:B0-----:R-:W-:-:S05]  /*03e0*/  IADD3 R15, PT, PT, RZ, -R13, RZ ;  /* 0x8000000dff0f7210 */ /* 0x001fca0007ffe0ff */
[----:B------:R-:W-:-:S04]  /*03f0*/  IMAD R15, R15, R14, RZ ;  /* 0x0000000e0f0f7224 */ /* 0x000fc800078e02ff */
[----:B------:R-:W-:Y:S01]  /*0400*/  IMAD.HI.U32 R13, R13, R15, R12 ;  /* 0x0000000f0d0d7227 */ /* 0x000fe200078e000c */
[----:B------:R-:W-:-:S03]  /*0410*/  MOV R15, R16 ;  /* 0x00000010000f7202 */ /* 0x000fc60000000f00 */
[----:B-----5:R-:W-:Y:S02]  /*0420*/  @!P5 IMAD R16, R33, R24, RZ ;  /* 0x000000182110d224 */ /* 0x020fe400078e02ff */
        /* <DEDUP_REMOVED lines=9> */
[----:B------:R-:W-:-:S02]  /*04c0*/  ISETP.GE.AND P3, PT, R11, RZ, PT ;  /* 0x000000ff0b00720c */ /* 0x000fc40003f66270 */
[----:B------:R-:W-:-:S04]  /*04d0*/  IADD3 R11, PT, PT, R51, 0x10, RZ ;  /* 0x00000010330b7810 */ /* 0x000fc80007ffe0ff */
[----:B------:R-:W-:Y:S02]  /*04e0*/  SHF.R.S32.HI R27, RZ, 0x1f, R11 ;  /* 0x0000001fff1b7819 */ /* 0x000fe4000001140b */
[----:B------:R-:W-:Y:S02]  /*04f0*/  @P1 IADD3 R13, PT, PT, R13, 0x1, RZ ;  /* 0x000000010d0d1810 */ /* 0x000fe40007ffe0ff */
[----:B------:R-:W-:Y:S02]  /*0500*/  ISETP.GE.U32.AND P1, PT, R51, UR10, PT ;  /* 0x0000000a33007c0c */ /* 0x000fe4000bf26070 */
[----:B------:R-:W-:Y:S02]  /*0510*/  MOV R15, R13 ;  /* 0x0000000d000f7202 */ /* 0x000fe40000000f00 */
[----:B------:R-:W0:Y:S01]  /*0520*/  @!P4 LDC.64 R12, c[0x0][0x3e0] ;  /* 0x0000f800ff0ccb82 */ /* 0x000e220000000a00 */
[----:B------:R-:W-:Y:S02]  /*0530*/  ISETP.GE.AND.EX P1, PT, R6, UR11, PT, P1 ;  /* 0x0000000b06007c0c */ /* 0x000fe4000bf26310 */
[----:B------:R-:W-:-:S02]  /*0540*/  @!P3 IADD3 R15, PT, PT, -R15, RZ, RZ ;  /* 0x000000ff0f0fb210 */ /* 0x000fc40007ffe1ff */
[----:B------:R-:W-:Y:S02]  /*0550*/  @!P2 LOP3.LUT R15, RZ, R17, RZ, 0x33, !PT ;  /* 0x00000011ff0fa212 */ /* 0x000fe400078e33ff */
[----:B------:R-:W-:Y:S02]  /*0560*/  ISETP.GE.U32.AND P2, PT, R11, UR10, PT ;  /* 0x0000000a0b007c0c */ /* 0x000fe4000bf46070 */
[----:B------:R-:W-:Y:S02]  /*0570*/  IADD3 R53, PT, PT, -R15, RZ, RZ ;  /* 0x000000ff0f357210 */ /* 0x000fe40007ffe1ff */
[----:B------:R-:W-:Y:S02]  /*0580*/  SHF.R.S32.HI R14, RZ, 0x1f, R15 ;  /* 0x0000001fff0e7819 */ /* 0x000fe4000001140f */
[----:B------:R-:W-:Y:S01]  /*0590*/  ISETP.GE.AND.EX P2, PT, R27, UR11, PT, P2 ;  /* 0x0000000b1b007c0c */ /* 0x000fe2000bf46320 */
[----:B------:R-:W-:Y:S02]  /*05a0*/  IMAD R53, R17, R53, R44 ;  /* 0x0000003511357224 */ /* 0x000fe400078e022c */
[----:B---3--:R-:W-:-:S03]  /*05b0*/  IMAD R14, R14, UR12, RZ ;  /* 0x0000000c0e0e7c24 */ /* 0x008fc6000f8e02ff */
[----:B------:R-:W-:Y:S01]  /*05c0*/  SHF.L.U32 R53, R53, 0x7, RZ ;  /* 0x0000000735357819 */ /* 0x000fe200000006ff */
[----:B------:R-:W-:-:S03]  /*05d0*/  IMAD R55, R15, UR13, R14 ;  /* 0x0000000d0f377c24 */ /* 0x000fc6000f8e020e */
[----:B------:R-:W-:Y:S01]  /*05e0*/  SHF.R.S32.HI R57, RZ, 0x1f, R53 ;  /* 0x0000001fff397819 */ /* 0x000fe20000011435 */
[----:B0-----:R-:W-:Y:S01]  /*05f0*/  @!P4 IMAD R14, R19, R12, RZ ;  /* 0x0000000c130ec224 */ /* 0x001fe200078e02ff */
[----:B------:R-:W-:Y:S01]  /*0600*/  LOP3.LUT R56, R53, R52, RZ, 0xfc, !PT ;  /* 0x0000003435387212 */ /* 0x000fe200078efcff */
[----:B------:R-:W0:Y:S02]  /*0610*/  @!P2 LDC.64 R18, c[0x0][0x3e0] ;  /* 0x0000f800ff12ab82 */ /* 0x000e240000000a00 */
[----:B------:R-:W-:Y:S02]  /*0620*/  @!P4 IMAD R17, R31, R13, R14 ;  /* 0x0000000d1f11c224 */ /* 0x000fe400078e020e */
[----:B------:R-:W-:-:S04]  /*0630*/  IMAD.WIDE.U32 R56, R15, UR12, R56 ;  /* 0x0000000c0f387c25 */ /* 0x000fc8000f8e0038 */
[----:B------:R-:W1:Y:S01]  /*0640*/  @!P1 LDC.64 R14, c[0x0][0x3e0] ;  /* 0x0000f800ff0e9b82 */ /* 0x000e620000000a00 */
[----:B------:R-:W-:Y:S02]  /*0650*/  IADD3 R55, PT, PT, R57, R55, RZ ;  /* 0x0000003739377210 */ /* 0x000fe40007ffe0ff */
[----:B------:R-:W-:-:S05]  /*0660*/  @!P4 MOV R54, R56 ;  /* 0x000000380036c202 */ /* 0x000fca0000000f00 */
[----:B------:R-:W-:-:S04]  /*0670*/  @!P4 IMAD.WIDE.U32 R12, R31, R12, R54 ;  /* 0x0000000c1f0cc225 */ /* 0x000fc800078e0036 */
[----:B------:R-:W-:Y:S01]  /*0680*/  @!P5 IMAD R31, R29, R25, R16 ;  /* 0x000000191d1fd224 */ /* 0x000fe200078e0210 */
[----:B------:R-:W-:Y:S02]  /*0690*/  @!P4 IADD3 R13, PT, PT, R13, R17, RZ ;  /* 0x000000110d0dc210 */ /* 0x000fe40007ffe0ff */
[C---:B--2---:R-:W-:Y:S01]  /*06a0*/  @!P4 LEA R22, P3, R12.reuse, R22, 0x1 ;  /* 0x000000160c16c211 */ /* 0x044fe200078608ff */
[----:B------:R-:W2:Y:S01]  /*06b0*/  @!P2 LDC.64 R16, c[0x0][0x390] ;  /* 0x0000e400ff10ab82 */ /* 0x000ea20000000a00 */
[----:B0-----:R-:W-:Y:S02]  /*06c0*/  @!P2 IMAD R26, R27, R18, RZ ;  /* 0x000000121b1aa224 */ /* 0x001fe400078e02ff */
[----:B------:R-:W-:Y:S02]  /*06d0*/  @!P4 LEA.HI.X R23, R12, R23, R13, 0x1, P3 ;  /* 0x000000170c17c211 */ /* 0x000fe400018f0c0d */
[----:B------:R-:W-:Y:S02]  /*06e0*/  @!P5 MOV R12, R56 ;  /* 0x00000038000cd202 */ /* 0x000fe40000000f00 */
[----:B------:R-:W-:Y:S01]  /*06f0*/  @!P5 MOV R13, R55 ;  /* 0x00000037000dd202 */ /* 0x000fe20000000f00 */
[----:B------:R0:W3:Y:S01]  /*0700*/  @!P4 LDG.E R34, desc[UR8][R22.64] ;  /* 0x000000081622c981 */ /* 0x0000e2000c1e1900 */
[----:B------:R-:W-:Y:S01]  /*0710*/  ISETP.GE.U32.AND P3, PT, R49, UR10, PT ;  /* 0x0000000a31007c0c */ /* 0x000fe2000bf66070 */
[----:B------:R-:W-:-:S03]  /*0720*/  @!P5 IMAD.WIDE.U32 R24, R29, R24, R12 ;  /* 0x000000181d18d225 */ /* 0x000fc600078e000c */
[----:B------:R-:W-:Y:S01]  /*0730*/  ISETP.GE.AND.EX P3, PT, R7, UR11, PT, P3 ;  /* 0x0000000b07007c0c */ /* 0x000fe2000bf66330 */
[----:B------:R-:W5:Y:S01]  /*0740*/  @!P1 LDC.64 R12, c[0x0][0x390] ;  /* 0x0000e400ff0c9b82 */ /* 0x000f620000000a00 */
[----:B------:R-:W-:Y:S02]  /*0750*/  ISETP.GE.U32.AND P4, PT, R48, UR10, PT ;  /* 0x0000000a30007c0c */ /* 0x000fe4000bf86070 */
[----:B------:R-:W-:Y:S02]  /*0760*/  @!P5 IADD3 R25, PT, PT, R25, R31, RZ ;  /* 0x0000001f1919d210 */ /* 0x000fe40007ffe0ff */
[----:B0-----:R-:W-:Y:S02]  /*0770*/  @!P2 MOV R22, R56 ;  /* 0x000000380016a202 */ /* 0x001fe40000000f00 */
[----:B------:R-:W-:Y:S02]  /*0780*/  @!P2 MOV R23, R55 ;  /* 0x000000370017a202 */ /* 0x000fe40000000f00 */
[----:B----4-:R-:W-:Y:S01]  /*0790*/  @!P5 LEA R20, P6, R24, R20, 0x1 ;  /* 0x000000141814d211 */ /* 0x010fe200078c08ff */
[C---:B------:R-:W-:Y:S01]  /*07a0*/  @!P2 IMAD R29, R11.reuse, R19, R26 ;  /* 0x000000130b1da224 */ /* 0x040fe200078e021a */
[----:B------:R-:W-:Y:S01]  /*07b0*/  ISETP.GE.AND.EX P4, PT, R8, UR11, PT, P4 ;  /* 0x0000000b08007c0c */ /* 0x000fe2000bf86340 */
[----:B------:R-:W-:Y:S01]  /*07c0*/  @!P2 IMAD.WIDE.U32 R18, R11, R18, R22 ;  /* 0x000000120b12a225 */ /* 0x000fe200078e0016 */
[----:B------:R-:W-:Y:S01]  /*07d0*/  @!P5 LEA.HI.X R21, R24, R21, R25, 0x1, P6 ;  /* 0x000000151815d211 */ /* 0x000fe200030f0c19 */
[----:B------:R-:W0:Y:S01]  /*07e0*/  @!P3 LDC.64 R26, c[0x0][0x3e0] ;  /* 0x0000f800ff1abb82 */ /* 0x000e220000000a00 */
[----:B------:R-:W-:Y:S01]  /*07f0*/  @!P1 MOV R22, R56 ;  /* 0x0000003800169202 */ /* 0x000fe20000000f00 */
[----:B-1----:R-:W-:Y:S01]  /*0800*/  @!P1 IMAD R24, R6, R14, RZ ;  /* 0x0000000e06189224 */ /* 0x002fe200078e02ff */
[----:B------:R-:W-:-:S02]  /*0810*/  @!P1 MOV R23, R55 ;  /* 0x0000003700179202 */ /* 0x000fc40000000f00 */
[----:B------:R-:W-:Y:S01]  /*0820*/  MOV R30, RZ ;  /* 0x000000ff001e7202 */ /* 0x000fe20000000f00 */
[----:B------:R-:W-:Y:S01]  /*0830*/  @!P1 IMAD R25, R51, R15, R24 ;  /* 0x0000000f33199224 */ /* 0x000fe200078e0218 */
[----:B------:R-:W-:Y:S01]  /*0840*/  @!P2 IADD3 R11, PT, PT, R19, R29, RZ ;  /* 0x0000001d130ba210 */ /* 0x000fe20007ffe0ff */
[----:B------:R-:W-:Y:S01]  /*0850*/  @!P1 IMAD.WIDE.U32 R14, R51, R14, R22 ;  /* 0x0000000e330e9225 */ /* 0x000fe200078e0016 */
[C---:B--2---:R-:W-:Y:S01]  /*0860*/  @!P2 LEA R16, P6, R18.reuse, R16, 0x1 ;  /* 0x000000101210a211 */ /* 0x044fe200078c08ff */
[----:B------:R-:W1:Y:S01]  /*0870*/  @!P4 LDC.64 R22, c[0x0][0x3e0] ;  /* 0x0000f800ff16cb82 */ /* 0x000e620000000a00 */
[----:B------:R2:W4:Y:S01]  /*0880*/  @!P5 LDG.E R30, desc[UR8][R20.64] ;  /* 0x00000008141ed981 */ /* 0x000522000c1e1900 */
[----:B------:R-:W-:Y:S02]  /*0890*/  ISETP.GE.U32.AND P5, PT, R47, UR10, PT ;  /* 0x0000000a2f007c0c */ /* 0x000fe4000bfa6070 */
[----:B------:R-:W-:Y:S02]  /*08a0*/  @!P2 LEA.HI.X R17, R18, R17, R11, 0x1, P6 ;  /* 0x000000111211a211 */ /* 0x000fe400030f0c0b */
[----:B------:R-:W-:-:S02]  /*08b0*/  @!P1 IADD3 R11, PT, PT, R15, R25, RZ ;  /* 0x000000190f0b9210 */ /* 0x000fc40007ffe0ff */
[C---:B-----5:R-:W-:Y:S02]  /*08c0*/  @!P1 LEA R12, P6, R14.reuse, R12, 0x1 ;  /* 0x0000000c0e0c9211 */ /* 0x060fe400078c08ff */
[----:B------:R-:W-:Y:S01]  /*08d0*/  ISETP.GE.AND.EX P5, PT, R9, UR11, PT, P5 ;  /* 0x0000000b09007c0c */ /* 0x000fe2000bfa6350 */
[----:B--2---:R-:W2:Y:S01]  /*08e0*/  @!P3 LDC.64 R20, c[0x0][0x390] ;  /* 0x0000e400ff14bb82 */ /* 0x004ea20000000a00 */
[----:B------:R-:W-:Y:S02]  /*08f0*/  @!P1 LEA.HI.X R13, R14, R13, R11, 0x1, P6 ;  /* 0x0000000d0e0d9211 */ /* 0x000fe400030f0c0b */
[----:B------:R-:W-:-:S04]  /*0900*/  ISETP.GE.U32.AND P6, PT, R46, UR10, PT ;  /* 0x0000000a2e007c0c */ /* 0x000fc8000bfc6070 */
[----:B------:R-:W-:Y:S01]  /*0910*/  ISETP.GE.AND.EX P6, PT, R10, UR11, PT, P6 ;  /* 0x0000000b0a007c0c */ /* 0x000fe2000bfc6360 */
[----:B------:R-:W5:Y:S01]  /*0920*/  @!P4 LDC.64 R14, c[0x0][0x390] ;  /* 0x0000e400ff0ecb82 */ /* 0x000f620000000a00 */
[----:B0-----:R-:W-:Y:S01]  /*0930*/  @!P3 IMAD R24, R7, R26, RZ ;  /* 0x0000001a0718b224 */ /* 0x001fe200078e02ff */
[----:B------:R-:W-:Y:S02]  /*0940*/  MOV R28, RZ ;  /* 0x000000ff001c7202 */ /* 0x000fe40000000f00 */
[----:B------:R-:W-:Y:S01]  /*0950*/  MOV R32, RZ ;  /* 0x000000ff00207202 */ /* 0x000fe20000000f00 */
[----:B------:R-:W-:Y:S01]  /*0960*/  @!P3 IMAD R11, R49, R27, R24 ;  /* 0x0000001b310bb224 */ /* 0x000fe200078e0218 */
[----:B------:R-:W-:Y:S02]  /*0970*/  @!P3 MOV R24, R56 ;  /* 0x000000380018b202 */ /* 0x000fe40000000f00 */
[----:B------:R-:W0:Y:S01]  /*0980*/  @!P5 LDC.64 R18, c[0x0][0x3e0] ;  /* 0x0000f800ff12db82 */ /* 0x000e220000000a00 */
[----:B------:R-:W-:Y:S01]  /*0990*/  @!P3 MOV R25, R55 ;  /* 0x000000370019b202 */ /* 0x000fe20000000f00 */
[----:B------:R1:W4:Y:S02]  /*09a0*/  @!P1 LDG.E R28, desc[UR8][R12.64] ;  /* 0x000000080c1c9981 */ /* 0x000324000c1e1900 */
[----:B-1----:R-:W-:-:S02]  /*09b0*/  @!P4 IMAD R29, R8, R22, RZ ;  /* 0x00000016081dc224 */ /* 0x002fc400078e02ff */
[----:B------:R-:W-:Y:S01]  /*09c0*/  @!P3 IMAD.WIDE.U32 R26, R49, R26, R24 ;  /* 0x0000001a311ab225 */ /* 0x000fe200078e0018 */
[----:B------:R1:W4:Y:S01]  /*09d0*/  @!P2 LDG.E R32, desc[UR8][R16.64] ;  /* 0x000000081020a981 */ /* 0x000322000c1e1900 */
[----:B------:R-:W-:Y:S01]  /*09e0*/  @!P4 MOV R24, R56 ;  /* 0x000000380018c202 */ /* 0x000fe20000000f00 */
[----:B------:R-:W0:Y:S01]  /*09f0*/  @!P6 LDC.64 R12, c[0x0][0x3e0] ;  /* 0x0000f800ff0ceb82 */ /* 0x000e220000000a00 */
[----:B------:R-:W-:Y:S01]  /*0a00*/  @!P4 MOV R25, R55 ;  /* 0x000000370019c202 */ /* 0x000fe20000000f00 */
[----:B------:R-:W-:Y:S01]  /*0a10*/  @!P4 IMAD R29, R48, R23, R29 ;  /* 0x00000017301dc224 */ /* 0x000fe200078e021d */
[----:B------:R-:W-:-:S05]  /*0a20*/  @!P3 IADD3 R11, PT, PT, R27, R11, RZ ;  /* 0x0000000b1b0bb210 */ /* 0x000fca0007ffe0ff */
[----:B-1----:R-:W1:Y:S01]  /*0a30*/  @!P5 LDC.64 R16, c[0x0][0x390] ;  /* 0x0000e400ff10db82 */ /* 0x002e620000000a00 */
[----:B--2---:R-:W-:Y:S01]  /*0a40*/  @!P3 LEA R20, P2, R26, R20, 0x1 ;  /* 0x000000141a14b211 */ /* 0x004fe200078408ff */
[----:B------:R-:W-:Y:S01]  /*0a50*/  @!P4 IMAD.WIDE.U32 R24, R48, R22, R24 ;  /* 0x000000163018c225 */ /* 0x000fe200078e0018 */
[----:B------:R-:W-:Y:S02]  /*0a60*/  MOV R36, RZ ;  /* 0x000000ff00247202 */ /* 0x000fe40000000f00 */
[----:B------:R-:W-:-:S03]  /*0a70*/  @!P3 LEA.HI.X R21, R26, R21, R11, 0x1, P2 ;  /* 0x000000151a15b211 */ /* 0x000fc600010f0c0b */
[----:B------:R-:W2:Y:S01]  /*0a80*/  @!P6 LDC.64 R22, c[0x0][0x390] ;  /* 0x0000e400ff16eb82 */ /* 0x000ea20000000a00 */
[----:B------:R-:W-:Y:S01]  /*0a90*/  @!P4 IADD3 R11, PT, PT, R25, R29, RZ ;  /* 0x0000001d190bc210 */ /* 0x000fe20007ffe0ff */
[----:B------:R0:W4:Y:S01]  /*0aa0*/  @!P3 LDG.E R36, desc[UR8][R20.64] ;  /* 0x000000081424b981 */ /* 0x000122000c1e1900 */
[C---:B-----5:R-:W-:Y:S02]  /*0ab0*/  @!P4 LEA R14, P2, R24.reuse, R14, 0x1 ;  /* 0x0000000e180ec211 */ /* 0x060fe400078408ff */
[----:B------:R-:W-:Y:S02]  /*0ac0*/  MOV R38, RZ ;  /* 0x000000ff00267202 */ /* 0x000fe40000000f00 */
[----:B------:R-:W-:Y:S01]  /*0ad0*/  @!P4 LEA.HI.X R15, R24, R15, R11, 0x1, P2 ;  /* 0x0000000f180fc211 */ /* 0x000fe200010f0c0b */
[----:B0-----:R-:W-:Y:S01]  /*0ae0*/  @!P5 IMAD R26, R9, R18, RZ ;  /* 0x00000012091ad224 */ /* 0x001fe200078e02ff */
[----:B------:R-:W-:-:S03]  /*0af0*/  @!P5 MOV R20, R56 ;  /* 0x000000380014d202 */ /* 0x000fc60000000f00 */
[----:B------:R0:W5:Y:S01]  /*0b00*/  @!P4 LDG.E R38, desc[UR8][R14.64] ;  /* 0x000000080e26c981 */ /* 0x000162000c1e1900 */
[----:B------:R-:W-:Y:S01]  /*0b10*/  @!P5 MOV R21, R55 ;  /* 0x000000370015d202 */ /* 0x000fe20000000f00 */
[C---:B------:R-:W-:Y:S02]  /*0b20*/  @!P5 IMAD R11, R47.reuse, R19, R26 ;  /* 0x000000132f0bd224 */ /* 0x040fe400078e021a */
[----:B------:R-:W-:Y:S02]  /*0b30*/  @!P6 IMAD R19, R10, R12, RZ ;  /* 0x0000000c0a13e224 */ /* 0x000fe400078e02ff */
[----:B------:R-:W-:Y:S01]  /*0b40*/  @!P5 IMAD.WIDE.U32 R20, R47, R18, R20 ;  /* 0x000000122f14d225 */ /* 0x000fe200078e0014 */
[----:B0-----:R-:W-:Y:S02]  /*0b50*/  @!P6 MOV R14, R56 ;  /* 0x00000038000ee202 */ /* 0x001fe40000000f00 */
[----:B------:R-:W-:Y:S01]  /*0b60*/  @!P6 MOV R15, R55 ;  /* 0x00000037000fe202 */ /* 0x000fe20000000f00 */
[----:B------:R-:W-:Y:S01]  /*0b70*/  @!P6 IMAD R13, R46, R13, R19 ;  /* 0x0000000d2e0de224 */ /* 0x000fe200078e0213 */
[----:B------:R-:W-:-:S02]  /*0b80*/  @!P5 IADD3 R11, PT, PT, R21, R11, RZ ;  /* 0x0000000b150bd210 */ /* 0x000fc40007ffe0ff */
[----:B-1----:R-:W-:Y:S01]  /*0b90*/  @!P5 LEA R16, P2, R20, R16, 0x1 ;  /* 0x000000101410d211 */ /* 0x002fe200078408ff */
[----:B------:R-:W-:Y:S01]  /*0ba0*/  @!P6 IMAD.WIDE.U32 R14, R46, R12, R14 ;  /* 0x0000000c2e0ee225 */ /* 0x000fe200078e000e */
[----:B------:R-:W-:Y:S02]  /*0bb0*/  MOV R40, RZ ;  /* 0x000000ff00287202 */ /* 0x000fe40000000f00 */
[----:B------:R-:W-:Y:S02]  /*0bc0*/  @!P5 LEA.HI.X R17, R20, R17, R11, 0x1, P2 ;  /* 0x000000111411d211 */ /* 0x000fe400010f0c0b */
[----:B------:R-:W-:Y:S02]  /*0bd0*/  @!P6 IADD3 R11, PT, PT, R15, R13, RZ ;  /* 0x0000000d0f0be210 */ /* 0x000fe40007ffe0ff */
[----:B--2---:R-:W-:Y:S01]  /*0be0*/  @!P6 LEA R22, P2, R14, R22, 0x1 ;  /* 0x000000160e16e211 */ /* 0x004fe200078408ff */
[----:B------:R0:W2:Y:S01]  /*0bf0*/  @!P5 LDG.E R40, desc[UR8][R16.64] ;  /* 0x000000081028d981 */ /* 0x0000a2000c1e1900 */
[----:B------:R-:W-:-:S02]  /*0c00*/  MOV R42, RZ ;  /* 0x000000ff002a7202 */ /* 0x000fc40000000f00 */
[----:B------:R-:W-:-:S05]  /*0c10*/  @!P6 LEA.HI.X R23, R14, R23, R11, 0x1, P2 ;  /* 0x000000170e17e211 */ /* 0x000fca00010f0c0b */
[----:B------:R-:W2:Y:S01]  /*0c20*/  @!P6 LDG.E R42, desc[UR8][R22.64] ;  /* 0x00000008162ae981 */ /* 0x000ea2000c1e1900 */
[C---:B------:R-:W-:Y:S02]  /*0c30*/  ISETP.GT.AND P2, PT, R3.reuse, 0x1e, PT ;  /* 0x0000001e0300780c */ /* 0x040fe40003f44270 */
[----:B------:R-:W-:Y:S01]  /*0c40*/  ISETP.GT.AND P3, PT, R3, 0xf, PT ;  /* 0x0000000f0300780c */ /* 0x000fe20003f64270 */
[----:B------:R-:W-:Y:S01]  /*0c50*/  BSSY.RECONVERGENT B0, `(.L_x_2725) ;  /* 0x0000055000007945 */ /* 0x000fe20003800200 */
[--C-:B---3--:R-:W-:Y:S02]  /*0c60*/  HADD2.F32 R33, -RZ, R34.reuse.H1_H1 ;  /* 0x30000022ff217230 */ /* 0x108fe40000004100 */
[----:B------:R-:W-:Y:S02]  /*0c70*/  HADD2.F32 R34, -RZ, R34.H0_H0 ;  /* 0x20000022ff227230 */ /* 0x000fe40000004100 */
[--C-:B----4-:R-:W-:Y:S02]  /*0c80*/  HADD2.F32 R29, -RZ, R30.reuse.H0_H0 ;  /* 0x2000001eff1d7230 */ /* 0x110fe40000004100 */
[----:B------:R-:W-:-:S05]  /*0c90*/  HADD2.F32 R30, -RZ, R30.H1_H1 ;  /* 0x3000001eff1e7230 */ /* 0x000fca0000004100 */
[----:B------:R-:W-:Y:S01]  /*0ca0*/  FADD.FTZ R13, R29, R30 ;  /* 0x0000001e1d0d7221 */ /* 0x000fe20000010000 */
[----:B0-----:R-:W-:Y:S01]  /*0cb0*/  FMUL.FTZ R16, R30, R30 ;  /* 0x0000001e1e107220 */ /* 0x001fe20000410000 */
[--C-:B------:R-:W-:Y:S02]  /*0cc0*/  HADD2.F32 R11, -RZ, R28.reuse.H0_H0 ;  /* 0x2000001cff0b7230 */ /* 0x100fe40000004100 */
[----:B------:R-:W-:-:S05]  /*0cd0*/  HADD2.F32 R28, -RZ, R28.H1_H1 ;  /* 0x3000001cff1c7230 */ /* 0x000fca0000004100 */
[C---:B------:R-:W-:Y:S01]  /*0ce0*/  FADD.FTZ R12, R11.reuse, R28 ;  /* 0x0000001c0b0c7221 */ /* 0x040fe20000010000 */
[----:B------:R-:W-:Y:S01]  /*0cf0*/  FMUL.FTZ R14, R28, R28 ;  /* 0x0000001c1c0e7220 */ /* 0x000fe20000410000 */
[--C-:B------:R-:W-:Y:S02]  /*0d00*/  HADD2.F32 R31, -RZ, R32.reuse.H1_H1 ;  /* 0x30000020ff1f7230 */ /* 0x100fe40000004100 */
[----:B------:R-:W-:Y:S01]  /*0d10*/  FADD.FTZ R12, RZ, R12 ;  /* 0x0000000cff0c7221 */ /* 0x000fe20000010000 */
[----:B------:R-:W-:Y:S01]  /*0d20*/  FFMA.FTZ R14, R11, R11, R14 ;  /* 0x0000000b0b0e7223 */ /* 0x000fe2000001000e */
[----:B------:R-:W-:Y:S02]  /*0d30*/  HADD2.F32 R32, -RZ, R32.H0_H0 ;  /* 0x20000020ff207230 */ /* 0x000fe40000004100 */
[----:B------:R-:W-:Y:S01]  /*0d40*/  FADD.FTZ R12, R12, R13 ;  /* 0x0000000d0c0c7221 */ /* 0x000fe20000010000 */
[----:B------:R-:W-:Y:S01]  /*0d50*/  FFMA.FTZ R13, R29, R29, R16 ;  /* 0x0000001d1d0d7223 */ /* 0x000fe20000010010 */
[----:B------:R-:W-:Y:S01]  /*0d60*/  FADD.FTZ R14, RZ, R14 ;  /* 0x0000000eff0e7221 */ /* 0x000fe20000010000 */
[----:B------:R-:W-:Y:S01]  /*0d70*/  FMUL.FTZ R17, R31, R31 ;  /* 0x0000001f1f117220 */ /* 0x000fe20000410000 */
[----:B------:R-:W-:-:S02]  /*0d80*/  FADD.FTZ R15, R32, R31 ;  /* 0x0000001f200f7221 */ /* 0x000fc40000010000 */
[----:B------:R-:W-:Y:S01]  /*0d90*/  FADD.FTZ R13, R14, R13 ;  /* 0x0000000d0e0d7221 */ /* 0x000fe20000010000 */
[----:B------:R-:W-:Y:S01]  /*0da0*/  FFMA.FTZ R14, R32, R32, R17 ;  /* 0x00000020200e7223 */ /* 0x000fe20000010011 */
[----:B------:R-:W-:Y:S01]  /*0db0*/  FMUL.FTZ R17, R33, R33 ;  /* 0x0000002121117220 */ /* 0x000fe20000410000 */
[----:B------:R-:W-:Y:S01]  /*0dc0*/  FADD.FTZ R12, R12, R15 ;  /* 0x0000000f0c0c7221 */ /* 0x000fe20000010000 */
[--C-:B------:R-:W-:Y:S02]  /*0dd0*/  HADD2.F32 R35, -RZ, R36.reuse.H1_H1 ;  /* 0x30000024ff237230 */ /* 0x100fe40000004100 */
[----:B------:R-:W-:Y:S01]  /*0de0*/  FADD.FTZ R13, R13, R14 ;  /* 0x0000000e0d0d7221 */ /* 0x000fe20000010000 */
[C---:B------:R-:W-:Y:S01]  /*0df0*/  FADD.FTZ R15, R34.reuse, R33 ;  /* 0x00000021220f7221 */ /* 0x040fe20000010000 */
[----:B------:R-:W-:Y:S01]  /*0e00*/  FFMA.FTZ R14, R34, R34, R17 ;  /* 0x00000022220e7223 */ /* 0x000fe20000010011 */
[----:B------:R-:W-:Y:S02]  /*0e10*/  HADD2.F32 R36, -RZ, R36.H0_H0 ;  /* 0x20000024ff247230 */ /* 0x000fe40000004100 */
[----:B------:R-:W-:Y:S01]  /*0e20*/  FMUL.FTZ R17, R35, R35 ;  /* 0x0000002323117220 */ /* 0x000fe20000410000 */
[----:B------:R-:W-:Y:S01]  /*0e30*/  FADD.FTZ R12, R12, R15 ;  /* 0x0000000f0c0c7221 */ /* 0x000fe20000010000 */
[----:B------:R-:W-:Y:S01]  /*0e40*/  FADD.FTZ R13, R13, R14 ;  /* 0x0000000e0d0d7221 */ /* 0x000fe20000010000 */
[----:B-----5:R-:W-:-:S02]  /*0e50*/  HADD2.F32 R37, -RZ, R38.H1_H1 ;  /* 0x30000026ff257230 */ /* 0x020fc40000004100 */
[C---:B------:R-:W-:Y:S01]  /*0e60*/  FADD.FTZ R15, R36.reuse, R35 ;  /* 0x00000023240f7221 */ /* 0x040fe20000010000 */
[----:B------:R-:W-:Y:S02]  /*0e70*/  HADD2.F32 R38, -RZ, R38.H0_H0 ;  /* 0x20000026ff267230 */ /* 0x000fe40000004100 */
[----:B------:R-:W-:Y:S01]  /*0e80*/  FFMA.FTZ R14, R36, R36, R17 ;  /* 0x00000024240e7223 */ /* 0x000fe20000010011 */
[----:B------:R-:W-:Y:S01]  /*0e90*/  FMUL.FTZ R17, R37, R37 ;  /* 0x0000002525117220 */ /* 0x000fe20000410000 */
[----:B------:R-:W-:Y:S02]  /*0ea0*/  FADD.FTZ R12, R12, R15 ;  /* 0x0000000f0c0c7221 */ /* 0x000fe40000010000 */
[----:B------:R-:W-:Y:S01]  /*0eb0*/  FADD.FTZ R13, R13, R14 ;  /* 0x0000000e0d0d7221 */ /* 0x000fe20000010000 */
[C---:B------:R-:W-:Y:S01]  /*0ec0*/  FADD.FTZ R15, R38.reuse, R37 ;  /* 0x00000025260f7221 */ /* 0x040fe20000010000 */
[----:B------:R-:W-:-:S03]  /*0ed0*/  FFMA.FTZ R14, R38, R38, R17 ;  /* 0x00000026260e7223 */ /* 0x000fc60000010011 */
[----:B------:R-:W-:Y:S01]  /*0ee0*/  FADD.FTZ R12, R12, R15 ;  /* 0x0000000f0c0c7221 */ /* 0x000fe20000010000 */
[----:B------:R-:W-:Y:S01]  /*0ef0*/  FADD.FTZ R13, R13, R14 ;  /* 0x0000000e0d0d7221 */ /* 0x000fe20000010000 */
[--C-:B--2---:R-:W-:Y:S02]  /*0f00*/  HADD2.F32 R39, -RZ, R40.reuse.H1_H1 ;  /* 0x30000028ff277230 */ /* 0x104fe40000004100 */
[----:B------:R-:W-:-:S03]  /*0f10*/  HADD2.F32 R40, -RZ, R40.H0_H0 ;  /* 0x20000028ff287230 */ /* 0x000fc60000004100 */
[----:B------:R-:W-:Y:S01]  /*0f20*/  FMUL.FTZ R17, R39, R39 ;  /* 0x0000002727117220 */ /* 0x000fe20000410000 */
[--C-:B------:R-:W-:Y:S02]  /*0f30*/  HADD2.F32 R41, -RZ, R42.reuse.H1_H1 ;  /* 0x3000002aff297230 */ /* 0x100fe40000004100 */
        /* <DEDUP_REMOVED lines=38> */
.L_x_2726:
[----:B------:R-:W-:Y:S05]  /*11a0*/  BSYNC.RECONVERGENT B0 ;  /* 0x0000000000007941 */ /* 0x000fea0003800200 */
.L_x_2725:
        /* <DEDUP_REMOVED lines=46> */
.L_x_2728:
[----:B------:R-:W-:Y:S05]  /*1490*/  BSYNC.RECONVERGENT B0 ;  /* 0x0000000000007941 */ /* 0x000fea0003800200 */
.L_x_2727:
        /* <DEDUP_REMOVED lines=25> */
.L_x_2731:
[----:B-1----:R-:W2:Y:S04]  /*1630*/  LDG.E.STRONG.GPU R14, desc[UR8][R12.64] ;  /* 0x000000080c0e7981 */ /* 0x002ea8000c1ef900 */
[----:B--2---:R-:W-:Y:S01]  /*1640*/  CCTL.IVALL ;  /* 0x00000000ff00798f */ /* 0x004fe20002000000 */
[----:B------:R-:W-:Y:S05]  /*1650*/  YIELD ;  /* 0x0000000000007946 */ /* 0x000fea0003800000 */
[----:B------:R-:W-:-:S13]  /*1660*/  ISETP.NE.AND P4, PT, R14, R21, PT ;  /* 0x000000150e00720c */ /* 0x000fda0003f85270 */
[----:B------:R-:W-:Y:S05]  /*1670*/  @P4 BRA `(.L_x_2731) ;  /* 0xfffffffc00ec4947 */ /* 0x000fea000383ffff */
.L_x_2730:
        /* <DEDUP_REMOVED lines=15> */
.L_x_2733:
        /* <DEDUP_REMOVED lines=60> */
.L_x_2732:
        /* <DEDUP_REMOVED lines=35> */
.L_x_2734:
        /* <DEDUP_REMOVED lines=18> */
.L_x_2735:
        /* <DEDUP_REMOVED lines=9> */
.L_x_2736:
[----:B------:R-:W-:Y:S05]  /*1f10*/  BSYNC.RECONVERGENT B0 ;  /* 0x0000000000007941 */ /* 0x000fea0003800200 */
.L_x_2729:
        /* <DEDUP_REMOVED lines=53> */
[----:B------:R-:W-:Y:S01]  /*2270*/  F2FP.F16.F32.PACK_AB R11, R28, R11 ;  /* 0x0000000b1c0b723e */ /* 0x000fe200000000ff */
[----:B------:R-:W-:-:S04]  /*2280*/  IMAD.WIDE.U32 R16, R51, UR14, R16 ;  /* 0x0000000e33107c25 */ /* 0x000fc8000f8e0010 */
[----:B------:R-:W-:Y:S01]  /*2290*/  IMAD R19, R51, UR15, R26 ;  /* 0x0000000f33137c24 */ /* 0x000fe2000f8e021a */
[----:B0-----:R-:W-:-:S04]  /*22a0*/  LEA R18, P2, R16, UR10, 0x1 ;  /* 0x0000000a10127c11 */ /* 0x001fc8000f8408ff */
[----:B------:R-:W-:-:S04]  /*22b0*/  IADD3 R19, PT, PT, R17, R19, RZ ;  /* 0x0000001311137210 */ /* 0x000fc80007ffe0ff */
[----:B------:R-:W-:-:S05]  /*22c0*/  LEA.HI.X R19, R16, UR11, R19, 0x1, P2 ;  /* 0x0000000b10137c11 */ /* 0x000fca00090f0c13 */
[----:B------:R2:W-:Y:S02]  /*22d0*/  STG.E desc[UR8][R18.64], R11 ;  /* 0x0000000b12007986 */ /* 0x0005e4000c101908 */
.L_x_2740:
[----:B------:R-:W-:Y:S05]  /*22e0*/  BSYNC.RECONVERGENT B1 ;  /* 0x0000000000017941 */ /* 0x000fea0003800200 */
.L_x_2739:
        /* <DEDUP_REMOVED lines=13> */
[----:B------:R-:W-:Y:S01]  /*23c0*/  F2FP.F16.F32.PACK_AB R11, R30, R11 ;  /* 0x0000000b1e0b723e */ /* 0x000fe200000000ff */
[----:B------:R-:W-:-:S04]  /*23d0*/  IMAD.WIDE.U32 R16, R22, UR10, R16 ;  /* 0x0000000a16107c25 */ /* 0x000fc8000f8e0010 */
[----:B------:R-:W-:Y:S01]  /*23e0*/  IMAD R25, R22, UR11, R25 ;  /* 0x0000000b16197c24 */ /* 0x000fe2000f8e0219 */
[----:B0-----:R-:W-:-:S04]  /*23f0*/  LEA R18, P2, R16, UR14, 0x1 ;  /* 0x0000000e10127c11 */ /* 0x001fc8000f8408ff */
[----:B------:R-:W-:-:S04]  /*2400*/  IADD3 R25, PT, PT, R17, R25, RZ ;  /* 0x0000001911197210 */ /* 0x000fc80007ffe0ff */
[----:B------:R-:W-:-:S05]  /*2410*/  LEA.HI.X R19, R16, UR15, R25, 0x1, P2 ;  /* 0x0000000f10137c11 */ /* 0x000fca00090f0c19 */
[----:B------:R3:W-:Y:S02]  /*2420*/  STG.E desc[UR8][R18.64], R11 ;  /* 0x0000000b12007986 */ /* 0x0007e4000c101908 */
.L_x_2742:
[----:B------:R-:W-:Y:S05]  /*2430*/  BSYNC.RECONVERGENT B1 ;  /* 0x0000000000017941 */ /* 0x000fea0003800200 */
.L_x_2741:
        /* <DEDUP_REMOVED lines=29> */
[----:B------:R-:W-:Y:S02]  /*2610*/  F2FP.F16.F32.PACK_AB R17, R25, R22 ;  /* 0x000000161911723e */ /* 0x000fe400000000ff */
[----:B------:R-:W-:-:S05]  /*2620*/  LEA.HI.X R19, R16, UR15, R27, 0x1, P5 ;  /* 0x0000000f10137c11 */ /* 0x000fca000a8f0c1b */
[----:B------:R2:W-:Y:S02]  /*2630*/  STG.E desc[UR8][R18.64], R17 ;  /* 0x0000001112007986 */ /* 0x0005e4000c101908 */
.L_x_2744:
[----:B------:R-:W-:Y:S05]  /*2640*/  BSYNC.RECONVERGENT B1 ;  /* 0x0000000000017941 */ /* 0x000fea0003800200 */
.L_x_2743:
        /* <DEDUP_REMOVED lines=17> */
[----:B------:R-:W-:Y:S02]  /*2760*/  F2FP.F16.F32.PACK_AB R11, R22, R11 ;  /* 0x0000000b160b723e */ /* 0x000fe400000000ff */
[----:B------:R-:W-:-:S05]  /*2770*/  LEA.HI.X R19, R16, UR15, R23, 0x1, P1 ;  /* 0x0000000f10137c11 */ /* 0x000fca00088f0c17 */
[----:B------:R3:W-:Y:S02]  /*2780*/  STG.E desc[UR8][R18.64], R11 ;  /* 0x0000000b12007986 */ /* 0x0007e4000c101908 */
.L_x_2746:
[----:B------:R-:W-:Y:S05]  /*2790*/  BSYNC.RECONVERGENT B1 ;  /* 0x0000000000017941 */ /* 0x000fea0003800200 */
.L_x_2745:
[----:B------:R-:W-:Y:S04]  /*27a0*/  BSSY.RECONVERGENT B1, `(.L_x_2747) ;  /* 0x0000014000017945 */ /* 0x000fe80003800200 */
[----:B------:R-:W-:Y:S05]  /*27b0*/  @P6 BRA `(.L_x_2748) ;  /* 0x0000000000486947 */ /* 0x000fea0003800000 */
[----:B------:R-:W4:Y:S01]  /*27c0*/  LDCU.64 UR10, c[0x0][0x3e0] ;  /* 0x00007c00ff0a77ac */ /* 0x000f220008000a00 */
[----:B0-----:R-:W-:Y:S01]  /*27d0*/  MOV R16, R56 ;  /* 0x0000003800107202 */ /* 0x001fe20000000f00 */
[--C-:B------:R-:W-:Y:S01]  /*27e0*/  FADD.FTZ R36, R36, -R20.reuse ;  /* 0x8000001424247221 */ /* 0x100fe20000010000 */
[----:B--2---:R-:W-:Y:S01]  /*27f0*/  MOV R17, R55 ;  /* 0x0000003700117202 */ /* 0x004fe20000000f00 */
[----:B------:R-:W0:Y:S01]  /*2800*/  LDCU.64 UR14, c[0x0][0x380] ;  /* 0x00007000ff0e77ac */ /* 0x000e220008000a00 */
[----:B---3--:R-:W-:Y:S01]  /*2810*/  FADD.FTZ R18, R35, -R20 ;  /* 0x8000001423127221 */ /* 0x008fe20000010000 */
[----:B-1----:R-:W-:-:S03]  /*2820*/  FMUL.FTZ R11, R36, R21 ;  /* 0x00000015240b7220 */ /* 0x002fc60000410000 */
[----:B------:R-:W-:Y:S01]  /*2830*/  FMUL.FTZ R18, R18, R21 ;  /* 0x0000001512127220 */ /* 0x000fe20000410000 */
[----:B-----5:R-:W-:Y:S01]  /*2840*/  FFMA.FTZ R11, R12, R11, R14 ;  /* 0x0000000b0c0b7223 */ /* 0x020fe2000001000e */
[----:B----4-:R-:W-:Y:S02]  /*2850*/  IMAD R22, R7, UR10, RZ ;  /* 0x0000000a07167c24 */ /* 0x010fe4000f8e02ff */
[----:B------:R-:W-:-:S04]  /*2860*/  IMAD.WIDE.U32 R16, R49, UR10, R16 ;  /* 0x0000000a31107c25 */ /* 0x000fc8000f8e0010 */
[----:B------:R-:W-:Y:S02]  /*2870*/  IMAD R19, R49, UR11, R22 ;  /* 0x0000000b31137c24 */ /* 0x000fe4000f8e0216 */
[----:B------:R-:W-:Y:S01]  /*2880*/  FFMA.FTZ R22, R13, R18, R15 ;  /* 0x000000120d167223 */ /* 0x000fe2000001000f */
[----:B0-----:R-:W-:Y:S02]  /*2890*/  LEA R18, P1, R16, UR14, 0x1 ;  /* 0x0000000e10127c11 */ /* 0x001fe4000f8208ff */
[----:B------:R-:W-:Y:S02]  /*28a0*/  IADD3 R19, PT, PT, R17, R19, RZ ;  /* 0x0000001311137210 */ /* 0x000fe40007ffe0ff */
[----:B------:R-:W-:Y:S02]  /*28b0*/  F2FP.F16.F32.PACK_AB R11, R22, R11 ;  /* 0x0000000b160b723e */ /* 0x000fe400000000ff */
[----:B------:R-:W-:-:S05]  /*28c0*/  LEA.HI.X R19, R16, UR15, R19, 0x1, P1 ;  /* 0x0000000f10137c11 */ /* 0x000fca00088f0c13 */
[----:B------:R4:W-:Y:S02]  /*28d0*/  STG.E desc[UR8][R18.64], R11 ;  /* 0x0000000b12007986 */ /* 0x0009e4000c101908 */
.L_x_2748:
[----:B------:R-:W-:Y:S05]  /*28e0*/  BSYNC.RECONVERGENT B1 ;  /* 0x0000000000017941 */ /* 0x000fea0003800200 */
.L_x_2747:
        /* <DEDUP_REMOVED lines=13> */
[----:B------:R-:W-:Y:S01]  /*29c0*/  F2FP.F16.F32.PACK_AB R11, R22, R11 ;  /* 0x0000000b160b723e */ /* 0x000fe200000000ff */
[----:B------:R-:W-:-:S04]  /*29d0*/  IMAD.WIDE.U32 R16, R48, UR10, R16 ;  /* 0x0000000a30107c25 */ /* 0x000fc8000f8e0010 */
[----:B------:R-:W-:Y:S01]  /*29e0*/  IMAD R19, R48, UR11, R19 ;  /* 0x0000000b30137c24 */ /* 0x000fe2000f8e0213 */
[----:B0-----:R-:W-:-:S04]  /*29f0*/  LEA R18, P1, R16, UR14, 0x1 ;  /* 0x0000000e10127c11 */ /* 0x001fc8000f8208ff */
[----:B------:R-:W-:-:S04]  /*2a00*/  IADD3 R19, PT, PT, R17, R19, RZ ;  /* 0x0000001311137210 */ /* 0x000fc80007ffe0ff */
[----:B------:R-:W-:-:S05]  /*2a10*/  LEA.HI.X R19, R16, UR15, R19, 0x1, P1 ;  /* 0x0000000f10137c11 */ /* 0x000fca00088f0c13 */
[----:B------:R0:W-:Y:S02]  /*2a20*/  STG.E desc[UR8][R18.64], R11 ;  /* 0x0000000b12007986 */ /* 0x0001e4000c101908 */
.L_x_2750:
[----:B------:R-:W-:Y:S05]  /*2a30*/  BSYNC.RECONVERGENT B1 ;  /* 0x0000000000017941 */ /* 0x000fea0003800200 */
.L_x_2749:
        /* <DEDUP_REMOVED lines=20> */
.L_x_2752:
[----:B------:R-:W-:Y:S05]  /*2b80*/  BSYNC.RECONVERGENT B1 ;  /* 0x0000000000017941 */ /* 0x000fea0003800200 */
.L_x_2751:
        /* <DEDUP_REMOVED lines=11> */
[----:B------:R-:W-:Y:S01]  /*2c40*/  F2FP.F16.F32.PACK_AB R11, R20, R11 ;  /* 0x0000000b140b723e */ /* 0x000fe200000000ff */
        /* <DEDUP_REMOVED lines=8> */
.L_x_2738:
        /* <DEDUP_REMOVED lines=36> */
[----:B------:R-:W-:-:S05]  /*2f10*/  F2FP.F16.F32.PACK_AB R27, R58, R27 ;  /* 0x0000001b3a1b723e */ /* 0x000fca00000000ff */
[----:B------:R2:W-:Y:S02]  /*2f20*/  STG.E desc[UR8][R16.64], R27 ;  /* 0x0000001b10007986 */ /* 0x0005e4000c101908 */
.L_x_2755:
[----:B------:R-:W-:Y:S05]  /*2f30*/  BSYNC.RECONVERGENT B1 ;  /* 0x0000000000017941 */ /* 0x000fea0003800200 */
.L_x_2754:
        /* <DEDUP_REMOVED lines=28> */
[----:B------:R-:W-:-:S05]  /*3100*/  F2FP.F16.F32.PACK_AB R11, R22, R11 ;  /* 0x0000000b160b723e */ /* 0x000fca00000000ff */
[----:B------:R3:W-:Y:S02]  /*3110*/  STG.E desc[UR8][R16.64], R11 ;  /* 0x0000000b10007986 */ /* 0x0007e4000c101908 */
.L_x_2757:
[----:B------:R-:W-:Y:S05]  /*3120*/  BSYNC.RECONVERGENT B1 ;  /* 0x0000000000017941 */ /* 0x000fea0003800200 */
.L_x_2756:
        /* <DEDUP_REMOVED lines=40> */
[----:B------:R-:W-:-:S05]  /*33b0*/  F2FP.F16.F32.PACK_AB R25, R25, R24 ;  /* 0x000000181919723e */ /* 0x000fca00000000ff */
[----:B------:R3:W-:Y:S02]  /*33c0*/  STG.E desc[UR8][R18.64], R25 ;  /* 0x0000001912007986 */ /* 0x0007e4000c101908 */
.L_x_2759:
[----:B------:R-:W-:Y:S05]  /*33d0*/  BSYNC.RECONVERGENT B1 ;  /* 0x0000000000017941 */ /* 0x000fea0003800200 */
.L_x_2758:
        /* <DEDUP_REMOVED lines=28> */
[----:B------:R-:W-:-:S05]  /*35a0*/  F2FP.F16.F32.PACK_AB R11, R26, R11 ;  /* 0x0000000b1a0b723e */ /* 0x000fca00000000ff */
[----:B------:R4:W-:Y:S02]  /*35b0*/  STG.E desc[UR8][R18.64], R11 ;  /* 0x0000000b12007986 */ /* 0x0009e4000c101908 */
.L_x_2761:
[----:B------:R-:W-:Y:S05]  /*35c0*/  BSYNC.RECONVERGENT B1 ;  /* 0x0000000000017941 */ /* 0x000fea0003800200 */
.L_x_2760:
        /* <DEDUP_REMOVED lines=28> */
[----:B------:R-:W-:-:S05]  /*3790*/  F2FP.F16.F32.PACK_AB R11, R24, R11 ;  /* 0x0000000b180b723e */ /* 0x000fca00000000ff */
[----:B------:R0:W-:Y:S02]  /*37a0*/  STG.E desc[UR8][R16.64], R11 ;  /* 0x0000000b10007986 */ /* 0x0001e4000c101908 */
.L_x_2763:
[----:B------:R-:W-:Y:S05]  /*37b0*/  BSYNC.RECONVERGENT B1 ;  /* 0x0000000000017941 */ /* 0x000fea0003800200 */
.L_x_2762:
        /* <DEDUP_REMOVED lines=30> */
.L_x_2765:
[----:B------:R-:W-:Y:S05]  /*39a0*/  BSYNC.RECONVERGENT B1 ;  /* 0x0000000000017941 */ /* 0x000fea0003800200 */
.L_x_2764:
        /* <DEDUP_REMOVED lines=30> */
.L_x_2767:
[----:B------:R-:W-:Y:S05]  /*3b90*/  BSYNC.RECONVERGENT B1 ;  /* 0x0000000000017941 */ /* 0x000fea0003800200 */
.L_x_2766:
        /* <DEDUP_REMOVED lines=27> */
[----:B------:R-:W-:-:S05]  /*3d50*/  F2FP.F16.F32.PACK_AB R11, R18, R11 ;  /* 0x0000000b120b723e */ /* 0x000fca00000000ff */
[----:B------:R0:W-:Y:S02]  /*3d60*/  STG.E desc[UR8][R14.64], R11 ;  /* 0x0000000b0e007986 */ /* 0x0001e4000c101908 */
.L_x_2753:
[----:B------:R-:W-:Y:S05]  /*3d70*/  BSYNC.RECONVERGENT B0 ;  /* 0x0000000000007941 */ /* 0x000fea0003800200 */
.L_x_2737:
[----:B------:R-:W-:Y:S02]  /*3d80*/  IADD3 R44, PT, PT, R4, R44, RZ ;  /* 0x0000002c042c7210 */ /* 0x000fe40007ffe0ff */
[----:B------:R-:W-:Y:S02]  /*3d90*/  IADD3 R45, PT, PT, R45, 0x1, RZ ;  /* 0x000000012d2d7810 */ /* 0x000fe40007ffe0ff */
[----:B------:R-:W-:-:S13]  /*3da0*/  ISETP.GE.AND P1, PT, R44, UR5, PT ;  /* 0x000000052c007c0c */ /* 0x000fda000bf26270 */
[----:B------:R-:W-:Y:S05]  /*3db0*/  @!P1 BRA `(.L_x_2768) ;  /* 0xffffffc400309947 */ /* 0x000fea000383ffff */
[----:B------:R-:W-:Y:S05]  /*3dc0*/  EXIT ;  /* 0x000000000000794d */ /* 0x000fea0003800000 */
.L_x_2769:
        /* <DEDUP_REMOVED lines=11> */
.L_x_4928:


//--------------------- .text._Z35group_norm_nhwc_fwd_one_pass_kernelI11Fp16IOFp32WLi128ELi128ELi512EEv26Group_norm_nhwc_fwd_params --------------------------
	.section	.text._Z35group_norm_nhwc_fwd_one_pass_kernelI11Fp16IOFp32WLi128ELi128ELi512EEv26Group_norm_nhwc_fwd_params,"ax",@progbits
	.align	128
        .global         _Z35group_norm_nhwc_fwd_one_pass_kernelI11Fp16IOFp32WLi128ELi128ELi512EEv26Group_norm_nhwc_fwd_params
        .type           _Z35group_norm_nhwc_fwd_one_pass_kernelI11Fp16IOFp32WLi128ELi128ELi512EEv26Group_norm_nhwc_fwd_params,@function
        .size           _Z35group_norm_nhwc_fwd_one_pass_kernelI11Fp16IOFp32WLi128ELi128ELi512EEv26Group_norm_nhwc_fwd_params,(.L_x_4929 - _Z35group_norm_nhwc_fwd_one_pass_kernelI11Fp16IOFp32WLi128ELi128ELi512EEv26Group_norm_nhwc_fwd_params)
        .other          _Z35group_norm_nhwc_fwd_one_pass_kernelI11Fp16IOFp32WLi128ELi128ELi512EEv26Group_norm_nhwc_fwd_params,@"STO_CUDA_ENTRY STV_DEFAULT"
_Z35group_norm_nhwc_fwd_one_pass_kernelI11Fp16IOFp32WLi128ELi128ELi512EEv26Group_norm_nhwc_fwd_params:
.text._Z35group_norm_nhwc_fwd_one_pass_kernelI11Fp16IOFp32WLi128ELi128ELi512EEv26Group_norm_nhwc_fwd_params:
        /* <DEDUP_REMOVED lines=53> */
.L_x_2845:
[----:B0--34-:R-:W0:Y:S01]  /*0350*/  LDC R43, c[0x0][0x3f8] ;  /* 0x0000fe00ff2b7b82 */ /* 0x019e220000000800 */
[----:B------:R-:W1:Y:S01]  /*0360*/  LDCU.64 UR4, c[0x0][0x3e8] ;  /* 0x00007d00ff0477ac */ /* 0x000e620008000a00 */
[----:B------:R-:W-:Y:S02]  /*0370*/  SHF.L.U32 R103, R2, 0x1, RZ ;  /* 0x0000000102677819 */ /* 0x000fe400000006ff */
[----:B------:R-:W-:Y:S01]  /*0380*/  MOV R71, RZ ;  /* 0x000000ff00477202 */ /* 0x000fe20000000f00 */
[----:B--2---:R-:W2:Y:S01]  /*0390*/  LDCU.64 UR8, c[0x0][0x3f0] ;  /* 0x00007e00ff0877ac */ /* 0x004ea20008000a00 */
[----:B-1----:R-:W-:Y:S02]  /*03a0*/  ISETP.GE.U32.AND P2, PT, R90, UR4, PT ;  /* 0x000000045a007c0c */ /* 0x002fe4000bf46070 */
[----:B------:R-:W-:Y:S02]  /*03b0*/  ISETP.GE.U32.AND P5, PT, R88, UR4, PT ;  /* 0x0000000458007c0c */ /* 0x000fe4000bfa6070 */
[----:B------:R-:W-:-:S02]  /*03c0*/  ISETP.GE.AND.EX P2, PT, R15, UR5, PT, P2 ;  /* 0x000000050f007c0c */ /* 0x000fc4000bf46320 */
[----:B0----5:R-:W-:Y:S02]  /*03d0*/  IABS R39, R43 ;  /* 0x0000002b00277213 */ /* 0x021fe40000000000 */
[----:B------:R-:W-:Y:S02]  /*03e0*/  ISETP.GE.AND.EX P5, PT, R17, UR5, PT, P5 ;  /* 0x0000000511007c0c */ /* 0x000fe4000bfa6350 */
[----:B------:R-:W0:Y:S07]  /*03f0*/  I2F.RP R14, R39 ;  /* 0x00000027000e7306 */ /* 0x000e2e0000209400 */
[----:B------:R-:W1:Y:S01]  /*0400*/  @!P2 LDC.64 R44, c[0x0][0x3e0] ;  /* 0x0000f800ff2cab82 */ /* 0x000e620000000a00 */
[----:B0-----:R-:W0:Y:S02]  /*0410*/  MUFU.RCP R14, R14 ;  /* 0x0000000e000e7308 */ /* 0x001e240000001000 */
[----:B0-----:R-:W-:-:S06]  /*0420*/  IADD3 R36, PT, PT, R14, 0xffffffe, RZ ;  /* 0x0ffffffe0e247810 */ /* 0x001fcc0007ffe0ff */
[----:B------:R0:W3:Y:S02]  /*0430*/  F2I.FTZ.U32.TRUNC.NTZ R37, R36 ;  /* 0x0000002400257305 */ /* 0x0000e4000021f000 */
[----:B0-----:R-:W-:Y:S02]  /*0440*/  MOV R36, RZ ;  /* 0x000000ff00247202 */ /* 0x001fe40000000f00 */
[----:B---3--:R-:W-:-:S05]  /*0450*/  IADD3 R16, PT, PT, RZ, -R37, RZ ;  /* 0x80000025ff107210 */ /* 0x008fca0007ffe0ff */
[----:B------:R-:W-:Y:S01]  /*0460*/  IMAD R41, R16, R39, RZ ;  /* 0x0000002710297224 */ /* 0x000fe200078e02ff */
[----:B------:R-:W-:-:S03]  /*0470*/  IABS R16, R8 ;  /* 0x0000000800107213 */ /* 0x000fc60000000000 */
[----:B------:R-:W-:-:S06]  /*0480*/  IMAD.HI.U32 R37, R37, R41, R36 ;  /* 0x0000002925257227 */ /* 0x000fcc00078e0024 */
[----:B------:R-:W-:-:S05]  /*0490*/  IMAD.HI.U32 R37, R37, R16, RZ ;  /* 0x0000001025257227 */ /* 0x000fca00078e00ff */
[----:B------:R-:W-:-:S05]  /*04a0*/  IADD3 R14, PT, PT, -R37, RZ, RZ ;  /* 0x000000ff250e7210 */ /* 0x000fca0007ffe1ff */
[----:B------:R-:W-:-:S05]  /*04b0*/  IMAD R14, R39, R14, R16 ;  /* 0x0000000e270e7224 */ /* 0x000fca00078e0210 */
[----:B------:R-:W-:-:S13]  /*04c0*/  ISETP.GT.U32.AND P1, PT, R39, R14, PT ;  /* 0x0000000e2700720c */ /* 0x000fda0003f24070 */
[-C--:B------:R-:W-:Y:S02]  /*04d0*/  @!P1 IADD3 R14, PT, PT, R14, -R39.reuse, RZ ;  /* 0x800000270e0e9210 */ /* 0x080fe40007ffe0ff */
[----:B------:R-:W-:Y:S02]  /*04e0*/  @!P1 IADD3 R37, PT, PT, R37, 0x1, RZ ;  /* 0x0000000125259810 */ /* 0x000fe40007ffe0ff */
[----:B------:R-:W-:Y:S02]  /*04f0*/  ISETP.GE.U32.AND P4, PT, R14, R39, PT ;  /* 0x000000270e00720c */ /* 0x000fe40003f86070 */
[----:B------:R-:W-:Y:S01]  /*0500*/  LOP3.LUT R14, R8, R43, RZ, 0x3c, !PT ;  /* 0x0000002b080e7212 */ /* 0x000fe200078e3cff */
[----:B------:R-:W0:Y:S01]  /*0510*/  @!P5 LDC.64 R38, c[0x0][0x3e0] ;  /* 0x0000f800ff26db82 */ /* 0x000e220000000a00 */
[----:B------:R-:W-:Y:S02]  /*0520*/  ISETP.NE.AND P1, PT, R43, RZ, PT ;  /* 0x000000ff2b00720c */ /* 0x000fe40003f25270 */
[----:B------:R-:W-:-:S07]  /*0530*/  ISETP.GE.AND P3, PT, R14, RZ, PT ;  /* 0x000000ff0e00720c */ /* 0x000fce0003f66270 */
[----:B------:R-:W-:Y:S02]  /*0540*/  @P4 IADD3 R37, PT, PT, R37, 0x1, RZ ;  /* 0x0000000125254810 */ /* 0x000fe40007ffe0ff */
[----:B------:R-:W-:Y:S02]  /*0550*/  ISETP.GE.U32.AND P4, PT, R82, UR4, PT ;  /* 0x0000000452007c0c */ /* 0x000fe4000bf86070 */
[----:B------:R-:W-:Y:S02]  /*0560*/  MOV R41, R37 ;  /* 0x0000002500297202 */ /* 0x000fe40000000f00 */
[----:B------:R-:W-:Y:S02]  /*0570*/  ISETP.GE.AND.EX P4, PT, R23, UR5, PT, P4 ;  /* 0x0000000517007c0c */ /* 0x000fe4000bf86340 */
[----:B------:R-:W-:Y:S02]  /*0580*/  @!P3 IADD3 R41, PT, PT, -R41, RZ, RZ ;  /* 0x000000ff2929b210 */ /* 0x000fe40007ffe1ff */
[----:B------:R-:W-:-:S02]  /*0590*/  @!P1 LOP3.LUT R41, RZ, R43, RZ, 0x33, !PT ;  /* 0x0000002bff299212 */ /* 0x000fc400078e33ff */
[----:B------:R-:W-:Y:S02]  /*05a0*/  ISETP.GE.U32.AND P1, PT, R86, UR4, PT ;  /* 0x0000000456007c0c */ /* 0x000fe4000bf26070 */
[----:B------:R-:W-:Y:S02]  /*05b0*/  IADD3 R37, PT, PT, -R41, RZ, RZ ;  /* 0x000000ff29257210 */ /* 0x000fe40007ffe1ff */
[----:B------:R-:W-:Y:S02]  /*05c0*/  SHF.R.S32.HI R14, RZ, 0x1f, R41 ;  /* 0x0000001fff0e7819 */ /* 0x000fe40000011429 */
[----:B------:R-:W-:Y:S01]  /*05d0*/  ISETP.GE.AND.EX P1, PT, R19, UR5, PT, P1 ;  /* 0x0000000513007c0c */ /* 0x000fe2000bf26310 */
[----:B------:R-:W-:Y:S01]  /*05e0*/  IMAD R94, R43, R37, R8 ;  /* 0x000000252b5e7224 */ /* 0x000fe200078e0208 */
[----:B------:R-:W-:Y:S01]  /*05f0*/  ISETP.GE.U32.AND P3, PT, R84, UR4, PT ;  /* 0x0000000454007c0c */ /* 0x000fe2000bf66070 */
[----:B------:R-:W3:Y:S01]  /*0600*/  @!P2 LDC.64 R36, c[0x0][0x390] ;  /* 0x0000e400ff24ab82 */ /* 0x000ee20000000a00 */
[----:B--2---:R-:W-:-:S02]  /*0610*/  IMAD R14, R14, UR8, RZ ;  /* 0x000000080e0e7c24 */ /* 0x004fc4000f8e02ff */
[----:B------:R-:W-:Y:S02]  /*0620*/  SHF.L.U32 R94, R94, 0x7, RZ ;  /* 0x000000075e5e7819 */ /* 0x000fe400000006ff */
[----:B------:R-:W-:Y:S01]  /*0630*/  IMAD R101, R41, UR9, R14 ;  /* 0x0000000929657c24 */ /* 0x000fe2000f8e020e */
[----:B------:R-:W-:Y:S01]  /*0640*/  ISETP.GE.AND.EX P3, PT, R21, UR5, PT, P3 ;  /* 0x0000000515007c0c */ /* 0x000fe2000bf66330 */
[----:B-1----:R-:W-:Y:S01]  /*0650*/  @!P2 IMAD R14, R15, R44, RZ ;  /* 0x0000002c0f0ea224 */ /* 0x002fe200078e02ff */
[----:B------:R-:W-:Y:S01]  /*0660*/  LOP3.LUT R102, R94, 0x7e, R103, 0xf8, !PT ;  /* 0x0000007e5e667812 */ /* 0x000fe200078ef867 */
[----:B------:R-:W1:Y:S01]  /*0670*/  @!P5 LDC.64 R42, c[0x0][0x390] ;  /* 0x0000e400ff2adb82 */ /* 0x000e620000000a00 */
[----:B------:R-:W-:Y:S01]  /*0680*/  SHF.R.S32.HI R103, RZ, 0x1f, R94 ;  /* 0x0000001fff677819 */ /* 0x000fe2000001145e */
[----:B------:R-:W-:Y:S02]  /*0690*/  @!P2 IMAD R45, R90, R45, R14 ;  /* 0x0000002d5a2da224 */ /* 0x000fe400078e020e */
[----:B0-----:R-:W-:-:S02]  /*06a0*/  @!P5 IMAD R14, R17, R38, RZ ;  /* 0x00000026110ed224 */ /* 0x001fc400078e02ff */
[----:B------:R-:W-:Y:S02]  /*06b0*/  IMAD.WIDE.U32 R102, R41, UR8, R102 ;  /* 0x0000000829667c25 */ /* 0x000fe4000f8e0066 */
[----:B------:R-:W0:Y:S02]  /*06c0*/  @!P1 LDC.64 R40, c[0x0][0x3e0] ;  /* 0x0000f800ff289b82 */ /* 0x000e240000000a00 */
[----:B------:R-:W-:Y:S01]  /*06d0*/  @!P5 IMAD R53, R88, R39, R14 ;  /* 0x000000275835d224 */ /* 0x000fe200078e020e */
[----:B------:R-:W-:Y:S02]  /*06e0*/  IADD3 R101, PT, PT, R103, R101, RZ ;  /* 0x0000006567657210 */ /* 0x000fe40007ffe0ff */
[-C--:B------:R-:W-:Y:S02]  /*06f0*/  @!P2 MOV R100, R102.reuse ;  /* 0x000000660064a202 */ /* 0x080fe40000000f00 */
[----:B------:R-:W-:Y:S02]  /*0700*/  @!P5 MOV R50, R102 ;  /* 0x000000660032d202 */ /* 0x000fe40000000f00 */
[----:B------:R-:W-:Y:S01]  /*0710*/  @!P5 MOV R51, R101 ;  /* 0x000000650033d202 */ /* 0x000fe20000000f00 */
[----:B------:R-:W-:-:S04]  /*0720*/  @!P2 IMAD.WIDE.U32 R46, R90, R44, R100 ;  /* 0x0000002c5a2ea225 */ /* 0x000fc800078e0064 */
[----:B------:R-:W-:Y:S01]  /*0730*/  @!P5 IMAD.WIDE.U32 R50, R88, R38, R50 ;  /* 0x000000265832d225 */ /* 0x000fe200078e0032 */
[----:B------:R-:W-:Y:S01]  /*0740*/  @!P2 IADD3 R14, PT, PT, R47, R45, RZ ;  /* 0x0000002d2f0ea210 */ /* 0x000fe20007ffe0ff */
[----:B------:R-:W2:Y:S01]  /*0750*/  @!P3 LDC.64 R38, c[0x0][0x3e0] ;  /* 0x0000f800ff26bb82 */ /* 0x000ea20000000a00 */
[----:B---3--:R-:W-:-:S04]  /*0760*/  @!P2 LEA R48, P6, R46, R36, 0x1 ;  /* 0x000000242e30a211 */ /* 0x008fc800078c08ff */
[----:B------:R-:W-:Y:S02]  /*0770*/  @!P2 LEA.HI.X R49, R46, R37, R14, 0x1, P6 ;  /* 0x000000252e31a211 */ /* 0x000fe400030f0c0e */
[----:B------:R-:W-:Y:S01]  /*0780*/  @!P5 IADD3 R14, PT, PT, R51, R53, RZ ;  /* 0x00000035330ed210 */ /* 0x000fe20007ffe0ff */
[----:B------:R-:W3:Y:S01]  /*0790*/  @!P1 LDC.64 R44, c[0x0][0x390] ;  /* 0x0000e400ff2c9b82 */ /* 0x000ee20000000a00 */
[C---:B-1----:R-:W-:Y:S01]  /*07a0*/  @!P5 LEA R46, P6, R50.reuse, R42, 0x1 ;  /* 0x0000002a322ed211 */ /* 0x042fe200078c08ff */
[----:B0-----:R-:W-:Y:S01]  /*07b0*/  @!P1 IMAD R16, R19, R40, RZ ;  /* 0x0000002813109224 */ /* 0x001fe200078e02ff */
[----:B------:R-:W-:Y:S01]  /*07c0*/  @!P1 MOV R51, R101 ;  /* 0x0000006500339202 */ /* 0x000fe20000000f00 */
[----:B------:R3:W4:Y:S01]  /*07d0*/  @!P2 LDG.E R71, desc[UR6][R48.64] ;  /* 0x000000063047a981 */ /* 0x000722000c1e1900 */
[----:B------:R-:W-:-:S03]  /*07e0*/  @!P5 LEA.HI.X R47, R50, R43, R14, 0x1, P6 ;  /* 0x0000002b322fd211 */ /* 0x000fc600030f0c0e */
[----:B------:R-:W0:Y:S01]  /*07f0*/  @!P4 LDC.64 R36, c[0x0][0x3e0] ;  /* 0x0000f800ff24cb82 */ /* 0x000e220000000a00 */
[----:B------:R-:W-:Y:S02]  /*0800*/  @!P1 MOV R50, R102 ;  /* 0x0000006600329202 */ /* 0x000fe40000000f00 */
[----:B------:R-:W-:Y:S02]  /*0810*/  MOV R73, RZ ;  /* 0x000000ff00497202 */ /* 0x000fe40000000f00 */
[----:B------:R-:W-:-:S03]  /*0820*/  ISETP.GE.U32.AND P6, PT, R80, UR4, PT ;  /* 0x0000000450007c0c */ /* 0x000fc6000bfc6070 */
[----:B------:R-:W1:Y:S01]  /*0830*/  @!P3 LDC.64 R42, c[0x0][0x390] ;  /* 0x0000e400ff2abb82 */ /* 0x000e620000000a00 */
[C---:B------:R-:W-:Y:S01]  /*0840*/  @!P1 IMAD R53, R86.reuse, R41, R16 ;  /* 0x0000002956359224 */ /* 0x040fe200078e0210 */
[----:B------:R5:W4:Y:S01]  /*0850*/  @!P5 LDG.E R73, desc[UR6][R46.64] ;  /* 0x000000062e49d981 */ /* 0x000b22000c1e1900 */
[----:B------:R-:W-:Y:S01]  /*0860*/  @!P1 IMAD.WIDE.U32 R50, R86, R40, R50 ;  /* 0x0000002856329225 */ /* 0x000fe200078e0032 */
[----:B------:R-:W-:Y:S02]  /*0870*/  ISETP.GE.AND.EX P5, PT, R25, UR5, PT, P6 ;  /* 0x0000000519007c0c */ /* 0x000fe4000bfa6360 */
[----:B------:R-:W-:Y:S02]  /*0880*/  ISETP.GE.U32.AND P2, PT, R78, UR4, PT ;  /* 0x000000044e007c0c */ /* 0x000fe4000bf46070 */
[----:B------:R-:W-:Y:S01]  /*0890*/  @!P1 IADD3 R14, PT, PT, R51, R53, RZ ;  /* 0x00000035330e9210 */ /* 0x000fe20007ffe0ff */
[----:B------:R-:W1:Y:S01]  /*08a0*/  @!P4 LDC.64 R40, c[0x0][0x390] ;  /* 0x0000e400ff28cb82 */ /* 0x000e620000000a00 */
[----:B---3--:R-:W-:-:S02]  /*08b0*/  @!P1 LEA R48, P6, R50, R44, 0x1 ;  /* 0x0000002c32309211 */ /* 0x008fc400078c08ff */
[----:B------:R-:W-:Y:S02]  /*08c0*/  ISETP.GE.AND.EX P2, PT, R27, UR5, PT, P2 ;  /* 0x000000051b007c0c */ /* 0x000fe4000bf46320 */
[----:B------:R-:W-:Y:S01]  /*08d0*/  @!P1 LEA.HI.X R49, R50, R45, R14, 0x1, P6 ;  /* 0x0000002d32319211 */ /* 0x000fe200030f0c0e */
[----:B--2---:R-:W-:Y:S01]  /*08e0*/  @!P3 IMAD R16, R21, R38, RZ ;  /* 0x000000261510b224 */ /* 0x004fe200078e02ff */
[----:B------:R-:W-:Y:S01]  /*08f0*/  @!P3 MOV R44, R102 ;  /* 0x00000066002cb202 */ /* 0x000fe20000000f00 */
[----:B-----5:R-:W2:Y:S01]  /*0900*/  @!P5 LDC.64 R46, c[0x0][0x3e0] ;  /* 0x0000f800ff2edb82 */ /* 0x020ea20000000a00 */
[----:B------:R-:W-:Y:S01]  /*0910*/  @!P3 MOV R45, R101 ;  /* 0x00000065002db202 */ /* 0x000fe20000000f00 */
[C---:B------:R-:W-:Y:S02]  /*0920*/  @!P3 IMAD R51, R84.reuse, R39, R16 ;  /* 0x000000275433b224 */ /* 0x040fe400078e0210 */
[----:B0-----:R-:W-:Y:S02]  /*0930*/  @!P4 IMAD R14, R23, R36, RZ ;  /* 0x00000024170ec224 */ /* 0x001fe400078e02ff */
[----:B------:R-:W-:-:S02]  /*0940*/  @!P3 IMAD.WIDE.U32 R44, R84, R38, R44 ;  /* 0x00000026542cb225 */ /* 0x000fc400078e002c */
[----:B------:R-:W0:Y:S02]  /*0950*/  @!P2 LDC.64 R38, c[0x0][0x3e0] ;  /* 0x0000f800ff26ab82 */ /* 0x000e240000000a00 */
[----:B------:R-:W-:Y:S01]  /*0960*/  @!P4 IMAD R55, R82, R37, R14 ;  /* 0x000000255237c224 */ /* 0x000fe200078e020e */
[----:B------:R-:W-:Y:S02]  /*0970*/  @!P3 IADD3 R14, PT, PT, R45, R51, RZ ;  /* 0x000000332d0eb210 */ /* 0x000fe40007ffe0ff */
[----:B-1----:R-:W-:Y:S02]  /*0980*/  @!P3 LEA R50, P6, R44, R42, 0x1 ;  /* 0x0000002a2c32b211 */ /* 0x002fe400078c08ff */
[----:B------:R-:W-:Y:S02]  /*0990*/  MOV R75, RZ ;  /* 0x000000ff004b7202 */ /* 0x000fe40000000f00 */
[----:B------:R-:W-:Y:S02]  /*09a0*/  @!P4 MOV R52, R102 ;  /* 0x000000660034c202 */ /* 0x000fe40000000f00 */
[----:B------:R-:W-:-:S02]  /*09b0*/  @!P4 MOV R53, R101 ;  /* 0x000000650035c202 */ /* 0x000fc40000000f00 */
[----:B------:R-:W-:Y:S01]  /*09c0*/  @!P3 LEA.HI.X R51, R44, R43, R14, 0x1, P6 ;  /* 0x0000002b2c33b211 */ /* 0x000fe200030f0c0e */
[----:B------:R1:W3:Y:S01]  /*09d0*/  @!P1 LDG.E R75, desc[UR6][R48.64] ;  /* 0x00000006304b9981 */ /* 0x0002e2000c1e1900 */
[----:B------:R-:W5:Y:S01]  /*09e0*/  @!P5 LDC.64 R44, c[0x0][0x390] ;  /* 0x0000e400ff2cdb82 */ /* 0x000f620000000a00 */
[----:B------:R-:W-:Y:S01]  /*09f0*/  MOV R77, RZ ;  /* 0x000000ff004d7202 */ /* 0x000fe20000000f00 */
[----:B------:R-:W-:Y:S01]  /*0a00*/  @!P4 IMAD.WIDE.U32 R36, R82, R36, R52 ;  /* 0x000000245224c225 */ /* 0x000fe200078e0034 */
[----:B------:R-:W-:-:S04]  /*0a10*/  ISETP.GE.U32.AND P1, PT, R76, UR4, PT ;  /* 0x000000044c007c0c */ /* 0x000fc8000bf26070 */
[----:B------:R0:W3:Y:S01]  /*0a20*/  @!P3 LDG.E R77, desc[UR6][R50.64] ;  /* 0x00000006324db981 */ /* 0x0000e2000c1e1900 */
[----:B------:R-:W-:Y:S01]  /*0a30*/  ISETP.GE.U32.AND P3, PT, R92, UR4, PT ;  /* 0x000000045c007c0c */ /* 0x000fe2000bf66070 */
[----:B------:R-:W5:Y:S01]  /*0a40*/  @!P2 LDC.64 R42, c[0x0][0x390] ;  /* 0x0000e400ff2aab82 */ /* 0x000f620000000a00 */
[----:B------:R-:W-:Y:S02]  /*0a50*/  ISETP.GE.AND.EX P1, PT, R29, UR5, PT, P1 ;  /* 0x000000051d007c0c */ /* 0x000fe4000bf26310 */
[----:B------:R-:W-:Y:S02]  /*0a60*/  @!P4 IADD3 R14, PT, PT, R37, R55, RZ ;  /* 0x00000037250ec210 */ /* 0x000fe40007ffe0ff */
[----:B------:R-:W-:Y:S02]  /*0a70*/  @!P4 LEA R52, P6, R36, R40, 0x1 ;  /* 0x000000282434c211 */ /* 0x000fe400078c08ff */
[----:B------:R-:W-:Y:S02]  /*0a80*/  MOV R79, RZ ;  /* 0x000000ff004f7202 */ /* 0x000fe40000000f00 */
[----:B------:R-:W-:-:S02]  /*0a90*/  ISETP.GE.AND.EX P3, PT, R9, UR5, PT, P3 ;  /* 0x0000000509007c0c */ /* 0x000fc4000bf66330 */
[----:B------:R-:W-:Y:S01]  /*0aa0*/  @!P4 LEA.HI.X R53, R36, R41, R14, 0x1, P6 ;  /* 0x000000292435c211 */ /* 0x000fe200030f0c0e */
[----:B--2---:R-:W-:Y:S01]  /*0ab0*/  @!P5 IMAD R14, R25, R46, RZ ;  /* 0x0000002e190ed224 */ /* 0x004fe200078e02ff */
[----:B------:R-:W-:Y:S01]  /*0ac0*/  @!P5 MOV R36, R102 ;  /* 0x000000660024d202 */ /* 0x000fe20000000f00 */
[----:B------:R-:W2:Y:S01]  /*0ad0*/  @!P1 LDC.64 R40, c[0x0][0x3e0] ;  /* 0x0000f800ff289b82 */ /* 0x000ea20000000a00 */
[----:B------:R-:W-:Y:S01]  /*0ae0*/  @!P5 MOV R37, R101 ;  /* 0x000000650025d202 */ /* 0x000fe20000000f00 */
[----:B------:R5:W3:Y:S01]  /*0af0*/  @!P4 LDG.E R79, desc[UR6][R52.64] ;  /* 0x00000006344fc981 */ /* 0x000ae2000c1e1900 */
[----:B-1----:R-:W-:Y:S01]  /*0b00*/  @!P5 IMAD R49, R80, R47, R14 ;  /* 0x0000002f5031d224 */ /* 0x002fe200078e020e */
[----:B------:R-:W-:Y:S01]  /*0b10*/  ISETP.GE.U32.AND P4, PT, R74, UR4, PT ;  /* 0x000000044a007c0c */ /* 0x000fe2000bf86070 */
[----:B0-----:R-:W-:Y:S01]  /*0b20*/  @!P2 IMAD R14, R27, R38, RZ ;  /* 0x000000261b0ea224 */ /* 0x001fe200078e02ff */
[----:B------:R-:W-:Y:S01]  /*0b30*/  @!P2 MOV R50, R102 ;  /* 0x000000660032a202 */ /* 0x000fe20000000f00 */
[----:B------:R-:W-:Y:S01]  /*0b40*/  @!P5 IMAD.WIDE.U32 R46, R80, R46, R36 ;  /* 0x0000002e502ed225 */ /* 0x000fe200078e0024 */
[----:B------:R-:W-:Y:S01]  /*0b50*/  @!P2 MOV R51, R101 ;  /* 0x000000650033a202 */ /* 0x000fe20000000f00 */
[----:B------:R-:W0:Y:S01]  /*0b60*/  @!P3 LDC.64 R36, c[0x0][0x3e0] ;  /* 0x0000f800ff24bb82 */ /* 0x000e220000000a00 */
[----:B------:R-:W-:Y:S01]  /*0b70*/  ISETP.GE.AND.EX P4, PT, R31, UR5, PT, P4 ;  /* 0x000000051f007c0c */ /* 0x000fe2000bf86340 */
[C---:B------:R-:W-:Y:S01]  /*0b80*/  @!P2 IMAD R39, R78.reuse, R39, R14 ;  /* 0x000000274e27a224 */ /* 0x040fe200078e020e */
[----:B------:R-:W-:Y:S01]  /*0b90*/  @!P5 IADD3 R14, PT, PT, R47, R49, RZ ;  /* 0x000000312f0ed210 */ /* 0x000fe20007ffe0ff */
[----:B------:R-:W-:Y:S01]  /*0ba0*/  @!P2 IMAD.WIDE.U32 R50, R78, R38, R50 ;  /* 0x000000264e32a225 */ /* 0x000fe200078e0032 */
[----:B-----5:R-:W-:-:S04]  /*0bb0*/  @!P5 LEA R48, P6, R46, R44, 0x1 ;  /* 0x0000002c2e30d211 */ /* 0x020fc800078c08ff */
[----:B------:R-:W-:Y:S02]  /*0bc0*/  @!P5 LEA.HI.X R49, R46, R45, R14, 0x1, P6 ;  /* 0x0000002d2e31d211 */ /* 0x000fe400030f0c0e */
[----:B------:R-:W-:Y:S01]  /*0bd0*/  @!P2 IADD3 R14, PT, PT, R51, R39, RZ ;  /* 0x00000027330ea210 */ /* 0x000fe20007ffe0ff */
[----:B------:R-:W1:Y:S01]  /*0be0*/  @!P3 LDC.64 R46, c[0x0][0x390] ;  /* 0x0000e400ff2ebb82 */ /* 0x000e620000000a00 */
[----:B------:R-:W-:Y:S02]  /*0bf0*/  MOV R81, RZ ;  /* 0x000000ff00517202 */ /* 0x000fe40000000f00 */
[----:B------:R-:W-:-:S04]  /*0c00*/  @!P2 LEA R52, P6, R50, R42, 0x1 ;  /* 0x0000002a3234a211 */ /* 0x000fc800078c08ff */
[----:B------:R5:W3:Y:S01]  /*0c10*/  @!P5 LDG.E R81, desc[UR6][R48.64] ;  /* 0x000000063051d981 */ /* 0x000ae2000c1e1900 */
[----:B------:R-:W1:Y:S01]  /*0c20*/  @!P1 LDC.64 R38, c[0x0][0x390] ;  /* 0x0000e400ff269b82 */ /* 0x000e620000000a00 */
[----:B------:R-:W-:Y:S02]  /*0c30*/  ISETP.GE.U32.AND P5, PT, R72, UR4, PT ;  /* 0x0000000448007c0c */ /* 0x000fe4000bfa6070 */
[----:B------:R-:W-:-:S05]  /*0c40*/  MOV R83, RZ ;  /* 0x000000ff00537202 */ /* 0x000fca0000000f00 */
[----:B------:R-:W1:Y:S01]  /*0c50*/  @!P4 LDC.64 R44, c[0x0][0x3e0] ;  /* 0x0000f800ff2ccb82 */ /* 0x000e620000000a00 */
[----:B------:R-:W-:Y:S02]  /*0c60*/  @!P2 LEA.HI.X R53, R50, R43, R14, 0x1, P6 ;  /* 0x0000002b3235a211 */ /* 0x000fe400030f0c0e */
[----:B------:R-:W-:Y:S01]  /*0c70*/  ISETP.GE.AND.EX P5, PT, R33, UR5, PT, P5 ;  /* 0x0000000521007c0c */ /* 0x000fe2000bfa6350 */
[----:B--2---:R-:W-:Y:S01]  /*0c80*/  @!P1 IMAD R16, R29, R40, RZ ;  /* 0x000000281d109224 */ /* 0x004fe200078e02ff */
[----:B-----5:R-:W-:Y:S01]  /*0c90*/  @!P1 MOV R48, R102 ;  /* 0x0000006600309202 */ /* 0x020fe20000000f00 */
[----:B------:R2:W5:Y:S01]  /*0ca0*/  @!P2 LDG.E R83, desc[UR6][R52.64] ;  /* 0x000000063453a981 */ /* 0x000562000c1e1900 */
[----:B------:R-:W-:Y:S01]  /*0cb0*/  @!P1 MOV R49, R101 ;  /* 0x0000006500319202 */ /* 0x000fe20000000f00 */
[----:B------:R-:W2:Y:S01]  /*0cc0*/  @!P4 LDC.64 R42, c[0x0][0x390] ;  /* 0x0000e400ff2acb82 */ /* 0x000ea20000000a00 */
[----:B------:R-:W-:Y:S01]  /*0cd0*/  ISETP.GE.U32.AND P2, PT, R70, UR4, PT ;  /* 0x0000000446007c0c */ /* 0x000fe2000bf46070 */
[----:B0-----:R-:W-:Y:S01]  /*0ce0*/  @!P3 IMAD R14, R9, R36, RZ ;  /* 0x00000024090eb224 */ /* 0x001fe200078e02ff */
[----:B------:R-:W-:Y:S01]  /*0cf0*/  @!P3 MOV R50, R102 ;  /* 0x000000660032b202 */ /* 0x000fe20000000f00 */
[C---:B------:R-:W-:Y:S01]  /*0d00*/  @!P1 IMAD R57, R76.reuse, R41, R16 ;  /* 0x000000294c399224 */ /* 0x040fe200078e0210 */
[----:B------:R-:W-:Y:S01]  /*0d10*/  @!P3 MOV R51, R101 ;  /* 0x000000650033b202 */ /* 0x000fe20000000f00 */
[----:B------:R-:W-:Y:S01]  /*0d20*/  @!P1 IMAD.WIDE.U32 R48, R76, R40, R48 ;  /* 0x000000284c309225 */ /* 0x000fe200078e0030 */
[----:B------:R-:W-:Y:S01]  /*0d30*/  ISETP.GE.AND.EX P2, PT, R35, UR5, PT, P2 ;  /* 0x0000000523007c0c */ /* 0x000fe2000bf46320 */
[----:B------:R-:W0:Y:S02]  /*0d40*/  @!P5 LDC.64 R40, c[0x0][0x3e0] ;  /* 0x0000f800ff28db82 */ /* 0x000e240000000a00 */
[C---:B------:R-:W-:Y:S01]  /*0d50*/  @!P3 IMAD R55, R92.reuse, R37, R14 ;  /* 0x000000255c37b224 */ /* 0x040fe200078e020e */
[----:B------:R-:W-:Y:S01]  /*0d60*/  @!P1 IADD3 R14, PT, PT, R49, R57, RZ ;  /* 0x00000039310e9210 */ /* 0x000fe20007ffe0ff */
[----:B------:R-:W-:Y:S01]  /*0d70*/  @!P3 IMAD.WIDE.U32 R36, R92, R36, R50 ;  /* 0x000000245c24b225 */ /* 0x000fe200078e0032 */
[----:B-1----:R-:W-:-:S02]  /*0d80*/  @!P1 LEA R38, P6, R48, R38, 0x1 ;  /* 0x0000002630269211 */ /* 0x002fc400078c08ff */
[----:B------:R-:W-:Y:S02]  /*0d90*/  @!P4 MOV R49, R101 ;  /* 0x000000650031c202 */ /* 0x000fe40000000f00 */
[----:B------:R-:W-:Y:S01]  /*0da0*/  @!P1 LEA.HI.X R39, R48, R39, R14, 0x1, P6 ;  /* 0x0000002730279211 */ /* 0x000fe200030f0c0e */
[----:B------:R-:W-:Y:S01]  /*0db0*/  @!P4 IMAD R16, R31, R44, RZ ;  /* 0x0000002c1f10c224 */ /* 0x000fe200078e02ff */
[----:B------:R-:W-:Y:S01]  /*0dc0*/  @!P4 MOV R48, R102 ;  /* 0x000000660030c202 */ /* 0x000fe20000000f00 */
[----:B--2---:R-:W1:Y:S01]  /*0dd0*/  @!P2 LDC.64 R52, c[0x0][0x390] ;  /* 0x0000e400ff34ab82 */ /* 0x004e620000000a00 */
[----:B------:R-:W-:Y:S02]  /*0de0*/  @!P3 IADD3 R14, PT, PT, R37, R55, RZ ;  /* 0x00000037250eb210 */ /* 0x000fe40007ffe0ff */
[----:B------:R-:W-:Y:S01]  /*0df0*/  @!P3 LEA R46, P6, R36, R46, 0x1 ;  /* 0x0000002e242eb211 */ /* 0x000fe200078c08ff */
[C---:B------:R-:W-:Y:S02]  /*0e00*/  @!P4 IMAD R51, R74.reuse, R45, R16 ;  /* 0x0000002d4a33c224 */ /* 0x040fe400078e0210 */
[----:B------:R-:W-:Y:S01]  /*0e10*/  @!P4 IMAD.WIDE.U32 R48, R74, R44, R48 ;  /* 0x0000002c4a30c225 */ /* 0x000fe200078e0030 */
[----:B------:R-:W-:Y:S01]  /*0e20*/  @!P3 LEA.HI.X R47, R36, R47, R14, 0x1, P6 ;  /* 0x0000002f242fb211 */ /* 0x000fe200030f0c0e */
[----:B------:R-:W2:Y:S01]  /*0e30*/  @!P5 LDC.64 R44, c[0x0][0x390] ;  /* 0x0000e400ff2cdb82 */ /* 0x000ea20000000a00 */
[----:B------:R-:W-:-:S07]  /*0e40*/  MOV R85, RZ ;  /* 0x000000ff00557202 */ /* 0x000fce0000000f00 */
[----:B------:R-:W1:Y:S01]  /*0e50*/  @!P2 LDC.64 R36, c[0x0][0x3e0] ;  /* 0x0000f800ff24ab82 */ /* 0x000e620000000a00 */
[----:B------:R-:W-:Y:S01]  /*0e60*/  @!P4 IADD3 R14, PT, PT, R49, R51, RZ ;  /* 0x00000033310ec210 */ /* 0x000fe20007ffe0ff */
[----:B------:R0:W5:Y:S01]  /*0e70*/  @!P1 LDG.E R85, desc[UR6][R38.64] ;  /* 0x0000000626559981 */ /* 0x000162000c1e1900 */
[----:B------:R-:W-:Y:S02]  /*0e80*/  @!P4 LEA R42, P6, R48, R42, 0x1 ;  /* 0x0000002a302ac211 */ /* 0x000fe400078c08ff */
[----:B------:R-:W-:Y:S02]  /*0e90*/  ISETP.GE.U32.AND P1, PT, R10, UR4, PT ;  /* 0x000000040a007c0c */ /* 0x000fe4000bf26070 */
[----:B------:R-:W-:Y:S02]  /*0ea0*/  MOV R87, RZ ;  /* 0x000000ff00577202 */ /* 0x000fe40000000f00 */
[----:B------:R-:W-:Y:S02]  /*0eb0*/  @!P4 LEA.HI.X R43, R48, R43, R14, 0x1, P6 ;  /* 0x0000002b302bc211 */ /* 0x000fe400030f0c0e */
[----:B------:R-:W-:Y:S01]  /*0ec0*/  ISETP.GE.AND.EX P1, PT, R61, UR5, PT, P1 ;  /* 0x000000053d007c0c */ /* 0x000fe2000bf26310 */
[----:B0-----:R-:W-:Y:S01]  /*0ed0*/  @!P5 IMAD R16, R33, R40, RZ ;  /* 0x000000282110d224 */ /* 0x001fe200078e02ff */
[----:B------:R-:W-:Y:S01]  /*0ee0*/  ISETP.GE.U32.AND P6, PT, R11, UR4, PT ;  /* 0x000000040b007c0c */ /* 0x000fe2000bfc6070 */
[----:B------:R0:W5:Y:S01]  /*0ef0*/  @!P4 LDG.E R87, desc[UR6][R42.64] ;  /* 0x000000062a57c981 */ /* 0x000162000c1e1900 */
[----:B------:R-:W-:-:S02]  /*0f00*/  MOV R69, RZ ;  /* 0x000000ff00457202 */ /* 0x000fc40000000f00 */
[----:B------:R-:W-:Y:S02]  /*0f10*/  @!P5 MOV R38, R102 ;  /* 0x000000660026d202 */ /* 0x000fe40000000f00 */
[----:B------:R-:W-:Y:S01]  /*0f20*/  @!P5 MOV R39, R101 ;  /* 0x000000650027d202 */ /* 0x000fe20000000f00 */
[C---:B------:R-:W-:Y:S01]  /*0f30*/  @!P5 IMAD R49, R72.reuse, R41, R16 ;  /* 0x000000294831d224 */ /* 0x040fe200078e0210 */
[----:B------:R-:W-:Y:S01]  /*0f40*/  ISETP.GE.AND.EX P4, PT, R63, UR5, PT, P6 ;  /* 0x000000053f007c0c */ /* 0x000fe2000bf86360 */
[----:B------:R2:W3:Y:S01]  /*0f50*/  @!P3 LDG.E R69, desc[UR6][R46.64] ;  /* 0x000000062e45b981 */ /* 0x0004e2000c1e1900 */
[----:B------:R-:W-:Y:S01]  /*0f60*/  @!P5 IMAD.WIDE.U32 R40, R72, R40, R38 ;  /* 0x000000284828d225 */ /* 0x000fe200078e0026 */
[----:B------:R-:W-:Y:S01]  /*0f70*/  @!P2 MOV R38, R102 ;  /* 0x000000660026a202 */ /* 0x000fe20000000f00 */
[----:B0-----:R-:W0:Y:S01]  /*0f80*/  @!P1 LDC.64 R42, c[0x0][0x390] ;  /* 0x0000e400ff2a9b82 */ /* 0x001e220000000a00 */
[----:B------:R-:W-:Y:S01]  /*0f90*/  @!P2 MOV R39, R101 ;  /* 0x000000650027a202 */ /* 0x000fe20000000f00 */
[----:B-1----:R-:W-:Y:S01]  /*0fa0*/  @!P2 IMAD R16, R35, R36, RZ ;  /* 0x000000242310a224 */ /* 0x002fe200078e02ff */
[----:B------:R-:W-:-:S02]  /*0fb0*/  @!P5 IADD3 R14, PT, PT, R41, R49, RZ ;  /* 0x00000031290ed210 */ /* 0x000fc40007ffe0ff */
[----:B--2---:R-:W-:-:S03]  /*0fc0*/  @!P5 LEA R44, P6, R40, R44, 0x1 ;  /* 0x0000002c282cd211 */ /* 0x004fc600078c08ff */
[----:B------:R-:W1:Y:S01]  /*0fd0*/  @!P1 LDC.64 R48, c[0x0][0x3e0] ;  /* 0x0000f800ff309b82 */ /* 0x000e620000000a00 */
[----:B------:R-:W-:Y:S01]  /*0fe0*/  MOV R89, RZ ;  /* 0x000000ff00597202 */ /* 0x000fe20000000f00 */
[----:B------:R-:W-:Y:S01]  /*0ff0*/  @!P2 IMAD R41, R70, R37, R16 ;  /* 0x000000254629a224 */ /* 0x000fe200078e0210 */
[----:B------:R-:W-:Y:S01]  /*1000*/  @!P5 LEA.HI.X R45, R40, R45, R14, 0x1, P6 ;  /* 0x0000002d282dd211 */ /* 0x000fe200030f0c0e */
[----:B------:R-:W-:-:S04]  /*1010*/  @!P2 IMAD.WIDE.U32 R36, R70, R36, R38 ;  /* 0x000000244624a225 */ /* 0x000fc800078e0026 */
[----:B------:R-:W2:Y:S01]  /*1020*/  @!P4 LDC.64 R46, c[0x0][0x3e0] ;  /* 0x0000f800ff2ecb82 */ /* 0x000ea20000000a00 */
[----:B------:R0:W5:Y:S01]  /*1030*/  @!P5 LDG.E R89, desc[UR6][R44.64] ;  /* 0x000000062c59d981 */ /* 0x000162000c1e1900 */
[----:B------:R-:W-:Y:S02]  /*1040*/  ISETP.GE.U32.AND P5, PT, R12, UR4, PT ;  /* 0x000000040c007c0c */ /* 0x000fe4000bfa6070 */
[----:B------:R-:W-:Y:S02]  /*1050*/  @!P2 IADD3 R14, PT, PT, R37, R41, RZ ;  /* 0x00000029250ea210 */ /* 0x000fe40007ffe0ff */
[C---:B------:R-:W-:Y:S02]  /*1060*/  @!P2 LEA R52, P6, R36.reuse, R52, 0x1 ;  /* 0x000000342434a211 */ /* 0x040fe400078c08ff */
[----:B------:R-:W-:Y:S02]  /*1070*/  ISETP.GE.AND.EX P5, PT, R65, UR5, PT, P5 ;  /* 0x0000000541007c0c */ /* 0x000fe4000bfa6350 */
[----:B------:R-:W-:-:S02]  /*1080*/  @!P2 LEA.HI.X R53, R36, R53, R14, 0x1, P6 ;  /* 0x000000352435a211 */ /* 0x000fc400030f0c0e */
[----:B------:R-:W-:Y:S01]  /*1090*/  ISETP.GE.U32.AND P6, PT, R13, UR4, PT ;  /* 0x000000040d007c0c */ /* 0x000fe2000bfc6070 */
[----:B------:R-:W4:Y:S03]  /*10a0*/  @!P4 LDC.64 R36, c[0x0][0x390] ;  /* 0x0000e400ff24cb82 */ /* 0x000f260000000a00 */
[----:B------:R-:W-:Y:S01]  /*10b0*/  ISETP.GE.AND.EX P6, PT, R67, UR5, PT, P6 ;  /* 0x0000000543007c0c */ /* 0x000fe2000bfc6360 */
[----:B-1----:R-:W-:Y:S01]  /*10c0*/  @!P1 IMAD R14, R61, R48, RZ ;  /* 0x000000303d0e9224 */ /* 0x002fe200078e02ff */
[----:B0-----:R-:W-:Y:S02]  /*10d0*/  @!P1 MOV R44, R102 ;  /* 0x00000066002c9202 */ /* 0x001fe40000000f00 */
[----:B------:R-:W-:Y:S01]  /*10e0*/  @!P1 MOV R45, R101 ;  /* 0x00000065002d9202 */ /* 0x000fe20000000f00 */
[----:B------:R-:W0:Y:S01]  /*10f0*/  @!P5 LDC.64 R38, c[0x0][0x3e0] ;  /* 0x0000f800ff26db82 */ /* 0x000e220000000a00 */
[----:B------:R-:W-:-:S02]  /*1100*/  @!P1 IMAD R51, R10, R49, R14 ;  /* 0x000000310a339224 */ /* 0x000fc400078e020e */
[----:B--2---:R-:W-:Y:S02]  /*1110*/  @!P4 IMAD R14, R63, R46, RZ ;  /* 0x0000002e3f0ec224 */ /* 0x004fe400078e02ff */
[----:B------:R-:W-:Y:S01]  /*1120*/  @!P1 IMAD.WIDE.U32 R48, R10, R48, R44 ;  /* 0x000000300a309225 */ /* 0x000fe200078e002c */
[----:B------:R-:W-:Y:S02]  /*1130*/  MOV R91, RZ ;  /* 0x000000ff005b7202 */ /* 0x000fe40000000f00 */
[----:B------:R-:W1:Y:S01]  /*1140*/  @!P6 LDC.64 R40, c[0x0][0x3e0] ;  /* 0x0000f800ff28eb82 */ /* 0x000e620000000a00 */
[----:B------:R-:W-:Y:S01]  /*1150*/  @!P4 IMAD R55, R11, R47, R14 ;  /* 0x0000002f0b37c224 */ /* 0x000fe200078e020e */
[----:B------:R-:W-:Y:S02]  /*1160*/  @!P1 IADD3 R14, PT, PT, R49, R51, RZ ;  /* 0x00000033310e9210 */ /* 0x000fe40007ffe0ff */
[----:B------:R-:W-:Y:S01]  /*1170*/  @!P4 MOV R50, R102 ;  /* 0x000000660032c202 */ /* 0x000fe20000000f00 */
[----:B------:R-:W2:Y:S01]  /*1180*/  @!P2 LDG.E R91, desc[UR6][R52.64] ;  /* 0x00000006345ba981 */ /* 0x000ea2000c1e1900 */
[----:B------:R-:W-:-:S02]  /*1190*/  @!P4 MOV R51, R101 ;  /* 0x000000650033c202 */ /* 0x000fc40000000f00 */
[----:B------:R-:W1:Y:S01]  /*11a0*/  @!P5 LDC.64 R44, c[0x0][0x390] ;  /* 0x0000e400ff2cdb82 */ /* 0x000e620000000a00 */
[----:B------:R-:W-:Y:S01]  /*11b0*/  @!P1 LEA R42, P2, R48, R42, 0x1 ;  /* 0x0000002a302a9211 */ /* 0x000fe200078408ff */
[----:B------:R-:W-:Y:S01]  /*11c0*/  @!P4 IMAD.WIDE.U32 R50, R11, R46, R50 ;  /* 0x0000002e0b32c225 */ /* 0x000fe200078e0032 */
[----:B------:R-:W-:-:S05]  /*11d0*/  MOV R93, RZ ;  /* 0x000000ff005d7202 */ /* 0x000fca0000000f00 */
[----:B------:R-:W1:Y:S01]  /*11e0*/  @!P6 LDC.64 R46, c[0x0][0x390] ;  /* 0x0000e400ff2eeb82 */ /* 0x000e620000000a00 */
[----:B------:R-:W-:Y:S02]  /*11f0*/  @!P1 LEA.HI.X R43, R48, R43, R14, 0x1, P2 ;  /* 0x0000002b302b9211 */ /* 0x000fe400010f0c0e */
[----:B------:R-:W-:Y:S02]  /*1200*/  @!P4 IADD3 R14, PT, PT, R51, R55, RZ ;  /* 0x00000037330ec210 */ /* 0x000fe40007ffe0ff */
[C---:B----4-:R-:W-:Y:S01]  /*1210*/  @!P4 LEA R36, P2, R50.reuse, R36, 0x1 ;  /* 0x000000243224c211 */ /* 0x050fe200078408ff */
[----:B------:R4:W2:Y:S01]  /*1220*/  @!P1 LDG.E R93, desc[UR6][R42.64] ;  /* 0x000000062a5d9981 */ /* 0x0008a2000c1e1900 */
[----:B------:R-:W-:Y:S01]  /*1230*/  MOV R95, RZ ;  /* 0x000000ff005f7202 */ /* 0x000fe20000000f00 */
[----:B0-----:R-:W-:Y:S01]  /*1240*/  @!P5 IMAD R16, R65, R38, RZ ;  /* 0x000000264110d224 */ /* 0x001fe200078e02ff */
[----:B------:R-:W-:Y:S01]  /*1250*/  @!P4 LEA.HI.X R37, R50, R37, R14, 0x1, P2 ;  /* 0x000000253225c211 */ /* 0x000fe200010f0c0e */
[----:B-1----:R-:W-:-:S02]  /*1260*/  @!P6 IMAD R14, R67, R40, RZ ;  /* 0x00000028430ee224 */ /* 0x002fc400078e02ff */
[C---:B------:R-:W-:Y:S02]  /*1270*/  @!P5 IMAD R49, R12.reuse, R39, R16 ;  /* 0x000000270c31d224 */ /* 0x040fe400078e0210 */
[----:B------:R0:W2:Y:S01]  /*1280*/  @!P4 LDG.E R95, desc[UR6][R36.64] ;  /* 0x00000006245fc981 */ /* 0x0000a2000c1e1900 */
[----:B----4-:R-:W-:Y:S02]  /*1290*/  @!P5 MOV R42, R102 ;  /* 0x00000066002ad202 */ /* 0x010fe40000000f00 */
[----:B------:R-:W-:Y:S01]  /*12a0*/  @!P5 MOV R43, R101 ;  /* 0x00000065002bd202 */ /* 0x000fe20000000f00 */
[----:B------:R-:W-:Y:S02]  /*12b0*/  @!P6 IMAD R51, R13, R41, R14 ;  /* 0x000000290d33e224 */ /* 0x000fe400078e020e */
[----:B------:R-:W-:Y:S01]  /*12c0*/  @!P5 IMAD.WIDE.U32 R38, R12, R38, R42 ;  /* 0x000000260c26d225 */ /* 0x000fe200078e002a */
[----:B0-----:R-:W-:Y:S02]  /*12d0*/  @!P6 MOV R36, R102 ;  /* 0x000000660024e202 */ /* 0x001fe40000000f00 */
[----:B------:R-:W-:-:S02]  /*12e0*/  @!P6 MOV R37, R101 ;  /* 0x000000650025e202 */ /* 0x000fc40000000f00 */
[----:B------:R-:W-:Y:S02]  /*12f0*/  @!P5 IADD3 R14, PT, PT, R39, R49, RZ ;  /* 0x00000031270ed210 */ /* 0x000fe40007ffe0ff */
[C---:B------:R-:W-:Y:S01]  /*1300*/  @!P5 LEA R44, P1, R38.reuse, R44, 0x1 ;  /* 0x0000002c262cd211 */ /* 0x040fe200078208ff */
[----:B------:R-:W-:Y:S01]  /*1310*/  @!P6 IMAD.WIDE.U32 R40, R13, R40, R36 ;  /* 0x000000280d28e225 */ /* 0x000fe200078e0024 */
[----:B------:R-:W-:Y:S02]  /*1320*/  MOV R97, RZ ;  /* 0x000000ff00617202 */ /* 0x000fe40000000f00 */
[----:B------:R-:W-:Y:S02]  /*1330*/  @!P5 LEA.HI.X R45, R38, R45, R14, 0x1, P1 ;  /* 0x0000002d262dd211 */ /* 0x000fe400008f0c0e */
[----:B------:R-:W-:Y:S02]  /*1340*/  @!P6 IADD3 R14, PT, PT, R41, R51, RZ ;  /* 0x00000033290ee210 */ /* 0x000fe40007ffe0ff */
[----:B------:R-:W-:Y:S01]  /*1350*/  @!P6 LEA R46, P1, R40, R46, 0x1 ;  /* 0x0000002e282ee211 */ /* 0x000fe200078208ff */
[----:B------:R-:W4:Y:S01]  /*1360*/  @!P5 LDG.E R97, desc[UR6][R44.64] ;  /* 0x000000062c61d981 */ /* 0x000f22000c1e1900 */
[----:B------:R-:W-:-:S02]  /*1370*/  MOV R99, RZ ;  /* 0x000000ff00637202 */ /* 0x000fc40000000f00 */
[----:B------:R-:W-:-:S05]  /*1380*/  @!P6 LEA.HI.X R47, R40, R47, R14, 0x1, P1 ;  /* 0x0000002f282fe211 */ /* 0x000fca00008f0c0e */
[----:B------:R-:W4:Y:S01]  /*1390*/  @!P6 LDG.E R99, desc[UR6][R46.64] ;  /* 0x000000062e63e981 */ /* 0x000f22000c1e1900 */
[--C-:B------:R-:W-:Y:S02]  /*13a0*/  HADD2.F32 R16, -RZ, R71.reuse.H0_H0 ;  /* 0x20000047ff107230 */ /* 0x100fe40000004100 */
[----:B------:R-:W-:-:S05]  /*13b0*/  HADD2.F32 R71, -RZ, R71.H1_H1 ;  /* 0x30000047ff477230 */ /* 0x000fca0000004100 */
[C---:B------:R-:W-:Y:S01]  /*13c0*/  FADD.FTZ R39, R16.reuse, R71 ;  /* 0x0000004710277221 */ /* 0x040fe20000010000 */
[----:B------:R-:W-:Y:S01]  /*13d0*/  FMUL.FTZ R41, R71, R71 ;  /* 0x0000004747297220 */ /* 0x000fe20000410000 */
[--C-:B------:R-:W-:Y:S02]  /*13e0*/  HADD2.F32 R18, -RZ, R73.reuse.H0_H0 ;  /* 0x20000049ff127230 */ /* 0x100fe40000004100 */
[----:B------:R-:W-:Y:S02]  /*13f0*/  HADD2.F32 R73, -RZ, R73.H1_H1 ;  /* 0x30000049ff497230 */ /* 0x000fe40000004100 */
[----:B------:R-:W-:-:S03]  /*1400*/  FFMA.FTZ R22, R16, R16, R41 ;  /* 0x0000001010167223 */ /* 0x000fc60000010029 */
[----:B------:R-:W-:Y:S01]  /*1410*/  FADD.FTZ R24, R18, R73 ;  /* 0x0000004912187221 */ /* 0x000fe20000010000 */
[----:B------:R-:W-:-:S04]  /*1420*/  FMUL.FTZ R41, R73, R73 ;  /* 0x0000004949297220 */ /* 0x000fc80000410000 */
[----:B------:R-:W-:Y:S01]  /*1430*/  FFMA.FTZ R26, R18, R18, R41 ;  /* 0x00000012121a7223 */ /* 0x000fe20000010029 */
[----:B------:R-:W-:Y:S01]  /*1440*/  ISETP.GT.AND P1, PT, R4, 0x1e, PT ;  /* 0x0000001e0400780c */ /* 0x000fe20003f24270 */
[--C-:B---3--:R-:W-:Y:S02]  /*1450*/  HADD2.F32 R14, -RZ, R69.reuse.H0_H0 ;  /* 0x20000045ff0e7230 */ /* 0x108fe40000004100 */
[----:B------:R-:W-:-:S05]  /*1460*/  HADD2.F32 R69, -RZ, R69.H1_H1 ;  /* 0x30000045ff457230 */ /* 0x000fca0000004100 */
[----:B------:R-:W-:Y:S01]  /*1470*/  FADD.FTZ R20, R14, R69 ;  /* 0x000000450e147221 */ /* 0x000fe20000010000 */
[----:B------:R-:W-:-:S03]  /*1480*/  FMUL.FTZ R37, R69, R69 ;  /* 0x0000004545257220 */ /* 0x000fc60000410000 */
[----:B------:R-:W-:Y:S01]  /*1490*/  FADD.FTZ R20, RZ, R20 ;  /* 0x00000014ff147221 */ /* 0x000fe20000010000 */
[----:B------:R-:W-:-:S03]  /*14a0*/  FFMA.FTZ R37, R14, R14, R37 ;  /* 0x0000000e0e257223 */ /* 0x000fc60000010025 */
[----:B------:R-:W-:Y:S01]  /*14b0*/  FADD.FTZ R39, R20, R39 ;  /* 0x0000002714277221 */ /* 0x000fe20000010000 */
[--C-:B------:R-:W-:Y:S02]  /*14c0*/  HADD2.F32 R20, -RZ, R75.reuse.H0_H0 ;  /* 0x2000004bff147230 */ /* 0x100fe40000004100 */
[----:B------:R-:W-:Y:S01]  /*14d0*/  FADD.FTZ R37, RZ, R37 ;  /* 0x00000025ff257221 */ /* 0x000fe20000010000 */
[----:B------:R-:W-:Y:S02]  /*14e0*/  HADD2.F32 R75, -RZ, R75.H1_H1 ;  /* 0x3000004bff4b7230 */ /* 0x000fe40000004100 */
[----:B------:R-:W-:Y:S01]  /*14f0*/  FADD.FTZ R24, R39, R24 ;  /* 0x0000001827187221 */ /* 0x000fe20000010000 */
[----:B------:R-:W-:Y:S01]  /*1500*/  FADD.FTZ R37, R37, R22 ;  /* 0x0000001625257221 */ /* 0x000fe20000010000 */
[--C-:B------:R-:W-:Y:S02]  /*1510*/  HADD2.F32 R22, -RZ, R77.reuse.H0_H0 ;  /* 0x2000004dff167230 */ /* 0x100fe40000004100 */
[----:B------:R-:W-:Y:S01]  /*1520*/  FADD.FTZ R39, R20, R75 ;  /* 0x0000004b14277221 */ /* 0x000fe20000010000 */
[----:B------:R-:W-:-:S02]  /*1530*/  HADD2.F32 R77, -RZ, R77.H1_H1 ;  /* 0x3000004dff4d7230 */ /* 0x000fc40000004100 */
[----:B------:R-:W-:Y:S01]  /*1540*/  FMUL.FTZ R41, R75, R75 ;  /* 0x0000004b4b297220 */ /* 0x000fe20000410000 */
[----:B------:R-:W-:Y:S01]  /*1550*/  FADD.FTZ R26, R37, R26 ;  /* 0x0000001a251a7221 */ /* 0x000fe20000010000 */
[----:B------:R-:W-:Y:S01]  /*1560*/  FADD.FTZ R39, R24, R39 ;  /* 0x0000002718277221 */ /* 0x000fe20000010000 */
[--C-:B------:R-:W-:Y:S02]  /*1570*/  HADD2.F32 R24, -RZ, R79.reuse.H0_H0 ;  /* 0x2000004fff187230 */ /* 0x100fe40000004100 */
[----:B------:R-:W-:Y:S01]  /*1580*/  FFMA.FTZ R41, R20, R20, R41 ;  /* 0x0000001414297223 */ /* 0x000fe20000010029 */
[----:B------:R-:W-:Y:S02]  /*1590*/  HADD2.F32 R79, -RZ, R79.H1_H1 ;  /* 0x3000004fff4f7230 */ /* 0x000fe40000004100 */
[----:B------:R-:W-:Y:S01]  /*15a0*/  FMUL.FTZ R37, R77, R77 ;  /* 0x0000004d4d257220 */ /* 0x000fe20000410000 */
[----:B------:R-:W-:Y:S01]  /*15b0*/  FADD.FTZ R28, R22, R77 ;  /* 0x0000004d161c7221 */ /* 0x000fe20000010000 */
[----:B------:R-:W-:Y:S01]  /*15c0*/  FADD.FTZ R41, R26, R41 ;  /* 0x000000291a297221 */ /* 0x000fe20000010000 */
[----:B------:R-:W-:-:S02]  /*15d0*/  HADD2.F32 R26, -RZ, R81.H0_H0 ;  /* 0x20000051ff1a7230 */ /* 0x000fc40000004100 */
[----:B------:R-:W-:Y:S01]  /*15e0*/  FFMA.FTZ R30, R22, R22, R37 ;  /* 0x00000016161e7223 */ /* 0x000fe20000010025 */
[----:B------:R-:W-:Y:S01]  /*15f0*/  FADD.FTZ R28, R39, R28 ;  /* 0x0000001c271c7221 */ /* 0x000fe20000010000 */
[----:B------:R-:W-:Y:S01]  /*1600*/  FADD.FTZ R37, R24, R79 ;  /* 0x0000004f18257221 */ /* 0x000fe20000010000 */
[----:B------:R-:W-:Y:S02]  /*1610*/  HADD2.F32 R81, -RZ, R81.H1_H1 ;  /* 0x30000051ff517230 */ /* 0x000fe40000004100 */
[----:B------:R-:W-:Y:S01]  /*1620*/  FMUL.FTZ R39, R79, R79 ;  /* 0x0000004f4f277220 */ /* 0x000fe20000410000 */
[----:B------:R-:W-:Y:S01]  /*1630*/  FADD.FTZ R37, R28, R37 ;  /* 0x000000251c257221 */ /* 0x000fe20000010000 */
[--C-:B-----5:R-:W-:Y:S02]  /*1640*/  HADD2.F32 R28, -RZ, R83.reuse.H0_H0 ;  /* 0x20000053ff1c7230 */ /* 0x120fe40000004100 */
[----:B------:R-:W-:Y:S01]  /*1650*/  FADD.FTZ R30, R41, R30 ;  /* 0x0000001e291e7221 */ /* 0x000fe20000010000 */
[----:B------:R-:W-:Y:S01]  /*1660*/  FFMA.FTZ R39, R24, R24, R39 ;  /* 0x0000001818277223 */ /* 0x000fe20000010027 */
[----:B------:R-:W-:Y:S01]  /*1670*/  FADD.FTZ R32, R26, R81 ;  /* 0x000000511a207221 */ /* 0x000fe20000010000 */
[----:B------:R-:W-:-:S02]  /*1680*/  HADD2.F32 R83, -RZ, R83.H1_H1 ;  /* 0x30000053ff537230 */ /* 0x000fc40000004100 */
[----:B------:R-:W-:Y:S01]  /*1690*/  FMUL.FTZ R41, R81, R81 ;  /* 0x0000005151297220 */ /* 0x000fe20000410000 */
[----:B------:R-:W-:Y:S01]  /*16a0*/  FADD.FTZ R39, R30, R39 ;  /* 0x000000271e277221 */ /* 0x000fe20000010000 */
[----:B------:R-:W-:Y:S01]  /*16b0*/  FADD.FTZ R32, R37, R32 ;  /* 0x0000002025207221 */ /* 0x000fe20000010000 */
[--C-:B------:R-:W-:Y:S02]  /*16c0*/  HADD2.F32 R30, -RZ, R85.reuse.H0_H0 ;  /* 0x20000055ff1e7230 */ /* 0x100fe40000004100 */
[----:B------:R-:W-:Y:S01]  /*16d0*/  FADD.FTZ R37, R28, R83 ;  /* 0x000000531c257221 */ /* 0x000fe20000010000 */
[----:B------:R-:W-:Y:S01]  /*16e0*/  FFMA.FTZ R34, R26, R26, R41 ;  /* 0x0000001a1a227223 */ /* 0x000fe20000010029 */
[----:B------:R-:W-:Y:S02]  /*16f0*/  HADD2.F32 R85, -RZ, R85.H1_H1 ;  /* 0x30000055ff557230 */ /* 0x000fe40000004100 */
[----:B------:R-:W-:Y:S01]  /*1700*/  FMUL.FTZ R41, R83, R83 ;  /* 0x0000005353297220 */ /* 0x000fe20000410000 */
[----:B------:R-:W-:Y:S01]  /*1710*/  FADD.FTZ R37, R32, R37 ;  /* 0x0000002520257221 */ /* 0x000fe20000010000 */
[----:B------:R-:W-:Y:S01]  /*1720*/  FADD.FTZ R34, R39, R34 ;  /* 0x0000002227227221 */ /* 0x000fe20000010000 */
[----:B------:R-:W-:-:S02]  /*1730*/  HADD2.F32 R32, -RZ, R87.H0_H0 ;  /* 0x20000057ff207230 */ /* 0x000fc40000004100 */
[----:B------:R-:W-:Y:S01]  /*1740*/  FFMA.FTZ R41, R28, R28, R41 ;  /* 0x0000001c1c297223 */ /* 0x000fe20000010029 */
[----:B------:R-:W-:Y:S01]  /*1750*/  FMUL.FTZ R39, R85, R85 ;  /* 0x0000005555277220 */ /* 0x000fe20000410000 */
[----:B------:R-:W-:Y:S02]  /*1760*/  HADD2.F32 R87, -RZ, R87.H1_H1 ;  /* 0x30000057ff577230 */ /* 0x000fe40000004100 */
[----:B------:R-:W-:Y:S01]  /*1770*/  FADD.FTZ R36, R30, R85 ;  /* 0x000000551e247221 */ /* 0x000fe20000010000 */
[----:B------:R-:W-:Y:S01]  /*1780*/  FADD.FTZ R41, R34, R41 ;  /* 0x0000002922297221 */ /* 0x000fe20000010000 */
[----:B------:R-:W-:Y:S01]  /*1790*/  FFMA.FTZ R38, R30, R30, R39 ;  /* 0x0000001e1e267223 */ /* 0x000fe20000010027 */
[--C-:B------:R-:W-:Y:S02]  /*17a0*/  HADD2.F32 R34, -RZ, R89.reuse.H1_H1 ;  /* 0x30000059ff227230 */ /* 0x100fe40000004100 */
[----:B------:R-:W-:Y:S01]  /*17b0*/  FMUL.FTZ R39, R87, R87 ;  /* 0x0000005757277220 */ /* 0x000fe20000410000 */
[----:B------:R-:W-:Y:S01]  /*17c0*/  FADD.FTZ R36, R37, R36 ;  /* 0x0000002425247221 */ /* 0x000fe20000010000 */
[----:B------:R-:W-:Y:S01]  /*17d0*/  FADD.FTZ R37, R32, R87 ;  /* 0x0000005720257221 */ /* 0x000fe20000010000 */
[----:B------:R-:W-:Y:S01]  /*17e0*/  FADD.FTZ R38, R41, R38 ;  /* 0x0000002629267221 */ /* 0x000fe20000010000 */
[----:B------:R-:W-:-:S02]  /*17f0*/  HADD2.F32 R89, -RZ, R89.H0_H0 ;  /* 0x20000059ff597230 */ /* 0x000fc40000004100 */
[----:B------:R-:W-:Y:S01]  /*1800*/  FFMA.FTZ R39, R32, R32, R39 ;  /* 0x0000002020277223 */ /* 0x000fe20000010027 */
[----:B------:R-:W-:Y:S01]  /*1810*/  FMUL.FTZ R40, R34, R34 ;  /* 0x0000002222287220 */ /* 0x000fe20000410000 */
[--C-:B--2---:R-:W-:Y:S02]  /*1820*/  HADD2.F32 R60, -RZ, R91.reuse.H1_H1 ;  /* 0x3000005bff3c7230 */ /* 0x104fe40000004100 */
[----:B------:R-:W-:Y:S01]  /*1830*/  FADD.FTZ R36, R36, R37 ;  /* 0x0000002524247221 */ /* 0x000fe20000010000 */
[----:B------:R-:W-:Y:S01]  /*1840*/  FADD.FTZ R38, R38, R39 ;  /* 0x0000002726267221 */ /* 0x000fe20000010000 */
[C---:B------:R-:W-:Y:S01]  /*1850*/  FADD.FTZ R37, R89.reuse, R34 ;  /* 0x0000002259257221 */ /* 0x040fe20000010000 */
[----:B------:R-:W-:Y:S01]  /*1860*/  FFMA.FTZ R39, R89, R89, R40 ;  /* 0x0000005959277223 */ /* 0x000fe20000010028 */
[----:B------:R-:W-:Y:S02]  /*1870*/  HADD2.F32 R91, -RZ, R91.H0_H0 ;  /* 0x2000005bff5b7230 */ /* 0x000fe40000004100 */
[----:B------:R-:W-:Y:S01]  /*1880*/  FMUL.FTZ R40, R60, R60 ;  /* 0x0000003c3c287220 */ /* 0x000fe20000410000 */
[----:B------:R-:W-:-:S02]  /*1890*/  HADD2.F32 R62, -RZ, R93.H1_H1 ;  /* 0x3000005dff3e7230 */ /* 0x000fc40000004100 */
[----:B------:R-:W-:Y:S01]  /*18a0*/  FADD.FTZ R36, R36, R37 ;  /* 0x0000002524247221 */ /* 0x000fe20000010000 */
[----:B------:R-:W-:Y:S01]  /*18b0*/  FADD.FTZ R38, R38, R39 ;  /* 0x0000002726267221 */ /* 0x000fe20000010000 */
[C---:B------:R-:W-:Y:S01]  /*18c0*/  FADD.FTZ R37, R91.reuse, R60 ;  /* 0x0000003c5b257221 */ /* 0x040fe20000010000 */
[----:B------:R-:W-:Y:S01]  /*18d0*/  FFMA.FTZ R39, R91, R91, R40 ;  /* 0x0000005b5b277223 */ /* 0x000fe20000010028 */
[----:B------:R-:W-:Y:S02]  /*18e0*/  HADD2.F32 R93, -RZ, R93.H0_H0 ;  /* 0x2000005dff5d7230 */ /* 0x000fe40000004100 */
[----:B------:R-:W-:Y:S01]  /*18f0*/  FMUL.FTZ R40, R62, R62 ;  /* 0x0000003e3e287220 */ /* 0x000fe20000410000 */
[--C-:B------:R-:W-:Y:S02]  /*1900*/  HADD2.F32 R64, -RZ, R95.reuse.H1_H1 ;  /* 0x3000005fff407230 */ /* 0x100fe40000004100 */
[----:B------:R-:W-:Y:S01]  /*1910*/  FADD.FTZ R36, R36, R37 ;  /* 0x0000002524247221 */ /* 0x000fe20000010000 */
[----:B------:R-:W-:Y:S01]  /*1920*/  FADD.FTZ R38, R38, R39 ;  /* 0x0000002726267221 */ /* 0x000fe20000010000 */
[----:B------:R-:W-:Y:S01]  /*1930*/  FADD.FTZ R37, R93, R62 ;  /* 0x0000003e5d257221 */ /* 0x000fe20000010000 */
[----:B------:R-:W-:-:S02]  /*1940*/  HADD2.F32 R95, -RZ, R95.H0_H0 ;  /* 0x2000005fff5f7230 */ /* 0x000fc40000004100 */
[----:B------:R-:W-:Y:S01]  /*1950*/  FFMA.FTZ R39, R93, R93, R40 ;  /* 0x0000005d5d277223 */ /* 0x000fe20000010028 */
[----:B------:R-:W-:Y:S01]  /*1960*/  FMUL.FTZ R40, R64, R64 ;  /* 0x0000004040287220 */ /* 0x000fe20000410000 */
[----:B------:R-:W-:Y:S02]  /*1970*/  FADD.FTZ R36, R36, R37 ;  /* 0x0000002524247221 */ /* 0x000fe40000010000 */
[----:B------:R-:W-:Y:S01]  /*1980*/  FADD.FTZ R38, R38, R39 ;  /* 0x0000002726267221 */ /* 0x000fe20000010000 */
[C---:B------:R-:W-:Y:S01]  /*1990*/  FADD.FTZ R37, R95.reuse, R64 ;  /* 0x000000405f257221 */ /* 0x040fe20000010000 */
[----:B------:R-:W-:Y:S01]  /*19a0*/  FFMA.FTZ R39, R95, R95, R40 ;  /* 0x0000005f5f277223 */ /* 0x000fe20000010028 */
[--C-:B----4-:R-:W-:Y:S02]  /*19b0*/  HADD2.F32 R66, -RZ, R97.reuse.H1_H1 ;  /* 0x30000061ff427230 */ /* 0x110fe40000004100 */
[----:B------:R-:W-:-:S03]  /*19c0*/  HADD2.F32 R97, -RZ, R97.H0_H0 ;  /* 0x20000061ff617230 */ /* 0x000fc60000004100 */
[----:B------:R-:W-:Y:S01]  /*19d0*/  FMUL.FTZ R40, R66, R66 ;  /* 0x0000004242287220 */ /* 0x000fe20000410000 */
[--C-:B------:R-:W-:Y:S02]  /*19e0*/  HADD2.F32 R68, -RZ, R99.reuse.H1_H1 ;  /* 0x30000063ff447230 */ /* 0x100fe40000004100 */
[----:B------:R-:W-:Y:S01]  /*19f0*/  FADD.FTZ R36, R36, R37 ;  /* 0x0000002524247221 */ /* 0x000fe20000010000 */
[----:B------:R-:W-:Y:S01]  /*1a00*/  FADD.FTZ R38, R38, R39 ;  /* 0x0000002726267221 */ /* 0x000fe20000010000 */
[----:B------:R-:W-:Y:S02]  /*1a10*/  HADD2.F32 R99, -RZ, R99.H0_H0 ;  /* 0x20000063ff637230 */ /* 0x000fe40000004100 */
[C---:B------:R-:W-:Y:S01]  /*1a20*/  FADD.FTZ R37, R97.reuse, R66 ;  /* 0x0000004261257221 */ /* 0x040fe20000010000 */
[----:B------:R-:W-:Y:S01]  /*1a30*/  FFMA.FTZ R39, R97, R97, R40 ;  /* 0x0000006161277223 */ /* 0x000fe20000010028 */
[----:B------:R-:W-:Y:S02]  /*1a40*/  FMUL.FTZ R40, R68, R68 ;  /* 0x0000004444287220 */ /* 0x000fe40000410000 */
        /* <DEDUP_REMOVED lines=42> */
.L_x_2771:
[----:B------:R-:W-:Y:S05]  /*1cf0*/  BSYNC.RECONVERGENT B0 ;  /* 0x0000000000007941 */ /* 0x000fea0003800200 */
.L_x_2770:
        /* <DEDUP_REMOVED lines=46> */
.L_x_2773:
[----:B------:R-:W-:Y:S05]  /*1fe0*/  BSYNC.RECONVERGENT B0 ;  /* 0x0000000000007941 */ /* 0x000fea0003800200 */
.L_x_2772:
        /* <DEDUP_REMOVED lines=24> */
.L_x_2776:
[----:B---3--:R-:W3:Y:S04]  /*2170*/  LDG.E.STRONG.GPU R38, desc[UR6][R36.64] ;  /* 0x0000000624267981 */ /* 0x008ee8000c1ef900 */
[----:B---3--:R-:W-:Y:S01]  /*2180*/  CCTL.IVALL ;  /* 0x00000000ff00798f */ /* 0x008fe20002000000 */
[----:B------:R-:W-:Y:S05]  /*2190*/  YIELD ;  /* 0x0000000000007946 */ /* 0x000fea0003800000 */
[----:B------:R-:W-:-:S13]  /*21a0*/  ISETP.NE.AND P1, PT, R38, R45, PT ;  /* 0x0000002d2600720c */ /* 0x000fda0003f25270 */
[----:B------:R-:W-:Y:S05]  /*21b0*/  @P1 BRA `(.L_x_2776) ;  /* 0xfffffffc00ec1947 */ /* 0x000fea000383ffff */
.L_x_2775:
        /* <DEDUP_REMOVED lines=15> */
.L_x_2778:
        /* <DEDUP_REMOVED lines=60> */
.L_x_2777:
        /* <DEDUP_REMOVED lines=35> */
.L_x_2779:
        /* <DEDUP_REMOVED lines=18> */
.L_x_2780:
        /* <DEDUP_REMOVED lines=9> */
.L_x_2781:
[----:B------:R-:W-:Y:S05]  /*2a50*/  BSYNC.RECONVERGENT B0 ;  /* 0x0000000000007941 */ /* 0x000fea0003800200 */
.L_x_2774:
        /* <DEDUP_REMOVED lines=49> */
[----:B------:R-:W-:-:S04]  /*2d70*/  FMUL.FTZ R14, R69, R44 ;  /* 0x0000002c450e7220 */ /* 0x000fc80000410000 */
[----:B-----5:R-:W-:Y:S01]  /*2d80*/  FFMA.FTZ R14, R37, R14, R39 ;  /* 0x0000000e250e7223 */ /* 0x020fe20000010027 */
[----:B---3--:R-:W-:Y:S02]  /*2d90*/  IMAD R45, R9, UR10, RZ ;  /* 0x0000000a092d7c24 */ /* 0x008fe4000f8e02ff */
[----:B------:R-:W-:-:S04]  /*2da0*/  IMAD.WIDE.U32 R40, R92, UR10, R40 ;  /* 0x0000000a5c287c25 */ /* 0x000fc8000f8e0028 */
[----:B------:R-:W-:Y:S02]  /*2db0*/  IMAD R47, R92, UR11, R45 ;  /* 0x0000000b5c2f7c24 */ /* 0x000fe4000f8e022d */
[----:B------:R-:W-:Y:S01]  /*2dc0*/  FFMA.FTZ R45, R36, R43, R38 ;  /* 0x0000002b242d7223 */ /* 0x000fe20000010026 */
[----:B--2---:R-:W-:Y:S02]  /*2dd0*/  LEA R42, P1, R40, UR4, 0x1 ;  /* 0x00000004282a7c11 */ /* 0x004fe4000f8208ff */
[----:B------:R-:W-:Y:S02]  /*2de0*/  IADD3 R47, PT, PT, R41, R47, RZ ;  /* 0x0000002f292f7210 */ /* 0x000fe40007ffe0ff */
[----:B------:R-:W-:Y:S02]  /*2df0*/  F2FP.F16.F32.PACK_AB R41, R14, R45 ;  /* 0x0000002d0e29723e */ /* 0x000fe400000000ff */
[----:B------:R-:W-:-:S05]  /*2e00*/  LEA.HI.X R43, R40, UR5, R47, 0x1, P1 ;  /* 0x00000005282b7c11 */ /* 0x000fca00088f0c2f */
[----:B------:R3:W-:Y:S02]  /*2e10*/  STG.E desc[UR6][R42.64], R41 ;  /* 0x000000292a007986 */ /* 0x0007e4000c101906 */
.L_x_2785:
[----:B------:R-:W-:Y:S05]  /*2e20*/  BSYNC.RECONVERGENT B1 ;  /* 0x0000000000017941 */ /* 0x000fea0003800200 */
.L_x_2784:
        /* <DEDUP_REMOVED lines=17> */
[----:B------:R-:W-:Y:S02]  /*2f40*/  F2FP.F16.F32.PACK_AB R41, R45, R16 ;  /* 0x000000102d29723e */ /* 0x000fe400000000ff */
[----:B------:R-:W-:-:S05]  /*2f50*/  LEA.HI.X R43, R40, UR11, R47, 0x1, P1 ;  /* 0x0000000b282b7c11 */ /* 0x000fca00088f0c2f */
[----:B------:R4:W-:Y:S02]  /*2f60*/  STG.E desc[UR6][R42.64], R41 ;  /* 0x000000292a007986 */ /* 0x0009e4000c101906 */
.L_x_2787:
[----:B------:R-:W-:Y:S05]  /*2f70*/  BSYNC.RECONVERGENT B1 ;  /* 0x0000000000017941 */ /* 0x000fea0003800200 */
.L_x_2786:
        /* <DEDUP_REMOVED lines=28> */
.L_x_2789:
[----:B------:R-:W-:Y:S05]  /*3140*/  BSYNC.RECONVERGENT B1 ;  /* 0x0000000000017941 */ /* 0x000fea0003800200 */
.L_x_2788:
        /* <DEDUP_REMOVED lines=20> */
.L_x_2791:
[----:B------:R-:W-:Y:S05]  /*3290*/  BSYNC.RECONVERGENT B1 ;  /* 0x0000000000017941 */ /* 0x000fea0003800200 */
.L_x_2790:
        /* <DEDUP_REMOVED lines=20> */
.L_x_2793:
[----:B------:R-:W-:Y:S05]  /*33e0*/  BSYNC.RECONVERGENT B1 ;  /* 0x0000000000017941 */ /* 0x000fea0003800200 */
.L_x_2792:
        /* <DEDUP_REMOVED lines=20> */
.L_x_2795:
[----:B------:R-:W-:Y:S05]  /*3530*/  BSYNC.RECONVERGENT B1 ;  /* 0x0000000000017941 */ /* 0x000fea0003800200 */
.L_x_2794:
        /* <DEDUP_REMOVED lines=28> */
.L_x_2797:
[----:B------:R-:W-:Y:S05]  /*3700*/  BSYNC.RECONVERGENT B1 ;  /* 0x0000000000017941 */ /* 0x000fea0003800200 */
.L_x_2796:
        /* <DEDUP_REMOVED lines=20> */
.L_x_2799:
[----:B------:R-:W-:Y:S05]  /*3850*/  BSYNC.RECONVERGENT B1 ;  /* 0x0000000000017941 */ /* 0x000fea0003800200 */
.L_x_2798:
        /* <DEDUP_REMOVED lines=20> */
.L_x_2801:
[----:B------:R-:W-:Y:S05]  /*39a0*/  BSYNC.RECONVERGENT B1 ;  /* 0x0000000000017941 */ /* 0x000fea0003800200 */
.L_x_2800:
        /* <DEDUP_REMOVED lines=20> */
.L_x_2803:
[----:B------:R-:W-:Y:S05]  /*3af0*/  BSYNC.RECONVERGENT B1 ;  /* 0x0000000000017941 */ /* 0x000fea0003800200 */
.L_x_2802:
        /* <DEDUP_REMOVED lines=27> */
[----:B------:R-:W-:Y:S02]  /*3cb0*/  F2FP.F16.F32.PACK_AB R41, R14, R89 ;  /* 0x000000590e29723e */ /* 0x000fe400000000ff */
[----:B------:R-:W-:-:S05]  /*3cc0*/  LEA.HI.X R43, R40, UR11, R45, 0x1, P6 ;  /* 0x0000000b282b7c11 */ /* 0x000fca000b0f0c2d */
[----:B------:R0:W-:Y:S02]  /*3cd0*/  STG.E desc[UR6][R42.64], R41 ;  /* 0x000000292a007986 */ /* 0x0001e4000c101906 */
.L_x_2805:
[----:B------:R-:W-:Y:S05]  /*3ce0*/  BSYNC.RECONVERGENT B1 ;  /* 0x0000000000017941 */ /* 0x000fea0003800200 */
.L_x_2804:
        /* <DEDUP_REMOVED lines=20> */
.L_x_2807:
[----:B------:R-:W-:Y:S05]  /*3e30*/  BSYNC.RECONVERGENT B1 ;  /* 0x0000000000017941 */ /* 0x000fea0003800200 */
.L_x_2806:
        /* <DEDUP_REMOVED lines=20> */
.L_x_2809:
[----:B------:R-:W-:Y:S05]  /*3f80*/  BSYNC.RECONVERGENT B1 ;  /* 0x0000000000017941 */ /* 0x000fea0003800200 */
.L_x_2808:
        /* <DEDUP_REMOVED lines=20> */
.L_x_2811:
[----:B------:R-:W-:Y:S05]  /*40d0*/  BSYNC.RECONVERGENT B1 ;  /* 0x0000000000017941 */ /* 0x000fea0003800200 */
.L_x_2810:
        /* <DEDUP_REMOVED lines=20> */
.L_x_2813:
[----:B------:R-:W-:Y:S05]  /*4220*/  BSYNC.RECONVERGENT B1 ;  /* 0x0000000000017941 */ /* 0x000fea0003800200 */
.L_x_2812:
        /* <DEDUP_REMOVED lines=10> */
[----:B------:R-:W-:Y:S01]  /*42d0*/  F2FP.F16.F32.PACK_AB R39, R44, R99 ;  /* 0x000000632c27723e */ /* 0x000fe200000000ff */
        /* <DEDUP_REMOVED lines=8> */
.L_x_2783:
[----:B------:R-:W3:Y:S01]  /*4360*/  LDCU.64 UR10, c[0x0][0x3e8] ;  /* 0x00007d00ff0a77ac */ /* 0x000ee20008000a00 */
[----:B------:R-:W-:Y:S01]  /*4370*/  BSSY.RECONVERGENT B1, `(.L_x_2815) ;  /* 0x0000022000017945 */ /* 0x000fe20003800200 */
[----:B---3--:R-:W-:Y:S02]  /*4380*/  ISETP.GE.U32.AND P4, PT, R90, UR10, PT ;  /* 0x0000000a5a007c0c */ /* 0x008fe4000bf86070 */
[----:B------:R-:W-:Y:S02]  /*4390*/  ISETP.GE.U32.AND P1, PT, R88, UR10, PT ;  /* 0x0000000a58007c0c */ /* 0x000fe4000bf26070 */
[----:B------:R-:W-:Y:S02]  /*43a0*/  ISETP.GE.U32.AND P2, PT, R86, UR10, PT ;  /* 0x0000000a56007c0c */ /* 0x000fe4000bf46070 */
[----:B------:R-:W-:Y:S01]  /*43b0*/  ISETP.GE.AND.EX P4, PT, R15, UR11, PT, P4 ;  /* 0x0000000b0f007c0c */ /* 0x000fe2000bf86340 */
[----:B------:R-:W-:-:S12]  /*43c0*/  @P3 BRA `(.L_x_2816) ;  /* 0x0000000000703947 */ /* 0x000fd80003800000 */
[--C-:B0-----:R-:W-:Y:S01]  /*43d0*/  FADD.FTZ R41, R14, -R50.reuse ;  /* 0x800000320e297221 */ /* 0x101fe20000010000 */
        /* <DEDUP_REMOVED lines=25> */
[----:B------:R-:W-:-:S05]  /*4570*/  F2FP.F16.F32.PACK_AB R47, R47, R14 ;  /* 0x0000000e2f2f723e */ /* 0x000fca00000000ff */
[----:B------:R3:W-:Y:S02]  /*4580*/  STG.E desc[UR6][R40.64], R47 ;  /* 0x0000002f28007986 */ /* 0x0007e4000c101906 */
.L_x_2816:
[----:B------:R-:W-:Y:S05]  /*4590*/  BSYNC.RECONVERGENT B1 ;  /* 0x0000000000017941 */ /* 0x000fea0003800200 */
.L_x_2815:
        /* <DEDUP_REMOVED lines=30> */
.L_x_2818:
[----:B------:R-:W-:Y:S05]  /*4780*/  BSYNC.RECONVERGENT B1 ;  /* 0x0000000000017941 */ /* 0x000fea0003800200 */
.L_x_2817:
        /* <DEDUP_REMOVED lines=38> */
.L_x_2820:
[----:B------:R-:W-:Y:S05]  /*49f0*/  BSYNC.RECONVERGENT B1 ;  /* 0x0000000000017941 */ /* 0x000fea0003800200 */
.L_x_2819:
        /* <DEDUP_REMOVED lines=28> */
[----:B------:R-:W-:-:S05]  /*4bc0*/  F2FP.F16.F32.PACK_AB R45, R45, R14 ;  /* 0x0000000e2d2d723e */ /* 0x000fca00000000ff */
[----:B------:R0:W-:Y:S02]  /*4bd0*/  STG.E desc[UR6][R40.64], R45 ;  /* 0x0000002d28007986 */ /* 0x0001e4000c101906 */
.L_x_2822:
[----:B------:R-:W-:Y:S05]  /*4be0*/  BSYNC.RECONVERGENT B1 ;  /* 0x0000000000017941 */ /* 0x000fea0003800200 */
.L_x_2821:
        /* <DEDUP_REMOVED lines=30> */
.L_x_2824:
[----:B------:R-:W-:Y:S05]  /*4dd0*/  BSYNC.RECONVERGENT B1 ;  /* 0x0000000000017941 */ /* 0x000fea0003800200 */
.L_x_2823:
        /* <DEDUP_REMOVED lines=30> */
.L_x_2826:
[----:B------:R-:W-:Y:S05]  /*4fc0*/  BSYNC.RECONVERGENT B1 ;  /* 0x0000000000017941 */ /* 0x000fea0003800200 */
.L_x_2825:
        /* <DEDUP_REMOVED lines=38> */
.L_x_2828:
[----:B------:R-:W-:Y:S05]  /*5230*/  BSYNC.RECONVERGENT B1 ;  /* 0x0000000000017941 */ /* 0x000fea0003800200 */
.L_x_2827:
        /* <DEDUP_REMOVED lines=30> */
.L_x_2830:
[----:B------:R-:W-:Y:S05]  /*5420*/  BSYNC.RECONVERGENT B1 ;  /* 0x0000000000017941 */ /* 0x000fea0003800200 */
.L_x_2829:
        /* <DEDUP_REMOVED lines=30> */
.L_x_2832:
[----:B------:R-:W-:Y:S05]  /*5610*/  BSYNC.RECONVERGENT B1 ;  /* 0x0000000000017941 */ /* 0x000fea0003800200 */
.L_x_2831:
        /* <DEDUP_REMOVED lines=30> */
.L_x_2834:
[----:B------:R-:W-:Y:S05]  /*5800*/  BSYNC.RECONVERGENT B1 ;  /* 0x0000000000017941 */ /* 0x000fea0003800200 */
.L_x_2833:
        /* <DEDUP_REMOVED lines=38> */
[----:B------:R-:W-:-:S05]  /*5a70*/  F2FP.F16.F32.PACK_AB R45, R45, R14 ;  /* 0x0000000e2d2d723e */ /* 0x000fca00000000ff */
[----:B------:R0:W-:Y:S02]  /*5a80*/  STG.E desc[UR6][R42.64], R45 ;  /* 0x0000002d2a007986 */ /* 0x0001e4000c101906 */
.L_x_2836:
[----:B------:R-:W-:Y:S05]  /*5a90*/  BSYNC.RECONVERGENT B1 ;  /* 0x0000000000017941 */ /* 0x000fea0003800200 */
.L_x_2835:
        /* <DEDUP_REMOVED lines=30> */
.L_x_2838:
[----:B------:R-:W-:Y:S05]  /*5c80*/  BSYNC.RECONVERGENT B1 ;  /* 0x0000000000017941 */ /* 0x000fea0003800200 */
.L_x_2837:
        /* <DEDUP_REMOVED lines=30> */
.L_x_2840:
[----:B------:R-:W-:Y:S05]  /*5e70*/  BSYNC.RECONVERGENT B1 ;  /* 0x0000000000017941 */ /* 0x000fea0003800200 */
.L_x_2839:
        /* <DEDUP_REMOVED lines=30> */
.L_x_2842:
[----:B------:R-:W-:Y:S05]  /*6060*/  BSYNC.RECONVERGENT B1 ;  /* 0x0000000000017941 */ /* 0x000fea0003800200 */
.L_x_2841:
        /* <DEDUP_REMOVED lines=30> */
.L_x_2844:
[----:B------:R-:W-:Y:S05]  /*6250*/  BSYNC.RECONVERGENT B1 ;  /* 0x0000000000017941 */ /* 0x000fea0003800200 */
.L_x_2843:
        /* <DEDUP_REMOVED lines=28> */
.L_x_2814:
[----:B------:R-:W-:Y:S05]  /*6420*/  BSYNC.RECONVERGENT B0 ;  /* 0x0000000000007941 */ /* 0x000fea0003800200 */
.L_x_2782:
        /* <DEDUP_REMOVED lines=8> */
.L_x_2846:
        /* <DEDUP_REMOVED lines=13> */
.L_x_4929:


//--------------------- .text._Z35group_norm_nhwc_fwd_one_pass_kernelI11Fp16IOFp32WLi256ELi128ELi512EEv26Group_norm_nhwc_fwd_params --------------------------
	.section	.text._Z35group_norm_nhwc_fwd_one_pass_kernelI11Fp16IOFp32WLi256ELi128ELi512EEv26Group_norm_nhwc_fwd_params,"ax",@progbits
	.align	128
        .global         _Z35group_norm_nhwc_fwd_one_pass_kernelI11Fp16IOFp32WLi256ELi128ELi512EEv26Group_norm_nhwc_fwd_params
        .type           _Z35group_norm_nhwc_fwd_one_pass_kernelI11Fp16IOFp32WLi256ELi128ELi512EEv26Group_norm_nhwc_fwd_params,@function
        .size           _Z35group_norm_nhwc_fwd_one_pass_kernelI11Fp16IOFp32WLi256ELi128ELi512EEv26Group_norm_nhwc_fwd_params,(.L_x_4930 - _Z35group_norm_nhwc_fwd_one_pass_kernelI11Fp16IOFp32WLi256ELi128ELi512EEv26Group_norm_nhwc_fwd_params)
        .other          _Z35group_norm_nhwc_fwd_one_pass_kernelI11Fp16IOFp32WLi256ELi128ELi512EEv26Group_norm_nhwc_fwd_params,@"STO_CUDA_ENTRY STV_DEFAULT"
_Z35group_norm_nhwc_fwd_one_pass_kernelI11Fp16IOFp32WLi256ELi128ELi512EEv26Group_norm_nhwc_fwd_params:
.text._Z35group_norm_nhwc_fwd_one_pass_kernelI11Fp16IOFp32WLi256ELi128ELi512EEv26Group_norm_nhwc_fwd_params:
        /* <DEDUP_REMOVED lines=33> */
.L_x_2986:
[----:B0-----:R-:W0:Y:S01]  /*0210*/  LDC R8, c[0x0][0x3f8] ;  /* 0x0000fe00ff087b82 */ /* 0x001e220000000800 */
[----:B------:R-:W-:Y:S01]  /*0220*/  IABS R6, R107 ;  /* 0x0000006b00067213 */ /* 0x000fe20000000000 */
[----:B------:R-:W1:Y:S01]  /*0230*/  LDCU UR8, c[0x0][0x404] ;  /* 0x00008080ff0877ac */ /* 0x000e620008000800 */
[----:B------:R-:W-:Y:S02]  /*0240*/  SHF.L.U32 R111, R92, 0x1, RZ ;  /* 0x000000015c6f7819 */ /* 0x000fe400000006ff */
[----:B------:R-:W-:Y:S01]  /*0250*/  MOV R86, RZ ;  /* 0x000000ff00567202 */ /* 0x000fe20000000f00 */
[----:B--2---:R-:W2:Y:S01]  /*0260*/  LDCU.64 UR4, c[0x0][0x3e8] ;  /* 0x00007d00ff0477ac */ /* 0x004ea20008000a00 */
[----:B0-----:R-:W-:Y:S02]  /*0270*/  IABS R5, R8 ;  /* 0x0000000800057213 */ /* 0x001fe40000000000 */
[----:B------:R-:W-:Y:S02]  /*0280*/  ISETP.NE.AND P4, PT, R8, RZ, PT ;  /* 0x000000ff0800720c */ /* 0x000fe40003f85270 */
        /* <DEDUP_REMOVED lines=33> */
[----:B------:R-:W-:Y:S02]  /*04a0*/  SHF.R.S32.HI R0, RZ, 0x1f, R4 ;  /* 0x0000001fff007819 */ /* 0x000fe40000011404 */
[----:B------:R-:W-:Y:S01]  /*04b0*/  ISETP.GE.U32.AND P3, PT, R11, UR4, PT ;  /* 0x000000040b007c0c */ /* 0x000fe2000bf66070 */
[----:B------:R-:W-:Y:S01]  /*04c0*/  IMAD R108, R8, R108, R107 ;  /* 0x0000006c086c7224 */ /* 0x000fe200078e026b */
[----:B------:R-:W-:Y:S01]  /*04d0*/  SHF.R.S32.HI R15, RZ, 0x1f, R11 ;  /* 0x0000001fff0f7819 */ /* 0x000fe2000001140b */
[----:B------:R-:W2:Y:S01]  /*04e0*/  @!P2 LDC.64 R24, c[0x0][0x3e0] ;  /* 0x0000f800ff18ab82 */ /* 0x000ea20000000a00 */
[----:B0-----:R-:W-:Y:S01]  /*04f0*/  IMAD R13, R0, UR8, RZ ;  /* 0x00000008000d7c24 */ /* 0x001fe2000f8e02ff */
[----:B------:R-:W-:-:S02]  /*0500*/  IADD3 R17, PT, PT, R3, 0x28, RZ ;  /* 0x0000002803117810 */ /* 0x000fc40007ffe0ff */
[----:B------:R-:W-:Y:S01]  /*0510*/  SHF.L.U32 R108, R108, 0x7, RZ ;  /* 0x000000076c6c7819 */ /* 0x000fe200000006ff */
[----:B------:R-:W-:Y:S01]  /*0520*/  IMAD R113, R4, UR9, R13 ;  /* 0x0000000904717c24 */ /* 0x000fe2000f8e020d */
[----:B------:R-:W-:Y:S02]  /*0530*/  ISETP.GE.AND.EX P3, PT, R15, UR5, PT, P3 ;  /* 0x000000050f007c0c */ /* 0x000fe4000bf66330 */
[----:B------:R-:W0:Y:S01]  /*0540*/  @!P1 LDC.64 R26, c[0x0][0x390] ;  /* 0x0000e400ff1a9b82 */ /* 0x000e220000000a00 */
[----:B------:R-:W-:Y:S02]  /*0550*/  LOP3.LUT R110, R108, 0x7e, R111, 0xf8, !PT ;  /* 0x0000007e6c6e7812 */ /* 0x000fe400078ef86f */
[----:B------:R-:W-:Y:S02]  /*0560*/  SHF.R.S32.HI R111, RZ, 0x1f, R108 ;  /* 0x0000001fff6f7819 */ /* 0x000fe4000001146c */
[----:B------:R-:W-:Y:S02]  /*0570*/  IADD3 R13, PT, PT, R3, 0x20, RZ ;  /* 0x00000020030d7810 */ /* 0x000fe40007ffe0ff */
[----:B------:R-:W-:Y:S01]  /*0580*/  ISETP.GE.U32.AND P5, PT, R17, UR4, PT ;  /* 0x0000000411007c0c */ /* 0x000fe2000bfa6070 */
[----:B-----5:R-:W3:Y:S01]  /*0590*/  @!P2 LDC.64 R28, c[0x0][0x390] ;  /* 0x0000e400ff1cab82 */ /* 0x020ee20000000a00 */
[----:B------:R-:W-:Y:S01]  /*05a0*/  IMAD.WIDE.U32 R110, R4, UR8, R110 ;  /* 0x00000008046e7c25 */ /* 0x000fe2000f8e006e */
[----:B------:R-:W-:-:S02]  /*05b0*/  ISETP.GE.U32.AND P4, PT, R13, UR4, PT ;  /* 0x000000040d007c0c */ /* 0x000fc4000bf86070 */
[----:B------:R-:W-:Y:S01]  /*05c0*/  SHF.R.S32.HI R21, RZ, 0x1f, R13 ;  /* 0x0000001fff157819 */ /* 0x000fe2000001140d */
[----:B-1----:R-:W-:Y:S01]  /*05d0*/  @!P1 IMAD R0, R5, R18, RZ ;  /* 0x0000001205009224 */ /* 0x002fe200078e02ff */
[----:B------:R-:W-:Y:S02]  /*05e0*/  IADD3 R113, PT, PT, R111, R113, RZ ;  /* 0x000000716f717210 */ /* 0x000fe40007ffe0ff */
[----:B------:R-:W1:Y:S01]  /*05f0*/  @!P3 LDC.64 R30, c[0x0][0x3e0] ;  /* 0x0000f800ff1ebb82 */ /* 0x000e620000000a00 */
[----:B------:R-:W-:Y:S01]  /*0600*/  @!P1 MOV R112, R110 ;  /* 0x0000006e00709202 */ /* 0x000fe20000000f00 */
[----:B------:R-:W-:Y:S01]  /*0610*/  @!P1 IMAD R19, R3, R19, R0 ;  /* 0x0000001303139224 */ /* 0x000fe200078e0200 */
[----:B------:R-:W-:Y:S01]  /*0620*/  ISETP.GE.AND.EX P4, PT, R21, UR5, PT, P4 ;  /* 0x0000000515007c0c */ /* 0x000fe2000bf86340 */
[----:B--2---:R-:W-:Y:S01]  /*0630*/  @!P2 IMAD R0, R9, R24, RZ ;  /* 0x000000180900a224 */ /* 0x004fe200078e02ff */
[----:B------:R-:W-:Y:S01]  /*0640*/  SHF.R.S32.HI R23, RZ, 0x1f, R17 ;  /* 0x0000001fff177819 */ /* 0x000fe20000011411 */
[----:B------:R-:W-:Y:S01]  /*0650*/  @!P1 IMAD.WIDE.U32 R4, R3, R18, R112 ;  /* 0x0000001203049225 */ /* 0x000fe200078e0070 */
[----:B------:R-:W-:Y:S01]  /*0660*/  @!P2 MOV R8, R110 ;  /* 0x0000006e0008a202 */ /* 0x000fe20000000f00 */
[----:B------:R-:W2:Y:S01]  /*0670*/  @!P3 LDC.64 R32, c[0x0][0x390] ;  /* 0x0000e400ff20bb82 */ /* 0x000ea20000000a00 */
[----:B------:R-:W-:Y:S01]  /*0680*/  @!P2 MOV R9, R113 ;  /* 0x000000710009a202 */ /* 0x000fe20000000f00 */
[----:B------:R-:W-:Y:S01]  /*0690*/  @!P2 IMAD R25, R7, R25, R0 ;  /* 0x000000190719a224 */ /* 0x000fe200078e0200 */
[----:B------:R-:W-:-:S02]  /*06a0*/  ISETP.GE.AND.EX P5, PT, R23, UR5, PT, P5 ;  /* 0x0000000517007c0c */ /* 0x000fc4000bfa6350 */
[----:B------:R-:W-:Y:S01]  /*06b0*/  @!P1 IADD3 R0, PT, PT, R5, R19, RZ ;  /* 0x0000001305009210 */ /* 0x000fe20007ffe0ff */
[----:B------:R-:W-:Y:S01]  /*06c0*/  @!P2 IMAD.WIDE.U32 R8, R7, R24, R8 ;  /* 0x000000180708a225 */ /* 0x000fe200078e0008 */
[C---:B0-----:R-:W-:Y:S01]  /*06d0*/  @!P1 LEA R6, P6, R4.reuse, R26, 0x1 ;  /* 0x0000001a04069211 */ /* 0x041fe200078c08ff */
[----:B------:R-:W0:Y:S03]  /*06e0*/  @!P4 LDC.64 R34, c[0x0][0x3e0] ;  /* 0x0000f800ff22cb82 */ /* 0x000e260000000a00 */
[----:B------:R-:W-:Y:S02]  /*06f0*/  @!P1 LEA.HI.X R7, R4, R27, R0, 0x1, P6 ;  /* 0x0000001b04079211 */ /* 0x000fe400030f0c00 */
[----:B------:R-:W-:Y:S02]  /*0700*/  @!P2 IADD3 R0, PT, PT, R9, R25, RZ ;  /* 0x000000190900a210 */ /* 0x000fe40007ffe0ff */
[C---:B---3--:R-:W-:Y:S01]  /*0710*/  @!P2 LEA R4, P6, R8.reuse, R28, 0x1 ;  /* 0x0000001c0804a211 */ /* 0x048fe200078c08ff */
[----:B-1----:R-:W-:Y:S01]  /*0720*/  @!P3 IMAD R2, R15, R30, RZ ;  /* 0x0000001e0f02b224 */ /* 0x002fe200078e02ff */
[----:B------:R-:W-:Y:S01]  /*0730*/  IADD3 R19, PT, PT, R3, 0x38, RZ ;  /* 0x0000003803137810 */ /* 0x000fe20007ffe0ff */
[----:B------:R2:W3:Y:S01]  /*0740*/  @!P1 LDG.E R86, desc[UR6][R6.64] ;  /* 0x0000000606569981 */ /* 0x0004e2000c1e1900 */
[----:B------:R-:W-:Y:S01]  /*0750*/  @!P2 LEA.HI.X R5, R8, R29, R0, 0x1, P6 ;  /* 0x0000001d0805a211 */ /* 0x000fe200030f0c00 */
[----:B------:R-:W-:Y:S01]  /*0760*/  @!P3 IMAD R15, R11, R31, R2 ;  /* 0x0000001f0b0fb224 */ /* 0x000fe200078e0202 */
[----:B------:R-:W1:Y:S01]  /*0770*/  @!P5 LDC.64 R28, c[0x0][0x3e0] ;  /* 0x0000f800ff1cdb82 */ /* 0x000e620000000a00 */
[----:B------:R-:W-:-:S02]  /*0780*/  @!P3 MOV R8, R110 ;  /* 0x0000006e0008b202 */ /* 0x000fc40000000f00 */
[----:B------:R-:W-:Y:S02]  /*0790*/  @!P3 MOV R9, R113 ;  /* 0x000000710009b202 */ /* 0x000fe40000000f00 */
[----:B------:R-:W-:Y:S02]  /*07a0*/  MOV R0, RZ ;  /* 0x000000ff00007202 */ /* 0x000fe40000000f00 */
[----:B------:R-:W-:Y:S01]  /*07b0*/  ISETP.GE.U32.AND P1, PT, R19, UR4, PT ;  /* 0x0000000413007c0c */ /* 0x000fe2000bf26070 */
[----:B------:R-:W-:Y:S01]  /*07c0*/  @!P3 IMAD.WIDE.U32 R8, R11, R30, R8 ;  /* 0x0000001e0b08b225 */ /* 0x000fe200078e0008 */
[----:B------:R-:W-:Y:S01]  /*07d0*/  SHF.R.S32.HI R25, RZ, 0x1f, R19 ;  /* 0x0000001fff197819 */ /* 0x000fe20000011413 */
[----:B------:R-:W4:Y:S01]  /*07e0*/  @!P4 LDC.64 R36, c[0x0][0x390] ;  /* 0x0000e400ff24cb82 */ /* 0x000f220000000a00 */
[----:B------:R-:W-:Y:S01]  /*07f0*/  IADD3 R11, PT, PT, R3, 0x40, RZ ;  /* 0x00000040030b7810 */ /* 0x000fe20007ffe0ff */
[----:B------:R5:W3:Y:S01]  /*0800*/  @!P2 LDG.E R0, desc[UR6][R4.64] ;  /* 0x000000060400a981 */ /* 0x000ae2000c1e1900 */
[----:B------:R-:W-:Y:S01]  /*0810*/  ISETP.GE.AND.EX P1, PT, R25, UR5, PT, P1 ;  /* 0x0000000519007c0c */ /* 0x000fe2000bf26310 */
[----:B0-----:R-:W-:Y:S01]  /*0820*/  @!P4 IMAD R10, R21, R34, RZ ;  /* 0x00000022150ac224 */ /* 0x001fe200078e02ff */
[----:B------:R-:W-:-:S02]  /*0830*/  ISETP.GE.U32.AND P2, PT, R11, UR4, PT ;  /* 0x000000040b007c0c */ /* 0x000fc4000bf46070 */
[----:B------:R-:W-:Y:S01]  /*0840*/  SHF.R.S32.HI R27, RZ, 0x1f, R11 ;  /* 0x0000001fff1b7819 */ /* 0x000fe2000001140b */
[----:B------:R-:W0:Y:S01]  /*0850*/  @!P5 LDC.64 R38, c[0x0][0x390] ;  /* 0x0000e400ff26db82 */ /* 0x000e220000000a00 */
[----:B------:R-:W-:Y:S01]  /*0860*/  @!P3 IADD3 R2, PT, PT, R9, R15, RZ ;  /* 0x0000000f0902b210 */ /* 0x000fe20007ffe0ff */
[----:B------:R-:W-:Y:S01]  /*0870*/  @!P4 IMAD R15, R13, R35, R10 ;  /* 0x000000230d0fc224 */ /* 0x000fe200078e020a */
[C---:B--2---:R-:W-:Y:S02]  /*0880*/  @!P3 LEA R6, P6, R8.reuse, R32, 0x1 ;  /* 0x000000200806b211 */ /* 0x044fe400078c08ff */
[----:B------:R-:W-:Y:S02]  /*0890*/  ISETP.GE.AND.EX P2, PT, R27, UR5, PT, P2 ;  /* 0x000000051b007c0c */ /* 0x000fe4000bf46320 */
[----:B------:R-:W-:Y:S01]  /*08a0*/  @!P3 LEA.HI.X R7, R8, R33, R2, 0x1, P6 ;  /* 0x000000210807b211 */ /* 0x000fe200030f0c02 */
[----:B-1----:R-:W-:Y:S01]  /*08b0*/  @!P5 IMAD R2, R23, R28, RZ ;  /* 0x0000001c1702d224 */ /* 0x002fe200078e02ff */
[----:B------:R-:W-:-:S02]  /*08c0*/  @!P4 MOV R8, R110 ;  /* 0x0000006e0008c202 */ /* 0x000fc40000000f00 */
[----:B------:R-:W-:Y:S02]  /*08d0*/  @!P4 MOV R9, R113 ;  /* 0x000000710009c202 */ /* 0x000fe40000000f00 */
[----:B------:R-:W-:Y:S02]  /*08e0*/  MOV R10, RZ ;  /* 0x000000ff000a7202 */ /* 0x000fe40000000f00 */
[----:B------:R-:W-:Y:S01]  /*08f0*/  IADD3 R21, PT, PT, R3, 0x48, RZ ;  /* 0x0000004803157810 */ /* 0x000fe20007ffe0ff */
[----:B------:R-:W-:Y:S02]  /*0900*/  @!P4 IMAD.WIDE.U32 R8, R13, R34, R8 ;  /* 0x000000220d08c225 */ /* 0x000fe400078e0008 */
[----:B------:R-:W1:Y:S01]  /*0910*/  @!P1 LDC.64 R34, c[0x0][0x3e0] ;  /* 0x0000f800ff229b82 */ /* 0x000e620000000a00 */
[----:B------:R2:W3:Y:S01]  /*0920*/  @!P3 LDG.E R10, desc[UR6][R6.64] ;  /* 0x00000006060ab981 */ /* 0x0004e2000c1e1900 */
[----:B------:R-:W-:Y:S01]  /*0930*/  @!P5 IMAD R29, R17, R29, R2 ;  /* 0x0000001d111dd224 */ /* 0x000fe200078e0202 */
[----:B------:R-:W-:-:S02]  /*0940*/  ISETP.GE.U32.AND P3, PT, R21, UR4, PT ;  /* 0x0000000415007c0c */ /* 0x000fc4000bf66070 */
[----:B------:R-:W-:Y:S02]  /*0950*/  @!P4 IADD3 R2, PT, PT, R9, R15, RZ ;  /* 0x0000000f0902c210 */ /* 0x000fe40007ffe0ff */
[----:B------:R-:W-:Y:S01]  /*0960*/  SHF.R.S32.HI R31, RZ, 0x1f, R21 ;  /* 0x0000001fff1f7819 */ /* 0x000fe20000011415 */
[----:B-----5:R-:W5:Y:S01]  /*0970*/  @!P2 LDC.64 R4, c[0x0][0x3e0] ;  /* 0x0000f800ff04ab82 */ /* 0x020f620000000a00 */
[----:B------:R-:W-:Y:S02]  /*0980*/  @!P5 MOV R14, R110 ;  /* 0x0000006e000ed202 */ /* 0x000fe40000000f00 */
[----:B------:R-:W-:Y:S02]  /*0990*/  @!P5 MOV R15, R113 ;  /* 0x00000071000fd202 */ /* 0x000fe40000000f00 */
[----:B------:R-:W-:Y:S02]  /*09a0*/  ISETP.GE.AND.EX P3, PT, R31, UR5, PT, P3 ;  /* 0x000000051f007c0c */ /* 0x000fe4000bf66330 */
[----:B----4-:R-:W-:Y:S01]  /*09b0*/  @!P4 LEA R12, P6, R8, R36, 0x1 ;  /* 0x00000024080cc211 */ /* 0x010fe200078c08ff */
[----:B------:R-:W-:Y:S01]  /*09c0*/  @!P5 IMAD.WIDE.U32 R14, R17, R28, R14 ;  /* 0x0000001c110ed225 */ /* 0x000fe200078e000e */
[----:B------:R-:W-:-:S02]  /*09d0*/  IADD3 R23, PT, PT, R3, 0x58, RZ ;  /* 0x0000005803177810 */ /* 0x000fc40007ffe0ff */
[----:B------:R-:W-:Y:S02]  /*09e0*/  @!P4 LEA.HI.X R13, R8, R37, R2, 0x1, P6 ;  /* 0x00000025080dc211 */ /* 0x000fe400030f0c02 */
[----:B------:R-:W-:Y:S02]  /*09f0*/  CS2R R8, SRZ ;  /* 0x0000000000087805 */ /* 0x000fe4000001ff00 */
[----:B------:R-:W-:Y:S01]  /*0a00*/  @!P5 IADD3 R2, PT, PT, R15, R29, RZ ;  /* 0x0000001d0f02d210 */ /* 0x000fe20007ffe0ff */
[----:B------:R-:W4:Y:S01]  /*0a10*/  @!P2 LDC.64 R36, c[0x0][0x390] ;  /* 0x0000e400ff24ab82 */ /* 0x000f220000000a00 */
[----:B0-----:R-:W-:Y:S02]  /*0a20*/  @!P5 LEA R16, P6, R14, R38, 0x1 ;  /* 0x000000260e10d211 */ /* 0x001fe400078c08ff */
[----:B------:R-:W-:Y:S01]  /*0a30*/  SHF.R.S32.HI R33, RZ, 0x1f, R23 ;  /* 0x0000001fff217819 */ /* 0x000fe20000011417 */
[----:B------:R0:W3:Y:S04]  /*0a40*/  @!P4 LDG.E R9, desc[UR6][R12.64] ;  /* 0x000000060c09c981 */ /* 0x0000e8000c1e1900 */
[----:B------:R-:W4:Y:S01]  /*0a50*/  @!P1 LDC.64 R28, c[0x0][0x390] ;  /* 0x0000e400ff1c9b82 */ /* 0x000f220000000a00 */
[----:B------:R-:W-:-:S02]  /*0a60*/  ISETP.GE.U32.AND P4, PT, R23, UR4, PT ;  /* 0x0000000417007c0c */ /* 0x000fc4000bf86070 */
[----:B------:R-:W-:Y:S01]  /*0a70*/  @!P5 LEA.HI.X R17, R14, R39, R2, 0x1, P6 ;  /* 0x000000270e11d211 */ /* 0x000fe200030f0c02 */
[----:B-1----:R-:W-:-:S04]  /*0a80*/  @!P1 IMAD R2, R25, R34, RZ ;  /* 0x0000002219029224 */ /* 0x002fc800078e02ff */
[----:B--2---:R-:W1:Y:S01]  /*0a90*/  @!P3 LDC.64 R6, c[0x0][0x3e0] ;  /* 0x0000f800ff06bb82 */ /* 0x004e620000000a00 */
[----:B------:R-:W-:Y:S01]  /*0aa0*/  ISETP.GE.AND.EX P4, PT, R33, UR5, PT, P4 ;  /* 0x0000000521007c0c */ /* 0x000fe2000bf86340 */
[----:B------:R-:W-:Y:S01]  /*0ab0*/  @!P1 IMAD R15, R19, R35, R2 ;  /* 0x00000023130f9224 */ /* 0x000fe200078e0202 */
[----:B0-----:R-:W-:Y:S01]  /*0ac0*/  @!P1 MOV R12, R110 ;  /* 0x0000006e000c9202 */ /* 0x001fe20000000f00 */
[----:B-----5:R-:W-:Y:S01]  /*0ad0*/  @!P2 IMAD R2, R27, R4, RZ ;  /* 0x000000041b02a224 */ /* 0x020fe200078e02ff */
[----:B------:R-:W-:Y:S01]  /*0ae0*/  IADD3 R27, PT, PT, R3, 0x60, RZ ;  /* 0x00000060031b7810 */ /* 0x000fe20007ffe0ff */
[----:B------:R0:W2:Y:S01]  /*0af0*/  @!P5 LDG.E R8, desc[UR6][R16.64] ;  /* 0x000000061008d981 */ /* 0x0000a2000c1e1900 */
[----:B------:R-:W-:Y:S02]  /*0b00*/  @!P1 MOV R13, R113 ;  /* 0x00000071000d9202 */ /* 0x000fe40000000f00 */
[----:B------:R-:W-:Y:S02]  /*0b10*/  ISETP.GE.U32.AND P5, PT, R27, UR4, PT ;  /* 0x000000041b007c0c */ /* 0x000fe4000bfa6070 */
[----:B------:R-:W-:Y:S01]  /*0b20*/  SHF.R.S32.HI R25, RZ, 0x1f, R27 ;  /* 0x0000001fff197819 */ /* 0x000fe2000001141b */
[----:B------:R-:W-:-:S02]  /*0b30*/  @!P1 IMAD.WIDE.U32 R12, R19, R34, R12 ;  /* 0x00000022130c9225 */ /* 0x000fc400078e000c */
[----:B------:R-:W5:Y:S01]  /*0b40*/  @!P3 LDC.64 R34, c[0x0][0x390] ;  /* 0x0000e400ff22bb82 */ /* 0x000f620000000a00 */
[----:B0-----:R-:W-:Y:S02]  /*0b50*/  @!P2 MOV R16, R110 ;  /* 0x0000006e0010a202 */ /* 0x001fe40000000f00 */
[----:B------:R-:W-:Y:S01]  /*0b60*/  @!P2 MOV R17, R113 ;  /* 0x000000710011a202 */ /* 0x000fe20000000f00 */
[----:B------:R-:W-:Y:S01]  /*0b70*/  @!P2 IMAD R19, R11, R5, R2 ;  /* 0x000000050b13a224 */ /* 0x000fe200078e0202 */
[----:B------:R-:W-:Y:S01]  /*0b80*/  ISETP.GE.AND.EX P5, PT, R25, UR5, PT, P5 ;  /* 0x0000000519007c0c */ /* 0x000fe2000bfa6350 */
[----:B------:R-:W-:Y:S01]  /*0b90*/  @!P2 IMAD.WIDE.U32 R16, R11, R4, R16 ;  /* 0x000000040b10a225 */ /* 0x000fe200078e0010 */
[----:B------:R-:W-:Y:S01]  /*0ba0*/  @!P1 IADD3 R2, PT, PT, R13, R15, RZ ;  /* 0x0000000f0d029210 */ /* 0x000fe20007ffe0ff */
[----:B------:R-:W0:Y:S01]  /*0bb0*/  @!P4 LDC.64 R4, c[0x0][0x3e0] ;  /* 0x0000f800ff04cb82 */ /* 0x000e220000000a00 */
[----:B----4-:R-:W-:-:S04]  /*0bc0*/  @!P1 LEA R14, P6, R12, R28, 0x1 ;  /* 0x0000001c0c0e9211 */ /* 0x010fc800078c08ff */
[----:B------:R-:W-:Y:S01]  /*0bd0*/  @!P1 LEA.HI.X R15, R12, R29, R2, 0x1, P6 ;  /* 0x0000001d0c0f9211 */ /* 0x000fe200030f0c02 */
[----:B-1----:R-:W-:Y:S01]  /*0be0*/  @!P3 IMAD R12, R31, R6, RZ ;  /* 0x000000061f0cb224 */ /* 0x002fe200078e02ff */
[----:B------:R-:W-:-:S03]  /*0bf0*/  @!P2 IADD3 R2, PT, PT, R17, R19, RZ ;  /* 0x000000131102a210 */ /* 0x000fc60007ffe0ff */
[----:B------:R-:W1:Y:S01]  /*0c00*/  @!P5 LDC.64 R40, c[0x0][0x3e0] ;  /* 0x0000f800ff28db82 */ /* 0x000e620000000a00 */
[----:B------:R-:W-:Y:S01]  /*0c10*/  @!P3 MOV R13, R113 ;  /* 0x00000071000db202 */ /* 0x000fe20000000f00 */
[C---:B------:R-:W-:Y:S01]  /*0c20*/  @!P3 IMAD R17, R21.reuse, R7, R12 ;  /* 0x000000071511b224 */ /* 0x040fe200078e020c */
[----:B------:R-:W-:Y:S02]  /*0c30*/  @!P3 MOV R12, R110 ;  /* 0x0000006e000cb202 */ /* 0x000fe40000000f00 */
[----:B------:R-:W-:Y:S02]  /*0c40*/  MOV R11, RZ ;  /* 0x000000ff000b7202 */ /* 0x000fe40000000f00 */
[C---:B------:R-:W-:Y:S01]  /*0c50*/  @!P2 LEA R18, P6, R16.reuse, R36, 0x1 ;  /* 0x000000241012a211 */ /* 0x040fe200078c08ff */
[----:B------:R-:W-:Y:S01]  /*0c60*/  @!P3 IMAD.WIDE.U32 R6, R21, R6, R12 ;  /* 0x000000061506b225 */ /* 0x000fe200078e000c */
[----:B------:R-:W-:Y:S02]  /*0c70*/  IADD3 R29, PT, PT, R3, 0x68, RZ ;  /* 0x00000068031d7810 */ /* 0x000fe40007ffe0ff */
[----:B------:R-:W-:Y:S01]  /*0c80*/  @!P2 LEA.HI.X R19, R16, R37, R2, 0x1, P6 ;  /* 0x000000251013a211 */ /* 0x000fe200030f0c02 */
[----:B------:R4:W2:Y:S01]  /*0c90*/  @!P1 LDG.E R11, desc[UR6][R14.64] ;  /* 0x000000060e0b9981 */ /* 0x0008a2000c1e1900 */
[----:B------:R-:W-:Y:S01]  /*0ca0*/  MOV R13, RZ ;  /* 0x000000ff000d7202 */ /* 0x000fe20000000f00 */
[----:B------:R-:W1:Y:S01]  /*0cb0*/  @!P4 LDC.64 R36, c[0x0][0x390] ;  /* 0x0000e400ff24cb82 */ /* 0x000e620000000a00 */
[----:B------:R-:W-:-:S02]  /*0cc0*/  ISETP.GE.U32.AND P1, PT, R29, UR4, PT ;  /* 0x000000041d007c0c */ /* 0x000fc4000bf26070 */
[----:B------:R-:W-:Y:S02]  /*0cd0*/  SHF.R.S32.HI R31, RZ, 0x1f, R29 ;  /* 0x0000001fff1f7819 */ /* 0x000fe4000001141d */
[----:B------:R-:W-:Y:S01]  /*0ce0*/  @!P3 IADD3 R2, PT, PT, R7, R17, RZ ;  /* 0x000000110702b210 */ /* 0x000fe20007ffe0ff */
[----:B------:R1:W2:Y:S01]  /*0cf0*/  @!P2 LDG.E R13, desc[UR6][R18.64] ;  /* 0x00000006120da981 */ /* 0x0002a2000c1e1900 */
[----:B------:R-:W-:Y:S01]  /*0d00*/  ISETP.GE.AND.EX P1, PT, R31, UR5, PT, P1 ;  /* 0x000000051f007c0c */ /* 0x000fe2000bf26310 */
[----:B------:R-:W1:Y:S01]  /*0d10*/  @!P5 LDC.64 R16, c[0x0][0x390] ;  /* 0x0000e400ff10db82 */ /* 0x000e620000000a00 */
[C---:B-----5:R-:W-:Y:S01]  /*0d20*/  @!P3 LEA R20, P2, R6.reuse, R34, 0x1 ;  /* 0x000000220614b211 */ /* 0x060fe200078408ff */
[----:B0-----:R-:W-:Y:S01]  /*0d30*/  @!P4 IMAD R12, R33, R4, RZ ;  /* 0x00000004210cc224 */ /* 0x001fe200078e02ff */
[----:B------:R-:W-:Y:S02]  /*0d40*/  IADD3 R33, PT, PT, R3, 0x78, RZ ;  /* 0x0000007803217810 */ /* 0x000fe40007ffe0ff */
[----:B------:R-:W-:-:S02]  /*0d50*/  @!P3 LEA.HI.X R21, R6, R35, R2, 0x1, P2 ;  /* 0x000000230615b211 */ /* 0x000fc400010f0c02 */
[----:B----4-:R-:W-:Y:S02]  /*0d60*/  @!P4 MOV R14, R110 ;  /* 0x0000006e000ec202 */ /* 0x010fe40000000f00 */
[----:B------:R-:W-:Y:S02]  /*0d70*/  @!P4 MOV R15, R113 ;  /* 0x00000071000fc202 */ /* 0x000fe40000000f00 */
[----:B------:R-:W-:Y:S02]  /*0d80*/  ISETP.GE.U32.AND P2, PT, R33, UR4, PT ;  /* 0x0000000421007c0c */ /* 0x000fe4000bf46070 */
[----:B------:R-:W-:Y:S01]  /*0d90*/  SHF.R.S32.HI R39, RZ, 0x1f, R33 ;  /* 0x0000001fff277819 */ /* 0x000fe20000011421 */
[C---:B------:R-:W-:Y:S01]  /*0da0*/  @!P4 IMAD R35, R23.reuse, R5, R12 ;  /* 0x000000051723c224 */ /* 0x040fe200078e020c */
[----:B------:R-:W0:Y:S01]  /*0db0*/  @!P1 LDC.64 R6, c[0x0][0x3e0] ;  /* 0x0000f800ff069b82 */ /* 0x000e220000000a00 */
[----:B------:R-:W-:Y:S01]  /*0dc0*/  @!P4 IMAD.WIDE.U32 R4, R23, R4, R14 ;  /* 0x000000041704c225 */ /* 0x000fe200078e000e */
[----:B------:R-:W-:-:S02]  /*0dd0*/  ISETP.GE.AND.EX P2, PT, R39, UR5, PT, P2 ;  /* 0x0000000527007c0c */ /* 0x000fc4000bf46320 */
[----:B------:R-:W-:Y:S01]  /*0de0*/  MOV R15, RZ ;  /* 0x000000ff000f7202 */ /* 0x000fe20000000f00 */
[----:B-1----:R-:W-:Y:S01]  /*0df0*/  @!P5 IMAD R12, R25, R40, RZ ;  /* 0x00000028190cd224 */ /* 0x002fe200078e02ff */
[----:B------:R-:W-:Y:S02]  /*0e00*/  @!P5 MOV R24, R110 ;  /* 0x0000006e0018d202 */ /* 0x000fe40000000f00 */
[----:B------:R-:W-:Y:S02]  /*0e10*/  @!P5 MOV R25, R113 ;  /* 0x000000710019d202 */ /* 0x000fe40000000f00 */
[----:B------:R1:W4:Y:S01]  /*0e20*/  @!P3 LDG.E R15, desc[UR6][R20.64] ;  /* 0x00000006140fb981 */ /* 0x000322000c1e1900 */
[----:B------:R-:W-:Y:S01]  /*0e30*/  @!P4 IADD3 R2, PT, PT, R5, R35, RZ ;  /* 0x000000230502c210 */ /* 0x000fe20007ffe0ff */
[C---:B------:R-:W-:Y:S01]  /*0e40*/  @!P5 IMAD R35, R27.reuse, R41, R12 ;  /* 0x000000291b23d224 */ /* 0x040fe200078e020c */
[C---:B------:R-:W-:Y:S01]  /*0e50*/  @!P4 LEA R22, P3, R4.reuse, R36, 0x1 ;  /* 0x000000240416c211 */ /* 0x040fe200078608ff */
[----:B------:R-:W-:Y:S01]  /*0e60*/  @!P5 IMAD.WIDE.U32 R24, R27, R40, R24 ;  /* 0x000000281b18d225 */ /* 0x000fe200078e0018 */
[----:B------:R-:W-:Y:S01]  /*0e70*/  CS2R R18, SRZ ;  /* 0x0000000000127805 */ /* 0x000fe2000001ff00 */
[----:B------:R-:W5:Y:S01]  /*0e80*/  @!P1 LDC.64 R40, c[0x0][0x390] ;  /* 0x0000e400ff289b82 */ /* 0x000f620000000a00 */
[----:B------:R-:W-:-:S02]  /*0e90*/  @!P4 LEA.HI.X R23, R4, R37, R2, 0x1, P3 ;  /* 0x000000250417c211 */ /* 0x000fc400018f0c02 */
[----:B------:R-:W-:Y:S02]  /*0ea0*/  @!P5 IADD3 R2, PT, PT, R25, R35, RZ ;  /* 0x000000231902d210 */ /* 0x000fe40007ffe0ff */
[C---:B------:R-:W-:Y:S01]  /*0eb0*/  @!P5 LEA R26, P3, R24.reuse, R16, 0x1 ;  /* 0x00000010181ad211 */ /* 0x040fe200078608ff */
[----:B------:R5:W4:Y:S02]  /*0ec0*/  @!P4 LDG.E R19, desc[UR6][R22.64] ;  /* 0x000000061613c981 */ /* 0x000b24000c1e1900 */
[----:B------:R-:W5:Y:S01]  /*0ed0*/  @!P2 LDC.64 R4, c[0x0][0x3e0] ;  /* 0x0000f800ff04ab82 */ /* 0x000f620000000a00 */
[----:B------:R-:W-:Y:S02]  /*0ee0*/  IADD3 R35, PT, PT, R3, 0x80, RZ ;  /* 0x0000008003237810 */ /* 0x000fe40007ffe0ff */
[----:B------:R-:W-:Y:S02]  /*0ef0*/  @!P5 LEA.HI.X R27, R24, R17, R2, 0x1, P3 ;  /* 0x00000011181bd211 */ /* 0x000fe400018f0c02 */
[----:B------:R-:W-:-:S02]  /*0f00*/  ISETP.GE.U32.AND P3, PT, R35, UR4, PT ;  /* 0x0000000423007c0c */ /* 0x000fc4000bf66070 */
[----:B------:R-:W-:Y:S01]  /*0f10*/  SHF.R.S32.HI R43, RZ, 0x1f, R35 ;  /* 0x0000001fff2b7819 */ /* 0x000fe20000011423 */
[----:B------:R-:W5:Y:S01]  /*0f20*/  @!P2 LDC.64 R50, c[0x0][0x390] ;  /* 0x0000e400ff32ab82 */ /* 0x000f620000000a00 */
[----:B------:R-:W-:Y:S02]  /*0f30*/  IADD3 R37, PT, PT, R3, 0x88, RZ ;  /* 0x0000008803257810 */ /* 0x000fe40007ffe0ff */
[----:B------:R-:W-:Y:S02]  /*0f40*/  ISETP.GE.AND.EX P3, PT, R43, UR5, PT, P3 ;  /* 0x000000052b007c0c */ /* 0x000fe4000bf66330 */
[----:B------:R-:W-:Y:S02]  /*0f50*/  ISETP.GE.U32.AND P4, PT, R37, UR4, PT ;  /* 0x0000000425007c0c */ /* 0x000fe4000bf86070 */
[----:B------:R-:W-:Y:S01]  /*0f60*/  SHF.R.S32.HI R45, RZ, 0x1f, R37 ;  /* 0x0000001fff2d7819 */ /* 0x000fe20000011425 */
[----:B0-----:R-:W-:Y:S01]  /*0f70*/  @!P1 IMAD R2, R31, R6, RZ ;  /* 0x000000061f029224 */ /* 0x001fe200078e02ff */
[----:B------:R-:W-:-:S02]  /*0f80*/  @!P1 MOV R16, R110 ;  /* 0x0000006e00109202 */ /* 0x000fc40000000f00 */
[----:B------:R-:W-:Y:S02]  /*0f90*/  @!P1 MOV R17, R113 ;  /* 0x0000007100119202 */ /* 0x000fe40000000f00 */
[----:B------:R-:W-:Y:S01]  /*0fa0*/  ISETP.GE.AND.EX P4, PT, R45, UR5, PT, P4 ;  /* 0x000000052d007c0c */ /* 0x000fe2000bf86340 */
[C---:B------:R-:W-:Y:S01]  /*0fb0*/  @!P1 IMAD R25, R29.reuse, R7, R2 ;  /* 0x000000071d199224 */ /* 0x040fe200078e0202 */
[----:B-1----:R-:W-:Y:S01]  /*0fc0*/  MOV R21, RZ ;  /* 0x000000ff00157202 */ /* 0x002fe20000000f00 */
[----:B------:R-:W-:Y:S02]  /*0fd0*/  @!P1 IMAD.WIDE.U32 R6, R29, R6, R16 ;  /* 0x000000061d069225 */ /* 0x000fe400078e0010 */
[----:B------:R-:W0:Y:S02]  /*0fe0*/  @!P3 LDC.64 R16, c[0x0][0x3e0] ;  /* 0x0000f800ff10bb82 */ /* 0x000e240000000a00 */
[----:B-----5:R-:W-:Y:S01]  /*0ff0*/  @!P2 IMAD R12, R39, R4, RZ ;  /* 0x00000004270ca224 */ /* 0x020fe200078e02ff */
[----:B------:R-:W5:Y:S01]  /*1000*/  @!P5 LDG.E R21, desc[UR6][R26.64] ;  /* 0x000000061a15d981 */ /* 0x000f62000c1e1900 */
[----:B------:R-:W-:-:S02]  /*1010*/  @!P1 IADD3 R2, PT, PT, R7, R25, RZ ;  /* 0x0000001907029210 */ /* 0x000fc40007ffe0ff */
[C---:B------:R-:W-:Y:S02]  /*1020*/  @!P1 LEA R30, P5, R6.reuse, R40, 0x1 ;  /* 0x00000028061e9211 */ /* 0x040fe400078a08ff */
[----:B------:R-:W-:Y:S01]  /*1030*/  IADD3 R39, PT, PT, R3, 0x90, RZ ;  /* 0x0000009003277810 */ /* 0x000fe20007ffe0ff */
[----:B------:R-:W1:Y:S01]  /*1040*/  @!P4 LDC.64 R28, c[0x0][0x3e0] ;  /* 0x0000f800ff1ccb82 */ /* 0x000e620000000a00 */
[----:B------:R-:W-:Y:S02]  /*1050*/  @!P1 LEA.HI.X R31, R6, R41, R2, 0x1, P5 ;  /* 0x00000029061f9211 */ /* 0x000fe400028f0c02 */
[----:B------:R-:W-:Y:S02]  /*1060*/  ISETP.GE.U32.AND P5, PT, R39, UR4, PT ;  /* 0x0000000427007c0c */ /* 0x000fe4000bfa6070 */
[----:B------:R-:W-:Y:S02]  /*1070*/  SHF.R.S32.HI R47, RZ, 0x1f, R39 ;  /* 0x0000001fff2f7819 */ /* 0x000fe40000011427 */
[----:B------:R-:W-:Y:S01]  /*1080*/  @!P2 MOV R6, R110 ;  /* 0x0000006e0006a202 */ /* 0x000fe20000000f00 */
[----:B------:R-:W-:Y:S01]  /*1090*/  @!P2 IMAD R49, R33, R5, R12 ;  /* 0x000000052131a224 */ /* 0x000fe200078e020c */
[----:B------:R-:W-:Y:S01]  /*10a0*/  @!P2 MOV R7, R113 ;  /* 0x000000710007a202 */ /* 0x000fe20000000f00 */
[----:B------:R-:W1:Y:S01]  /*10b0*/  @!P3 LDC.64 R24, c[0x0][0x390] ;  /* 0x0000e400ff18bb82 */ /* 0x000e620000000a00 */
[----:B------:R-:W-:Y:S01]  /*10c0*/  ISETP.GE.AND.EX P5, PT, R47, UR5, PT, P5 ;  /* 0x000000052f007c0c */ /* 0x000fe2000bfa6350 */
[----:B------:R-:W-:Y:S01]  /*10d0*/  @!P2 IMAD.WIDE.U32 R4, R33, R4, R6 ;  /* 0x000000042104a225 */ /* 0x000fe200078e0006 */
[----:B------:R-:W-:-:S02]  /*10e0*/  MOV R23, RZ ;  /* 0x000000ff00177202 */ /* 0x000fc40000000f00 */
[----:B------:R-:W-:-:S03]  /*10f0*/  IADD3 R41, PT, PT, R3, 0x98, RZ ;  /* 0x0000009803297810 */ /* 0x000fc60007ffe0ff */
[----:B------:R-:W1:Y:S01]  /*1100*/  @!P4 LDC.64 R6, c[0x0][0x390] ;  /* 0x0000e400ff06cb82 */ /* 0x000e620000000a00 */
[----:B------:R-:W-:Y:S02]  /*1110*/  @!P2 IADD3 R2, PT, PT, R5, R49, RZ ;  /* 0x000000310502a210 */ /* 0x000fe40007ffe0ff */
[C---:B------:R-:W-:Y:S01]  /*1120*/  @!P2 LEA R32, P6, R4.reuse, R50, 0x1 ;  /* 0x000000320420a211 */ /* 0x040fe200078c08ff */
[----:B------:R0:W5:Y:S03]  /*1130*/  @!P1 LDG.E R23, desc[UR6][R30.64] ;  /* 0x000000061e179981 */ /* 0x000166000c1e1900 */
[----:B------:R-:W-:Y:S01]  /*1140*/  @!P2 LEA.HI.X R33, R4, R51, R2, 0x1, P6 ;  /* 0x000000330421a211 */ /* 0x000fe200030f0c02 */
[----:B0-----:R-:W-:Y:S01]  /*1150*/  @!P3 IMAD R2, R43, R16, RZ ;  /* 0x000000102b02b224 */ /* 0x001fe200078e02ff */
[----:B------:R-:W0:Y:S01]  /*1160*/  @!P5 LDC.64 R4, c[0x0][0x3e0] ;  /* 0x0000f800ff04db82 */ /* 0x000e220000000a00 */
[----:B------:R-:W-:-:S02]  /*1170*/  ISETP.GE.U32.AND P1, PT, R41, UR4, PT ;  /* 0x0000000429007c0c */ /* 0x000fc4000bf26070 */
[----:B------:R-:W-:Y:S02]  /*1180*/  @!P3 MOV R30, R110 ;  /* 0x0000006e001eb202 */ /* 0x000fe40000000f00 */
[----:B------:R-:W-:Y:S01]  /*1190*/  @!P3 MOV R31, R113 ;  /* 0x00000071001fb202 */ /* 0x000fe20000000f00 */
[----:B------:R-:W-:Y:S01]  /*11a0*/  @!P3 IMAD R17, R35, R17, R2 ;  /* 0x000000112311b224 */ /* 0x000fe200078e0202 */
[----:B------:R-:W-:Y:S01]  /*11b0*/  SHF.R.S32.HI R49, RZ, 0x1f, R41 ;  /* 0x0000001fff317819 */ /* 0x000fe20000011429 */
[----:B-1----:R-:W-:Y:S01]  /*11c0*/  @!P4 IMAD R12, R45, R28, RZ ;  /* 0x0000001c2d0cc224 */ /* 0x002fe200078e02ff */
[----:B------:R-:W-:Y:S01]  /*11d0*/  @!P4 MOV R34, R110 ;  /* 0x0000006e0022c202 */ /* 0x000fe20000000f00 */
[----:B------:R-:W-:Y:S01]  /*11e0*/  @!P3 IMAD.WIDE.U32 R30, R35, R16, R30 ;  /* 0x00000010231eb225 */ /* 0x000fe200078e001e */
[----:B------:R-:W-:Y:S02]  /*11f0*/  @!P4 MOV R35, R113 ;  /* 0x000000710023c202 */ /* 0x000fe40000000f00 */
[----:B------:R-:W-:-:S02]  /*1200*/  ISETP.GE.AND.EX P1, PT, R49, UR5, PT, P1 ;  /* 0x0000000531007c0c */ /* 0x000fc4000bf26310 */
[----:B------:R-:W-:Y:S01]  /*1210*/  MOV R27, RZ ;  /* 0x000000ff001b7202 */ /* 0x000fe20000000f00 */
[C---:B------:R-:W-:Y:S02]  /*1220*/  @!P4 IMAD R51, R37.reuse, R29, R12 ;  /* 0x0000001d2533c224 */ /* 0x040fe400078e020c */
[----:B------:R-:W-:Y:S01]  /*1230*/  @!P4 IMAD.WIDE.U32 R34, R37, R28, R34 ;  /* 0x0000001c2522c225 */ /* 0x000fe200078e0022 */
[----:B------:R-:W-:Y:S01]  /*1240*/  IADD3 R37, PT, PT, R3, 0xa0, RZ ;  /* 0x000000a003257810 */ /* 0x000fe20007ffe0ff */
[----:B------:R-:W1:Y:S01]  /*1250*/  @!P5 LDC.64 R28, c[0x0][0x390] ;  /* 0x0000e400ff1cdb82 */ /* 0x000e620000000a00 */
[----:B------:R0:W5:Y:S02]  /*1260*/  @!P2 LDG.E R27, desc[UR6][R32.64] ;  /* 0x00000006201ba981 */ /* 0x000164000c1e1900 */
[----:B------:R-:W-:Y:S02]  /*1270*/  ISETP.GE.U32.AND P2, PT, R37, UR4, PT ;  /* 0x0000000425007c0c */ /* 0x000fe4000bf46070 */
[----:B------:R-:W-:-:S02]  /*1280*/  SHF.R.S32.HI R45, RZ, 0x1f, R37 ;  /* 0x0000001fff2d7819 */ /* 0x000fc40000011425 */
[----:B------:R-:W-:Y:S02]  /*1290*/  @!P3 IADD3 R2, PT, PT, R31, R17, RZ ;  /* 0x000000111f02b210 */ /* 0x000fe40007ffe0ff */
[C---:B------:R-:W-:Y:S01]  /*12a0*/  @!P3 LEA R24, P6, R30.reuse, R24, 0x1 ;  /* 0x000000181e18b211 */ /* 0x040fe200078c08ff */
[----:B------:R-:W3:Y:S01]  /*12b0*/  @!P1 LDC.64 R16, c[0x0][0x3e0] ;  /* 0x0000f800ff109b82 */ /* 0x000ee20000000a00 */
[----:B------:R-:W-:Y:S02]  /*12c0*/  ISETP.GE.AND.EX P2, PT, R45, UR5, PT, P2 ;  /* 0x000000052d007c0c */ /* 0x000fe4000bf46320 */
[----:B------:R-:W-:Y:S02]  /*12d0*/  @!P3 LEA.HI.X R25, R30, R25, R2, 0x1, P6 ;  /* 0x000000191e19b211 */ /* 0x000fe400030f0c02 */
[----:B------:R-:W-:Y:S01]  /*12e0*/  @!P4 LEA R30, P6, R34, R6, 0x1 ;  /* 0x00000006221ec211 */ /* 0x000fe200078c08ff */
[----:B0-----:R-:W-:Y:S01]  /*12f0*/  @!P5 IMAD R6, R47, R4, RZ ;  /* 0x000000042f06d224 */ /* 0x001fe200078e02ff */
[----:B------:R-:W-:-:S02]  /*1300*/  @!P4 IADD3 R2, PT, PT, R35, R51, RZ ;  /* 0x000000332302c210 */ /* 0x000fc40007ffe0ff */
[----:B------:R-:W-:Y:S02]  /*1310*/  MOV R53, RZ ;  /* 0x000000ff00357202 */ /* 0x000fe40000000f00 */
[----:B------:R-:W-:Y:S02]  /*1320*/  @!P5 MOV R32, R110 ;  /* 0x0000006e0020d202 */ /* 0x000fe40000000f00 */
[----:B------:R-:W-:Y:S01]  /*1330*/  @!P5 MOV R33, R113 ;  /* 0x000000710021d202 */ /* 0x000fe20000000f00 */
[----:B------:R-:W-:Y:S01]  /*1340*/  @!P5 IMAD R35, R39, R5, R6 ;  /* 0x000000052723d224 */ /* 0x000fe200078e0206 */
[----:B------:R-:W-:Y:S01]  /*1350*/  @!P4 LEA.HI.X R31, R34, R7, R2, 0x1, P6 ;  /* 0x00000007221fc211 */ /* 0x000fe200030f0c02 */
[----:B------:R0:W5:Y:S01]  /*1360*/  @!P3 LDG.E R53, desc[UR6][R24.64] ;  /* 0x000000061835b981 */ /* 0x000162000c1e1900 */
[----:B------:R-:W-:Y:S01]  /*1370*/  IADD3 R43, PT, PT, R3, 0xa8, RZ ;  /* 0x000000a8032b7810 */ /* 0x000fe20007ffe0ff */
[----:B------:R-:W0:Y:S01]  /*1380*/  @!P1 LDC.64 R6, c[0x0][0x390] ;  /* 0x0000e400ff069b82 */ /* 0x000e220000000a00 */
[----:B------:R-:W-:-:S02]  /*1390*/  @!P5 IMAD.WIDE.U32 R32, R39, R4, R32 ;  /* 0x000000042720d225 */ /* 0x000fc400078e0020 */
[----:B------:R-:W-:Y:S02]  /*13a0*/  ISETP.GE.U32.AND P3, PT, R43, UR4, PT ;  /* 0x000000042b007c0c */ /* 0x000fe4000bf66070 */
[----:B------:R-:W-:-:S03]  /*13b0*/  SHF.R.S32.HI R47, RZ, 0x1f, R43 ;  /* 0x0000001fff2f7819 */ /* 0x000fc6000001142b */
[----:B------:R-:W0:Y:S01]  /*13c0*/  @!P2 LDC.64 R4, c[0x0][0x3e0] ;  /* 0x0000f800ff04ab82 */ /* 0x000e220000000a00 */
[----:B------:R-:W-:Y:S02]  /*13d0*/  ISETP.GE.AND.EX P3, PT, R47, UR5, PT, P3 ;  /* 0x000000052f007c0c */ /* 0x000fe4000bf66330 */
[----:B------:R-:W-:Y:S02]  /*13e0*/  @!P5 IADD3 R2, PT, PT, R33, R35, RZ ;  /* 0x000000232102d210 */ /* 0x000fe40007ffe0ff */
[C---:B-1----:R-:W-:Y:S02]  /*13f0*/  @!P5 LEA R28, P6, R32.reuse, R28, 0x1 ;  /* 0x0000001c201cd211 */ /* 0x042fe400078c08ff */
[----:B------:R-:W-:Y:S02]  /*1400*/  IADD3 R39, PT, PT, R3, 0xb0, RZ ;  /* 0x000000b003277810 */ /* 0x000fe40007ffe0ff */
[----:B------:R-:W-:Y:S01]  /*1410*/  MOV R57, RZ ;  /* 0x000000ff00397202 */ /* 0x000fe20000000f00 */
[----:B---3--:R-:W-:Y:S01]  /*1420*/  @!P1 IMAD R12, R49, R16, RZ ;  /* 0x00000010310c9224 */ /* 0x008fe200078e02ff */
[----:B------:R-:W-:Y:S01]  /*1430*/  @!P5 LEA.HI.X R29, R32, R29, R2, 0x1, P6 ;  /* 0x0000001d201dd211 */ /* 0x000fe200030f0c02 */
[----:B0-----:R-:W0:Y:S01]  /*1440*/  @!P2 LDC.64 R24, c[0x0][0x390] ;  /* 0x0000e400ff18ab82 */ /* 0x001e220000000a00 */
[----:B------:R-:W-:-:S02]  /*1450*/  MOV R55, RZ ;  /* 0x000000ff00377202 */ /* 0x000fc40000000f00 */
[----:B------:R-:W-:Y:S02]  /*1460*/  @!P1 MOV R32, R110 ;  /* 0x0000006e00209202 */ /* 0x000fe40000000f00 */
[----:B------:R-:W-:Y:S02]  /*1470*/  @!P1 MOV R33, R113 ;  /* 0x0000007100219202 */ /* 0x000fe40000000f00 */
[----:B------:R-:W-:Y:S01]  /*1480*/  SHF.R.S32.HI R49, RZ, 0x1f, R39 ;  /* 0x0000001fff317819 */ /* 0x000fe20000011427 */
[----:B------:R-:W-:Y:S01]  /*1490*/  @!P1 IMAD R35, R41, R17, R12 ;  /* 0x0000001129239224 */ /* 0x000fe200078e020c */
[----:B------:R-:W-:Y:S01]  /*14a0*/  ISETP.GE.U32.AND P6, PT, R39, UR4, PT ;  /* 0x0000000427007c0c */ /* 0x000fe2000bfc6070 */
[----:B------:R-:W-:Y:S01]  /*14b0*/  @!P1 IMAD.WIDE.U32 R32, R41, R16, R32 ;  /* 0x0000001029209225 */ /* 0x000fe200078e0020 */
[----:B------:R-:W3:Y:S01]  /*14c0*/  @!P5 LDG.E R57, desc[UR6][R28.64] ;  /* 0x000000061c39d981 */ /* 0x000ee2000c1e1900 */
[----:B------:R-:W1:Y:S01]  /*14d0*/  @!P3 LDC.64 R16, c[0x0][0x3e0] ;  /* 0x0000f800ff10bb82 */ /* 0x000e620000000a00 */
[----:B------:R-:W-:-:S02]  /*14e0*/  ISETP.GE.AND.EX P5, PT, R49, UR5, PT, P6 ;  /* 0x0000000531007c0c */ /* 0x000fc4000bfa6360 */
[----:B------:R0:W3:Y:S01]  /*14f0*/  @!P4 LDG.E R55, desc[UR6][R30.64] ;  /* 0x000000061e37c981 */ /* 0x0000e2000c1e1900 */
[----:B------:R-:W-:Y:S02]  /*1500*/  ISETP.GE.U32.AND P4, PT, R106, UR4, PT ;  /* 0x000000046a007c0c */ /* 0x000fe4000bf86070 */
[----:B------:R-:W-:Y:S02]  /*1510*/  @!P1 IADD3 R2, PT, PT, R33, R35, RZ ;  /* 0x0000002321029210 */ /* 0x000fe40007ffe0ff */
[C---:B------:R-:W-:Y:S02]  /*1520*/  @!P1 LEA R34, P6, R32.reuse, R6, 0x1 ;  /* 0x0000000620229211 */ /* 0x040fe400078c08ff */
[----:B------:R-:W-:Y:S01]  /*1530*/  ISETP.GE.AND.EX P4, PT, R101, UR5, PT, P4 ;  /* 0x0000000565007c0c */ /* 0x000fe2000bf86340 */
[----:B------:R-:W-:Y:S01]  /*1540*/  @!P2 IMAD R6, R45, R4, RZ ;  /* 0x000000042d06a224 */ /* 0x000fe200078e02ff */
[----:B------:R-:W-:Y:S01]  /*1550*/  @!P1 LEA.HI.X R35, R32, R7, R2, 0x1, P6 ;  /* 0x0000000720239211 */ /* 0x000fe200030f0c02 */
[----:B0-----:R-:W0:Y:S01]  /*1560*/  @!P3 LDC.64 R30, c[0x0][0x390] ;  /* 0x0000e400ff1ebb82 */ /* 0x001e220000000a00 */
[----:B------:R-:W-:-:S02]  /*1570*/  @!P2 MOV R32, R110 ;  /* 0x0000006e0020a202 */ /* 0x000fc40000000f00 */
[----:B------:R-:W-:Y:S01]  /*1580*/  @!P2 MOV R33, R113 ;  /* 0x000000710021a202 */ /* 0x000fe20000000f00 */
[----:B------:R-:W-:-:S04]  /*1590*/  @!P2 IMAD R41, R37, R5, R6 ;  /* 0x000000052529a224 */ /* 0x000fc800078e0206 */
[----:B------:R-:W2:Y:S01]  /*15a0*/  @!P5 LDC.64 R6, c[0x0][0x3e0] ;  /* 0x0000f800ff06db82 */ /* 0x000ea20000000a00 */
[----:B------:R-:W-:-:S05]  /*15b0*/  @!P2 IMAD.WIDE.U32 R32, R37, R4, R32 ;  /* 0x000000042520a225 */ /* 0x000fca00078e0020 */
[----:B------:R-:W-:Y:S02]  /*15c0*/  @!P2 IADD3 R2, PT, PT, R33, R41, RZ ;  /* 0x000000292102a210 */ /* 0x000fe40007ffe0ff */
[----:B------:R-:W0:Y:S01]  /*15d0*/  @!P4 LDC.64 R4, c[0x0][0x3e0] ;  /* 0x0000f800ff04cb82 */ /* 0x000e220000000a00 */
[C---:B------:R-:W-:Y:S01]  /*15e0*/  @!P2 LEA R24, P6, R32.reuse, R24, 0x1 ;  /* 0x000000182018a211 */ /* 0x040fe200078c08ff */
[----:B-1----:R-:W-:Y:S01]  /*15f0*/  @!P3 IMAD R12, R47, R16, RZ ;  /* 0x000000102f0cb224 */ /* 0x002fe200078e02ff */
[----:B------:R-:W-:Y:S02]  /*1600*/  @!P3 MOV R33, R113 ;  /* 0x000000710021b202 */ /* 0x000fe40000000f00 */
[----:B------:R-:W-:Y:S02]  /*1610*/  @!P2 LEA.HI.X R25, R32, R25, R2, 0x1, P6 ;  /* 0x000000192019a211 */ /* 0x000fe400030f0c02 */
[----:B------:R-:W-:Y:S01]  /*1620*/  @!P3 MOV R32, R110 ;  /* 0x0000006e0020b202 */ /* 0x000fe20000000f00 */
[----:B------:R-:W1:Y:S01]  /*1630*/  @!P4 LDC.64 R28, c[0x0][0x390] ;  /* 0x0000e400ff1ccb82 */ /* 0x000e620000000a00 */
[----:B------:R-:W-:-:S02]  /*1640*/  IADD3 R41, PT, PT, R3, 0xb8, RZ ;  /* 0x000000b803297810 */ /* 0x000fc40007ffe0ff */
[----:B------:R-:W-:Y:S01]  /*1650*/  MOV R61, RZ ;  /* 0x000000ff003d7202 */ /* 0x000fe20000000f00 */
[C---:B------:R-:W-:Y:S01]  /*1660*/  @!P3 IMAD R37, R43.reuse, R17, R12 ;  /* 0x000000112b25b224 */ /* 0x040fe200078e020c */
[----:B------:R-:W-:Y:S01]  /*1670*/  MOV R59, RZ ;  /* 0x000000ff003b7202 */ /* 0x000fe20000000f00 */
[----:B------:R-:W-:Y:S01]  /*1680*/  @!P3 IMAD.WIDE.U32 R32, R43, R16, R32 ;  /* 0x000000102b20b225 */ /* 0x000fe200078e0020 */
[----:B------:R-:W-:Y:S01]  /*1690*/  ISETP.GE.U32.AND P6, PT, R41, UR4, PT ;  /* 0x0000000429007c0c */ /* 0x000fe2000bfc6070 */
[----:B------:R-:W4:Y:S01]  /*16a0*/  @!P5 LDC.64 R16, c[0x0][0x390] ;  /* 0x0000e400ff10db82 */ /* 0x000f220000000a00 */
[----:B------:R-:W-:Y:S01]  /*16b0*/  SHF.R.S32.HI R43, RZ, 0x1f, R41 ;  /* 0x0000001fff2b7819 */ /* 0x000fe20000011429 */
[----:B------:R-:W3:Y:S01]  /*16c0*/  @!P2 LDG.E R61, desc[UR6][R24.64] ;  /* 0x00000006183da981 */ /* 0x000ee2000c1e1900 */
[----:B------:R-:W-:Y:S02]  /*16d0*/  @!P3 IADD3 R2, PT, PT, R33, R37, RZ ;  /* 0x000000252102b210 */ /* 0x000fe40007ffe0ff */
[----:B------:R-:W-:Y:S01]  /*16e0*/  ISETP.GE.AND.EX P2, PT, R43, UR5, PT, P6 ;  /* 0x000000052b007c0c */ /* 0x000fe2000bf46360 */
[----:B------:R0:W3:Y:S01]  /*16f0*/  @!P1 LDG.E R59, desc[UR6][R34.64] ;  /* 0x00000006223b9981 */ /* 0x0000e2000c1e1900 */
[----:B------:R-:W-:Y:S01]  /*1700*/  ISETP.GE.U32.AND P1, PT, R104, UR4, PT ;  /* 0x0000000468007c0c */ /* 0x000fe2000bf26070 */
[----:B--2---:R-:W-:Y:S01]  /*1710*/  @!P5 IMAD R12, R49, R6, RZ ;  /* 0x00000006310cd224 */ /* 0x004fe200078e02ff */
[----:B------:R-:W-:-:S02]  /*1720*/  @!P5 MOV R36, R110 ;  /* 0x0000006e0024d202 */ /* 0x000fc40000000f00 */
[----:B------:R-:W-:Y:S02]  /*1730*/  @!P5 MOV R37, R113 ;  /* 0x000000710025d202 */ /* 0x000fe40000000f00 */
[C---:B0-----:R-:W-:Y:S02]  /*1740*/  @!P3 LEA R30, P6, R32.reuse, R30, 0x1 ;  /* 0x0000001e201eb211 */ /* 0x041fe400078c08ff */
[----:B------:R-:W-:Y:S01]  /*1750*/  ISETP.GE.AND.EX P1, PT, R99, UR5, PT, P1 ;  /* 0x0000000563007c0c */ /* 0x000fe2000bf26310 */
[C---:B------:R-:W-:Y:S01]  /*1760*/  @!P5 IMAD R35, R39.reuse, R7, R12 ;  /* 0x000000072723d224 */ /* 0x040fe200078e020c */
[----:B------:R-:W-:Y:S01]  /*1770*/  @!P3 LEA.HI.X R31, R32, R31, R2, 0x1, P6 ;  /* 0x0000001f201fb211 */ /* 0x000fe200030f0c02 */
[----:B------:R-:W-:Y:S01]  /*1780*/  @!P5 IMAD.WIDE.U32 R36, R39, R6, R36 ;  /* 0x000000062724d225 */ /* 0x000fe200078e0024 */
[----:B------:R-:W-:Y:S01]  /*1790*/  @!P4 MOV R6, R110 ;  /* 0x0000006e0006c202 */ /* 0x000fe20000000f00 */
[----:B------:R-:W0:Y:S01]  /*17a0*/  @!P2 LDC.64 R24, c[0x0][0x3e0] ;  /* 0x0000f800ff18ab82 */ /* 0x000e220000000a00 */
[----:B------:R-:W-:Y:S01]  /*17b0*/  @!P4 MOV R7, R113 ;  /* 0x000000710007c202 */ /* 0x000fe20000000f00 */
[----:B------:R-:W-:Y:S01]  /*17c0*/  @!P4 IMAD R2, R101, R4, RZ ;  /* 0x000000046502c224 */ /* 0x000fe200078e02ff */
[----:B------:R-:W-:-:S03]  /*17d0*/  MOV R63, RZ ;  /* 0x000000ff003f7202 */ /* 0x000fc60000000f00 */
[C---:B------:R-:W-:Y:S02]  /*17e0*/  @!P4 IMAD R33, R106.reuse, R5, R2 ;  /* 0x000000056a21c224 */ /* 0x040fe400078e0202 */
[----:B------:R-:W-:Y:S01]  /*17f0*/  @!P4 IMAD.WIDE.U32 R4, R106, R4, R6 ;  /* 0x000000046a04c225 */ /* 0x000fe200078e0006 */
[----:B------:R2:W3:Y:S01]  /*1800*/  @!P3 LDG.E R63, desc[UR6][R30.64] ;  /* 0x000000061e3fb981 */ /* 0x0004e2000c1e1900 */
[----:B------:R-:W0:Y:S03]  /*1810*/  @!P1 LDC.64 R6, c[0x0][0x3e0] ;  /* 0x0000f800ff069b82 */ /* 0x000e260000000a00 */
[----:B------:R-:W-:Y:S02]  /*1820*/  @!P4 IADD3 R5, PT, PT, R5, R33, RZ ;  /* 0x000000210505c210 */ /* 0x000fe40007ffe0ff */
[----:B-1----:R-:W-:Y:S02]  /*1830*/  @!P4 LEA R34, P3, R4, R28, 0x1 ;  /* 0x0000001c0422c211 */ /* 0x002fe400078608ff */
[----:B------:R-:W-:-:S02]  /*1840*/  @!P5 IADD3 R2, PT, PT, R37, R35, RZ ;  /* 0x000000232502d210 */ /* 0x000fc40007ffe0ff */
[----:B------:R-:W-:Y:S01]  /*1850*/  @!P4 LEA.HI.X R35, R4, R29, R5, 0x1, P3 ;  /* 0x0000001d0423c211 */ /* 0x000fe200018f0c05 */
[----:B--2---:R-:W1:Y:S01]  /*1860*/  @!P1 LDC.64 R30, c[0x0][0x390] ;  /* 0x0000e400ff1e9b82 */ /* 0x004e620000000a00 */
[----:B----4-:R-:W-:Y:S02]  /*1870*/  @!P5 LEA R32, P6, R36, R16, 0x1 ;  /* 0x000000102420d211 */ /* 0x010fe400078c08ff */
[----:B------:R-:W-:Y:S02]  /*1880*/  ISETP.GE.U32.AND P3, PT, R102, UR4, PT ;  /* 0x0000000466007c0c */ /* 0x000fe4000bf66070 */
[----:B------:R-:W-:-:S03]  /*1890*/  IADD3 R39, PT, PT, R3, 0xc8, RZ ;  /* 0x000000c803277810 */ /* 0x000fc60007ffe0ff */
[----:B------:R-:W2:Y:S01]  /*18a0*/  @!P2 LDC.64 R28, c[0x0][0x390] ;  /* 0x0000e400ff1cab82 */ /* 0x000ea20000000a00 */
[----:B------:R-:W-:Y:S02]  /*18b0*/  MOV R84, RZ ;  /* 0x000000ff00547202 */ /* 0x000fe40000000f00 */
[----:B------:R-:W-:Y:S02]  /*18c0*/  @!P5 LEA.HI.X R33, R36, R17, R2, 0x1, P6 ;  /* 0x000000112421d211 */ /* 0x000fe400030f0c02 */
[----:B------:R-:W-:Y:S02]  /*18d0*/  ISETP.GE.AND.EX P3, PT, R97, UR5, PT, P3 ;  /* 0x0000000561007c0c */ /* 0x000fe4000bf66330 */
[----:B------:R-:W-:Y:S01]  /*18e0*/  ISETP.GE.U32.AND P6, PT, R39, UR4, PT ;  /* 0x0000000427007c0c */ /* 0x000fe2000bfc6070 */
[----:B------:R4:W5:Y:S01]  /*18f0*/  @!P4 LDG.E R84, desc[UR6][R34.64] ;  /* 0x000000062254c981 */ /* 0x000962000c1e1900 */
[----:B------:R-:W-:Y:S01]  /*1900*/  SHF.R.S32.HI R45, RZ, 0x1f, R39 ;  /* 0x0000001fff2d7819 */ /* 0x000fe20000011427 */
[----:B0-----:R-:W-:-:S03]  /*1910*/  @!P2 IMAD R2, R43, R24, RZ ;  /* 0x000000182b02a224 */ /* 0x001fc600078e02ff */
[----:B------:R-:W-:Y:S02]  /*1920*/  ISETP.GE.AND.EX P4, PT, R45, UR5, PT, P6 ;  /* 0x000000052d007c0c */ /* 0x000fe4000bf86360 */
[----:B------:R-:W-:Y:S02]  /*1930*/  @!P2 MOV R36, R110 ;  /* 0x0000006e0024a202 */ /* 0x000fe40000000f00 */
[----:B------:R-:W-:Y:S01]  /*1940*/  @!P2 MOV R37, R113 ;  /* 0x000000710025a202 */ /* 0x000fe20000000f00 */
[----:B------:R-:W-:Y:S01]  /*1950*/  @!P2 IMAD R25, R41, R25, R2 ;  /* 0x000000192919a224 */ /* 0x000fe200078e0202 */
[----:B------:R-:W-:Y:S01]  /*1960*/  MOV R65, RZ ;  /* 0x000000ff00417202 */ /* 0x000fe20000000f00 */
[----:B------:R-:W0:Y:S01]  /*1970*/  @!P3 LDC.64 R16, c[0x0][0x3e0] ;  /* 0x0000f800ff10bb82 */ /* 0x000e220000000a00 */
[----:B------:R-:W-:Y:S02]  /*1980*/  @!P1 IMAD R2, R99, R6, RZ ;  /* 0x0000000663029224 */ /* 0x000fe400078e02ff */
[----:B------:R-:W-:-:S02]  /*1990*/  @!P2 IMAD.WIDE.U32 R36, R41, R24, R36 ;  /* 0x000000182924a225 */ /* 0x000fc400078e0024 */
[----:B------:R1:W3:Y:S02]  /*19a0*/  @!P5 LDG.E R65, desc[UR6][R32.64] ;  /* 0x000000062041d981 */ /* 0x0002e4000c1e1900 */
[----:B----4-:R-:W-:Y:S01]  /*19b0*/  @!P1 IMAD R35, R104, R7, R2 ;  /* 0x0000000768239224 */ /* 0x010fe200078e0202 */
[----:B------:R-:W4:Y:S01]  /*19c0*/  @!P4 LDC.64 R4, c[0x0][0x3e0] ;  /* 0x0000f800ff04cb82 */ /* 0x000f220000000a00 */
[----:B------:R-:W-:Y:S02]  /*19d0*/  @!P2 IADD3 R2, PT, PT, R37, R25, RZ ;  /* 0x000000192502a210 */ /* 0x000fe40007ffe0ff */
[----:B--2---:R-:W-:Y:S02]  /*19e0*/  @!P2 LEA R24, P5, R36, R28, 0x1 ;  /* 0x0000001c2418a211 */ /* 0x004fe400078a08ff */
[----:B-1----:R-:W-:Y:S02]  /*19f0*/  @!P1 MOV R32, R110 ;  /* 0x0000006e00209202 */ /* 0x002fe40000000f00 */
[----:B------:R-:W-:-:S02]  /*1a00*/  @!P1 MOV R33, R113 ;  /* 0x0000007100219202 */ /* 0x000fc40000000f00 */
[----:B------:R-:W-:Y:S02]  /*1a10*/  @!P2 LEA.HI.X R25, R36, R29, R2, 0x1, P5 ;  /* 0x0000001d2419a211 */ /* 0x000fe400028f0c02 */
[----:B------:R-:W1:Y:S01]  /*1a20*/  @!P3 LDC.64 R28, c[0x0][0x390] ;  /* 0x0000e400ff1cbb82 */ /* 0x000e620000000a00 */
[----:B------:R-:W-:Y:S01]  /*1a30*/  ISETP.GE.U32.AND P5, PT, R100, UR4, PT ;  /* 0x0000000464007c0c */ /* 0x000fe2000bfa6070 */
[----:B------:R-:W-:-:S03]  /*1a40*/  @!P1 IMAD.WIDE.U32 R6, R104, R6, R32 ;  /* 0x0000000668069225 */ /* 0x000fc600078e0020 */
[----:B------:R-:W-:Y:S02]  /*1a50*/  ISETP.GE.AND.EX P5, PT, R95, UR5, PT, P5 ;  /* 0x000000055f007c0c */ /* 0x000fe4000bfa6350 */
[----:B------:R-:W-:Y:S02]  /*1a60*/  @!P1 IADD3 R2, PT, PT, R7, R35, RZ ;  /* 0x0000002307029210 */ /* 0x000fe40007ffe0ff */
[C---:B------:R-:W-:Y:S02]  /*1a70*/  @!P1 LEA R30, P6, R6.reuse, R30, 0x1 ;  /* 0x0000001e061e9211 */ /* 0x040fe400078c08ff */
[----:B------:R-:W-:Y:S02]  /*1a80*/  @!P3 MOV R32, R110 ;  /* 0x0000006e0020b202 */ /* 0x000fe40000000f00 */
[----:B------:R-:W-:Y:S01]  /*1a90*/  @!P1 LEA.HI.X R31, R6, R31, R2, 0x1, P6 ;  /* 0x0000001f061f9211 */ /* 0x000fe200030f0c02 */
[----:B0-----:R-:W-:Y:S01]  /*1aa0*/  @!P3 IMAD R2, R97, R16, RZ ;  /* 0x000000106102b224 */ /* 0x001fe200078e02ff */
[----:B------:R-:W-:Y:S01]  /*1ab0*/  @!P3 MOV R33, R113 ;  /* 0x000000710021b202 */ /* 0x000fe20000000f00 */
[----:B------:R-:W0:Y:S01]  /*1ac0*/  @!P4 LDC.64 R6, c[0x0][0x390] ;  /* 0x0000e400ff06cb82 */ /* 0x000e220000000a00 */
[----:B------:R-:W-:Y:S01]  /*1ad0*/  MOV R12, RZ ;  /* 0x000000ff000c7202 */ /* 0x000fe20000000f00 */
[----:B------:R-:W-:-:S02]  /*1ae0*/  @!P3 IMAD R35, R102, R17, R2 ;  /* 0x000000116623b224 */ /* 0x000fc400078e0202 */
[----:B------:R-:W-:Y:S01]  /*1af0*/  @!P3 IMAD.WIDE.U32 R32, R102, R16, R32 ;  /* 0x000000106620b225 */ /* 0x000fe200078e0020 */
[----:B------:R-:W-:Y:S02]  /*1b00*/  IADD3 R37, PT, PT, R3, 0xd0, RZ ;  /* 0x000000d003257810 */ /* 0x000fe40007ffe0ff */
[----:B------:R1:W2:Y:S01]  /*1b10*/  @!P1 LDG.E R12, desc[UR6][R30.64] ;  /* 0x000000061e0c9981 */ /* 0x0002a2000c1e1900 */
[----:B----4-:R-:W-:Y:S01]  /*1b20*/  @!P4 IMAD R2, R45, R4, RZ ;  /* 0x000000042d02c224 */ /* 0x010fe200078e02ff */
[----:B------:R-:W4:Y:S03]  /*1b30*/  @!P5 LDC.64 R16, c[0x0][0x3e0] ;  /* 0x0000f800ff10db82 */ /* 0x000f260000000a00 */
[----:B------:R-:W-:Y:S01]  /*1b40*/  @!P4 IMAD R5, R39, R5, R2 ;  /* 0x000000052705c224 */ /* 0x000fe200078e0202 */
[----:B------:R-:W-:Y:S02]  /*1b50*/  @!P3 IADD3 R2, PT, PT, R33, R35, RZ ;  /* 0x000000232102b210 */ /* 0x000fe40007ffe0ff */
[----:B-1----:R-:W-:-:S02]  /*1b60*/  @!P3 LEA R30, P1, R32, R28, 0x1 ;  /* 0x0000001c201eb211 */ /* 0x002fc400078208ff */
[----:B------:R-:W-:Y:S02]  /*1b70*/  ISETP.GE.U32.AND P6, PT, R37, UR4, PT ;  /* 0x0000000425007c0c */ /* 0x000fe4000bfc6070 */
[----:B------:R-:W-:Y:S02]  /*1b80*/  @!P3 LEA.HI.X R31, R32, R29, R2, 0x1, P1 ;  /* 0x0000001d201fb211 */ /* 0x000fe400008f0c02 */
[----:B------:R-:W-:Y:S01]  /*1b90*/  SHF.R.S32.HI R41, RZ, 0x1f, R37 ;  /* 0x0000001fff297819 */ /* 0x000fe20000011425 */
[----:B------:R-:W1:Y:S01]  /*1ba0*/  @!P5 LDC.64 R28, c[0x0][0x390] ;  /* 0x0000e400ff1cdb82 */ /* 0x000e620000000a00 */
[----:B------:R-:W-:Y:S01]  /*1bb0*/  @!P4 MOV R34, R110 ;  /* 0x0000006e0022c202 */ /* 0x000fe20000000f00 */
[----:B------:R0:W3:Y:S01]  /*1bc0*/  @!P3 LDG.E R18, desc[UR6][R30.64] ;  /* 0x000000061e12b981 */ /* 0x0000e2000c1e1900 */
[----:B------:R-:W-:Y:S02]  /*1bd0*/  @!P4 MOV R35, R113 ;  /* 0x000000710023c202 */ /* 0x000fe40000000f00 */
[----:B------:R-:W-:-:S02]  /*1be0*/  MOV R67, RZ ;  /* 0x000000ff00437202 */ /* 0x000fc40000000f00 */
[----:B------:R-:W-:Y:S01]  /*1bf0*/  ISETP.GE.AND.EX P6, PT, R41, UR5, PT, P6 ;  /* 0x0000000529007c0c */ /* 0x000fe2000bfc6360 */
[----:B------:R-:W-:Y:S01]  /*1c00*/  @!P4 IMAD.WIDE.U32 R34, R39, R4, R34 ;  /* 0x000000042722c225 */ /* 0x000fe200078e0022 */
[----:B------:R-:W-:Y:S02]  /*1c10*/  IADD3 R39, PT, PT, R3, 0xe0, RZ ;  /* 0x000000e003277810 */ /* 0x000fe40007ffe0ff */
[----:B------:R4:W3:Y:S02]  /*1c20*/  @!P2 LDG.E R67, desc[UR6][R24.64] ;  /* 0x000000061843a981 */ /* 0x0008e4000c1e1900 */
[----:B------:R-:W-:Y:S02]  /*1c30*/  @!P4 IADD3 R2, PT, PT, R35, R5, RZ ;  /* 0x000000052302c210 */ /* 0x000fe40007ffe0ff */
[----:B0-----:R-:W-:Y:S02]  /*1c40*/  @!P4 LEA R4, P1, R34, R6, 0x1 ;  /* 0x000000062204c211 */ /* 0x001fe400078208ff */
[----:B------:R-:W-:-:S02]  /*1c50*/  ISETP.GE.U32.AND P2, PT, R39, UR4, PT ;  /* 0x0000000427007c0c */ /* 0x000fc4000bf46070 */
[----:B------:R-:W-:Y:S01]  /*1c60*/  SHF.R.S32.HI R43, RZ, 0x1f, R39 ;  /* 0x0000001fff2b7819 */ /* 0x000fe20000011427 */
[----:B------:R-:W0:Y:S01]  /*1c70*/  @!P6 LDC.64 R30, c[0x0][0x390] ;  /* 0x0000e400ff1eeb82 */ /* 0x000e220000000a00 */
[----:B------:R-:W-:Y:S01]  /*1c80*/  @!P4 LEA.HI.X R5, R34, R7, R2, 0x1, P1 ;  /* 0x000000072205c211 */ /* 0x000fe200008f0c02 */
[----:B----4-:R-:W-:Y:S01]  /*1c90*/  @!P5 IMAD R2, R95, R16, RZ ;  /* 0x000000105f02d224 */ /* 0x010fe200078e02ff */
[----:B------:R-:W-:Y:S02]  /*1ca0*/  ISETP.GE.AND.EX P2, PT, R43, UR5, PT, P2 ;  /* 0x000000052b007c0c */ /* 0x000fe4000bf46320 */
[----:B------:R-:W-:Y:S02]  /*1cb0*/  @!P5 MOV R24, R110 ;  /* 0x0000006e0018d202 */ /* 0x000fe40000000f00 */
[----:B------:R-:W-:Y:S01]  /*1cc0*/  @!P5 MOV R25, R113 ;  /* 0x000000710019d202 */ /* 0x000fe20000000f00 */
[----:B------:R-:W4:Y:S01]  /*1cd0*/  @!P6 LDC.64 R6, c[0x0][0x3e0] ;  /* 0x0000f800ff06eb82 */ /* 0x000f220000000a00 */
[----:B------:R-:W-:-:S02]  /*1ce0*/  @!P5 IMAD R17, R100, R17, R2 ;  /* 0x000000116411d224 */ /* 0x000fc400078e0202 */
[----:B------:R-:W-:-:S05]  /*1cf0*/  @!P5 IMAD.WIDE.U32 R24, R100, R16, R24 ;  /* 0x000000106418d225 */ /* 0x000fca00078e0018 */
[----:B------:R-:W-:Y:S02]  /*1d00*/  @!P5 IADD3 R2, PT, PT, R25, R17, RZ ;  /* 0x000000111902d210 */ /* 0x000fe40007ffe0ff */
[C---:B-1----:R-:W-:Y:S01]  /*1d10*/  @!P5 LEA R32, P1, R24.reuse, R28, 0x1 ;  /* 0x0000001c1820d211 */ /* 0x042fe200078208ff */
[----:B------:R-:W1:Y:S03]  /*1d20*/  @!P2 LDC.64 R16, c[0x0][0x3e0] ;  /* 0x0000f800ff10ab82 */ /* 0x000e660000000a00 */
[----:B------:R-:W-:Y:S02]  /*1d30*/  @!P5 LEA.HI.X R33, R24, R29, R2, 0x1, P1 ;  /* 0x0000001d1821d211 */ /* 0x000fe400008f0c02 */
[----:B------:R-:W-:-:S03]  /*1d40*/  ISETP.GE.U32.AND P1, PT, R98, UR4, PT ;  /* 0x0000000462007c0c */ /* 0x000fc6000bf26070 */
[----:B------:R-:W0:Y:S01]  /*1d50*/  @!P2 LDC.64 R28, c[0x0][0x390] ;  /* 0x0000e400ff1cab82 */ /* 0x000e220000000a00 */
[----:B------:R-:W-:Y:S02]  /*1d60*/  ISETP.GE.AND.EX P1, PT, R93, UR5, PT, P1 ;  /* 0x000000055d007c0c */ /* 0x000fe4000bf26310 */
[----:B------:R-:W-:Y:S01]  /*1d70*/  @!P6 MOV R34, R110 ;  /* 0x0000006e0022e202 */ /* 0x000fe20000000f00 */
[-C--:B----4-:R-:W-:Y:S01]  /*1d80*/  @!P6 IMAD R2, R41, R6.reuse, RZ ;  /* 0x000000062902e224 */ /* 0x090fe200078e02ff */
[----:B------:R-:W-:Y:S02]  /*1d90*/  @!P6 MOV R35, R113 ;  /* 0x000000710023e202 */ /* 0x000fe40000000f00 */
[----:B------:R-:W-:Y:S01]  /*1da0*/  MOV R25, RZ ;  /* 0x000000ff00197202 */ /* 0x000fe20000000f00 */
[C---:B------:R-:W-:Y:S02]  /*1db0*/  @!P6 IMAD R41, R37.reuse, R7, R2 ;  /* 0x000000072529e224 */ /* 0x040fe400078e0202 */
[----:B------:R-:W-:Y:S01]  /*1dc0*/  @!P6 IMAD.WIDE.U32 R34, R37, R6, R34 ;  /* 0x000000062522e225 */ /* 0x000fe200078e0022 */
[----:B------:R-:W-:-:S02]  /*1dd0*/  MOV R71, RZ ;  /* 0x000000ff00477202 */ /* 0x000fc40000000f00 */
[----:B------:R4:W3:Y:S01]  /*1de0*/  @!P5 LDG.E R25, desc[UR6][R32.64] ;  /* 0x000000062019d981 */ /* 0x0008e2000c1e1900 */
[----:B------:R-:W0:Y:S01]  /*1df0*/  @!P1 LDC.64 R6, c[0x0][0x3e0] ;  /* 0x0000f800ff069b82 */ /* 0x000e220000000a00 */
[----:B------:R-:W-:Y:S01]  /*1e00*/  ISETP.GE.U32.AND P5, PT, R96, UR4, PT ;  /* 0x0000000460007c0c */ /* 0x000fe2000bfa6070 */
[----:B-1----:R-:W-:Y:S01]  /*1e10*/  @!P2 IMAD R14, R43, R16, RZ ;  /* 0x000000102b0ea224 */ /* 0x002fe200078e02ff */
[----:B------:R-:W-:Y:S01]  /*1e20*/  @!P6 IADD3 R2, PT, PT, R35, R41, RZ ;  /* 0x000000292302e210 */ /* 0x000fe20007ffe0ff */
[----:B------:R1:W3:Y:S01]  /*1e30*/  @!P4 LDG.E R71, desc[UR6][R4.64] ;  /* 0x000000060447c981 */ /* 0x0002e2000c1e1900 */
[----:B----4-:R-:W-:Y:S02]  /*1e40*/  @!P2 MOV R32, R110 ;  /* 0x0000006e0020a202 */ /* 0x010fe40000000f00 */
[----:B------:R-:W-:Y:S01]  /*1e50*/  @!P2 MOV R33, R113 ;  /* 0x000000710021a202 */ /* 0x000fe20000000f00 */
[----:B------:R-:W-:Y:S01]  /*1e60*/  @!P2 IMAD R35, R39, R17, R14 ;  /* 0x000000112723a224 */ /* 0x000fe200078e020e */
[----:B0-----:R-:W-:-:S02]  /*1e70*/  @!P6 LEA R30, P4, R34, R30, 0x1 ;  /* 0x0000001e221ee211 */ /* 0x001fc400078808ff */
[----:B------:R-:W-:Y:S01]  /*1e80*/  ISETP.GE.AND.EX P5, PT, R91, UR5, PT, P5 ;  /* 0x000000055b007c0c */ /* 0x000fe2000bfa6350 */
[----:B------:R-:W-:Y:S02]  /*1e90*/  @!P2 IMAD.WIDE.U32 R32, R39, R16, R32 ;  /* 0x000000102720a225 */ /* 0x000fe400078e0020 */
[----:B------:R-:W0:Y:S01]  /*1ea0*/  @!P1 LDC.64 R16, c[0x0][0x390] ;  /* 0x0000e400ff109b82 */ /* 0x000e220000000a00 */
[----:B------:R-:W-:Y:S02]  /*1eb0*/  @!P6 LEA.HI.X R31, R34, R31, R2, 0x1, P4 ;  /* 0x0000001f221fe211 */ /* 0x000fe400020f0c02 */
[----:B------:R-:W-:Y:S02]  /*1ec0*/  @!P2 IADD3 R2, PT, PT, R33, R35, RZ ;  /* 0x000000232102a210 */ /* 0x000fe40007ffe0ff */
[----:B------:R-:W-:Y:S02]  /*1ed0*/  @!P2 LEA R34, P4, R32, R28, 0x1 ;  /* 0x0000001c2022a211 */ /* 0x000fe400078808ff */
[----:B------:R-:W-:-:S02]  /*1ee0*/  IADD3 R37, PT, PT, R3, 0xe8, RZ ;  /* 0x000000e803257810 */ /* 0x000fc40007ffe0ff */
[----:B------:R-:W-:Y:S01]  /*1ef0*/  @!P2 LEA.HI.X R35, R32, R29, R2, 0x1, P4 ;  /* 0x0000001d2023a211 */ /* 0x000fe200020f0c02 */
[----:B-1----:R-:W1:Y:S01]  /*1f00*/  @!P5 LDC.64 R4, c[0x0][0x3e0] ;  /* 0x0000f800ff04db82 */ /* 0x002e620000000a00 */
[----:B------:R-:W-:Y:S02]  /*1f10*/  ISETP.GE.U32.AND P4, PT, R37, UR4, PT ;  /* 0x0000000425007c0c */ /* 0x000fe4000bf86070 */
[----:B------:R-:W-:Y:S01]  /*1f20*/  SHF.R.S32.HI R43, RZ, 0x1f, R37 ;  /* 0x0000001fff2b7819 */ /* 0x000fe20000011425 */
[----:B------:R-:W-:Y:S01]  /*1f30*/  @!P1 IMAD R2, R93, R6, RZ ;  /* 0x000000065d029224 */ /* 0x000fe200078e02ff */
[----:B------:R-:W-:Y:S02]  /*1f40*/  @!P1 MOV R28, R110 ;  /* 0x0000006e001c9202 */ /* 0x000fe40000000f00 */
[----:B------:R-:W-:Y:S02]  /*1f50*/  ISETP.GE.AND.EX P4, PT, R43, UR5, PT, P4 ;  /* 0x000000052b007c0c */ /* 0x000fe4000bf86340 */
[----:B------:R-:W-:-:S02]  /*1f60*/  @!P1 MOV R29, R113 ;  /* 0x00000071001d9202 */ /* 0x000fc40000000f00 */
[----:B------:R-:W-:Y:S01]  /*1f70*/  MOV R73, RZ ;  /* 0x000000ff00497202 */ /* 0x000fe20000000f00 */
[C---:B------:R-:W-:Y:S01]  /*1f80*/  @!P1 IMAD R33, R98.reuse, R7, R2 ;  /* 0x0000000762219224 */ /* 0x040fe200078e0202 */
[----:B------:R-:W-:Y:S01]  /*1f90*/  MOV R77, RZ ;  /* 0x000000ff004d7202 */ /* 0x000fe20000000f00 */
[----:B------:R-:W-:Y:S01]  /*1fa0*/  @!P1 IMAD.WIDE.U32 R6, R98, R6, R28 ;  /* 0x0000000662069225 */ /* 0x000fe200078e001c */
[C---:B------:R-:W-:Y:S02]  /*1fb0*/  IADD3 R39, PT, PT, R3.reuse, 0xf0, RZ ;  /* 0x000000f003277810 */ /* 0x040fe40007ffe0ff */
[----:B------:R4:W3:Y:S01]  /*1fc0*/  @!P6 LDG.E R73, desc[UR6][R30.64] ;  /* 0x000000061e49e981 */ /* 0x0008e2000c1e1900 */
[----:B------:R-:W-:Y:S02]  /*1fd0*/  IADD3 R41, PT, PT, R3, 0xf8, RZ ;  /* 0x000000f803297810 */ /* 0x000fe40007ffe0ff */
[----:B------:R-:W-:Y:S01]  /*1fe0*/  @!P1 IADD3 R2, PT, PT, R7, R33, RZ ;  /* 0x0000002107029210 */ /* 0x000fe20007ffe0ff */
[----:B------:R1:W3:Y:S01]  /*1ff0*/  @!P2 LDG.E R77, desc[UR6][R34.64] ;  /* 0x00000006224da981 */ /* 0x0002e2000c1e1900 */
[----:B0-----:R-:W-:Y:S01]  /*2000*/  @!P1 LEA R32, P2, R6, R16, 0x1 ;  /* 0x0000001006209211 */ /* 0x001fe200078408ff */
[----:B------:R-:W0:Y:S01]  /*2010*/  @!P4 LDC.64 R28, c[0x0][0x3e0] ;  /* 0x0000f800ff1ccb82 */ /* 0x000e220000000a00 */
[----:B------:R-:W-:-:S02]  /*2020*/  ISETP.GE.U32.AND P6, PT, R39, UR4, PT ;  /* 0x0000000427007c0c */ /* 0x000fc4000bfc6070 */
[----:B------:R-:W-:-:S05]  /*2030*/  SHF.R.S32.HI R45, RZ, 0x1f, R39 ;  /* 0x0000001fff2d7819 */ /* 0x000fca0000011427 */
[----:B----4-:R-:W4:Y:S01]  /*2040*/  @!P5 LDC.64 R30, c[0x0][0x390] ;  /* 0x0000e400ff1edb82 */ /* 0x010f220000000a00 */
[----:B------:R-:W-:Y:S02]  /*2050*/  @!P1 LEA.HI.X R33, R6, R17, R2, 0x1, P2 ;  /* 0x0000001106219211 */ /* 0x000fe400010f0c02 */
[----:B------:R-:W-:Y:S02]  /*2060*/  ISETP.GE.AND.EX P6, PT, R45, UR5, PT, P6 ;  /* 0x000000052d007c0c */ /* 0x000fe4000bfc6360 */
[----:B------:R-:W-:Y:S02]  /*2070*/  ISETP.GE.U32.AND P2, PT, R41, UR4, PT ;  /* 0x0000000429007c0c */ /* 0x000fe4000bf46070 */
[----:B-1----:R-:W-:Y:S01]  /*2080*/  SHF.R.S32.HI R35, RZ, 0x1f, R41 ;  /* 0x0000001fff237819 */ /* 0x002fe20000011429 */
[----:B------:R-:W1:Y:S03]  /*2090*/  @!P4 LDC.64 R6, c[0x0][0x390] ;  /* 0x0000e400ff06cb82 */ /* 0x000e660000000a00 */
[----:B------:R-:W-:Y:S01]  /*20a0*/  ISETP.GE.AND.EX P2, PT, R35, UR5, PT, P2 ;  /* 0x0000000523007c0c */ /* 0x000fe2000bf46320 */
[----:B------:R-:W-:Y:S01]  /*20b0*/  @!P5 IMAD R14, R91, R4, RZ ;  /* 0x000000045b0ed224 */ /* 0x000fe200078e02ff */
[----:B------:R-:W-:-:S02]  /*20c0*/  @!P5 MOV R16, R110 ;  /* 0x0000006e0010d202 */ /* 0x000fc40000000f00 */
[----:B------:R-:W-:Y:S01]  /*20d0*/  @!P5 MOV R17, R113 ;  /* 0x000000710011d202 */ /* 0x000fe20000000f00 */
[----:B------:R-:W5:Y:S01]  /*20e0*/  @!P6 LDC.64 R2, c[0x0][0x3e0] ;  /* 0x0000f800ff02eb82 */ /* 0x000f620000000a00 */
[----:B------:R-:W-:Y:S01]  /*20f0*/  MOV R69, RZ ;  /* 0x000000ff00457202 */ /* 0x000fe20000000f00 */
[C---:B------:R-:W-:Y:S02]  /*2100*/  @!P5 IMAD R47, R96.reuse, R5, R14 ;  /* 0x00000005602fd224 */ /* 0x040fe400078e020e */
[----:B------:R-:W-:-:S03]  /*2110*/  @!P5 IMAD.WIDE.U32 R16, R96, R4, R16 ;  /* 0x000000046010d225 */ /* 0x000fc600078e0010 */
[----:B------:R0:W3:Y:S01]  /*2120*/  @!P1 LDG.E R69, desc[UR6][R32.64] ;  /* 0x0000000620459981 */ /* 0x0000e2000c1e1900 */
[----:B------:R-:W5:Y:S01]  /*2130*/  @!P2 LDC.64 R4, c[0x0][0x3e0] ;  /* 0x0000f800ff04ab82 */ /* 0x000f620000000a00 */
[----:B------:R-:W-:Y:S02]  /*2140*/  @!P5 IADD3 R14, PT, PT, R17, R47, RZ ;  /* 0x0000002f110ed210 */ /* 0x000fe40007ffe0ff */
[----:B----4-:R-:W-:Y:S01]  /*2150*/  @!P5 LEA R30, P1, R16, R30, 0x1 ;  /* 0x0000001e101ed211 */ /* 0x010fe200078208ff */
[----:B0-----:R-:W-:-:S03]  /*2160*/  @!P4 IMAD R20, R43, R28, RZ ;  /* 0x0000001c2b14c224 */ /* 0x001fc600078e02ff */
[----:B------:R-:W-:Y:S02]  /*2170*/  @!P5 LEA.HI.X R31, R16, R31, R14, 0x1, P1 ;  /* 0x0000001f101fd211 */ /* 0x000fe400008f0c0e */
[----:B------:R-:W-:Y:S01]  /*2180*/  @!P4 MOV R32, R110 ;  /* 0x0000006e0020c202 */ /* 0x000fe20000000f00 */
[----:B------:R-:W0:Y:S01]  /*2190*/  @!P6 LDC.64 R16, c[0x0][0x390] ;  /* 0x0000e400ff10eb82 */ /* 0x000e220000000a00 */
[----:B------:R-:W-:Y:S01]  /*21a0*/  @!P4 MOV R33, R113 ;  /* 0x000000710021c202 */ /* 0x000fe20000000f00 */
[C---:B------:R-:W-:Y:S01]  /*21b0*/  @!P4 IMAD R43, R37.reuse, R29, R20 ;  /* 0x0000001d252bc224 */ /* 0x040fe200078e0214 */
[----:B------:R-:W-:Y:S01]  /*21c0*/  MOV R75, RZ ;  /* 0x000000ff004b7202 */ /* 0x000fe20000000f00 */
[----:B------:R-:W-:-:S04]  /*21d0*/  @!P4 IMAD.WIDE.U32 R32, R37, R28, R32 ;  /* 0x0000001c2520c225 */ /* 0x000fc800078e0020 */
[----:B------:R-:W4:Y:S01]  /*21e0*/  @!P2 LDC.64 R28, c[0x0][0x390] ;  /* 0x0000e400ff1cab82 */ /* 0x000f220000000a00 */
[----:B------:R-:W-:Y:S01]  /*21f0*/  MOV R79, RZ ;  /* 0x000000ff004f7202 */ /* 0x000fe20000000f00 */
[----:B------:R5:W3:Y:S01]  /*2200*/  @!P5 LDG.E R75, desc[UR6][R30.64] ;  /* 0x000000061e4bd981 */ /* 0x000ae2000c1e1900 */
[----:B------:R-:W-:Y:S02]  /*2210*/  @!P4 IADD3 R14, PT, PT, R33, R43, RZ ;  /* 0x0000002b210ec210 */ /* 0x000fe40007ffe0ff */
[----:B-1----:R-:W-:Y:S01]  /*2220*/  @!P4 LEA R6, P1, R32, R6, 0x1 ;  /* 0x000000062006c211 */ /* 0x002fe200078208ff */
[----:B-----5:R-:W-:-:S03]  /*2230*/  @!P6 IMAD R20, R45, R2, RZ ;  /* 0x000000022d14e224 */ /* 0x020fc600078e02ff */
[----:B------:R-:W-:Y:S02]  /*2240*/  @!P4 LEA.HI.X R7, R32, R7, R14, 0x1, P1 ;  /* 0x000000072007c211 */ /* 0x000fe400008f0c0e */
[----:B------:R-:W-:Y:S02]  /*2250*/  @!P6 MOV R30, R110 ;  /* 0x0000006e001ee202 */ /* 0x000fe40000000f00 */
[----:B------:R-:W-:Y:S01]  /*2260*/  @!P6 MOV R31, R113 ;  /* 0x00000071001fe202 */ /* 0x000fe20000000f00 */
[----:B------:R-:W-:Y:S01]  /*2270*/  @!P6 IMAD R33, R39, R3, R20 ;  /* 0x000000032721e224 */ /* 0x000fe200078e0214 */
[----:B------:R1:W5:Y:S01]  /*2280*/  @!P4 LDG.E R79, desc[UR6][R6.64] ;  /* 0x00000006064fc981 */ /* 0x000362000c1e1900 */
[----:B------:R-:W-:Y:S02]  /*2290*/  @!P2 IMAD R14, R35, R4, RZ ;  /* 0x00000004230ea224 */ /* 0x000fe400078e02ff */
[----:B------:R-:W-:Y:S01]  /*22a0*/  @!P6 IMAD.WIDE.U32 R2, R39, R2, R30 ;  /* 0x000000022702e225 */ /* 0x000fe200078e001e */
[----:B-1----:R-:W-:-:S02]  /*22b0*/  @!P2 MOV R6, R110 ;  /* 0x0000006e0006a202 */ /* 0x002fc40000000f00 */
[----:B------:R-:W-:Y:S01]  /*22c0*/  @!P2 MOV R7, R113 ;  /* 0x000000710007a202 */ /* 0x000fe20000000f00 */
[----:B------:R-:W-:Y:S01]  /*22d0*/  @!P2 IMAD R31, R41, R5, R14 ;  /* 0x00000005291fa224 */ /* 0x000fe200078e020e */
[----:B------:R-:W-:Y:S02]  /*22e0*/  @!P6 IADD3 R3, PT, PT, R3, R33, RZ ;  /* 0x000000210303e210 */ /* 0x000fe40007ffe0ff */
[C---:B0-----:R-:W-:Y:S01]  /*22f0*/  @!P6 LEA R16, P1, R2.reuse, R16, 0x1 ;  /* 0x000000100210e211 */ /* 0x041fe200078208ff */
[----:B------:R-:W-:Y:S01]  /*2300*/  @!P2 IMAD.WIDE.U32 R4, R41, R4, R6 ;  /* 0x000000042904a225 */ /* 0x000fe200078e0006 */
[----:B------:R-:W-:Y:S02]  /*2310*/  MOV R81, RZ ;  /* 0x000000ff00517202 */ /* 0x000fe40000000f00 */
[----:B------:R-:W-:Y:S02]  /*2320*/  @!P6 LEA.HI.X R17, R2, R17, R3, 0x1, P1 ;  /* 0x000000110211e211 */ /* 0x000fe400008f0c03 */
[----:B------:R-:W-:-:S02]  /*2330*/  @!P2 IADD3 R2, PT, PT, R5, R31, RZ ;  /* 0x0000001f0502a210 */ /* 0x000fc40007ffe0ff */
[C---:B----4-:R-:W-:Y:S01]  /*2340*/  @!P2 LEA R28, P1, R4.reuse, R28, 0x1 ;  /* 0x0000001c041ca211 */ /* 0x050fe200078208ff */
[----:B------:R0:W4:Y:S01]  /*2350*/  @!P6 LDG.E R81, desc[UR6][R16.64] ;  /* 0x000000061051e981 */ /* 0x000122000c1e1900 */
[----:B------:R-:W-:Y:S02]  /*2360*/  MOV R83, RZ ;  /* 0x000000ff00537202 */ /* 0x000fe40000000f00 */
[----:B------:R-:W-:-:S05]  /*2370*/  @!P2 LEA.HI.X R29, R4, R29, R2, 0x1, P1 ;  /* 0x0000001d041da211 */ /* 0x000fca00008f0c02 */
[----:B------:R1:W4:Y:S01]  /*2380*/  @!P2 LDG.E R83, desc[UR6][R28.64] ;  /* 0x000000061c53a981 */ /* 0x000322000c1e1900 */
[--C-:B------:R-:W-:Y:S02]  /*2390*/  HADD2.F32 R89, -RZ, R86.reuse.H0_H0 ;  /* 0x20000056ff597230 */ /* 0x100fe40000004100 */
[----:B------:R-:W-:Y:S02]  /*23a0*/  HADD2.F32 R86, -RZ, R86.H1_H1 ;  /* 0x30000056ff567230 */ /* 0x000fe40000004100 */
[----:B------:R-:W-:-:S03]  /*23b0*/  HADD2.F32 R85, -RZ, R0.H0_H0 ;  /* 0x20000000ff557230 */ /* 0x000fc60000004100 */
[C---:B------:R-:W-:Y:S01]  /*23c0*/  FADD.FTZ R2, R89.reuse, R86 ;  /* 0x0000005659027221 */ /* 0x040fe20000010000 */
[----:B------:R-:W-:Y:S01]  /*23d0*/  FMUL.FTZ R4, R86, R86 ;  /* 0x0000005656047220 */ /* 0x000fe20000410000 */
[--C-:B------:R-:W-:Y:S02]  /*23e0*/  HADD2.F32 R87, -RZ, R84.reuse.H0_H0 ;  /* 0x20000054ff577230 */ /* 0x100fe40000004100 */
[----:B------:R-:W-:Y:S02]  /*23f0*/  HADD2.F32 R84, -RZ, R84.H1_H1 ;  /* 0x30000054ff547230 */ /* 0x000fe40000004100 */
[----:B------:R-:W-:Y:S01]  /*2400*/  FADD.FTZ R2, RZ, R2 ;  /* 0x00000002ff027221 */ /* 0x000fe20000010000 */
[----:B------:R-:W-:Y:S02]  /*2410*/  HADD2.F32 R0, -RZ, R0.H1_H1 ;  /* 0x30000000ff007230 */ /* 0x000fe40000004100 */
[----:B------:R-:W-:Y:S01]  /*2420*/  FFMA.FTZ R4, R89, R89, R4 ;  /* 0x0000005959047223 */ /* 0x000fe20000010004 */
[----:B------:R-:W-:Y:S01]  /*2430*/  FADD.FTZ R3, R87, R84 ;  /* 0x0000005457037221 */ /* 0x000fe20000010000 */
[----:B------:R-:W-:-:S02]  /*2440*/  FMUL.FTZ R6, R84, R84 ;  /* 0x0000005454067220 */ /* 0x000fc40000410000 */
[----:B------:R-:W-:Y:S01]  /*2450*/  FADD.FTZ R4, RZ, R4 ;  /* 0x00000004ff047221 */ /* 0x000fe20000010000 */
[----:B------:R-:W-:Y:S01]  /*2460*/  FADD.FTZ R5, R2, R3 ;  /* 0x0000000302057221 */ /* 0x000fe20000010000 */
[----:B------:R-:W-:Y:S01]  /*2470*/  FFMA.FTZ R7, R87, R87, R6 ;  /* 0x0000005757077223 */ /* 0x000fe20000010006 */
[--C-:B------:R-:W-:Y:S02]  /*2480*/  HADD2.F32 R2, -RZ, R10.reuse.H0_H0 ;  /* 0x2000000aff027230 */ /* 0x100fe40000004100 */
[----:B------:R-:W-:Y:S01]  /*2490*/  FADD.FTZ R6, R85, R0 ;  /* 0x0000000055067221 */ /* 0x000fe20000010000 */
[----:B------:R-:W-:Y:S02]  /*24a0*/  HADD2.F32 R3, -RZ, R10.H1_H1 ;  /* 0x3000000aff037230 */ /* 0x000fe40000004100 */
[----:B------:R-:W-:Y:S01]  /*24b0*/  FMUL.FTZ R10, R0, R0 ;  /* 0x00000000000a7220 */ /* 0x000fe20000410000 */
[----:B------:R-:W-:Y:S01]  /*24c0*/  FADD.FTZ R7, R4, R7 ;  /* 0x0000000704077221 */ /* 0x000fe20000010000 */
[----:B------:R-:W-:Y:S01]  /*24d0*/  FADD.FTZ R6, R5, R6 ;  /* 0x0000000605067221 */ /* 0x000fe20000010000 */
[----:B------:R-:W-:-:S02]  /*24e0*/  HADD2.F32 R4, -RZ, R9.H0_H0 ;  /* 0x20000009ff047230 */ /* 0x000fc40000004100 */
[----:B------:R-:W-:Y:S01]  /*24f0*/  FFMA.FTZ R10, R85, R85, R10 ;  /* 0x00000055550a7223 */ /* 0x000fe2000001000a */
[----:B0-----:R-:W-:Y:S01]  /*2500*/  FADD.FTZ R17, R2, R3 ;  /* 0x0000000302117221 */ /* 0x001fe20000010000 */
[----:B------:R-:W-:Y:S02]  /*2510*/  HADD2.F32 R5, -RZ, R9.H1_H1 ;  /* 0x30000009ff057230 */ /* 0x000fe40000004100 */
[----:B------:R-:W-:Y:S01]  /*2520*/  FMUL.FTZ R9, R3, R3 ;  /* 0x0000000303097220 */ /* 0x000fe20000410000 */
[----:B------:R-:W-:Y:S01]  /*2530*/  FADD.FTZ R10, R7, R10 ;  /* 0x0000000a070a7221 */ /* 0x000fe20000010000 */
[----:B------:R-:W-:Y:S01]  /*2540*/  FADD.FTZ R17, R6, R17 ;  /* 0x0000001106117221 */ /* 0x000fe20000010000 */
[--C-:B------:R-:W-:Y:S02]  /*2550*/  HADD2.F32 R6, -RZ, R8.reuse.H0_H0 ;  /* 0x20000008ff067230 */ /* 0x100fe40000004100 */
[----:B------:R-:W-:Y:S01]  /*2560*/  FFMA.FTZ R9, R2, R2, R9 ;  /* 0x0000000202097223 */ /* 0x000fe20000010009 */
[----:B------:R-:W-:Y:S01]  /*2570*/  FADD.FTZ R14, R4, R5 ;  /* 0x00000005040e7221 */ /* 0x000fe20000010000 */
[----:B------:R-:W-:-:S02]  /*2580*/  HADD2.F32 R7, -RZ, R8.H1_H1 ;  /* 0x30000008ff077230 */ /* 0x000fc40000004100 */
[----:B-1----:R-:W-:Y:S01]  /*2590*/  FMUL.FTZ R29, R5, R5 ;  /* 0x00000005051d7220 */ /* 0x002fe20000410000 */
[----:B------:R-:W-:Y:S01]  /*25a0*/  FADD.FTZ R10, R10, R9 ;  /* 0x000000090a0a7221 */ /* 0x000fe20000010000 */
[----:B------:R-:W-:Y:S02]  /*25b0*/  FADD.FTZ R14, R17, R14 ;  /* 0x0000000e110e7221 */ /* 0x000fe40000010000 */
[----:B------:R-:W-:Y:S01]  /*25c0*/  FFMA.FTZ R29, R4, R4, R29 ;  /* 0x00000004041d7223 */ /* 0x000fe2000001001d */
[----:B------:R-:W-:Y:S01]  /*25d0*/  FADD.FTZ R17, R6, R7 ;  /* 0x0000000706117221 */ /* 0x000fe20000010000 */
[----:B------:R-:W-:Y:S02]  /*25e0*/  FMUL.FTZ R31, R7, R7 ;  /* 0x00000007071f7220 */ /* 0x000fe40000410000 */
[----:B------:R-:W-:Y:S01]  /*25f0*/  FADD.FTZ R29, R10, R29 ;  /* 0x0000001d0a1d7221 */ /* 0x000fe20000010000 */
[----:B------:R-:W-:Y:S01]  /*2600*/  FADD.FTZ R14, R14, R17 ;  /* 0x000000110e0e7221 */ /* 0x000fe20000010000 */
[----:B------:R-:W-:-:S02]  /*2610*/  HADD2.F32 R10, -RZ, R11.H0_H0 ;  /* 0x2000000bff0a7230 */ /* 0x000fc40000004100 */
[----:B------:R-:W-:Y:S02]  /*2620*/  HADD2.F32 R11, -RZ, R11.H1_H1 ;  /* 0x3000000bff0b7230 */ /* 0x000fe40000004100 */
[--C-:B--2---:R-:W-:Y:S02]  /*2630*/  HADD2.F32 R8, -RZ, R12.reuse.H0_H0 ;  /* 0x2000000cff087230 */ /* 0x104fe40000004100 */
[----:B------:R-:W-:Y:S02]  /*2640*/  HADD2.F32 R9, -RZ, R12.H1_H1 ;  /* 0x3000000cff097230 */ /* 0x000fe40000004100 */
[----:B------:R-:W-:-:S03]  /*2650*/  FFMA.FTZ R12, R6, R6, R31 ;  /* 0x00000006060c7223 */ /* 0x000fc6000001001f */
[----:B------:R-:W-:Y:S01]  /*2660*/  FADD.FTZ R17, R8, R9 ;  /* 0x0000000908117221 */ /* 0x000fe20000010000 */
[----:B------:R-:W-:Y:S01]  /*2670*/  FMUL.FTZ R31, R9, R9 ;  /* 0x00000009091f7220 */ /* 0x000fe20000410000 */
[----:B------:R-:W-:Y:S01]  /*2680*/  FADD.FTZ R29, R29, R12 ;  /* 0x0000000c1d1d7221 */ /* 0x000fe20000010000 */
[--C-:B------:R-:W-:Y:S02]  /*2690*/  HADD2.F32 R12, -RZ, R13.reuse.H0_H0 ;  /* 0x2000000dff0c7230 */ /* 0x100fe40000004100 */
[----:B------:R-:W-:Y:S01]  /*26a0*/  FADD.FTZ R14, R14, R17 ;  /* 0x000000110e0e7221 */ /* 0x000fe20000010000 */
        /* <DEDUP_REMOVED lines=9> */
[----:B------:R-:W-:Y:S02]  /*2740*/  HADD2.F32 R15, -RZ, R15.H1_H1 ;  /* 0x3000000fff0f7230 */ /* 0x000fe40000004100 */
[----:B------:R-:W-:Y:S01]  /*2750*/  FMUL.FTZ R29, R13, R13 ;  /* 0x0000000d0d1d7220 */ /* 0x000fe20000410000 */
[----:B------:R-:W-:Y:S01]  /*2760*/  FADD.FTZ R31, R16, R31 ;  /* 0x0000001f101f7221 */ /* 0x000fe20000010000 */
[----:B------:R-:W-:Y:S01]  /*2770*/  FADD.FTZ R20, R17, R20 ;  /* 0x0000001411147221 */ /* 0x000fe20000010000 */
[--C-:B---3--:R-:W-:Y:S02]  /*2780*/  HADD2.F32 R16, -RZ, R18.reuse.H0_H0 ;  /* 0x20000012ff107230 */ /* 0x108fe40000004100 */
[----:B------:R-:W-:Y:S01]  /*2790*/  FFMA.FTZ R22, R12, R12, R29 ;  /* 0x0000000c0c167223 */ /* 0x000fe2000001001d */
[----:B------:R-:W-:Y:S01]  /*27a0*/  FADD.FTZ R29, R14, R15 ;  /* 0x0000000f0e1d7221 */ /* 0x000fe20000010000 */
[----:B------:R-:W-:-:S02]  /*27b0*/  HADD2.F32 R17, -RZ, R18.H1_H1 ;  /* 0x30000012ff117230 */ /* 0x000fc40000004100 */
[----:B------:R-:W-:Y:S01]  /*27c0*/  FMUL.FTZ R33, R15, R15 ;  /* 0x0000000f0f217220 */ /* 0x000fe20000410000 */
[--C-:B------:R-:W-:Y:S02]  /*27d0*/  HADD2.F32 R18, -RZ, R19.reuse.H0_H0 ;  /* 0x20000013ff127230 */ /* 0x100fe40000004100 */
[----:B------:R-:W-:Y:S01]  /*27e0*/  FADD.FTZ R20, R20, R29 ;  /* 0x0000001d14147221 */ /* 0x000fe20000010000 */
[----:B------:R-:W-:Y:S01]  /*27f0*/  FADD.FTZ R22, R31, R22 ;  /* 0x000000161f167221 */ /* 0x000fe20000010000 */
[----:B------:R-:W-:Y:S01]  /*2800*/  FADD.FTZ R29, R16, R17 ;  /* 0x00000011101d7221 */ /* 0x000fe20000010000 */
[----:B------:R-:W-:Y:S02]  /*2810*/  HADD2.F32 R19, -RZ, R19.H1_H1 ;  /* 0x30000013ff137230 */ /* 0x000fe40000004100 */
[----:B------:R-:W-:Y:S01]  /*2820*/  FFMA.FTZ R33, R14, R14, R33 ;  /* 0x0000000e0e217223 */ /* 0x000fe20000010021 */
[----:B------:R-:W-:Y:S01]  /*2830*/  FMUL.FTZ R31, R17, R17 ;  /* 0x00000011111f7220 */ /* 0x000fe20000410000 */
[----:B------:R-:W-:Y:S01]  /*2840*/  FADD.FTZ R29, R20, R29 ;  /* 0x0000001d141d7221 */ /* 0x000fe20000010000 */
[----:B------:R-:W-:-:S02]  /*2850*/  HADD2.F32 R20, -RZ, R21.H0_H0 ;  /* 0x20000015ff147230 */ /* 0x000fc40000004100 */
[----:B------:R-:W-:Y:S01]  /*2860*/  FADD.FTZ R22, R22, R33 ;  /* 0x0000002116167221 */ /* 0x000fe20000010000 */
[----:B------:R-:W-:Y:S01]  /*2870*/  FFMA.FTZ R31, R16, R16, R31 ;  /* 0x00000010101f7223 */ /* 0x000fe2000001001f */
[----:B------:R-:W-:Y:S01]  /*2880*/  FADD.FTZ R24, R18, R19 ;  /* 0x0000001312187221 */ /* 0x000fe20000010000 */
        /* <DEDUP_REMOVED lines=8> */
[----:B------:R-:W-:Y:S01]  /*2910*/  FMUL.FTZ R33, R21, R21 ;  /* 0x0000001515217220 */ /* 0x000fe20000410000 */
        /* <DEDUP_REMOVED lines=9> */
[----:B------:R-:W-:Y:S01]  /*29b0*/  FFMA.FTZ R30, R22, R22, R31 ;  /* 0x00000016161e7223 */ /* 0x000fe2000001001f */
[--C-:B------:R-:W-:Y:S02]  /*29c0*/  HADD2.F32 R52, -RZ, R53.reuse.H0_H0 ;  /* 0x20000035ff347230 */ /* 0x100fe40000004100 */
[----:B------:R-:W-:Y:S02]  /*29d0*/  HADD2.F32 R53, -RZ, R53.H1_H1 ;  /* 0x30000035ff357230 */ /* 0x000fe40000004100 */
[--C-:B------:R-:W-:Y:S02]  /*29e0*/  HADD2.F32 R24, -RZ, R25.reuse.H0_H0 ;  /* 0x20000019ff187230 */ /* 0x100fe40000004100 */
[----:B------:R-:W-:-:S05]  /*29f0*/  HADD2.F32 R25, -RZ, R25.H1_H1 ;  /* 0x30000019ff197230 */ /* 0x000fca0000004100 */
[----:B------:R-:W-:Y:S01]  /*2a00*/  FADD.FTZ R29, R24, R25 ;  /* 0x00000019181d7221 */ /* 0x000fe20000010000 */
[----:B------:R-:W-:Y:S01]  /*2a10*/  FMUL.FTZ R31, R25, R25 ;  /* 0x00000019191f7220 */ /* 0x000fe20000410000 */
[----:B------:R-:W-:Y:S02]  /*2a20*/  FADD.FTZ R30, R33, R30 ;  /* 0x0000001e211e7221 */ /* 0x000fe40000010000 */
[----:B------:R-:W-:Y:S01]  /*2a30*/  FADD.FTZ R28, R28, R29 ;  /* 0x0000001d1c1c7221 */ /* 0x000fe20000010000 */
[----:B------:R-:W-:Y:S01]  /*2a40*/  FADD.FTZ R29, R26, R27 ;  /* 0x0000001b1a1d7221 */ /* 0x000fe20000010000 */
[----:B------:R-:W-:Y:S01]  /*2a50*/  FFMA.FTZ R31, R24, R24, R31 ;  /* 0x00000018181f7223 */ /* 0x000fe2000001001f */
[----:B------:R-:W-:Y:S01]  /*2a60*/  FMUL.FTZ R33, R27, R27 ;  /* 0x0000001b1b217220 */ /* 0x000fe20000410000 */
[--C-:B------:R-:W-:Y:S02]  /*2a70*/  HADD2.F32 R54, -RZ, R55.reuse.H0_H0 ;  /* 0x20000037ff367230 */ /* 0x100fe40000004100 */
[----:B------:R-:W-:Y:S01]  /*2a80*/  FADD.FTZ R28, R28, R29 ;  /* 0x0000001d1c1c7221 */ /* 0x000fe20000010000 */
[----:B------:R-:W-:Y:S01]  /*2a90*/  FADD.FTZ R29, R52, R53 ;  /* 0x00000035341d7221 */ /* 0x000fe20000010000 */
[----:B------:R-:W-:-:S02]  /*2aa0*/  HADD2.F32 R55, -RZ, R55.H1_H1 ;  /* 0x30000037ff377230 */ /* 0x000fc40000004100 */
[----:B------:R-:W-:Y:S01]  /*2ab0*/  FADD.FTZ R30, R30, R31 ;  /* 0x0000001f1e1e7221 */ /* 0x000fe20000010000 */
[----:B------:R-:W-:Y:S01]  /*2ac0*/  FFMA.FTZ R33, R26, R26, R33 ;  /* 0x0000001a1a217223 */ /* 0x000fe20000010021 */
[----:B------:R-:W-:Y:S01]  /*2ad0*/  FMUL.FTZ R31, R53, R53 ;  /* 0x00000035351f7220 */ /* 0x000fe20000410000 */
[----:B------:R-:W-:Y:S01]  /*2ae0*/  FADD.FTZ R28, R28, R29 ;  /* 0x0000001d1c1c7221 */ /* 0x000fe20000010000 */
[--C-:B------:R-:W-:Y:S02]  /*2af0*/  HADD2.F32 R56, -RZ, R57.reuse.H0_H0 ;  /* 0x20000039ff387230 */ /* 0x100fe40000004100 */
        /* <DEDUP_REMOVED lines=19> */
[--C-:B------:R-:W-:Y:S02]  /*2c30*/  HADD2.F32 R62, -RZ, R63.reuse.H0_H0 ;  /* 0x2000003fff3e7230 */ /* 0x100fe40000004100 */
[----:B------:R-:W-:Y:S01]  /*2c40*/  FADD.FTZ R30, R30, R31 ;  /* 0x0000001f1e1e7221 */ /* 0x000fe20000010000 */
[----:B------:R-:W-:Y:S01]  /*2c50*/  FADD.FTZ R28, R28, R29 ;  /* 0x0000001d1c1c7221 */ /* 0x000fe20000010000 */
[----:B------:R-:W-:Y:S01]  /*2c60*/  FFMA.FTZ R33, R58, R58, R33 ;  /* 0x0000003a3a217223 */ /* 0x000fe20000010021 */
[----:B------:R-:W-:Y:S02]  /*2c70*/  HADD2.F32 R63, -RZ, R63.H1_H1 ;  /* 0x3000003fff3f7230 */ /* 0x000fe40000004100 */
[----:B------:R-:W-:Y:S01]  /*2c80*/  FADD.FTZ R29, R60, R61 ;  /* 0x0000003d3c1d7221 */ /* 0x000fe20000010000 */
[----:B------:R-:W-:Y:S01]  /*2c90*/  FMUL.FTZ R31, R61, R61 ;  /* 0x0000003d3d1f7220 */ /* 0x000fe20000410000 */
[----:B------:R-:W-:Y:S01]  /*2ca0*/  FADD.FTZ R30, R30, R33 ;  /* 0x000000211e1e7221 */ /* 0x000fe20000010000 */
[----:B------:R-:W-:-:S02]  /*2cb0*/  HADD2.F32 R64, -RZ, R65.H0_H0 ;  /* 0x20000041ff407230 */ /* 0x000fc40000004100 */
[----:B------:R-:W-:Y:S01]  /*2cc0*/  FADD.FTZ R28, R28, R29 ;  /* 0x0000001d1c1c7221 */ /* 0x000fe20000010000 */
[----:B------:R-:W-:Y:S01]  /*2cd0*/  FFMA.FTZ R31, R60, R60, R31 ;  /* 0x0000003c3c1f7223 */ /* 0x000fe2000001001f */
[----:B------:R-:W-:Y:S02]  /*2ce0*/  HADD2.F32 R65, -RZ, R65.H1_H1 ;  /* 0x30000041ff417230 */ /* 0x000fe40000004100 */
[----:B------:R-:W-:Y:S01]  /*2cf0*/  FMUL.FTZ R33, R63, R63 ;  /* 0x0000003f3f217220 */ /* 0x000fe20000410000 */
[----:B------:R-:W-:Y:S01]  /*2d00*/  FADD.FTZ R29, R62, R63 ;  /* 0x0000003f3e1d7221 */ /* 0x000fe20000010000 */
[--C-:B------:R-:W-:Y:S02]  /*2d10*/  HADD2.F32 R66, -RZ, R67.reuse.H0_H0 ;  /* 0x20000043ff427230 */ /* 0x100fe40000004100 */
[----:B------:R-:W-:Y:S01]  /*2d20*/  FADD.FTZ R30, R30, R31 ;  /* 0x0000001f1e1e7221 */ /* 0x000fe20000010000 */
[----:B------:R-:W-:Y:S01]  /*2d30*/  FFMA.FTZ R33, R62, R62, R33 ;  /* 0x0000003e3e217223 */ /* 0x000fe20000010021 */
[----:B------:R-:W-:-:S02]  /*2d40*/  HADD2.F32 R67, -RZ, R67.H1_H1 ;  /* 0x30000043ff437230 */ /* 0x000fc40000004100 */
[----:B------:R-:W-:Y:S01]  /*2d50*/  FADD.FTZ R28, R28, R29 ;  /* 0x0000001d1c1c7221 */ /* 0x000fe20000010000 */
[----:B------:R-:W-:Y:S01]  /*2d60*/  FMUL.FTZ R31, R65, R65 ;  /* 0x00000041411f7220 */ /* 0x000fe20000410000 */
[----:B------:R-:W-:Y:S01]  /*2d70*/  FADD.FTZ R29, R64, R65 ;  /* 0x00000041401d7221 */ /* 0x000fe20000010000 */
[----:B------:R-:W-:Y:S01]  /*2d80*/  FADD.FTZ R30, R30, R33 ;  /* 0x000000211e1e7221 */ /* 0x000fe20000010000 */
[----:B------:R-:W-:Y:S01]  /*2d90*/  FMUL.FTZ R33, R67, R67 ;  /* 0x0000004343217220 */ /* 0x000fe20000410000 */
[----:B------:R-:W-:Y:S01]  /*2da0*/  FFMA.FTZ R31, R64, R64, R31 ;  /* 0x00000040401f7223 */ /* 0x000fe2000001001f */
[----:B------:R-:W-:Y:S01]  /*2db0*/  FADD.FTZ R28, R28, R29 ;  /* 0x0000001d1c1c7221 */ /* 0x000fe20000010000 */
[----:B------:R-:W-:Y:S01]  /*2dc0*/  FADD.FTZ R29, R66, R67 ;  /* 0x00000043421d7221 */ /* 0x000fe20000010000 */
[--C-:B------:R-:W-:Y:S02]  /*2dd0*/  HADD2.F32 R70, -RZ, R71.reuse.H0_H0 ;  /* 0x20000047ff467230 */ /* 0x100fe40000004100 */
[----:B------:R-:W-:Y:S01]  /*2de0*/  FADD.FTZ R30, R30, R31 ;  /* 0x0000001f1e1e7221 */ /* 0x000fe20000010000 */
[----:B------:R-:W-:Y:S01]  /*2df0*/  FFMA.FTZ R33, R66, R66, R33 ;  /* 0x0000004242217223 */ /* 0x000fe20000010021 */
[----:B------:R-:W-:-:S02]  /*2e00*/  HADD2.F32 R71, -RZ, R71.H1_H1 ;  /* 0x30000047ff477230 */ /* 0x000fc40000004100 */
[----:B------:R-:W-:Y:S01]  /*2e10*/  FADD.FTZ R28, R28, R29 ;  /* 0x0000001d1c1c7221 */ /* 0x000fe20000010000 */
[----:B------:R-:W-:Y:S02]  /*2e20*/  HADD2.F32 R72, -RZ, R73.H1_H1 ;  /* 0x30000049ff487230 */ /* 0x000fe40000004100 */
[--C-:B------:R-:W-:Y:S02]  /*2e30*/  HADD2.F32 R68, -RZ, R69.reuse.H0_H0 ;  /* 0x20000045ff447230 */ /* 0x100fe40000004100 */
[----:B------:R-:W-:Y:S02]  /*2e40*/  HADD2.F32 R69, -RZ, R69.H1_H1 ;  /* 0x30000045ff457230 */ /* 0x000fe40000004100 */
[----:B------:R-:W-:-:S03]  /*2e50*/  FADD.FTZ R30, R30, R33 ;  /* 0x000000211e1e7221 */ /* 0x000fc60000010000 */
[----:B------:R-:W-:Y:S01]  /*2e60*/  FMUL.FTZ R31, R69, R69 ;  /* 0x00000045451f7220 */ /* 0x000fe20000410000 */
[C---:B------:R-:W-:Y:S01]  /*2e70*/  FADD.FTZ R29, R68.reuse, R69 ;  /* 0x00000045441d7221 */ /* 0x040fe20000010000 */
[----:B------:R-:W-:Y:S02]  /*2e80*/  FMUL.FTZ R33, R71, R71 ;  /* 0x0000004747217220 */ /* 0x000fe40000410000 */
[----:B------:R-:W-:Y:S01]  /*2e90*/  FFMA.FTZ R31, R68, R68, R31 ;  /* 0x00000044441f7223 */ /* 0x000fe2000001001f */
[----:B------:R-:W-:Y:S01]  /*2ea0*/  FADD.FTZ R28, R28, R29 ;  /* 0x0000001d1c1c7221 */ /* 0x000fe20000010000 */
[----:B------:R-:W-:Y:S01]  /*2eb0*/  FADD.FTZ R29, R70, R71 ;  /* 0x00000047461d7221 */ /* 0x000fe20000010000 */
[----:B------:R-:W-:Y:S02]  /*2ec0*/  HADD2.F32 R73, -RZ, R73.H0_H0 ;  /* 0x20000049ff497230 */ /* 0x000fe40000004100 */
[----:B------:R-:W-:Y:S01]  /*2ed0*/  FADD.FTZ R30, R30, R31 ;  /* 0x0000001f1e1e7221 */ /* 0x000fe20000010000 */
[----:B------:R-:W-:Y:S01]  /*2ee0*/  FFMA.FTZ R33, R70, R70, R33 ;  /* 0x0000004646217223 */ /* 0x000fe20000010021 */
[----:B------:R-:W-:Y:S01]  /*2ef0*/  FMUL.FTZ R32, R72, R72 ;  /* 0x0000004848207220 */ /* 0x000fe20000410000 */
[----:B------:R-:W-:Y:S01]  /*2f00*/  FADD.FTZ R28, R28, R29 ;  /* 0x0000001d1c1c7221 */ /* 0x000fe20000010000 */
[----:B------:R-:W-:-:S02]  /*2f10*/  HADD2.F32 R74, -RZ, R75.H1_H1 ;  /* 0x3000004bff4a7230 */ /* 0x000fc40000004100 */
[C---:B------:R-:W-:Y:S01]  /*2f20*/  FADD.FTZ R29, R73.reuse, R72 ;  /* 0x00000048491d7221 */ /* 0x040fe20000010000 */
[----:B------:R-:W-:Y:S01]  /*2f30*/  FADD.FTZ R30, R30, R33 ;  /* 0x000000211e1e7221 */ /* 0x000fe20000010000 */
[----:B------:R-:W-:Y:S01]  /*2f40*/  FFMA.FTZ R31, R73, R73, R32 ;  /* 0x00000049491f7223 */ /* 0x000fe20000010020 */
[----:B------:R-:W-:Y:S02]  /*2f50*/  HADD2.F32 R75, -RZ, R75.H0_H0 ;  /* 0x2000004bff4b7230 */ /* 0x000fe40000004100 */
[----:B------:R-:W-:Y:S01]  /*2f60*/  FMUL.FTZ R32, R74, R74 ;  /* 0x0000004a4a207220 */ /* 0x000fe20000410000 */
[--C-:B------:R-:W-:Y:S02]  /*2f70*/  HADD2.F32 R76, -RZ, R77.reuse.H1_H1 ;  /* 0x3000004dff4c7230 */ /* 0x100fe40000004100 */
[----:B------:R-:W-:Y:S01]  /*2f80*/  FADD.FTZ R28, R28, R29 ;  /* 0x0000001d1c1c7221 */ /* 0x000fe20000010000 */
[----:B------:R-:W-:Y:S01]  /*2f90*/  FADD.FTZ R30, R30, R31 ;  /* 0x0000001f1e1e7221 */ /* 0x000fe20000010000 */
[C---:B------:R-:W-:Y:S01]  /*2fa0*/  FADD.FTZ R29, R75.reuse, R74 ;  /* 0x0000004a4b1d7221 */ /* 0x040fe20000010000 */
[----:B------:R-:W-:Y:S01]  /*2fb0*/  FFMA.FTZ R31, R75, R75, R32 ;  /* 0x0000004b4b1f7223 */ /* 0x000fe20000010020 */
[----:B------:R-:W-:-:S02]  /*2fc0*/  HADD2.F32 R77, -RZ, R77.H0_H0 ;  /* 0x2000004dff4d7230 */ /* 0x000fc40000004100 */
[----:B------:R-:W-:Y:S01]  /*2fd0*/  FMUL.FTZ R32, R76, R76 ;  /* 0x0000004c4c207220 */ /* 0x000fe20000410000 */
[--C-:B-----5:R-:W-:Y:S02]  /*2fe0*/  HADD2.F32 R78, -RZ, R79.reuse.H1_H1 ;  /* 0x3000004fff4e7230 */ /* 0x120fe40000004100 */
[----:B------:R-:W-:Y:S01]  /*2ff0*/  FADD.FTZ R28, R28, R29 ;  /* 0x0000001d1c1c7221 */ /* 0x000fe20000010000 */
[----:B------:R-:W-:Y:S01]  /*3000*/  FADD.FTZ R30, R30, R31 ;  /* 0x0000001f1e1e7221 */ /* 0x000fe20000010000 */
[C---:B------:R-:W-:Y:S01]  /*3010*/  FADD.FTZ R29, R77.reuse, R76 ;  /* 0x0000004c4d1d7221 */ /* 0x040fe20000010000 */
[----:B------:R-:W-:Y:S02]  /*3020*/  HADD2.F32 R79, -RZ, R79.H0_H0 ;  /* 0x2000004fff4f7230 */ /* 0x000fe40000004100 */
[----:B------:R-:W-:Y:S01]  /*3030*/  FFMA.FTZ R31, R77, R77, R32 ;  /* 0x0000004d4d1f7223 */ /* 0x000fe20000010020 */
[----:B------:R-:W-:Y:S01]  /*3040*/  FMUL.FTZ R32, R78, R78 ;  /* 0x0000004e4e207220 */ /* 0x000fe20000410000 */
[----:B------:R-:W-:-:S02]  /*3050*/  FADD.FTZ R28, R28, R29 ;  /* 0x0000001d1c1c7221 */ /* 0x000fc40000010000 */
[----:B------:R-:W-:Y:S01]  /*3060*/  FADD.FTZ R30, R30, R31 ;  /* 0x0000001f1e1e7221 */ /* 0x000fe20000010000 */
[C---:B------:R-:W-:Y:S01]  /*3070*/  FADD.FTZ R29, R79.reuse, R78 ;  /* 0x0000004e4f1d7221 */ /* 0x040fe20000010000 */
[----:B------:R-:W-:-:S03]  /*3080*/  FFMA.FTZ R31, R79, R79, R32 ;  /* 0x0000004f4f1f7223 */ /* 0x000fc60000010020 */
[----:B------:R-:W-:Y:S01]  /*3090*/  FADD.FTZ R28, R28, R29 ;  /* 0x0000001d1c1c7221 */ /* 0x000fe20000010000 */
[----:B------:R-:W-:Y:S01]  /*30a0*/  FADD.FTZ R30, R30, R31 ;  /* 0x0000001f1e1e7221 */ /* 0x000fe20000010000 */
[--C-:B----4-:R-:W-:Y:S02]  /*30b0*/  HADD2.F32 R80, -RZ, R81.reuse.H1_H1 ;  /* 0x30000051ff507230 */ /* 0x110fe40000004100 */
        /* <DEDUP_REMOVED lines=51> */
.L_x_2848:
[----:B------:R-:W-:Y:S05]  /*33f0*/  BSYNC.RECONVERGENT B0 ;  /* 0x0000000000007941 */ /* 0x000fea0003800200 */
.L_x_2847:
        /* <DEDUP_REMOVED lines=44> */
.L_x_2850:
[----:B------:R-:W-:Y:S05]  /*36c0*/  BSYNC.RECONVERGENT B0 ;  /* 0x0000000000007941 */ /* 0x000fea0003800200 */
.L_x_2849:
        /* <DEDUP_REMOVED lines=13> */
[----:B-1----:R-:W-:Y:S01]  /*37a0*/  LOP3.LUT P1, R34, R94, 0x2, RZ, 0xc0, !PT ;  /* 0x000000025e227812 */ /* 0x002fe2000782c0ff */
[----:B------:R-:W-:Y:S02]  /*37b0*/  IMAD R35, R103, R90, R105 ;  /* 0x0000005a67237224 */ /* 0x000fe400078e0269 */
        /* <DEDUP_REMOVED lines=12> */
.L_x_2853:
[----:B------:R-:W3:Y:S04]  /*3880*/  LDG.E.STRONG.GPU R30, desc[UR6][R28.64] ;  /* 0x000000061c1e7981 */ /* 0x000ee8000c1ef900 */
[----:B---3--:R-:W-:Y:S01]  /*3890*/  CCTL.IVALL ;  /* 0x00000000ff00798f */ /* 0x008fe20002000000 */
[----:B------:R-:W-:Y:S05]  /*38a0*/  YIELD ;  /* 0x0000000000007946 */ /* 0x000fea0003800000 */
[----:B------:R-:W-:-:S13]  /*38b0*/  ISETP.NE.AND P1, PT, R30, R37, PT ;  /* 0x000000251e00720c */ /* 0x000fda0003f25270 */
[----:B------:R-:W-:Y:S05]  /*38c0*/  @P1 BRA `(.L_x_2853) ;  /* 0xfffffffc00ec1947 */ /* 0x000fea000383ffff */
.L_x_2852:
        /* <DEDUP_REMOVED lines=16> */
.L_x_2855:
        /* <DEDUP_REMOVED lines=62> */
.L_x_2854:
        /* <DEDUP_REMOVED lines=14> */
[----:B-1----:R-:W-:Y:S02]  /*3e90*/  IADD3 R34, PT, PT, R40, 0x3, RZ ;  /* 0x0000000328227810 */ /* 0x002fe40007ffe0ff */
[----:B------:R-:W-:-:S02]  /*3ea0*/  ISETP.EQ.OR P5, PT, R30, R103, P2 ;  /* 0x000000671e00720c */ /* 0x000fc400017a2670 */
[----:B------:R-:W-:-:S03]  /*3eb0*/  ISETP.EQ.OR P6, PT, R34, R103, P2 ;  /* 0x000000672200720c */ /* 0x000fc600017c2670 */
[----:B------:R-:W-:-:S04]  /*3ec0*/  @!P1 IMAD R29, R40, R90, R105 ;  /* 0x0000005a281d9224 */ /* 0x000fc800078e0269 */
[----:B------:R-:W-:Y:S02]  /*3ed0*/  @!P4 IMAD R31, R28, R90, R105 ;  /* 0x0000005a1c1fc224 */ /* 0x000fe400078e0269 */
[----:B------:R-:W-:-:S04]  /*3ee0*/  @!P1 IMAD.WIDE.U32 R28, R29, 0x8, R38 ;  /* 0x000000081d1c9825 */ /* 0x000fc800078e0026 */
[-C--:B------:R-:W-:Y:S02]  /*3ef0*/  @!P5 IMAD R35, R30, R90.reuse, R105 ;  /* 0x0000005a1e23d224 */ /* 0x080fe400078e0269 */
        /* <DEDUP_REMOVED lines=17> */
.L_x_2856:
[----:B------:R-:W-:Y:S05]  /*4010*/  BRA.U !UP1, `(.L_x_2851) ;  /* 0x0000000109707547 */ /* 0x000fea000b800000 */
[----:B-1----:R-:W1:Y:S01]  /*4020*/  LDC R34, c[0x0][0x370] ;  /* 0x0000dc00ff227b82 */ /* 0x002e620000000800 */
[----:B------:R-:W-:Y:S01]  /*4030*/  UISETP.NE.AND UP0, UPT, UR5, 0x1, UPT ;  /* 0x000000010500788c */ /* 0x000fe2000bf05270 */
[----:B-1----:R-:W-:-:S08]  /*4040*/  LOP3.LUT R34, R34, 0x1, RZ, 0xc0, !PT ;  /* 0x0000000122227812 */ /* 0x002fd000078ec0ff */
        /* <DEDUP_REMOVED lines=15> */
.L_x_2857:
        /* <DEDUP_REMOVED lines=9> */
.L_x_2858:
[----:B------:R-:W-:Y:S05]  /*41d0*/  BSYNC.RECONVERGENT B0 ;  /* 0x0000000000007941 */ /* 0x000fea0003800200 */
.L_x_2851:
[----:B------:R-:W4:Y:S01]  /*41e0*/  S2UR UR5, SR_CgaCtaId ;  /* 0x00000000000579c3 */ /* 0x000f220000008800 */
[----:B------:R-:W2:Y:S01]  /*41f0*/  LDCU UR8, c[0x0][0x414] ;  /* 0x00008280ff0877ac */ /* 0x000ea20008000800 */
[----:B-1----:R-:W-:Y:S01]  /*4200*/  SHF.L.U32 R34, R92, 0x1, RZ ;  /* 0x000000015c227819 */ /* 0x002fe200000006ff */
[----:B------:R-:W-:-:S03]  /*4210*/  UMOV UR4, 0x400 ;  /* 0x0000040000047882 */ /* 0x000fc60000000000 */
[----:B------:R-:W-:Y:S02]  /*4220*/  LOP3.LUT R35, R34, 0x7e, RZ, 0xc0, !PT ;  /* 0x0000007e22237812 */ /* 0x000fe400078ec0ff */
        /* <DEDUP_REMOVED lines=66> */
[----:B------:R-:W-:Y:S02]  /*4650*/  F2FP.F16.F32.PACK_AB R33, R86, R89 ;  /* 0x000000595621723e */ /* 0x000fe400000000ff */
[----:B------:R-:W-:-:S05]  /*4660*/  LEA.HI.X R35, R32, UR9, R35, 0x1, P1 ;  /* 0x0000000920237c11 */ /* 0x000fca00088f0c23 */
[----:B------:R0:W-:Y:S02]  /*4670*/  STG.E desc[UR6][R34.64], R33 ;  /* 0x0000002122007986 */ /* 0x0001e4000c101906 */
.L_x_2862:
[----:B------:R-:W-:Y:S05]  /*4680*/  BSYNC.RECONVERGENT B1 ;  /* 0x0000000000017941 */ /* 0x000fea0003800200 */
.L_x_2861:
        /* <DEDUP_REMOVED lines=17> */
[----:B------:R-:W-:Y:S02]  /*47a0*/  F2FP.F16.F32.PACK_AB R33, R84, R87 ;  /* 0x000000575421723e */ /* 0x000fe400000000ff */
[----:B------:R-:W-:-:S05]  /*47b0*/  LEA.HI.X R35, R32, UR11, R51, 0x1, P1 ;  /* 0x0000000b20237c11 */ /* 0x000fca00088f0c33 */
[----:B------:R1:W-:Y:S02]  /*47c0*/  STG.E desc[UR6][R34.64], R33 ;  /* 0x0000002122007986 */ /* 0x0003e4000c101906 */
.L_x_2864:
[----:B------:R-:W-:Y:S05]  /*47d0*/  BSYNC.RECONVERGENT B1 ;  /* 0x0000000000017941 */ /* 0x000fea0003800200 */
.L_x_2863:
        /* <DEDUP_REMOVED lines=35> */
[----:B------:R-:W-:Y:S02]  /*4a10*/  F2FP.F16.F32.PACK_AB R33, R0, R85 ;  /* 0x000000550021723e */ /* 0x000fe400000000ff */
[----:B------:R-:W-:-:S05]  /*4a20*/  LEA.HI.X R35, R32, UR11, R45, 0x1, P5 ;  /* 0x0000000b20237c11 */ /* 0x000fca000a8f0c2d */
[----:B------:R3:W-:Y:S02]  /*4a30*/  STG.E desc[UR6][R34.64], R33 ;  /* 0x0000002122007986 */ /* 0x0007e4000c101906 */
.L_x_2866:
[----:B------:R-:W-:Y:S05]  /*4a40*/  BSYNC.RECONVERGENT B1 ;  /* 0x0000000000017941 */ /* 0x000fea0003800200 */
.L_x_2865:
        /* <DEDUP_REMOVED lines=17> */
[----:B------:R-:W-:Y:S02]  /*4b60*/  F2FP.F16.F32.PACK_AB R3, R35, R34 ;  /* 0x000000222303723e */ /* 0x000fe400000000ff */
[----:B------:R-:W-:-:S05]  /*4b70*/  LEA.HI.X R33, R2, UR11, R45, 0x1, P2 ;  /* 0x0000000b02217c11 */ /* 0x000fca00090f0c2d */
[----:B------:R4:W-:Y:S02]  /*4b80*/  STG.E desc[UR6][R32.64], R3 ;  /* 0x0000000320007986 */ /* 0x0009e4000c101906 */
.L_x_2868:
[----:B------:R-:W-:Y:S05]  /*4b90*/  BSYNC.RECONVERGENT B1 ;  /* 0x0000000000017941 */ /* 0x000fea0003800200 */
.L_x_2867:
        /* <DEDUP_REMOVED lines=17> */
[----:B------:R-:W-:Y:S02]  /*4cb0*/  F2FP.F16.F32.PACK_AB R3, R0, R33 ;  /* 0x000000210003723e */ /* 0x000fe400000000ff */
[----:B------:R-:W-:-:S05]  /*4cc0*/  LEA.HI.X R5, R2, UR11, R49, 0x1, P1 ;  /* 0x0000000b02057c11 */ /* 0x000fca00088f0c31 */
[----:B------:R0:W-:Y:S02]  /*4cd0*/  STG.E desc[UR6][R4.64], R3 ;  /* 0x0000000304007986 */ /* 0x0001e4000c101906 */
.L_x_2870:
[----:B------:R-:W-:Y:S05]  /*4ce0*/  BSYNC.RECONVERGENT B1 ;  /* 0x0000000000017941 */ /* 0x000fea0003800200 */
.L_x_2869:
        /* <DEDUP_REMOVED lines=20> */
.L_x_2872:
[----:B------:R-:W-:Y:S05]  /*4e30*/  BSYNC.RECONVERGENT B1 ;  /* 0x0000000000017941 */ /* 0x000fea0003800200 */
.L_x_2871:
        /* <DEDUP_REMOVED lines=20> */
.L_x_2874:
[----:B------:R-:W-:Y:S05]  /*4f80*/  BSYNC.RECONVERGENT B1 ;  /* 0x0000000000017941 */ /* 0x000fea0003800200 */
.L_x_2873:
        /* <DEDUP_REMOVED lines=20> */
.L_x_2876:
[----:B------:R-:W-:Y:S05]  /*50d0*/  BSYNC.RECONVERGENT B1 ;  /* 0x0000000000017941 */ /* 0x000fea0003800200 */
.L_x_2875:
        /* <DEDUP_REMOVED lines=37> */
[----:B------:R-:W-:Y:S02]  /*5330*/  F2FP.F16.F32.PACK_AB R3, R13, R12 ;  /* 0x0000000c0d03723e */ /* 0x000fe400000000ff */
[----:B------:R-:W-:-:S05]  /*5340*/  LEA.HI.X R5, R2, UR11, R33, 0x1, P5 ;  /* 0x0000000b02057c11 */ /* 0x000fca000a8f0c21 */
[----:B------:R0:W-:Y:S02]  /*5350*/  STG.E desc[UR6][R4.64], R3 ;  /* 0x0000000304007986 */ /* 0x0001e4000c101906 */
.L_x_2878:
[----:B------:R-:W-:Y:S05]  /*5360*/  BSYNC.RECONVERGENT B1 ;  /* 0x0000000000017941 */ /* 0x000fea0003800200 */
.L_x_2877:
        /* <DEDUP_REMOVED lines=20> */
.L_x_2880:
[----:B------:R-:W-:Y:S05]  /*54b0*/  BSYNC.RECONVERGENT B1 ;  /* 0x0000000000017941 */ /* 0x000fea0003800200 */
.L_x_2879:
        /* <DEDUP_REMOVED lines=20> */
.L_x_2882:
[----:B------:R-:W-:Y:S05]  /*5600*/  BSYNC.RECONVERGENT B1 ;  /* 0x0000000000017941 */ /* 0x000fea0003800200 */
.L_x_2881:
        /* <DEDUP_REMOVED lines=10> */
[----:B-1----:R-:W-:Y:S02]  /*56b0*/  IMAD R12, R11, UR8, RZ ;  /* 0x000000080b0c7c24 */ /* 0x002fe4000f8e02ff */
[----:B-----5:R-:W-:Y:S01]  /*56c0*/  FFMA.FTZ R11, R28, R5, R30 ;  /* 0x000000051c0b7223 */ /* 0x020fe2000001001e */
        /* <DEDUP_REMOVED lines=8> */
.L_x_2884:
[----:B------:R-:W-:Y:S05]  /*5750*/  BSYNC.RECONVERGENT B1 ;  /* 0x0000000000017941 */ /* 0x000fea0003800200 */
.L_x_2883:
        /* <DEDUP_REMOVED lines=11> */
[----:B------:R-:W-:-:S04]  /*5810*/  IMAD.WIDE.U32 R2, R9, UR8, R2 ;  /* 0x0000000809027c25 */ /* 0x000fc8000f8e0002 */
[----:B------:R-:W-:Y:S02]  /*5820*/  IMAD R11, R9, UR9, R10 ;  /* 0x00000009090b7c24 */ /* 0x000fe4000f8e020a */
[----:B-----5:R-:W-:Y:S01]  /*5830*/  FFMA.FTZ R9, R28, R5, R30 ;  /* 0x000000051c097223 */ /* 0x020fe2000001001e */
[----:B------:R-:W-:Y:S01]  /*5840*/  FFMA.FTZ R10, R29, R4, R31 ;  /* 0x000000041d0a7223 */ /* 0x000fe2000001001f */
[----:B0-----:R-:W-:Y:S02]  /*5850*/  LEA R4, P1, R2, UR10, 0x1 ;  /* 0x0000000a02047c11 */ /* 0x001fe4000f8208ff */
[----:B------:R-:W-:Y:S02]  /*5860*/  IADD3 R11, PT, PT, R3, R11, RZ ;  /* 0x0000000b030b7210 */ /* 0x000fe40007ffe0ff */
[----:B------:R-:W-:Y:S02]  /*5870*/  F2FP.F16.F32.PACK_AB R3, R10, R9 ;  /* 0x000000090a03723e */ /* 0x000fe400000000ff */
[----:B------:R-:W-:-:S05]  /*5880*/  LEA.HI.X R5, R2, UR11, R11, 0x1, P1 ;  /* 0x0000000b02057c11 */ /* 0x000fca00088f0c0b */
[----:B------:R0:W-:Y:S02]  /*5890*/  STG.E desc[UR6][R4.64], R3 ;  /* 0x0000000304007986 */ /* 0x0001e4000c101906 */
.L_x_2886:
[----:B------:R-:W-:Y:S05]  /*58a0*/  BSYNC.RECONVERGENT B1 ;  /* 0x0000000000017941 */ /* 0x000fea0003800200 */
.L_x_2885:
        /* <DEDUP_REMOVED lines=20> */
.L_x_2888:
[----:B------:R-:W-:Y:S05]  /*59f0*/  BSYNC.RECONVERGENT B1 ;  /* 0x0000000000017941 */ /* 0x000fea0003800200 */
.L_x_2887:
        /* <DEDUP_REMOVED lines=42> */
.L_x_2890:
[----:B------:R-:W-:Y:S05]  /*5ca0*/  BSYNC.RECONVERGENT B1 ;  /* 0x0000000000017941 */ /* 0x000fea0003800200 */
.L_x_2889:
        /* <DEDUP_REMOVED lines=15> */
[C---:B0-----:R-:W-:Y:S02]  /*5da0*/  LEA R4, P2, R2.reuse, UR10, 0x1 ;  /* 0x0000000a02047c11 */ /* 0x041fe4000f8408ff */
[----:B------:R-:W-:Y:S02]  /*5db0*/  IADD3 R17, PT, PT, R3, R17, RZ ;  /* 0x0000001103117210 */ /* 0x000fe40007ffe0ff */
[----:B------:R-:W-:Y:S02]  /*5dc0*/  F2FP.F16.F32.PACK_AB R3, R15, R0 ;  /* 0x000000000f03723e */ /* 0x000fe400000000ff */
[----:B------:R-:W-:-:S05]  /*5dd0*/  LEA.HI.X R5, R2, UR11, R17, 0x1, P2 ;  /* 0x0000000b02057c11 */ /* 0x000fca00090f0c11 */
[----:B------:R0:W-:Y:S02]  /*5de0*/  STG.E desc[UR6][R4.64], R3 ;  /* 0x0000000304007986 */ /* 0x0001e4000c101906 */
.L_x_2892:
[----:B------:R-:W-:Y:S05]  /*5df0*/  BSYNC.RECONVERGENT B1 ;  /* 0x0000000000017941 */ /* 0x000fea0003800200 */
.L_x_2891:
        /* <DEDUP_REMOVED lines=20> */
.L_x_2894:
[----:B------:R-:W-:Y:S05]  /*5f40*/  BSYNC.RECONVERGENT B1 ;  /* 0x0000000000017941 */ /* 0x000fea0003800200 */
.L_x_2893:
        /* <DEDUP_REMOVED lines=20> */
.L_x_2896:
[----:B------:R-:W-:Y:S05]  /*6090*/  BSYNC.RECONVERGENT B1 ;  /* 0x0000000000017941 */ /* 0x000fea0003800200 */
.L_x_2895:
        /* <DEDUP_REMOVED lines=20> */
.L_x_2898:
[----:B------:R-:W-:Y:S05]  /*61e0*/  BSYNC.RECONVERGENT B1 ;  /* 0x0000000000017941 */ /* 0x000fea0003800200 */
.L_x_2897:
        /* <DEDUP_REMOVED lines=20> */
.L_x_2900:
[----:B------:R-:W-:Y:S05]  /*6330*/  BSYNC.RECONVERGENT B1 ;  /* 0x0000000000017941 */ /* 0x000fea0003800200 */
.L_x_2899:
        /* <DEDUP_REMOVED lines=37> */
[----:B------:R-:W-:Y:S02]  /*6590*/  F2FP.F16.F32.PACK_AB R3, R12, R9 ;  /* 0x000000090c03723e */ /* 0x000fe400000000ff */
[----:B------:R-:W-:-:S05]  /*65a0*/  LEA.HI.X R11, R2, UR11, R43, 0x1, P5 ;  /* 0x0000000b020b7c11 */ /* 0x000fca000a8f0c2b */
[----:B------:R0:W-:Y:S02]  /*65b0*/  STG.E desc[UR6][R10.64], R3 ;  /* 0x000000030a007986 */ /* 0x0001e4000c101906 */
.L_x_2902:
[----:B------:R-:W-:Y:S05]  /*65c0*/  BSYNC.RECONVERGENT B1 ;  /* 0x0000000000017941 */ /* 0x000fea0003800200 */
.L_x_2901:
        /* <DEDUP_REMOVED lines=20> */
.L_x_2904:
[----:B------:R-:W-:Y:S05]  /*6710*/  BSYNC.RECONVERGENT B1 ;  /* 0x0000000000017941 */ /* 0x000fea0003800200 */
.L_x_2903:
        /* <DEDUP_REMOVED lines=13> */
[----:B------:R-:W-:Y:S01]  /*67f0*/  F2FP.F16.F32.PACK_AB R7, R12, R7 ;  /* 0x000000070c07723e */ /* 0x000fe200000000ff */
[----:B------:R-:W-:-:S04]  /*6800*/  IMAD.WIDE.U32 R10, R8, UR8, R2 ;  /* 0x00000008080a7c25 */ /* 0x000fc8000f8e0002 */
[----:B------:R-:W-:Y:S01]  /*6810*/  IMAD R9, R8, UR9, R9 ;  /* 0x0000000908097c24 */ /* 0x000fe2000f8e0209 */
[----:B0-----:R-:W-:-:S04]  /*6820*/  LEA R2, P1, R10, UR10, 0x1 ;  /* 0x0000000a0a027c11 */ /* 0x001fc8000f8208ff */
[----:B------:R-:W-:-:S04]  /*6830*/  IADD3 R9, PT, PT, R11, R9, RZ ;  /* 0x000000090b097210 */ /* 0x000fc80007ffe0ff */
[----:B------:R-:W-:-:S05]  /*6840*/  LEA.HI.X R3, R10, UR11, R9, 0x1, P1 ;  /* 0x0000000b0a037c11 */ /* 0x000fca00088f0c09 */
[----:B------:R0:W-:Y:S02]  /*6850*/  STG.E desc[UR6][R2.64], R7 ;  /* 0x0000000702007986 */ /* 0x0001e4000c101906 */
.L_x_2906:
[----:B------:R-:W-:Y:S05]  /*6860*/  BSYNC.RECONVERGENT B1 ;  /* 0x0000000000017941 */ /* 0x000fea0003800200 */
.L_x_2905:
        /* <DEDUP_REMOVED lines=20> */
.L_x_2908:
[----:B------:R-:W-:Y:S05]  /*69b0*/  BSYNC.RECONVERGENT B1 ;  /* 0x0000000000017941 */ /* 0x000fea0003800200 */
.L_x_2907:
        /* <DEDUP_REMOVED lines=20> */
.L_x_2910:
[----:B------:R-:W-:Y:S05]  /*6b00*/  BSYNC.RECONVERGENT B1 ;  /* 0x0000000000017941 */ /* 0x000fea0003800200 */
.L_x_2909:
        /* <DEDUP_REMOVED lines=20> */
.L_x_2912:
[----:B------:R-:W-:Y:S05]  /*6c50*/  BSYNC.RECONVERGENT B1 ;  /* 0x0000000000017941 */ /* 0x000fea0003800200 */
.L_x_2911:
        /* <DEDUP_REMOVED lines=31> */
[----:B------:R-:W-:Y:S01]  /*6e50*/  F2FP.F16.F32.PACK_AB R3, R10, R3 ;  /* 0x000000030a03723e */ /* 0x000fe200000000ff */
[----:B------:R-:W-:-:S04]  /*6e60*/  IMAD.WIDE.U32 R8, R41, UR8, R6 ;  /* 0x0000000829087c25 */ /* 0x000fc8000f8e0006 */
[----:B------:R-:W-:Y:S01]  /*6e70*/  IMAD R41, R41, UR9, R46 ;  /* 0x0000000929297c24 */ /* 0x000fe2000f8e022e */
[----:B-1----:R-:W-:-:S04]  /*6e80*/  LEA R6, P5, R8, UR10, 0x1 ;  /* 0x0000000a08067c11 */ /* 0x002fc8000f8a08ff */
[----:B------:R-:W-:-:S04]  /*6e90*/  IADD3 R41, PT, PT, R9, R41, RZ ;  /* 0x0000002909297210 */ /* 0x000fc80007ffe0ff */
[----:B------:R-:W-:-:S05]  /*6ea0*/  LEA.HI.X R7, R8, UR11, R41, 0x1, P5 ;  /* 0x0000000b08077c11 */ /* 0x000fca000a8f0c29 */
[----:B------:R0:W-:Y:S02]  /*6eb0*/  STG.E desc[UR6][R6.64], R3 ;  /* 0x0000000306007986 */ /* 0x0001e4000c101906 */
.L_x_2914:
[----:B------:R-:W-:Y:S05]  /*6ec0*/  BSYNC.RECONVERGENT B1 ;  /* 0x0000000000017941 */ /* 0x000fea0003800200 */
.L_x_2913:
        /* <DEDUP_REMOVED lines=20> */
.L_x_2916:
[----:B------:R-:W-:Y:S05]  /*7010*/  BSYNC.RECONVERGENT B1 ;  /* 0x0000000000017941 */ /* 0x000fea0003800200 */
.L_x_2915:
        /* <DEDUP_REMOVED lines=20> */
.L_x_2918:
[----:B------:R-:W-:Y:S05]  /*7160*/  BSYNC.RECONVERGENT B1 ;  /* 0x0000000000017941 */ /* 0x000fea0003800200 */
.L_x_2917:
        /* <DEDUP_REMOVED lines=20> */
.L_x_2920:
[----:B------:R-:W-:Y:S05]  /*72b0*/  BSYNC.RECONVERGENT B1 ;  /* 0x0000000000017941 */ /* 0x000fea0003800200 */
.L_x_2919:
        /* <DEDUP_REMOVED lines=20> */
.L_x_2922:
[----:B------:R-:W-:Y:S05]  /*7400*/  BSYNC.RECONVERGENT B1 ;  /* 0x0000000000017941 */ /* 0x000fea0003800200 */
.L_x_2921:
        /* <DEDUP_REMOVED lines=10> */
[----:B------:R-:W-:Y:S01]  /*74b0*/  F2FP.F16.F32.PACK_AB R5, R36, R5 ;  /* 0x000000052405723e */ /* 0x000fe200000000ff */
        /* <DEDUP_REMOVED lines=8> */
.L_x_2860:
        /* <DEDUP_REMOVED lines=38> */
[----:B------:R-:W-:-:S05]  /*77a0*/  F2FP.F16.F32.PACK_AB R109, R109, R86 ;  /* 0x000000566d6d723e */ /* 0x000fca00000000ff */
[----:B------:R0:W-:Y:S02]  /*77b0*/  STG.E desc[UR6][R32.64], R109 ;  /* 0x0000006d20007986 */ /* 0x0001e4000c101906 */
.L_x_2925:
[----:B------:R-:W-:Y:S05]  /*77c0*/  BSYNC.RECONVERGENT B1 ;  /* 0x0000000000017941 */ /* 0x000fea0003800200 */
.L_x_2924:
        /* <DEDUP_REMOVED lines=30> */
.L_x_2927:
[----:B------:R-:W-:Y:S05]  /*79b0*/  BSYNC.RECONVERGENT B1 ;  /* 0x0000000000017941 */ /* 0x000fea0003800200 */
.L_x_2926:
        /* <DEDUP_REMOVED lines=28> */
[----:B------:R-:W-:-:S05]  /*7b80*/  F2FP.F16.F32.PACK_AB R45, R45, R0 ;  /* 0x000000002d2d723e */ /* 0x000fca00000000ff */
[----:B------:R3:W-:Y:S02]  /*7b90*/  STG.E desc[UR6][R34.64], R45 ;  /* 0x0000002d22007986 */ /* 0x0007e4000c101906 */
.L_x_2929:
[----:B------:R-:W-:Y:S05]  /*7ba0*/  BSYNC.RECONVERGENT B1 ;  /* 0x0000000000017941 */ /* 0x000fea0003800200 */
.L_x_2928:
        /* <DEDUP_REMOVED lines=44> */
[----:B------:R-:W-:-:S05]  /*7e70*/  F2FP.F16.F32.PACK_AB R85, R85, R50 ;  /* 0x000000325555723e */ /* 0x000fca00000000ff */
[----:B------:R0:W-:Y:S02]  /*7e80*/  STG.E desc[UR6][R32.64], R85 ;  /* 0x0000005520007986 */ /* 0x0001e4000c101906 */
.L_x_2931:
[----:B------:R-:W-:Y:S05]  /*7e90*/  BSYNC.RECONVERGENT B1 ;  /* 0x0000000000017941 */ /* 0x000fea0003800200 */
.L_x_2930:
[----:B------:R-:W-:Y:S04]  /*7ea0*/  BSSY.RECONVERGENT B1, `(.L_x_2932) ;  /* 0x000001e000017945 */ /* 0x000fe80003800200 */
[----:B------:R-:W-:Y:S05]  /*7eb0*/  @P1 BRA `(.L_x_2933) ;  /* 0x0000000000701947 */ /* 0x000fea0003800000 */
[--C-:B------:R-:W-:Y:S01]  /*7ec0*/  FADD.FTZ R3, R4, -R38.reuse ;  /* 0x8000002604037221 */ /* 0x100fe20000010000 */
[----:B------:R-:W-:Y:S01]  /*7ed0*/  FADD.FTZ R5, R5, -R38 ;  /* 0x8000002605057221 */ /* 0x000fe20000010000 */
[----:B------:R-:W1:Y:S02]  /*7ee0*/  LDCU.64 UR8, c[0x0][0x3e0] ;  /* 0x00007c00ff0877ac */ /* 0x000e640008000a00 */
[-C--:B--2---:R-:W-:Y:S01]  /*7ef0*/  FMUL.FTZ R3, R3, R36.reuse ;  /* 0x0000002403037220 */ /* 0x084fe20000410000 */
[----:B------:R-:W-:Y:S01]  /*7f00*/  FMUL.FTZ R4, R5, R36 ;  /* 0x0000002405047220 */ /* 0x000fe20000410000 */
[----:B------:R-:W2:Y:S02]  /*7f10*/  LDCU.64 UR10, c[0x0][0x380] ;  /* 0x00007000ff0a77ac */ /* 0x000ea40008000a00 */
[----:B0----5:R-:W-:Y:S01]  /*7f20*/  FFMA.FTZ R33, R28, R3, R30 ;  /* 0x000000031c217223 */ /* 0x021fe2000001001e */
[----:B------:R-:W-:Y:S01]  /*7f30*/  FFMA.FTZ R5, R29, R4, R31 ;  /* 0x000000041d057223 */ /* 0x000fe2000001001f */
        /* <DEDUP_REMOVED lines=18> */
[----:B------:R-:W-:-:S05]  /*8060*/  F2FP.F16.F32.PACK_AB R33, R84, R33 ;  /* 0x000000215421723e */ /* 0x000fca00000000ff */
[----:B------:R1:W-:Y:S02]  /*8070*/  STG.E desc[UR6][R4.64], R33 ;  /* 0x0000002104007986 */ /* 0x0003e4000c101906 */
.L_x_2933:
[----:B------:R-:W-:Y:S05]  /*8080*/  BSYNC.RECONVERGENT B1 ;  /* 0x0000000000017941 */ /* 0x000fea0003800200 */
.L_x_2932:
[----:B------:R-:W-:Y:S04]  /*8090*/  BSSY.RECONVERGENT B1, `(.L_x_2934) ;  /* 0x000001e000017945 */ /* 0x000fe80003800200 */
[----:B------:R-:W-:Y:S05]  /*80a0*/  @P6 BRA `(.L_x_2935) ;  /* 0x0000000000706947 */ /* 0x000fea0003800000 */
[--C-:B------:R-:W-:Y:S01]  /*80b0*/  FADD.FTZ R3, R6, -R38.reuse ;  /* 0x8000002606037221 */ /* 0x100fe20000010000 */
[----:B------:R-:W-:Y:S01]  /*80c0*/  FADD.FTZ R7, R7, -R38 ;  /* 0x8000002607077221 */ /* 0x000fe20000010000 */
[----:B------:R-:W3:Y:S02]  /*80d0*/  LDCU.64 UR8, c[0x0][0x3e0] ;  /* 0x00007c00ff0877ac */ /* 0x000ee40008000a00 */
[-C--:B--2---:R-:W-:Y:S01]  /*80e0*/  FMUL.FTZ R3, R3, R36.reuse ;  /* 0x0000002403037220 */ /* 0x084fe20000410000 */
[----:B-1----:R-:W-:Y:S01]  /*80f0*/  FMUL.FTZ R4, R7, R36 ;  /* 0x0000002407047220 */ /* 0x002fe20000410000 */
[----:B------:R-:W1:Y:S02]  /*8100*/  LDCU.64 UR10, c[0x0][0x380] ;  /* 0x00007000ff0a77ac */ /* 0x000e640008000a00 */
[----:B-----5:R-:W-:Y:S01]  /*8110*/  FFMA.FTZ R5, R28, R3, R30 ;  /* 0x000000031c057223 */ /* 0x020fe2000001001e */
[----:B0-----:R-:W-:Y:S01]  /*8120*/  FFMA.FTZ R33, R29, R4, R31 ;  /* 0x000000041d217223 */ /* 0x001fe2000001001f */
[----:B------:R-:W-:-:S02]  /*8130*/  MOV R3, R113 ;  /* 0x0000007100037202 */ /* 0x000fc40000000f00 */
[----:B------:R-:W-:Y:S01]  /*8140*/  FMUL.FTZ R2, R5, -1.4426950216293334961 ;  /* 0xbfb8aa3b05027820 */ /* 0x000fe20000410000 */
[----:B------:R-:W-:-:S05]  /*8150*/  FMUL.FTZ R4, R33, -1.4426950216293334961 ;  /* 0xbfb8aa3b21047820 */ /* 0x000fca0000410000 */
[----:B------:R-:W0:Y:S01]  /*8160*/  MUFU.EX2 R2, R2 ;  /* 0x0000000200027308 */ /* 0x000e220000000800 */
[----:B---3--:R-:W-:-:S07]  /*8170*/  IMAD R44, R44, UR8, RZ ;  /* 0x000000082c2c7c24 */ /* 0x008fce000f8e02ff */
[----:B------:R-:W2:Y:S01]  /*8180*/  MUFU.EX2 R4, R4 ;  /* 0x0000000400047308 */ /* 0x000ea20000000800 */
[----:B0-----:R-:W-:Y:S01]  /*8190*/  FADD.FTZ R6, R2, 1 ;  /* 0x3f80000002067421 */ /* 0x001fe20000010000 */
[----:B------:R-:W-:-:S06]  /*81a0*/  MOV R2, R110 ;  /* 0x0000006e00027202 */ /* 0x000fcc0000000f00 */
[----:B------:R-:W0:Y:S01]  /*81b0*/  MUFU.RCP R6, R6 ;  /* 0x0000000600067308 */ /* 0x000e220000001000 */
[----:B------:R-:W-:-:S04]  /*81c0*/  IMAD.WIDE.U32 R2, R39, UR8, R2 ;  /* 0x0000000827027c25 */ /* 0x000fc8000f8e0002 */
[----:B--2---:R-:W-:Y:S01]  /*81d0*/  FADD.FTZ R32, R4, 1 ;  /* 0x3f80000004207421 */ /* 0x004fe20000010000 */
[----:B------:R-:W-:Y:S01]  /*81e0*/  IMAD R39, R39, UR9, R44 ;  /* 0x0000000927277c24 */ /* 0x000fe2000f8e022c */
[----:B-1----:R-:W-:-:S04]  /*81f0*/  LEA R4, P1, R2, UR10, 0x1 ;  /* 0x0000000a02047c11 */ /* 0x002fc8000f8208ff */
[----:B------:R-:W1:Y:S01]  /*8200*/  MUFU.RCP R32, R32 ;  /* 0x0000002000207308 */ /* 0x000e620000001000 */
[----:B------:R-:W-:Y:S01]  /*8210*/  IADD3 R39, PT, PT, R3, R39, RZ ;  /* 0x0000002703277210 */ /* 0x000fe20007ffe0ff */
[----:B0-----:R-:W-:-:S03]  /*8220*/  FMUL.FTZ R7, R5, R6 ;  /* 0x0000000605077220 */ /* 0x001fc60000410000 */
[----:B------:R-:W-:Y:S01]  /*8230*/  LEA.HI.X R5, R2, UR11, R39, 0x1, P1 ;  /* 0x0000000b02057c11 */ /* 0x000fe200088f0c27 */
[----:B-1----:R-:W-:-:S05]  /*8240*/  FMUL.FTZ R44, R33, R32 ;  /* 0x00000020212c7220 */ /* 0x002fca0000410000 */
[----:B------:R-:W-:-:S05]  /*8250*/  F2FP.F16.F32.PACK_AB R7, R44, R7 ;  /* 0x000000072c07723e */ /* 0x000fca00000000ff */
[----:B------:R3:W-:Y:S02]  /*8260*/  STG.E desc[UR6][R4.64], R7 ;  /* 0x0000000704007986 */ /* 0x0007e4000c101906 */
.L_x_2935:
[----:B------:R-:W-:Y:S05]  /*8270*/  BSYNC.RECONVERGENT B1 ;  /* 0x0000000000017941 */ /* 0x000fea0003800200 */
.L_x_2934:
        /* <DEDUP_REMOVED lines=30> */
.L_x_2937:
[----:B------:R-:W-:Y:S05]  /*8460*/  BSYNC.RECONVERGENT B1 ;  /* 0x0000000000017941 */ /* 0x000fea0003800200 */
.L_x_2936:
[----:B------:R-:W-:Y:S04]  /*8470*/  BSSY.RECONVERGENT B1, `(.L_x_2938) ;  /* 0x000001e000017945 */ /* 0x000fe80003800200 */
[----:B------:R-:W-:Y:S05]  /*8480*/  @P4 BRA `(.L_x_2939) ;  /* 0x0000000000704947 */ /* 0x000fea0003800000 */
[--C-:B----4-:R-:W-:Y:S01]  /*8490*/  FADD.FTZ R3, R10, -R38.reuse ;  /* 0x800000260a037221 */ /* 0x110fe20000010000 */
[----:B------:R-:W-:Y:S01]  /*84a0*/  FADD.FTZ R11, R11, -R38 ;  /* 0x800000260b0b7221 */ /* 0x000fe20000010000 */
[----:B------:R-:W4:Y:S02]  /*84b0*/  LDCU.64 UR8, c[0x0][0x3e0] ;  /* 0x00007c00ff0877ac */ /* 0x000f240008000a00 */
[-C--:B--2---:R-:W-:Y:S01]  /*84c0*/  FMUL.FTZ R3, R3, R36.reuse ;  /* 0x0000002403037220 */ /* 0x084fe20000410000 */
[----:B-1-3--:R-:W-:Y:S01]  /*84d0*/  FMUL.FTZ R4, R11, R36 ;  /* 0x000000240b047220 */ /* 0x00afe20000410000 */
[----:B------:R-:W1:Y:S02]  /*84e0*/  LDCU.64 UR10, c[0x0][0x380] ;  /* 0x00007000ff0a77ac */ /* 0x000e640008000a00 */
[----:B-----5:R-:W-:Y:S01]  /*84f0*/  FFMA.FTZ R5, R28, R3, R30 ;  /* 0x000000031c057223 */ /* 0x020fe2000001001e */
[----:B------:R-:W-:Y:S01]  /*8500*/  FFMA.FTZ R8, R29, R4, R31 ;  /* 0x000000041d087223 */ /* 0x000fe2000001001f */
[----:B------:R-:W-:-:S02]  /*8510*/  MOV R3, R113 ;  /* 0x0000007100037202 */ /* 0x000fc40000000f00 */
        /* <DEDUP_REMOVED lines=17> */
[----:B------:R-:W-:-:S05]  /*8630*/  F2FP.F16.F32.PACK_AB R9, R9, R0 ;  /* 0x000000000909723e */ /* 0x000fca00000000ff */
[----:B------:R1:W-:Y:S02]  /*8640*/  STG.E desc[UR6][R4.64], R9 ;  /* 0x0000000904007986 */ /* 0x0003e4000c101906 */
.L_x_2939:
[----:B------:R-:W-:Y:S05]  /*8650*/  BSYNC.RECONVERGENT B1 ;  /* 0x0000000000017941 */ /* 0x000fea0003800200 */
.L_x_2938:
        /* <DEDUP_REMOVED lines=27> */
[----:B0-----:R-:W-:-:S03]  /*8810*/  FFMA.FTZ R33, R29, R4, R31 ;  /* 0x000000041d217223 */ /* 0x001fc6000001001f */
[----:B------:R-:W-:Y:S01]  /*8820*/  FMUL.FTZ R2, R5, -1.4426950216293334961 ;  /* 0xbfb8aa3b05027820 */ /* 0x000fe20000410000 */
[----:B------:R-:W-:-:S05]  /*8830*/  FMUL.FTZ R4, R33, -1.4426950216293334961 ;  /* 0xbfb8aa3b21047820 */ /* 0x000fca0000410000 */
[----:B------:R-:W0:Y:S01]  /*8840*/  MUFU.EX2 R2, R2 ;  /* 0x0000000200027308 */ /* 0x000e220000000800 */
[----:B-1----:R-:W-:Y:S01]  /*8850*/  IMAD R34, R3, UR8, RZ ;  /* 0x0000000803227c24 */ /* 0x002fe2000f8e02ff */
[----:B------:R-:W-:-:S06]  /*8860*/  MOV R3, R113 ;  /* 0x0000007100037202 */ /* 0x000fcc0000000f00 */
        /* <DEDUP_REMOVED lines=13> */
[----:B------:R-:W-:-:S05]  /*8940*/  F2FP.F16.F32.PACK_AB R13, R34, R13 ;  /* 0x0000000d220d723e */ /* 0x000fca00000000ff */
[----:B------:R1:W-:Y:S02]  /*8950*/  STG.E desc[UR6][R4.64], R13 ;  /* 0x0000000d04007986 */ /* 0x0003e4000c101906 */
.L_x_2941:
[----:B------:R-:W-:Y:S05]  /*8960*/  BSYNC.RECONVERGENT B1 ;  /* 0x0000000000017941 */ /* 0x000fea0003800200 */
.L_x_2940:
        /* <DEDUP_REMOVED lines=28> */
[----:B------:R-:W-:-:S05]  /*8b30*/  F2FP.F16.F32.PACK_AB R13, R32, R13 ;  /* 0x0000000d200d723e */ /* 0x000fca00000000ff */
[----:B------:R3:W-:Y:S02]  /*8b40*/  STG.E desc[UR6][R4.64], R13 ;  /* 0x0000000d04007986 */ /* 0x0007e4000c101906 */
.L_x_2943:
[----:B------:R-:W-:Y:S05]  /*8b50*/  BSYNC.RECONVERGENT B1 ;  /* 0x0000000000017941 */ /* 0x000fea0003800200 */
.L_x_2942:
        /* <DEDUP_REMOVED lines=28> */
[----:B------:R-:W-:-:S05]  /*8d20*/  F2FP.F16.F32.PACK_AB R13, R16, R13 ;  /* 0x0000000d100d723e */ /* 0x000fca00000000ff */
[----:B------:R4:W-:Y:S02]  /*8d30*/  STG.E desc[UR6][R2.64], R13 ;  /* 0x0000000d02007986 */ /* 0x0009e4000c101906 */
.L_x_2945:
[----:B------:R-:W-:Y:S05]  /*8d40*/  BSYNC.RECONVERGENT B1 ;  /* 0x0000000000017941 */ /* 0x000fea0003800200 */
.L_x_2944:
        /* <DEDUP_REMOVED lines=30> */
.L_x_2947:
[----:B------:R-:W-:Y:S05]  /*8f30*/  BSYNC.RECONVERGENT B1 ;  /* 0x0000000000017941 */ /* 0x000fea0003800200 */
.L_x_2946:
[----:B------:R-:W-:Y:S04]  /*8f40*/  BSSY.RECONVERGENT B1, `(.L_x_2948) ;  /* 0x000001e000017945 */ /* 0x000fe80003800200 */
[----:B------:R-:W-:Y:S05]  /*8f50*/  @P2 BRA `(.L_x_2949) ;  /* 0x0000000000702947 */ /* 0x000fea0003800000 */
[--C-:B----4-:R-:W-:Y:S01]  /*8f60*/  FADD.FTZ R3, R20, -R38.reuse ;  /* 0x8000002614037221 */ /* 0x110fe20000010000 */
        /* <DEDUP_REMOVED lines=27> */
.L_x_2949:
[----:B------:R-:W-:Y:S05]  /*9120*/  BSYNC.RECONVERGENT B1 ;  /* 0x0000000000017941 */ /* 0x000fea0003800200 */
.L_x_2948:
[----:B------:R-:W-:Y:S04]  /*9130*/  BSSY.RECONVERGENT B1, `(.L_x_2950) ;  /* 0x000001e000017945 */ /* 0x000fe80003800200 */
[----:B------:R-:W-:Y:S05]  /*9140*/  @P4 BRA `(.L_x_2951) ;  /* 0x0000000000704947 */ /* 0x000fea0003800000 */
[--C-:B-1--4-:R-:W-:Y:S01]  /*9150*/  FADD.FTZ R3, R22, -R38.reuse ;  /* 0x8000002616037221 */ /* 0x112fe20000010000 */
[----:B------:R-:W-:Y:S01]  /*9160*/  FADD.FTZ R23, R23, -R38 ;  /* 0x8000002617177221 */ /* 0x000fe20000010000 */
        /* <DEDUP_REMOVED lines=24> */
[----:B------:R-:W-:-:S05]  /*92f0*/  F2FP.F16.F32.PACK_AB R7, R8, R7 ;  /* 0x000000070807723e */ /* 0x000fca00000000ff */
[----:B------:R1:W-:Y:S02]  /*9300*/  STG.E desc[UR6][R2.64], R7 ;  /* 0x0000000702007986 */ /* 0x0003e4000c101906 */
.L_x_2951:
[----:B------:R-:W-:Y:S05]  /*9310*/  BSYNC.RECONVERGENT B1 ;  /* 0x0000000000017941 */ /* 0x000fea0003800200 */
.L_x_2950:
        /* <DEDUP_REMOVED lines=52> */
.L_x_2953:
[----:B------:R-:W-:Y:S05]  /*9660*/  BSYNC.RECONVERGENT B1 ;  /* 0x0000000000017941 */ /* 0x000fea0003800200 */
.L_x_2952:
        /* <DEDUP_REMOVED lines=24> */
[----:B------:R-:W-:Y:S01]  /*97f0*/  IADD3 R21, PT, PT, R3, R21, RZ ;  /* 0x0000001503157210 */ /* 0x000fe20007ffe0ff */
[----:B---3--:R-:W-:-:S03]  /*9800*/  FMUL.FTZ R0, R5, R16 ;  /* 0x0000001005007220 */ /* 0x008fc60000410000 */
[----:B------:R-:W-:Y:S01]  /*9810*/  LEA.HI.X R5, R2, UR11, R21, 0x1, P2 ;  /* 0x0000000b02057c11 */ /* 0x000fe200090f0c15 */
[----:B-1----:R-:W-:-:S05]  /*9820*/  FMUL.FTZ R19, R18, R17 ;  /* 0x0000001112137220 */ /* 0x002fca0000410000 */
[----:B------:R-:W-:-:S05]  /*9830*/  F2FP.F16.F32.PACK_AB R19, R19, R0 ;  /* 0x000000001313723e */ /* 0x000fca00000000ff */
[----:B------:R3:W-:Y:S02]  /*9840*/  STG.E desc[UR6][R4.64], R19 ;  /* 0x0000001304007986 */ /* 0x0007e4000c101906 */
.L_x_2955:
[----:B------:R-:W-:Y:S05]  /*9850*/  BSYNC.RECONVERGENT B1 ;  /* 0x0000000000017941 */ /* 0x000fea0003800200 */
.L_x_2954:
        /* <DEDUP_REMOVED lines=8> */
[----:B---3-5:R-:W-:Y:S01]  /*98e0*/  FFMA.FTZ R5, R28, R3, R30 ;  /* 0x000000031c057223 */ /* 0x028fe2000001001e */
        /* <DEDUP_REMOVED lines=19> */
[----:B------:R-:W-:-:S05]  /*9a20*/  F2FP.F16.F32.PACK_AB R15, R15, R0 ;  /* 0x000000000f0f723e */ /* 0x000fca00000000ff */
[----:B------:R4:W-:Y:S02]  /*9a30*/  STG.E desc[UR6][R4.64], R15 ;  /* 0x0000000f04007986 */ /* 0x0009e4000c101906 */
.L_x_2957:
[----:B------:R-:W-:Y:S05]  /*9a40*/  BSYNC.RECONVERGENT B1 ;  /* 0x0000000000017941 */ /* 0x000fea0003800200 */
.L_x_2956:
        /* <DEDUP_REMOVED lines=30> */
.L_x_2959:
[----:B------:R-:W-:Y:S05]  /*9c30*/  BSYNC.RECONVERGENT B1 ;  /* 0x0000000000017941 */ /* 0x000fea0003800200 */
.L_x_2958:
        /* <DEDUP_REMOVED lines=30> */
.L_x_2961:
[----:B------:R-:W-:Y:S05]  /*9e20*/  BSYNC.RECONVERGENT B1 ;  /* 0x0000000000017941 */ /* 0x000fea0003800200 */
.L_x_2960:
        /* <DEDUP_REMOVED lines=30> */
.L_x_2963:
[----:B------:R-:W-:Y:S05]  /*a010*/  BSYNC.RECONVERGENT B1 ;  /* 0x0000000000017941 */ /* 0x000fea0003800200 */
.L_x_2962:
        /* <DEDUP_REMOVED lines=22> */
[--C-:B---34-:R-:W-:Y:S01]  /*a180*/  FADD.FTZ R5, R60, -R38.reuse ;  /* 0x800000263c057221 */ /* 0x118fe20000010000 */
        /* <DEDUP_REMOVED lines=25> */
[----:B------:R-:W-:-:S05]  /*a320*/  F2FP.F16.F32.PACK_AB R15, R18, R15 ;  /* 0x0000000f120f723e */ /* 0x000fca00000000ff */
[----:B------:R1:W-:Y:S02]  /*a330*/  STG.E desc[UR6][R10.64], R15 ;  /* 0x0000000f0a007986 */ /* 0x0003e4000c101906 */
.L_x_2965:
[----:B------:R-:W-:Y:S05]  /*a340*/  BSYNC.RECONVERGENT B1 ;  /* 0x0000000000017941 */ /* 0x000fea0003800200 */
.L_x_2964:
        /* <DEDUP_REMOVED lines=30> */
.L_x_2967:
[----:B------:R-:W-:Y:S05]  /*a530*/  BSYNC.RECONVERGENT B1 ;  /* 0x0000000000017941 */ /* 0x000fea0003800200 */
.L_x_2966:
        /* <DEDUP_REMOVED lines=28> */
[----:B------:R-:W-:-:S05]  /*a700*/  F2FP.F16.F32.PACK_AB R7, R16, R7 ;  /* 0x000000071007723e */ /* 0x000fca00000000ff */
[----:B------:R1:W-:Y:S02]  /*a710*/  STG.E desc[UR6][R10.64], R7 ;  /* 0x000000070a007986 */ /* 0x0003e4000c101906 */
.L_x_2969:
[----:B------:R-:W-:Y:S05]  /*a720*/  BSYNC.RECONVERGENT B1 ;  /* 0x0000000000017941 */ /* 0x000fea0003800200 */
.L_x_2968:
        /* <DEDUP_REMOVED lines=28> */
[----:B------:R-:W-:-:S05]  /*a8f0*/  F2FP.F16.F32.PACK_AB R13, R13, R10 ;  /* 0x0000000a0d0d723e */ /* 0x000fca00000000ff */
[----:B------:R1:W-:Y:S02]  /*a900*/  STG.E desc[UR6][R8.64], R13 ;  /* 0x0000000d08007986 */ /* 0x0003e4000c101906 */
.L_x_2971:
[----:B------:R-:W-:Y:S05]  /*a910*/  BSYNC.RECONVERGENT B1 ;  /* 0x0000000000017941 */ /* 0x000fea0003800200 */
.L_x_2970:
        /* <DEDUP_REMOVED lines=28> */
[----:B------:R-:W-:-:S05]  /*aae0*/  F2FP.F16.F32.PACK_AB R13, R13, R10 ;  /* 0x0000000a0d0d723e */ /* 0x000fca00000000ff */
[----:B------:R1:W-:Y:S02]  /*aaf0*/  STG.E desc[UR6][R8.64], R13 ;  /* 0x0000000d08007986 */ /* 0x0003e4000c101906 */
.L_x_2973:
[----:B------:R-:W-:Y:S05]  /*ab00*/  BSYNC.RECONVERGENT B1 ;  /* 0x0000000000017941 */ /* 0x000fea0003800200 */
.L_x_2972:
        /* <DEDUP_REMOVED lines=30> */
.L_x_2975:
[----:B------:R-:W-:Y:S05]  /*acf0*/  BSYNC.RECONVERGENT B1 ;  /* 0x0000000000017941 */ /* 0x000fea0003800200 */
.L_x_2974:
        /* <DEDUP_REMOVED lines=46> */
[----:B------:R-:W-:-:S05]  /*afe0*/  F2FP.F16.F32.PACK_AB R7, R14, R7 ;  /* 0x000000070e07723e */ /* 0x000fca00000000ff */
[----:B------:R1:W-:Y:S02]  /*aff0*/  STG.E desc[UR6][R10.64], R7 ;  /* 0x000000070a007986 */ /* 0x0003e4000c101906 */
.L_x_2977:
[----:B------:R-:W-:Y:S05]  /*b000*/  BSYNC.RECONVERGENT B1 ;  /* 0x0000000000017941 */ /* 0x000fea0003800200 */
.L_x_2976:
        /* <DEDUP_REMOVED lines=30> */
.L_x_2979:
[----:B------:R-:W-:Y:S05]  /*b1f0*/  BSYNC.RECONVERGENT B1 ;  /* 0x0000000000017941 */ /* 0x000fea0003800200 */
.L_x_2978:
[----:B------:R-:W-:Y:S04]  /*b200*/  BSSY.RECONVERGENT B1, `(.L_x_2980) ;  /* 0x000001e000017945 */ /* 0x000fe80003800200 */
[----:B------:R-:W-:Y:S05]  /*b210*/  @P1 BRA `(.L_x_2981) ;  /* 0x0000000000701947 */ /* 0x000fea0003800000 */
[--C-:B------:R-:W-:Y:S01]  /*b220*/  FADD.FTZ R77, R77, -R38.reuse ;  /* 0x800000264d4d7221 */ /* 0x100fe20000010000 */
[----:B-1-3--:R-:W-:Y:S01]  /*b230*/  FADD.FTZ R7, R76, -R38 ;  /* 0x800000264c077221 */ /* 0x00afe20000010000 */
        /* <DEDUP_REMOVED lines=26> */
.L_x_2981:
[----:B------:R-:W-:Y:S05]  /*b3e0*/  BSYNC.RECONVERGENT B1 ;  /* 0x0000000000017941 */ /* 0x000fea0003800200 */
.L_x_2980:
        /* <DEDUP_REMOVED lines=30> */
.L_x_2983:
[----:B------:R-:W-:Y:S05]  /*b5d0*/  BSYNC.RECONVERGENT B1 ;  /* 0x0000000000017941 */ /* 0x000fea0003800200 */
.L_x_2982:
        /* <DEDUP_REMOVED lines=28> */
[----:B------:R-:W-:-:S05]  /*b7a0*/  F2FP.F16.F32.PACK_AB R11, R11, R0 ;  /* 0x000000000b0b723e */ /* 0x000fca00000000ff */
[----:B------:R1:W-:Y:S02]  /*b7b0*/  STG.E desc[UR6][R4.64], R11 ;  /* 0x0000000b04007986 */ /* 0x0003e4000c101906 */
.L_x_2985:
[----:B------:R-:W-:Y:S05]  /*b7c0*/  BSYNC.RECONVERGENT B1 ;  /* 0x0000000000017941 */ /* 0x000fea0003800200 */
.L_x_2984:
        /* <DEDUP_REMOVED lines=26> */
[----:B------:R-:W-:-:S05]  /*b970*/  F2FP.F16.F32.PACK_AB R7, R7, R0 ;  /* 0x000000000707723e */ /* 0x000fca00000000ff */
[----:B------:R0:W-:Y:S02]  /*b980*/  STG.E desc[UR6][R2.64], R7 ;  /* 0x0000000702007986 */ /* 0x0001e4000c101906 */
.L_x_2923:
[----:B------:R-:W-:Y:S05]  /*b990*/  BSYNC.RECONVERGENT B0 ;  /* 0x0000000000007941 */ /* 0x000fea0003800200 */
.L_x_2859:
        /* <DEDUP_REMOVED lines=8> */
.L_x_2987:
        /* <DEDUP_REMOVED lines=14> */
.L_x_4930:


//--------------------- .text._Z35group_norm_nhwc_fwd_one_pass_kernelI11Fp16IOFp32WLi512ELi128ELi512EEv26Group_norm_nhwc_fwd_params --------------------------
	.section	.text._Z35group_norm_nhwc_fwd_one_pass_kernelI11Fp16IOFp32WLi512ELi128ELi512EEv26Group_norm_nhwc_fwd_params,"ax",@progbits
	.align	128
        .global         _Z35group_norm_nhwc_fwd_one_pass_kernelI11Fp16IOFp32WLi512ELi128ELi512EEv26Group_norm_nhwc_fwd_params
        .type           _Z35group_norm_nhwc_fwd_one_pass_kernelI11Fp16IOFp32WLi512ELi128ELi512EEv26Group_norm_nhwc_fwd_params,@function
        .size           _Z35group_norm_nhwc_fwd_one_pass_kernelI11Fp16IOFp32WLi512ELi128ELi512EEv26Group_norm_nhwc_fwd_params,(.L_x_4931 - _Z35group_norm_nhwc_fwd_one_pass_kernelI11Fp16IOFp32WLi512ELi128ELi512EEv26Group_norm_nhwc_fwd_params)
        .other          _Z35group_norm_nhwc_fwd_one_pass_kernelI11Fp16IOFp32WLi512ELi128ELi512EEv26Group_norm_nhwc_fwd_params,@"STO_CUDA_ENTRY STV_DEFAULT"
_Z35group_norm_nhwc_fwd_one_pass_kernelI11Fp16IOFp32WLi512ELi128ELi512EEv26Group_norm_nhwc_fwd_params:
.text._Z35group_norm_nhwc_fwd_one_pass_kernelI11Fp16IOFp32WLi512ELi128ELi512EEv26Group_norm_nhwc_fwd_params:
        /* <DEDUP_REMOVED lines=23> */
.L_x_3025:
[----:B------:R-:W0:Y:S01]  /*0170*/  LDCU UR11, c[0x0][0x3f8] ;  /* 0x00007f00ff0b77ac */ /* 0x000e220008000800 */
[----:B-12-4-:R-:W-:Y:S02]  /*0180*/  IABS R3, UR9 ;  /* 0x0000000900037c13 */ /* 0x016fe40008000000 */
[----:B------:R-:W-:Y:S01]  /*0190*/  LOP3.LUT R5, R5, 0xfeffffff, RZ, 0xc0, !PT ;  /* 0xfeffffff05057812 */ /* 0x000fe200078ec0ff */
[----:B------:R-:W-:Y:S01]  /*01a0*/  UMOV UR6, URZ ;  /* 0x000000ff00067c82 */ /* 0x000fe20008000000 */
[----:B------:R-:W-:Y:S01]  /*01b0*/  R2UR UR10, R3 ;  /* 0x00000000030a72ca */ /* 0x000fe200000e0000 */
[----:B------:R-:W1:Y:S01]  /*01c0*/  LDCU.64 UR14, c[0x0][0x3e8] ;  /* 0x00007d00ff0e77ac */ /* 0x000e620008000a00 */
[----:B---3--:R-:W-:Y:S02]  /*01d0*/  LOP3.LUT R7, R7, 0x7fffffff, RZ, 0xc0, !PT ;  /* 0x7fffffff07077812 */ /* 0x008fe400078ec0ff */
[----:B0-----:R-:W-:Y:S01]  /*01e0*/  MOV R0, UR11 ;  /* 0x0000000b00007c02 */ /* 0x001fe20008000f00 */
[----:B------:R-:W-:-:S03]  /*01f0*/  UISETP.NE.AND UP1, UPT, UR11, URZ, UPT ;  /* 0x000000ff0b00728c */ /* 0x000fc6000bf25270 */
[----:B------:R-:W-:-:S04]  /*0200*/  IABS R0, R0 ;  /* 0x0000000000007213 */ /* 0x000fc80000000000 */
[----:B------:R-:W-:-:S13]  /*0210*/  R2UR UR12, R0 ;  /* 0x00000000000c72ca */ /* 0x000fda00000e0000 */
[----:B------:R-:W0:Y:S08]  /*0220*/  I2F.RP R0, UR12 ;  /* 0x0000000c00007d06 */ /* 0x000e300008209400 */
[----:B0-----:R-:W0:Y:S02]  /*0230*/  MUFU.RCP R0, R0 ;  /* 0x0000000000007308 */ /* 0x001e240000001000 */
[----:B0-----:R-:W-:-:S06]  /*0240*/  VIADD R2, R0, 0xffffffe ;  /* 0x0ffffffe00027836 */ /* 0x001fcc0000000000 */
        /* <DEDUP_REMOVED lines=17> */
[C---:B------:R-:W-:Y:S01]  /*0360*/  VIADD R13, R3.reuse, 0x10 ;  /* 0x00000010030d7836 */ /* 0x040fe20000000000 */
[----:B------:R-:W-:Y:S01]  /*0370*/  UISETP.GE.AND UP2, UPT, UR5, URZ, UPT ;  /* 0x000000ff0500728c */ /* 0x000fe2000bf46270 */
[C---:B-1----:R-:W-:Y:S01]  /*0380*/  ISETP.GE.U32.AND P0, PT, R3.reuse, UR14, PT ;  /* 0x0000000e03007c0c */ /* 0x042fe2000bf06070 */
[C---:B-----5:R-:W-:Y:S01]  /*0390*/  VIADD R17, R3.reuse, 0x20 ;  /* 0x0000002003117836 */ /* 0x060fe20000000000 */
[----:B------:R-:W-:Y:S01]  /*03a0*/  SHF.R.S32.HI R9, RZ, 0x1f, R3 ;  /* 0x0000001fff097819 */ /* 0x000fe20000011403 */
[----:B------:R-:W-:Y:S01]  /*03b0*/  @UP0 UIADD3 UR7, UPT, UPT, UR7, 0x1, URZ ;  /* 0x0000000107070890 */ /* 0x000fe2000fffe0ff */
[----:B------:R-:W-:-:S02]  /*03c0*/  IADD3 R11, PT, PT, R3, 0x8, RZ ;  /* 0x00000008030b7810 */ /* 0x000fc40007ffe0ff */
[----:B------:R-:W-:Y:S02]  /*03d0*/  ISETP.GE.AND.EX P6, PT, R9, UR15, PT, P0 ;  /* 0x0000000f09007c0c */ /* 0x000fe4000bfc6300 */
[----:B------:R-:W-:Y:S02]  /*03e0*/  ISETP.GE.U32.AND P0, PT, R11, UR14, PT ;  /* 0x0000000e0b007c0c */ /* 0x000fe4000bf06070 */
[----:B------:R-:W-:Y:S01]  /*03f0*/  @!UP2 UIADD3 UR7, UPT, UPT, -UR7, URZ, URZ ;  /* 0x000000ff0707a290 */ /* 0x000fe2000fffe1ff */
[----:B------:R-:W-:Y:S01]  /*0400*/  SHF.R.S32.HI R19, RZ, 0x1f, R11 ;  /* 0x0000001fff137819 */ /* 0x000fe2000001140b */
[----:B------:R-:W-:Y:S01]  /*0410*/  @!UP1 ULOP3.LUT UR7, URZ, UR11, URZ, 0x33, !UPT ;  /* 0x0000000bff079292 */ /* 0x000fe2000f8e33ff */
[----:B------:R-:W-:Y:S01]  /*0420*/  ISETP.GE.U32.AND P1, PT, R13, UR14, PT ;  /* 0x0000000e0d007c0c */ /* 0x000fe2000bf26070 */
[----:B0-----:R-:W-:Y:S01]  /*0430*/  IMAD.U32 R33, RZ, RZ, UR12 ;  /* 0x0000000cff217e24 */ /* 0x001fe2000f8e00ff */
[----:B------:R-:W-:Y:S01]  /*0440*/  SHF.R.S32.HI R21, RZ, 0x1f, R13 ;  /* 0x0000001fff157819 */ /* 0x000fe2000001140d */
[----:B------:R-:W-:Y:S01]  /*0450*/  UIADD3 UR10, UPT, UPT, -UR7, URZ, URZ ;  /* 0x000000ff070a7290 */ /* 0x000fe2000fffe1ff */
[----:B------:R-:W-:Y:S01]  /*0460*/  ISETP.GE.AND.EX P5, PT, R19, UR15, PT, P0 ;  /* 0x0000000f13007c0c */ /* 0x000fe2000bfa6300 */
[----:B------:R-:W-:Y:S01]  /*0470*/  USHF.R.S32.HI UR5, URZ, 0x1f, UR7 ;  /* 0x0000001fff057899 */ /* 0x000fe20008011407 */
[----:B------:R-:W0:Y:S01]  /*0480*/  @!P6 LDC.64 R26, c[0x0][0x3e0] ;  /* 0x0000f800ff1aeb82 */ /* 0x000e220000000a00 */
[----:B------:R-:W-:Y:S01]  /*0490*/  UIMAD UR10, UR11, UR10, UR9 ;  /* 0x0000000a0b0a72a4 */ /* 0x000fe2000f8e0209 */
[----:B------:R-:W-:Y:S01]  /*04a0*/  ISETP.GE.AND.EX P4, PT, R21, UR15, PT, P1 ;  /* 0x0000000f15007c0c */ /* 0x000fe2000bf86310 */
[----:B------:R-:W-:Y:S01]  /*04b0*/  UIMAD UR5, UR5, UR12, URZ ;  /* 0x0000000c050572a4 */ /* 0x000fe2000f8e02ff */
[----:B------:R-:W-:Y:S01]  /*04c0*/  IADD3 R15, PT, PT, R3, 0x18, RZ ;  /* 0x00000018030f7810 */ /* 0x000fe20007ffe0ff */
[----:B------:R-:W-:Y:S01]  /*04d0*/  USHF.L.U32 UR10, UR10, 0x7, URZ ;  /* 0x000000070a0a7899 */ /* 0x000fe200080006ff */
[----:B------:R-:W-:Y:S01]  /*04e0*/  ISETP.GE.U32.AND P1, PT, R17, UR14, PT ;  /* 0x0000000e11007c0c */ /* 0x000fe2000bf26070 */
[----:B------:R-:W-:Y:S01]  /*04f0*/  UIMAD UR5, UR7, UR13, UR5 ;  /* 0x0000000d070572a4 */ /* 0x000fe2000f8e0205 */
[----:B------:R-:W1:Y:S01]  /*0500*/  @!P6 LDC.64 R60, c[0x0][0x390] ;  /* 0x0000e400ff3ceb82 */ /* 0x000e620000000a00 */
[----:B------:R-:W-:Y:S01]  /*0510*/  USHF.R.S32.HI UR6, URZ, 0x1f, UR10 ;  /* 0x0000001fff067899 */ /* 0x000fe2000801140a */
[----:B------:R-:W-:-:S02]  /*0520*/  ISETP.GE.U32.AND P0, PT, R15, UR14, PT ;  /* 0x0000000e0f007c0c */ /* 0x000fc4000bf06070 */
[----:B------:R-:W-:Y:S02]  /*0530*/  SHF.R.S32.HI R23, RZ, 0x1f, R15 ;  /* 0x0000001fff177819 */ /* 0x000fe4000001140f */
[----:B------:R-:W-:Y:S01]  /*0540*/  LOP3.LUT R96, R4, UR10, RZ, 0xfc, !PT ;  /* 0x0000000a04607c12 */ /* 0x000fe2000f8efcff */
[----:B------:R-:W-:Y:S01]  /*0550*/  IMAD.U32 R97, RZ, RZ, UR6 ;  /* 0x00000006ff617e24 */ /* 0x000fe2000f8e00ff */
[----:B------:R-:W2:Y:S01]  /*0560*/  @!P5 LDC.64 R28, c[0x0][0x3e0] ;  /* 0x0000f800ff1cdb82 */ /* 0x000ea20000000a00 */
[----:B------:R-:W-:Y:S02]  /*0570*/  ISETP.GE.AND.EX P3, PT, R23, UR15, PT, P0 ;  /* 0x0000000f17007c0c */ /* 0x000fe4000bf66300 */
[----:B------:R-:W-:Y:S01]  /*0580*/  IMAD.WIDE.U32 R96, R33, UR7, R96 ;  /* 0x0000000721607c25 */ /* 0x000fe2000f8e0060 */
[----:B------:R-:W-:-:S03]  /*0590*/  SHF.R.S32.HI R25, RZ, 0x1f, R17 ;  /* 0x0000001fff197819 */ /* 0x000fc60000011411 */
[----:B------:R-:W-:Y:S01]  /*05a0*/  HFMA2 R78, -RZ, RZ, 0, 0 ;  /* 0x00000000ff4e7431 */ /* 0x000fe200000001ff */
[----:B------:R-:W-:Y:S01]  /*05b0*/  @P6 LOP3.LUT R5, R5, 0x1000000, RZ, 0xfc, !PT ;  /* 0x0100000005056812 */ /* 0x000fe200078efcff */
[--C-:B------:R-:W-:Y:S01]  /*05c0*/  @!P6 IMAD.MOV.U32 R98, RZ, RZ, R96.reuse ;  /* 0x000000ffff62e224 */ /* 0x100fe200078e0060 */
[----:B------:R-:W3:Y:S01]  /*05d0*/  @!P4 LDC.64 R30, c[0x0][0x3e0] ;  /* 0x0000f800ff1ecb82 */ /* 0x000ee20000000a00 */
[----:B------:R-:W-:Y:S01]  /*05e0*/  ISETP.GE.AND.EX P2, PT, R25, UR15, PT, P1 ;  /* 0x0000000f19007c0c */ /* 0x000fe2000bf46310 */
[-C--:B0-----:R-:W-:Y:S01]  /*05f0*/  @!P6 IMAD R0, R9, R26.reuse, RZ ;  /* 0x0000001a0900e224 */ /* 0x081fe200078e02ff */
[----:B------:R-:W-:Y:S01]  /*0600*/  IADD3 R99, PT, PT, R97, UR5, RZ ;  /* 0x0000000561637c10 */ /* 0x000fe2000fffe0ff */
[----:B------:R-:W-:Y:S01]  /*0610*/  @!P4 IMAD.MOV.U32 R10, RZ, RZ, R96 ;  /* 0x000000ffff0ac224 */ /* 0x000fe200078e0060 */
[----:B------:R-:W-:Y:S01]  /*0620*/  LOP3.LUT R5, R5, 0xff7fffff, RZ, 0xc0, !PT ;  /* 0xff7fffff05057812 */ /* 0x000fe200078ec0ff */
[C---:B------:R-:W-:Y:S01]  /*0630*/  @!P6 IMAD R27, R3.reuse, R27, R0 ;  /* 0x0000001b031be224 */ /* 0x040fe200078e0200 */
[----:B------:R-:W0:Y:S01]  /*0640*/  LDCU.64 UR6, c[0x0][0x3e8] ;  /* 0x00007d00ff0677ac */ /* 0x000e220008000a00 */
[----:B------:R-:W4:Y:S01]  /*0650*/  @!P5 LDC.64 R44, c[0x0][0x390] ;  /* 0x0000e400ff2cdb82 */ /* 0x000f220000000a00 */
[----:B------:R-:W-:Y:S01]  /*0660*/  @!P6 IMAD.WIDE.U32 R8, R3, R26, R98 ;  /* 0x0000001a0308e225 */ /* 0x000fe200078e0062 */
[----:B------:R-:W-:Y:S01]  /*0670*/  @P5 LOP3.LUT R5, R5, 0x800000, RZ, 0xfc, !PT ;  /* 0x0080000005055812 */ /* 0x000fe200078efcff */
[----:B------:R-:W5:Y:S02]  /*0680*/  LDCU UR5, c[0x0][0x3e8] ;  /* 0x00007d00ff0577ac */ /* 0x000f640008000800 */
[----:B------:R-:W-:Y:S01]  /*0690*/  @!P6 IMAD.IADD R0, R9, 0x1, R27 ;  /* 0x000000010900e824 */ /* 0x000fe200078e021b */
[C---:B-1----:R-:W-:Y:S01]  /*06a0*/  @!P6 LEA R60, P0, R8.reuse, R60, 0x1 ;  /* 0x0000003c083ce211 */ /* 0x042fe200078008ff */
[----:B------:R-:W-:Y:S01]  /*06b0*/  @!P5 IMAD.MOV.U32 R9, RZ, RZ, R99 ;  /* 0x000000ffff09d224 */ /* 0x000fe200078e0063 */
[----:B------:R-:W1:Y:S01]  /*06c0*/  @!P3 LDC.64 R32, c[0x0][0x3e0] ;  /* 0x0000f800ff20bb82 */ /* 0x000e620000000a00 */
[----:B--2---:R-:W-:Y:S01]  /*06d0*/  @!P5 IMAD R2, R19, R28, RZ ;  /* 0x0000001c1302d224 */ /* 0x004fe200078e02ff */
[----:B------:R-:W-:-:S02]  /*06e0*/  @!P6 LEA.HI.X R61, R8, R61, R0, 0x1, P0 ;  /* 0x0000003d083de211 */ /* 0x000fc400000f0c00 */
[----:B------:R-:W-:Y:S01]  /*06f0*/  @!P5 MOV R8, R96 ;  /* 0x000000600008d202 */ /* 0x000fe20000000f00 */
[----:B------:R-:W-:Y:S01]  /*0700*/  @!P5 IMAD R19, R11, R29, R2 ;  /* 0x0000001d0b13d224 */ /* 0x000fe200078e0202 */
[----:B------:R-:W-:Y:S02]  /*0710*/  LOP3.LUT R5, R5, 0xffbfffff, RZ, 0xc0, !PT ;  /* 0xffbfffff05057812 */ /* 0x000fe400078ec0ff */
[----:B------:R-:W2:Y:S01]  /*0720*/  @!P4 LDC.64 R58, c[0x0][0x390] ;  /* 0x0000e400ff3acb82 */ /* 0x000ea20000000a00 */
[----:B---3--:R-:W-:Y:S01]  /*0730*/  @!P4 IMAD R0, R21, R30, RZ ;  /* 0x0000001e1500c224 */ /* 0x008fe200078e02ff */
[----:B------:R-:W-:Y:S01]  /*0740*/  @P4 LOP3.LUT R5, R5, 0x400000, RZ, 0xfc, !PT ;  /* 0x0040000005054812 */ /* 0x000fe200078efcff */
[----:B------:R-:W-:Y:S01]  /*0750*/  @!P5 IMAD.WIDE.U32 R8, R11, R28, R8 ;  /* 0x0000001c0b08d225 */ /* 0x000fe200078e0008 */
[----:B------:R-:W-:Y:S02]  /*0760*/  @!P4 MOV R11, R99 ;  /* 0x00000063000bc202 */ /* 0x000fe40000000f00 */
[----:B------:R-:W-:Y:S01]  /*0770*/  LOP3.LUT R5, R5, 0xffdfffff, RZ, 0xc0, !PT ;  /* 0xffdfffff05057812 */ /* 0x000fe200078ec0ff */
[----:B------:R-:W-:Y:S01]  /*0780*/  @!P4 IMAD R21, R13, R31, R0 ;  /* 0x0000001f0d15c224 */ /* 0x000fe200078e0200 */
[----:B------:R-:W3:Y:S01]  /*0790*/  @!P2 LDC.64 R34, c[0x0][0x3e0] ;  /* 0x0000f800ff22ab82 */ /* 0x000ee20000000a00 */
[----:B------:R-:W-:Y:S01]  /*07a0*/  @!P5 IMAD.IADD R0, R9, 0x1, R19 ;  /* 0x000000010900d824 */ /* 0x000fe200078e0213 */
[----:B----4-:R-:W-:Y:S01]  /*07b0*/  @!P5 LEA R44, P0, R8, R44, 0x1 ;  /* 0x0000002c082cd211 */ /* 0x010fe200078008ff */
[----:B------:R-:W-:Y:S01]  /*07c0*/  @!P4 IMAD.WIDE.U32 R10, R13, R30, R10 ;  /* 0x0000001e0d0ac225 */ /* 0x000fe200078e000a */
[----:B------:R-:W-:-:S02]  /*07d0*/  @P3 LOP3.LUT R5, R5, 0x200000, RZ, 0xfc, !PT ;  /* 0x0020000005053812 */ /* 0x000fc400078efcff */
[----:B------:R-:W-:Y:S01]  /*07e0*/  @!P5 LEA.HI.X R45, R8, R45, R0, 0x1, P0 ;  /* 0x0000002d082dd211 */ /* 0x000fe200000f0c00 */
[----:B------:R-:W-:Y:S01]  /*07f0*/  @!P4 IMAD.IADD R0, R11, 0x1, R21 ;  /* 0x000000010b00c824 */ /* 0x000fe200078e0215 */
[----:B------:R-:W4:Y:S01]  /*0800*/  @!P3 LDC.64 R50, c[0x0][0x390] ;  /* 0x0000e400ff32bb82 */ /* 0x000f220000000a00 */
[----:B------:R-:W-:Y:S01]  /*0810*/  @!P3 MOV R8, R96 ;  /* 0x000000600008b202 */ /* 0x000fe20000000f00 */
[----:B-1----:R-:W-:Y:S01]  /*0820*/  @!P3 IMAD R2, R23, R32, RZ ;  /* 0x000000201702b224 */ /* 0x002fe200078e02ff */
[----:B------:R-:W-:Y:S01]  /*0830*/  @!P2 MOV R11, R99 ;  /* 0x00000063000ba202 */ /* 0x000fe20000000f00 */
[----:B------:R-:W-:Y:S01]  /*0840*/  @!P3 IMAD.MOV.U32 R9, RZ, RZ, R99 ;  /* 0x000000ffff09b224 */ /* 0x000fe200078e0063 */
[----:B------:R-:W-:Y:S01]  /*0850*/  LOP3.LUT R5, R5, 0xffefffff, RZ, 0xc0, !PT ;  /* 0xffefffff05057812 */ /* 0x000fe200078ec0ff */
[C---:B------:R-:W-:Y:S02]  /*0860*/  @!P3 IMAD R13, R15.reuse, R33, R2 ;  /* 0x000000210f0db224 */ /* 0x040fe400078e0202 */
[----:B------:R-:W1:Y:S01]  /*0870*/  @!P2 LDC.64 R56, c[0x0][0x390] ;  /* 0x0000e400ff38ab82 */ /* 0x000e620000000a00 */
[----:B--2---:R-:W-:Y:S01]  /*0880*/  @!P4 LEA R58, P0, R10, R58, 0x1 ;  /* 0x0000003a0a3ac211 */ /* 0x004fe200078008ff */
[----:B------:R-:W-:Y:S01]  /*0890*/  @!P3 IMAD.WIDE.U32 R8, R15, R32, R8 ;  /* 0x000000200f08b225 */ /* 0x000fe200078e0008 */
[----:B------:R-:W-:-:S02]  /*08a0*/  @P2 LOP3.LUT R5, R5, 0x100000, RZ, 0xfc, !PT ;  /* 0x0010000005052812 */ /* 0x000fc400078efcff */
[----:B------:R-:W-:Y:S01]  /*08b0*/  @!P4 LEA.HI.X R59, R10, R59, R0, 0x1, P0 ;  /* 0x0000003b0a3bc211 */ /* 0x000fe200000f0c00 */
[----:B------:R-:W-:Y:S01]  /*08c0*/  @!P2 IMAD.MOV.U32 R10, RZ, RZ, R96 ;  /* 0x000000ffff0aa224 */ /* 0x000fe200078e0060 */
[----:B------:R-:W-:Y:S01]  /*08d0*/  LOP3.LUT R5, R5, 0xfff7ffff, RZ, 0xc0, !PT ;  /* 0xfff7ffff05057812 */ /* 0x000fe200078ec0ff */
[-C--:B---3--:R-:W-:Y:S02]  /*08e0*/  @!P2 IMAD R2, R25, R34.reuse, RZ ;  /* 0x000000221902a224 */ /* 0x088fe400078e02ff */
[----:B------:R-:W-:Y:S02]  /*08f0*/  @!P3 IMAD.IADD R0, R9, 0x1, R13 ;  /* 0x000000010900b824 */ /* 0x000fe400078e020d */
[C---:B------:R-:W-:Y:S02]  /*0900*/  @!P2 IMAD R15, R17.reuse, R35, R2 ;  /* 0x00000023110fa224 */ /* 0x040fe400078e0202 */
[----:B------:R-:W-:Y:S01]  /*0910*/  @!P2 IMAD.WIDE.U32 R10, R17, R34, R10 ;  /* 0x00000022110aa225 */ /* 0x000fe200078e000a */
[----:B----4-:R-:W-:-:S04]  /*0920*/  @!P3 LEA R50, P0, R8, R50, 0x1 ;  /* 0x000000320832b211 */ /* 0x010fc800078008ff */
[----:B------:R-:W-:Y:S01]  /*0930*/  @!P3 LEA.HI.X R51, R8, R51, R0, 0x1, P0 ;  /* 0x000000330833b211 */ /* 0x000fe200000f0c00 */
[----:B------:R-:W-:Y:S01]  /*0940*/  @!P2 IMAD.IADD R0, R11, 0x1, R15 ;  /* 0x000000010b00a824 */ /* 0x000fe200078e020f */
[----:B------:R-:W-:Y:S02]  /*0950*/  IADD3 R11, PT, PT, R3, 0x28, RZ ;  /* 0x00000028030b7810 */ /* 0x000fe40007ffe0ff */
[C---:B-1----:R-:W-:Y:S02]  /*0960*/  @!P2 LEA R56, P0, R10.reuse, R56, 0x1 ;  /* 0x000000380a38a211 */ /* 0x042fe400078008ff */
[----:B------:R-:W-:Y:S02]  /*0970*/  SHF.R.S32.HI R9, RZ, 0x1f, R11 ;  /* 0x0000001fff097819 */ /* 0x000fe4000001140b */
[----:B------:R-:W-:Y:S02]  /*0980*/  @!P2 LEA.HI.X R57, R10, R57, R0, 0x1, P0 ;  /* 0x000000390a39a211 */ /* 0x000fe400000f0c00 */
[----:B------:R-:W-:-:S04]  /*0990*/  ISETP.GE.U32.AND P0, PT, R11, UR14, PT ;  /* 0x0000000e0b007c0c */ /* 0x000fc8000bf06070 */
[----:B------:R-:W-:-:S13]  /*09a0*/  ISETP.GE.AND.EX P1, PT, R9, UR15, PT, P0 ;  /* 0x0000000f09007c0c */ /* 0x000fda000bf26300 */
[----:B------:R-:W1:Y:S01]  /*09b0*/  @!P1 LDC.64 R12, c[0x0][0x3e0] ;  /* 0x0000f800ff0c9b82 */ /* 0x000e620000000a00 */
[----:B------:R-:W-:Y:S01]  /*09c0*/  @!P1 IMAD.MOV.U32 R8, RZ, RZ, R96 ;  /* 0x000000ffff089224 */ /* 0x000fe200078e0060 */
[----:B------:R-:W-:-:S04]  /*09d0*/  @P1 LOP3.LUT R5, R5, 0x80000, RZ, 0xfc, !PT ;  /* 0x0008000005051812 */ /* 0x000fc800078efcff */
[----:B------:R-:W-:Y:S02]  /*09e0*/  LOP3.LUT R5, R5, 0xfffbffff, RZ, 0xc0, !PT ;  /* 0xfffbffff05057812 */ /* 0x000fe400078ec0ff */
[----:B------:R-:W2:Y:S01]  /*09f0*/  @!P1 LDC.64 R42, c[0x0][0x390] ;  /* 0x0000e400ff2a9b82 */ /* 0x000ea20000000a00 */
[-C--:B-1----:R-:W-:Y:S02]  /*0a00*/  @!P1 IMAD R0, R9, R12.reuse, RZ ;  /* 0x0000000c09009224 */ /* 0x082fe400078e02ff */
[----:B------:R-:W-:Y:S02]  /*0a10*/  @!P1 IMAD.MOV.U32 R9, RZ, RZ, R99 ;  /* 0x000000ffff099224 */ /* 0x000fe400078e0063 */
[C---:B------:R-:W-:Y:S02]  /*0a20*/  @!P1 IMAD R13, R11.reuse, R13, R0 ;  /* 0x0000000d0b0d9224 */ /* 0x040fe400078e0200 */
[----:B------:R-:W-:-:S04]  /*0a30*/  @!P1 IMAD.WIDE.U32 R8, R11, R12, R8 ;  /* 0x0000000c0b089225 */ /* 0x000fc800078e0008 */
[----:B------:R-:W-:Y:S01]  /*0a40*/  VIADD R11, R3, 0x30 ;  /* 0x00000030030b7836 */ /* 0x000fe20000000000 */
[----:B------:R-:W-:Y:S02]  /*0a50*/  @!P1 IADD3 R0, PT, PT, R9, R13, RZ ;  /* 0x0000000d09009210 */ /* 0x000fe40007ffe0ff */
[C---:B--2---:R-:W-:Y:S02]  /*0a60*/  @!P1 LEA R42, P0, R8.reuse, R42, 0x1 ;  /* 0x0000002a082a9211 */ /* 0x044fe400078008ff */
        /* <DEDUP_REMOVED lines=9> */
[----:B-1----:R-:W-:Y:S01]  /*0b00*/  @!P1 IMAD R0, R9, R12, RZ ;  /* 0x0000000c09009224 */ /* 0x002fe200078e02ff */
[----:B------:R-:W-:-:S03]  /*0b10*/  @!P1 MOV R9, R99 ;  /* 0x0000006300099202 */ /* 0x000fc60000000f00 */
[C---:B------:R-:W-:Y:S02]  /*0b20*/  @!P1 IMAD R13, R11.reuse, R13, R0 ;  /* 0x0000000d0b0d9224 */ /* 0x040fe400078e0200 */
        /* <DEDUP_REMOVED lines=13> */
[-C--:B-1----:R-:W-:Y:S02]  /*0c00*/  @!P1 IMAD R0, R11, R12.reuse, RZ ;  /* 0x0000000c0b009224 */ /* 0x082fe400078e02ff */
[----:B------:R-:W-:Y:S02]  /*0c10*/  @!P1 IMAD.MOV.U32 R11, RZ, RZ, R99 ;  /* 0x000000ffff0b9224 */ /* 0x000fe400078e0063 */
[C---:B------:R-:W-:Y:S02]  /*0c20*/  @!P1 IMAD R13, R9.reuse, R13, R0 ;  /* 0x0000000d090d9224 */ /* 0x040fe400078e0200 */
[----:B------:R-:W-:-:S04]  /*0c30*/  @!P1 IMAD.WIDE.U32 R10, R9, R12, R10 ;  /* 0x0000000c090a9225 */ /* 0x000fc800078e000a */
[----:B------:R-:W-:Y:S01]  /*0c40*/  @!P1 IMAD.IADD R0, R11, 0x1, R13 ;  /* 0x000000010b009824 */ /* 0x000fe200078e020d */
[C---:B--2---:R-:W-:Y:S02]  /*0c50*/  @!P1 LEA R8, P0, R10.reuse, R14, 0x1 ;  /* 0x0000000e0a089211 */ /* 0x044fe400078008ff */
[----:B------:R-:W-:Y:S02]  /*0c60*/  IADD3 R13, PT, PT, R3, 0x40, RZ ;  /* 0x00000040030d7810 */ /* 0x000fe40007ffe0ff */
        /* <DEDUP_REMOVED lines=44> */
[----:B------:R-:W-:Y:S01]  /*0f30*/  @!P1 IMAD.WIDE.U32 R10, R13, R14, R10 ;  /* 0x0000000e0d0a9225 */ /* 0x000fe200078e000a */
[----:B------:R-:W-:-:S03]  /*0f40*/  IADD3 R13, PT, PT, R3, 0x58, RZ ;  /* 0x00000058030d7810 */ /* 0x000fc60007ffe0ff */
[----:B------:R-:W-:Y:S01]  /*0f50*/  @!P1 IMAD.IADD R0, R11, 0x1, R15 ;  /* 0x000000010b009824 */ /* 0x000fe200078e020f */
        /* <DEDUP_REMOVED lines=19> */
[----:B------:R-:W-:Y:S02]  /*1090*/  ISETP.GE.U32.AND P0, PT, R13, UR14, PT ;  /* 0x0000000e0d007c0c */ /* 0x000fe4000bf06070 */
[----:B------:R-:W-:-:S02]  /*10a0*/  P2R R0, PR, RZ, 0x10 ;  /* 0x00000010ff007803 */ /* 0x000fc40000000000 */
        /* <DEDUP_REMOVED lines=63> */
[----:B------:R-:W-:Y:S02]  /*14a0*/  ISETP.GE.U32.AND P0, PT, R13, UR14, PT ;  /* 0x0000000e0d007c0c */ /* 0x000fe4000bf06070 */
[----:B------:R-:W-:Y:S02]  /*14b0*/  P2R R2, PR, RZ, 0x40 ;  /* 0x00000040ff027803 */ /* 0x000fe40000000000 */
        /* <DEDUP_REMOVED lines=132> */
[C---:B------:R-:W-:Y:S01]  /*1d00*/  LOP3.LUT P6, RZ, R5.reuse, 0x1000000, RZ, 0xc0, !PT ;  /* 0x0100000005ff7812 */ /* 0x040fe200078cc0ff */
[----:B------:R-:W2:Y:S01]  /*1d10*/  @!P1 LDC.64 R88, c[0x0][0x390] ;  /* 0x0000e400ff589b82 */ /* 0x000ea20000000a00 */
[----:B------:R-:W-:Y:S01]  /*1d20*/  LOP3.LUT P4, RZ, R5, 0x800000, RZ, 0xc0, !PT ;  /* 0x0080000005ff7812 */ /* 0x000fe2000788c0ff */
        /* <DEDUP_REMOVED lines=51> */
[----:B------:R-:W-:-:S05]  /*2060*/  @!P1 IMAD.WIDE.U32 R10, R13, R18, R10 ;  /* 0x000000120d0a9225 */ /* 0x000fca00078e000a */
[----:B------:R-:W-:Y:S01]  /*2070*/  @!P1 IADD3 R4, PT, PT, R11, R19, RZ ;  /* 0x000000130b049210 */ /* 0x000fe20007ffe0ff */
[----:B------:R-:W-:Y:S01]  /*2080*/  VIADD R19, R3, 0xe0 ;  /* 0x000000e003137836 */ /* 0x000fe20000000000 */
[----:B--2---:R-:W-:-:S04]  /*2090*/  @!P1 LEA R12, P0, R10, R28, 0x1 ;  /* 0x0000001c0a0c9211 */ /* 0x004fc800078008ff */
        /* <DEDUP_REMOVED lines=84> */
[----:B------:R-:W-:Y:S01]  /*25e0*/  ISETP.GE.U32.AND P0, PT, R29, UR14, PT ;  /* 0x0000000e1d007c0c */ /* 0x000fe2000bf06070 */
[----:B------:R-:W-:Y:S01]  /*25f0*/  HFMA2 R28, -RZ, RZ, 0, 0 ;  /* 0x00000000ff1c7431 */ /* 0x000fe200000001ff */
[----:B------:R-:W-:-:S02]  /*2600*/  LOP3.LUT P1, RZ, R5, 0x400000, RZ, 0xc0, !PT ;  /* 0x0040000005ff7812 */ /* 0x000fc4000782c0ff */
[----:B------:R-:W-:-:S03]  /*2610*/  ISETP.GE.AND.EX P2, PT, R19, UR15, PT, P0 ;  /* 0x0000000f13007c0c */ /* 0x000fc6000bf46300 */
[----:B------:R-:W2:Y:S10]  /*2620*/  @!P4 LDG.E R28, desc[UR18][R44.64] ;  /* 0x000000122c1cc981 */ /* 0x000eb4000c1e1900 */
[----:B------:R-:W1:Y:S01]  /*2630*/  @!P2 LDC.64 R62, c[0x0][0x3e0] ;  /* 0x0000f800ff3eab82 */ /* 0x000e620000000a00 */
[----:B------:R-:W-:-:S02]  /*2640*/  @!P2 MOV R18, R96 ;  /* 0x000000600012a202 */ /* 0x000fc40000000f00 */
[----:B------:R-:W-:-:S05]  /*2650*/  @P2 LOP3.LUT R7, R7, 0x800000, RZ, 0xfc, !PT ;  /* 0x0080000007072812 */ /* 0x000fca00078efcff */
[----:B------:R-:W3:Y:S01]  /*2660*/  @!P2 LDC.64 R66, c[0x0][0x390] ;  /* 0x0000e400ff42ab82 */ /* 0x000ee20000000a00 */
[-C--:B-1----:R-:W-:Y:S02]  /*2670*/  @!P2 IMAD R6, R19, R62.reuse, RZ ;  /* 0x0000003e1306a224 */ /* 0x082fe400078e02ff */
[----:B------:R-:W-:Y:S02]  /*2680*/  @!P2 IMAD.MOV.U32 R19, RZ, RZ, R99 ;  /* 0x000000ffff13a224 */ /* 0x000fe400078e0063 */
[----:B------:R-:W-:-:S04]  /*2690*/  @!P2 IMAD.WIDE.U32 R18, R29, R62, R18 ;  /* 0x0000003e1d12a225 */ /* 0x000fc800078e0012 */
[----:B------:R-:W-:Y:S01]  /*26a0*/  @!P2 IMAD R29, R29, R63, R6 ;  /* 0x0000003f1d1da224 */ /* 0x000fe200078e0206 */
[----:B---3--:R-:W-:-:S04]  /*26b0*/  @!P2 LEA R66, P0, R18, R66, 0x1 ;  /* 0x000000421242a211 */ /* 0x008fc800078008ff */
[----:B------:R-:W-:Y:S01]  /*26c0*/  @!P2 IADD3 R6, PT, PT, R19, R29, RZ ;  /* 0x0000001d1306a210 */ /* 0x000fe20007ffe0ff */
[----:B------:R-:W-:-:S03]  /*26d0*/  VIADD R19, R3, 0x110 ;  /* 0x0000011003137836 */ /* 0x000fc60000000000 */
[----:B------:R-:W-:Y:S01]  /*26e0*/  @!P2 LEA.HI.X R67, R18, R67, R6, 0x1, P0 ;  /* 0x000000431243a211 */ /* 0x000fe200000f0c06 */
[----:B------:R-:W-:Y:S01]  /*26f0*/  IMAD.MOV.U32 R18, RZ, RZ, RZ ;  /* 0x000000ffff127224 */ /* 0x000fe200078e00ff */
[----:B------:R-:W-:Y:S02]  /*2700*/  SHF.R.S32.HI R29, RZ, 0x1f, R19 ;  /* 0x0000001fff1d7819 */ /* 0x000fe40000011413 */
[----:B------:R-:W-:-:S03]  /*2710*/  ISETP.GE.U32.AND P0, PT, R19, UR14, PT ;  /* 0x0000000e13007c0c */ /* 0x000fc6000bf06070 */
[----:B------:R1:W3:Y:S01]  /*2720*/  @!P6 LDG.E R18, desc[UR18][R60.64] ;  /* 0x000000123c12e981 */ /* 0x0002e2000c1e1900 */
[----:B------:R-:W-:-:S13]  /*2730*/  ISETP.GE.AND.EX P2, PT, R29, UR15, PT, P0 ;  /* 0x0000000f1d007c0c */ /* 0x000fda000bf46300 */
[----:B------:R-:W4:Y:S08]  /*2740*/  @!P2 LDC.64 R64, c[0x0][0x3e0] ;  /* 0x0000f800ff40ab82 */ /* 0x000f300000000a00 */
[----:B-1----:R-:W1:Y:S01]  /*2750*/  @!P2 LDC.64 R60, c[0x0][0x390] ;  /* 0x0000e400ff3cab82 */ /* 0x002e620000000a00 */
[----:B------:R-:W-:Y:S01]  /*2760*/  @!P2 MOV R62, R96 ;  /* 0x00000060003ea202 */ /* 0x000fe20000000f00 */
[----:B------:R-:W-:-:S02]  /*2770*/  @!P2 IMAD.MOV.U32 R63, RZ, RZ, R99 ;  /* 0x000000ffff3fa224 */ /* 0x000fc400078e0063 */
[----:B------:R-:W-:-:S06]  /*2780*/  HFMA2 R44, -RZ, RZ, 0, 0 ;  /* 0x00000000ff2c7431 */ /* 0x000fcc00000001ff */
[----:B------:R-:W2:Y:S01]  /*2790*/  @!P3 LDG.E R44, desc[UR18][R50.64] ;  /* 0x00000012322cb981 */ /* 0x000ea2000c1e1900 */
[-C--:B----4-:R-:W-:Y:S02]  /*27a0*/  @!P2 IMAD R6, R29, R64.reuse, RZ ;  /* 0x000000401d06a224 */ /* 0x090fe400078e02ff */
[----:B------:R-:W-:-:S04]  /*27b0*/  @!P2 IMAD.WIDE.U32 R62, R19, R64, R62 ;  /* 0x00000040133ea225 */ /* 0x000fc800078e003e */
[----:B------:R-:W-:Y:S01]  /*27c0*/  @!P2 IMAD R19, R19, R65, R6 ;  /* 0x000000411313a224 */ /* 0x000fe200078e0206 */
[----:B-1----:R-:W-:-:S04]  /*27d0*/  @!P2 LEA R60, P0, R62, R60, 0x1 ;  /* 0x0000003c3e3ca211 */ /* 0x002fc800078008ff */
[----:B------:R-:W-:Y:S01]  /*27e0*/  @!P2 IADD3 R6, PT, PT, R63, R19, RZ ;  /* 0x000000133f06a210 */ /* 0x000fe20007ffe0ff */
[----:B------:R-:W-:-:S03]  /*27f0*/  VIADD R19, R3, 0x118 ;  /* 0x0000011803137836 */ /* 0x000fc60000000000 */
[----:B------:R-:W-:Y:S02]  /*2800*/  @!P2 LEA.HI.X R61, R62, R61, R6, 0x1, P0 ;  /* 0x0000003d3e3da211 */ /* 0x000fe400000f0c06 */
[----:B------:R-:W-:Y:S02]  /*2810*/  SHF.R.S32.HI R29, RZ, 0x1f, R19 ;  /* 0x0000001fff1d7819 */ /* 0x000fe40000011413 */
[----:B------:R-:W-:-:S04]  /*2820*/  ISETP.GE.U32.AND P0, PT, R19, UR14, PT ;  /* 0x0000000e13007c0c */ /* 0x000fc8000bf06070 */
[----:B------:R-:W-:Y:S01]  /*2830*/  ISETP.GE.AND.EX P3, PT, R29, UR15, PT, P0 ;  /* 0x0000000f1d007c0c */ /* 0x000fe2000bf66300 */
[----:B------:R-:W-:-:S06]  /*2840*/  IMAD.MOV.U32 R34, RZ, RZ, RZ ;  /* 0x000000ffff227224 */ /* 0x000fcc00078e00ff */
[----:B------:R1:W4:Y:S06]  /*2850*/  @!P1 LDG.E R34, desc[UR18][R58.64] ;  /* 0x000000123a229981 */ /* 0x00032c000c1e1900 */
[----:B------:R-:W0:Y:S08]  /*2860*/  @!P3 LDC.64 R64, c[0x0][0x3e0] ;  /* 0x0000f800ff40bb82 */ /* 0x000e300000000a00 */
[----:B-1----:R-:W1:Y:S01]  /*2870*/  @!P3 LDC.64 R58, c[0x0][0x390] ;  /* 0x0000e400ff3abb82 */ /* 0x002e620000000a00 */
[----:B------:R-:W-:Y:S01]  /*2880*/  @!P3 MOV R62, R96 ;  /* 0x00000060003eb202 */ /* 0x000fe20000000f00 */
[----:B------:R-:W-:Y:S01]  /*2890*/  @!P3 IMAD.MOV.U32 R63, RZ, RZ, R99 ;  /* 0x000000ffff3fb224 */ /* 0x000fe200078e0063 */
[----:B------:R-:W-:Y:S01]  /*28a0*/  LOP3.LUT P6, RZ, R5, 0x100000, RZ, 0xc0, !PT ;  /* 0x0010000005ff7812 */ /* 0x000fe200078cc0ff */
[----:B0-----:R-:W-:-:S02]  /*28b0*/  @!P3 IMAD R6, R29, R64, RZ ;  /* 0x000000401d06b224 */ /* 0x001fc400078e02ff */
[----:B------:R-:W-:-:S04]  /*28c0*/  @!P3 IMAD.WIDE.U32 R62, R19, R64, R62 ;  /* 0x00000040133eb225 */ /* 0x000fc800078e003e */
[----:B------:R-:W-:Y:S01]  /*28d0*/  @!P3 IMAD R19, R19, R65, R6 ;  /* 0x000000411313b224 */ /* 0x000fe200078e0206 */
[----:B-1----:R-:W-:-:S04]  /*28e0*/  @!P3 LEA R50, P0, R62, R58, 0x1 ;  /* 0x0000003a3e32b211 */ /* 0x002fc800078008ff */
[----:B------:R-:W-:Y:S01]  /*28f0*/  @!P3 IADD3 R6, PT, PT, R63, R19, RZ ;  /* 0x000000133f06b210 */ /* 0x000fe20007ffe0ff */
[----:B------:R-:W-:-:S03]  /*2900*/  VIADD R19, R3, 0x120 ;  /* 0x0000012003137836 */ /* 0x000fc60000000000 */
[----:B------:R-:W-:Y:S01]  /*2910*/  @!P3 LEA.HI.X R51, R62, R59, R6, 0x1, P0 ;  /* 0x0000003b3e33b211 */ /* 0x000fe200000f0c06 */
[----:B------:R-:W-:Y:S01]  /*2920*/  IMAD.MOV.U32 R62, RZ, RZ, RZ ;  /* 0x000000ffff3e7224 */ /* 0x000fe200078e00ff */
[----:B------:R-:W-:Y:S02]  /*2930*/  SHF.R.S32.HI R45, RZ, 0x1f, R19 ;  /* 0x0000001fff2d7819 */ /* 0x000fe40000011413 */
[----:B------:R-:W-:-:S03]  /*2940*/  ISETP.GE.U32.AND P0, PT, R19, UR14, PT ;  /* 0x0000000e13007c0c */ /* 0x000fc6000bf06070 */
[----:B------:R0:W4:Y:S01]  /*2950*/  @!P6 LDG.E R62, desc[UR18][R56.64] ;  /* 0x00000012383ee981 */ /* 0x000122000c1e1900 */
[----:B------:R-:W-:-:S13]  /*2960*/  ISETP.GE.AND.EX P6, PT, R45, UR15, PT, P0 ;  /* 0x0000000f2d007c0c */ /* 0x000fda000bfc6300 */
[----:B------:R-:W1:Y:S08]  /*2970*/  @!P6 LDC.64 R74, c[0x0][0x3e0] ;  /* 0x0000f800ff4aeb82 */ /* 0x000e700000000a00 */
[----:B0-----:R-:W0:Y:S01]  /*2980*/  @!P6 LDC.64 R56, c[0x0][0x390] ;  /* 0x0000e400ff38eb82 */ /* 0x001e220000000a00 */
[----:B------:R-:W-:Y:S01]  /*2990*/  @!P6 MOV R64, R96 ;  /* 0x000000600040e202 */ /* 0x000fe20000000f00 */
[----:B------:R-:W-:Y:S01]  /*29a0*/  @!P6 IMAD.MOV.U32 R65, RZ, RZ, R99 ;  /* 0x000000ffff41e224 */ /* 0x000fe200078e0063 */
[----:B------:R-:W-:-:S02]  /*29b0*/  LOP3.LUT R7, R7, 0xffbfffff, RZ, 0xc0, !PT ;  /* 0xffbfffff07077812 */ /* 0x000fc400078ec0ff */
[----:B------:R-:W-:Y:S01]  /*29c0*/  LOP3.LUT P4, RZ, R5, 0x80000, RZ, 0xc0, !PT ;  /* 0x0008000005ff7812 */ /* 0x000fe2000788c0ff */
[----:B------:R-:W-:Y:S01]  /*29d0*/  HFMA2 R58, -RZ, RZ, 0, 0 ;  /* 0x00000000ff3a7431 */ /* 0x000fe200000001ff */
[----:B------:R-:W-:Y:S02]  /*29e0*/  @P2 LOP3.LUT R7, R7, 0x400000, RZ, 0xfc, !PT ;  /* 0x0040000007072812 */ /* 0x000fe400078efcff */
[----:B------:R-:W-:Y:S01]  /*29f0*/  LOP3.LUT P2, RZ, R5, 0x20000, RZ, 0xc0, !PT ;  /* 0x0002000005ff7812 */ /* 0x000fe2000784c0ff */
[-C--:B-1----:R-:W-:Y:S02]  /*2a00*/  @!P6 IMAD R6, R45, R74.reuse, RZ ;  /* 0x0000004a2d06e224 */ /* 0x082fe400078e02ff */
[----:B------:R-:W-:-:S06]  /*2a10*/  @!P6 IMAD.WIDE.U32 R64, R19, R74, R64 ;  /* 0x0000004a1340e225 */ /* 0x000fcc00078e0040 */
[----:B------:R1:W4:Y:S01]  /*2a20*/  @!P4 LDG.E R58, desc[UR18][R42.64] ;  /* 0x000000122a3ac981 */ /* 0x000322000c1e1900 */
[----:B------:R-:W-:-:S03]  /*2a30*/  @!P6 IMAD R19, R19, R75, R6 ;  /* 0x0000004b1313e224 */ /* 0x000fc600078e0206 */
[----:B------:R-:W4:Y:S01]  /*2a40*/  @!P2 LDG.E R78, desc[UR18][R8.64] ;  /* 0x00000012084ea981 */ /* 0x000f22000c1e1900 */
[----:B0-----:R-:W-:Y:S02]  /*2a50*/  @!P6 LEA R56, P0, R64, R56, 0x1 ;  /* 0x000000384038e211 */ /* 0x001fe400078008ff */
[----:B------:R-:W-:Y:S01]  /*2a60*/  @!P6 IADD3 R6, PT, PT, R65, R19, RZ ;  /* 0x000000134106e210 */ /* 0x000fe20007ffe0ff */
[----:B------:R-:W-:-:S03]  /*2a70*/  VIADD R19, R3, 0x128 ;  /* 0x0000012803137836 */ /* 0x000fc60000000000 */
[----:B------:R-:W-:Y:S02]  /*2a80*/  @!P6 LEA.HI.X R57, R64, R57, R6, 0x1, P0 ;  /* 0x000000394039e211 */ /* 0x000fe400000f0c06 */
[----:B-1----:R-:W-:Y:S02]  /*2a90*/  SHF.R.S32.HI R43, RZ, 0x1f, R19 ;  /* 0x0000001fff2b7819 */ /* 0x002fe40000011413 */
[----:B------:R-:W-:-:S04]  /*2aa0*/  ISETP.GE.U32.AND P0, PT, R19, UR14, PT ;  /* 0x0000000e13007c0c */ /* 0x000fc8000bf06070 */
[----:B------:R-:W-:Y:S02]  /*2ab0*/  ISETP.GE.AND.EX P2, PT, R43, UR15, PT, P0 ;  /* 0x0000000f2b007c0c */ /* 0x000fe4000bf46300 */
[----:B------:R-:W-:Y:S02]  /*2ac0*/  LOP3.LUT R7, R7, 0xffdfffff, RZ, 0xc0, !PT ;  /* 0xffdfffff07077812 */ /* 0x000fe400078ec0ff */
[----:B------:R-:W-:Y:S02]  /*2ad0*/  P2R R29, PR, RZ, 0x8 ;  /* 0x00000008ff1d7803 */ /* 0x000fe40000000000 */
[----:B------:R-:W-:Y:S02]  /*2ae0*/  @P3 LOP3.LUT R7, R7, 0x200000, RZ, 0xfc, !PT ;  /* 0x0020000007073812 */ /* 0x000fe400078efcff */
[----:B------:R-:W-:Y:S01]  /*2af0*/  LOP3.LUT P3, RZ, R5, 0x40000, RZ, 0xc0, !PT ;  /* 0x0004000005ff7812 */ /* 0x000fe2000786c0ff */
[----:B------:R-:W-:-:S04]  /*2b00*/  IMAD.MOV.U32 R42, RZ, RZ, RZ ;  /* 0x000000ffff2a7224 */ /* 0x000fc800078e00ff */
[----:B------:R-:W0:Y:S08]  /*2b10*/  @!P2 LDC.64 R74, c[0x0][0x3e0] ;  /* 0x0000f800ff4aab82 */ /* 0x000e300000000a00 */
[----:B------:R1:W4:Y:S01]  /*2b20*/  @!P3 LDG.E R42, desc[UR18][R46.64] ;  /* 0x000000122e2ab981 */ /* 0x000322000c1e1900 */
[----:B------:R-:W-:Y:S01]  /*2b30*/  LOP3.LUT R7, R7, 0xffefffff, RZ, 0xc0, !PT ;  /* 0xffefffff07077812 */ /* 0x000fe200078ec0ff */
[----:B-1----:R-:W1:Y:S03]  /*2b40*/  @!P2 LDC.64 R46, c[0x0][0x390] ;  /* 0x0000e400ff2eab82 */ /* 0x002e660000000a00 */
[----:B------:R-:W-:Y:S01]  /*2b50*/  @P6 LOP3.LUT R7, R7, 0x100000, RZ, 0xfc, !PT ;  /* 0x0010000007076812 */ /* 0x000fe200078efcff */
[----:B------:R-:W-:Y:S01]  /*2b60*/  @!P2 IMAD.MOV.U32 R65, RZ, RZ, R99 ;  /* 0x000000ffff41a224 */ /* 0x000fe200078e0063 */
[----:B------:R-:W-:-:S02]  /*2b70*/  @!P2 MOV R64, R96 ;  /* 0x000000600040a202 */ /* 0x000fc40000000f00 */
[----:B------:R-:W-:Y:S01]  /*2b80*/  ISETP.NE.AND P6, PT, R2, RZ, PT ;  /* 0x000000ff0200720c */ /* 0x000fe20003fc5270 */
[-C--:B0-----:R-:W-:Y:S01]  /*2b90*/  @!P2 IMAD R2, R43, R74.reuse, RZ ;  /* 0x0000004a2b02a224 */ /* 0x081fe200078e02ff */
[----:B------:R-:W-:Y:S01]  /*2ba0*/  LOP3.LUT P4, RZ, R5, 0x8000, RZ, 0xc0, !PT ;  /* 0x0000800005ff7812 */ /* 0x000fe2000788c0ff */
[----:B------:R-:W-:-:S04]  /*2bb0*/  @!P2 IMAD.WIDE.U32 R64, R19, R74, R64 ;  /* 0x0000004a1340a225 */ /* 0x000fc800078e0040 */
[----:B------:R-:W-:Y:S02]  /*2bc0*/  HFMA2 R8, -RZ, RZ, 0, 0 ;  /* 0x00000000ff087431 */ /* 0x000fe400000001ff */
[----:B------:R-:W-:Y:S02]  /*2bd0*/  @!P2 IMAD R19, R19, R75, R2 ;  /* 0x0000004b1313a224 */ /* 0x000fe400078e0202 */
[----:B------:R-:W-:-:S03]  /*2be0*/  VIADD R9, R3, 0x130 ;  /* 0x0000013003097836 */ /* 0x000fc60000000000 */
[----:B------:R-:W-:Y:S02]  /*2bf0*/  @!P2 IADD3 R2, PT, PT, R65, R19, RZ ;  /* 0x000000134102a210 */ /* 0x000fe40007ffe0ff */
[----:B------:R-:W-:Y:S01]  /*2c00*/  SHF.R.S32.HI R19, RZ, 0x1f, R9 ;  /* 0x0000001fff137819 */ /* 0x000fe20000011409 */
[----:B------:R-:W4:Y:S01]  /*2c10*/  @!P4 LDG.E R8, desc[UR18][R52.64] ;  /* 0x000000123408c981 */ /* 0x000f22000c1e1900 */
[----:B-1----:R-:W-:-:S04]  /*2c20*/  @!P2 LEA R46, P0, R64, R46, 0x1 ;  /* 0x0000002e402ea211 */ /* 0x002fc800078008ff */
[----:B------:R-:W-:Y:S02]  /*2c30*/  @!P2 LEA.HI.X R47, R64, R47, R2, 0x1, P0 ;  /* 0x0000002f402fa211 */ /* 0x000fe400000f0c02 */
[----:B------:R-:W-:-:S04]  /*2c40*/  ISETP.GE.U32.AND P0, PT, R9, UR14, PT ;  /* 0x0000000e09007c0c */ /* 0x000fc8000bf06070 */
[----:B------:R-:W-:Y:S02]  /*2c50*/  ISETP.GE.AND.EX P4, PT, R19, UR15, PT, P0 ;  /* 0x0000000f13007c0c */ /* 0x000fe4000bf86300 */
[----:B------:R-:W-:Y:S01]  /*2c60*/  LOP3.LUT P1, RZ, R5, 0x10000, RZ, 0xc0, !PT ;  /* 0x0001000005ff7812 */ /* 0x000fe2000782c0ff */
[----:B------:R-:W-:-:S10]  /*2c70*/  IMAD.MOV.U32 R74, RZ, RZ, RZ ;  /* 0x000000ffff4a7224 */ /* 0x000fd400078e00ff */
[----:B------:R-:W0:Y:S02]  /*2c80*/  @!P4 LDC.64 R82, c[0x0][0x3e0] ;  /* 0x0000f800ff52cb82 */ /* 0x000e240000000a00 */
[----:B------:R1:W4:Y:S06]  /*2c90*/  @!P1 LDG.E R74, desc[UR18][R48.64] ;  /* 0x00000012304a9981 */ /* 0x00032c000c1e1900 */
[----:B-1----:R-:W1:Y:S01]  /*2ca0*/  @!P4 LDC.64 R48, c[0x0][0x390] ;  /* 0x0000e400ff30cb82 */ /* 0x002e620000000a00 */
[----:B------:R-:W-:Y:S01]  /*2cb0*/  @!P4 MOV R64, R96 ;  /* 0x000000600040c202 */ /* 0x000fe20000000f00 */
[----:B------:R-:W-:Y:S01]  /*2cc0*/  @!P4 IMAD.MOV.U32 R65, RZ, RZ, R99 ;  /* 0x000000ffff41c224 */ /* 0x000fe200078e0063 */
[----:B------:R-:W-:-:S04]  /*2cd0*/  LOP3.LUT R7, R7, 0xfff7ffff, RZ, 0xc0, !PT ;  /* 0xfff7ffff07077812 */ /* 0x000fc800078ec0ff */
[----:B------:R-:W-:Y:S01]  /*2ce0*/  @P2 LOP3.LUT R7, R7, 0x80000, RZ, 0xfc, !PT ;  /* 0x0008000007072812 */ /* 0x000fe200078efcff */
[-C--:B0-----:R-:W-:Y:S02]  /*2cf0*/  @!P4 IMAD R2, R19, R82.reuse, RZ ;  /* 0x000000521302c224 */ /* 0x081fe400078e02ff */
[----:B------:R-:W-:-:S04]  /*2d00*/  @!P4 IMAD.WIDE.U32 R64, R9, R82, R64 ;  /* 0x000000520940c225 */ /* 0x000fc800078e0040 */
[----:B------:R-:W-:Y:S01]  /*2d10*/  @!P4 IMAD R9, R9, R83, R2 ;  /* 0x000000530909c224 */ /* 0x000fe200078e0202 */
[----:B------:R-:W-:-:S04]  /*2d20*/  LOP3.LUT R7, R7, 0xfffbffff, RZ, 0xc0, !PT ;  /* 0xfffbffff07077812 */ /* 0x000fc800078ec0ff */
[----:B------:R-:W-:Y:S02]  /*2d30*/  @!P4 IADD3 R2, PT, PT, R65, R9, RZ ;  /* 0x000000094102c210 */ /* 0x000fe40007ffe0ff */
[C---:B-1----:R-:W-:Y:S02]  /*2d40*/  @!P4 LEA R48, P0, R64.reuse, R48, 0x1 ;  /* 0x000000304030c211 */ /* 0x042fe400078008ff */
[----:B------:R-:W-:Y:S02]  /*2d50*/  @P4 LOP3.LUT R7, R7, 0x40000, RZ, 0xfc, !PT ;  /* 0x0004000007074812 */ /* 0x000fe400078efcff */
[----:B------:R-:W-:Y:S02]  /*2d60*/  @!P4 LEA.HI.X R49, R64, R49, R2, 0x1, P0 ;  /* 0x000000314031c211 */ /* 0x000fe400000f0c02 */
[----:B------:R-:W-:Y:S01]  /*2d70*/  ISETP.NE.AND P4, PT, R0, RZ, PT ;  /* 0x000000ff0000720c */ /* 0x000fe20003f85270 */
[----:B------:R-:W-:Y:S02]  /*2d80*/  HFMA2 R2, -RZ, RZ, 0, 0 ;  /* 0x00000000ff027431 */ /* 0x000fe400000001ff */
[----:B------:R-:W-:-:S05]  /*2d90*/  VIADD R9, R3, 0x138 ;  /* 0x0000013803097836 */ /* 0x000fca0000000000 */
[----:B------:R-:W-:Y:S02]  /*2da0*/  SHF.R.S32.HI R19, RZ, 0x1f, R9 ;  /* 0x0000001fff137819 */ /* 0x000fe40000011409 */
[----:B------:R-:W-:-:S03]  /*2db0*/  ISETP.GE.U32.AND P0, PT, R9, UR14, PT ;  /* 0x0000000e09007c0c */ /* 0x000fc6000bf06070 */
[----:B------:R-:W4:Y:S01]  /*2dc0*/  @!P4 LDG.E R2, desc[UR18][R36.64] ;  /* 0x000000122402c981 */ /* 0x000f22000c1e1900 */
[----:B------:R-:W-:Y:S02]  /*2dd0*/  ISETP.GE.AND.EX P4, PT, R19, UR15, PT, P0 ;  /* 0x0000000f13007c0c */ /* 0x000fe4000bf86300 */
[----:B------:R-:W-:Y:S01]  /*2de0*/  LOP3.LUT P3, RZ, R5, 0x4000, RZ, 0xc0, !PT ;  /* 0x0000400005ff7812 */ /* 0x000fe2000786c0ff */
[----:B------:R-:W-:-:S10]  /*2df0*/  IMAD.MOV.U32 R82, RZ, RZ, RZ ;  /* 0x000000ffff527224 */ /* 0x000fd400078e00ff */
[----:B------:R-:W0:Y:S02]  /*2e00*/  @!P4 LDC.64 R64, c[0x0][0x3e0] ;  /* 0x0000f800ff40cb82 */ /* 0x000e240000000a00 */
[----:B------:R1:W4:Y:S06]  /*2e10*/  @!P3 LDG.E R82, desc[UR18][R40.64] ;  /* 0x000000122852b981 */ /* 0x00032c000c1e1900 */
[----:B-1----:R-:W1:Y:S01]  /*2e20*/  @!P4 LDC.64 R40, c[0x0][0x390] ;  /* 0x0000e400ff28cb82 */ /* 0x002e620000000a00 */
[----:B------:R-:W-:Y:S01]  /*2e30*/  @!P4 MOV R52, R96 ;  /* 0x000000600034c202 */ /* 0x000fe20000000f00 */
[----:B------:R-:W-:-:S02]  /*2e40*/  @!P4 IMAD.MOV.U32 R53, RZ, RZ, R99 ;  /* 0x000000ffff35c224 */ /* 0x000fc400078e0063 */
[-C--:B0-----:R-:W-:Y:S02]  /*2e50*/  @!P4 IMAD R0, R19, R64.reuse, RZ ;  /* 0x000000401300c224 */ /* 0x081fe400078e02ff */
[----:B------:R-:W-:-:S04]  /*2e60*/  @!P4 IMAD.WIDE.U32 R52, R9, R64, R52 ;  /* 0x000000400934c225 */ /* 0x000fc800078e0034 */
[----:B------:R-:W-:-:S05]  /*2e70*/  @!P4 IMAD R9, R9, R65, R0 ;  /* 0x000000410909c224 */ /* 0x000fca00078e0200 */
[----:B------:R-:W-:Y:S01]  /*2e80*/  @!P4 IADD3 R0, PT, PT, R53, R9, RZ ;  /* 0x000000093500c210 */ /* 0x000fe20007ffe0ff */
[----:B------:R-:W-:Y:S01]  /*2e90*/  VIADD R9, R3, 0x140 ;  /* 0x0000014003097836 */ /* 0x000fe20000000000 */
[C---:B-1----:R-:W-:Y:S02]  /*2ea0*/  @!P4 LEA R40, P0, R52.reuse, R40, 0x1 ;  /* 0x000000283428c211 */ /* 0x042fe400078008ff */
[----:B------:R-:W-:Y:S02]  /*2eb0*/  LOP3.LUT R7, R7, 0xfffdffff, RZ, 0xc0, !PT ;  /* 0xfffdffff07077812 */ /* 0x000fe400078ec0ff */
[----:B------:R-:W-:Y:S02]  /*2ec0*/  @!P4 LEA.HI.X R41, R52, R41, R0, 0x1, P0 ;  /* 0x000000293429c211 */ /* 0x000fe400000f0c00 */
[----:B------:R-:W-:Y:S02]  /*2ed0*/  SHF.R.S32.HI R37, RZ, 0x1f, R9 ;  /* 0x0000001fff257819 */ /* 0x000fe40000011409 */
[----:B------:R-:W-:-:S02]  /*2ee0*/  ISETP.GE.U32.AND P0, PT, R9, UR14, PT ;  /* 0x0000000e09007c0c */ /* 0x000fc4000bf06070 */
[----:B------:R-:W-:Y:S02]  /*2ef0*/  @P4 LOP3.LUT R7, R7, 0x20000, RZ, 0xfc, !PT ;  /* 0x0002000007074812 */ /* 0x000fe400078efcff */
[----:B------:R-:W-:Y:S02]  /*2f00*/  P2R R19, PR, RZ, 0x10 ;  /* 0x00000010ff137803 */ /* 0x000fe40000000000 */
[----:B------:R-:W-:-:S13]  /*2f10*/  ISETP.GE.AND.EX P4, PT, R37, UR15, PT, P0 ;  /* 0x0000000f25007c0c */ /* 0x000fda000bf86300 */
[----:B------:R-:W0:Y:S01]  /*2f20*/  @!P4 LDC.64 R90, c[0x0][0x3e0] ;  /* 0x0000f800ff5acb82 */ /* 0x000e220000000a00 */
[----:B------:R-:W-:Y:S01]  /*2f30*/  @!P4 MOV R64, R96 ;  /* 0x000000600040c202 */ /* 0x000fe20000000f00 */
[----:B------:R-:W-:Y:S02]  /*2f40*/  @!P4 IMAD.MOV.U32 R65, RZ, RZ, R99 ;  /* 0x000000ffff41c224 */ /* 0x000fe400078e0063 */
[----:B0-----:R-:W-:-:S04]  /*2f50*/  @!P4 IMAD R0, R37, R90, RZ ;  /* 0x0000005a2500c224 */ /* 0x001fc800078e02ff */
[----:B------:R-:W0:Y:S01]  /*2f60*/  @!P4 LDC.64 R36, c[0x0][0x390] ;  /* 0x0000e400ff24cb82 */ /* 0x000e220000000a00 */
[----:B------:R-:W-:Y:S01]  /*2f70*/  @!P4 IMAD.WIDE.U32 R64, R9, R90, R64 ;  /* 0x0000005a0940c225 */ /* 0x000fe200078e0040 */
[----:B------:R-:W-:-:S03]  /*2f80*/  LOP3.LUT P1, RZ, R5, 0x800, RZ, 0xc0, !PT ;  /* 0x0000080005ff7812 */ /* 0x000fc6000782c0ff */
[----:B------:R-:W-:Y:S02]  /*2f90*/  @!P4 IMAD R9, R9, R91, R0 ;  /* 0x0000005b0909c224 */ /* 0x000fe400078e0200 */
[----:B------:R-:W-:-:S03]  /*2fa0*/  HFMA2 R6, -RZ, RZ, 0, 0 ;  /* 0x00000000ff067431 */ /* 0x000fc600000001ff */
[----:B------:R-:W-:Y:S01]  /*2fb0*/  @!P4 IADD3 R0, PT, PT, R65, R9, RZ ;  /* 0x000000094100c210 */ /* 0x000fe20007ffe0ff */
[----:B------:R-:W-:-:S04]  /*2fc0*/  VIADD R9, R3, 0x148 ;  /* 0x0000014803097836 */ /* 0x000fc80000000000 */
[----:B------:R1:W4:Y:S01]  /*2fd0*/  @!P1 LDG.E R6, desc[UR18][R20.64] ;  /* 0x0000001214069981 */ /* 0x000322000c1e1900 */
[----:B0-----:R-:W-:-:S04]  /*2fe0*/  @!P4 LEA R36, P0, R64, R36, 0x1 ;  /* 0x000000244024c211 */ /* 0x001fc800078008ff */
[----:B------:R-:W-:Y:S01]  /*2ff0*/  @!P4 LEA.HI.X R37, R64, R37, R0, 0x1, P0 ;  /* 0x000000254025c211 */ /* 0x000fe200000f0c00 */
[----:B------:R-:W-:Y:S01]  /*3000*/  HFMA2 R64, -RZ, RZ, 0, 0 ;  /* 0x00000000ff407431 */ /* 0x000fe200000001ff */
[----:B-1----:R-:W-:Y:S02]  /*3010*/  SHF.R.S32.HI R21, RZ, 0x1f, R9 ;  /* 0x0000001fff157819 */ /* 0x002fe40000011409 */
[----:B------:R-:W-:-:S03]  /*3020*/  ISETP.GE.U32.AND P0, PT, R9, UR14, PT ;  /* 0x0000000e09007c0c */ /* 0x000fc6000bf06070 */
[----:B------:R-:W4:Y:S01]  /*3030*/  @!P6 LDG.E R64, desc[UR18][R22.64] ;  /* 0x000000121640e981 */ /* 0x000f22000c1e1900 */
[----:B------:R-:W-:Y:S02]  /*3040*/  ISETP.GE.AND.EX P6, PT, R21, UR15, PT, P0 ;  /* 0x0000000f15007c0c */ /* 0x000fe4000bfc6300 */
[C---:B------:R-:W-:Y:S01]  /*3050*/  LOP3.LUT P3, RZ, R5.reuse, 0x400, RZ, 0xc0, !PT ;  /* 0x0000040005ff7812 */ /* 0x040fe2000786c0ff */
[----:B------:R-:W-:Y:S01]  /*3060*/  IMAD.MOV.U32 R20, RZ, RZ, RZ ;  /* 0x000000ffff147224 */ /* 0x000fe200078e00ff */
[----:B------:R-:W-:-:S09]  /*3070*/  LOP3.LUT P2, RZ, R5, 0x1000, RZ, 0xc0, !PT ;  /* 0x0000100005ff7812 */ /* 0x000fd2000784c0ff */
[----:B------:R-:W0:Y:S02]  /*3080*/  @!P6 LDC.64 R90, c[0x0][0x3e0] ;  /* 0x0000f800ff5aeb82 */ /* 0x000e240000000a00 */
[----:B------:R1:W4:Y:S01]  /*3090*/  @!P3 LDG.E R20, desc[UR18][R30.64] ;  /* 0x000000121e14b981 */ /* 0x000322000c1e1900 */
[----:B------:R-:W-:-:S06]  /*30a0*/  IMAD.MOV.U32 R52, RZ, RZ, RZ ;  /* 0x000000ffff347224 */ /* 0x000fcc00078e00ff */
[----:B------:R5:W4:Y:S01]  /*30b0*/  @!P2 LDG.E R52, desc[UR18][R32.64] ;  /* 0x000000122034a981 */ /* 0x000b22000c1e1900 */
[----:B-1----:R-:W1:Y:S01]  /*30c0*/  @!P6 LDC.64 R30, c[0x0][0x390] ;  /* 0x0000e400ff1eeb82 */ /* 0x002e620000000a00 */
[----:B-----5:R-:W-:Y:S01]  /*30d0*/  @!P6 MOV R32, R96 ;  /* 0x000000600020e202 */ /* 0x020fe20000000f00 */
[----:B------:R-:W-:Y:S02]  /*30e0*/  @!P6 IMAD.MOV.U32 R33, RZ, RZ, R99 ;  /* 0x000000ffff21e224 */ /* 0x000fe400078e0063 */
        /* <DEDUP_REMOVED lines=11> */
[----:B------:R-:W-:-:S13]  /*31a0*/  ISETP.GE.AND.EX P4, PT, R21, UR15, PT, P0 ;  /* 0x0000000f15007c0c */ /* 0x000fda000bf86300 */
[----:B------:R-:W0:Y:S08]  /*31b0*/  @!P4 LDC.64 R94, c[0x0][0x3e0] ;  /* 0x0000f800ff5ecb82 */ /* 0x000e300000000a00 */
[----:B------:R-:W1:Y:S01]  /*31c0*/  @!P4 LDC.64 R114, c[0x0][0x390] ;  /* 0x0000e400ff72cb82 */ /* 0x000e620000000a00 */
[C---:B------:R-:W-:Y:S01]  /*31d0*/  LOP3.LUT P2, RZ, R5.reuse, 0x100, RZ, 0xc0, !PT ;  /* 0x0000010005ff7812 */ /* 0x040fe2000784c0ff */
[----:B------:R-:W-:Y:S01]  /*31e0*/  @!P4 IMAD.MOV.U32 R91, RZ, RZ, R99 ;  /* 0x000000ffff5bc224 */ /* 0x000fe200078e0063 */
[----:B------:R-:W-:Y:S01]  /*31f0*/  @!P4 MOV R90, R96 ;  /* 0x00000060005ac202 */ /* 0x000fe20000000f00 */
[----:B------:R-:W-:Y:S01]  /*3200*/  IMAD.MOV.U32 R32, RZ, RZ, RZ ;  /* 0x000000ffff207224 */ /* 0x000fe200078e00ff */
[----:B------:R-:W-:Y:S01]  /*3210*/  LOP3.LUT P1, RZ, R5, 0x80, RZ, 0xc0, !PT ;  /* 0x0000008005ff7812 */ /* 0x000fe2000782c0ff */
[----:B------:R-:W-:-:S08]  /*3220*/  HFMA2 R22, -RZ, RZ, 0, 0 ;  /* 0x00000000ff167431 */ /* 0x000fd000000001ff */
[----:B------:R5:W4:Y:S01]  /*3230*/  @!P2 LDG.E R32, desc[UR18][R84.64] ;  /* 0x000000125420a981 */ /* 0x000b22000c1e1900 */
[-C--:B0-----:R-:W-:Y:S02]  /*3240*/  @!P4 IMAD R0, R21, R94.reuse, RZ ;  /* 0x0000005e1500c224 */ /* 0x081fe400078e02ff */
[C---:B------:R-:W-:Y:S01]  /*3250*/  @!P4 IMAD.WIDE.U32 R90, R9.reuse, R94, R90 ;  /* 0x0000005e095ac225 */ /* 0x040fe200078e005a */
[----:B------:R0:W4:Y:S03]  /*3260*/  @!P1 LDG.E R22, desc[UR18][R14.64] ;  /* 0x000000120e169981 */ /* 0x000126000c1e1900 */
[----:B------:R-:W-:Y:S02]  /*3270*/  @!P4 IMAD R9, R9, R95, R0 ;  /* 0x0000005f0909c224 */ /* 0x000fe400078e0200 */
[----:B-----5:R-:W-:Y:S01]  /*3280*/  HFMA2 R84, -RZ, RZ, 0, 0 ;  /* 0x00000000ff547431 */ /* 0x020fe200000001ff */
[----:B-1----:R-:W-:-:S02]  /*3290*/  @!P4 LEA R114, P0, R90, R114, 0x1 ;  /* 0x000000725a72c211 */ /* 0x002fc400078008ff */
[----:B------:R-:W-:Y:S01]  /*32a0*/  @!P4 IADD3 R0, PT, PT, R91, R9, RZ ;  /* 0x000000095b00c210 */ /* 0x000fe20007ffe0ff */
[----:B------:R-:W-:-:S03]  /*32b0*/  VIADD R9, R3, 0x158 ;  /* 0x0000015803097836 */ /* 0x000fc60000000000 */
[----:B------:R-:W-:Y:S02]  /*32c0*/  @!P4 LEA.HI.X R115, R90, R115, R0, 0x1, P0 ;  /* 0x000000735a73c211 */ /* 0x000fe400000f0c00 */
[----:B0-----:R-:W-:Y:S01]  /*32d0*/  SHF.R.S32.HI R15, RZ, 0x1f, R9 ;  /* 0x0000001fff0f7819 */ /* 0x001fe20000011409 */
[----:B------:R0:W5:Y:S01]  /*32e0*/  @!P5 LDG.E R84, desc[UR18][R26.64] ;  /* 0x000000121a54d981 */ /* 0x000162000c1e1900 */
[----:B------:R-:W-:-:S04]  /*32f0*/  ISETP.GE.U32.AND P0, PT, R9, UR14, PT ;  /* 0x0000000e09007c0c */ /* 0x000fc8000bf06070 */
[----:B------:R-:W-:-:S13]  /*3300*/  ISETP.GE.AND.EX P5, PT, R15, UR15, PT, P0 ;  /* 0x0000000f0f007c0c */ /* 0x000fda000bfa6300 */
[----:B------:R-:W1:Y:S01]  /*3310*/  @!P5 LDC.64 R90, c[0x0][0x3e0] ;  /* 0x0000f800ff5adb82 */ /* 0x000e620000000a00 */
[----:B------:R-:W-:Y:S01]  /*3320*/  @!P5 MOV R94, R96 ;  /* 0x00000060005ed202 */ /* 0x000fe20000000f00 */
[----:B------:R-:W-:Y:S02]  /*3330*/  @!P5 IMAD.MOV.U32 R95, RZ, RZ, R99 ;  /* 0x000000ffff5fd224 */ /* 0x000fe400078e0063 */
[-C--:B-1----:R-:W-:Y:S02]  /*3340*/  @!P5 IMAD R0, R15, R90.reuse, RZ ;  /* 0x0000005a0f00d224 */ /* 0x082fe400078e02ff */
[----:B------:R-:W-:-:S04]  /*3350*/  @!P5 IMAD.WIDE.U32 R94, R9, R90, R94 ;  /* 0x0000005a095ed225 */ /* 0x000fc800078e005e */
[----:B------:R-:W-:Y:S02]  /*3360*/  @!P5 IMAD R9, R9, R91, R0 ;  /* 0x0000005b0909d224 */ /* 0x000fe400078e0200 */
[----:B------:R-:W1:Y:S03]  /*3370*/  @!P5 LDC.64 R90, c[0x0][0x390] ;  /* 0x0000e400ff5adb82 */ /* 0x000e660000000a00 */
[----:B------:R-:W-:Y:S01]  /*3380*/  @!P5 IADD3 R0, PT, PT, R95, R9, RZ ;  /* 0x000000095f00d210 */ /* 0x000fe20007ffe0ff */
[----:B------:R-:W-:Y:S01]  /*3390*/  VIADD R9, R3, 0x160 ;  /* 0x0000016003097836 */ /* 0x000fe20000000000 */
[----:B------:R-:W-:-:S04]  /*33a0*/  LOP3.LUT R7, R7, 0xffff7fff, RZ, 0xc0, !PT ;  /* 0xffff7fff07077812 */ /* 0x000fc800078ec0ff */
[----:B------:R-:W-:Y:S02]  /*33b0*/  SHF.R.S32.HI R15, RZ, 0x1f, R9 ;  /* 0x0000001fff0f7819 */ /* 0x000fe40000011409 */
[----:B------:R-:W-:Y:S02]  /*33c0*/  @P6 LOP3.LUT R7, R7, 0x8000, RZ, 0xfc, !PT ;  /* 0x0000800007076812 */ /* 0x000fe400078efcff */
[----:B------:R-:W-:Y:S02]  /*33d0*/  P2R R23, PR, RZ, 0x40 ;  /* 0x00000040ff177803 */ /* 0x000fe40000000000 */
[----:B-1----:R-:W-:-:S04]  /*33e0*/  @!P5 LEA R90, P0, R94, R90, 0x1 ;  /* 0x0000005a5e5ad211 */ /* 0x002fc800078008ff */
[----:B------:R-:W-:Y:S02]  /*33f0*/  @!P5 LEA.HI.X R91, R94, R91, R0, 0x1, P0 ;  /* 0x0000005b5e5bd211 */ /* 0x000fe400000f0c00 */
[----:B------:R-:W-:-:S04]  /*3400*/  ISETP.GE.U32.AND P0, PT, R9, UR14, PT ;  /* 0x0000000e09007c0c */ /* 0x000fc8000bf06070 */
[----:B------:R-:W-:-:S13]  /*3410*/  ISETP.GE.AND.EX P6, PT, R15, UR15, PT, P0 ;  /* 0x0000000f0f007c0c */ /* 0x000fda000bfc6300 */
[----:B------:R-:W1:Y:S01]  /*3420*/  @!P6 LDC.64 R94, c[0x0][0x3e0] ;  /* 0x0000f800ff5eeb82 */ /* 0x000e620000000a00 */
[----:B------:R-:W-:Y:S01]  /*3430*/  @!P6 MOV R100, R96 ;  /* 0x000000600064e202 */ /* 0x000fe20000000f00 */
[----:B------:R-:W-:Y:S01]  /*3440*/  @!P6 IMAD.MOV.U32 R101, RZ, RZ, R99 ;  /* 0x000000ffff65e224 */ /* 0x000fe200078e0063 */
[C---:B------:R-:W-:Y:S02]  /*3450*/  LOP3.LUT P3, RZ, R5.reuse, 0x40, RZ, 0xc0, !PT ;  /* 0x0000004005ff7812 */ /* 0x040fe4000786c0ff */
[----:B------:R-:W-:Y:S01]  /*3460*/  LOP3.LUT P2, RZ, R5, 0x10, RZ, 0xc0, !PT ;  /* 0x0000001005ff7812 */ /* 0x000fe2000784c0ff */
[----:B------:R-:W-:Y:S02]  /*3470*/  IMAD.MOV.U32 R14, RZ, RZ, RZ ;  /* 0x000000ffff0e7224 */ /* 0x000fe400078e00ff */
[----:B0-----:R-:W-:-:S08]  /*3480*/  IMAD.MOV.U32 R26, RZ, RZ, RZ ;  /* 0x000000ffff1a7224 */ /* 0x001fd000078e00ff */
[----:B------:R-:W5:Y:S01]  /*3490*/  @!P3 LDG.E R14, desc[UR18][R72.64] ;  /* 0x00000012480eb981 */ /* 0x000f62000c1e1900 */
[-C--:B-1----:R-:W-:Y:S02]  /*34a0*/  @!P6 IMAD R0, R15, R94.reuse, RZ ;  /* 0x0000005e0f00e224 */ /* 0x082fe400078e02ff */
[C---:B------:R-:W-:Y:S01]  /*34b0*/  @!P6 IMAD.WIDE.U32 R100, R9.reuse, R94, R100 ;  /* 0x0000005e0964e225 */ /* 0x040fe200078e0064 */
[----:B------:R0:W5:Y:S03]  /*34c0*/  @!P2 LDG.E R26, desc[UR18][R54.64] ;  /* 0x00000012361aa981 */ /* 0x000166000c1e1900 */
[----:B------:R-:W-:Y:S02]  /*34d0*/  @!P6 IMAD R9, R9, R95, R0 ;  /* 0x0000005f0909e224 */ /* 0x000fe400078e0200 */
[----:B------:R-:W1:Y:S01]  /*34e0*/  @!P6 LDC.64 R94, c[0x0][0x390] ;  /* 0x0000e400ff5eeb82 */ /* 0x000e620000000a00 */
[----:B------:R-:W-:-:S02]  /*34f0*/  LOP3.LUT P3, RZ, R5, 0x2, RZ, 0xc0, !PT ;  /* 0x0000000205ff7812 */ /* 0x000fc4000786c0ff */
[----:B------:R-:W-:Y:S01]  /*3500*/  @!P6 IADD3 R0, PT, PT, R101, R9, RZ ;  /* 0x000000096500e210 */ /* 0x000fe20007ffe0ff */
[----:B0-----:R-:W-:Y:S02]  /*3510*/  HFMA2 R54, -RZ, RZ, 0, 0 ;  /* 0x00000000ff367431 */ /* 0x001fe400000001ff */
[----:B------:R-:W-:-:S05]  /*3520*/  VIADD R9, R3, 0x168 ;  /* 0x0000016803097836 */ /* 0x000fca0000000000 */
[----:B------:R-:W-:-:S03]  /*3530*/  SHF.R.S32.HI R15, RZ, 0x1f, R9 ;  /* 0x0000001fff0f7819 */ /* 0x000fc60000011409 */
[----:B------:R-:W5:Y:S01]  /*3540*/  @!P3 LDG.E R54, desc[UR18][R24.64] ;  /* 0x000000121836b981 */ /* 0x000f62000c1e1900 */
[----:B-1----:R-:W-:-:S04]  /*3550*/  @!P6 LEA R94, P0, R100, R94, 0x1 ;  /* 0x0000005e645ee211 */ /* 0x002fc800078008ff */
[----:B------:R-:W-:Y:S02]  /*3560*/  @!P6 LEA.HI.X R95, R100, R95, R0, 0x1, P0 ;  /* 0x0000005f645fe211 */ /* 0x000fe400000f0c00 */
[----:B------:R-:W-:Y:S02]  /*3570*/  ISETP.GE.U32.AND P0, PT, R9, UR14, PT ;  /* 0x0000000e09007c0c */ /* 0x000fe4000bf06070 */
[----:B------:R-:W-:Y:S02]  /*3580*/  LOP3.LUT P1, RZ, R5, 0x8, RZ, 0xc0, !PT ;  /* 0x0000000805ff7812 */ /* 0x000fe4000782c0ff */
[----:B------:R-:W-:Y:S01]  /*3590*/  ISETP.GE.AND.EX P3, PT, R15, UR15, PT, P0 ;  /* 0x0000000f0f007c0c */ /* 0x000fe2000bf66300 */
[----:B------:R-:W-:Y:S01]  /*35a0*/  HFMA2 R72, -RZ, RZ, 0, 0 ;  /* 0x00000000ff487431 */ /* 0x000fe200000001ff */
[----:B------:R-:W-:-:S04]  /*35b0*/  LOP3.LUT R7, R7, 0xffffbfff, RZ, 0xc0, !PT ;  /* 0xffffbfff07077812 */ /* 0x000fc800078ec0ff */
[----:B------:R-:W-:Y:S02]  /*35c0*/  @P4 LOP3.LUT R7, R7, 0x4000, RZ, 0xfc, !PT ;  /* 0x0000400007074812 */ /* 0x000fe400078efcff */
[----:B------:R-:W-:-:S03]  /*35d0*/  LOP3.LUT P4, RZ, R5, 0x4, RZ, 0xc0, !PT ;  /* 0x0000000405ff7812 */ /* 0x000fc6000788c0ff */
[----:B------:R0:W5:Y:S02]  /*35e0*/  @!P1 LDG.E R72, desc[UR18][R38.64] ;  /* 0x0000001226489981 */ /* 0x000164000c1e1900 */
[----:B------:R-:W1:Y:S01]  /*35f0*/  @!P3 LDC.64 R102, c[0x0][0x3e0] ;  /* 0x0000f800ff66bb82 */ /* 0x000e620000000a00 */
[----:B0-----:R-:W-:-:S07]  /*3600*/  IMAD.MOV.U32 R38, RZ, RZ, RZ ;  /* 0x000000ffff267224 */ /* 0x001fce00078e00ff */
[----:B------:R0:W5:Y:S02]  /*3610*/  @!P4 LDG.E R38, desc[UR18][R92.64] ;  /* 0x000000125c26c981 */ /* 0x000164000c1e1900 */
[----:B0-----:R-:W0:Y:S01]  /*3620*/  @!P3 LDC.64 R92, c[0x0][0x390] ;  /* 0x0000e400ff5cbb82 */ /* 0x001e220000000a00 */
[----:B------:R-:W-:Y:S01]  /*3630*/  LOP3.LUT R7, R7, 0xffffdfff, RZ, 0xc0, !PT ;  /* 0xffffdfff07077812 */ /* 0x000fe200078ec0ff */
[----:B------:R-:W-:Y:S01]  /*3640*/  @!P3 IMAD.MOV.U32 R101, RZ, RZ, R99 ;  /* 0x000000ffff65b224 */ /* 0x000fe200078e0063 */
[----:B------:R-:W-:Y:S01]  /*3650*/  @!P3 MOV R100, R96 ;  /* 0x000000600064b202 */ /* 0x000fe20000000f00 */
[----:B-1----:R-:W-:Y:S01]  /*3660*/  @!P3 IMAD R0, R15, R102, RZ ;  /* 0x000000660f00b224 */ /* 0x002fe200078e02ff */
[----:B------:R-:W-:-:S03]  /*3670*/  @P5 LOP3.LUT R7, R7, 0x2000, RZ, 0xfc, !PT ;  /* 0x0000200007075812 */ /* 0x000fc600078efcff */
[----:B------:R-:W-:Y:S01]  /*3680*/  @!P3 IMAD.WIDE.U32 R100, R9, R102, R100 ;  /* 0x000000660964b225 */ /* 0x000fe200078e0064 */
[----:B------:R-:W-:-:S03]  /*3690*/  LOP3.LUT P1, RZ, R7, 0x80000000, RZ, 0xc0, !PT ;  /* 0x8000000007ff7812 */ /* 0x000fc6000782c0ff */
[----:B------:R-:W-:Y:S02]  /*36a0*/  @!P3 IMAD R9, R9, R103, R0 ;  /* 0x000000670909b224 */ /* 0x000fe400078e0200 */
[----:B------:R-:W-:-:S03]  /*36b0*/  HFMA2 R24, -RZ, RZ, 0, 0 ;  /* 0x00000000ff187431 */ /* 0x000fc600000001ff */
[----:B------:R-:W-:Y:S01]  /*36c0*/  @!P3 IADD3 R0, PT, PT, R101, R9, RZ ;  /* 0x000000096500b210 */ /* 0x000fe20007ffe0ff */
[----:B------:R-:W-:Y:S01]  /*36d0*/  VIADD R9, R3, 0x170 ;  /* 0x0000017003097836 */ /* 0x000fe20000000000 */
[----:B0-----:R-:W-:-:S03]  /*36e0*/  @!P3 LEA R92, P0, R100, R92, 0x1 ;  /* 0x0000005c645cb211 */ /* 0x001fc600078008ff */
[----:B------:R-:W5:Y:S01]  /*36f0*/  @!P1 LDG.E R24, desc[UR18][R16.64] ;  /* 0x0000001210189981 */ /* 0x000f62000c1e1900 */
[----:B------:R-:W-:Y:S02]  /*3700*/  SHF.R.S32.HI R15, RZ, 0x1f, R9 ;  /* 0x0000001fff0f7819 */ /* 0x000fe40000011409 */
[----:B------:R-:W-:Y:S02]  /*3710*/  @!P3 LEA.HI.X R93, R100, R93, R0, 0x1, P0 ;  /* 0x0000005d645db211 */ /* 0x000fe400000f0c00 */
[----:B------:R-:W-:-:S04]  /*3720*/  ISETP.GE.U32.AND P0, PT, R9, UR14, PT ;  /* 0x0000000e09007c0c */ /* 0x000fc8000bf06070 */
[----:B------:R-:W-:-:S13]  /*3730*/  ISETP.GE.AND.EX P1, PT, R15, UR15, PT, P0 ;  /* 0x0000000f0f007c0c */ /* 0x000fda000bf26300 */
[----:B------:R-:W0:Y:S01]  /*3740*/  @!P1 LDC.64 R104, c[0x0][0x3e0] ;  /* 0x0000f800ff689b82 */ /* 0x000e220000000a00 */
[----:B------:R-:W-:-:S07]  /*3750*/  LOP3.LUT R7, R7, 0xffffefff, RZ, 0xc0, !PT ;  /* 0xffffefff07077812 */ /* 0x000fce00078ec0ff */
[----:B------:R-:W1:Y:S01]  /*3760*/  @!P1 LDC.64 R122, c[0x0][0x390] ;  /* 0x0000e400ff7a9b82 */ /* 0x000e620000000a00 */
[----:B------:R-:W-:Y:S02]  /*3770*/  LOP3.LUT P2, RZ, R5, 0x1, RZ, 0xc0, !PT ;  /* 0x0000000105ff7812 */ /* 0x000fe4000784c0ff */
[----:B------:R-:W-:Y:S01]  /*3780*/  @P6 LOP3.LUT R7, R7, 0x1000, RZ, 0xfc, !PT ;  /* 0x0000100007076812 */ /* 0x000fe200078efcff */
[----:B------:R-:W-:Y:S01]  /*3790*/  @!P1 IMAD.MOV.U32 R101, RZ, RZ, R99 ;  /* 0x000000ffff659224 */ /* 0x000fe200078e0063 */
[----:B------:R-:W-:Y:S02]  /*37a0*/  @!P1 MOV R100, R96 ;  /* 0x0000006000649202 */ /* 0x000fe40000000f00 */
[C---:B------:R-:W-:Y:S01]  /*37b0*/  LOP3.LUT P4, RZ, R7.reuse, 0x40000000, RZ, 0xc0, !PT ;  /* 0x4000000007ff7812 */ /* 0x040fe2000788c0ff */
[----:B------:R-:W-:Y:S01]  /*37c0*/  IMAD.MOV.U32 R0, RZ, RZ, RZ ;  /* 0x000000ffff007224 */ /* 0x000fe200078e00ff */
[----:B------:R-:W-:Y:S01]  /*37d0*/  LOP3.LUT R7, R7, 0xfffff7ff, RZ, 0xc0, !PT ;  /* 0xfffff7ff07077812 */ /* 0x000fe200078ec0ff */
[----:B0-----:R-:W-:-:S03]  /*37e0*/  @!P1 IMAD R102, R15, R104, RZ ;  /* 0x000000680f669224 */ /* 0x001fc600078e02ff */
[----:B------:R-:W-:Y:S01]  /*37f0*/  @P3 LOP3.LUT R7, R7, 0x800, RZ, 0xfc, !PT ;  /* 0x0000080007073812 */ /* 0x000fe200078efcff */
[C---:B------:R-:W-:Y:S01]  /*3800*/  @!P1 IMAD.WIDE.U32 R100, R9.reuse, R104, R100 ;  /* 0x0000006809649225 */ /* 0x040fe200078e0064 */
[----:B------:R0:W5:Y:S03]  /*3810*/  @!P2 LDG.E R0, desc[UR18][R88.64] ;  /* 0x000000125800a981 */ /* 0x000166000c1e1900 */
[----:B------:R-:W-:Y:S01]  /*3820*/  @!P1 IMAD R9, R9, R105, R102 ;  /* 0x0000006909099224 */ /* 0x000fe200078e0266 */
[C---:B------:R-:W-:Y:S02]  /*3830*/  LOP3.LUT P3, RZ, R7.reuse, 0x10000000, RZ, 0xc0, !PT ;  /* 0x1000000007ff7812 */ /* 0x040fe4000786c0ff */
[C---:B------:R-:W-:Y:S02]  /*3840*/  LOP3.LUT P2, RZ, R7.reuse, 0x8000000, RZ, 0xc0, !PT ;  /* 0x0800000007ff7812 */ /* 0x040fe4000784c0ff */
[----:B------:R-:W-:-:S02]  /*3850*/  LOP3.LUT R7, R7, 0xfffffbff, RZ, 0xc0, !PT ;  /* 0xfffffbff07077812 */ /* 0x000fc400078ec0ff */
        /* <DEDUP_REMOVED lines=9> */
[----:B------:R1:W5:Y:S01]  /*38f0*/  @!P1 LDG.E R4, desc[UR18][R12.64] ;  /* 0x000000120c049981 */ /* 0x000362000c1e1900 */
[----:B------:R-:W-:-:S13]  /*3900*/  ISETP.GE.AND.EX P1, PT, R15, UR15, PT, P0 ;  /* 0x0000000f0f007c0c */ /* 0x000fda000bf26300 */
[----:B------:R-:W3:Y:S08]  /*3910*/  @!P1 LDC.64 R102, c[0x0][0x3e0] ;  /* 0x0000f800ff669b82 */ /* 0x000ef00000000a00 */
[----:B------:R-:W2:Y:S01]  /*3920*/  @!P1 LDC.64 R118, c[0x0][0x390] ;  /* 0x0000e400ff769b82 */ /* 0x000ea20000000a00 */
[----:B0-----:R-:W-:Y:S01]  /*3930*/  @!P1 MOV R88, R96 ;  /* 0x0000006000589202 */ /* 0x001fe20000000f00 */
[----:B------:R-:W-:-:S02]  /*3940*/  @!P1 IMAD.MOV.U32 R89, RZ, RZ, R99 ;  /* 0x000000ffff599224 */ /* 0x000fc400078e0063 */
[----:B------:R-:W-:Y:S02]  /*3950*/  IMAD.MOV.U32 R16, RZ, RZ, RZ ;  /* 0x000000ffff107224 */ /* 0x000fe400078e00ff */
[----:B-1----:R-:W-:-:S04]  /*3960*/  VIADD R13, R3, 0x180 ;  /* 0x00000180030d7836 */ /* 0x002fc80000000000 */
[----:B------:R0:W5:Y:S01]  /*3970*/  @!P4 LDG.E R16, desc[UR18][R86.64] ;  /* 0x000000125610c981 */ /* 0x000162000c1e1900 */
[-C--:B---3--:R-:W-:Y:S02]  /*3980*/  @!P1 IMAD R100, R15, R102.reuse, RZ ;  /* 0x000000660f649224 */ /* 0x088fe400078e02ff */
[----:B------:R-:W-:-:S04]  /*3990*/  @!P1 IMAD.WIDE.U32 R88, R9, R102, R88 ;  /* 0x0000006609589225 */ /* 0x000fc800078e0058 */
[----:B------:R-:W-:Y:S02]  /*39a0*/  @!P1 IMAD R9, R9, R103, R100 ;  /* 0x0000006709099224 */ /* 0x000fe400078e0264 */
[----:B0-----:R-:W-:Y:S01]  /*39b0*/  HFMA2 R86, -RZ, RZ, 0, 0 ;  /* 0x00000000ff567431 */ /* 0x001fe200000001ff */
[C---:B--2---:R-:W-:Y:S02]  /*39c0*/  @!P1 LEA R118, P0, R88.reuse, R118, 0x1 ;  /* 0x0000007658769211 */ /* 0x044fe400078008ff */
[----:B------:R-:W-:Y:S02]  /*39d0*/  @!P1 IADD3 R9, PT, PT, R89, R9, RZ ;  /* 0x0000000959099210 */ /* 0x000fe40007ffe0ff */
[----:B------:R-:W-:Y:S02]  /*39e0*/  SHF.R.S32.HI R15, RZ, 0x1f, R13 ;  /* 0x0000001fff0f7819 */ /* 0x000fe4000001140d */
[----:B------:R-:W-:Y:S02]  /*39f0*/  @!P1 LEA.HI.X R119, R88, R119, R9, 0x1, P0 ;  /* 0x0000007758779211 */ /* 0x000fe400000f0c09 */
[----:B------:R-:W-:Y:S01]  /*3a00*/  ISETP.GE.U32.AND P0, PT, R13, UR14, PT ;  /* 0x0000000e0d007c0c */ /* 0x000fe2000bf06070 */
[----:B------:R0:W2:Y:S03]  /*3a10*/  @!P2 LDG.E R86, desc[UR18][R10.64] ;  /* 0x000000120a56a981 */ /* 0x0000a6000c1e1900 */
[----:B------:R-:W-:-:S13]  /*3a20*/  ISETP.GE.AND.EX P2, PT, R15, UR15, PT, P0 ;  /* 0x0000000f0f007c0c */ /* 0x000fda000bf46300 */
[----:B------:R-:W1:Y:S01]  /*3a30*/  @!P2 LDC.64 R88, c[0x0][0x3e0] ;  /* 0x0000f800ff58ab82 */ /* 0x000e620000000a00 */
[----:B------:R-:W-:Y:S01]  /*3a40*/  @!P2 MOV R102, R96 ;  /* 0x000000600066a202 */ /* 0x000fe20000000f00 */
[----:B------:R-:W-:Y:S01]  /*3a50*/  @!P2 IMAD.MOV.U32 R103, RZ, RZ, R99 ;  /* 0x000000ffff67a224 */ /* 0x000fe200078e0063 */
[----:B------:R-:W-:Y:S01]  /*3a60*/  LOP3.LUT R7, R7, 0xfffffdff, RZ, 0xc0, !PT ;  /* 0xfffffdff07077812 */ /* 0x000fe200078ec0ff */
[----:B-1----:R-:W-:-:S04]  /*3a70*/  @!P2 IMAD R100, R15, R88, RZ ;  /* 0x000000580f64a224 */ /* 0x002fc800078e02ff */
[----:B------:R-:W-:Y:S02]  /*3a80*/  @!P2 IMAD R89, R13, R89, R100 ;  /* 0x000000590d59a224 */ /* 0x000fe400078e0264 */
[----:B------:R-:W1:Y:S01]  /*3a90*/  @!P2 LDC.64 R100, c[0x0][0x390] ;  /* 0x0000e400ff64ab82 */ /* 0x000e620000000a00 */
[----:B------:R-:W-:Y:S01]  /*3aa0*/  IMAD.MOV.U32 R12, RZ, RZ, RZ ;  /* 0x000000ffff0c7224 */ /* 0x000fe200078e00ff */
[----:B------:R-:W-:Y:S01]  /*3ab0*/  @P1 LOP3.LUT R7, R7, 0x200, RZ, 0xfc, !PT ;  /* 0x0000020007071812 */ /* 0x000fe200078efcff */
[----:B------:R-:W-:Y:S01]  /*3ac0*/  @!P2 IMAD.WIDE.U32 R102, R13, R88, R102 ;  /* 0x000000580d66a225 */ /* 0x000fe200078e0066 */
[----:B------:R-:W-:Y:S02]  /*3ad0*/  P2R R9, PR, RZ, 0x2 ;  /* 0x00000002ff097803 */ /* 0x000fe40000000000 */
[C---:B------:R-:W-:Y:S01]  /*3ae0*/  LOP3.LUT P1, RZ, R7.reuse, 0x4000000, RZ, 0xc0, !PT ;  /* 0x0400000007ff7812 */ /* 0x040fe2000782c0ff */
[----:B------:R3:W2:Y:S01]  /*3af0*/  @!P3 LDG.E R12, desc[UR18][R80.64] ;  /* 0x00000012500cb981 */ /* 0x0006a2000c1e1900 */
[----:B------:R-:W-:-:S02]  /*3b00*/  LOP3.LUT P4, RZ, R7, 0x1000000, RZ, 0xc0, !PT ;  /* 0x0100000007ff7812 */ /* 0x000fc4000788c0ff */
[C---:B------:R-:W-:Y:S02]  /*3b10*/  LOP3.LUT P3, RZ, R7.reuse, 0x800000, RZ, 0xc0, !PT ;  /* 0x0080000007ff7812 */ /* 0x040fe4000786c0ff */
[----:B------:R-:W-:Y:S02]  /*3b20*/  LOP3.LUT R7, R7, 0xfffffeff, RZ, 0xc0, !PT ;  /* 0xfffffeff07077812 */ /* 0x000fe400078ec0ff */
[----:B0-----:R-:W-:Y:S02]  /*3b30*/  @!P2 IADD3 R10, PT, PT, R103, R89, RZ ;  /* 0x00000059670aa210 */ /* 0x001fe40007ffe0ff */
[----:B------:R-:W-:Y:S02]  /*3b40*/  @P2 LOP3.LUT R7, R7, 0x100, RZ, 0xfc, !PT ;  /* 0x0000010007072812 */ /* 0x000fe400078efcff */
[----:B-1----:R-:W-:-:S04]  /*3b50*/  @!P2 LEA R100, P0, R102, R100, 0x1 ;  /* 0x000000646664a211 */ /* 0x002fc800078008ff */
[----:B------:R-:W-:Y:S02]  /*3b60*/  @!P2 LEA.HI.X R101, R102, R101, R10, 0x1, P0 ;  /* 0x000000656665a211 */ /* 0x000fe400000f0c0a */
[----:B------:R-:W-:Y:S01]  /*3b70*/  ISETP.NE.AND P2, PT, R35, RZ, PT ;  /* 0x000000ff2300720c */ /* 0x000fe20003f45270 */
[----:B---3--:R-:W-:Y:S02]  /*3b80*/  HFMA2 R80, -RZ, RZ, 0, 0 ;  /* 0x00000000ff507431 */ /* 0x008fe400000001ff */
[----:B------:R-:W-:-:S05]  /*3b90*/  VIADD R11, R3, 0x188 ;  /* 0x00000188030b7836 */ /* 0x000fca0000000000 */
[----:B------:R-:W-:Y:S02]  /*3ba0*/  SHF.R.S32.HI R13, RZ, 0x1f, R11 ;  /* 0x0000001fff0d7819 */ /* 0x000fe4000001140b */
[----:B------:R-:W-:-:S03]  /*3bb0*/  ISETP.GE.U32.AND P0, PT, R11, UR14, PT ;  /* 0x0000000e0b007c0c */ /* 0x000fc6000bf06070 */
[----:B------:R-:W3:Y:S01]  /*3bc0*/  @!P2 LDG.E R80, desc[UR18][R70.64] ;  /* 0x000000124650a981 */ /* 0x000ee2000c1e1900 */
[----:B------:R-:W-:-:S13]  /*3bd0*/  ISETP.GE.AND.EX P2, PT, R13, UR15, PT, P0 ;  /* 0x0000000f0d007c0c */ /* 0x000fda000bf46300 */
[----:B------:R-:W0:Y:S01]  /*3be0*/  @!P2 LDC.64 R88, c[0x0][0x3e0] ;  /* 0x0000f800ff58ab82 */ /* 0x000e220000000a00 */
[----:B------:R-:W-:Y:S01]  /*3bf0*/  @!P2 MOV R104, R96 ;  /* 0x000000600068a202 */ /* 0x000fe20000000f00 */
[----:B------:R-:W-:Y:S02]  /*3c00*/  @!P2 IMAD.MOV.U32 R105, RZ, RZ, R99 ;  /* 0x000000ffff69a224 */ /* 0x000fe400078e0063 */
[-C--:B0-----:R-:W-:Y:S02]  /*3c10*/  @!P2 IMAD R102, R13, R88.reuse, RZ ;  /* 0x000000580d66a224 */ /* 0x081fe400078e02ff */
[----:B------:R-:W-:-:S04]  /*3c20*/  @!P2 IMAD.WIDE.U32 R104, R11, R88, R104 ;  /* 0x000000580b68a225 */ /* 0x000fc800078e0068 */
[----:B------:R-:W-:Y:S02]  /*3c30*/  @!P2 IMAD R11, R11, R89, R102 ;  /* 0x000000590b0ba224 */ /* 0x000fe400078e0266 */
[----:B------:R-:W0:Y:S01]  /*3c40*/  @!P2 LDC.64 R102, c[0x0][0x390] ;  /* 0x0000e400ff66ab82 */ /* 0x000e220000000a00 */
[----:B------:R-:W-:Y:S02]  /*3c50*/  IMAD.MOV.U32 R10, RZ, RZ, RZ ;  /* 0x000000ffff0a7224 */ /* 0x000fe400078e00ff */
[----:B------:R-:W-:-:S04]  /*3c60*/  @!P2 IADD3 R11, PT, PT, R105, R11, RZ ;  /* 0x0000000b690ba210 */ /* 0x000fc80007ffe0ff */
[----:B------:R1:W3:Y:S02]  /*3c70*/  @!P1 LDG.E R10, desc[UR18][R76.64] ;  /* 0x000000124c0a9981 */ /* 0x0002e4000c1e1900 */
[----:B-1----:R-:W-:Y:S01]  /*3c80*/  HFMA2 R76, -RZ, RZ, 0, 0 ;  /* 0x00000000ff4c7431 */ /* 0x002fe200000001ff */
[----:B0-----:R-:W-:-:S05]  /*3c90*/  @!P2 LEA R102, P0, R104, R102, 0x1 ;  /* 0x000000666866a211 */ /* 0x001fca00078008ff */
[----:B------:R0:W3:Y:S01]  /*3ca0*/  @!P3 LDG.E R76, desc[UR18][R66.64] ;  /* 0x00000012424cb981 */ /* 0x0000e2000c1e1900 */
[----:B------:R-:W-:Y:S01]  /*3cb0*/  @!P2 LEA.HI.X R103, R104, R103, R11, 0x1, P0 ;  /* 0x000000676867a211 */ /* 0x000fe200000f0c0b */
[----:B------:R-:W-:-:S05]  /*3cc0*/  VIADD R11, R3, 0x190 ;  /* 0x00000190030b7836 */ /* 0x000fca0000000000 */
[----:B------:R-:W-:Y:S02]  /*3cd0*/  SHF.R.S32.HI R13, RZ, 0x1f, R11 ;  /* 0x0000001fff0d7819 */ /* 0x000fe4000001140b */
[----:B------:R-:W-:-:S04]  /*3ce0*/  ISETP.GE.U32.AND P0, PT, R11, UR14, PT ;  /* 0x0000000e0b007c0c */ /* 0x000fc8000bf06070 */
[----:B------:R-:W-:-:S13]  /*3cf0*/  ISETP.GE.AND.EX P3, PT, R13, UR15, PT, P0 ;  /* 0x0000000f0d007c0c */ /* 0x000fda000bf66300 */
[----:B------:R-:W1:Y:S01]  /*3d00*/  @!P3 LDC.64 R104, c[0x0][0x3e0] ;  /* 0x0000f800ff68bb82 */ /* 0x000e620000000a00 */
[----:B------:R-:W-:Y:S01]  /*3d10*/  @!P3 MOV R88, R96 ;  /* 0x000000600058b202 */ /* 0x000fe20000000f00 */
[----:B------:R-:W-:Y:S01]  /*3d20*/  @!P3 IMAD.MOV.U32 R89, RZ, RZ, R99 ;  /* 0x000000ffff59b224 */ /* 0x000fe200078e0063 */
[----:B------:R-:W-:Y:S01]  /*3d30*/  LOP3.LUT R7, R7, 0xffffff7f, RZ, 0xc0, !PT ;  /* 0xffffff7f07077812 */ /* 0x000fe200078ec0ff */
[----:B------:R-:W-:Y:S02]  /*3d40*/  IMAD.MOV.U32 R70, RZ, RZ, RZ ;  /* 0x000000ffff467224 */ /* 0x000fe400078e00ff */
[-C--:B-1----:R-:W-:Y:S02]  /*3d50*/  @!P3 IMAD R106, R13, R104.reuse, RZ ;  /* 0x000000680d6ab224 */ /* 0x082fe400078e02ff */
[----:B------:R-:W-:Y:S01]  /*3d60*/  @!P3 IMAD.WIDE.U32 R88, R11, R104, R88 ;  /* 0x000000680b58b225 */ /* 0x000fe200078e0058 */
[----:B------:R-:W-:Y:S01]  /*3d70*/  @P2 LOP3.LUT R7, R7, 0x80, RZ, 0xfc, !PT ;  /* 0x0000008007072812 */ /* 0x000fe200078efcff */
[----:B------:R1:W3:Y:S02]  /*3d80*/  @!P4 LDG.E R70, desc[UR18][R68.64] ;  /* 0x000000124446c981 */ /* 0x0002e4000c1e1900 */
[----:B------:R-:W-:-:S02]  /*3d90*/  @!P3 IMAD R11, R11, R105, R106 ;  /* 0x000000690b0bb224 */ /* 0x000fc400078e026a */
[----:B------:R-:W4:Y:S01]  /*3da0*/  @!P3 LDC.64 R104, c[0x0][0x390] ;  /* 0x0000e400ff68bb82 */ /* 0x000f220000000a00 */
[C---:B------:R-:W-:Y:S02]  /*3db0*/  LOP3.LUT P1, RZ, R7.reuse, 0x100000, RZ, 0xc0, !PT ;  /* 0x0010000007ff7812 */ /* 0x040fe4000782c0ff */
[C---:B------:R-:W-:Y:S02]  /*3dc0*/  LOP3.LUT P4, RZ, R7.reuse, 0x80000, RZ, 0xc0, !PT ;  /* 0x0008000007ff7812 */ /* 0x040fe4000788c0ff */
[----:B------:R-:W-:Y:S02]  /*3dd0*/  LOP3.LUT R7, R7, 0xffffffbf, RZ, 0xc0, !PT ;  /* 0xffffffbf07077812 */ /* 0x000fe400078ec0ff */
[----:B------:R-:W-:Y:S02]  /*3de0*/  @!P3 IADD3 R11, PT, PT, R89, R11, RZ ;  /* 0x0000000b590bb210 */ /* 0x000fe40007ffe0ff */
[----:B------:R-:W-:Y:S01]  /*3df0*/  @P3 LOP3.LUT R7, R7, 0x40, RZ, 0xfc, !PT ;  /* 0x0000004007073812 */ /* 0x000fe200078efcff */
[----:B0-----:R-:W-:-:S02]  /*3e00*/  IMAD.MOV.U32 R66, RZ, RZ, RZ ;  /* 0x000000ffff427224 */ /* 0x001fc400078e00ff */
[----:B-1----:R-:W-:Y:S01]  /*3e10*/  HFMA2 R68, -RZ, RZ, 0, 0 ;  /* 0x00000000ff447431 */ /* 0x002fe200000001ff */
[----:B----4-:R-:W-:-:S04]  /*3e20*/  @!P3 LEA R104, P0, R88, R104, 0x1 ;  /* 0x000000685868b211 */ /* 0x010fc800078008ff */
[----:B------:R-:W-:Y:S02]  /*3e30*/  @!P3 LEA.HI.X R105, R88, R105, R11, 0x1, P0 ;  /* 0x000000695869b211 */ /* 0x000fe400000f0c0b */
[----:B------:R-:W-:Y:S02]  /*3e40*/  LOP3.LUT P0, RZ, R7, 0x400000, RZ, 0xc0, !PT ;  /* 0x0040000007ff7812 */ /* 0x000fe4000780c0ff */
[----:B------:R-:W-:Y:S01]  /*3e50*/  ISETP.NE.AND P3, PT, R29, RZ, PT ;  /* 0x000000ff1d00720c */ /* 0x000fe20003f65270 */
[----:B------:R-:W-:-:S05]  /*3e60*/  VIADD R11, R3, 0x198 ;  /* 0x00000198030b7836 */ /* 0x000fca0000000000 */
[----:B------:R-:W-:-:S05]  /*3e70*/  SHF.R.S32.HI R13, RZ, 0x1f, R11 ;  /* 0x0000001fff0d7819 */ /* 0x000fca000001140b */
[----:B------:R-:W4:Y:S01]  /*3e80*/  @!P0 LDG.E R66, desc[UR18][R60.64] ;  /* 0x000000123c428981 */ /* 0x000f22000c1e1900 */
[----:B------:R-:W-:-:S03]  /*3e90*/  ISETP.GE.U32.AND P0, PT, R11, UR14, PT ;  /* 0x0000000e0b007c0c */ /* 0x000fc6000bf06070 */
[----:B------:R0:W4:Y:S01]  /*3ea0*/  @!P3 LDG.E R68, desc[UR18][R50.64] ;  /* 0x000000123244b981 */ /* 0x000122000c1e1900 */
        /* <DEDUP_REMOVED lines=9> */
[----:B0-----:R-:W-:-:S06]  /*3f40*/  HFMA2 R50, -RZ, RZ, 0, 0 ;  /* 0x00000000ff327431 */ /* 0x001fcc00000001ff */
[----:B------:R-:W4:Y:S01]  /*3f50*/  @!P4 LDG.E R50, desc[UR18][R46.64] ;  /* 0x000000122e32c981 */ /* 0x000f22000c1e1900 */
[----:B-1----:R-:W-:-:S04]  /*3f60*/  @!P3 LEA R106, P0, R88, R106, 0x1 ;  /* 0x0000006a586ab211 */ /* 0x002fc800078008ff */
[----:B------:R-:W-:Y:S01]  /*3f70*/  @!P3 LEA.HI.X R107, R88, R107, R11, 0x1, P0 ;  /* 0x0000006b586bb211 */ /* 0x000fe200000f0c0b */
[----:B------:R-:W-:-:S05]  /*3f80*/  VIADD R11, R3, 0x1a0 ;  /* 0x000001a0030b7836 */ /* 0x000fca0000000000 */
[----:B------:R-:W-:Y:S02]  /*3f90*/  SHF.R.S32.HI R13, RZ, 0x1f, R11 ;  /* 0x0000001fff0d7819 */ /* 0x000fe4000001140b */
[----:B------:R-:W-:-:S04]  /*3fa0*/  ISETP.GE.U32.AND P0, PT, R11, UR14, PT ;  /* 0x0000000e0b007c0c */ /* 0x000fc8000bf06070 */
[----:B------:R-:W-:-:S13]  /*3fb0*/  ISETP.GE.AND.EX P4, PT, R13, UR15, PT, P0 ;  /* 0x0000000f0d007c0c */ /* 0x000fda000bf86300 */
[----:B------:R-:W0:Y:S01]  /*3fc0*/  @!P4 LDC.64 R108, c[0x0][0x3e0] ;  /* 0x0000f800ff6ccb82 */ /* 0x000e220000000a00 */
[----:B------:R-:W-:Y:S01]  /*3fd0*/  @!P4 MOV R88, R96 ;  /* 0x000000600058c202 */ /* 0x000fe20000000f00 */
[----:B------:R-:W-:Y:S01]  /*3fe0*/  @!P4 IMAD.MOV.U32 R89, RZ, RZ, R99 ;  /* 0x000000ffff59c224 */ /* 0x000fe200078e0063 */
[----:B------:R-:W-:Y:S01]  /*3ff0*/  LOP3.LUT R7, R7, 0xffffffdf, RZ, 0xc0, !PT ;  /* 0xffffffdf07077812 */ /* 0x000fe200078ec0ff */
[----:B------:R-:W-:Y:S02]  /*4000*/  IMAD.MOV.U32 R60, RZ, RZ, RZ ;  /* 0x000000ffff3c7224 */ /* 0x000fe400078e00ff */
[-C--:B0-----:R-:W-:Y:S02]  /*4010*/  @!P4 IMAD R110, R13, R108.reuse, RZ ;  /* 0x0000006c0d6ec224 */ /* 0x081fe400078e02ff */
[----:B------:R-:W-:Y:S01]  /*4020*/  @!P4 IMAD.WIDE.U32 R88, R11, R108, R88 ;  /* 0x0000006c0b58c225 */ /* 0x000fe200078e0058 */
[----:B------:R-:W-:Y:S01]  /*4030*/  @P3 LOP3.LUT R7, R7, 0x20, RZ, 0xfc, !PT ;  /* 0x0000002007073812 */ /* 0x000fe200078efcff */
[----:B------:R0:W4:Y:S02]  /*4040*/  @!P1 LDG.E R60, desc[UR18][R56.64] ;  /* 0x00000012383c9981 */ /* 0x000124000c1e1900 */
[----:B------:R-:W-:-:S02]  /*4050*/  @!P4 IMAD R11, R11, R109, R110 ;  /* 0x0000006d0b0bc224 */ /* 0x000fc400078e026e */
[----:B------:R-:W1:Y:S01]  /*4060*/  @!P4 LDC.64 R108, c[0x0][0x390] ;  /* 0x0000e400ff6ccb82 */ /* 0x000e620000000a00 */
[C---:B------:R-:W-:Y:S02]  /*4070*/  LOP3.LUT P1, RZ, R7.reuse, 0x10000, RZ, 0xc0, !PT ;  /* 0x0001000007ff7812 */ /* 0x040fe4000782c0ff */
[----:B------:R-:W-:Y:S02]  /*4080*/  LOP3.LUT R7, R7, 0xffffffef, RZ, 0xc0, !PT ;  /* 0xffffffef07077812 */ /* 0x000fe400078ec0ff */
[----:B------:R-:W-:Y:S02]  /*4090*/  @!P4 IADD3 R11, PT, PT, R89, R11, RZ ;  /* 0x0000000b590bc210 */ /* 0x000fe40007ffe0ff */
[----:B------:R-:W-:Y:S01]  /*40a0*/  @P4 LOP3.LUT R7, R7, 0x10, RZ, 0xfc, !PT ;  /* 0x0000001007074812 */ /* 0x000fe200078efcff */
[----:B0-----:R-:W-:Y:S02]  /*40b0*/  IMAD.MOV.U32 R56, RZ, RZ, RZ ;  /* 0x000000ffff387224 */ /* 0x001fe400078e00ff */
[----:B------:R-:W-:Y:S01]  /*40c0*/  HFMA2 R46, -RZ, RZ, 0, 0 ;  /* 0x00000000ff2e7431 */ /* 0x000fe200000001ff */
[----:B-1----:R-:W-:-:S04]  /*40d0*/  @!P4 LEA R108, P0, R88, R108, 0x1 ;  /* 0x0000006c586cc211 */ /* 0x002fc800078008ff */
[----:B------:R-:W-:Y:S02]  /*40e0*/  @!P4 LEA.HI.X R109, R88, R109, R11, 0x1, P0 ;  /* 0x0000006d586dc211 */ /* 0x000fe400000f0c0b */
[----:B------:R-:W-:Y:S02]  /*40f0*/  LOP3.LUT P0, RZ, R7, 0x40000, RZ, 0xc0, !PT ;  /* 0x0004000007ff7812 */ /* 0x000fe4000780c0ff */
[----:B------:R-:W-:Y:S01]  /*4100*/  ISETP.NE.AND P4, PT, R19, RZ, PT ;  /* 0x000000ff1300720c */ /* 0x000fe20003f85270 */
[----:B------:R-:W-:-:S05]  /*4110*/  VIADD R11, R3, 0x1a8 ;  /* 0x000001a8030b7836 */ /* 0x000fca0000000000 */
[----:B------:R-:W-:-:S05]  /*4120*/  SHF.R.S32.HI R13, RZ, 0x1f, R11 ;  /* 0x0000001fff0d7819 */ /* 0x000fca000001140b */
[----:B------:R0:W4:Y:S01]  /*4130*/  @!P0 LDG.E R56, desc[UR18][R48.64] ;  /* 0x0000001230388981 */ /* 0x000122000c1e1900 */
[----:B------:R-:W-:-:S03]  /*4140*/  ISETP.GE.U32.AND P0, PT, R11, UR6, PT ;  /* 0x000000060b007c0c */ /* 0x000fc6000bf06070 */
[----:B------:R1:W4:Y:S01]  /*4150*/  @!P4 LDG.E R46, desc[UR18][R40.64] ;  /* 0x00000012282ec981 */ /* 0x000322000c1e1900 */
[----:B------:R-:W-:-:S13]  /*4160*/  ISETP.GE.AND.EX P4, PT, R13, UR7, PT, P0 ;  /* 0x000000070d007c0c */ /* 0x000fda000bf86300 */
[----:B------:R-:W5:Y:S01]  /*4170*/  @!P4 LDC.64 R88, c[0x0][0x3e0] ;  /* 0x0000f800ff58cb82 */ /* 0x000f620000000a00 */
[----:B0-----:R-:W-:Y:S01]  /*4180*/  @!P4 MOV R48, R96 ;  /* 0x000000600030c202 */ /* 0x001fe20000000f00 */
[----:B------:R-:W-:Y:S02]  /*4190*/  @!P4 IMAD.MOV.U32 R49, RZ, RZ, R99 ;  /* 0x000000ffff31c224 */ /* 0x000fe400078e0063 */
[-C--:B-----5:R-:W-:Y:S02]  /*41a0*/  @!P4 IMAD R110, R13, R88.reuse, RZ ;  /* 0x000000580d6ec224 */ /* 0x0a0fe400078e02ff */
[----:B------:R-:W-:-:S04]  /*41b0*/  @!P4 IMAD.WIDE.U32 R48, R11, R88, R48 ;  /* 0x000000580b30c225 */ /* 0x000fc800078e0030 */
[----:B------:R-:W-:Y:S02]  /*41c0*/  @!P4 IMAD R11, R11, R89, R110 ;  /* 0x000000590b0bc224 */ /* 0x000fe400078e026e */
[----:B------:R-:W0:Y:S01]  /*41d0*/  @!P4 LDC.64 R110, c[0x0][0x390] ;  /* 0x0000e400ff6ecb82 */ /* 0x000e220000000a00 */
[----:B------:R-:W-:Y:S02]  /*41e0*/  ISETP.NE.AND P6, PT, R23, RZ, PT ;  /* 0x000000ff1700720c */ /* 0x000fe40003fc5270 */
[----:B------:R-:W-:Y:S01]  /*41f0*/  @!P4 IADD3 R11, PT, PT, R49, R11, RZ ;  /* 0x0000000b310bc210 */ /* 0x000fe20007ffe0ff */
[----:B-1----:R-:W-:-:S10]  /*4200*/  HFMA2 R40, -RZ, RZ, 0, 0 ;  /* 0x00000000ff287431 */ /* 0x002fd400000001ff */
[----:B------:R1:W5:Y:S01]  /*4210*/  @!P6 LDG.E R40, desc[UR18][R30.64] ;  /* 0x000000121e28e981 */ /* 0x000362000c1e1900 */
[----:B0-----:R-:W-:-:S04]  /*4220*/  @!P4 LEA R110, P0, R48, R110, 0x1 ;  /* 0x0000006e306ec211 */ /* 0x001fc800078008ff */
        /* <DEDUP_REMOVED lines=13> */
[----:B------:R0:W5:Y:S02]  /*4300*/  @!P1 LDG.E R48, desc[UR18][R36.64] ;  /* 0x0000001224309981 */ /* 0x000164000c1e1900 */
[----:B------:R-:W-:-:S02]  /*4310*/  @!P6 IMAD R11, R11, R113, R116 ;  /* 0x000000710b0be224 */ /* 0x000fc400078e0274 */
[----:B------:R-:W2:Y:S01]  /*4320*/  @!P6 LDC.64 R112, c[0x0][0x390] ;  /* 0x0000e400ff70eb82 */ /* 0x000ea20000000a00 */
[C---:B------:R-:W-:Y:S02]  /*4330*/  LOP3.LUT P1, RZ, R7.reuse, 0x800, RZ, 0xc0, !PT ;  /* 0x0000080007ff7812 */ /* 0x040fe4000782c0ff */
[----:B------:R-:W-:Y:S02]  /*4340*/  LOP3.LUT R7, R7, 0xfffffffb, RZ, 0xc0, !PT ;  /* 0xfffffffb07077812 */ /* 0x000fe400078ec0ff */
[----:B------:R-:W-:Y:S02]  /*4350*/  @!P6 IADD3 R11, PT, PT, R89, R11, RZ ;  /* 0x0000000b590be210 */ /* 0x000fe40007ffe0ff */
[----:B------:R-:W-:Y:S01]  /*4360*/  @P6 LOP3.LUT R7, R7, 0x4, RZ, 0xfc, !PT ;  /* 0x0000000407076812 */ /* 0x000fe200078efcff */
[----:B-1----:R-:W-:Y:S02]  /*4370*/  IMAD.MOV.U32 R30, RZ, RZ, RZ ;  /* 0x000000ffff1e7224 */ /* 0x002fe400078e00ff */
[----:B0-----:R-:W-:-:S06]  /*4380*/  HFMA2 R36, -RZ, RZ, 0, 0 ;  /* 0x00000000ff247431 */ /* 0x001fcc00000001ff */
[----:B------:R-:W5:Y:S01]  /*4390*/  @!P5 LDG.E R36, desc[UR18][R90.64] ;  /* 0x000000125a24d981 */ /* 0x000f62000c1e1900 */
[----:B--2---:R-:W-:-:S04]  /*43a0*/  @!P6 LEA R112, P0, R88, R112, 0x1 ;  /* 0x000000705870e211 */ /* 0x004fc800078008ff */
[----:B------:R-:W-:Y:S02]  /*43b0*/  @!P6 LEA.HI.X R113, R88, R113, R11, 0x1, P0 ;  /* 0x000000715871e211 */ /* 0x000fe400000f0c0b */
[----:B------:R-:W-:Y:S01]  /*43c0*/  LOP3.LUT P0, RZ, R7, 0x4000, RZ, 0xc0, !PT ;  /* 0x0000400007ff7812 */ /* 0x000fe2000780c0ff */
[----:B------:R-:W-:-:S05]  /*43d0*/  VIADD R11, R3, 0x1b8 ;  /* 0x000001b8030b7836 */ /* 0x000fca0000000000 */
[----:B------:R-:W-:-:S07]  /*43e0*/  SHF.R.S32.HI R13, RZ, 0x1f, R11 ;  /* 0x0000001fff0d7819 */ /* 0x000fce000001140b */
[----:B------:R0:W2:Y:S01]  /*43f0*/  @!P0 LDG.E R30, desc[UR18][R114.64] ;  /* 0x00000012721e8981 */ /* 0x0000a2000c1e1900 */
[----:B------:R-:W-:-:S04]  /*4400*/  ISETP.GE.U32.AND P0, PT, R11, UR6, PT ;  /* 0x000000060b007c0c */ /* 0x000fc8000bf06070 */
[----:B------:R-:W-:-:S13]  /*4410*/  ISETP.GE.AND.EX P5, PT, R13, UR7, PT, P0 ;  /* 0x000000070d007c0c */ /* 0x000fda000bfa6300 */
[----:B------:R-:W1:Y:S08]  /*4420*/  @!P5 LDC.64 R116, c[0x0][0x3e0] ;  /* 0x0000f800ff74db82 */ /* 0x000e700000000a00 */
[----:B0-----:R-:W0:Y:S01]  /*4430*/  @!P5 LDC.64 R114, c[0x0][0x390] ;  /* 0x0000e400ff72db82 */ /* 0x001e220000000a00 */
[----:B------:R-:W-:Y:S01]  /*4440*/  @!P5 MOV R88, R96 ;  /* 0x000000600058d202 */ /* 0x000fe20000000f00 */
[----:B------:R-:W-:Y:S01]  /*4450*/  @!P5 IMAD.MOV.U32 R89, RZ, RZ, R99 ;  /* 0x000000ffff59d224 */ /* 0x000fe200078e0063 */
[----:B------:R-:W-:Y:S01]  /*4460*/  LOP3.LUT R7, R7, 0xfffffffd, RZ, 0xc0, !PT ;  /* 0xfffffffd07077812 */ /* 0x000fe200078ec0ff */
[----:B-1----:R-:W-:-:S02]  /*4470*/  @!P5 IMAD R120, R13, R116, RZ ;  /* 0x000000740d78d224 */ /* 0x002fc400078e02ff */
[----:B------:R-:W-:-:S04]  /*4480*/  @!P5 IMAD.WIDE.U32 R88, R11, R116, R88 ;  /* 0x000000740b58d225 */ /* 0x000fc800078e0058 */
[----:B------:R-:W-:Y:S01]  /*4490*/  @!P5 IMAD R11, R11, R117, R120 ;  /* 0x000000750b0bd224 */ /* 0x000fe200078e0278 */
[----:B------:R-:W-:Y:S02]  /*44a0*/  @P5 LOP3.LUT R7, R7, 0x2, RZ, 0xfc, !PT ;  /* 0x0000000207075812 */ /* 0x000fe400078efcff */
[----:B0-----:R-:W-:Y:S02]  /*44b0*/  @!P5 LEA R114, P0, R88, R114, 0x1 ;  /* 0x000000725872d211 */ /* 0x001fe400078008ff */
[----:B------:R-:W-:-:S04]  /*44c0*/  @!P5 IADD3 R11, PT, PT, R89, R11, RZ ;  /* 0x0000000b590bd210 */ /* 0x000fc80007ffe0ff */
[----:B------:R-:W-:Y:S02]  /*44d0*/  @!P5 LEA.HI.X R115, R88, R115, R11, 0x1, P0 ;  /* 0x000000735873d211 */ /* 0x000fe400000f0c0b */
[----:B------:R-:W-:Y:S01]  /*44e0*/  LOP3.LUT P0, RZ, R7, 0x1000, RZ, 0xc0, !PT ;  /* 0x0000100007ff7812 */ /* 0x000fe2000780c0ff */
[----:B------:R-:W-:Y:S02]  /*44f0*/  IMAD.MOV.U32 R88, RZ, RZ, RZ ;  /* 0x000000ffff587224 */ /* 0x000fe400078e00ff */
[----:B------:R-:W-:Y:S02]  /*4500*/  HFMA2 R90, -RZ, RZ, 0, 0 ;  /* 0x00000000ff5a7431 */ /* 0x000fe400000001ff */
[----:B------:R-:W-:-:S05]  /*4510*/  VIADD R11, R3, 0x1c0 ;  /* 0x000001c0030b7836 */ /* 0x000fca0000000000 */
[----:B------:R-:W-:Y:S01]  /*4520*/  SHF.R.S32.HI R13, RZ, 0x1f, R11 ;  /* 0x0000001fff0d7819 */ /* 0x000fe2000001140b */
[----:B------:R-:W2:Y:S04]  /*4530*/  @!P1 LDG.E R90, desc[UR18][R92.64] ;  /* 0x000000125c5a9981 */ /* 0x000ea8000c1e1900 */
[----:B------:R0:W2:Y:S01]  /*4540*/  @!P0 LDG.E R88, desc[UR18][R94.64] ;  /* 0x000000125e588981 */ /* 0x0000a2000c1e1900 */
[----:B------:R-:W-:-:S04]  /*4550*/  ISETP.GE.U32.AND P0, PT, R11, UR5, PT ;  /* 0x000000050b007c0c */ /* 0x000fc8000bf06070 */
[----:B------:R-:W-:-:S13]  /*4560*/  ISETP.GE.AND.EX P1, PT, R13, UR7, PT, P0 ;  /* 0x000000070d007c0c */ /* 0x000fda000bf26300 */
[----:B------:R-:W1:Y:S01]  /*4570*/  @!P1 LDC.64 R116, c[0x0][0x3e0] ;  /* 0x0000f800ff749b82 */ /* 0x000e620000000a00 */
[----:B0-----:R-:W-:Y:S01]  /*4580*/  @!P1 MOV R94, R96 ;  /* 0x00000060005e9202 */ /* 0x001fe20000000f00 */
[----:B------:R-:W-:Y:S02]  /*4590*/  @!P1 IMAD.MOV.U32 R95, RZ, RZ, R99 ;  /* 0x000000ffff5f9224 */ /* 0x000fe400078e0063 */
[-C--:B-1----:R-:W-:Y:S02]  /*45a0*/  @!P1 IMAD R120, R13, R116.reuse, RZ ;  /* 0x000000740d789224 */ /* 0x082fe400078e02ff */
[----:B------:R-:W-:-:S04]  /*45b0*/  @!P1 IMAD.WIDE.U32 R94, R11, R116, R94 ;  /* 0x000000740b5e9225 */ /* 0x000fc800078e005e */
[----:B------:R-:W-:Y:S02]  /*45c0*/  @!P1 IMAD R11, R11, R117, R120 ;  /* 0x000000750b0b9224 */ /* 0x000fe400078e0278 */
[----:B------:R-:W0:Y:S01]  /*45d0*/  @!P1 LDC.64 R116, c[0x0][0x390] ;  /* 0x0000e400ff749b82 */ /* 0x000e220000000a00 */
[----:B------:R-:W-:Y:S02]  /*45e0*/  LOP3.LUT R7, R7, 0xfffffffe, RZ, 0xc0, !PT ;  /* 0xfffffffe07077812 */ /* 0x000fe400078ec0ff */
[----:B------:R-:W-:Y:S02]  /*45f0*/  @!P1 IADD3 R11, PT, PT, R95, R11, RZ ;  /* 0x0000000b5f0b9210 */ /* 0x000fe40007ffe0ff */
[----:B------:R-:W-:Y:S01]  /*4600*/  @P1 LOP3.LUT R7, R7, 0x1, RZ, 0xfc, !PT ;  /* 0x0000000107071812 */ /* 0x000fe200078efcff */
[----:B------:R-:W-:Y:S01]  /*4610*/  IMAD.MOV.U32 R92, RZ, RZ, RZ ;  /* 0x000000ffff5c7224 */ /* 0x000fe200078e00ff */
[----:B0-----:R-:W-:-:S04]  /*4620*/  @!P1 LEA R116, P0, R94, R116, 0x1 ;  /* 0x000000745e749211 */ /* 0x001fc800078008ff */
[----:B------:R-:W-:Y:S02]  /*4630*/  @!P1 LEA.HI.X R117, R94, R117, R11, 0x1, P0 ;  /* 0x000000755e759211 */ /* 0x000fe400000f0c0b */
[----:B------:R-:W-:Y:S02]  /*4640*/  LOP3.LUT P0, RZ, R7, 0x400, RZ, 0xc0, !PT ;  /* 0x0000040007ff7812 */ /* 0x000fe4000780c0ff */
[----:B------:R-:W-:Y:S01]  /*4650*/  ISETP.NE.AND P1, PT, R9, RZ, PT ;  /* 0x000000ff0900720c */ /* 0x000fe20003f25270 */
[----:B------:R-:W-:-:S05]  /*4660*/  VIADD R9, R3, 0x1c8 ;  /* 0x000001c803097836 */ /* 0x000fca0000000000 */
[----:B------:R-:W-:-:S05]  /*4670*/  SHF.R.S32.HI R11, RZ, 0x1f, R9 ;  /* 0x0000001fff0b7819 */ /* 0x000fca0000011409 */
[----:B------:R0:W2:Y:S01]  /*4680*/  @!P0 LDG.E R92, desc[UR18][R122.64] ;  /* 0x000000127a5c8981 */ /* 0x0000a2000c1e1900 */
[----:B------:R-:W-:-:S04]  /*4690*/  ISETP.GE.U32.AND P0, PT, R9, UR5, PT ;  /* 0x0000000509007c0c */ /* 0x000fc8000bf06070 */
[----:B------:R-:W-:-:S13]  /*46a0*/  ISETP.GE.AND.EX P0, PT, R11, UR7, PT, P0 ;  /* 0x000000070b007c0c */ /* 0x000fda000bf06300 */
[----:B------:R-:W1:Y:S08]  /*46b0*/  @!P0 LDC.64 R124, c[0x0][0x3e0] ;  /* 0x0000f800ff7c8b82 */ /* 0x000e700000000a00 */
[----:B0-----:R-:W0:Y:S01]  /*46c0*/  @!P0 LDC.64 R122, c[0x0][0x390] ;  /* 0x0000e400ff7a8b82 */ /* 0x001e220000000a00 */
[----:B------:R-:W-:Y:S01]  /*46d0*/  HFMA2 R94, -RZ, RZ, 0, 0 ;  /* 0x00000000ff5e7431 */ /* 0x000fe200000001ff */
[----:B------:R-:W-:Y:S01]  /*46e0*/  @!P0 MOV R120, R96 ;  /* 0x0000006000788202 */ /* 0x000fe20000000f00 */
[----:B------:R-:W-:-:S04]  /*46f0*/  @!P0 IMAD.MOV.U32 R121, RZ, RZ, R99 ;  /* 0x000000ffff798224 */ /* 0x000fc800078e0063 */
[----:B------:R0:W2:Y:S01]  /*4700*/  @!P1 LDG.E R94, desc[UR18][R118.64] ;  /* 0x00000012765e9981 */ /* 0x0000a2000c1e1900 */
[-C--:B-1----:R-:W-:Y:S02]  /*4710*/  @!P0 IMAD R11, R11, R124.reuse, RZ ;  /* 0x0000007c0b0b8224 */ /* 0x082fe400078e02ff */
[----:B------:R-:W-:-:S04]  /*4720*/  @!P0 IMAD.WIDE.U32 R120, R9, R124, R120 ;  /* 0x0000007c09788225 */ /* 0x000fc800078e0078 */
[----:B------:R-:W-:Y:S01]  /*4730*/  @!P0 IMAD R9, R9, R125, R11 ;  /* 0x0000007d09098224 */ /* 0x000fe200078e020b */
[----:B0-----:R-:W-:-:S04]  /*4740*/  @!P0 LEA R118, P1, R120, R122, 0x1 ;  /* 0x0000007a78768211 */ /* 0x001fc800078208ff */
[----:B------:R-:W-:-:S04]  /*4750*/  @!P0 IADD3 R9, PT, PT, R121, R9, RZ ;  /* 0x0000000979098210 */ /* 0x000fc80007ffe0ff */
[----:B------:R-:W-:Y:S02]  /*4760*/  @!P0 LEA.HI.X R119, R120, R123, R9, 0x1, P1 ;  /* 0x0000007b78778211 */ /* 0x000fe400008f0c09 */
[----:B------:R-:W-:Y:S01]  /*4770*/  LOP3.LUT P1, RZ, R7, 0x100, RZ, 0xc0, !PT ;  /* 0x0000010007ff7812 */ /* 0x000fe2000782c0ff */
[----:B------:R-:W-:Y:S02]  /*4780*/  IMAD.MOV.U32 R124, RZ, RZ, RZ ;  /* 0x000000ffff7c7224 */ /* 0x000fe400078e00ff */
        /* <DEDUP_REMOVED lines=10> */
[----:B------:R-:W2:Y:S01]  /*4830*/  @!P2 LDG.E R9, desc[UR18][R102.64] ;  /* 0x000000126609a981 */ /* 0x000ea2000c1e1900 */
        /* <DEDUP_REMOVED lines=32> */
[----:B---3--:R-:W1:Y:S01]  /*4a40*/  @!P3 LDC.64 R106, c[0x0][0x3e0] ;  /* 0x0000f800ff6abb82 */ /* 0x008e620000000a00 */
[----:B------:R-:W-:Y:S01]  /*4a50*/  @!P3 MOV R102, R96 ;  /* 0x000000600066b202 */ /* 0x000fe20000000f00 */
[----:B------:R-:W-:Y:S02]  /*4a60*/  @!P3 IMAD.MOV.U32 R103, RZ, RZ, R99 ;  /* 0x000000ffff67b224 */ /* 0x000fe400078e0063 */
[----:B------:R-:W-:Y:S02]  /*4a70*/  HFMA2 R13, -RZ, RZ, 0, 0 ;  /* 0x00000000ff0d7431 */ /* 0x000fe400000001ff */
[----:B------:R-:W-:-:S04]  /*4a80*/  VIADD R19, R3, 0x1e8 ;  /* 0x000001e803137836 */ /* 0x000fc80000000000 */
[----:B------:R3:W2:Y:S01]  /*4a90*/  @!P4 LDG.E R13, desc[UR18][R110.64] ;  /* 0x000000126e0dc981 */ /* 0x0006a2000c1e1900 */
[-C--:B-1----:R-:W-:Y:S02]  /*4aa0*/  @!P3 IMAD R17, R17, R106.reuse, RZ ;  /* 0x0000006a1111b224 */ /* 0x082fe400078e02ff */
[----:B------:R-:W-:-:S04]  /*4ab0*/  @!P3 IMAD.WIDE.U32 R102, R15, R106, R102 ;  /* 0x0000006a0f66b225 */ /* 0x000fc800078e0066 */
[----:B------:R-:W-:Y:S02]  /*4ac0*/  @!P3 IMAD R15, R15, R107, R17 ;  /* 0x0000006b0f0fb224 */ /* 0x000fe400078e0211 */
[----:B------:R-:W1:Y:S03]  /*4ad0*/  @!P3 LDC.64 R106, c[0x0][0x390] ;  /* 0x0000e400ff6abb82 */ /* 0x000e660000000a00 */
[----:B------:R-:W-:Y:S02]  /*4ae0*/  @!P3 IADD3 R15, PT, PT, R103, R15, RZ ;  /* 0x0000000f670fb210 */ /* 0x000fe40007ffe0ff */
[----:B------:R-:W-:Y:S02]  /*4af0*/  SHF.R.S32.HI R21, RZ, 0x1f, R19 ;  /* 0x0000001fff157819 */ /* 0x000fe40000011413 */
[----:B-1----:R-:W-:-:S04]  /*4b00*/  @!P3 LEA R106, P4, R102, R106, 0x1 ;  /* 0x0000006a666ab211 */ /* 0x002fc800078808ff */
[----:B------:R-:W-:Y:S02]  /*4b10*/  @!P3 LEA.HI.X R107, R102, R107, R15, 0x1, P4 ;  /* 0x0000006b666bb211 */ /* 0x000fe400020f0c0f */
[----:B------:R-:W-:-:S04]  /*4b20*/  ISETP.GE.U32.AND P4, PT, R19, UR5, PT ;  /* 0x0000000513007c0c */ /* 0x000fc8000bf86070 */
[----:B------:R-:W-:-:S13]  /*4b30*/  ISETP.GE.AND.EX P4, PT, R21, UR7, PT, P4 ;  /* 0x0000000715007c0c */ /* 0x000fda000bf86340 */
[----:B0-----:R-:W3:Y:S01]  /*4b40*/  @!P4 LDC.64 R108, c[0x0][0x3e0] ;  /* 0x0000f800ff6ccb82 */ /* 0x001ee20000000a00 */
[----:B------:R-:W-:Y:S01]  /*4b50*/  @!P4 MOV R102, R96 ;  /* 0x000000600066c202 */ /* 0x000fe20000000f00 */
[----:B------:R-:W-:Y:S02]  /*4b60*/  @!P4 IMAD.MOV.U32 R103, RZ, RZ, R99 ;  /* 0x000000ffff67c224 */ /* 0x000fe400078e0063 */
[----:B------:R-:W-:-:S06]  /*4b70*/  HFMA2 R17, -RZ, RZ, 0, 0 ;  /* 0x00000000ff117431 */ /* 0x000fcc00000001ff */
[----:B------:R-:W2:Y:S01]  /*4b80*/  @!P5 LDG.E R17, desc[UR18][R114.64] ;  /* 0x000000127211d981 */ /* 0x000ea2000c1e1900 */
[-C--:B---3--:R-:W-:Y:S02]  /*4b90*/  @!P4 IMAD R110, R21, R108.reuse, RZ ;  /* 0x0000006c156ec224 */ /* 0x088fe400078e02ff */
[----:B------:R-:W-:-:S04]  /*4ba0*/  @!P4 IMAD.WIDE.U32 R102, R19, R108, R102 ;  /* 0x0000006c1366c225 */ /* 0x000fc800078e0066 */
[----:B------:R-:W-:Y:S02]  /*4bb0*/  @!P4 IMAD R19, R19, R109, R110 ;  /* 0x0000006d1313c224 */ /* 0x000fe400078e026e */
[----:B------:R-:W0:Y:S01]  /*4bc0*/  @!P4 LDC.64 R108, c[0x0][0x390] ;  /* 0x0000e400ff6ccb82 */ /* 0x000e220000000a00 */
[----:B------:R-:W-:Y:S02]  /*4bd0*/  VIADD R21, R3, 0x1f0 ;  /* 0x000001f003157836 */ /* 0x000fe40000000000 */
[----:B------:R-:W-:-:S03]  /*4be0*/  @!P4 IADD3 R19, PT, PT, R103, R19, RZ ;  /* 0x000000136713c210 */ /* 0x000fc60007ffe0ff */
[----:B------:R-:W-:Y:S01]  /*4bf0*/  SHF.R.S32.HI R23, RZ, 0x1f, R21 ;  /* 0x0000001fff177819 */ /* 0x000fe20000011415 */
[----:B------:R-:W-:-:S06]  /*4c00*/  IMAD.MOV.U32 R15, RZ, RZ, RZ ;  /* 0x000000ffff0f7224 */ /* 0x000fcc00078e00ff */
[----:B------:R1:W3:Y:S01]  /*4c10*/  @!P6 LDG.E R15, desc[UR18][R112.64] ;  /* 0x00000012700fe981 */ /* 0x0002e2000c1e1900 */
[----:B0-----:R-:W-:-:S04]  /*4c20*/  @!P4 LEA R108, P5, R102, R108, 0x1 ;  /* 0x0000006c666cc211 */ /* 0x001fc800078a08ff */
[----:B------:R-:W-:Y:S02]  /*4c30*/  @!P4 LEA.HI.X R109, R102, R109, R19, 0x1, P5 ;  /* 0x0000006d666dc211 */ /* 0x000fe400028f0c13 */
        /* <DEDUP_REMOVED lines=8> */
[----:B------:R-:W0:Y:S01]  /*4cc0*/  @!P5 LDC.64 R110, c[0x0][0x390] ;  /* 0x0000e400ff6edb82 */ /* 0x000e220000000a00 */
[----:B------:R-:W-:Y:S02]  /*4cd0*/  IADD3 R3, PT, PT, R3, 0x1f8, RZ ;  /* 0x000001f803037810 */ /* 0x000fe40007ffe0ff */
[----:B------:R-:W-:Y:S02]  /*4ce0*/  @!P5 IADD3 R21, PT, PT, R103, R21, RZ ;  /* 0x000000156715d210 */ /* 0x000fe40007ffe0ff */
[----:B0-----:R-:W-:-:S04]  /*4cf0*/  @!P5 LEA R110, P6, R102, R110, 0x1 ;  /* 0x0000006e666ed211 */ /* 0x001fc800078c08ff */
[----:B------:R-:W-:Y:S02]  /*4d00*/  @!P5 LEA.HI.X R111, R102, R111, R21, 0x1, P6 ;  /* 0x0000006f666fd211 */ /* 0x000fe400030f0c15 */
[----:B------:R-:W-:Y:S02]  /*4d10*/  SHF.R.S32.HI R21, RZ, 0x1f, R3 ;  /* 0x0000001fff157819 */ /* 0x000fe40000011403 */
[----:B------:R-:W-:-:S04]  /*4d20*/  ISETP.GE.U32.AND P6, PT, R3, UR5, PT ;  /* 0x0000000503007c0c */ /* 0x000fc8000bfc6070 */
[----:B------:R-:W-:-:S13]  /*4d30*/  ISETP.GE.AND.EX P6, PT, R21, UR7, PT, P6 ;  /* 0x0000000715007c0c */ /* 0x000fda000bfc6360 */
[----:B------:R-:W0:Y:S01]  /*4d40*/  @!P6 LDC.64 R112, c[0x0][0x3e0] ;  /* 0x0000f800ff70eb82 */ /* 0x000e220000000a00 */
[----:B------:R-:W-:Y:S01]  /*4d50*/  HFMA2 R114, -RZ, RZ, 0, 0 ;  /* 0x00000000ff727431 */ /* 0x000fe200000001ff */
[----:B------:R-:W-:Y:S01]  /*4d60*/  @!P6 MOV R103, R99 ;  /* 0x000000630067e202 */ /* 0x000fe20000000f00 */
[----:B------:R-:W-:Y:S01]  /*4d70*/  @!P6 IMAD.MOV.U32 R102, RZ, RZ, R96 ;  /* 0x000000ffff66e224 */ /* 0x000fe200078e0060 */
[----:B------:R-:W-:-:S03]  /*4d80*/  P2R R31, PR, RZ, 0x8 ;  /* 0x00000008ff1f7803 */ /* 0x000fc60000000000 */
[----:B------:R0:W3:Y:S01]  /*4d90*/  @!P0 LDG.E R114, desc[UR18][R118.64] ;  /* 0x0000001276728981 */ /* 0x0000e2000c1e1900 */
[----:B------:R-:W-:Y:S01]  /*4da0*/  LOP3.LUT P3, RZ, R7, 0x1, RZ, 0xc0, !PT ;  /* 0x0000000107ff7812 */ /* 0x000fe2000786c0ff */
[-C--:B0-----:R-:W-:Y:S02]  /*4db0*/  @!P6 IMAD R118, R21, R112.reuse, RZ ;  /* 0x000000701576e224 */ /* 0x081fe400078e02ff */
[----:B------:R-:W-:-:S04]  /*4dc0*/  @!P6 IMAD.WIDE.U32 R102, R3, R112, R102 ;  /* 0x000000700366e225 */ /* 0x000fc800078e0066 */
[----:B------:R-:W-:Y:S02]  /*4dd0*/  @!P6 IMAD R3, R3, R113, R118 ;  /* 0x000000710303e224 */ /* 0x000fe400078e0276 */
[----:B------:R-:W0:Y:S01]  /*4de0*/  @!P6 LDC.64 R112, c[0x0][0x390] ;  /* 0x0000e400ff70eb82 */ /* 0x000e220000000a00 */
[----:B------:R-:W-:Y:S01]  /*4df0*/  IMAD.MOV.U32 R19, RZ, RZ, RZ ;  /* 0x000000ffff137224 */ /* 0x000fe200078e00ff */
[----:B------:R-:W-:Y:S02]  /*4e00*/  P2R R37, PR, RZ, 0x10 ;  /* 0x00000010ff257803 */ /* 0x000fe40000000000 */
[----:B------:R-:W-:-:S03]  /*4e10*/  LOP3.LUT P4, RZ, R5, 0x1000000, RZ, 0xc0, !PT ;  /* 0x0100000005ff7812 */ /* 0x000fc6000788c0ff */
[----:B------:R1:W3:Y:S01]  /*4e20*/  @!P3 LDG.E R19, desc[UR18][R116.64] ;  /* 0x000000127413b981 */ /* 0x0002e2000c1e1900 */
[----:B------:R-:W-:Y:S02]  /*4e30*/  P2R R45, PR, RZ, 0x20 ;  /* 0x00000020ff2d7803 */ /* 0x000fe40000000000 */
[----:B------:R-:W-:Y:S01]  /*4e40*/  LOP3.LUT P5, RZ, R5, 0x200000, RZ, 0xc0, !PT ;  /* 0x0020000005ff7812 */ /* 0x000fe200078ac0ff */
[----:B------:R-:W-:Y:S01]  /*4e50*/  @!P6 IMAD.IADD R3, R103, 0x1, R3 ;  /* 0x000000016703e824 */ /* 0x000fe200078e0203 */
[----:B------:R-:W-:Y:S01]  /*4e60*/  P2R R39, PR, RZ, 0x8 ;  /* 0x00000008ff277803 */ /* 0x000fe20000000000 */
[----:B-1----:R-:W-:Y:S01]  /*4e70*/  IMAD.MOV.U32 R116, RZ, RZ, RZ ;  /* 0x000000ffff747224 */ /* 0x002fe200078e00ff */
[----:B------:R-:W-:Y:S02]  /*4e80*/  P2R R47, PR, RZ, 0x2 ;  /* 0x00000002ff2f7803 */ /* 0x000fe40000000000 */
[----:B------:R-:W-:-:S03]  /*4e90*/  PRMT R65, RZ, 0x5410, RZ ;  /* 0x00005410ff417816 */ /* 0x000fc600000000ff */
[----:B------:R1:W3:Y:S01]  /*4ea0*/  @!P1 LDG.E R116, desc[UR18][R100.64] ;  /* 0x0000001264749981 */ /* 0x0002e2000c1e1900 */
[C---:B0-----:R-:W-:Y:S02]  /*4eb0*/  @!P6 LEA R112, P3, R102.reuse, R112, 0x1 ;  /* 0x000000706670e211 */ /* 0x041fe400078608ff */
[C---:B------:R-:W-:Y:S02]  /*4ec0*/  LOP3.LUT P1, RZ, R5.reuse, 0x400000, RZ, 0xc0, !PT ;  /* 0x0040000005ff7812 */ /* 0x040fe4000782c0ff */
[----:B------:R-:W-:Y:S02]  /*4ed0*/  P2R R41, PR, RZ, 0x1 ;  /* 0x00000001ff297803 */ /* 0x000fe40000000000 */
[----:B------:R-:W-:Y:S02]  /*4ee0*/  @!P6 LEA.HI.X R113, R102, R113, R3, 0x1, P3 ;  /* 0x000000716671e211 */ /* 0x000fe400018f0c03 */
[----:B------:R-:W-:Y:S02]  /*4ef0*/  LOP3.LUT P0, RZ, R5, 0x100000, RZ, 0xc0, !PT ;  /* 0x0010000005ff7812 */ /* 0x000fe4000780c0ff */
[----:B------:R-:W-:-:S02]  /*4f00*/  P2R R3, PR, RZ, 0x40 ;  /* 0x00000040ff037803 */ /* 0x000fc40000000000 */
[----:B------:R-:W-:Y:S02]  /*4f10*/  @!P4 PRMT R65, R65, 0x5410, R18 ;  /* 0x000054104141c816 */ /* 0x000fe40000000012 */
[C---:B------:R-:W-:Y:S02]  /*4f20*/  LOP3.LUT P6, RZ, R5.reuse, 0x800000, RZ, 0xc0, !PT ;  /* 0x0080000005ff7812 */ /* 0x040fe400078cc0ff */
[----:B------:R-:W-:Y:S02]  /*4f30*/  PRMT R71, RZ, 0x5410, RZ ;  /* 0x00005410ff477816 */ /* 0x000fe400000000ff */
[----:B------:R-:W-:Y:S02]  /*4f40*/  @!P4 PRMT R65, R18, 0x7632, R65 ;  /* 0x000076321241c816 */ /* 0x000fe40000000041 */
[----:B------:R-:W-:Y:S02]  /*4f50*/  LOP3.LUT P4, RZ, R5, 0x40000, RZ, 0xc0, !PT ;  /* 0x0004000005ff7812 */ /* 0x000fe4000788c0ff */
[----:B------:R-:W-:-:S02]  /*4f60*/  PRMT R69, RZ, 0x5410, RZ ;  /* 0x00005410ff457816 */ /* 0x000fc400000000ff */
[----:B------:R-:W-:Y:S02]  /*4f70*/  @!P5 PRMT R71, R71, 0x5410, R44 ;  /* 0x000054104747d816 */ /* 0x000fe4000000002c */
[----:B------:R-:W-:Y:S02]  /*4f80*/  @!P1 PRMT R69, R69, 0x5410, R34 ;  /* 0x0000541045459816 */ /* 0x000fe40000000022 */
[----:B------:R-:W-:Y:S02]  /*4f90*/  @!P5 PRMT R71, R44, 0x7632, R71 ;  /* 0x000076322c47d816 */ /* 0x000fe40000000047 */
[----:B------:R-:W-:Y:S02]  /*4fa0*/  PRMT R73, RZ, 0x5410, RZ ;  /* 0x00005410ff497816 */ /* 0x000fe400000000ff */
[----:B------:R-:W-:Y:S02]  /*4fb0*/  LOP3.LUT P3, RZ, R5, 0x80000, RZ, 0xc0, !PT ;  /* 0x0008000005ff7812 */ /* 0x000fe4000786c0ff */
[----:B------:R-:W-:-:S02]  /*4fc0*/  PRMT R67, RZ, 0x5410, RZ ;  /* 0x00005410ff437816 */ /* 0x000fc400000000ff */
[----:B------:R-:W-:Y:S02]  /*4fd0*/  LOP3.LUT P5, RZ, R5, 0x8000, RZ, 0xc0, !PT ;  /* 0x0000800005ff7812 */ /* 0x000fe400078ac0ff */
[----:B------:R-:W-:Y:S02]  /*4fe0*/  @!P1 PRMT R69, R34, 0x7632, R69 ;  /* 0x0000763222459816 */ /* 0x000fe40000000045 */
[----:B------:R-:W-:Y:S02]  /*4ff0*/  @!P0 PRMT R73, R73, 0x5410, R62 ;  /* 0x0000541049498816 */ /* 0x000fe4000000003e */
[----:B------:R-:W-:Y:S02]  /*5000*/  @!P6 PRMT R67, R67, 0x5410, R28 ;  /* 0x000054104343e816 */ /* 0x000fe4000000001c */
[----:B------:R-:W-:Y:S02]  /*5010*/  LOP3.LUT P1, RZ, R5, 0x10000, RZ, 0xc0, !PT ;  /* 0x0001000005ff7812 */ /* 0x000fe4000782c0ff */
[----:B------:R-:W-:Y:S01]  /*5020*/  PRMT R77, RZ, 0x5410, RZ ;  /* 0x00005410ff4d7816 */ /* 0x000fe200000000ff */
[----:B------:R0:W-:Y:S01]  /*5030*/  STL [R1+0x10], R18 ;  /* 0x0000101201007387 */ /* 0x0001e20000100800 */
[----:B------:R-:W-:-:S02]  /*5040*/  @!P0 PRMT R73, R62, 0x7632, R73 ;  /* 0x000076323e498816 */ /* 0x000fc40000000049 */
[----:B------:R-:W-:Y:S02]  /*5050*/  @!P6 PRMT R67, R28, 0x7632, R67 ;  /* 0x000076321c43e816 */ /* 0x000fe40000000043 */
[----:B------:R-:W-:Y:S02]  /*5060*/  LOP3.LUT P0, RZ, R5, 0x4000, RZ, 0xc0, !PT ;  /* 0x0000400005ff7812 */ /* 0x000fe4000780c0ff */
[----:B------:R-:W-:Y:S02]  /*5070*/  @!P4 PRMT R77, R77, 0x5410, R42 ;  /* 0x000054104d4dc816 */ /* 0x000fe4000000002a */
[----:B------:R-:W-:Y:S02]  /*5080*/  LOP3.LUT P6, RZ, R5, 0x20000, RZ, 0xc0, !PT ;  /* 0x0002000005ff7812 */ /* 0x000fe400078cc0ff */
[----:B------:R-:W-:Y:S02]  /*5090*/  PRMT R75, RZ, 0x5410, RZ ;  /* 0x00005410ff4b7816 */ /* 0x000fe400000000ff */
[----:B0-----:R-:W-:-:S02]  /*50a0*/  PRMT R18, RZ, 0x7610, R18 ;  /* 0x00007610ff127816 */ /* 0x001fc40000000012 */
[----:B------:R-:W-:Y:S02]  /*50b0*/  @!P4 PRMT R77, R42, 0x7632, R77 ;  /* 0x000076322a4dc816 */ /* 0x000fe4000000004d */
[----:B------:R-:W-:Y:S02]  /*50c0*/  @!P3 PRMT R75, R75, 0x5410, R58 ;  /* 0x000054104b4bb816 */ /* 0x000fe4000000003a */
[----:B------:R-:W-:Y:S02]  /*50d0*/  LOP3.LUT P4, RZ, R5, 0x1000, RZ, 0xc0, !PT ;  /* 0x0000100005ff7812 */ /* 0x000fe4000788c0ff */
[----:B------:R-:W-:Y:S02]  /*50e0*/  PRMT R81, RZ, 0x5410, RZ ;  /* 0x00005410ff517816 */ /* 0x000fe400000000ff */
[----:B------:R-:W-:Y:S02]  /*50f0*/  @!P5 PRMT R18, R8, 0x7610, R18 ;  /* 0x000076100812d816 */ /* 0x000fe40000000012 */
[----:B------:R-:W-:-:S02]  /*5100*/  @!P3 PRMT R75, R58, 0x7632, R75 ;  /* 0x000076323a4bb816 */ /* 0x000fc4000000004b */
[----:B------:R-:W-:Y:S02]  /*5110*/  @!P1 PRMT R81, R81, 0x5410, R74 ;  /* 0x0000541051519816 */ /* 0x000fe4000000004a */
[----:B------:R-:W-:Y:S02]  /*5120*/  PRMT R18, R18, 0x5410, RZ ;  /* 0x0000541012127816 */ /* 0x000fe400000000ff */
[----:B------:R-:W-:Y:S02]  /*5130*/  PRMT R21, RZ, 0x7610, R21 ;  /* 0x00007610ff157816 */ /* 0x000fe40000000015 */
[----:B------:R-:W-:Y:S02]  /*5140*/  LOP3.LUT P3, RZ, R5, 0x2000, RZ, 0xc0, !PT ;  /* 0x0000200005ff7812 */ /* 0x000fe4000786c0ff */
[----:B------:R-:W-:Y:S02]  /*5150*/  PRMT R79, RZ, 0x5410, RZ ;  /* 0x00005410ff4f7816 */ /* 0x000fe400000000ff */
[----:B------:R-:W-:-:S02]  /*5160*/  PRMT R23, R23, 0x5410, RZ ;  /* 0x0000541017177816 */ /* 0x000fc400000000ff */
[----:B------:R-:W-:Y:S02]  /*5170*/  @!P1 PRMT R81, R74, 0x7632, R81 ;  /* 0x000076324a519816 */ /* 0x000fe40000000051 */
[----:B------:R-:W-:Y:S02]  /*5180*/  @!P0 PRMT R18, R18, 0x5410, R82 ;  /* 0x0000541012128816 */ /* 0x000fe40000000052 */
[----:B------:R-:W-:Y:S02]  /*5190*/  @!P0 PRMT R21, R82, 0x7632, R21 ;  /* 0x0000763252158816 */ /* 0x000fe40000000015 */
[----:B------:R-:W-:Y:S02]  /*51a0*/  @!P6 PRMT R79, R79, 0x5410, R78 ;  /* 0x000054104f4fe816 */ /* 0x000fe4000000004e */
[C---:B------:R-:W-:Y:S02]  /*51b0*/  LOP3.LUT P1, RZ, R5.reuse, 0x400, RZ, 0xc0, !PT ;  /* 0x0000040005ff7812 */ /* 0x040fe4000782c0ff */
[----:B------:R-:W-:-:S02]  /*51c0*/  LOP3.LUT P0, RZ, R5, 0x100, RZ, 0xc0, !PT ;  /* 0x0000010005ff7812 */ /* 0x000fc4000780c0ff */
[----:B------:R-:W-:Y:S02]  /*51d0*/  PRMT R25, RZ, 0x5410, RZ ;  /* 0x00005410ff197816 */ /* 0x000fe400000000ff */
[----:B------:R-:W-:Y:S02]  /*51e0*/  @!P5 PRMT R23, R23, 0x7610, R8 ;  /* 0x000076101717d816 */ /* 0x000fe40000000008 */
[----:B------:R-:W-:Y:S02]  /*51f0*/  @!P6 PRMT R79, R78, 0x7632, R79 ;  /* 0x000076324e4fe816 */ /* 0x000fe4000000004f */
[----:B------:R-:W-:Y:S02]  /*5200*/  @!P4 PRMT R25, R52, 0x7610, R25 ;  /* 0x000076103419c816 */ /* 0x000fe40000000019 */
[----:B------:R-:W-:Y:S02]  /*5210*/  LOP3.LUT P6, RZ, R5, 0x800, RZ, 0xc0, !PT ;  /* 0x0000080005ff7812 */ /* 0x000fe400078cc0ff */
[----:B------:R-:W-:-:S02]  /*5220*/  PRMT R23, RZ, 0x7610, R23 ;  /* 0x00007610ff177816 */ /* 0x000fc40000000017 */
[----:B------:R-:W-:Y:S01]  /*5230*/  PRMT R21, R21, 0x5410, RZ ;  /* 0x0000541015157816 */ /* 0x000fe200000000ff */
[----:B------:R0:W-:Y:S01]  /*5240*/  STL [R1+0x14], R28 ;  /* 0x0000141c01007387 */ /* 0x0001e20000100800 */
[----:B------:R-:W-:Y:S02]  /*5250*/  @!P4 PRMT R25, R25, 0x7610, R52 ;  /* 0x000076101919c816 */ /* 0x000fe40000000034 */
[----:B------:R-:W-:Y:S02]  /*5260*/  @!P3 PRMT R23, R2, 0x7610, R23 ;  /* 0x000076100217b816 */ /* 0x000fe40000000017 */
[----:B------:R-:W-:Y:S02]  /*5270*/  @!P3 PRMT R21, R21, 0x7610, R2 ;  /* 0x000076101515b816 */ /* 0x000fe40000000002 */
[----:B------:R-:W-:Y:S02]  /*5280*/  LOP3.LUT P4, RZ, R5, 0x40, RZ, 0xc0, !PT ;  /* 0x0000004005ff7812 */ /* 0x000fe4000788c0ff */
[----:B------:R-:W-:-:S02]  /*5290*/  PRMT R33, RZ, 0x5410, RZ ;  /* 0x00005410ff217816 */ /* 0x000fc400000000ff */
[----:B0-----:R-:W-:Y:S02]  /*52a0*/  PRMT R28, RZ, 0x5410, RZ ;  /* 0x00005410ff1c7816 */ /* 0x001fe400000000ff */
[C---:B------:R-:W-:Y:S02]  /*52b0*/  LOP3.LUT P5, RZ, R5.reuse, 0x200, RZ, 0xc0, !PT ;  /* 0x0000020005ff7812 */ /* 0x040fe400078ac0ff */
[----:B------:R-:W-:Y:S02]  /*52c0*/  LOP3.LUT P3, RZ, R5, 0x80, RZ, 0xc0, !PT ;  /* 0x0000008005ff7812 */ /* 0x000fe4000786c0ff */
[----:B------:R-:W-:Y:S02]  /*52d0*/  @!P1 PRMT R28, R20, 0x7610, R28 ;  /* 0x00007610141c9816 */ /* 0x000fe4000000001c */
[----:B------:R-:W-:Y:S02]  /*52e0*/  @!P0 PRMT R33, R33, 0x5410, R32 ;  /* 0x0000541021218816 */ /* 0x000fe40000000020 */
[----:B------:R-:W-:Y:S01]  /*52f0*/  PRMT R27, RZ, 0x5410, RZ ;  /* 0x00005410ff1b7816 */ /* 0x000fe200000000ff */
[----:B------:R0:W-:Y:S01]  /*5300*/  STL [R1+0x48], R20 ;  /* 0x0000481401007387 */ /* 0x0001e20000100800 */
[----:B------:R-:W-:-:S02]  /*5310*/  @!P1 PRMT R28, R28, 0x7610, R20 ;  /* 0x000076101c1c9816 */ /* 0x000fc40000000014 */
[----:B------:R-:W-:Y:S01]  /*5320*/  @!P0 PRMT R33, R32, 0x7632, R33 ;  /* 0x0000763220218816 */ /* 0x000fe20000000021 */
[----:B------:R4:W-:Y:S01]  /*5330*/  STL [R1+0x18], R34 ;  /* 0x0000182201007387 */ /* 0x0009e20000100800 */
[----:B------:R-:W-:Y:S02]  /*5340*/  @!P6 PRMT R27, R6, 0x7610, R27 ;  /* 0x00007610061be816 */ /* 0x000fe4000000001b */
[C---:B------:R-:W-:Y:S02]  /*5350*/  LOP3.LUT P1, RZ, R5.reuse, 0x10, RZ, 0xc0, !PT ;  /* 0x0000001005ff7812 */ /* 0x040fe4000782c0ff */
[----:B------:R-:W-:Y:S02]  /*5360*/  LOP3.LUT P0, RZ, R5, 0x4, RZ, 0xc0, !PT ;  /* 0x0000000405ff7812 */ /* 0x000fe4000780c0ff */
[----:B0-----:R-:W-:Y:S02]  /*5370*/  PRMT R20, RZ, 0x5410, RZ ;  /* 0x00005410ff147816 */ /* 0x001fe400000000ff */
[----:B------:R-:W-:-:S02]  /*5380*/  PRMT R29, RZ, 0x5410, RZ ;  /* 0x00005410ff1d7816 */ /* 0x000fc400000000ff */
[----:B----4-:R-:W-:Y:S02]  /*5390*/  PRMT R34, RZ, 0x5410, RZ ;  /* 0x00005410ff227816 */ /* 0x010fe400000000ff */
[----:B------:R-:W-:Y:S02]  /*53a0*/  @!P6 PRMT R27, R27, 0x7610, R6 ;  /* 0x000076101b1be816 */ /* 0x000fe40000000006 */
[----:B------:R-:W-:Y:S02]  /*53b0*/  @!P4 PRMT R20, R14, 0x7610, R20 ;  /* 0x000076100e14c816 */ /* 0x000fe40000000014 */
[----:B------:R-:W-:Y:S02]  /*53c0*/  LOP3.LUT P6, RZ, R5, 0x20, RZ, 0xc0, !PT ;  /* 0x0000002005ff7812 */ /* 0x000fe400078cc0ff */
[----:B------:R-:W-:Y:S02]  /*53d0*/  @!P5 PRMT R29, R64, 0x7610, R29 ;  /* 0x00007610401dd816 */ /* 0x000fe4000000001d */
[----:B------:R-:W-:Y:S01]  /*53e0*/  @!P3 PRMT R34, R22, 0x7610, R34 ;  /* 0x000076101622b816 */ /* 0x000fe20000000022 */
        /* <DEDUP_REMOVED lines=8> */
[----:B----4-:R-:W-:-:S02]  /*5470*/  PRMT R14, RZ, 0x5410, RZ ;  /* 0x00005410ff0e7816 */ /* 0x010fc400000000ff */
[----:B------:R-:W-:Y:S02]  /*5480*/  LOP3.LUT P4, RZ, R5, 0x1, RZ, 0xc0, !PT ;  /* 0x0000000105ff7812 */ /* 0x000fe4000788c0ff */
[----:B------:R-:W-:Y:S02]  /*5490*/  @!P1 PRMT R32, R26, 0x7610, R32 ;  /* 0x000076101a209816 */ /* 0x000fe40000000020 */
[----:B------:R-:W-:Y:S02]  /*54a0*/  @!P0 PRMT R14, R38, 0x7610, R14 ;  /* 0x00007610260e8816 */ /* 0x000fe4000000000e */
[----:B------:R-:W-:Y:S01]  /*54b0*/  PRMT R35, RZ, 0x5410, RZ ;  /* 0x00005410ff237816 */ /* 0x000fe200000000ff */
[----:B------:R0:W-:Y:S01]  /*54c0*/  STL [R1+0x28], R42 ;  /* 0x0000282a01007387 */ /* 0x0001e20000100800 */
[----:B------:R-:W-:Y:S02]  /*54d0*/  @!P1 PRMT R32, R32, 0x7610, R26 ;  /* 0x0000761020209816 */ /* 0x000fe4000000001a */
[----:B------:R-:W-:Y:S01]  /*54e0*/  @!P0 PRMT R14, R14, 0x7610, R38 ;  /* 0x000076100e0e8816 */ /* 0x000fe20000000026 */
[----:B------:R4:W-:Y:S01]  /*54f0*/  STL [R1+0x54], R22 ;  /* 0x0000541601007387 */ /* 0x0009e20000100800 */
[----:B------:R-:W-:-:S02]  /*5500*/  @!P6 PRMT R35, R84, 0x7610, R35 ;  /* 0x000076105423e816 */ /* 0x000fc40000000023 */
[C---:B------:R-:W-:Y:S02]  /*5510*/  LOP3.LUT P1, RZ, R7.reuse, 0x40000000, RZ, 0xc0, !PT ;  /* 0x4000000007ff7812 */ /* 0x040fe4000782c0ff */
[----:B------:R-:W-:Y:S02]  /*5520*/  LOP3.LUT P0, RZ, R7, 0x10000000, RZ, 0xc0, !PT ;  /* 0x1000000007ff7812 */ /* 0x000fe4000780c0ff */
[----:B0-----:R-:W-:Y:S01]  /*5530*/  PRMT R42, RZ, 0x5410, RZ ;  /* 0x00005410ff2a7816 */ /* 0x001fe200000000ff */
[----:B------:R0:W-:Y:S01]  /*5540*/  STL [R1+0x60], R26 ;  /* 0x0000601a01007387 */ /* 0x0001e20000100800 */
[----:B----4-:R-:W-:Y:S02]  /*5550*/  PRMT R22, RZ, 0x5410, RZ ;  /* 0x00005410ff167816 */ /* 0x010fe400000000ff */
[----:B------:R-:W-:Y:S02]  /*5560*/  @!P6 PRMT R35, R35, 0x7610, R84 ;  /* 0x000076102323e816 */ /* 0x000fe40000000054 */
[----:B------:R-:W-:-:S02]  /*5570*/  PRMT R43, R43, 0x5410, RZ ;  /* 0x000054102b2b7816 */ /* 0x000fc400000000ff */
[----:B------:R-:W-:Y:S02]  /*5580*/  LOP3.LUT P6, RZ, R7, 0x80000000, RZ, 0xc0, !PT ;  /* 0x8000000007ff7812 */ /* 0x000fe400078cc0ff */
[----:B0-----:R-:W-:Y:S02]  /*5590*/  PRMT R26, R26, 0x5410, RZ ;  /* 0x000054101a1a7816 */ /* 0x001fe400000000ff */
[----:B------:R-:W-:Y:S02]  /*55a0*/  @!P5 PRMT R22, R22, 0x5410, R72 ;  /* 0x000054101616d816 */ /* 0x000fe40000000048 */
[----:B------:R-:W-:Y:S01]  /*55b0*/  @!P3 PRMT R42, R54, 0x7610, R42 ;  /* 0x00007610362ab816 */ /* 0x000fe2000000002a */
[----:B------:R0:W-:Y:S01]  /*55c0*/  STL [R1+0x68], R38 ;  /* 0x0000682601007387 */ /* 0x0001e20000100800 */
[--C-:B------:R-:W-:Y:S02]  /*55d0*/  @!P4 PRMT R26, R26, 0x5410, R0.reuse ;  /* 0x000054101a1ac816 */ /* 0x100fe40000000000 */
[----:B------:R-:W-:-:S02]  /*55e0*/  @!P4 PRMT R43, R43, 0x7610, R0 ;  /* 0x000076102b2bc816 */ /* 0x000fc40000000000 */
[----:B------:R-:W-:Y:S02]  /*55f0*/  @!P5 PRMT R22, R72, 0x7632, R22 ;  /* 0x000076324816d816 */ /* 0x000fe40000000016 */
[----:B------:R-:W-:Y:S02]  /*5600*/  @!P3 PRMT R42, R42, 0x7610, R54 ;  /* 0x000076102a2ab816 */ /* 0x000fe40000000036 */
[C---:B------:R-:W-:Y:S02]  /*5610*/  LOP3.LUT P4, RZ, R7.reuse, 0x4000000, RZ, 0xc0, !PT ;  /* 0x0400000007ff7812 */ /* 0x040fe4000788c0ff */
[----:B0-----:R-:W-:Y:S02]  /*5620*/  PRMT R38, RZ, 0x5410, RZ ;  /* 0x00005410ff267816 */ /* 0x001fe400000000ff */
[----:B------:R-:W-:Y:S02]  /*5630*/  PRMT R49, RZ, 0x5410, RZ ;  /* 0x00005410ff317816 */ /* 0x000fe400000000ff */
[----:B------:R-:W-:-:S02]  /*5640*/  LOP3.LUT P5, RZ, R7, 0x20000000, RZ, 0xc0, !PT ;  /* 0x2000000007ff7812 */ /* 0x000fc400078ac0ff */
[----:B------:R-:W-:Y:S02]  /*5650*/  LOP3.LUT P3, RZ, R7, 0x8000000, RZ, 0xc0, !PT ;  /* 0x0800000007ff7812 */ /* 0x000fe4000786c0ff */
[----:B------:R-:W-:Y:S02]  /*5660*/  @!P1 PRMT R38, R16, 0x7610, R38 ;  /* 0x0000761010269816 */ /* 0x000fe40000000026 */
[----:B------:R-:W-:Y:S02]  /*5670*/  @!P0 PRMT R49, R49, 0x5410, R12 ;  /* 0x0000541031318816 */ /* 0x000fe4000000000c */
[----:B------:R-:W-:Y:S02]  /*5680*/  PRMT R43, RZ, 0x7610, R43 ;  /* 0x00007610ff2b7816 */ /* 0x000fe4000000002b */
[----:B------:R-:W-:Y:S01]  /*5690*/  PRMT R26, RZ, 0x7610, R26 ;  /* 0x00007610ff1a7816 */ /* 0x000fe2000000001a */
[----:B------:R0:W-:Y:S01]  /*56a0*/  STL [R1+0x78], R16 ;  /* 0x0000781001007387 */ /* 0x0001e20000100800 */
[----:B------:R-:W-:-:S02]  /*56b0*/  @!P1 PRMT R38, R38, 0x7610, R16 ;  /* 0x0000761026269816 */ /* 0x000fc40000000010 */
[----:B------:R-:W-:Y:S01]  /*56c0*/  @!P0 PRMT R49, R12, 0x7632, R49 ;  /* 0x000076320c318816 */ /* 0x000fe20000000031 */
[----:B------:R4:W-:Y:S01]  /*56d0*/  STL [R1+0x1c], R44 ;  /* 0x00001c2c01007387 */ /* 0x0009e20000100800 */
[C---:B------:R-:W-:Y:S02]  /*56e0*/  @!P6 PRMT R43, R24.reuse, 0x7610, R43 ;  /* 0x00007610182be816 */ /* 0x040fe4000000002b */
[----:B------:R-:W-:Y:S01]  /*56f0*/  @!P6 PRMT R26, R24, 0x7632, R26 ;  /* 0x00007632181ae816 */ /* 0x000fe2000000001a */
[----:B------:R5:W-:Y:S01]  /*5700*/  STL [R1+0x74], R24 ;  /* 0x0000741801007387 */ /* 0x000be20000100800 */
[C---:B------:R-:W-:Y:S02]  /*5710*/  LOP3.LUT P1, RZ, R7.reuse, 0x1000000, RZ, 0xc0, !PT ;  /* 0x0100000007ff7812 */ /* 0x040fe4000782c0ff */
[----:B------:R-:W-:Y:S02]  /*5720*/  LOP3.LUT P0, RZ, R7, 0x400000, RZ, 0xc0, !PT ;  /* 0x0040000007ff7812 */ /* 0x000fe4000780c0ff */
[----:B0-----:R-:W-:-:S02]  /*5730*/  PRMT R16, RZ, 0x5410, RZ ;  /* 0x00005410ff107816 */ /* 0x001fc400000000ff */
[----:B------:R-:W-:Y:S02]  /*5740*/  LOP3.LUT P6, RZ, R7, 0x2000000, RZ, 0xc0, !PT ;  /* 0x0200000007ff7812 */ /* 0x000fe400078cc0ff */
[----:B----4-:R-:W-:Y:S02]  /*5750*/  PRMT R44, RZ, 0x5410, RZ ;  /* 0x00005410ff2c7816 */ /* 0x010fe400000000ff */
[----:B-----5:R-:W-:Y:S02]  /*5760*/  PRMT R24, RZ, 0x5410, RZ ;  /* 0x00005410ff187816 */ /* 0x020fe400000000ff */
[----:B------:R-:W-:Y:S02]  /*5770*/  @!P4 PRMT R16, R10, 0x7610, R16 ;  /* 0x000076100a10c816 */ /* 0x000fe40000000010 */
[----:B------:R-:W-:Y:S02]  /*5780*/  @!P5 PRMT R44, R4, 0x7610, R44 ;  /* 0x00007610042cd816 */ /* 0x000fe4000000002c */
[----:B------:R-:W-:Y:S01]  /*5790*/  @!P3 PRMT R24, R86, 0x7610, R24 ;  /* 0x000076105618b816 */ /* 0x000fe20000000018 */
[----:B------:R0:W-:Y:S01]  /*57a0*/  STL [R1+0x80], R12 ;  /* 0x0000800c01007387 */ /* 0x0001e20000100800 */
[----:B------:R-:W-:-:S02]  /*57b0*/  @!P4 PRMT R16, R16, 0x7610, R10 ;  /* 0x000076101010c816 */ /* 0x000fc4000000000a */
[----:B------:R-:W-:Y:S01]  /*57c0*/  @!P5 PRMT R44, R44, 0x7610, R4 ;  /* 0x000076102c2cd816 */ /* 0x000fe20000000004 */
[----:B------:R4:W-:Y:S01]  /*57d0*/  STL [R1+0x88], R10 ;  /* 0x0000880a01007387 */ /* 0x0009e20000100800 */
[----:B------:R-:W-:Y:S02]  /*57e0*/  @!P3 PRMT R24, R24, 0x7610, R86 ;  /* 0x000076101818b816 */ /* 0x000fe40000000056 */
[C---:B------:R-:W-:Y:S01]  /*57f0*/  LOP3.LUT P4, RZ, R7.reuse, 0x100000, RZ, 0xc0, !PT ;  /* 0x0010000007ff7812 */ /* 0x040fe2000788c0ff */
[----:B------:R5:W-:Y:S01]  /*5800*/  STL [R1+0x40], R52 ;  /* 0x0000403401007387 */ /* 0x000be20000100800 */
[C---:B------:R-:W-:Y:S02]  /*5810*/  LOP3.LUT P5, RZ, R7.reuse, 0x800000, RZ, 0xc0, !PT ;  /* 0x0080000007ff7812 */ /* 0x040fe400078ac0ff */
[----:B0-----:R-:W-:Y:S02]  /*5820*/  PRMT R12, RZ, 0x5410, RZ ;  /* 0x00005410ff0c7816 */ /* 0x001fe400000000ff */
[----:B------:R-:W-:-:S02]  /*5830*/  LOP3.LUT P3, RZ, R7, 0x200000, RZ, 0xc0, !PT ;  /* 0x0020000007ff7812 */ /* 0x000fc4000786c0ff */
[----:B----4-:R-:W-:Y:S02]  /*5840*/  PRMT R10, RZ, 0x5410, RZ ;  /* 0x00005410ff0a7816 */ /* 0x010fe400000000ff */
[----:B-----5:R-:W-:Y:S02]  /*5850*/  PRMT R52, RZ, 0x5410, RZ ;  /* 0x00005410ff347816 */ /* 0x020fe400000000ff */
[----:B------:R-:W-:Y:S02]  /*5860*/  @!P1 PRMT R12, R70, 0x7610, R12 ;  /* 0x00007610460c9816 */ /* 0x000fe4000000000c */
[----:B------:R-:W-:Y:S02]  /*5870*/  @!P0 PRMT R10, R66, 0x7610, R10 ;  /* 0x00007610420a8816 */ /* 0x000fe4000000000a */
[----:B------:R-:W-:Y:S01]  /*5880*/  @!P6 PRMT R52, R80, 0x7610, R52 ;  /* 0x000076105034e816 */ /* 0x000fe20000000034 */
[----:B------:R0:W-:Y:S01]  /*5890*/  STL [R1+0x6c], R54 ;  /* 0x00006c3601007387 */ /* 0x0001e20000100800 */
[----:B------:R-:W-:-:S02]  /*58a0*/  @!P1 PRMT R12, R12, 0x7610, R70 ;  /* 0x000076100c0c9816 */ /* 0x000fc40000000046 */
[----:B------:R-:W-:Y:S02]  /*58b0*/  @!P0 PRMT R10, R10, 0x7610, R66 ;  /* 0x000076100a0a8816 */ /* 0x000fe40000000042 */
[----:B------:R-:W-:Y:S02]  /*58c0*/  @!P6 PRMT R52, R52, 0x7610, R80 ;  /* 0x000076103434e816 */ /* 0x000fe40000000050 */
[C---:B------:R-:W-:Y:S02]  /*58d0*/  LOP3.LUT P1, RZ, R7.reuse, 0x40000, RZ, 0xc0, !PT ;  /* 0x0004000007ff7812 */ /* 0x040fe4000782c0ff */
[C---:B------:R-:W-:Y:S02]  /*58e0*/  LOP3.LUT P0, RZ, R7.reuse, 0x10000, RZ, 0xc0, !PT ;  /* 0x0001000007ff7812 */ /* 0x040fe4000780c0ff */
[----:B------:R-:W-:Y:S02]  /*58f0*/  PRMT R55, RZ, 0x5410, RZ ;  /* 0x00005410ff377816 */ /* 0x000fe400000000ff */
[----:B------:R-:W-:-:S02]  /*5900*/  LOP3.LUT P6, RZ, R7, 0x80000, RZ, 0xc0, !PT ;  /* 0x0008000007ff7812 */ /* 0x000fc400078cc0ff */
[----:B------:R-:W-:Y:S02]  /*5910*/  PRMT R53, RZ, 0x5410, RZ ;  /* 0x00005410ff357816 */ /* 0x000fe400000000ff */
[----:B0-----:R-:W-:Y:S02]  /*5920*/  PRMT R54, RZ, 0x5410, RZ ;  /* 0x00005410ff367816 */ /* 0x001fe400000000ff */
        /* <DEDUP_REMOVED lines=9> */
[C---:B------:R-:W-:Y:S02]  /*59c0*/  LOP3.LUT P5, RZ, R7.reuse, 0x20000, RZ, 0xc0, !PT ;  /* 0x0002000007ff7812 */ /* 0x040fe400078ac0ff */
[----:B0-----:R-:W-:Y:S02]  /*59d0*/  PRMT R58, RZ, 0x5410, RZ ;  /* 0x00005410ff3a7816 */ /* 0x001fe400000000ff */
[----:B------:R-:W-:-:S02]  /*59e0*/  LOP3.LUT P3, RZ, R7, 0x8000, RZ, 0xc0, !PT ;  /* 0x0000800007ff7812 */ /* 0x000fc4000786c0ff */
[----:B----4-:R-:W-:Y:S02]  /*59f0*/  PRMT R60, RZ, 0x5410, RZ ;  /* 0x00005410ff3c7816 */ /* 0x010fe400000000ff */
[----:B------:R-:W-:Y:S02]  /*5a00*/  PRMT R57, RZ, 0x5410, RZ ;  /* 0x00005410ff397816 */ /* 0x000fe400000000ff */
[----:B------:R-:W-:Y:S02]  /*5a10*/  @!P1 PRMT R58, R58, 0x5410, R56 ;  /* 0x000054103a3a9816 */ /* 0x000fe40000000038 */
[----:B------:R-:W-:Y:S02]  /*5a20*/  @!P0 PRMT R60, R48, 0x7610, R60 ;  /* 0x00007610303c8816 */ /* 0x000fe4000000003c */
[----:B------:R-:W-:Y:S01]  /*5a30*/  @!P6 PRMT R57, R50, 0x7610, R57 ;  /* 0x000076103239e816 */ /* 0x000fe20000000039 */
[----:B-1----:R-:W-:Y:S01]  /*5a40*/  HFMA2 R100, -RZ, RZ, 0, 0 ;  /* 0x00000000ff647431 */ /* 0x002fe200000001ff */
[----:B------:R-:W-:Y:S01]  /*5a50*/  @!P1 PRMT R58, R56, 0x7632, R58 ;  /* 0x00007632383a9816 */ /* 0x000fe2000000003a */
[----:B------:R0:W-:Y:S01]  /*5a60*/  STL [R1+0xa8], R56 ;  /* 0x0000a83801007387 */ /* 0x0001e20000100800 */
[----:B------:R-:W-:-:S02]  /*5a70*/  @!P0 PRMT R60, R60, 0x7610, R48 ;  /* 0x000076103c3c8816 */ /* 0x000fc40000000030 */
[----:B------:R-:W-:Y:S01]  /*5a80*/  @!P6 PRMT R57, R57, 0x7610, R50 ;  /* 0x000076103939e816 */ /* 0x000fe20000000032 */
[----:B------:R1:W-:Y:S01]  /*5a90*/  STL [R1+0xa4], R50 ;  /* 0x0000a43201007387 */ /* 0x0003e20000100800 */
[C---:B------:R-:W-:Y:S02]  /*5aa0*/  LOP3.LUT P0, RZ, R7.reuse, 0x400, RZ, 0xc0, !PT ;  /* 0x0000040007ff7812 */ /* 0x040fe4000780c0ff */
[----:B------:R-:W-:Y:S01]  /*5ab0*/  LOP3.LUT P6, RZ, R7, 0x2000, RZ, 0xc0, !PT ;  /* 0x0000200007ff7812 */ /* 0x000fe200078cc0ff */
[----:B------:R-:W4:Y:S01]  /*5ac0*/  @!P2 LDG.E R100, desc[UR18][R104.64] ;  /* 0x000000126864a981 */ /* 0x000f22000c1e1900 */
[----:B------:R-:W-:Y:S02]  /*5ad0*/  PRMT R59, RZ, 0x5410, RZ ;  /* 0x00005410ff3b7816 */ /* 0x000fe400000000ff */
[----:B0-----:R-:W-:Y:S02]  /*5ae0*/  PRMT R56, RZ, 0x5410, RZ ;  /* 0x00005410ff387816 */ /* 0x001fe400000000ff */
[----:B-1----:R-:W-:-:S02]  /*5af0*/  PRMT R50, RZ, 0x5410, RZ ;  /* 0x00005410ff327816 */ /* 0x002fc400000000ff */
[----:B--2---:R-:W-:Y:S02]  /*5b00*/  @!P4 PRMT R56, R30, 0x7610, R56 ;  /* 0x000076101e38c816 */ /* 0x004fe40000000038 */
[----:B------:R-:W-:Y:S02]  /*5b10*/  @!P5 PRMT R59, R46, 0x7610, R59 ;  /* 0x000076102e3bd816 */ /* 0x000fe4000000003b */
[----:B------:R-:W-:Y:S01]  /*5b20*/  @!P3 PRMT R50, R40, 0x7610, R50 ;  /* 0x000076102832b816 */ /* 0x000fe20000000032 */
[----:B------:R0:W-:Y:S01]  /*5b30*/  STL [R1+0xb8], R30 ;  /* 0x0000b81e01007387 */ /* 0x0001e20000100800 */
[----:B------:R-:W-:Y:S02]  /*5b40*/  P2R R51, PR, RZ, 0x4 ;  /* 0x00000004ff337803 */ /* 0x000fe40000000000 */
[----:B------:R-:W-:Y:S01]  /*5b50*/  @!P4 PRMT R56, R56, 0x7610, R30 ;  /* 0x000076103838c816 */ /* 0x000fe2000000001e */
[----:B------:R1:W-:Y:S01]  /*5b60*/  STL [R1+0xac], R46 ;  /* 0x0000ac2e01007387 */ /* 0x0003e20000100800 */
[----:B------:R-:W-:-:S02]  /*5b70*/  @!P5 PRMT R59, R59, 0x7610, R46 ;  /* 0x000076103b3bd816 */ /* 0x000fc4000000002e */
[----:B------:R-:W-:Y:S02]  /*5b80*/  @!P3 PRMT R50, R50, 0x7610, R40 ;  /* 0x000076103232b816 */ /* 0x000fe40000000028 */
[C---:B------:R-:W-:Y:S02]  /*5b90*/  LOP3.LUT P2, RZ, R7.reuse, 0x80, RZ, 0xc0, !PT ;  /* 0x0000008007ff7812 */ /* 0x040fe4000784c0ff */
[----:B0-----:R-:W-:Y:S02]  /*5ba0*/  PRMT R30, RZ, 0x5410, RZ ;  /* 0x00005410ff1e7816 */ /* 0x001fe400000000ff */
[----:B------:R-:W-:Y:S02]  /*5bb0*/  LOP3.LUT P3, RZ, R7, 0x200, RZ, 0xc0, !PT ;  /* 0x0000020007ff7812 */ /* 0x000fe4000786c0ff */
[----:B-1----:R-:W-:Y:S02]  /*5bc0*/  PRMT R46, RZ, 0x5410, RZ ;  /* 0x00005410ff2e7816 */ /* 0x002fe400000000ff */
[----:B------:R-:W-:-:S02]  /*5bd0*/  @!P0 PRMT R30, R92, 0x7610, R30 ;  /* 0x000076105c1e8816 */ /* 0x000fc4000000001e */
[----:B------:R-:W-:Y:S01]  /*5be0*/  @!P6 PRMT R46, R46, 0x5410, R36 ;  /* 0x000054102e2ee816 */ /* 0x000fe20000000024 */
[----:B------:R0:W-:Y:S01]  /*5bf0*/  STL [R1+0x20], R62 ;  /* 0x0000203e01007387 */ /* 0x0001e20000100800 */
[----:B------:R-:W-:Y:S02]  /*5c00*/  @!P0 PRMT R30, R30, 0x7610, R92 ;  /* 0x000076101e1e8816 */ /* 0x000fe4000000005c */
[----:B------:R-:W-:Y:S01]  /*5c10*/  @!P6 PRMT R46, R36, 0x7632, R46 ;  /* 0x00007632242ee816 */ /* 0x000fe2000000002e */
[----:B------:R1:W-:Y:S01]  /*5c20*/  STL [R1+0xbc], R36 ;  /* 0x0000bc2401007387 */ /* 0x0003e20000100800 */
[----:B------:R-:W-:Y:S02]  /*5c30*/  LOP3.LUT P0, RZ, R7, 0x8, RZ, 0xc0, !PT ;  /* 0x0000000807ff7812 */ /* 0x000fe4000780c0ff */
[----:B0-----:R-:W-:Y:S02]  /*5c40*/  PRMT R62, RZ, 0x5410, RZ ;  /* 0x00005410ff3e7816 */ /* 0x001fe400000000ff */
[----:B-1----:R-:W-:-:S02]  /*5c50*/  PRMT R36, RZ, 0x5410, RZ ;  /* 0x00005410ff247816 */ /* 0x002fc400000000ff */
[----:B------:R-:W-:Y:S02]  /*5c60*/  LOP3.LUT P6, RZ, R7, 0x40, RZ, 0xc0, !PT ;  /* 0x0000004007ff7812 */ /* 0x000fe400078cc0ff */
[----:B------:R-:W-:Y:S02]  /*5c70*/  @!P2 PRMT R62, R9, 0x7610, R62 ;  /* 0x00007610093ea816 */ /* 0x000fe4000000003e */
[----:B------:R-:W-:Y:S01]  /*5c80*/  @!P3 PRMT R36, R94, 0x7610, R36 ;  /* 0x000076105e24b816 */ /* 0x000fe20000000024 */
[----:B------:R0:W-:Y:S01]  /*5c90*/  STL [R1+0xd4], R9 ;  /* 0x0000d40901007387 */ /* 0x0001e20000100800 */
[----:B------:R-:W-:Y:S02]  /*5ca0*/  @!P2 PRMT R62, R62, 0x7610, R9 ;  /* 0x000076103e3ea816 */ /* 0x000fe40000000009 */
[C---:B------:R-:W-:Y:S02]  /*5cb0*/  LOP3.LUT P1, RZ, R7.reuse, 0x1000, RZ, 0xc0, !PT ;  /* 0x0000100007ff7812 */ /* 0x040fe4000782c0ff */
[----:B------:R-:W-:-:S02]  /*5cc0*/  LOP3.LUT P5, RZ, R7, 0x800, RZ, 0xc0, !PT ;  /* 0x0000080007ff7812 */ /* 0x000fc400078ac0ff */
[C---:B------:R-:W-:Y:S02]  /*5cd0*/  LOP3.LUT P4, RZ, R7.reuse, 0x100, RZ, 0xc0, !PT ;  /* 0x0000010007ff7812 */ /* 0x040fe4000788c0ff */
[----:B------:R-:W-:Y:S02]  /*5ce0*/  @!P3 PRMT R36, R36, 0x7610, R94 ;  /* 0x000076102424b816 */ /* 0x000fe4000000005e */
[----:B0-----:R-:W-:Y:S02]  /*5cf0*/  PRMT R9, RZ, 0x5410, RZ ;  /* 0x00005410ff097816 */ /* 0x001fe400000000ff */
[----:B------:R-:W-:Y:S02]  /*5d00*/  LOP3.LUT P3, RZ, R7, 0x4, RZ, 0xc0, !PT ;  /* 0x0000000407ff7812 */ /* 0x000fe4000786c0ff */
[----:B------:R-:W-:Y:S02]  /*5d10*/  ISETP.NE.AND P2, PT, R51, RZ, PT ;  /* 0x000000ff3300720c */ /* 0x000fe40003f45270 */
[----:B------:R-:W-:-:S02]  /*5d20*/  PRMT R51, RZ, 0x5410, RZ ;  /* 0x00005410ff337816 */ /* 0x000fc400000000ff */
[----:B------:R-:W-:Y:S01]  /*5d30*/  @!P0 PRMT R9, R9, 0x5410, R13 ;  /* 0x0000541009098816 */ /* 0x000fe2000000000d */
[----:B------:R0:W-:Y:S01]  /*5d40*/  STL [R1+0xb0], R48 ;  /* 0x0000b03001007387 */ /* 0x0001e20000100800 */
[----:B------:R-:W-:Y:S02]  /*5d50*/  @!P6 PRMT R51, R122, 0x7610, R51 ;  /* 0x000076107a33e816 */ /* 0x000fe40000000033 */
[----:B------:R-:W-:Y:S01]  /*5d60*/  @!P0 PRMT R9, R13, 0x7632, R9 ;  /* 0x000076320d098816 */ /* 0x000fe20000000009 */
[----:B------:R1:W-:Y:S01]  /*5d70*/  STL [R1+0xb4], R40 ;  /* 0x0000b42801007387 */ /* 0x0003e20000100800 */
[----:B------:R-:W-:Y:S02]  /*5d80*/  PRMT R61, RZ, 0x5410, RZ ;  /* 0x00005410ff3d7816 */ /* 0x000fe400000000ff */
[----:B------:R-:W-:Y:S02]  /*5d90*/  ISETP.NE.AND P0, PT, R41, RZ, PT ;  /* 0x000000ff2900720c */ /* 0x000fe40003f05270 */
[----:B------:R-:W-:-:S02]  /*5da0*/  PRMT R41, RZ, 0x5410, RZ ;  /* 0x00005410ff297816 */ /* 0x000fc400000000ff */
[----:B0-----:R-:W-:Y:S02]  /*5db0*/  PRMT R48, RZ, 0x5410, RZ ;  /* 0x00005410ff307816 */ /* 0x001fe400000000ff */
[----:B-1----:R-:W-:Y:S02]  /*5dc0*/  PRMT R40, RZ, 0x5410, RZ ;  /* 0x00005410ff287816 */ /* 0x002fe400000000ff */
[----:B------:R-:W-:Y:S01]  /*5dd0*/  @!P6 PRMT R51, R51, 0x7610, R122 ;  /* 0x000076103333e816 */ /* 0x000fe2000000007a */
[----:B------:R0:W-:Y:S01]  /*5de0*/  STL [R1+0x44], R6 ;  /* 0x0000440601007387 */ /* 0x0001e20000100800 */
[----:B------:R-:W-:Y:S02]  /*5df0*/  @!P1 PRMT R48, R88, 0x7610, R48 ;  /* 0x0000761058309816 */ /* 0x000fe40000000030 */
[----:B------:R-:W-:Y:S02]  /*5e00*/  @!P5 PRMT R40, R90, 0x7610, R40 ;  /* 0x000076105a28d816 */ /* 0x000fe40000000028 */
[----:B------:R-:W-:-:S02]  /*5e10*/  @!P4 PRMT R61, R61, 0x5410, R124 ;  /* 0x000054103d3dc816 */ /* 0x000fc4000000007c */
[----:B------:R-:W-:Y:S01]  /*5e20*/  ISETP.NE.AND P6, PT, R3, RZ, PT ;  /* 0x000000ff0300720c */ /* 0x000fe20003fc5270 */
[--C-:B------:R-:W-:Y:S01]  /*5e30*/  HADD2.F32 R3, -RZ, R65.reuse.H0_H0 ;  /* 0x20000041ff037230 */ /* 0x100fe20000004100 */
[----:B---3--:R-:W-:Y:S01]  /*5e40*/  @!P3 PRMT R41, R15, 0x7610, R41 ;  /* 0x000076100f29b816 */ /* 0x008fe20000000029 */
[----:B0-----:R-:W-:Y:S01]  /*5e50*/  HADD2.F32 R6, -RZ, R65.H1_H1 ;  /* 0x30000041ff067230 */ /* 0x001fe20000004100 */
[----:B------:R-:W-:Y:S01]  /*5e60*/  @!P1 PRMT R48, R48, 0x7610, R88 ;  /* 0x0000761030309816 */ /* 0x000fe20000000058 */
[----:B------:R0:W-:Y:S01]  /*5e70*/  STL [R1+0x34], R8 ;  /* 0x0000340801007387 */ /* 0x0001e20000100800 */
[----:B------:R-:W-:Y:S02]  /*5e80*/  @!P5 PRMT R40, R40, 0x7610, R90 ;  /* 0x000076102828d816 */ /* 0x000fe4000000005a */
[----:B------:R-:W-:Y:S01]  /*5e90*/  @!P4 PRMT R61, R124, 0x7632, R61 ;  /* 0x000076327c3dc816 */ /* 0x000fe2000000003d */
[----:B------:R1:W-:Y:S01]  /*5ea0*/  STL [R1+0xe8], R15 ;  /* 0x0000e80f01007387 */ /* 0x0003e20000100800 */
[----:B------:R-:W-:-:S02]  /*5eb0*/  LOP3.LUT P1, RZ, R7, 0x20, RZ, 0xc0, !PT ;  /* 0x0000002007ff7812 */ /* 0x000fc4000782c0ff */
[C---:B------:R-:W-:Y:S02]  /*5ec0*/  LOP3.LUT P5, RZ, R7.reuse, 0x10, RZ, 0xc0, !PT ;  /* 0x0000001007ff7812 */ /* 0x040fe400078ac0ff */
[----:B------:R-:W-:Y:S01]  /*5ed0*/  LOP3.LUT P4, RZ, R7, 0x2, RZ, 0xc0, !PT ;  /* 0x0000000207ff7812 */ /* 0x000fe2000788c0ff */
[--C-:B------:R-:W-:Y:S01]  /*5ee0*/  HADD2.F32 R7, -RZ, R67.reuse.H1_H1 ;  /* 0x30000043ff077230 */ /* 0x100fe20000004100 */
[----:B------:R-:W-:Y:S01]  /*5ef0*/  @!P3 PRMT R41, R41, 0x7610, R15 ;  /* 0x000076102929b816 */ /* 0x000fe2000000000f */
[----:B0-----:R-:W-:Y:S02]  /*5f00*/  HADD2.F32 R8, -RZ, R67.H0_H0 ;  /* 0x20000043ff087230 */ /* 0x001fe40000004100 */
[----:B-1----:R-:W-:Y:S01]  /*5f10*/  FMUL.FTZ R15, R3, R3 ;  /* 0x00000003030f7220 */ /* 0x002fe20000410000 */
[----:B------:R-:W-:-:S03]  /*5f20*/  FADD.FTZ R3, R6, R3 ;  /* 0x0000000306037221 */ /* 0x000fc60000010000 */
[----:B------:R-:W-:Y:S01]  /*5f30*/  FFMA.FTZ R15, R6, R6, R15 ;  /* 0x00000006060f7223 */ /* 0x000fe2000001000f */
[----:B------:R-:W-:Y:S01]  /*5f40*/  FADD.FTZ R6, R7, R8 ;  /* 0x0000000807067221 */ /* 0x000fe20000010000 */
[----:B------:R-:W-:-:S04]  /*5f50*/  FADD.FTZ R3, RZ, R3 ;  /* 0x00000003ff037221 */ /* 0x000fc80000010000 */
[----:B------:R-:W-:Y:S01]  /*5f60*/  FADD.FTZ R3, R3, R6 ;  /* 0x0000000603037221 */ /* 0x000fe20000010000 */
[--C-:B------:R-:W-:Y:S02]  /*5f70*/  HADD2.F32 R6, -RZ, R69.reuse.H0_H0 ;  /* 0x20000045ff067230 */ /* 0x100fe40000004100 */
[----:B------:R-:W-:Y:S01]  /*5f80*/  HADD2.F32 R69, -RZ, R69.H1_H1 ;  /* 0x30000045ff457230 */ /* 0x000fe20000004100 */
[----:B------:R0:W-:Y:S02]  /*5f90*/  STL [R1+0x4c], R64 ;  /* 0x00004c4001007387 */ /* 0x0001e40000100800 */
[----:B0-----:R-:W-:Y:S02]  /*5fa0*/  FMUL.FTZ R64, R6, R6 ;  /* 0x0000000606407220 */ /* 0x001fe40000410000 */
[----:B------:R-:W-:-:S04]  /*5fb0*/  FADD.FTZ R6, R69, R6 ;  /* 0x0000000645067221 */ /* 0x000fc80000010000 */
[----:B------:R-:W-:Y:S01]  /*5fc0*/  FADD.FTZ R3, R3, R6 ;  /* 0x0000000603037221 */ /* 0x000fe20000010000 */
[--C-:B------:R-:W-:Y:S02]  /*5fd0*/  HADD2.F32 R6, -RZ, R71.reuse.H0_H0 ;  /* 0x20000047ff067230 */ /* 0x100fe40000004100 */
[----:B------:R-:W-:Y:S02]  /*5fe0*/  HADD2.F32 R71, -RZ, R71.H1_H1 ;  /* 0x30000047ff477230 */ /* 0x000fe40000004100 */
[----:B------:R-:W-:Y:S01]  /*5ff0*/  FFMA.FTZ R69, R69, R69, R64 ;  /* 0x0000004545457223 */ /* 0x000fe20000010040 */
[----:B------:R-:W-:Y:S01]  /*6000*/  FMUL.FTZ R8, R8, R8 ;  /* 0x0000000808087220 */ /* 0x000fe20000410000 */
[----:B------:R-:W-:Y:S01]  /*6010*/  FMUL.FTZ R64, R6, R6 ;  /* 0x0000000606407220 */ /* 0x000fe20000410000 */
[----:B------:R-:W-:Y:S01]  /*6020*/  FADD.FTZ R6, R71, R6 ;  /* 0x0000000647067221 */ /* 0x000fe20000010000 */
[----:B------:R-:W-:Y:S01]  /*6030*/  PRMT R63, RZ, 0x5410, RZ ;  /* 0x00005410ff3f7816 */ /* 0x000fe200000000ff */
[----:B------:R-:W-:Y:S01]  /*6040*/  FFMA.FTZ R8, R7, R7, R8 ;  /* 0x0000000707087223 */ /* 0x000fe20000010008 */
[----:B------:R-:W-:Y:S01]  /*6050*/  FADD.FTZ R15, RZ, R15 ;  /* 0x0000000fff0f7221 */ /* 0x000fe20000010000 */
[----:B------:R-:W-:Y:S01]  /*6060*/  FADD.FTZ R3, R3, R6 ;  /* 0x0000000603037221 */ /* 0x000fe20000010000 */
[--C-:B------:R-:W-:Y:S01]  /*6070*/  HADD2.F32 R6, -RZ, R73.reuse.H0_H0 ;  /* 0x20000049ff067230 */ /* 0x100fe20000004100 */
[----:B------:R-:W-:Y:S01]  /*6080*/  @!P1 PRMT R63, R11, 0x7610, R63 ;  /* 0x000076100b3f9816 */ /* 0x000fe2000000003f */
[----:B------:R-:W-:-:S02]  /*6090*/  HADD2.F32 R73, -RZ, R73.H1_H1 ;  /* 0x30000049ff497230 */ /* 0x000fc40000004100 */
[----:B------:R-:W-:Y:S01]  /*60a0*/  FADD.FTZ R8, R15, R8 ;  /* 0x000000080f087221 */ /* 0x000fe20000010000 */
[----:B------:R-:W-:Y:S01]  /*60b0*/  FFMA.FTZ R71, R71, R71, R64 ;  /* 0x0000004747477223 */ /* 0x000fe20000010040 */
[----:B------:R-:W-:Y:S01]  /*60c0*/  FMUL.FTZ R64, R6, R6 ;  /* 0x0000000606407220 */ /* 0x000fe20000410000 */
[----:B------:R-:W-:Y:S01]  /*60d0*/  @!P1 PRMT R63, R63, 0x7610, R11 ;  /* 0x000076103f3f9816 */ /* 0x000fe2000000000b */
[----:B------:R0:W-:Y:S01]  /*60e0*/  STL [R1+0xdc], R11 ;  /* 0x0000dc0b01007387 */ /* 0x0001e20000100800 */
[----:B------:R-:W-:Y:S01]  /*60f0*/  ISETP.NE.AND P3, PT, R39, RZ, PT ;  /* 0x000000ff2700720c */ /* 0x000fe20003f65270 */
[----:B------:R-:W-:Y:S01]  /*6100*/  FADD.FTZ R6, R73, R6 ;  /* 0x0000000649067221 */ /* 0x000fe20000010000 */
[----:B------:R-:W-:Y:S01]  /*6110*/  PRMT R39, RZ, 0x7610, R39 ;  /* 0x00007610ff277816 */ /* 0x000fe20000000027 */
[----:B------:R-:W-:Y:S01]  /*6120*/  FADD.FTZ R8, R8, R69 ;  /* 0x0000004508087221 */ /* 0x000fe20000010000 */
[--C-:B------:R-:W-:Y:S02]  /*6130*/  HADD2.F32 R15, -RZ, R75.reuse.H0_H0 ;  /* 0x2000004bff0f7230 */ /* 0x100fe40000004100 */
[----:B------:R-:W-:Y:S01]  /*6140*/  FADD.FTZ R3, R3, R6 ;  /* 0x0000000603037221 */ /* 0x000fe20000010000 */
[----:B0-----:R-:W-:Y:S01]  /*6150*/  PRMT R11, RZ, 0x7610, R11 ;  /* 0x00007610ff0b7816 */ /* 0x001fe2000000000b */
[----:B------:R0:W-:Y:S01]  /*6160*/  STL [R1+0xec], R17 ;  /* 0x0000ec1101007387 */ /* 0x0001e20000100800 */
[C---:B------:R-:W-:Y:S01]  /*6170*/  @!P4 PRMT R39, R17.reuse, 0x7632, R39 ;  /* 0x000076321127c816 */ /* 0x040fe20000000027 */
[----:B------:R-:W-:Y:S01]  /*6180*/  FADD.FTZ R8, R8, R71 ;  /* 0x0000004708087221 */ /* 0x000fe20000010000 */
[----:B------:R-:W-:Y:S01]  /*6190*/  @!P4 PRMT R11, R17, 0x7610, R11 ;  /* 0x00007610110bc816 */ /* 0x000fe2000000000b */
[----:B------:R-:W-:Y:S01]  /*61a0*/  FFMA.FTZ R7, R73, R73, R64 ;  /* 0x0000004949077223 */ /* 0x000fe20000010040 */
[----:B------:R-:W-:-:S02]  /*61b0*/  HADD2.F32 R6, -RZ, R75.H1_H1 ;  /* 0x3000004bff067230 */ /* 0x000fc40000004100 */
[----:B0-----:R-:W-:Y:S01]  /*61c0*/  FMUL.FTZ R17, R15, R15 ;  /* 0x0000000f0f117220 */ /* 0x001fe20000410000 */
[----:B------:R-:W-:Y:S02]  /*61d0*/  FADD.FTZ R7, R8, R7 ;  /* 0x0000000708077221 */ /* 0x000fe40000010000 */
[C---:B------:R-:W-:Y:S01]  /*61e0*/  FADD.FTZ R8, R6.reuse, R15 ;  /* 0x0000000f06087221 */ /* 0x040fe20000010000 */
[----:B------:R-:W-:Y:S01]  /*61f0*/  FFMA.FTZ R64, R6, R6, R17 ;  /* 0x0000000606407223 */ /* 0x000fe20000010011 */
[--C-:B------:R-:W-:Y:S02]  /*6200*/  HADD2.F32 R6, -RZ, R77.reuse.H0_H0 ;  /* 0x2000004dff067230 */ /* 0x100fe40000004100 */
[----:B------:R-:W-:Y:S02]  /*6210*/  HADD2.F32 R77, -RZ, R77.H1_H1 ;  /* 0x3000004dff4d7230 */ /* 0x000fe40000004100 */
[----:B------:R-:W-:Y:S01]  /*6220*/  FADD.FTZ R3, R3, R8 ;  /* 0x0000000803037221 */ /* 0x000fe20000010000 */
[----:B------:R-:W-:Y:S01]  /*6230*/  FADD.FTZ R7, R7, R64 ;  /* 0x0000004007077221 */ /* 0x000fe20000010000 */
[----:B------:R-:W-:-:S02]  /*6240*/  HADD2.F32 R8, -RZ, R79.H0_H0 ;  /* 0x2000004fff087230 */ /* 0x000fc40000004100 */
[----:B------:R-:W-:Y:S01]  /*6250*/  FMUL.FTZ R64, R6, R6 ;  /* 0x0000000606407220 */ /* 0x000fe20000410000 */
[----:B------:R-:W-:Y:S01]  /*6260*/  FADD.FTZ R6, R77, R6 ;  /* 0x000000064d067221 */ /* 0x000fe20000010000 */
[----:B------:R-:W-:Y:S01]  /*6270*/  HADD2.F32 R79, -RZ, R79.H1_H1 ;  /* 0x3000004fff4f7230 */ /* 0x000fe20000004100 */
[----:B------:R0:W-:Y:S02]  /*6280*/  STL [R1+0x98], R66 ;  /* 0x0000984201007387 */ /* 0x0001e40000100800 */
[----:B------:R-:W-:Y:S01]  /*6290*/  FADD.FTZ R6, R3, R6 ;  /* 0x0000000603067221 */ /* 0x000fe20000010000 */
[----:B------:R-:W-:Y:S02]  /*62a0*/  HADD2.F32 R3, -RZ, R81.H0_H0 ;  /* 0x20000051ff037230 */ /* 0x000fe40000004100 */
[----:B------:R-:W-:Y:S01]  /*62b0*/  FADD.FTZ R15, R79, R8 ;  /* 0x000000084f0f7221 */ /* 0x000fe20000010000 */
[----:B------:R-:W-:-:S03]  /*62c0*/  FFMA.FTZ R64, R77, R77, R64 ;  /* 0x0000004d4d407223 */ /* 0x000fc60000010040 */
[----:B------:R-:W-:Y:S01]  /*62d0*/  FADD.FTZ R6, R6, R15 ;  /* 0x0000000f06067221 */ /* 0x000fe20000010000 */
[----:B0-----:R-:W-:Y:S01]  /*62e0*/  FMUL.FTZ R66, R8, R8 ;  /* 0x0000000808427220 */ /* 0x001fe20000410000 */
[----:B------:R-:W-:Y:S02]  /*62f0*/  HADD2.F32 R8, -RZ, R81.H1_H1 ;  /* 0x30000051ff087230 */ /* 0x000fe40000004100 */
[----:B------:R-:W-:Y:S01]  /*6300*/  FADD.FTZ R7, R7, R64 ;  /* 0x0000004007077221 */ /* 0x000fe20000010000 */
[----:B------:R-:W-:Y:S01]  /*6310*/  FMUL.FTZ R15, R3, R3 ;  /* 0x00000003030f7220 */ /* 0x000fe20000410000 */
[----:B------:R-:W-:Y:S01]  /*6320*/  FFMA.FTZ R66, R79, R79, R66 ;  /* 0x0000004f4f427223 */ /* 0x000fe20000010042 */
[----:B------:R-:W-:Y:S02]  /*6330*/  HADD2.F32 R64, -RZ, R23.H1_H1 ;  /* 0x30000017ff407230 */ /* 0x000fe40000004100 */
[C---:B------:R-:W-:Y:S01]  /*6340*/  FADD.FTZ R3, R8.reuse, R3 ;  /* 0x0000000308037221 */ /* 0x040fe20000010000 */
[----:B------:R-:W-:Y:S01]  /*6350*/  FFMA.FTZ R8, R8, R8, R15 ;  /* 0x0000000808087223 */ /* 0x000fe2000001000f */
[----:B------:R-:W-:Y:S01]  /*6360*/  FADD.FTZ R7, R7, R66 ;  /* 0x0000004207077221 */ /* 0x000fe20000010000 */
[----:B------:R-:W-:-:S02]  /*6370*/  HADD2.F32 R15, -RZ, R18.H0_H0 ;  /* 0x20000012ff0f7230 */ /* 0x000fc40000004100 */
[----:B------:R-:W-:Y:S01]  /*6380*/  FMUL.FTZ R66, R64, R64 ;  /* 0x0000004040427220 */ /* 0x000fe20000410000 */
[----:B------:R-:W-:Y:S02]  /*6390*/  HADD2.F32 R18, -RZ, R18.H1_H1 ;  /* 0x30000012ff127230 */ /* 0x000fe40000004100 */
[----:B------:R-:W-:Y:S01]  /*63a0*/  FADD.FTZ R3, R6, R3 ;  /* 0x0000000306037221 */ /* 0x000fe20000010000 */
[C---:B------:R-:W-:Y:S01]  /*63b0*/  FADD.FTZ R64, R15.reuse, R64 ;  /* 0x000000400f407221 */ /* 0x040fe20000010000 */
[----:B------:R-:W-:Y:S01]  /*63c0*/  FFMA.FTZ R66, R15, R15, R66 ;  /* 0x0000000f0f427223 */ /* 0x000fe20000010042 */
[--C-:B------:R-:W-:Y:S02]  /*63d0*/  HADD2.F32 R15, -RZ, R21.reuse.H0_H0 ;  /* 0x20000015ff0f7230 */ /* 0x100fe40000004100 */
[----:B------:R-:W-:Y:S01]  /*63e0*/  FADD.FTZ R7, R7, R8 ;  /* 0x0000000807077221 */ /* 0x000fe20000010000 */
[----:B------:R-:W-:Y:S01]  /*63f0*/  FADD.FTZ R3, R3, R64 ;  /* 0x0000004003037221 */ /* 0x000fe20000010000 */
[----:B------:R-:W-:-:S02]  /*6400*/  HADD2.F32 R8, -RZ, R21.H1_H1 ;  /* 0x30000015ff087230 */ /* 0x000fc40000004100 */
[----:B------:R-:W-:Y:S01]  /*6410*/  FADD.FTZ R6, R18, R15 ;  /* 0x0000000f12067221 */ /* 0x000fe20000010000 */
[----:B------:R-:W-:Y:S02]  /*6420*/  HADD2.F32 R23, -RZ, R23.H0_H0 ;  /* 0x20000017ff177230 */ /* 0x000fe40000004100 */
[----:B------:R-:W-:Y:S01]  /*6430*/  FMUL.FTZ R17, R15, R15 ;  /* 0x0000000f0f117220 */ /* 0x000fe20000410000 */
[----:B------:R-:W-:Y:S01]  /*6440*/  FADD.FTZ R3, R3, R6 ;  /* 0x0000000603037221 */ /* 0x000fe20000010000 */
[----:B------:R-:W-:Y:S01]  /*6450*/  FMUL.FTZ R6, R8, R8 ;  /* 0x0000000808067220 */ /* 0x000fe20000410000 */
[----:B------:R-:W-:Y:S01]  /*6460*/  FADD.FTZ R7, R7, R66 ;  /* 0x0000004207077221 */ /* 0x000fe20000010000 */
[----:B------:R-:W-:Y:S01]  /*6470*/  FFMA.FTZ R18, R18, R18, R17 ;  /* 0x0000001212127223 */ /* 0x000fe20000010011 */
[--C-:B------:R-:W-:Y:S02]  /*6480*/  HADD2.F32 R64, -RZ, R25.reuse.H1_H1 ;  /* 0x30000019ff407230 */ /* 0x100fe40000004100 */
[----:B------:R-:W-:Y:S01]  /*6490*/  FADD.FTZ R8, R23, R8 ;  /* 0x0000000817087221 */ /* 0x000fe20000010000 */
[----:B------:R-:W-:-:S02]  /*64a0*/  HADD2.F32 R25, -RZ, R25.H0_H0 ;  /* 0x20000019ff197230 */ /* 0x000fc40000004100 */
[----:B------:R-:W-:Y:S01]  /*64b0*/  FADD.FTZ R7, R7, R18 ;  /* 0x0000001207077221 */ /* 0x000fe20000010000 */
[----:B------:R-:W-:Y:S01]  /*64c0*/  FFMA.FTZ R6, R23, R23, R6 ;  /* 0x0000001717067223 */ /* 0x000fe20000010006 */
[----:B------:R-:W-:Y:S01]  /*64d0*/  FADD.FTZ R3, R3, R8 ;  /* 0x0000000803037221 */ /* 0x000fe20000010000 */
[----:B------:R-:W-:Y:S01]  /*64e0*/  FMUL.FTZ R8, R64, R64 ;  /* 0x0000004040087220 */ /* 0x000fe20000410000 */
[--C-:B------:R-:W-:Y:S02]  /*64f0*/  HADD2.F32 R18, -RZ, R27.reuse.H1_H1 ;  /* 0x3000001bff127230 */ /* 0x100fe40000004100 */
[----:B------:R-:W-:Y:S01]  /*6500*/  FADD.FTZ R64, R25, R64 ;  /* 0x0000004019407221 */ /* 0x000fe20000010000 */
[----:B------:R-:W-:Y:S02]  /*6510*/  HADD2.F32 R27, -RZ, R27.H0_H0 ;  /* 0x2000001bff1b7230 */ /* 0x000fe40000004100 */
[----:B------:R-:W-:Y:S01]  /*6520*/  FADD.FTZ R6, R7, R6 ;  /* 0x0000000607067221 */ /* 0x000fe20000010000 */
[----:B------:R-:W-:Y:S01]  /*6530*/  FFMA.FTZ R25, R25, R25, R8 ;  /* 0x0000001919197223 */ /* 0x000fe20000010008 */
[----:B------:R-:W-:Y:S01]  /*6540*/  FMUL.FTZ R8, R18, R18 ;  /* 0x0000001212087220 */ /* 0x000fe20000410000 */
[----:B------:R-:W-:-:S02]  /*6550*/  HADD2.F32 R7, -RZ, R28.H1_H1 ;  /* 0x3000001cff077230 */ /* 0x000fc40000004100 */
[----:B------:R-:W-:Y:S01]  /*6560*/  FADD.FTZ R3, R3, R64 ;  /* 0x0000004003037221 */ /* 0x000fe20000010000 */
[C---:B------:R-:W-:Y:S01]  /*6570*/  FADD.FTZ R18, R27.reuse, R18 ;  /* 0x000000121b127221 */ /* 0x040fe20000010000 */
[----:B------:R-:W-:Y:S02]  /*6580*/  HADD2.F32 R28, -RZ, R28.H0_H0 ;  /* 0x2000001cff1c7230 */ /* 0x000fe40000004100 */
[----:B------:R-:W-:Y:S01]  /*6590*/  FFMA.FTZ R27, R27, R27, R8 ;  /* 0x0000001b1b1b7223 */ /* 0x000fe20000010008 */
[----:B------:R-:W-:Y:S01]  /*65a0*/  FMUL.FTZ R15, R7, R7 ;  /* 0x00000007070f7220 */ /* 0x000fe20000410000 */
[----:B------:R-:W-:Y:S01]  /*65b0*/  FADD.FTZ R3, R3, R18 ;  /* 0x0000001203037221 */ /* 0x000fe20000010000 */
[--C-:B------:R-:W-:Y:S02]  /*65c0*/  HADD2.F32 R18, -RZ, R29.reuse.H1_H1 ;  /* 0x3000001dff127230 */ /* 0x100fe40000004100 */
[----:B------:R-:W-:Y:S01]  /*65d0*/  FADD.FTZ R8, R28, R7 ;  /* 0x000000071c087221 */ /* 0x000fe20000010000 */
[----:B------:R-:W-:Y:S01]  /*65e0*/  FADD.FTZ R6, R6, R25 ;  /* 0x0000001906067221 */ /* 0x000fe20000010000 */
[----:B------:R-:W-:-:S02]  /*65f0*/  HADD2.F32 R29, -RZ, R29.H0_H0 ;  /* 0x2000001dff1d7230 */ /* 0x000fc40000004100 */
[----:B------:R-:W-:Y:S01]  /*6600*/  FFMA.FTZ R15, R28, R28, R15 ;  /* 0x0000001c1c0f7223 */ /* 0x000fe2000001000f */
[----:B------:R-:W-:Y:S01]  /*6610*/  FADD.FTZ R3, R3, R8 ;  /* 0x0000000803037221 */ /* 0x000fe20000010000 */
[----:B------:R-:W-:Y:S01]  /*6620*/  FMUL.FTZ R8, R18, R18 ;  /* 0x0000001212087220 */ /* 0x000fe20000410000 */
[--C-:B------:R-:W-:Y:S02]  /*6630*/  HADD2.F32 R28, -RZ, R33.reuse.H0_H0 ;  /* 0x20000021ff1c7230 */ /* 0x100fe40000004100 */
[----:B------:R-:W-:Y:S01]  /*6640*/  FADD.FTZ R6, R6, R27 ;  /* 0x0000001b06067221 */ /* 0x000fe20000010000 */
[----:B------:R-:W-:Y:S01]  /*6650*/  ISETP.NE.AND P4, PT, R37, RZ, PT ;  /* 0x000000ff2500720c */ /* 0x000fe20003f85270 */
[C---:B------:R-:W-:Y:S01]  /*6660*/  FADD.FTZ R18, R29.reuse, R18 ;  /* 0x000000121d127221 */ /* 0x040fe20000010000 */
[----:B------:R-:W-:Y:S01]  /*6670*/  HADD2.F32 R33, -RZ, R33.H1_H1 ;  /* 0x30000021ff217230 */ /* 0x000fe20000004100 */
[----:B------:R-:W-:Y:S01]  /*6680*/  PRMT R37, RZ, 0x5410, RZ ;  /* 0x00005410ff257816 */ /* 0x000fe200000000ff */
[----:B------:R-:W-:Y:S01]  /*6690*/  FFMA.FTZ R29, R29, R29, R8 ;  /* 0x0000001d1d1d7223 */ /* 0x000fe20000010008 */
[----:B------:R-:W-:-:S02]  /*66a0*/  HADD2.F32 R7, -RZ, R34.H1_H1 ;  /* 0x30000022ff077230 */ /* 0x000fc40000004100 */
[----:B------:R-:W-:Y:S01]  /*66b0*/  FADD.FTZ R6, R6, R15 ;  /* 0x0000000f06067221 */ /* 0x000fe20000010000 */
[----:B------:R-:W-:Y:S01]  /*66c0*/  FMUL.FTZ R8, R28, R28 ;  /* 0x0000001c1c087220 */ /* 0x000fe20000410000 */
[----:B------:R-:W-:Y:S01]  /*66d0*/  HADD2.F32 R34, -RZ, R34.H0_H0 ;  /* 0x20000022ff227230 */ /* 0x000fe20000004100 */
[----:B------:R-:W-:Y:S01]  /*66e0*/  @!P3 PRMT R37, R19, 0x7610, R37 ;  /* 0x000076101325b816 */ /* 0x000fe20000000025 */
[C---:B------:R-:W-:Y:S01]  /*66f0*/  FADD.FTZ R28, R33.reuse, R28 ;  /* 0x0000001c211c7221 */ /* 0x040fe20000010000 */
[--C-:B------:R-:W-:Y:S02]  /*6700*/  HADD2.F32 R17, -RZ, R20.reuse.H1_H1 ;  /* 0x30000014ff117230 */ /* 0x100fe40000004100 */
[----:B------:R-:W-:Y:S01]  /*6710*/  FADD.FTZ R6, R6, R29 ;  /* 0x0000001d06067221 */ /* 0x000fe20000010000 */
[----:B------:R-:W-:Y:S01]  /*6720*/  FFMA.FTZ R33, R33, R33, R8 ;  /* 0x0000002121217223 */ /* 0x000fe20000010008 */
[----:B------:R-:W-:Y:S01]  /*6730*/  FMUL.FTZ R15, R7, R7 ;  /* 0x00000007070f7220 */ /* 0x000fe20000410000 */
[----:B------:R-:W-:Y:S01]  /*6740*/  @!P3 PRMT R37, R37, 0x7610, R19 ;  /* 0x000076102525b816 */ /* 0x000fe20000000013 */
[----:B------:R-:W-:Y:S01]  /*6750*/  FADD.FTZ R8, R34, R7 ;  /* 0x0000000722087221 */ /* 0x000fe20000010000 */
[----:B------:R-:W-:Y:S01]  /*6760*/  HADD2.F32 R20, -RZ, R20.H0_H0 ;  /* 0x20000014ff147230 */ /* 0x000fe20000004100 */
[----:B------:R-:W-:Y:S01]  /*6770*/  ISETP.NE.AND P3, PT, R31, RZ, PT ;  /* 0x000000ff1f00720c */ /* 0x000fe20003f65270 */
[----:B------:R-:W-:Y:S01]  /*6780*/  FADD.FTZ R6, R6, R33 ;  /* 0x0000002106067221 */ /* 0x000fe20000010000 */
[----:B------:R-:W-:Y:S01]  /*6790*/  FFMA.FTZ R15, R34, R34, R15 ;  /* 0x00000022220f7223 */ /* 0x000fe2000001000f */
[----:B------:R-:W-:Y:S01]  /*67a0*/  FMUL.FTZ R7, R17, R17 ;  /* 0x0000001111077220 */ /* 0x000fe20000410000 */
[----:B------:R-:W-:-:S02]  /*67b0*/  FADD.FTZ R3, R3, R18 ;  /* 0x0000001203037221 */ /* 0x000fc40000010000 */
[----:B------:R-:W-:Y:S01]  /*67c0*/  FADD.FTZ R6, R6, R15 ;  /* 0x0000000f06067221 */ /* 0x000fe20000010000 */
[----:B------:R-:W-:Y:S01]  /*67d0*/  FFMA.FTZ R7, R20, R20, R7 ;  /* 0x0000001414077223 */ /* 0x000fe20000010007 */
[----:B------:R-:W-:Y:S01]  /*67e0*/  FADD.FTZ R3, R3, R28 ;  /* 0x0000001c03037221 */ /* 0x000fe20000010000 */
[----:B------:R0:W-:Y:S01]  /*67f0*/  STL [R1+0x70], R0 ;  /* 0x0000700001007387 */ /* 0x0001e20000100800 */
[--C-:B------:R-:W-:Y:S02]  /*6800*/  HADD2.F32 R18, -RZ, R35.reuse.H1_H1 ;  /* 0x30000023ff127230 */ /* 0x100fe40000004100 */
[----:B------:R-:W-:Y:S01]  /*6810*/  FADD.FTZ R6, R6, R7 ;  /* 0x0000000706067221 */ /* 0x000fe20000010000 */
[----:B------:R-:W-:Y:S01]  /*6820*/  FADD.FTZ R3, R3, R8 ;  /* 0x0000000803037221 */ /* 0x000fe20000010000 */
[----:B------:R-:W-:Y:S02]  /*6830*/  HADD2.F32 R7, -RZ, R32.H1_H1 ;  /* 0x30000020ff077230 */ /* 0x000fe40000004100 */
[----:B------:R-:W-:Y:S01]  /*6840*/  FADD.FTZ R8, R20, R17 ;  /* 0x0000001114087221 */ /* 0x000fe20000010000 */
[----:B------:R-:W-:-:S02]  /*6850*/  HADD2.F32 R35, -RZ, R35.H0_H0 ;  /* 0x20000023ff237230 */ /* 0x000fc40000004100 */
[----:B0-----:R-:W-:Y:S02]  /*6860*/  IMAD.MOV.U32 R0, RZ, RZ, RZ ;  /* 0x000000ffff007224 */ /* 0x001fe400078e00ff */
[----:B------:R-:W-:Y:S02]  /*6870*/  HADD2.F32 R32, -RZ, R32.H0_H0 ;  /* 0x20000020ff207230 */ /* 0x000fe40000004100 */
[----:B------:R-:W-:Y:S01]  /*6880*/  FMUL.FTZ R20, R18, R18 ;  /* 0x0000001212147220 */ /* 0x000fe20000410000 */
[----:B------:R-:W-:Y:S01]  /*6890*/  FADD.FTZ R3, R3, R8 ;  /* 0x0000000803037221 */ /* 0x000fe20000010000 */
[----:B------:R-:W2:Y:S01]  /*68a0*/  @!P3 LDG.E R0, desc[UR18][R106.64] ;  /* 0x000000126a00b981 */ /* 0x000ea2000c1e1900 */
[----:B------:R-:W-:Y:S01]  /*68b0*/  FADD.FTZ R18, R35, R18 ;  /* 0x0000001223127221 */ /* 0x000fe20000010000 */
[----:B------:R-:W-:Y:S01]  /*68c0*/  FMUL.FTZ R15, R7, R7 ;  /* 0x00000007070f7220 */ /* 0x000fe20000410000 */
[----:B------:R-:W-:Y:S01]  /*68d0*/  FADD.FTZ R8, R32, R7 ;  /* 0x0000000720087221 */ /* 0x000fe20000010000 */
[----:B------:R-:W-:Y:S01]  /*68e0*/  FFMA.FTZ R35, R35, R35, R20 ;  /* 0x0000002323237223 */ /* 0x000fe20000010014 */
[--C-:B------:R-:W-:Y:S01]  /*68f0*/  HADD2.F32 R7, -RZ, R22.reuse.H0_H0 ;  /* 0x20000016ff077230 */ /* 0x100fe20000004100 */
[----:B------:R0:W-:Y:S01]  /*6900*/  STL [R1+0xf0], R19 ;  /* 0x0000f01301007387 */ /* 0x0001e20000100800 */
[----:B------:R-:W-:Y:S01]  /*6910*/  FADD.FTZ R3, R3, R18 ;  /* 0x0000001203037221 */ /* 0x000fe20000010000 */
[----:B------:R-:W-:Y:S01]  /*6920*/  FADD.FTZ R6, R6, R35 ;  /* 0x0000002306067221 */ /* 0x000fe20000010000 */
[----:B------:R-:W-:-:S02]  /*6930*/  HADD2.F32 R22, -RZ, R22.H1_H1 ;  /* 0x30000016ff167230 */ /* 0x000fc40000004100 */
[----:B------:R-:W-:Y:S01]  /*6940*/  FFMA.FTZ R15, R32, R32, R15 ;  /* 0x00000020200f7223 */ /* 0x000fe2000001000f */
[----:B------:R-:W-:Y:S01]  /*6950*/  ISETP.NE.AND P1, PT, R47, RZ, PT ;  /* 0x000000ff2f00720c */ /* 0x000fe20003f25270 */
[----:B------:R-:W-:Y:S01]  /*6960*/  FMUL.FTZ R17, R7, R7 ;  /* 0x0000000707117220 */ /* 0x000fe20000410000 */
[----:B------:R1:W-:Y:S01]  /*6970*/  STL [R1+0x3c], R2 ;  /* 0x00003c0201007387 */ /* 0x0003e20000100800 */
[----:B------:R-:W-:Y:S01]  /*6980*/  PRMT R47, RZ, 0x5410, RZ ;  /* 0x00005410ff2f7816 */ /* 0x000fe200000000ff */
[--C-:B0-----:R-:W-:Y:S02]  /*6990*/  HADD2.F32 R19, -RZ, R14.reuse.H1_H1 ;  /* 0x3000000eff137230 */ /* 0x101fe40000004100 */
[----:B------:R-:W-:Y:S01]  /*69a0*/  FADD.FTZ R3, R3, R8 ;  /* 0x0000000803037221 */ /* 0x000fe20000010000 */
[----:B------:R-:W-:Y:S01]  /*69b0*/  FADD.FTZ R6, R6, R15 ;  /* 0x0000000f06067221 */ /* 0x000fe20000010000 */
[----:B------:R-:W-:Y:S01]  /*69c0*/  FADD.FTZ R8, R22, R7 ;  /* 0x0000000716087221 */ /* 0x000fe20000010000 */
[----:B------:R-:W-:-:S02]  /*69d0*/  HADD2.F32 R14, -RZ, R14.H0_H0 ;  /* 0x2000000eff0e7230 */ /* 0x000fc40000004100 */
[----:B------:R-:W-:Y:S01]  /*69e0*/  FFMA.FTZ R17, R22, R22, R17 ;  /* 0x0000001616117223 */ /* 0x000fe20000010011 */
[----:B-1----:R-:W-:Y:S01]  /*69f0*/  MOV R2, RZ ;  /* 0x000000ff00027202 */ /* 0x002fe20000000f00 */
[--C-:B------:R-:W-:Y:S01]  /*6a00*/  HADD2.F32 R15, -RZ, R42.reuse.H1_H1 ;  /* 0x3000002aff0f7230 */ /* 0x100fe20000004100 */
[----:B------:R-:W-:Y:S01]  /*6a10*/  @!P5 PRMT R47, R120, 0x7610, R47 ;  /* 0x00007610782fd816 */ /* 0x000fe2000000002f */
[----:B------:R-:W-:Y:S01]  /*6a20*/  FMUL.FTZ R7, R19, R19 ;  /* 0x0000001313077220 */ /* 0x000fe20000410000 */
[----:B------:R-:W-:Y:S01]  /*6a30*/  FADD.FTZ R6, R6, R17 ;  /* 0x0000001106067221 */ /* 0x000fe20000010000 */
[----:B------:R-:W-:Y:S01]  /*6a40*/  HADD2.F32 R42, -RZ, R42.H0_H0 ;  /* 0x2000002aff2a7230 */ /* 0x000fe20000004100 */
[----:B------:R-:W3:Y:S01]  /*6a50*/  @!P4 LDG.E R2, desc[UR18][R108.64] ;  /* 0x000000126c02c981 */ /* 0x000ee2000c1e1900 */
[----:B------:R-:W-:Y:S01]  /*6a60*/  @!P5 PRMT R47, R47, 0x7610, R120 ;  /* 0x000076102f2fd816 */ /* 0x000fe20000000078 */
[----:B------:R-:W-:Y:S01]  /*6a70*/  FFMA.FTZ R7, R14, R14, R7 ;  /* 0x0000000e0e077223 */ /* 0x000fe20000010007 */
[----:B------:R-:W-:Y:S01]  /*6a80*/  FMUL.FTZ R17, R15, R15 ;  /* 0x0000000f0f117220 */ /* 0x000fe20000410000 */
[----:B------:R-:W-:-:S02]  /*6a90*/  ISETP.NE.AND P5, PT, R45, RZ, PT ;  /* 0x000000ff2d00720c */ /* 0x000fc40003fa5270 */
[----:B------:R-:W-:Y:S01]  /*6aa0*/  FADD.FTZ R6, R6, R7 ;  /* 0x0000000706067221 */ /* 0x000fe20000010000 */
[----:B------:R-:W-:Y:S01]  /*6ab0*/  FFMA.FTZ R17, R42, R42, R17 ;  /* 0x0000002a2a117223 */ /* 0x000fe20000010011 */
[----:B------:R0:W-:Y:S03]  /*6ac0*/  STL [R1+0x7c], R4 ;  /* 0x00007c0401007387 */ /* 0x0001e60000100800 */
[----:B------:R-:W-:Y:S01]  /*6ad0*/  FADD.FTZ R17, R6, R17 ;  /* 0x0000001106117221 */ /* 0x000fe20000010000 */
[----:B------:R-:W-:Y:S02]  /*6ae0*/  HFMA2 R6, -RZ, RZ, 0, 0 ;  /* 0x00000000ff067431 */ /* 0x000fe400000001ff */
[----:B0-----:R-:W-:-:S04]  /*6af0*/  IMAD.MOV.U32 R4, RZ, RZ, RZ ;  /* 0x000000ffff047224 */ /* 0x001fc800078e00ff */
[----:B------:R-:W5:Y:S04]  /*6b00*/  @!P6 LDG.E R6, desc[UR18][R112.64] ;  /* 0x000000127006e981 */ /* 0x000f68000c1e1900 */
[----:B------:R-:W5:Y:S01]  /*6b10*/  @!P5 LDG.E R4, desc[UR18][R110.64] ;  /* 0x000000126e04d981 */ /* 0x000f62000c1e1900 */
[----:B------:R-:W-:Y:S01]  /*6b20*/  FADD.FTZ R3, R3, R8 ;  /* 0x0000000803037221 */ /* 0x000fe20000010000 */
[----:B------:R-:W-:Y:S01]  /*6b30*/  FADD.FTZ R8, R14, R19 ;  /* 0x000000130e087221 */ /* 0x000fe20000010000 */
[----:B------:R-:W-:Y:S02]  /*6b40*/  HADD2.F32 R14, -RZ, R43.H1_H1 ;  /* 0x3000002bff0e7230 */ /* 0x000fe40000004100 */
[--C-:B------:R-:W-:Y:S02]  /*6b50*/  HADD2.F32 R7, -RZ, R26.reuse.H1_H1 ;  /* 0x3000001aff077230 */ /* 0x100fe40000004100 */
[----:B------:R-:W-:Y:S01]  /*6b60*/  FADD.FTZ R3, R3, R8 ;  /* 0x0000000803037221 */ /* 0x000fe20000010000 */
[----:B------:R-:W-:Y:S01]  /*6b70*/  FADD.FTZ R8, R42, R15 ;  /* 0x0000000f2a087221 */ /* 0x000fe20000010000 */
[----:B------:R-:W-:Y:S01]  /*6b80*/  FMUL.FTZ R18, R14, R14 ;  /* 0x0000000e0e127220 */ /* 0x000fe20000410000 */
[----:B------:R-:W-:-:S02]  /*6b90*/  HADD2.F32 R26, -RZ, R26.H0_H0 ;  /* 0x2000001aff1a7230 */ /* 0x000fc40000004100 */
[----:B------:R-:W-:Y:S01]  /*6ba0*/  FADD.FTZ R14, R7, R14 ;  /* 0x0000000e070e7221 */ /* 0x000fe20000010000 */
[----:B------:R-:W-:Y:S01]  /*6bb0*/  FADD.FTZ R3, R3, R8 ;  /* 0x0000000803037221 */ /* 0x000fe20000010000 */
[----:B------:R-:W-:Y:S01]  /*6bc0*/  FFMA.FTZ R18, R7, R7, R18 ;  /* 0x0000000707127223 */ /* 0x000fe20000010012 */
[----:B------:R-:W-:Y:S02]  /*6bd0*/  HADD2.F32 R43, -RZ, R43.H0_H0 ;  /* 0x2000002bff2b7230 */ /* 0x000fe40000004100 */
[----:B------:R-:W-:Y:S01]  /*6be0*/  FMUL.FTZ R8, R26, R26 ;  /* 0x0000001a1a087220 */ /* 0x000fe20000410000 */
[--C-:B------:R-:W-:Y:S02]  /*6bf0*/  HADD2.F32 R7, -RZ, R38.reuse.H1_H1 ;  /* 0x30000026ff077230 */ /* 0x100fe40000004100 */
[----:B------:R-:W-:Y:S02]  /*6c00*/  HADD2.F32 R38, -RZ, R38.H0_H0 ;  /* 0x20000026ff267230 */ /* 0x000fe40000004100 */
[----:B------:R-:W-:Y:S01]  /*6c10*/  FADD.FTZ R3, R3, R14 ;  /* 0x0000000e03037221 */ /* 0x000fe20000010000 */
[----:B------:R-:W-:Y:S01]  /*6c20*/  FADD.FTZ R17, R17, R18 ;  /* 0x0000001211117221 */ /* 0x000fe20000010000 */
[C---:B------:R-:W-:Y:S01]  /*6c30*/  FADD.FTZ R26, R43.reuse, R26 ;  /* 0x0000001a2b1a7221 */ /* 0x040fe20000010000 */
[----:B------:R-:W-:Y:S01]  /*6c40*/  FFMA.FTZ R8, R43, R43, R8 ;  /* 0x0000002b2b087223 */ /* 0x000fe20000010008 */
[----:B------:R-:W-:Y:S01]  /*6c50*/  FMUL.FTZ R15, R7, R7 ;  /* 0x00000007070f7220 */ /* 0x000fe20000410000 */
[----:B------:R-:W-:Y:S01]  /*6c60*/  FADD.FTZ R14, R38, R7 ;  /* 0x00000007260e7221 */ /* 0x000fe20000010000 */
[----:B------:R-:W-:-:S02]  /*6c70*/  HADD2.F32 R7, -RZ, R44.H1_H1 ;  /* 0x3000002cff077230 */ /* 0x000fc40000004100 */
[----:B------:R-:W-:Y:S01]  /*6c80*/  FADD.FTZ R3, R3, R26 ;  /* 0x0000001a03037221 */ /* 0x000fe20000010000 */
[----:B------:R-:W-:Y:S01]  /*6c90*/  FADD.FTZ R8, R17, R8 ;  /* 0x0000000811087221 */ /* 0x000fe20000010000 */
[----:B------:R-:W-:Y:S01]  /*6ca0*/  FFMA.FTZ R15, R38, R38, R15 ;  /* 0x00000026260f7223 */ /* 0x000fe2000001000f */
[----:B------:R-:W-:Y:S02]  /*6cb0*/  HADD2.F32 R44, -RZ, R44.H0_H0 ;  /* 0x2000002cff2c7230 */ /* 0x000fe40000004100 */
[----:B------:R-:W-:Y:S01]  /*6cc0*/  FADD.FTZ R3, R3, R14 ;  /* 0x0000000e03037221 */ /* 0x000fe20000010000 */
[--C-:B------:R-:W-:Y:S02]  /*6cd0*/  HADD2.F32 R18, -RZ, R49.reuse.H0_H0 ;  /* 0x20000031ff127230 */ /* 0x100fe40000004100 */
[----:B------:R-:W-:Y:S01]  /*6ce0*/  FADD.FTZ R8, R8, R15 ;  /* 0x0000000f08087221 */ /* 0x000fe20000010000 */
[----:B------:R-:W-:Y:S01]  /*6cf0*/  FMUL.FTZ R15, R7, R7 ;  /* 0x00000007070f7220 */ /* 0x000fe20000410000 */
[----:B------:R-:W-:Y:S01]  /*6d00*/  FADD.FTZ R14, R44, R7 ;  /* 0x000000072c0e7221 */ /* 0x000fe20000010000 */
[----:B------:R-:W-:-:S02]  /*6d10*/  HADD2.F32 R49, -RZ, R49.H1_H1 ;  /* 0x30000031ff317230 */ /* 0x000fc40000004100 */
[----:B------:R-:W-:Y:S01]  /*6d20*/  FFMA.FTZ R15, R44, R44, R15 ;  /* 0x0000002c2c0f7223 */ /* 0x000fe2000001000f */
[----:B------:R-:W-:Y:S01]  /*6d30*/  FADD.FTZ R3, R3, R14 ;  /* 0x0000000e03037221 */ /* 0x000fe20000010000 */
[--C-:B------:R-:W-:Y:S02]  /*6d40*/  HADD2.F32 R7, -RZ, R24.reuse.H1_H1 ;  /* 0x30000018ff077230 */ /* 0x100fe40000004100 */
[----:B------:R-:W-:Y:S01]  /*6d50*/  FMUL.FTZ R14, R18, R18 ;  /* 0x00000012120e7220 */ /* 0x000fe20000410000 */
[C---:B------:R-:W-:Y:S01]  /*6d60*/  FADD.FTZ R18, R49.reuse, R18 ;  /* 0x0000001231127221 */ /* 0x040fe20000010000 */
[----:B------:R-:W-:Y:S01]  /*6d70*/  FADD.FTZ R8, R8, R15 ;  /* 0x0000000f08087221 */ /* 0x000fe20000010000 */
[----:B------:R-:W-:Y:S02]  /*6d80*/  HADD2.F32 R24, -RZ, R24.H0_H0 ;  /* 0x20000018ff187230 */ /* 0x000fe40000004100 */
[----:B------:R-:W-:Y:S01]  /*6d90*/  FFMA.FTZ R49, R49, R49, R14 ;  /* 0x0000003131317223 */ /* 0x000fe2000001000e */
[----:B------:R-:W-:Y:S01]  /*6da0*/  FMUL.FTZ R15, R7, R7 ;  /* 0x00000007070f7220 */ /* 0x000fe20000410000 */
[----:B------:R-:W-:-:S02]  /*6db0*/  HADD2.F32 R17, -RZ, R16.H1_H1 ;  /* 0x30000010ff117230 */ /* 0x000fc40000004100 */
[----:B------:R-:W-:Y:S01]  /*6dc0*/  FADD.FTZ R8, R8, R49 ;  /* 0x0000003108087221 */ /* 0x000fe20000010000 */
[C---:B------:R-:W-:Y:S01]  /*6dd0*/  FFMA.FTZ R15, R24.reuse, R24, R15 ;  /* 0x00000018180f7223 */ /* 0x040fe2000001000f */
[----:B------:R-:W-:Y:S01]  /*6de0*/  FADD.FTZ R14, R24, R7 ;  /* 0x00000007180e7221 */ /* 0x000fe20000010000 */
[----:B------:R-:W-:Y:S02]  /*6df0*/  HADD2.F32 R16, -RZ, R16.H0_H0 ;  /* 0x20000010ff107230 */ /* 0x000fe40000004100 */
[----:B------:R-:W-:Y:S01]  /*6e00*/  FMUL.FTZ R7, R17, R17 ;  /* 0x0000001111077220 */ /* 0x000fe20000410000 */
[----:B------:R-:W-:Y:S01]  /*6e10*/  FADD.FTZ R3, R3, R18 ;  /* 0x0000001203037221 */ /* 0x000fe20000010000 */
[----:B------:R-:W-:Y:S01]  /*6e20*/  FADD.FTZ R8, R8, R15 ;  /* 0x0000000f08087221 */ /* 0x000fe20000010000 */
[--C-:B------:R-:W-:Y:S02]  /*6e30*/  HADD2.F32 R15, -RZ, R52.reuse.H1_H1 ;  /* 0x30000034ff0f7230 */ /* 0x100fe40000004100 */
[----:B------:R-:W-:Y:S01]  /*6e40*/  FFMA.FTZ R7, R16, R16, R7 ;  /* 0x0000001010077223 */ /* 0x000fe20000010007 */
[----:B------:R-:W-:-:S02]  /*6e50*/  HADD2.F32 R52, -RZ, R52.H0_H0 ;  /* 0x20000034ff347230 */ /* 0x000fc40000004100 */
[----:B------:R-:W-:Y:S01]  /*6e60*/  FADD.FTZ R3, R3, R14 ;  /* 0x0000000e03037221 */ /* 0x000fe20000010000 */
[----:B------:R-:W-:Y:S01]  /*6e70*/  FADD.FTZ R14, R16, R17 ;  /* 0x00000011100e7221 */ /* 0x000fe20000010000 */
[----:B------:R-:W-:Y:S01]  /*6e80*/  FADD.FTZ R7, R8, R7 ;  /* 0x0000000708077221 */ /* 0x000fe20000010000 */
[----:B------:R-:W-:Y:S01]  /*6e90*/  FMUL.FTZ R17, R15, R15 ;  /* 0x0000000f0f117220 */ /* 0x000fe20000410000 */
[C---:B------:R-:W-:Y:S01]  /*6ea0*/  FADD.FTZ R8, R52.reuse, R15 ;  /* 0x0000000f34087221 */ /* 0x040fe20000010000 */
[--C-:B------:R-:W-:Y:S02]  /*6eb0*/  HADD2.F32 R15, -RZ, R12.reuse.H1_H1 ;  /* 0x3000000cff0f7230 */ /* 0x100fe40000004100 */
[----:B------:R-:W-:Y:S01]  /*6ec0*/  FADD.FTZ R3, R3, R14 ;  /* 0x0000000e03037221 */ /* 0x000fe20000010000 */
[----:B------:R-:W-:Y:S02]  /*6ed0*/  HADD2.F32 R12, -RZ, R12.H0_H0 ;  /* 0x2000000cff0c7230 */ /* 0x000fe40000004100 */
[----:B------:R-:W-:Y:S01]  /*6ee0*/  FFMA.FTZ R52, R52, R52, R17 ;  /* 0x0000003434347223 */ /* 0x000fe20000010011 */
[----:B------:R-:W-:-:S02]  /*6ef0*/  HADD2.F32 R14, -RZ, R53.H0_H0 ;  /* 0x20000035ff0e7230 */ /* 0x000fc40000004100 */
[----:B------:R-:W-:Y:S01]  /*6f00*/  FADD.FTZ R3, R3, R8 ;  /* 0x0000000803037221 */ /* 0x000fe20000010000 */
[----:B------:R-:W-:Y:S01]  /*6f10*/  FMUL.FTZ R17, R15, R15 ;  /* 0x0000000f0f117220 */ /* 0x000fe20000410000 */
[C---:B------:R-:W-:Y:S01]  /*6f20*/  FADD.FTZ R8, R12.reuse, R15 ;  /* 0x0000000f0c087221 */ /* 0x040fe20000010000 */
[----:B------:R-:W-:Y:S02]  /*6f30*/  HADD2.F32 R53, -RZ, R53.H1_H1 ;  /* 0x30000035ff357230 */ /* 0x000fe40000004100 */
[----:B------:R-:W-:Y:S01]  /*6f40*/  FADD.FTZ R7, R7, R52 ;  /* 0x0000003407077221 */ /* 0x000fe20000010000 */
[--C-:B------:R-:W-:Y:S02]  /*6f50*/  HADD2.F32 R15, -RZ, R10.reuse.H1_H1 ;  /* 0x3000000aff0f7230 */ /* 0x100fe40000004100 */
[----:B------:R-:W-:Y:S01]  /*6f60*/  FADD.FTZ R3, R3, R8 ;  /* 0x0000000803037221 */ /* 0x000fe20000010000 */
[----:B------:R-:W-:Y:S01]  /*6f70*/  FFMA.FTZ R12, R12, R12, R17 ;  /* 0x0000000c0c0c7223 */ /* 0x000fe20000010011 */
[----:B------:R-:W-:Y:S01]  /*6f80*/  FMUL.FTZ R8, R14, R14 ;  /* 0x0000000e0e087220 */ /* 0x000fe20000410000 */
[----:B------:R-:W-:-:S02]  /*6f90*/  HADD2.F32 R10, -RZ, R10.H0_H0 ;  /* 0x2000000aff0a7230 */ /* 0x000fc40000004100 */
[----:B------:R-:W-:Y:S01]  /*6fa0*/  FMUL.FTZ R17, R15, R15 ;  /* 0x0000000f0f117220 */ /* 0x000fe20000410000 */
[----:B------:R-:W-:Y:S01]  /*6fb0*/  FADD.FTZ R7, R7, R12 ;  /* 0x0000000c07077221 */ /* 0x000fe20000010000 */
[C---:B------:R-:W-:Y:S01]  /*6fc0*/  FFMA.FTZ R8, R53.reuse, R53, R8 ;  /* 0x0000003535087223 */ /* 0x040fe20000010008 */
[----:B------:R-:W-:Y:S01]  /*6fd0*/  FADD.FTZ R14, R53, R14 ;  /* 0x0000000e350e7221 */ /* 0x000fe20000010000 */
[C---:B------:R-:W-:Y:S01]  /*6fe0*/  FADD.FTZ R12, R10.reuse, R15 ;  /* 0x0000000f0a0c7221 */ /* 0x040fe20000010000 */
[--C-:B------:R-:W-:Y:S02]  /*6ff0*/  HADD2.F32 R19, -RZ, R54.reuse.H1_H1 ;  /* 0x30000036ff137230 */ /* 0x100fe40000004100 */
[----:B------:R-:W-:Y:S01]  /*7000*/  FADD.FTZ R7, R7, R8 ;  /* 0x0000000807077221 */ /* 0x000fe20000010000 */
[----:B------:R-:W-:Y:S01]  /*7010*/  FFMA.FTZ R10, R10, R10, R17 ;  /* 0x0000000a0a0a7223 */ /* 0x000fe20000010011 */
[----:B------:R-:W-:Y:S02]  /*7020*/  HADD2.F32 R54, -RZ, R54.H0_H0 ;  /* 0x20000036ff367230 */ /* 0x000fe40000004100 */
[----:B------:R-:W-:Y:S01]  /*7030*/  FADD.FTZ R3, R3, R14 ;  /* 0x0000000e03037221 */ /* 0x000fe20000010000 */
[----:B------:R-:W-:Y:S01]  /*7040*/  FADD.FTZ R7, R7, R10 ;  /* 0x0000000a07077221 */ /* 0x000fe20000010000 */
[----:B------:R-:W-:-:S02]  /*7050*/  HADD2.F32 R10, -RZ, R55.H1_H1 ;  /* 0x30000037ff0a7230 */ /* 0x000fc40000004100 */
[----:B------:R-:W-:Y:S01]  /*7060*/  FADD.FTZ R3, R3, R12 ;  /* 0x0000000c03037221 */ /* 0x000fe20000010000 */
[----:B------:R-:W-:Y:S01]  /*7070*/  FADD.FTZ R8, R54, R19 ;  /* 0x0000001336087221 */ /* 0x000fe20000010000 */
[----:B------:R-:W-:Y:S02]  /*7080*/  HADD2.F32 R55, -RZ, R55.H0_H0 ;  /* 0x20000037ff377230 */ /* 0x000fe40000004100 */
[----:B------:R-:W-:Y:S01]  /*7090*/  FMUL.FTZ R15, R19, R19 ;  /* 0x00000013130f7220 */ /* 0x000fe20000410000 */
[----:B------:R-:W-:Y:S01]  /*70a0*/  FMUL.FTZ R12, R10, R10 ;  /* 0x0000000a0a0c7220 */ /* 0x000fe20000410000 */
[----:B------:R-:W-:Y:S01]  /*70b0*/  FADD.FTZ R3, R3, R8 ;  /* 0x0000000803037221 */ /* 0x000fe20000010000 */
[--C-:B------:R-:W-:Y:S02]  /*70c0*/  HADD2.F32 R8, -RZ, R57.reuse.H1_H1 ;  /* 0x30000039ff087230 */ /* 0x100fe40000004100 */
[----:B------:R-:W-:Y:S01]  /*70d0*/  FADD.FTZ R10, R55, R10 ;  /* 0x0000000a370a7221 */ /* 0x000fe20000010000 */
[----:B------:R-:W-:-:S02]  /*70e0*/  HADD2.F32 R57, -RZ, R57.H0_H0 ;  /* 0x20000039ff397230 */ /* 0x000fc40000004100 */
[----:B------:R-:W-:Y:S01]  /*70f0*/  FFMA.FTZ R54, R54, R54, R15 ;  /* 0x0000003636367223 */ /* 0x000fe2000001000f */
[--C-:B------:R-:W-:Y:S02]  /*7100*/  HADD2.F32 R15, -RZ, R58.reuse.H0_H0 ;  /* 0x2000003aff0f7230 */ /* 0x100fe40000004100 */
[----:B------:R-:W-:Y:S01]  /*7110*/  FADD.FTZ R3, R3, R10 ;  /* 0x0000000a03037221 */ /* 0x000fe20000010000 */
[----:B------:R-:W-:Y:S01]  /*7120*/  FMUL.FTZ R10, R8, R8 ;  /* 0x00000008080a7220 */ /* 0x000fe20000410000 */
[----:B------:R-:W-:Y:S01]  /*7130*/  FADD.FTZ R7, R7, R54 ;  /* 0x0000003607077221 */ /* 0x000fe20000010000 */
[----:B------:R-:W-:Y:S01]  /*7140*/  FFMA.FTZ R12, R55, R55, R12 ;  /* 0x00000037370c7223 */ /* 0x000fe2000001000c */
[----:B------:R-:W-:Y:S01]  /*7150*/  FADD.FTZ R8, R57, R8 ;  /* 0x0000000839087221 */ /* 0x000fe20000010000 */
[----:B------:R-:W-:Y:S02]  /*7160*/  HADD2.F32 R58, -RZ, R58.H1_H1 ;  /* 0x3000003aff3a7230 */ /* 0x000fe40000004100 */
[----:B------:R-:W-:Y:S01]  /*7170*/  FADD.FTZ R7, R7, R12 ;  /* 0x0000000c07077221 */ /* 0x000fe20000010000 */
[----:B------:R-:W-:Y:S01]  /*7180*/  FADD.FTZ R3, R3, R8 ;  /* 0x0000000803037221 */ /* 0x000fe20000010000 */
[----:B------:R-:W-:-:S02]  /*7190*/  HADD2.F32 R12, -RZ, R59.H1_H1 ;  /* 0x3000003bff0c7230 */ /* 0x000fc40000004100 */
[C---:B------:R-:W-:Y:S01]  /*71a0*/  FADD.FTZ R8, R58.reuse, R15 ;  /* 0x0000000f3a087221 */ /* 0x040fe20000010000 */
[----:B------:R-:W-:Y:S01]  /*71b0*/  FFMA.FTZ R10, R57, R57, R10 ;  /* 0x00000039390a7223 */ /* 0x000fe2000001000a */
[----:B------:R-:W-:Y:S01]  /*71c0*/  FMUL.FTZ R17, R15, R15 ;  /* 0x0000000f0f117220 */ /* 0x000fe20000410000 */
[----:B------:R-:W-:Y:S02]  /*71d0*/  HADD2.F32 R59, -RZ, R59.H0_H0 ;  /* 0x2000003bff3b7230 */ /* 0x000fe40000004100 */
[----:B------:R-:W-:Y:S01]  /*71e0*/  FADD.FTZ R3, R3, R8 ;  /* 0x0000000803037221 */ /* 0x000fe20000010000 */
[----:B------:R-:W-:Y:S01]  /*71f0*/  FADD.FTZ R7, R7, R10 ;  /* 0x0000000a07077221 */ /* 0x000fe20000010000 */
[----:B------:R-:W-:Y:S01]  /*7200*/  FFMA.FTZ R58, R58, R58, R17 ;  /* 0x0000003a3a3a7223 */ /* 0x000fe20000010011 */
[----:B------:R-:W-:Y:S01]  /*7210*/  FMUL.FTZ R8, R12, R12 ;  /* 0x0000000c0c087220 */ /* 0x000fe20000410000 */
[--C-:B------:R-:W-:Y:S02]  /*7220*/  HADD2.F32 R15, -RZ, R60.reuse.H1_H1 ;  /* 0x3000003cff0f7230 */ /* 0x100fe40000004100 */
[----:B------:R-:W-:Y:S01]  /*7230*/  FADD.FTZ R12, R59, R12 ;  /* 0x0000000c3b0c7221 */ /* 0x000fe20000010000 */
[----:B------:R-:W-:Y:S01]  /*7240*/  FADD.FTZ R7, R7, R58 ;  /* 0x0000003a07077221 */ /* 0x000fe20000010000 */
[----:B------:R-:W-:Y:S01]  /*7250*/  FFMA.FTZ R8, R59, R59, R8 ;  /* 0x0000003b3b087223 */ /* 0x000fe20000010008 */
[----:B------:R-:W-:-:S02]  /*7260*/  HADD2.F32 R60, -RZ, R60.H0_H0 ;  /* 0x2000003cff3c7230 */ /* 0x000fc40000004100 */
[--C-:B------:R-:W-:Y:S02]  /*7270*/  HADD2.F32 R19, -RZ, R50.reuse.H1_H1 ;  /* 0x30000032ff137230 */ /* 0x100fe40000004100 */
[----:B------:R-:W-:Y:S01]  /*7280*/  FADD.FTZ R7, R7, R8 ;  /* 0x0000000807077221 */ /* 0x000fe20000010000 */
[----:B------:R-:W-:Y:S01]  /*7290*/  FADD.FTZ R3, R3, R12 ;  /* 0x0000000c03037221 */ /* 0x000fe20000010000 */
[----:B------:R-:W-:Y:S01]  /*72a0*/  FADD.FTZ R8, R60, R15 ;  /* 0x0000000f3c087221 */ /* 0x000fe20000010000 */
[----:B------:R-:W-:Y:S02]  /*72b0*/  HADD2.F32 R50, -RZ, R50.H0_H0 ;  /* 0x20000032ff327230 */ /* 0x000fe40000004100 */
[----:B------:R-:W-:Y:S01]  /*72c0*/  FMUL.FTZ R17, R15, R15 ;  /* 0x0000000f0f117220 */ /* 0x000fe20000410000 */
[----:B------:R-:W-:Y:S01]  /*72d0*/  FMUL.FTZ R15, R19, R19 ;  /* 0x00000013130f7220 */ /* 0x000fe20000410000 */
[----:B------:R-:W-:Y:S01]  /*72e0*/  FADD.FTZ R3, R3, R8 ;  /* 0x0000000803037221 */ /* 0x000fe20000010000 */
[----:B------:R-:W-:-:S02]  /*72f0*/  FADD.FTZ R8, R50, R19 ;  /* 0x0000001332087221 */ /* 0x000fc40000010000 */
[----:B------:R-:W-:Y:S01]  /*7300*/  FFMA.FTZ R50, R50, R50, R15 ;  /* 0x0000003232327223 */ /* 0x000fe2000001000f */
[--C-:B------:R-:W-:Y:S02]  /*7310*/  HADD2.F32 R15, -RZ, R56.reuse.H1_H1 ;  /* 0x30000038ff0f7230 */ /* 0x100fe40000004100 */
[----:B------:R-:W-:Y:S02]  /*7320*/  HADD2.F32 R56, -RZ, R56.H0_H0 ;  /* 0x20000038ff387230 */ /* 0x000fe40000004100 */
[----:B------:R-:W-:Y:S01]  /*7330*/  FFMA.FTZ R60, R60, R60, R17 ;  /* 0x0000003c3c3c7223 */ /* 0x000fe20000010011 */
[----:B------:R-:W-:Y:S01]  /*7340*/  FADD.FTZ R3, R3, R8 ;  /* 0x0000000803037221 */ /* 0x000fe20000010000 */
[----:B------:R-:W-:Y:S01]  /*7350*/  FMUL.FTZ R17, R15, R15 ;  /* 0x0000000f0f117220 */ /* 0x000fe20000410000 */
[C---:B------:R-:W-:Y:S01]  /*7360*/  FADD.FTZ R8, R56.reuse, R15 ;  /* 0x0000000f38087221 */ /* 0x040fe20000010000 */
[--C-:B------:R-:W-:Y:S02]  /*7370*/  HADD2.F32 R15, -RZ, R46.reuse.H0_H0 ;  /* 0x2000002eff0f7230 */ /* 0x100fe40000004100 */
[----:B------:R-:W-:Y:S01]  /*7380*/  FFMA.FTZ R56, R56, R56, R17 ;  /* 0x0000003838387223 */ /* 0x000fe20000010011 */
[----:B------:R-:W-:-:S02]  /*7390*/  HADD2.F32 R46, -RZ, R46.H1_H1 ;  /* 0x3000002eff2e7230 */ /* 0x000fc40000004100 */
[--C-:B------:R-:W-:Y:S02]  /*73a0*/  HADD2.F32 R19, -RZ, R48.reuse.H1_H1 ;  /* 0x30000030ff137230 */ /* 0x100fe40000004100 */
[----:B------:R-:W-:Y:S01]  /*73b0*/  FMUL.FTZ R17, R15, R15 ;  /* 0x0000000f0f117220 */ /* 0x000fe20000410000 */
[----:B------:R-:W-:Y:S01]  /*73c0*/  FADD.FTZ R3, R3, R8 ;  /* 0x0000000803037221 */ /* 0x000fe20000010000 */
[C---:B------:R-:W-:Y:S01]  /*73d0*/  FADD.FTZ R8, R46.reuse, R15 ;  /* 0x0000000f2e087221 */ /* 0x040fe20000010000 */
[----:B------:R-:W-:Y:S02]  /*73e0*/  HADD2.F32 R48, -RZ, R48.H0_H0 ;  /* 0x20000030ff307230 */ /* 0x000fe40000004100 */
[----:B------:R-:W-:Y:S01]  /*73f0*/  FFMA.FTZ R46, R46, R46, R17 ;  /* 0x0000002e2e2e7223 */ /* 0x000fe20000010011 */
        /* <DEDUP_REMOVED lines=8> */
[--C-:B------:R-:W-:Y:S02]  /*7480*/  HADD2.F32 R19, -RZ, R30.reuse.H1_H1 ;  /* 0x3000001eff137230 */ /* 0x100fe40000004100 */
[----:B------:R-:W-:Y:S01]  /*7490*/  FADD.FTZ R7, R7, R50 ;  /* 0x0000003207077221 */ /* 0x000fe20000010000 */
[----:B------:R-:W-:Y:S01]  /*74a0*/  FADD.FTZ R3, R3, R8 ;  /* 0x0000000803037221 */ /* 0x000fe20000010000 */
[C---:B------:R-:W-:Y:S01]  /*74b0*/  FADD.FTZ R8, R40.reuse, R17 ;  /* 0x0000001128087221 */ /* 0x040fe20000010000 */
[----:B------:R-:W-:Y:S02]  /*74c0*/  HADD2.F32 R30, -RZ, R30.H0_H0 ;  /* 0x2000001eff1e7230 */ /* 0x000fe40000004100 */
[----:B------:R-:W-:Y:S01]  /*74d0*/  FFMA.FTZ R40, R40, R40, R15 ;  /* 0x0000002828287223 */ /* 0x000fe2000001000f */
[----:B------:R-:W-:Y:S01]  /*74e0*/  FADD.FTZ R7, R7, R56 ;  /* 0x0000003807077221 */ /* 0x000fe20000010000 */
[----:B------:R-:W-:Y:S01]  /*74f0*/  FMUL.FTZ R15, R19, R19 ;  /* 0x00000013130f7220 */ /* 0x000fe20000410000 */
[----:B------:R-:W-:Y:S01]  /*7500*/  FADD.FTZ R3, R3, R8 ;  /* 0x0000000803037221 */ /* 0x000fe20000010000 */
[C---:B------:R-:W-:Y:S01]  /*7510*/  FADD.FTZ R8, R30.reuse, R19 ;  /* 0x000000131e087221 */ /* 0x040fe20000010000 */
[----:B------:R-:W-:Y:S01]  /*7520*/  FADD.FTZ R7, R7, R46 ;  /* 0x0000002e07077221 */ /* 0x000fe20000010000 */
[----:B------:R-:W-:Y:S01]  /*7530*/  FFMA.FTZ R30, R30, R30, R15 ;  /* 0x0000001e1e1e7223 */ /* 0x000fe2000001000f */
[----:B------:R-:W-:-:S02]  /*7540*/  HADD2.F32 R15, -RZ, R36.H1_H1 ;  /* 0x30000024ff0f7230 */ /* 0x000fc40000004100 */
[----:B------:R-:W-:Y:S02]  /*7550*/  HADD2.F32 R36, -RZ, R36.H0_H0 ;  /* 0x20000024ff247230 */ /* 0x000fe40000004100 */
[----:B------:R-:W-:Y:S01]  /*7560*/  FADD.FTZ R7, R7, R48 ;  /* 0x0000003007077221 */ /* 0x000fe20000010000 */
[----:B------:R-:W-:Y:S01]  /*7570*/  FADD.FTZ R3, R3, R8 ;  /* 0x0000000803037221 */ /* 0x000fe20000010000 */
[--C-:B------:R-:W-:Y:S02]  /*7580*/  HADD2.F32 R10, -RZ, R61.reuse.H0_H0 ;  /* 0x2000003dff0a7230 */ /* 0x100fe40000004100 */
[----:B------:R-:W-:Y:S01]  /*7590*/  FMUL.FTZ R17, R15, R15 ;  /* 0x0000000f0f117220 */ /* 0x000fe20000410000 */
[C---:B------:R-:W-:Y:S01]  /*75a0*/  FADD.FTZ R8, R36.reuse, R15 ;  /* 0x0000000f24087221 */ /* 0x040fe20000010000 */
[----:B------:R-:W-:Y:S01]  /*75b0*/  FADD.FTZ R7, R7, R40 ;  /* 0x0000002807077221 */ /* 0x000fe20000010000 */
[----:B------:R-:W-:Y:S02]  /*75c0*/  HADD2.F32 R61, -RZ, R61.H1_H1 ;  /* 0x3000003dff3d7230 */ /* 0x000fe40000004100 */
[----:B------:R-:W-:Y:S01]  /*75d0*/  FFMA.FTZ R36, R36, R36, R17 ;  /* 0x0000002424247223 */ /* 0x000fe20000010011 */
[----:B------:R-:W-:Y:S01]  /*75e0*/  FADD.FTZ R3, R3, R8 ;  /* 0x0000000803037221 */ /* 0x000fe20000010000 */
[----:B------:R-:W-:Y:S01]  /*75f0*/  FADD.FTZ R7, R7, R30 ;  /* 0x0000001e07077221 */ /* 0x000fe20000010000 */
[----:B------:R-:W-:-:S02]  /*7600*/  HADD2.F32 R15, -RZ, R62.H1_H1 ;  /* 0x3000003eff0f7230 */ /* 0x000fc40000004100 */
[----:B------:R-:W-:Y:S01]  /*7610*/  FMUL.FTZ R8, R10, R10 ;  /* 0x0000000a0a087220 */ /* 0x000fe20000410000 */
[----:B------:R-:W-:Y:S01]  /*7620*/  FADD.FTZ R10, R61, R10 ;  /* 0x0000000a3d0a7221 */ /* 0x000fe20000010000 */
[----:B------:R-:W-:Y:S02]  /*7630*/  HADD2.F32 R62, -RZ, R62.H0_H0 ;  /* 0x2000003eff3e7230 */ /* 0x000fe40000004100 */
        /* <DEDUP_REMOVED lines=10> */
[----:B------:R-:W-:Y:S01]  /*76e0*/  FADD.FTZ R3, R3, R10 ;  /* 0x0000000a03037221 */ /* 0x000fe20000010000 */
[--C-:B------:R-:W-:Y:S02]  /*76f0*/  HADD2.F32 R10, -RZ, R63.reuse.H1_H1 ;  /* 0x3000003fff0a7230 */ /* 0x100fe40000004100 */
[----:B------:R-:W-:Y:S01]  /*7700*/  FADD.FTZ R7, R7, R62 ;  /* 0x0000003e07077221 */ /* 0x000fe20000010000 */
[C---:B------:R-:W-:Y:S01]  /*7710*/  FFMA.FTZ R8, R51.reuse, R51, R8 ;  /* 0x0000003333087223 */ /* 0x040fe20000010008 */
[----:B------:R-:W-:Y:S02]  /*7720*/  HADD2.F32 R63, -RZ, R63.H0_H0 ;  /* 0x2000003fff3f7230 */ /* 0x000fe40000004100 */
[----:B------:R-:W-:Y:S01]  /*7730*/  FADD.FTZ R12, R51, R12 ;  /* 0x0000000c330c7221 */ /* 0x000fe20000010000 */
[----:B------:R-:W-:Y:S01]  /*7740*/  FMUL.FTZ R14, R10, R10 ;  /* 0x0000000a0a0e7220 */ /* 0x000fe20000410000 */
[----:B------:R-:W-:Y:S01]  /*7750*/  FADD.FTZ R7, R7, R8 ;  /* 0x0000000807077221 */ /* 0x000fe20000010000 */
[----:B------:R-:W-:-:S02]  /*7760*/  HADD2.F32 R8, -RZ, R47.H1_H1 ;  /* 0x3000002fff087230 */ /* 0x000fc40000004100 */
[----:B------:R-:W-:Y:S01]  /*7770*/  FADD.FTZ R3, R3, R12 ;  /* 0x0000000c03037221 */ /* 0x000fe20000010000 */
[C---:B------:R-:W-:Y:S01]  /*7780*/  FADD.FTZ R10, R63.reuse, R10 ;  /* 0x0000000a3f0a7221 */ /* 0x040fe20000010000 */
[----:B------:R-:W-:Y:S02]  /*7790*/  HADD2.F32 R47, -RZ, R47.H0_H0 ;  /* 0x2000002fff2f7230 */ /* 0x000fe40000004100 */
[----:B------:R-:W-:Y:S01]  /*77a0*/  FFMA.FTZ R14, R63, R63, R14 ;  /* 0x0000003f3f0e7223 */ /* 0x000fe2000001000e */
[----:B------:R-:W-:Y:S01]  /*77b0*/  FADD.FTZ R3, R3, R10 ;  /* 0x0000000a03037221 */ /* 0x000fe20000010000 */
[----:B------:R-:W-:Y:S01]  /*77c0*/  FMUL.FTZ R10, R8, R8 ;  /* 0x00000008080a7220 */ /* 0x000fe20000410000 */
[----:B------:R-:W-:Y:S01]  /*77d0*/  FADD.FTZ R8, R47, R8 ;  /* 0x000000082f087221 */ /* 0x000fe20000010000 */
[--C-:B------:R-:W-:Y:S02]  /*77e0*/  HADD2.F32 R12, -RZ, R9.reuse.H0_H0 ;  /* 0x20000009ff0c7230 */ /* 0x100fe40000004100 */
[----:B------:R-:W-:Y:S01]  /*77f0*/  FADD.FTZ R7, R7, R14 ;  /* 0x0000000e07077221 */ /* 0x000fe20000010000 */
[----:B------:R-:W-:-:S02]  /*7800*/  HADD2.F32 R9, -RZ, R9.H1_H1 ;  /* 0x30000009ff097230 */ /* 0x000fc40000004100 */
[----:B------:R-:W-:Y:S01]  /*7810*/  FADD.FTZ R3, R3, R8 ;  /* 0x0000000803037221 */ /* 0x000fe20000010000 */
[----:B------:R-:W-:Y:S01]  /*7820*/  PRMT R11, R11, 0x5410, RZ ;  /* 0x000054100b0b7816 */ /* 0x000fe200000000ff */
[----:B------:R-:W-:Y:S01]  /*7830*/  FFMA.FTZ R10, R47, R47, R10 ;  /* 0x0000002f2f0a7223 */ /* 0x000fe2000001000a */
[--C-:B------:R-:W-:Y:S02]  /*7840*/  HADD2.F32 R14, -RZ, R41.reuse.H1_H1 ;  /* 0x30000029ff0e7230 */ /* 0x100fe40000004100 */
[----:B------:R-:W-:Y:S01]  /*7850*/  FMUL.FTZ R8, R12, R12 ;  /* 0x0000000c0c087220 */ /* 0x000fe20000410000 */
[----:B------:R-:W-:Y:S01]  /*7860*/  @!P0 PRMT R11, R11, 0x5410, R114 ;  /* 0x000054100b0b8816 */ /* 0x000fe20000000072 */
[----:B------:R-:W-:Y:S01]  /*7870*/  FADD.FTZ R7, R7, R10 ;  /* 0x0000000a07077221 */ /* 0x000fe20000010000 */
[----:B------:R-:W-:Y:S02]  /*7880*/  HADD2.F32 R41, -RZ, R41.H0_H0 ;  /* 0x20000029ff297230 */ /* 0x000fe40000004100 */
[C---:B------:R-:W-:Y:S01]  /*7890*/  FFMA.FTZ R8, R9.reuse, R9, R8 ;  /* 0x0000000909087223 */ /* 0x040fe20000010008 */
[----:B------:R-:W-:Y:S01]  /*78a0*/  FMUL.FTZ R10, R14, R14 ;  /* 0x0000000e0e0a7220 */ /* 0x000fe20000410000 */
[----:B------:R-:W-:Y:S01]  /*78b0*/  FADD.FTZ R12, R9, R12 ;  /* 0x0000000c090c7221 */ /* 0x000fe20000010000 */
[----:B------:R-:W-:-:S02]  /*78c0*/  HADD2.F32 R39, -RZ, R39.H0_H0 ;  /* 0x20000027ff277230 */ /* 0x000fc40000004100 */
[----:B------:R-:W-:Y:S01]  /*78d0*/  FADD.FTZ R7, R7, R8 ;  /* 0x0000000807077221 */ /* 0x000fe20000010000 */
[----:B------:R-:W-:Y:S01]  /*78e0*/  FFMA.FTZ R10, R41, R41, R10 ;  /* 0x00000029290a7223 */ /* 0x000fe2000001000a */
[----:B------:R-:W-:Y:S02]  /*78f0*/  HADD2.F32 R8, -RZ, R11.H0_H0 ;  /* 0x2000000bff087230 */ /* 0x000fe40000004100 */
[----:B------:R-:W-:Y:S01]  /*7900*/  FADD.FTZ R3, R3, R12 ;  /* 0x0000000c03037221 */ /* 0x000fe20000010000 */
[----:B------:R-:W-:Y:S01]  /*7910*/  FADD.FTZ R14, R41, R14 ;  /* 0x0000000e290e7221 */ /* 0x000fe20000010000 */
[----:B------:R0:W-:Y:S01]  /*7920*/  STL [R1+0xe4], R13 ;  /* 0x0000e40d01007387 */ /* 0x0001e20000100800 */
[----:B------:R-:W-:Y:S01]  /*7930*/  FMUL.FTZ R9, R39, R39 ;  /* 0x0000002727097220 */ /* 0x000fe20000410000 */
[----:B------:R-:W-:Y:S01]  /*7940*/  FADD.FTZ R7, R7, R10 ;  /* 0x0000000a07077221 */ /* 0x000fe20000010000 */
[----:B------:R-:W-:Y:S01]  /*7950*/  FADD.FTZ R3, R3, R14 ;  /* 0x0000000e03037221 */ /* 0x000fe20000010000 */
[C---:B------:R-:W-:Y:S01]  /*7960*/  FADD.FTZ R10, R8.reuse, R39 ;  /* 0x00000027080a7221 */ /* 0x040fe20000010000 */
[----:B------:R-:W-:Y:S01]  /*7970*/  FFMA.FTZ R12, R8, R8, R9 ;  /* 0x00000008080c7223 */ /* 0x000fe20000010009 */
[----:B0-----:R-:W-:-:S02]  /*7980*/  PRMT R13, RZ, 0x7610, R13 ;  /* 0x00007610ff0d7816 */ /* 0x001fc4000000000d */
[----:B------:R-:W-:Y:S01]  /*7990*/  FADD.FTZ R8, R3, R10 ;  /* 0x0000000a03087221 */ /* 0x000fe20000010000 */
[----:B------:R-:W-:Y:S02]  /*79a0*/  PRMT R3, RZ, 0x5410, RZ ;  /* 0x00005410ff037816 */ /* 0x000fe400000000ff */
[----:B------:R-:W-:Y:S01]  /*79b0*/  @!P0 PRMT R13, R114, 0x7632, R13 ;  /* 0x00007632720d8816 */ /* 0x000fe2000000000d */
[----:B------:R-:W-:Y:S01]  /*79c0*/  HADD2.F32 R14, -RZ, R37.H1_H1 ;  /* 0x30000025ff0e7230 */ /* 0x000fe20000004100 */
[----:B------:R-:W-:-:S03]  /*79d0*/  @!P1 PRMT R3, R3, 0x5410, R116 ;  /* 0x0000541003039816 */ /* 0x000fc60000000074 */
[----:B------:R-:W-:Y:S02]  /*79e0*/  HADD2.F32 R10, -RZ, R13.H0_H0 ;  /* 0x2000000dff0a7230 */ /* 0x000fe40000004100 */
[----:B------:R-:W-:Y:S01]  /*79f0*/  FADD.FTZ R9, R7, R12 ;  /* 0x0000000c07097221 */ /* 0x000fe20000010000 */
[----:B------:R-:W-:Y:S01]  /*7a00*/  HADD2.F32 R11, -RZ, R11.H1_H1 ;  /* 0x3000000bff0b7230 */ /* 0x000fe20000004100 */
[----:B------:R-:W-:Y:S01]  /*7a10*/  @!P1 PRMT R3, R116, 0x7632, R3 ;  /* 0x0000763274039816 */ /* 0x000fe20000000003 */
[----:B------:R-:W-:Y:S02]  /*7a20*/  HADD2.F32 R37, -RZ, R37.H0_H0 ;  /* 0x20000025ff257230 */ /* 0x000fe40000004100 */
[----:B------:R-:W-:Y:S01]  /*7a30*/  FMUL.FTZ R12, R10, R10 ;  /* 0x0000000a0a0c7220 */ /* 0x000fe20000410000 */
[----:B------:R-:W-:Y:S01]  /*7a40*/  FMUL.FTZ R16, R14, R14 ;  /* 0x0000000e0e107220 */ /* 0x000fe20000410000 */
[C---:B------:R-:W-:Y:S02]  /*7a50*/  FADD.FTZ R10, R11.reuse, R10 ;  /* 0x0000000a0b0a7221 */ /* 0x040fe40000010000 */
[----:B------:R-:W-:Y:S01]  /*7a60*/  FFMA.FTZ R11, R11, R11, R12 ;  /* 0x0000000b0b0b7223 */ /* 0x000fe2000001000c */
[----:B------:R-:W-:Y:S01]  /*7a70*/  FADD.FTZ R7, R37, R14 ;  /* 0x0000000e25077221 */ /* 0x000fe20000010000 */
[----:B------:R-:W-:-:S02]  /*7a80*/  HADD2.F32 R12, -RZ, R3.H0_H0 ;  /* 0x20000003ff0c7230 */ /* 0x000fc40000004100 */
[----:B------:R-:W-:Y:S01]  /*7a90*/  FFMA.FTZ R16, R37, R37, R16 ;  /* 0x0000002525107223 */ /* 0x000fe20000010010 */
[----:B------:R-:W-:Y:S01]  /*7aa0*/  PRMT R3, RZ, 0x7610, R3 ;  /* 0x00007610ff037816 */ /* 0x000fe20000000003 */
[----:B------:R-:W-:Y:S02]  /*7ab0*/  FADD.FTZ R7, R8, R7 ;  /* 0x0000000708077221 */ /* 0x000fe40000010000 */
[----:B------:R-:W-:Y:S02]  /*7ac0*/  FADD.FTZ R8, R9, R16 ;  /* 0x0000001009087221 */ /* 0x000fe40000010000 */
[----:B------:R-:W-:Y:S01]  /*7ad0*/  HADD2.F32 R9, -RZ, R3.H1_H1 ;  /* 0x30000003ff097230 */ /* 0x000fe20000004100 */
[----:B------:R-:W-:-:S04]  /*7ae0*/  PRMT R3, R3, 0x5410, RZ ;  /* 0x0000541003037816 */ /* 0x000fc800000000ff */
[----:B----4-:R-:W-:-:S04]  /*7af0*/  @!P2 PRMT R3, R100, 0x7632, R3 ;  /* 0x000076326403a816 */ /* 0x010fc80000000003 */
[----:B------:R-:W-:Y:S01]  /*7b00*/  @!P2 PRMT R3, R3, 0x5410, R100 ;  /* 0x000054100303a816 */ /* 0x000fe20000000064 */
[----:B------:R-:W-:Y:S01]  /*7b10*/  FADD.FTZ R7, R7, R10 ;  /* 0x0000000a07077221 */ /* 0x000fe20000010000 */
[----:B------:R-:W-:Y:S01]  /*7b20*/  FMUL.FTZ R10, R12, R12 ;  /* 0x0000000c0c0a7220 */ /* 0x000fe20000410000 */
[----:B------:R-:W-:Y:S02]  /*7b30*/  FADD.FTZ R12, R9, R12 ;  /* 0x0000000c090c7221 */ /* 0x000fe40000010000 */
[----:B------:R-:W-:Y:S01]  /*7b40*/  HADD2.F32 R14, -RZ, R3.H0_H0 ;  /* 0x20000003ff0e7230 */ /* 0x000fe20000004100 */
[----:B------:R-:W-:Y:S01]  /*7b50*/  PRMT R3, RZ, 0x7610, R3 ;  /* 0x00007610ff037816 */ /* 0x000fe20000000003 */
[----:B------:R-:W-:-:S04]  /*7b60*/  FADD.FTZ R12, R7, R12 ;  /* 0x0000000c070c7221 */ /* 0x000fc80000010000 */
[----:B------:R-:W-:Y:S01]  /*7b70*/  HADD2.F32 R7, -RZ, R3.H1_H1 ;  /* 0x30000003ff077230 */ /* 0x000fe20000004100 */
[----:B------:R-:W-:-:S04]  /*7b80*/  PRMT R3, R3, 0x5410, RZ ;  /* 0x0000541003037816 */ /* 0x000fc800000000ff */
[----:B--2---:R-:W-:Y:S01]  /*7b90*/  @!P3 PRMT R3, R0, 0x7632, R3 ;  /* 0x000076320003b816 */ /* 0x004fe20000000003 */
[----:B------:R-:W-:Y:S01]  /*7ba0*/  FADD.FTZ R8, R8, R11 ;  /* 0x0000000b08087221 */ /* 0x000fe20000010000 */
[----:B------:R-:W-:Y:S02]  /*7bb0*/  FFMA.FTZ R9, R9, R9, R10 ;  /* 0x0000000909097223 */ /* 0x000fe4000001000a */
[----:B------:R-:W-:Y:S01]  /*7bc0*/  @!P3 PRMT R3, R3, 0x5410, R0 ;  /* 0x000054100303b816 */ /* 0x000fe20000000000 */
[----:B------:R-:W-:Y:S01]  /*7bd0*/  FMUL.FTZ R10, R14, R14 ;  /* 0x0000000e0e0a7220 */ /* 0x000fe20000410000 */
[----:B------:R-:W-:Y:S01]  /*7be0*/  FADD.FTZ R8, R8, R9 ;  /* 0x0000000908087221 */ /* 0x000fe20000010000 */
[C---:B------:R-:W-:Y:S02]  /*7bf0*/  FADD.FTZ R9, R7.reuse, R14 ;  /* 0x0000000e07097221 */ /* 0x040fe40000010000 */
[----:B------:R-:W-:Y:S01]  /*7c00*/  HADD2.F32 R13, -RZ, R3.H0_H0 ;  /* 0x20000003ff0d7230 */ /* 0x000fe20000004100 */
[----:B------:R-:W-:Y:S01]  /*7c10*/  PRMT R3, RZ, 0x7610, R3 ;  /* 0x00007610ff037816 */ /* 0x000fe20000000003 */
[----:B------:R-:W-:Y:S01]  /*7c20*/  FFMA.FTZ R11, R7, R7, R10 ;  /* 0x00000007070b7223 */ /* 0x000fe2000001000a */
[----:B------:R-:W-:-:S02]  /*7c30*/  PRMT R7, RZ, 0x7610, R7 ;  /* 0x00007610ff077816 */ /* 0x000fc40000000007 */
[----:B------:R-:W-:Y:S01]  /*7c40*/  FMUL.FTZ R15, R13, R13 ;  /* 0x0000000d0d0f7220 */ /* 0x000fe20000410000 */
[----:B------:R-:W-:Y:S01]  /*7c50*/  HADD2.F32 R10, -RZ, R3.H1_H1 ;  /* 0x30000003ff0a7230 */ /* 0x000fe20000004100 */
[C---:B---3--:R-:W-:Y:S02]  /*7c60*/  @!P4 PRMT R7, R2.reuse, 0x7632, R7 ;  /* 0x000076320207c816 */ /* 0x048fe40000000007 */
[----:B------:R-:W-:Y:S01]  /*7c70*/  @!P4 PRMT R3, R2, 0x7610, R3 ;  /* 0x000076100203c816 */ /* 0x000fe20000000003 */
[----:B------:R-:W-:Y:S01]  /*7c80*/  FADD.FTZ R9, R12, R9 ;  /* 0x000000090c097221 */ /* 0x000fe20000010000 */
[C---:B------:R-:W-:Y:S01]  /*7c90*/  FADD.FTZ R12, R10.reuse, R13 ;  /* 0x0000000d0a0c7221 */ /* 0x040fe20000010000 */
[----:B------:R-:W-:Y:S01]  /*7ca0*/  FFMA.FTZ R15, R10, R10, R15 ;  /* 0x0000000a0a0f7223 */ /* 0x000fe2000001000f */
[----:B------:R-:W-:Y:S01]  /*7cb0*/  FADD.FTZ R8, R8, R11 ;  /* 0x0000000b08087221 */ /* 0x000fe20000010000 */
[----:B------:R-:W-:Y:S02]  /*7cc0*/  HADD2.F32 R10, -RZ, R7.H0_H0 ;  /* 0x20000007ff0a7230 */ /* 0x000fe40000004100 */
[----:B------:R-:W-:-:S02]  /*7cd0*/  HADD2.F32 R7, -RZ, R3.H0_H0 ;  /* 0x20000003ff077230 */ /* 0x000fc40000004100 */
[----:B------:R-:W-:Y:S01]  /*7ce0*/  FADD.FTZ R15, R8, R15 ;  /* 0x0000000f080f7221 */ /* 0x000fe20000010000 */
[----:B------:R0:W-:Y:S01]  /*7cf0*/  STL [R1+0x100], R0 ;  /* 0x0001000001007387 */ /* 0x0001e20000100800 */
[----:B------:R-:W-:Y:S01]  /*7d00*/  FMUL.FTZ R8, R10, R10 ;  /* 0x0000000a0a087220 */ /* 0x000fe20000410000 */
[----:B------:R-:W-:Y:S01]  /*7d10*/  FADD.FTZ R12, R9, R12 ;  /* 0x0000000c090c7221 */ /* 0x000fe20000010000 */
[C---:B------:R-:W-:Y:S02]  /*7d20*/  FADD.FTZ R3, R7.reuse, R10 ;  /* 0x0000000a07037221 */ /* 0x040fe40000010000 */
[----:B------:R-:W-:Y:S01]  /*7d30*/  FFMA.FTZ R8, R7, R7, R8 ;  /* 0x0000000707087223 */ /* 0x000fe20000010008 */
[----:B0-----:R-:W-:Y:S01]  /*7d40*/  PRMT R0, RZ, 0x5410, RZ ;  /* 0x00005410ff007816 */ /* 0x001fe200000000ff */
[----:B------:R-:W-:Y:S01]  /*7d50*/  FADD.FTZ R7, R12, R3 ;  /* 0x000000030c077221 */ /* 0x000fe20000010000 */
[----:B------:R-:W-:Y:S02]  /*7d60*/  PRMT R3, RZ, 0x5410, RZ ;  /* 0x00005410ff037816 */ /* 0x000fe400000000ff */
[----:B-----5:R-:W-:-:S02]  /*7d70*/  @!P5 PRMT R0, R4, 0x7632, R0 ;  /* 0x000076320400d816 */ /* 0x020fc40000000000 */
[----:B------:R-:W-:Y:S02]  /*7d80*/  @!P6 PRMT R3, R6, 0x7632, R3 ;  /* 0x000076320603e816 */ /* 0x000fe40000000003 */
[----:B------:R-:W-:Y:S01]  /*7d90*/  @!P5 PRMT R0, R0, 0x5410, R4 ;  /* 0x000054100000d816 */ /* 0x000fe20000000004 */
[----:B------:R-:W0:Y:S01]  /*7da0*/  S2R R13, SR_LANEID ;  /* 0x00000000000d7919 */ /* 0x000e220000000000 */
[----:B------:R-:W-:-:S03]  /*7db0*/  @!P6 PRMT R3, R3, 0x5410, R6 ;  /* 0x000054100303e816 */ /* 0x000fc60000000006 */
[--C-:B------:R-:W-:Y:S02]  /*7dc0*/  HADD2.F32 R9, -RZ, R0.reuse.H0_H0 ;  /* 0x20000000ff097230 */ /* 0x100fe40000004100 */
[----:B------:R-:W-:Y:S02]  /*7dd0*/  HADD2.F32 R0, -RZ, R0.H1_H1 ;  /* 0x30000000ff007230 */ /* 0x000fe40000004100 */
[--C-:B------:R-:W-:Y:S02]  /*7de0*/  HADD2.F32 R10, -RZ, R3.reuse.H0_H0 ;  /* 0x20000003ff0a7230 */ /* 0x100fe40000004100 */
[----:B------:R-:W-:Y:S01]  /*7df0*/  FMUL.FTZ R11, R9, R9 ;  /* 0x00000009090b7220 */ /* 0x000fe20000410000 */
[----:B------:R1:W-:Y:S01]  /*7e00*/  STL [R1+0x104], R2 ;  /* 0x0001040201007387 */ /* 0x0003e20000100800 */
[----:B------:R-:W-:Y:S02]  /*7e10*/  HADD2.F32 R3, -RZ, R3.H1_H1 ;  /* 0x30000003ff037230 */ /* 0x000fe40000004100 */
[----:B------:R-:W-:Y:S01]  /*7e20*/  FADD.FTZ R8, R15, R8 ;  /* 0x000000080f087221 */ /* 0x000fe20000010000 */
[C---:B------:R-:W-:Y:S01]  /*7e30*/  FFMA.FTZ R11, R0.reuse, R0, R11 ;  /* 0x00000000000b7223 */ /* 0x040fe2000001000b */
[----:B-1----:R-:W-:Y:S01]  /*7e40*/  FADD.FTZ R2, R0, R9 ;  /* 0x0000000900027221 */ /* 0x002fe20000010000 */
[----:B------:R-:W-:-:S02]  /*7e50*/  FMUL.FTZ R0, R10, R10 ;  /* 0x0000000a0a007220 */ /* 0x000fc40000410000 */
[----:B------:R-:W-:Y:S01]  /*7e60*/  FADD.FTZ R8, R8, R11 ;  /* 0x0000000b08087221 */ /* 0x000fe20000010000 */
[----:B------:R-:W-:Y:S01]  /*7e70*/  FADD.FTZ R2, R7, R2 ;  /* 0x0000000207027221 */ /* 0x000fe20000010000 */
[C---:B------:R-:W-:Y:S01]  /*7e80*/  FADD.FTZ R7, R3.reuse, R10 ;  /* 0x0000000a03077221 */ /* 0x040fe20000010000 */
[----:B------:R-:W-:-:S03]  /*7e90*/  FFMA.FTZ R9, R3, R3, R0 ;  /* 0x0000000303097223 */ /* 0x000fc60000010000 */
[----:B------:R-:W-:Y:S01]  /*7ea0*/  FADD.FTZ R3, R2, R7 ;  /* 0x0000000702037221 */ /* 0x000fe20000010000 */
[----:B------:R-:W-:-:S04]  /*7eb0*/  FADD.FTZ R8, R8, R9 ;  /* 0x0000000908087221 */ /* 0x000fc80000010000 */
[----:B------:R-:W1:Y:S04]  /*7ec0*/  SHFL.DOWN PT, R0, R3, 0x1, 0x1f ;  /* 0x08201f0003007f89 */ /* 0x000e6800000e0000 */
[----:B------:R-:W2:Y:S01]  /*7ed0*/  SHFL.DOWN PT, R7, R8, 0x1, 0x1f ;  /* 0x08201f0008077f89 */ /* 0x000ea200000e0000 */
[----:B0-----:R-:W-:-:S13]  /*7ee0*/  ISETP.GT.AND P0, PT, R13, 0x1e, PT ;  /* 0x0000001e0d00780c */ /* 0x001fda0003f04270 */
[----:B-1----:R-:W-:Y:S01]  /*7ef0*/  @!P0 FADD.FTZ R3, R3, R0 ;  /* 0x0000000003038221 */ /* 0x002fe20000010000 */
[----:B--2---:R-:W-:-:S04]  /*7f00*/  @!P0 FADD.FTZ R8, R8, R7 ;  /* 0x0000000708088221 */ /* 0x004fc80000010000 */
        /* <DEDUP_REMOVED lines=8> */
[----:B------:R-:W2:-:S12]  /*7f90*/  S2R R12, SR_TID.X ;  /* 0x00000000000c7919 */ /* 0x000e980000002100 */
[----:B0-----:R-:W-:Y:S01]  /*7fa0*/  @!P0 FADD.FTZ R3, R3, R0 ;  /* 0x0000000003038221 */ /* 0x001fe20000010000 */
[----:B-1----:R-:W-:-:S04]  /*7fb0*/  @!P0 FADD.FTZ R8, R8, R7 ;  /* 0x0000000708088221 */ /* 0x002fc80000010000 */
[----:B------:R-:W0:Y:S04]  /*7fc0*/  SHFL.DOWN PT, R0, R3, 0x8, 0x1f ;  /* 0x09001f0003007f89 */ /* 0x000e2800000e0000 */
[----:B------:R-:W1:Y:S04]  /*7fd0*/  SHFL.DOWN PT, R7, R8, 0x8, 0x1f ;  /* 0x09001f0008077f89 */ /* 0x000e6800000e0000 */
        /* <DEDUP_REMOVED lines=22> */
[----:B0-----:R-:W-:Y:S01]  /*8140*/  FADD.FTZ R0, R3, R0 ;  /* 0x0000000003007221 */ /* 0x001fe20000010000 */
[----:B------:R-:W-:Y:S01]  /*8150*/  ISETP.GT.AND P0, PT, R13, 0x17, PT ;  /* 0x000000170d00780c */ /* 0x000fe20003f04270 */
[----:B-1----:R-:W-:-:S03]  /*8160*/  FADD.FTZ R7, R8, R7 ;  /* 0x0000000708077221 */ /* 0x002fc60000010000 */
[----:B------:R-:W-:Y:S02]  /*8170*/  FSEL R2, R3, R0, P0 ;  /* 0x0000000003027208 */ /* 0x000fe40000000000 */
[----:B------:R-:W-:Y:S01]  /*8180*/  FSEL R3, R8, R7, P0 ;  /* 0x0000000708037208 */ /* 0x000fe20000000000 */
[----:B------:R3:W-:Y:S01]  /*8190*/  STL [R1+0x10c], R6 ;  /* 0x00010c0601007387 */ /* 0x0007e20000100800 */
[----:B------:R-:W0:Y:S01]  /*81a0*/  LDCU UR11, c[0x0][0x374] ;  /* 0x00006e80ff0b77ac */ /* 0x000e220008000800 */
[----:B------:R-:W1:Y:S01]  /*81b0*/  S2UR UR23, SR_CTAID.X ;  /* 0x00000000001779c3 */ /* 0x000e620000002500 */
[----:B------:R-:W-:Y:S01]  /*81c0*/  BSSY.RECONVERGENT B0, `(.L_x_2988) ;  /* 0x0000011000007945 */ /* 0x000fe20003800200 */
[----:B------:R3:W4:Y:S01]  /*81d0*/  SHFL.DOWN PT, R11, R2, 0x10, 0x1f ;  /* 0x0a001f00020b7f89 */ /* 0x00072200000e0000 */
[----:B------:R-:W0:Y:S03]  /*81e0*/  LDCU UR12, c[0x0][0x370] ;  /* 0x00006e00ff0c77ac */ /* 0x000e260008000800 */
[----:B------:R3:W0:Y:S01]  /*81f0*/  SHFL.DOWN PT, R6, R3, 0x10, 0x1f ;  /* 0x0a001f0003067f89 */ /* 0x00062200000e0000 */
[----:B--2---:R-:W-:Y:S01]  /*8200*/  ISETP.NE.AND P2, PT, R12, RZ, PT ;  /* 0x000000ff0c00720c */ /* 0x004fe20003f45270 */
[----:B------:R-:W-:-:S12]  /*8210*/  @P1 BRA `(.L_x_2989) ;  /* 0x00000000002c1947 */ /* 0x000fd80003800000 */
[----:B---3--:R-:W2:Y:S02]  /*8220*/  S2R R2, SR_LANEID ;  /* 0x0000000000027919 */ /* 0x008ea40000000000 */
[----:B--2---:R-:W-:-:S13]  /*8230*/  ISETP.NE.AND P0, PT, R2, RZ, PT ;  /* 0x000000ff0200720c */ /* 0x004fda0003f05270 */
[----:B------:R-:W2:Y:S01]  /*8240*/  @!P0 S2R R4, SR_CgaCtaId ;  /* 0x0000000000048919 */ /* 0x000ea20000008800 */
[----:B------:R-:W-:Y:S02]  /*8250*/  @!P0 MOV R3, 0x400 ;  /* 0x0000040000038802 */ /* 0x000fe40000000f00 */
[----:B------:R-:W-:Y:S02]  /*8260*/  @!P0 SHF.R.U32.HI R2, RZ, 0x2, R12 ;  /* 0x00000002ff028819 */ /* 0x000fe4000001160c */
[----:B--2---:R-:W-:Y:S01]  /*8270*/  @!P0 LEA R9, R4, R3, 0x18 ;  /* 0x0000000304098211 */ /* 0x004fe200078ec0ff */
[----:B0-----:R-:W-:Y:S01]  /*8280*/  FADD.FTZ R3, R7, R6 ;  /* 0x0000000607037221 */ /* 0x001fe20000010000 */
[----:B------:R-:W-:Y:S01]  /*8290*/  @!P0 LOP3.LUT R4, R2, 0xf8, RZ, 0xc0, !PT ;  /* 0x000000f802048812 */ /* 0x000fe200078ec0ff */
[----:B----4-:R-:W-:-:S04]  /*82a0*/  FADD.FTZ R2, R0, R11 ;  /* 0x0000000b00027221 */ /* 0x010fc80000010000 */
[----:B------:R-:W-:-:S05]  /*82b0*/  @!P0 IMAD.IADD R4, R4, 0x1, R9 ;  /* 0x0000000104048824 */ /* 0x000fca00078e0209 */
[----:B------:R2:W-:Y:S02]  /*82c0*/  @!P0 STS.64 [R4+0x10], R2 ;  /* 0x0000100204008388 */ /* 0x0005e40000000a00 */
.L_x_2989:
[----:B01----:R-:W-:Y:S05]  /*82d0*/  BSYNC.RECONVERGENT B0 ;  /* 0x0000000000007941 */ /* 0x003fea0003800200 */
.L_x_2988:
[----:B------:R-:W-:Y:S06]  /*82e0*/  BAR.SYNC.DEFER_BLOCKING 0x0 ;  /* 0x0000000000007b1d */ /* 0x000fec0000010000 */
[----:B------:R-:W-:Y:S04]  /*82f0*/  BSSY.RECONVERGENT B0, `(.L_x_2990) ;  /* 0x000002b000007945 */ /* 0x000fe80003800200 */
[----:B------:R-:W-:Y:S05]  /*8300*/  @P2 BRA `(.L_x_2991) ;  /* 0x0000000000a42947 */ /* 0x000fea0003800000 */
[----:B------:R-:W0:Y:S01]  /*8310*/  S2UR UR6, SR_CgaCtaId ;  /* 0x00000000000679c3 */ /* 0x000e220000008800 */
[----:B------:R-:W-:Y:S02]  /*8320*/  UMOV UR5, 0x400 ;  /* 0x0000040000057882 */ /* 0x000fe40000000000 */
[----:B0-----:R-:W-:-:S09]  /*8330*/  ULEA UR5, UR6, UR5, 0x18 ;  /* 0x0000000506057291 */ /* 0x001fd2000f8ec0ff */
[----:B---3--:R-:W0:Y:S04]  /*8340*/  LDS.64 R6, [UR5+0x18] ;  /* 0x00001805ff067984 */ /* 0x008e280008000a00 */
[----:B------:R-:W1:Y:S04]  /*8350*/  LDS.128 R20, [UR5+0x20] ;  /* 0x00002005ff147984 */ /* 0x000e680008000c00 */
[----:B------:R-:W3:Y:S04]  /*8360*/  LDS.128 R24, [UR5+0x30] ;  /* 0x00003005ff187984 */ /* 0x000ee80008000c00 */
[----:B------:R-:W5:Y:S04]  /*8370*/  LDS.128 R28, [UR5+0x40] ;  /* 0x00004005ff1c7984 */ /* 0x000f680008000c00 */
[----:B------:R-:W2:Y:S04]  /*8380*/  LDS.128 R32, [UR5+0x50] ;  /* 0x00005005ff207984 */ /* 0x000ea80008000c00 */
[----:B----4-:R-:W4:Y:S04]  /*8390*/  LDS.128 R8, [UR5+0x60] ;  /* 0x00006005ff087984 */ /* 0x010f280008000c00 */
[----:B------:R-:W4:Y:S01]  /*83a0*/  LDS.128 R16, [UR5+0x70] ;  /* 0x00007005ff107984 */ /* 0x000f220008000c00 */
[----:B0-----:R-:W-:Y:S01]  /*83b0*/  FADD.FTZ R13, R2, R6 ;  /* 0x00000006020d7221 */ /* 0x001fe20000010000 */
[----:B------:R-:W-:-:S03]  /*83c0*/  FADD.FTZ R0, R3, R7 ;  /* 0x0000000703007221 */ /* 0x000fc60000010000 */
[----:B-1----:R-:W-:Y:S01]  /*83d0*/  FADD.FTZ R13, R13, R20 ;  /* 0x000000140d0d7221 */ /* 0x002fe20000010000 */
[----:B------:R-:W-:-:S03]  /*83e0*/  FADD.FTZ R0, R0, R21 ;  /* 0x0000001500007221 */ /* 0x000fc60000010000 */
[----:B------:R-:W-:Y:S01]  /*83f0*/  FADD.FTZ R13, R13, R22 ;  /* 0x000000160d0d7221 */ /* 0x000fe20000010000 */
[----:B------:R-:W-:Y:S02]  /*8400*/  FADD.FTZ R0, R0, R23 ;  /* 0x0000001700007221 */ /* 0x000fe40000010000 */
[----:B------:R-:W0:Y:S01]  /*8410*/  LDS.128 R20, [UR5+0x80] ;  /* 0x00008005ff147984 */ /* 0x000e220008000c00 */
        /* <DEDUP_REMOVED lines=24> */
.L_x_2991:
[----:B------:R-:W-:Y:S05]  /*85a0*/  BSYNC.RECONVERGENT B0 ;  /* 0x0000000000007941 */ /* 0x000fea0003800200 */
.L_x_2990:
        /* <DEDUP_REMOVED lines=18> */
[----:B------:R-:W-:Y:S01]  /*86d0*/  IMAD.U32 R8, RZ, RZ, UR14 ;  /* 0x0000000eff087e24 */ /* 0x000fe2000f8e00ff */
[----:B------:R-:W-:Y:S01]  /*86e0*/  MOV R9, UR15 ;  /* 0x0000000f00097c02 */ /* 0x000fe20008000f00 */
[----:B-1----:R-:W-:Y:S01]  /*86f0*/  ULEA UR17, UP1, UR22, UR20, 0x2 ;  /* 0x0000001416117291 */ /* 0x002fe2000f8210ff */
[----:B----4-:R-:W-:-:S03]  /*8700*/  MOV R11, UR16 ;  /* 0x00000010000b7c02 */ /* 0x010fc60008000f00 */
[----:B------:R-:W-:Y:S01]  /*8710*/  ULEA.HI.X UR20, UR22, UR21, URZ, 0x2, UP1 ;  /* 0x0000001516147291 */ /* 0x000fe200088f14ff */
[----:B------:R1:W-:Y:S01]  /*8720*/  STG.E.64 desc[UR18][R8.64], R2 ;  /* 0x0000000208007986 */ /* 0x0003e2000c101b12 */
[----:B---3--:R-:W-:-:S04]  /*8730*/  MOV R6, UR17 ;  /* 0x0000001100067c02 */ /* 0x008fc80008000f00 */
        /* <DEDUP_REMOVED lines=10> */
.L_x_2995:
[----:B------:R-:W3:Y:S04]  /*87e0*/  LDG.E.STRONG.GPU R0, desc[UR18][R6.64] ;  /* 0x0000001206007981 */ /* 0x000ee8000c1ef900 */
[----:B---3--:R-:W-:Y:S04]  /*87f0*/  CCTL.IVALL ;  /* 0x00000000ff00798f */ /* 0x008fe80002000000 */
[----:B------:R1:W-:Y:S01]  /*8800*/  STL [R1], R0 ;  /* 0x0000000001007387 */ /* 0x0003e20000100800 */
[----:B------:R-:W-:-:S13]  /*8810*/  ISETP.NE.AND P0, PT, R0, UR14, PT ;  /* 0x0000000e00007c0c */ /* 0x000fda000bf05270 */
[----:B-1----:R-:W-:Y:S05]  /*8820*/  @P0 BRA `(.L_x_2995) ;  /* 0xfffffffc00ec0947 */ /* 0x002fea000383ffff */
.L_x_2994:
[----:B0-----:R-:W-:Y:S05]  /*8830*/  BSYNC.RECONVERGENT B0 ;  /* 0x0000000000007941 */ /* 0x001fea0003800200 */
.L_x_2993:
        /* <DEDUP_REMOVED lines=15> */
.L_x_2997:
        /* <DEDUP_REMOVED lines=8> */
[----:B---3--:R-:W-:Y:S01]  /*89b0*/  MOV R6, UR28 ;  /* 0x0000001c00067c02 */ /* 0x008fe20008000f00 */
[----:B------:R-:W-:Y:S01]  /*89c0*/  IMAD.U32 R7, RZ, RZ, UR29 ;  /* 0x0000001dff077e24 */ /* 0x000fe2000f8e00ff */
[----:B------:R-:W-:-:S05]  /*89d0*/  VOTEU.ALL UP0, P5 ;  /* 0x0000000000ff7886 */ /* 0x000fca0002800000 */
[----:B------:R-:W2:Y:S01]  /*89e0*/  @!P1 LDG.E.64 R6, desc[UR18][R6.64] ;  /* 0x0000001206069981 */ /* 0x000ea2000c1e1b00 */
[----:B------:R-:W-:-:S06]  /*89f0*/  @!UP0 UIMAD.WIDE.U32 UR28, UR25, 0x8, UR6 ;  /* 0x00000008191c88a5 */ /* 0x000fcc000f8e0006 */
[----:B------:R-:W-:Y:S01]  /*8a00*/  MOV R8, UR28 ;  /* 0x0000001c00087c02 */ /* 0x000fe20008000f00 */
[----:B------:R-:W-:-:S06]  /*8a10*/  IMAD.U32 R9, RZ, RZ, UR29 ;  /* 0x0000001dff097e24 */ /* 0x000fcc000f8e00ff */
[----:B------:R-:W3:Y:S01]  /*8a20*/  @!P5 LDG.E.64 R8, desc[UR18][R8.64] ;  /* 0x000000120808d981 */ /* 0x000ee2000c1e1b00 */
        /* <DEDUP_REMOVED lines=20> */
[----:B--2---:R-:W-:Y:S01]  /*8b70*/  @!P1 FADD.FTZ R2, R2, R6 ;  /* 0x0000000602029221 */ /* 0x004fe20000010000 */
[----:B------:R-:W-:Y:S01]  /*8b80*/  @!P1 FADD.FTZ R3, R3, R7 ;  /* 0x0000000703039221 */ /* 0x000fe20000010000 */
[----:B------:R-:W-:Y:S02]  /*8b90*/  ISETP.NE.OR P1, PT, R12, RZ, !P2 ;  /* 0x000000ff0c00720c */ /* 0x000fe40005725670 */
[----:B------:R-:W-:Y:S01]  /*8ba0*/  PLOP3.LUT P2, PT, PT, PT, UP2, 0x80, 0x8 ;  /* 0x000000000008781c */ /* 0x000fe20003f4f028 */
[----:B------:R-:W-:-:S03]  /*8bb0*/  UISETP.NE.AND UP2, UPT, UR27, UR23, UPT ;  /* 0x000000171b00728c */ /* 0x000fc6000bf45270 */
[----:B------:R-:W-:Y:S01]  /*8bc0*/  ISETP.NE.OR P2, PT, R12, RZ, !P2 ;  /* 0x000000ff0c00720c */ /* 0x000fe20005745670 */
[----:B---3--:R-:W-:Y:S01]  /*8bd0*/  @!P5 FADD.FTZ R2, R2, R8 ;  /* 0x000000080202d221 */ /* 0x008fe20000010000 */
        /* <DEDUP_REMOVED lines=10> */
[----:B------:R-:W-:Y:S01]  /*8c80*/  MOV R8, UR30 ;  /* 0x0000001e00087c02 */ /* 0x000fe20008000f00 */
[----:B------:R-:W-:Y:S01]  /*8c90*/  IMAD.U32 R9, RZ, RZ, UR31 ;  /* 0x0000001fff097e24 */ /* 0x000fe2000f8e00ff */
[----:B------:R-:W-:Y:S01]  /*8ca0*/  VOTEU.ALL UP0, P3 ;  /* 0x0000000000ff7886 */ /* 0x000fe20001800000 */
[----:B------:R0:W2:Y:S01]  /*8cb0*/  @!P0 LDG.E.64 R18, desc[UR18][R6.64] ;  /* 0x0000001206128981 */ /* 0x0000a2000c1e1b00 */
[----:B------:R-:W-:Y:S01]  /*8cc0*/  @!UP1 UIMAD.WIDE.U32 UR30, UR22, 0x8, UR6 ;  /* 0x00000008161e98a5 */ /* 0x000fe2000f8e0006 */
[----:B------:R-:W-:Y:S01]  /*8cd0*/  MOV R10, UR28 ;  /* 0x0000001c000a7c02 */ /* 0x000fe20008000f00 */
[----:B----4-:R-:W-:Y:S01]  /*8ce0*/  IMAD.U32 R11, RZ, RZ, UR29 ;  /* 0x0000001dff0b7e24 */ /* 0x010fe2000f8e00ff */
[----:B------:R-:W-:Y:S01]  /*8cf0*/  VOTEU.ALL UP1, P5 ;  /* 0x0000000000ff7886 */ /* 0x000fe20002820000 */
[----:B------:R-:W3:Y:S01]  /*8d00*/  @!P1 LDG.E.64 R8, desc[UR18][R8.64] ;  /* 0x0000001208089981 */ /* 0x000ee2000c1e1b00 */
[----:B------:R-:W-:Y:S01]  /*8d10*/  @!UP0 UIMAD.WIDE.U32 UR28, UR21, 0x8, UR6 ;  /* 0x00000008151c88a5 */ /* 0x000fe2000f8e0006 */
[----:B------:R-:W-:Y:S01]  /*8d20*/  MOV R14, UR30 ;  /* 0x0000001e000e7c02 */ /* 0x000fe20008000f00 */
[----:B------:R-:W-:Y:S01]  /*8d30*/  IMAD.U32 R15, RZ, RZ, UR31 ;  /* 0x0000001fff0f7e24 */ /* 0x000fe2000f8e00ff */
[----:B------:R-:W4:Y:S01]  /*8d40*/  @!P2 LDG.E.64 R10, desc[UR18][R10.64] ;  /* 0x000000120a0aa981 */ /* 0x000f22000c1e1b00 */
[----:B------:R-:W-:-:S02]  /*8d50*/  @!UP1 UIMAD.WIDE.U32 UR30, UR20, 0x8, UR6 ;  /* 0x00000008141e98a5 */ /* 0x000fc4000f8e0006 */
[----:B------:R-:W-:Y:S01]  /*8d60*/  MOV R16, UR28 ;  /* 0x0000001c00107c02 */ /* 0x000fe20008000f00 */
[----:B------:R-:W-:Y:S01]  /*8d70*/  IMAD.U32 R17, RZ, RZ, UR29 ;  /* 0x0000001dff117e24 */ /* 0x000fe2000f8e00ff */
[----:B------:R-:W5:Y:S02]  /*8d80*/  @!P4 LDG.E.64 R14, desc[UR18][R14.64] ;  /* 0x000000120e0ec981 */ /* 0x000f64000c1e1b00 */
[----:B0-----:R-:W-:Y:S01]  /*8d90*/  MOV R6, UR30 ;  /* 0x0000001e00067c02 */ /* 0x001fe20008000f00 */
[----:B------:R-:W-:Y:S02]  /*8da0*/  IMAD.U32 R7, RZ, RZ, UR31 ;  /* 0x0000001fff077e24 */ /* 0x000fe4000f8e00ff */
[----:B------:R-:W5:Y:S04]  /*8db0*/  @!P3 LDG.E.64 R16, desc[UR18][R16.64] ;  /* 0x000000121010b981 */ /* 0x000f68000c1e1b00 */
        /* <DEDUP_REMOVED lines=23> */
[----:B------:R-:W-:Y:S01]  /*8f30*/  @!P5 FADD.FTZ R3, R3, R7 ;  /* 0x000000070303d221 */ /* 0x000fe20000010000 */
[----:B------:R-:W-:Y:S06]  /*8f40*/  BRA.U UP0, `(.L_x_2997) ;  /* 0xfffffff900787547 */ /* 0x000fec000b83ffff */
[----:B------:R-:W-:-:S05]  /*8f50*/  UMOV UR5, UR15 ;  /* 0x0000000f00057c82 */ /* 0x000fca0008000000 */
.L_x_2996:
        /* <DEDUP_REMOVED lines=28> */
[----:B---3--:R-:W-:Y:S02]  /*9120*/  MOV R6, UR14 ;  /* 0x0000000e00067c02 */ /* 0x008fe40008000f00 */
[----:B------:R-:W-:Y:S01]  /*9130*/  @!UP3 UIMAD UR20, UR20, UR11, UR13 ;  /* 0x0000000b1414b2a4 */ /* 0x000fe2000f8e020d */
[----:B------:R-:W-:Y:S01]  /*9140*/  IMAD.U32 R7, RZ, RZ, UR15 ;  /* 0x0000000fff077e24 */ /* 0x000fe2000f8e00ff */
[----:B------:R-:W-:Y:S02]  /*9150*/  @!UP2 UIMAD.WIDE.U32 UR16, UR16, 0x8, UR6 ;  /* 0x000000081010a8a5 */ /* 0x000fe4000f8e0006 */
[----:B------:R-:W-:Y:S02]  /*9160*/  @!UP4 UIMAD UR21, UR21, UR11, UR13 ;  /* 0x0000000b1515c2a4 */ /* 0x000fe4000f8e020d */
[----:B------:R-:W-:Y:S01]  /*9170*/  @!UP3 UIMAD.WIDE.U32 UR14, UR20, 0x8, UR6 ;  /* 0x00000008140eb8a5 */ /* 0x000fe2000f8e0006 */
[----:B------:R-:W2:Y:S01]  /*9180*/  @!P0 LDG.E.64 R6, desc[UR18][R6.64] ;  /* 0x0000001206068981 */ /* 0x000ea2000c1e1b00 */
[----:B------:R-:W-:Y:S01]  /*9190*/  MOV R8, UR16 ;  /* 0x0000001000087c02 */ /* 0x000fe20008000f00 */
[----:B------:R-:W-:Y:S01]  /*91a0*/  IMAD.U32 R9, RZ, RZ, UR17 ;  /* 0x00000011ff097e24 */ /* 0x000fe2000f8e00ff */
[----:B------:R-:W-:-:S02]  /*91b0*/  @!UP4 UIMAD.WIDE.U32 UR16, UR21, 0x8, UR6 ;  /* 0x000000081510c8a5 */ /* 0x000fc4000f8e0006 */
[----:B------:R-:W-:Y:S01]  /*91c0*/  MOV R10, UR14 ;  /* 0x0000000e000a7c02 */ /* 0x000fe20008000f00 */
[----:B----4-:R-:W-:Y:S02]  /*91d0*/  IMAD.U32 R11, RZ, RZ, UR15 ;  /* 0x0000000fff0b7e24 */ /* 0x010fe4000f8e00ff */
[----:B------:R-:W3:Y:S01]  /*91e0*/  @!P1 LDG.E.64 R8, desc[UR18][R8.64] ;  /* 0x0000001208089981 */ /* 0x000ee2000c1e1b00 */
[----:B------:R-:W-:Y:S01]  /*91f0*/  MOV R14, UR16 ;  /* 0x00000010000e7c02 */ /* 0x000fe20008000f00 */
[----:B------:R-:W-:Y:S02]  /*9200*/  IMAD.U32 R15, RZ, RZ, UR17 ;  /* 0x00000011ff0f7e24 */ /* 0x000fe4000f8e00ff */
[----:B------:R-:W4:Y:S04]  /*9210*/  @!P2 LDG.E.64 R10, desc[UR18][R10.64] ;  /* 0x000000120a0aa981 */ /* 0x000f28000c1e1b00 */
[----:B------:R-:W5:Y:S01]  /*9220*/  @!P3 LDG.E.64 R14, desc[UR18][R14.64] ;  /* 0x000000120e0eb981 */ /* 0x000f62000c1e1b00 */
[----:B------:R-:W-:Y:S01]  /*9230*/  UIADD3 UR5, UPT, UPT, UR5, 0x4, URZ ;  /* 0x0000000405057890 */ /* 0x000fe2000fffe0ff */
        /* <DEDUP_REMOVED lines=8> */
.L_x_2998:
        /* <DEDUP_REMOVED lines=15> */
[----:B---3--:R-:W-:Y:S01]  /*93b0*/  MOV R6, UR16 ;  /* 0x0000001000067c02 */ /* 0x008fe20008000f00 */
[----:B------:R-:W-:Y:S01]  /*93c0*/  @!UP1 UIMAD.WIDE.U32 UR14, UR14, 0x8, UR6 ;  /* 0x000000080e0e98a5 */ /* 0x000fe2000f8e0006 */
[----:B------:R-:W-:-:S05]  /*93d0*/  IMAD.U32 R7, RZ, RZ, UR17 ;  /* 0x00000011ff077e24 */ /* 0x000fca000f8e00ff */
[----:B------:R-:W-:Y:S01]  /*93e0*/  MOV R8, UR14 ;  /* 0x0000000e00087c02 */ /* 0x000fe20008000f00 */
[----:B------:R-:W-:Y:S01]  /*93f0*/  IMAD.U32 R9, RZ, RZ, UR15 ;  /* 0x0000000fff097e24 */ /* 0x000fe2000f8e00ff */
[----:B------:R-:W2:Y:S05]  /*9400*/  @!P1 LDG.E.64 R6, desc[UR18][R6.64] ;  /* 0x0000001206069981 */ /* 0x000eaa000c1e1b00 */
[----:B------:R-:W3:Y:S01]  /*9410*/  @!P0 LDG.E.64 R8, desc[UR18][R8.64] ;  /* 0x0000001208088981 */ /* 0x000ee2000c1e1b00 */
[----:B------:R-:W-:Y:S01]  /*9420*/  UIADD3 UR5, UPT, UPT, UR5, 0x2, URZ ;  /* 0x0000000205057890 */ /* 0x000fe2000fffe0ff */
[----:B--2---:R-:W-:Y:S01]  /*9430*/  @!P1 FADD.FTZ R2, R2, R6 ;  /* 0x0000000602029221 */ /* 0x004fe20000010000 */
[----:B------:R-:W-:-:S03]  /*9440*/  @!P1 FADD.FTZ R3, R3, R7 ;  /* 0x0000000703039221 */ /* 0x000fc60000010000 */
[----:B---3--:R-:W-:Y:S01]  /*9450*/  @!P0 FADD.FTZ R2, R2, R8 ;  /* 0x0000000802028221 */ /* 0x008fe20000010000 */
[----:B------:R-:W-:-:S07]  /*9460*/  @!P0 FADD.FTZ R3, R3, R9 ;  /* 0x0000000903038221 */ /* 0x000fce0000010000 */
.L_x_2999:
        /* <DEDUP_REMOVED lines=10> */
[----:B---3--:R-:W-:Y:S01]  /*9510*/  IMAD.U32 R6, RZ, RZ, UR14 ;  /* 0x0000000eff067e24 */ /* 0x008fe2000f8e00ff */
[----:B------:R-:W-:-:S06]  /*9520*/  MOV R7, UR15 ;  /* 0x0000000f00077c02 */ /* 0x000fcc0008000f00 */
[----:B------:R-:W2:Y:S02]  /*9530*/  LDG.E.64 R6, desc[UR18][R6.64] ;  /* 0x0000001206067981 */ /* 0x000ea4000c1e1b00 */
[----:B--2---:R-:W-:Y:S01]  /*9540*/  FADD.FTZ R2, R2, R6 ;  /* 0x0000000602027221 */ /* 0x004fe20000010000 */
[----:B------:R-:W-:-:S07]  /*9550*/  FADD.FTZ R3, R3, R7 ;  /* 0x0000000703037221 */ /* 0x000fce0000010000 */
.L_x_3000:
[----:B------:R-:W-:Y:S05]  /*9560*/  BSYNC.RECONVERGENT B0 ;  /* 0x0000000000007941 */ /* 0x000fea0003800200 */
.L_x_2992:
[----:B------:R-:W-:Y:S01]  /*9570*/  LOP3.LUT P1, RZ, R5, 0x4000000, RZ, 0xc0, !PT ;  /* 0x0400000005ff7812 */ /* 0x000fe2000782c0ff */
[----:B------:R-:W0:Y:S01]  /*9580*/  S2UR UR6, SR_CgaCtaId ;  /* 0x00000000000679c3 */ /* 0x000e220000008800 */
[----:B------:R-:W1:Y:S01]  /*9590*/  LDCU UR7, c[0x0][0x414] ;  /* 0x00008280ff0777ac */ /* 0x000e620008000800 */
[C---:B------:R-:W-:Y:S01]  /*95a0*/  ISETP.NE.AND P0, PT, R12.reuse, RZ, PT ;  /* 0x000000ff0c00720c */ /* 0x040fe20003f05270 */
[----:B--23--:R-:W-:Y:S01]  /*95b0*/  IMAD.SHL.U32 R4, R12, 0x2, RZ ;  /* 0x000000020c047824 */ /* 0x00cfe200078e00ff */
[----:B------:R-:W-:Y:S01]  /*95c0*/  MOV R9, UR9 ;  /* 0x0000000900097c02 */ /* 0x000fe20008000f00 */
[----:B------:R-:W-:-:S03]  /*95d0*/  UMOV UR5, 0x400 ;  /* 0x0000040000057882 */ /* 0x000fc60000000000 */
[----:B----4-:R-:W2:Y:S01]  /*95e0*/  LDC.64 R10, c[0x0][0x398] ;  /* 0x0000e600ff0a7b82 */ /* 0x010ea20000000a00 */
[----:B------:R-:W-:-:S05]  /*95f0*/  LOP3.LUT R4, R4, 0x7e, RZ, 0xc0, !PT ;  /* 0x0000007e04047812 */ /* 0x000fca00078ec0ff */
[----:B------:R-:W-:Y:S02]  /*9600*/  VIADD R13, R4, UR10 ;  /* 0x0000000a040d7c36 */ /* 0x000fe40008000000 */
[----:B------:R-:W3:Y:S01]  /*9610*/  @P1 LDC.64 R6, c[0x0][0x388] ;  /* 0x0000e200ff061b82 */ /* 0x000ee20000000a00 */
[----:B-1----:R-:W-:Y:S01]  /*9620*/  @P1 FMUL.FTZ R8, R2, UR7 ;  /* 0x0000000702081c20 */ /* 0x002fe20008410000 */
[----:B0-----:R-:W-:-:S06]  /*9630*/  ULEA UR5, UR6, UR5, 0x18 ;  /* 0x0000000506057291 */ /* 0x001fcc000f8ec0ff */
[----:B------:R-:W0:Y:S01]  /*9640*/  LDC.64 R14, c[0x0][0x3a0] ;  /* 0x0000e800ff0e7b82 */ /* 0x000e220000000a00 */
        /* <DEDUP_REMOVED lines=25> */
[----:B0-----:R-:W-:Y:S01]  /*97e0*/  MOV R0, RZ ;  /* 0x000000ff00007202 */ /* 0x001fe20000000f00 */
[----:B------:R-:W0:Y:S01]  /*97f0*/  LDCU.64 UR14, c[0x0][0x3e0] ;  /* 0x00007c00ff0e77ac */ /* 0x000e220008000a00 */
[----:B------:R-:W2:Y:S01]  /*9800*/  LDCU.64 UR6, c[0x0][0x380] ;  /* 0x00007000ff0677ac */ /* 0x000ea20008000a00 */
[----:B------:R-:W3:Y:S04]  /*9810*/  LDCU.64 UR12, c[0x0][0x3e8] ;  /* 0x00007d00ff0c77ac */ /* 0x000ee80008000a00 */
.L_x_3010:
[----:B-----5:R-:W-:-:S06]  /*9820*/  LEA R16, R0, UR8, 0x2 ;  /* 0x0000000800107c11 */ /* 0x020fcc000f8e10ff */
[----:B-----5:R-:W5:Y:S01]  /*9830*/  LDL.128 R16, [R16] ;  /* 0x0000000010107983 */ /* 0x020f620000100c00 */
[C---:B------:R-:W-:Y:S01]  /*9840*/  IMAD R24, R0.reuse, 0x8, R21 ;  /* 0x0000000800187824 */ /* 0x040fe200078e0215 */
[----:B------:R-:W-:Y:S01]  /*9850*/  IADD3 R0, PT, PT, R0, 0x4, RZ ;  /* 0x0000000400007810 */ /* 0x000fe20007ffe0ff */
[----:B------:R-:W-:Y:S02]  /*9860*/  BSSY.RECONVERGENT B0, `(.L_x_3002) ;  /* 0x000002e000007945 */ /* 0x000fe40003800200 */
[C---:B------:R-:W-:Y:S01]  /*9870*/  VIADD R29, R24.reuse, 0x8 ;  /* 0x00000008181d7836 */ /* 0x040fe20000000000 */
[C---:B---3--:R-:W-:Y:S01]  /*9880*/  ISETP.GE.U32.AND P1, PT, R24.reuse, UR12, PT ;  /* 0x0000000c18007c0c */ /* 0x048fe2000bf26070 */
        /* <DEDUP_REMOVED lines=9> */
[----:B----4-:R-:W-:Y:S02]  /*9920*/  SHF.R.S32.HI R3, RZ, 0x1f, R2 ;  /* 0x0000001fff037819 */ /* 0x010fe40000011402 */
[----:B------:R-:W-:Y:S02]  /*9930*/  ISETP.NE.AND P4, PT, R0, 0x40, PT ;  /* 0x000000400000780c */ /* 0x000fe40003f85270 */
[----:B------:R-:W-:Y:S02]  /*9940*/  ISETP.GE.AND.EX P0, PT, R26, UR13, PT, P0 ;  /* 0x0000000d1a007c0c */ /* 0x000fe4000bf06300 */
[----:B------:R-:W-:Y:S02]  /*9950*/  ISETP.GE.AND.EX P3, PT, R28, UR13, PT, P3 ;  /* 0x0000000d1c007c0c */ /* 0x000fe4000bf66330 */
[----:B------:R-:W-:Y:S01]  /*9960*/  ISETP.GE.AND.EX P2, PT, R3, UR13, PT, P2 ;  /* 0x0000000d03007c0c */ /* 0x000fe2000bf46320 */
[----:B0-2---:R-:W-:-:S12]  /*9970*/  @P1 BRA `(.L_x_3003) ;  /* 0x0000000000701947 */ /* 0x005fd80003800000 */
[--C-:B-----5:R-:W-:Y:S02]  /*9980*/  HADD2.F32 R6, -RZ, R16.reuse.H0_H0 ;  /* 0x20000010ff067230 */ /* 0x120fe40000004100 */
[----:B------:R-:W-:Y:S02]  /*9990*/  HADD2.F32 R16, -RZ, R16.H1_H1 ;  /* 0x30000010ff107230 */ /* 0x000fe40000004100 */
[----:B0-----:R-:W-:Y:S02]  /*99a0*/  IMAD R23, R23, UR14, RZ ;  /* 0x0000000e17177c24 */ /* 0x001fe4000f8e02ff */
[C---:B------:R-:W-:Y:S01]  /*99b0*/  FADD.FTZ R7, -R13.reuse, R6 ;  /* 0x000000060d077221 */ /* 0x040fe20000010100 */
[----:B------:R-:W-:Y:S01]  /*99c0*/  FADD.FTZ R9, -R13, R16 ;  /* 0x000000100d097221 */ /* 0x000fe20000010100 */
[----:B------:R-:W-:Y:S02]  /*99d0*/  IMAD R23, R24, UR15, R23 ;  /* 0x0000000f18177c24 */ /* 0x000fe4000f8e0217 */
[-C--:B-1----:R-:W-:Y:S01]  /*99e0*/  FMUL.FTZ R7, R7, R20.reuse ;  /* 0x0000001407077220 */ /* 0x082fe20000410000 */
[----:B------:R-:W-:-:S03]  /*99f0*/  FMUL.FTZ R6, R9, R20 ;  /* 0x0000001409067220 */ /* 0x000fc60000410000 */
[----:B------:R-:W-:Y:S01]  /*9a00*/  FFMA.FTZ R25, R10, R7, R14 ;  /* 0x000000070a197223 */ /* 0x000fe2000001000e */
[----:B------:R-:W-:Y:S02]  /*9a10*/  IMAD.MOV.U32 R7, RZ, RZ, R99 ;  /* 0x000000ffff077224 */ /* 0x000fe400078e0063 */
[----:B------:R-:W-:Y:S01]  /*9a20*/  FFMA.FTZ R27, R11, R6, R15 ;  /* 0x000000060b1b7223 */ /* 0x000fe2000001000f */
[----:B------:R-:W-:Y:S01]  /*9a30*/  MOV R6, R96 ;  /* 0x0000006000067202 */ /* 0x000fe20000000f00 */
[----:B------:R-:W-:Y:S02]  /*9a40*/  FMUL.FTZ R8, R25, -1.4426950216293334961 ;  /* 0xbfb8aa3b19087820 */ /* 0x000fe40000410000 */
[----:B------:R-:W-:Y:S02]  /*9a50*/  FMUL.FTZ R9, R27, -1.4426950216293334961 ;  /* 0xbfb8aa3b1b097820 */ /* 0x000fe40000410000 */
[----:B------:R-:W-:Y:S02]  /*9a60*/  IMAD.WIDE.U32 R6, R24, UR14, R6 ;  /* 0x0000000e18067c25 */ /* 0x000fe4000f8e0006 */
[----:B------:R-:W0:Y:S03]  /*9a70*/  MUFU.EX2 R8, R8 ;  /* 0x0000000800087308 */ /* 0x000e260000000800 */
[----:B------:R-:W-:-:S05]  /*9a80*/  IADD3 R23, PT, PT, R7, R23, RZ ;  /* 0x0000001707177210 */ /* 0x000fca0007ffe0ff */
        /* <DEDUP_REMOVED lines=9> */
[----:B------:R-:W-:-:S05]  /*9b20*/  F2FP.F16.F32.PACK_AB R7, R24, R7 ;  /* 0x000000071807723e */ /* 0x000fca00000000ff */
[----:B------:R3:W-:Y:S02]  /*9b30*/  STG.E desc[UR18][R8.64], R7 ;  /* 0x0000000708007986 */ /* 0x0007e4000c101912 */
.L_x_3003:
[----:B0-2---:R-:W-:Y:S05]  /*9b40*/  BSYNC.RECONVERGENT B0 ;  /* 0x0000000000007941 */ /* 0x005fea0003800200 */
.L_x_3002:
[----:B------:R-:W-:Y:S04]  /*9b50*/  BSSY.RECONVERGENT B0, `(.L_x_3004) ;  /* 0x000001e000007945 */ /* 0x000fe80003800200 */
[----:B------:R-:W-:Y:S05]  /*9b60*/  @P0 BRA `(.L_x_3005) ;  /* 0x0000000000700947 */ /* 0x000fea0003800000 */
[--C-:B-----5:R-:W-:Y:S02]  /*9b70*/  HADD2.F32 R6, -RZ, R17.reuse.H0_H0 ;  /* 0x20000011ff067230 */ /* 0x120fe40000004100 */
[----:B---3--:R-:W-:Y:S02]  /*9b80*/  HADD2.F32 R8, -RZ, R17.H1_H1 ;  /* 0x30000011ff087230 */ /* 0x008fe40000004100 */
[----:B------:R-:W-:Y:S02]  /*9b90*/  IMAD R22, R26, UR14, RZ ;  /* 0x0000000e1a167c24 */ /* 0x000fe4000f8e02ff */
[C---:B------:R-:W-:Y:S01]  /*9ba0*/  FADD.FTZ R7, -R13.reuse, R6 ;  /* 0x000000060d077221 */ /* 0x040fe20000010100 */
[----:B------:R-:W-:Y:S01]  /*9bb0*/  FADD.FTZ R9, -R13, R8 ;  /* 0x000000080d097221 */ /* 0x000fe20000010100 */
[----:B------:R-:W-:Y:S02]  /*9bc0*/  IMAD R23, R29, UR15, R22 ;  /* 0x0000000f1d177c24 */ /* 0x000fe4000f8e0216 */
[-C--:B-1----:R-:W-:Y:S01]  /*9bd0*/  FMUL.FTZ R7, R7, R20.reuse ;  /* 0x0000001407077220 */ /* 0x082fe20000410000 */
[----:B------:R-:W-:-:S03]  /*9be0*/  FMUL.FTZ R6, R9, R20 ;  /* 0x0000001409067220 */ /* 0x000fc60000410000 */
[----:B------:R-:W-:Y:S01]  /*9bf0*/  FFMA.FTZ R25, R10, R7, R14 ;  /* 0x000000070a197223 */ /* 0x000fe2000001000e */
[----:B------:R-:W-:Y:S01]  /*9c00*/  MOV R7, R99 ;  /* 0x0000006300077202 */ /* 0x000fe20000000f00 */
[----:B------:R-:W-:Y:S01]  /*9c10*/  FFMA.FTZ R24, R11, R6, R15 ;  /* 0x000000060b187223 */ /* 0x000fe2000001000f */
[----:B------:R-:W-:Y:S02]  /*9c20*/  IMAD.MOV.U32 R6, RZ, RZ, R96 ;  /* 0x000000ffff067224 */ /* 0x000fe400078e0060 */
[----:B------:R-:W-:Y:S01]  /*9c30*/  FMUL.FTZ R8, R25, -1.4426950216293334961 ;  /* 0xbfb8aa3b19087820 */ /* 0x000fe20000410000 */
[----:B------:R-:W-:Y:S01]  /*9c40*/  FMUL.FTZ R9, R24, -1.4426950216293334961 ;  /* 0xbfb8aa3b18097820 */ /* 0x000fe20000410000 */
[----:B------:R-:W-:-:S04]  /*9c50*/  IMAD.WIDE.U32 R6, R29, UR14, R6 ;  /* 0x0000000e1d067c25 */ /* 0x000fc8000f8e0006 */
[----:B------:R-:W0:Y:S01]  /*9c60*/  MUFU.EX2 R8, R8 ;  /* 0x0000000800087308 */ /* 0x000e220000000800 */
[----:B------:R-:W-:-:S07]  /*9c70*/  IMAD.IADD R23, R7, 0x1, R23 ;  /* 0x0000000107177824 */ /* 0x000fce00078e0217 */
[----:B------:R-:W1:Y:S01]  /*9c80*/  MUFU.EX2 R9, R9 ;  /* 0x0000000900097308 */ /* 0x000e620000000800 */
[----:B0-----:R-:W-:Y:S01]  /*9c90*/  FADD.FTZ R16, R8, 1 ;  /* 0x3f80000008107421 */ /* 0x001fe20000010000 */
[----:B------:R-:W-:-:S06]  /*9ca0*/  LEA R8, P0, R6, UR6, 0x1 ;  /* 0x0000000606087c11 */ /* 0x000fcc000f8008ff */
        /* <DEDUP_REMOVED lines=8> */
.L_x_3005:
[----:B------:R-:W-:Y:S05]  /*9d30*/  BSYNC.RECONVERGENT B0 ;  /* 0x0000000000007941 */ /* 0x000fea0003800200 */
.L_x_3004:
[----:B------:R-:W-:Y:S04]  /*9d40*/  BSSY.RECONVERGENT B0, `(.L_x_3006) ;  /* 0x000001e000007945 */ /* 0x000fe80003800200 */
[----:B------:R-:W-:Y:S05]  /*9d50*/  @P3 BRA `(.L_x_3007) ;  /* 0x0000000000703947 */ /* 0x000fea0003800000 */
[--C-:B-----5:R-:W-:Y:S02]  /*9d60*/  HADD2.F32 R6, -RZ, R18.reuse.H0_H0 ;  /* 0x20000012ff067230 */ /* 0x120fe40000004100 */
[----:B------:R-:W-:-:S03]  /*9d70*/  HADD2.F32 R18, -RZ, R18.H1_H1 ;  /* 0x30000012ff127230 */ /* 0x000fc60000004100 */
[C---:B0--3--:R-:W-:Y:S02]  /*9d80*/  FADD.FTZ R7, -R13.reuse, R6 ;  /* 0x000000060d077221 */ /* 0x049fe40000010100 */
[----:B------:R-:W-:Y:S01]  /*9d90*/  FADD.FTZ R9, -R13, R18 ;  /* 0x000000120d097221 */ /* 0x000fe20000010100 */
[----:B------:R-:W-:Y:S02]  /*9da0*/  IMAD R18, R28, UR14, RZ ;  /* 0x0000000e1c127c24 */ /* 0x000fe4000f8e02ff */
[-C--:B-1----:R-:W-:Y:S01]  /*9db0*/  FMUL.FTZ R7, R7, R20.reuse ;  /* 0x0000001407077220 */ /* 0x082fe20000410000 */
[----:B------:R-:W-:Y:S01]  /*9dc0*/  FMUL.FTZ R6, R9, R20 ;  /* 0x0000001409067220 */ /* 0x000fe20000410000 */
[----:B------:R-:W-:Y:S02]  /*9dd0*/  IMAD R23, R31, UR15, R18 ;  /* 0x0000000f1f177c24 */ /* 0x000fe4000f8e0212 */
[----:B------:R-:W-:Y:S01]  /*9de0*/  FFMA.FTZ R25, R10, R7, R14 ;  /* 0x000000070a197223 */ /* 0x000fe2000001000e */
[----:B------:R-:W-:-:S02]  /*9df0*/  IMAD.MOV.U32 R7, RZ, RZ, R99 ;  /* 0x000000ffff077224 */ /* 0x000fc400078e0063 */
        /* <DEDUP_REMOVED lines=18> */
.L_x_3007:
[----:B------:R-:W-:Y:S05]  /*9f20*/  BSYNC.RECONVERGENT B0 ;  /* 0x0000000000007941 */ /* 0x000fea0003800200 */
.L_x_3006:
[----:B------:R-:W-:Y:S04]  /*9f30*/  BSSY.RECONVERGENT B0, `(.L_x_3008) ;  /* 0x000001e000007945 */ /* 0x000fe80003800200 */
[----:B------:R-:W-:Y:S05]  /*9f40*/  @P2 BRA `(.L_x_3009) ;  /* 0x0000000000702947 */ /* 0x000fea0003800000 */
[--C-:B-----5:R-:W-:Y:S02]  /*9f50*/  HADD2.F32 R6, -RZ, R19.reuse.H0_H0 ;  /* 0x20000013ff067230 */ /* 0x120fe40000004100 */
[----:B0-23--:R-:W-:Y:S02]  /*9f60*/  HADD2.F32 R8, -RZ, R19.H1_H1 ;  /* 0x30000013ff087230 */ /* 0x00dfe40000004100 */
[----:B------:R-:W-:Y:S02]  /*9f70*/  IMAD R3, R3, UR14, RZ ;  /* 0x0000000e03037c24 */ /* 0x000fe4000f8e02ff */
[C---:B------:R-:W-:Y:S01]  /*9f80*/  FADD.FTZ R7, -R13.reuse, R6 ;  /* 0x000000060d077221 */ /* 0x040fe20000010100 */
[----:B------:R-:W-:Y:S01]  /*9f90*/  FADD.FTZ R9, -R13, R8 ;  /* 0x000000080d097221 */ /* 0x000fe20000010100 */
[----:B------:R-:W-:Y:S02]  /*9fa0*/  IMAD R17, R2, UR15, R3 ;  /* 0x0000000f02117c24 */ /* 0x000fe4000f8e0203 */
[-C--:B-1----:R-:W-:Y:S01]  /*9fb0*/  FMUL.FTZ R7, R7, R20.reuse ;  /* 0x0000001407077220 */ /* 0x082fe20000410000 */
[----:B------:R-:W-:-:S03]  /*9fc0*/  FMUL.FTZ R6, R9, R20 ;  /* 0x0000001409067220 */ /* 0x000fc60000410000 */
[----:B------:R-:W-:Y:S01]  /*9fd0*/  FFMA.FTZ R19, R10, R7, R14 ;  /* 0x000000070a137223 */ /* 0x000fe2000001000e */
[----:B------:R-:W-:-:S03]  /*9fe0*/  FFMA.FTZ R16, R11, R6, R15 ;  /* 0x000000060b107223 */ /* 0x000fc6000001000f */
[----:B------:R-:W-:Y:S01]  /*9ff0*/  FMUL.FTZ R7, R19, -1.4426950216293334961 ;  /* 0xbfb8aa3b13077820 */ /* 0x000fe20000410000 */
[----:B------:R-:W-:-:S05]  /*a000*/  FMUL.FTZ R6, R16, -1.4426950216293334961 ;  /* 0xbfb8aa3b10067820 */ /* 0x000fca0000410000 */
        /* <DEDUP_REMOVED lines=14> */
[----:B------:R-:W-:-:S05]  /*a0f0*/  F2FP.F16.F32.PACK_AB R3, R16, R3 ;  /* 0x000000031003723e */ /* 0x000fca00000000ff */
[----:B------:R4:W-:Y:S02]  /*a100*/  STG.E desc[UR18][R6.64], R3 ;  /* 0x0000000306007986 */ /* 0x0009e4000c101912 */
.L_x_3009:
[----:B------:R-:W-:Y:S05]  /*a110*/  BSYNC.RECONVERGENT B0 ;  /* 0x0000000000007941 */ /* 0x000fea0003800200 */
.L_x_3008:
[----:B------:R-:W-:Y:S05]  /*a120*/  @P4 BRA `(.L_x_3010) ;  /* 0xfffffff400bc4947 */ /* 0x000fea000383ffff */
[----:B------:R-:W-:Y:S05]  /*a130*/  BRA `(.L_x_3011) ;  /* 0x0000000c00587947 */ /* 0x000fea0003800000 */
.L_x_3001:
[----:B------:R-:W2:Y:S01]  /*a140*/  LDL.128 R16, [R1+0x10] ;  /* 0x0000100001107983 */ /* 0x000ea20000100c00 */
[----:B------:R-:W3:Y:S01]  /*a150*/  LDCU.64 UR6, c[0x0][0x3e8] ;  /* 0x00007d00ff0677ac */ /* 0x000ee20008000a00 */
[----:B------:R-:W-:Y:S01]  /*a160*/  SHF.R.S32.HI R3, RZ, 0x1f, R21 ;  /* 0x0000001fff037819 */ /* 0x000fe20000011415 */
[C---:B------:R-:W-:Y:S01]  /*a170*/  VIADD R29, R21.reuse, 0x10 ;  /* 0x00000010151d7836 */ /* 0x040fe20000000000 */
[C---:B------:R-:W-:Y:S01]  /*a180*/  IADD3 R27, PT, PT, R21.reuse, 0x8, RZ ;  /* 0x00000008151b7810 */ /* 0x040fe20007ffe0ff */
[----:B------:R-:W4:Y:S01]  /*a190*/  LDCU.64 UR20, c[0x0][0x3e0] ;  /* 0x00007c00ff1477ac */ /* 0x000f220008000a00 */
[C---:B------:R-:W-:Y:S01]  /*a1a0*/  IADD3 R31, PT, PT, R21.reuse, 0x18, RZ ;  /* 0x00000018151f7810 */ /* 0x040fe20007ffe0ff */
[----:B------:R-:W-:Y:S01]  /*a1b0*/  BSSY.RECONVERGENT B0, `(.L_x_3012) ;  /* 0x0000037000007945 */ /* 0x000fe20003800200 */
[----:B------:R-:W-:Y:S01]  /*a1c0*/  SHF.R.S32.HI R22, RZ, 0x1f, R29 ;  /* 0x0000001fff167819 */ /* 0x000fe2000001141d */
[----:B------:R-:W0:Y:S01]  /*a1d0*/  LDCU.64 UR24, c[0x0][0x380] ;  /* 0x00007000ff1877ac */ /* 0x000e220008000a00 */
[----:B------:R-:W0:Y:S01]  /*a1e0*/  LDCU.64 UR16, c[0x0][0x3e8] ;  /* 0x00007d00ff1077ac */ /* 0x000e220008000a00 */
[----:B---3--:R-:W-:-:S02]  /*a1f0*/  ISETP.GE.U32.AND P0, PT, R21, UR6, PT ;  /* 0x0000000615007c0c */ /* 0x008fc4000bf06070 */
[----:B------:R-:W-:Y:S02]  /*a200*/  ISETP.GE.U32.AND P2, PT, R27, UR6, PT ;  /* 0x000000061b007c0c */ /* 0x000fe4000bf46070 */
[----:B------:R-:W-:Y:S02]  /*a210*/  ISETP.GE.AND.EX P0, PT, R3, UR7, PT, P0 ;  /* 0x0000000703007c0c */ /* 0x000fe4000bf06300 */
[----:B------:R-:W-:Y:S02]  /*a220*/  ISETP.GE.U32.AND P3, PT, R29, UR6, PT ;  /* 0x000000061d007c0c */ /* 0x000fe4000bf66070 */
[----:B------:R-:W-:Y:S02]  /*a230*/  ISETP.GE.U32.AND P1, PT, R31, UR6, PT ;  /* 0x000000061f007c0c */ /* 0x000fe4000bf26070 */
[----:B------:R-:W-:-:S07]  /*a240*/  ISETP.GE.AND.EX P3, PT, R22, UR7, PT, P3 ;  /* 0x0000000716007c0c */ /* 0x000fce000bf66330 */
[----:B------:R-:W0:Y:S01]  /*a250*/  @!P0 LDC.64 R6, c[0x0][0x3e0] ;  /* 0x0000f800ff068b82 */ /* 0x000e220000000a00 */
[----:B------:R-:W-:-:S07]  /*a260*/  @!P0 MOV R2, R96 ;  /* 0x0000006000028202 */ /* 0x000fce0000000f00 */
[----:B------:R-:W3:Y:S01]  /*a270*/  @!P0 LDC.64 R8, c[0x0][0x380] ;  /* 0x0000e000ff088b82 */ /* 0x000ee20000000a00 */
[-C--:B0-----:R-:W-:Y:S02]  /*a280*/  @!P0 IMAD R0, R3, R6.reuse, RZ ;  /* 0x0000000603008224 */ /* 0x081fe400078e02ff */
[----:B------:R-:W-:Y:S02]  /*a290*/  @!P0 IMAD.MOV.U32 R3, RZ, RZ, R99 ;  /* 0x000000ffff038224 */ /* 0x000fe400078e0063 */
[C---:B------:R-:W-:Y:S02]  /*a2a0*/  @!P0 IMAD R25, R21.reuse, R7, R0 ;  /* 0x0000000715198224 */ /* 0x040fe400078e0200 */
[----:B------:R-:W-:Y:S01]  /*a2b0*/  @!P0 IMAD.WIDE.U32 R2, R21, R6, R2 ;  /* 0x0000000615028225 */ /* 0x000fe200078e0002 */
[----:B------:R-:W-:-:S03]  /*a2c0*/  SHF.R.S32.HI R6, RZ, 0x1f, R27 ;  /* 0x0000001fff067819 */ /* 0x000fc6000001141b */
[----:B------:R-:W-:Y:S01]  /*a2d0*/  @!P0 IMAD.IADD R25, R3, 0x1, R25 ;  /* 0x0000000103198824 */ /* 0x000fe200078e0219 */
[----:B---3--:R-:W-:Y:S02]  /*a2e0*/  @!P0 LEA R8, P4, R2, R8, 0x1 ;  /* 0x0000000802088211 */ /* 0x008fe400078808ff */
[----:B------:R-:W-:Y:S02]  /*a2f0*/  ISETP.GE.AND.EX P2, PT, R6, UR7, PT, P2 ;  /* 0x0000000706007c0c */ /* 0x000fe4000bf46320 */
[----:B------:R-:W-:Y:S01]  /*a300*/  @!P0 LEA.HI.X R9, R2, R9, R25, 0x1, P4 ;  /* 0x0000000902098211 */ /* 0x000fe200020f0c19 */
[--C-:B--2---:R-:W-:Y:S02]  /*a310*/  HADD2.F32 R0, -RZ, R16.reuse.H0_H0 ;  /* 0x20000010ff007230 */ /* 0x104fe40000004100 */
[----:B------:R-:W-:-:S03]  /*a320*/  HADD2.F32 R16, -RZ, R16.H1_H1 ;  /* 0x30000010ff107230 */ /* 0x000fc60000004100 */
[C---:B------:R-:W-:Y:S02]  /*a330*/  FADD.FTZ R7, -R13.reuse, R0 ;  /* 0x000000000d077221 */ /* 0x040fe40000010100 */
[----:B------:R-:W-:Y:S02]  /*a340*/  FADD.FTZ R23, -R13, R16 ;  /* 0x000000100d177221 */ /* 0x000fe40000010100 */
[-C--:B-1----:R-:W-:Y:S02]  /*a350*/  FMUL.FTZ R7, R7, R20.reuse ;  /* 0x0000001407077220 */ /* 0x082fe40000410000 */
[----:B------:R-:W-:Y:S01]  /*a360*/  FMUL.FTZ R0, R23, R20 ;  /* 0x0000001417007220 */ /* 0x000fe20000410000 */
[----:B------:R-:W-:Y:S01]  /*a370*/  SHF.R.S32.HI R23, RZ, 0x1f, R31 ;  /* 0x0000001fff177819 */ /* 0x000fe2000001141f */
[----:B-----5:R-:W-:Y:S02]  /*a380*/  FFMA.FTZ R7, R10, R7, R14 ;  /* 0x000000070a077223 */ /* 0x020fe4000001000e */
[----:B------:R-:W-:Y:S01]  /*a390*/  FFMA.FTZ R0, R11, R0, R15 ;  /* 0x000000000b007223 */ /* 0x000fe2000001000f */
[----:B------:R-:W-:-:S04]  /*a3a0*/  ISETP.GE.AND.EX P1, PT, R23, UR7, PT, P1 ;  /* 0x0000000717007c0c */ /* 0x000fc8000bf26310 */
[----:B------:R-:W-:-:S05]  /*a3b0*/  @!P0 F2FP.F16.F32.PACK_AB R3, R0, R7 ;  /* 0x000000070003823e */ /* 0x000fca00000000ff */
[----:B------:R0:W-:Y:S01]  /*a3c0*/  @!P0 STG.E desc[UR18][R8.64], R3 ;  /* 0x0000000308008986 */ /* 0x0001e2000c101912 */
[----:B----4-:R-:W-:Y:S05]  /*a3d0*/  @P2 BRA `(.L_x_3013) ;  /* 0x0000000000502947 */ /* 0x010fea0003800000 */
[----:B------:R-:W1:Y:S01]  /*a3e0*/  LDCU.64 UR12, c[0x0][0x3e0] ;  /* 0x00007c00ff0c77ac */ /* 0x000e620008000a00 */
[----:B------:R-:W-:Y:S01]  /*a3f0*/  MOV R2, R96 ;  /* 0x0000006000027202 */ /* 0x000fe20000000f00 */
[--C-:B------:R-:W-:Y:S01]  /*a400*/  HADD2.F32 R0, -RZ, R17.reuse.H0_H0 ;  /* 0x20000011ff007230 */ /* 0x100fe20000004100 */
[----:B------:R-:W2:Y:S01]  /*a410*/  LDCU.64 UR14, c[0x0][0x380] ;  /* 0x00007000ff0e77ac */ /* 0x000ea20008000a00 */
[----:B0-----:R-:W-:Y:S02]  /*a420*/  HADD2.F32 R8, -RZ, R17.H1_H1 ;  /* 0x30000011ff087230 */ /* 0x001fe40000004100 */
[----:B------:R-:W-:-:S03]  /*a430*/  IMAD.MOV.U32 R3, RZ, RZ, R99 ;  /* 0x000000ffff037224 */ /* 0x000fc600078e0063 */
[----:B------:R-:W-:Y:S01]  /*a440*/  FADD.FTZ R9, -R13, R8 ;  /* 0x000000080d097221 */ /* 0x000fe20000010100 */
[----:B-1----:R-:W-:Y:S02]  /*a450*/  IMAD R16, R6, UR12, RZ ;  /* 0x0000000c06107c24 */ /* 0x002fe4000f8e02ff */
[----:B------:R-:W-:-:S04]  /*a460*/  IMAD.WIDE.U32 R6, R27, UR12, R2 ;  /* 0x0000000c1b067c25 */ /* 0x000fc8000f8e0002 */
[----:B------:R-:W-:Y:S01]  /*a470*/  FADD.FTZ R3, -R13, R0 ;  /* 0x000000000d037221 */ /* 0x000fe20000010100 */
[-C--:B------:R-:W-:Y:S01]  /*a480*/  FMUL.FTZ R0, R9, R20.reuse ;  /* 0x0000001409007220 */ /* 0x080fe20000410000 */
[----:B------:R-:W-:Y:S02]  /*a490*/  IMAD R27, R27, UR13, R16 ;  /* 0x0000000d1b1b7c24 */ /* 0x000fe4000f8e0210 */
[----:B------:R-:W-:Y:S01]  /*a4a0*/  FMUL.FTZ R3, R3, R20 ;  /* 0x0000001403037220 */ /* 0x000fe20000410000 */
[----:B------:R-:W-:Y:S01]  /*a4b0*/  FFMA.FTZ R0, R11, R0, R15 ;  /* 0x000000000b007223 */ /* 0x000fe2000001000f */
[----:B--2---:R-:W-:Y:S02]  /*a4c0*/  LEA R2, P0, R6, UR14, 0x1 ;  /* 0x0000000e06027c11 */ /* 0x004fe4000f8008ff */
[----:B------:R-:W-:Y:S01]  /*a4d0*/  IADD3 R27, PT, PT, R7, R27, RZ ;  /* 0x0000001b071b7210 */ /* 0x000fe20007ffe0ff */
[----:B------:R-:W-:-:S03]  /*a4e0*/  FFMA.FTZ R7, R10, R3, R14 ;  /* 0x000000030a077223 */ /* 0x000fc6000001000e */
[----:B------:R-:W-:Y:S02]  /*a4f0*/  LEA.HI.X R3, R6, UR15, R27, 0x1, P0 ;  /* 0x0000000f06037c11 */ /* 0x000fe400080f0c1b */
[----:B------:R-:W-:-:S05]  /*a500*/  F2FP.F16.F32.PACK_AB R7, R0, R7 ;  /* 0x000000070007723e */ /* 0x000fca00000000ff */
[----:B------:R1:W-:Y:S02]  /*a510*/  STG.E desc[UR18][R2.64], R7 ;  /* 0x0000000702007986 */ /* 0x0003e4000c101912 */
.L_x_3013:
[----:B------:R-:W-:Y:S05]  /*a520*/  BSYNC.RECONVERGENT B0 ;  /* 0x0000000000007941 */ /* 0x000fea0003800200 */
.L_x_3012:
[----:B------:R-:W-:Y:S04]  /*a530*/  BSSY.RECONVERGENT B0, `(.L_x_3014) ;  /* 0x0000016000007945 */ /* 0x000fe80003800200 */
[----:B------:R-:W-:Y:S05]  /*a540*/  @P3 BRA `(.L_x_3015) ;  /* 0x0000000000503947 */ /* 0x000fea0003800000 */
[----:B------:R-:W2:Y:S01]  /*a550*/  LDCU.64 UR12, c[0x0][0x3e0] ;  /* 0x00007c00ff0c77ac */ /* 0x000ea20008000a00 */
[--C-:B------:R-:W-:Y:S01]  /*a560*/  HADD2.F32 R0, -RZ, R18.reuse.H0_H0 ;  /* 0x20000012ff007230 */ /* 0x100fe20000004100 */
[----:B01----:R-:W-:Y:S01]  /*a570*/  MOV R3, R99 ;  /* 0x0000006300037202 */ /* 0x003fe20000000f00 */
[----:B------:R-:W-:Y:S01]  /*a580*/  HADD2.F32 R18, -RZ, R18.H1_H1 ;  /* 0x30000012ff127230 */ /* 0x000fe20000004100 */
[----:B------:R-:W0:Y:S01]  /*a590*/  LDCU.64 UR14, c[0x0][0x380] ;  /* 0x00007000ff0e77ac */ /* 0x000e220008000a00 */
[----:B------:R-:W-:-:S03]  /*a5a0*/  IMAD.MOV.U32 R2, RZ, RZ, R96 ;  /* 0x000000ffff027224 */ /* 0x000fc600078e0060 */
[----:B------:R-:W-:Y:S01]  /*a5b0*/  FADD.FTZ R9, -R13, R18 ;  /* 0x000000120d097221 */ /* 0x000fe20000010100 */
[----:B--2---:R-:W-:Y:S02]  /*a5c0*/  IMAD R22, R22, UR12, RZ ;  /* 0x0000000c16167c24 */ /* 0x004fe4000f8e02ff */
[----:B------:R-:W-:-:S04]  /*a5d0*/  IMAD.WIDE.U32 R6, R29, UR12, R2 ;  /* 0x0000000c1d067c25 */ /* 0x000fc8000f8e0002 */
[----:B------:R-:W-:Y:S01]  /*a5e0*/  FADD.FTZ R3, -R13, R0 ;  /* 0x000000000d037221 */ /* 0x000fe20000010100 */
[-C--:B------:R-:W-:Y:S01]  /*a5f0*/  FMUL.FTZ R0, R9, R20.reuse ;  /* 0x0000001409007220 */ /* 0x080fe20000410000 */
[----:B------:R-:W-:Y:S02]  /*a600*/  IMAD R29, R29, UR13, R22 ;  /* 0x0000000d1d1d7c24 */ /* 0x000fe4000f8e0216 */
[----:B------:R-:W-:Y:S01]  /*a610*/  FMUL.FTZ R3, R3, R20 ;  /* 0x0000001403037220 */ /* 0x000fe20000410000 */
[----:B------:R-:W-:Y:S01]  /*a620*/  FFMA.FTZ R0, R11, R0, R15 ;  /* 0x000000000b007223 */ /* 0x000fe2000001000f */
[----:B0-----:R-:W-:Y:S01]  /*a630*/  LEA R2, P0, R6, UR14, 0x1 ;  /* 0x0000000e06027c11 */ /* 0x001fe2000f8008ff */
[----:B------:R-:W-:Y:S02]  /*a640*/  IMAD.IADD R29, R7, 0x1, R29 ;  /* 0x00000001071d7824 */ /* 0x000fe400078e021d */
[----:B------:R-:W-:-:S03]  /*a650*/  FFMA.FTZ R7, R10, R3, R14 ;  /* 0x000000030a077223 */ /* 0x000fc6000001000e */
[----:B------:R-:W-:Y:S02]  /*a660*/  LEA.HI.X R3, R6, UR15, R29, 0x1, P0 ;  /* 0x0000000f06037c11 */ /* 0x000fe400080f0c1d */
[----:B------:R-:W-:-:S05]  /*a670*/  F2FP.F16.F32.PACK_AB R7, R0, R7 ;  /* 0x000000070007723e */ /* 0x000fca00000000ff */
[----:B------:R2:W-:Y:S02]  /*a680*/  STG.E desc[UR18][R2.64], R7 ;  /* 0x0000000702007986 */ /* 0x0005e4000c101912 */
.L_x_3015:
[----:B------:R-:W-:Y:S05]  /*a690*/  BSYNC.RECONVERGENT B0 ;  /* 0x0000000000007941 */ /* 0x000fea0003800200 */
.L_x_3014:
[----:B------:R-:W-:Y:S04]  /*a6a0*/  BSSY.RECONVERGENT B0, `(.L_x_3016) ;  /* 0x0000016000007945 */ /* 0x000fe80003800200 */
[----:B------:R-:W-:Y:S05]  /*a6b0*/  @P1 BRA `(.L_x_3017) ;  /* 0x0000000000501947 */ /* 0x000fea0003800000 */
[----:B------:R-:W3:Y:S01]  /*a6c0*/  LDCU.64 UR6, c[0x0][0x3e0] ;  /* 0x00007c00ff0677ac */ /* 0x000ee20008000a00 */
[----:B-12---:R-:W-:Y:S01]  /*a6d0*/  MOV R2, R96 ;  /* 0x0000006000027202 */ /* 0x006fe20000000f00 */
[--C-:B------:R-:W-:Y:S01]  /*a6e0*/  HADD2.F32 R0, -RZ, R19.reuse.H0_H0 ;  /* 0x20000013ff007230 */ /* 0x100fe20000004100 */
[----:B------:R-:W1:Y:S01]  /*a6f0*/  LDCU.64 UR12, c[0x0][0x380] ;  /* 0x00007000ff0c77ac */ /* 0x000e620008000a00 */
[----:B0-----:R-:W-:Y:S02]  /*a700*/  HADD2.F32 R8, -RZ, R19.H1_H1 ;  /* 0x30000013ff087230 */ /* 0x001fe40000004100 */
[----:B------:R-:W-:-:S03]  /*a710*/  IMAD.MOV.U32 R3, RZ, RZ, R99 ;  /* 0x000000ffff037224 */ /* 0x000fc600078e0063 */
[----:B------:R-:W-:Y:S01]  /*a720*/  FADD.FTZ R9, -R13, R8 ;  /* 0x000000080d097221 */ /* 0x000fe20000010100 */
[----:B---3--:R-:W-:Y:S02]  /*a730*/  IMAD R16, R23, UR6, RZ ;  /* 0x0000000617107c24 */ /* 0x008fe4000f8e02ff */
[----:B------:R-:W-:-:S04]  /*a740*/  IMAD.WIDE.U32 R6, R31, UR6, R2 ;  /* 0x000000061f067c25 */ /* 0x000fc8000f8e0002 */
[----:B------:R-:W-:Y:S01]  /*a750*/  FADD.FTZ R3, -R13, R0 ;  /* 0x000000000d037221 */ /* 0x000fe20000010100 */
[-C--:B------:R-:W-:Y:S01]  /*a760*/  FMUL.FTZ R0, R9, R20.reuse ;  /* 0x0000001409007220 */ /* 0x080fe20000410000 */
[----:B------:R-:W-:Y:S02]  /*a770*/  IMAD R31, R31, UR7, R16 ;  /* 0x000000071f1f7c24 */ /* 0x000fe4000f8e0210 */
[----:B------:R-:W-:Y:S01]  /*a780*/  FMUL.FTZ R3, R3, R20 ;  /* 0x0000001403037220 */ /* 0x000fe20000410000 */
[----:B------:R-:W-:Y:S01]  /*a790*/  FFMA.FTZ R0, R11, R0, R15 ;  /* 0x000000000b007223 */ /* 0x000fe2000001000f */
[----:B-1----:R-:W-:Y:S02]  /*a7a0*/  LEA R2, P0, R6, UR12, 0x1 ;  /* 0x0000000c06027c11 */ /* 0x002fe4000f8008ff */
[----:B------:R-:W-:Y:S01]  /*a7b0*/  IADD3 R31, PT, PT, R7, R31, RZ ;  /* 0x0000001f071f7210 */ /* 0x000fe20007ffe0ff */
[----:B------:R-:W-:-:S03]  /*a7c0*/  FFMA.FTZ R7, R10, R3, R14 ;  /* 0x000000030a077223 */ /* 0x000fc6000001000e */
[----:B------:R-:W-:Y:S02]  /*a7d0*/  LEA.HI.X R3, R6, UR13, R31, 0x1, P0 ;  /* 0x0000000d06037c11 */ /* 0x000fe400080f0c1f */
[----:B------:R-:W-:-:S05]  /*a7e0*/  F2FP.F16.F32.PACK_AB R7, R0, R7 ;  /* 0x000000070007723e */ /* 0x000fca00000000ff */
[----:B------:R3:W-:Y:S02]  /*a7f0*/  STG.E desc[UR18][R2.64], R7 ;  /* 0x0000000702007986 */ /* 0x0007e4000c101912 */
.L_x_3017:
[----:B------:R-:W-:Y:S05]  /*a800*/  BSYNC.RECONVERGENT B0 ;  /* 0x0000000000007941 */ /* 0x000fea0003800200 */
.L_x_3016:
[----:B0-----:R-:W-:-:S07]  /*a810*/  IMAD.MOV.U32 R8, RZ, RZ, 0x4 ;  /* 0x00000004ff087424 */ /* 0x001fce00078e00ff */
.L_x_3024:
[----:B------:R-:W-:-:S06]  /*a820*/  LEA R16, R8, UR8, 0x2 ;  /* 0x0000000808107c11 */ /* 0x000fcc000f8e10ff */
[----:B------:R-:W4:Y:S01]  /*a830*/  LDL.128 R16, [R16] ;  /* 0x0000000010107983 */ /* 0x000f220000100c00 */
[C---:B------:R-:W-:Y:S01]  /*a840*/  LEA R23, R8.reuse, R21, 0x3 ;  /* 0x0000001508177211 */ /* 0x040fe200078e18ff */
[----:B------:R-:W-:Y:S01]  /*a850*/  VIADD R8, R8, 0x4 ;  /* 0x0000000408087836 */ /* 0x000fe20000000000 */
[----:B------:R-:W-:Y:S02]  /*a860*/  BSSY.RECONVERGENT B0, `(.L_x_3018) ;  /* 0x0000038000007945 */ /* 0x000fe40003800200 */
[----:B------:R-:W-:Y:S02]  /*a870*/  ISETP.GE.U32.AND P0, PT, R23, UR16, PT ;  /* 0x0000001017007c0c */ /* 0x000fe4000bf06070 */
[----:B------:R-:W-:Y:S02]  /*a880*/  SHF.R.S32.HI R25, RZ, 0x1f, R23 ;  /* 0x0000001fff197819 */ /* 0x000fe40000011417 */
[----:B------:R-:W-:Y:S02]  /*a890*/  ISETP.NE.AND P4, PT, R8, 0x40, PT ;  /* 0x000000400800780c */ /* 0x000fe40003f85270 */
[----:B------:R-:W-:-:S13]  /*a8a0*/  ISETP.GE.AND.EX P0, PT, R25, UR17, PT, P0 ;  /* 0x0000001119007c0c */ /* 0x000fda000bf06300 */
[----:B0-----:R-:W0:Y:S01]  /*a8b0*/  @!P0 LDC.64 R26, c[0x0][0x3e0] ;  /* 0x0000f800ff1a8b82 */ /* 0x001e220000000a00 */
[----:B-123--:R-:W-:-:S07]  /*a8c0*/  @!P0 MOV R3, R99 ;  /* 0x0000006300038202 */ /* 0x00efce0000000f00 */
[----:B------:R-:W1:Y:S01]  /*a8d0*/  @!P0 LDC.64 R28, c[0x0][0x380] ;  /* 0x0000e000ff1c8b82 */ /* 0x000e620000000a00 */
[----:B0-----:R-:W-:Y:S02]  /*a8e0*/  @!P0 IMAD R6, R25, R26, RZ ;  /* 0x0000001a19068224 */ /* 0x001fe400078e02ff */
[----:B------:R-:W-:-:S05]  /*a8f0*/  VIADD R25, R23, 0x10 ;  /* 0x0000001017197836 */ /* 0x000fca0000000000 */
[----:B------:R-:W-:Y:S01]  /*a900*/  ISETP.GE.U32.AND P3, PT, R25, UR16, PT ;  /* 0x0000001019007c0c */ /* 0x000fe2000bf66070 */
[--C-:B----4-:R-:W-:Y:S02]  /*a910*/  HADD2.F32 R0, -RZ, R16.reuse.H0_H0 ;  /* 0x20000010ff007230 */ /* 0x110fe40000004100 */
[----:B------:R-:W-:-:S03]  /*a920*/  HADD2.F32 R2, -RZ, R16.H1_H1 ;  /* 0x30000010ff027230 */ /* 0x000fc60000004100 */
[C---:B------:R-:W-:Y:S02]  /*a930*/  FADD.FTZ R7, -R13.reuse, R0 ;  /* 0x000000000d077221 */ /* 0x040fe40000010100 */
[----:B------:R-:W-:Y:S01]  /*a940*/  FADD.FTZ R9, -R13, R2 ;  /* 0x000000020d097221 */ /* 0x000fe20000010100 */
[----:B------:R-:W-:Y:S02]  /*a950*/  @!P0 IMAD.MOV.U32 R2, RZ, RZ, R96 ;  /* 0x000000ffff028224 */ /* 0x000fe400078e0060 */
[-C--:B------:R-:W-:Y:S01]  /*a960*/  FMUL.FTZ R7, R7, R20.reuse ;  /* 0x0000001407077220 */ /* 0x080fe20000410000 */
[----:B------:R-:W-:Y:S01]  /*a970*/  FMUL.FTZ R0, R9, R20 ;  /* 0x0000001409007220 */ /* 0x000fe20000410000 */
[----:B------:R-:W-:-:S04]  /*a980*/  @!P0 IMAD.WIDE.U32 R2, R23, R26, R2 ;  /* 0x0000001a17028225 */ /* 0x000fc800078e0002 */
[----:B------:R-:W-:Y:S01]  /*a990*/  FFMA.FTZ R7, R10, R7, R14 ;  /* 0x000000070a077223 */ /* 0x000fe2000001000e */
[----:B------:R-:W-:Y:S01]  /*a9a0*/  FFMA.FTZ R16, R11, R0, R15 ;  /* 0x000000000b107223 */ /* 0x000fe2000001000f */
[----:B------:R-:W-:Y:S01]  /*a9b0*/  @!P0 IMAD R9, R23, R27, R6 ;  /* 0x0000001b17098224 */ /* 0x000fe200078e0206 */
[----:B-1----:R-:W-:-:S03]  /*a9c0*/  @!P0 LEA R6, P1, R2, R28, 0x1 ;  /* 0x0000001c02068211 */ /* 0x002fc600078208ff */
[----:B------:R-:W-:Y:S01]  /*a9d0*/  @!P0 IMAD.IADD R0, R3, 0x1, R9 ;  /* 0x0000000103008824 */ /* 0x000fe200078e0209 */
[----:B------:R-:W-:Y:S02]  /*a9e0*/  @!P0 F2FP.F16.F32.PACK_AB R3, R16, R7 ;  /* 0x000000071003823e */ /* 0x000fe400000000ff */
[----:B------:R-:W-:Y:S02]  /*a9f0*/  IADD3 R9, PT, PT, R23, 0x8, RZ ;  /* 0x0000000817097810 */ /* 0x000fe40007ffe0ff */
[----:B------:R-:W-:Y:S02]  /*aa00*/  @!P0 LEA.HI.X R7, R2, R29, R0, 0x1, P1 ;  /* 0x0000001d02078211 */ /* 0x000fe400008f0c00 */
[----:B------:R-:W-:Y:S02]  /*aa10*/  ISETP.GE.U32.AND P2, PT, R9, UR16, PT ;  /* 0x0000001009007c0c */ /* 0x000fe4000bf46070 */
[----:B------:R-:W-:Y:S01]  /*aa20*/  SHF.R.S32.HI R0, RZ, 0x1f, R9 ;  /* 0x0000001fff007819 */ /* 0x000fe20000011409 */
[----:B------:R0:W-:Y:S01]  /*aa30*/  @!P0 STG.E desc[UR18][R6.64], R3 ;  /* 0x0000000306008986 */ /* 0x0001e2000c101912 */
[----:B------:R-:W-:-:S02]  /*aa40*/  IADD3 R23, PT, PT, R23, 0x18, RZ ;  /* 0x0000001817177810 */ /* 0x000fc40007ffe0ff */
[----:B------:R-:W-:Y:S02]  /*aa50*/  ISETP.GE.AND.EX P2, PT, R0, UR17, PT, P2 ;  /* 0x0000001100007c0c */ /* 0x000fe4000bf46320 */
[----:B------:R-:W-:Y:S02]  /*aa60*/  ISETP.GE.U32.AND P1, PT, R23, UR16, PT ;  /* 0x0000001017007c0c */ /* 0x000fe4000bf26070 */
[----:B------:R-:W-:Y:S02]  /*aa70*/  SHF.R.S32.HI R16, RZ, 0x1f, R25 ;  /* 0x0000001fff107819 */ /* 0x000fe40000011419 */
[----:B------:R-:W-:Y:S02]  /*aa80*/  SHF.R.S32.HI R22, RZ, 0x1f, R23 ;  /* 0x0000001fff167819 */ /* 0x000fe40000011417 */
[----:B------:R-:W-:Y:S02]  /*aa90*/  ISETP.GE.AND.EX P3, PT, R16, UR17, PT, P3 ;  /* 0x0000001110007c0c */ /* 0x000fe4000bf66330 */
[----:B------:R-:W-:-:S03]  /*aaa0*/  ISETP.GE.AND.EX P1, PT, R22, UR17, PT, P1 ;  /* 0x0000001116007c0c */ /* 0x000fc6000bf26310 */
[----:B0-----:R-:W-:Y:S10]  /*aab0*/  @P2 BRA `(.L_x_3019) ;  /* 0x0000000000482947 */ /* 0x001ff40003800000 */
[----:B------:R-:W-:Y:S01]  /*aac0*/  IMAD R7, R0, UR20, RZ ;  /* 0x0000001400077c24 */ /* 0x000fe2000f8e02ff */
[----:B------:R-:W-:Y:S01]  /*aad0*/  MOV R2, R96 ;  /* 0x0000006000027202 */ /* 0x000fe20000000f00 */
[--C-:B------:R-:W-:Y:S02]  /*aae0*/  HADD2.F32 R0, -RZ, R17.reuse.H0_H0 ;  /* 0x20000011ff007230 */ /* 0x100fe40000004100 */
[----:B------:R-:W-:Y:S02]  /*aaf0*/  HADD2.F32 R6, -RZ, R17.H1_H1 ;  /* 0x30000011ff067230 */ /* 0x000fe40000004100 */
        /* <DEDUP_REMOVED lines=12> */
[----:B------:R-:W-:-:S05]  /*abc0*/  F2FP.F16.F32.PACK_AB R3, R0, R9 ;  /* 0x000000090003723e */ /* 0x000fca00000000ff */
[----:B------:R0:W-:Y:S02]  /*abd0*/  STG.E desc[UR18][R6.64], R3 ;  /* 0x0000000306007986 */ /* 0x0001e4000c101912 */
.L_x_3019:
[----:B------:R-:W-:Y:S05]  /*abe0*/  BSYNC.RECONVERGENT B0 ;  /* 0x0000000000007941 */ /* 0x000fea0003800200 */
.L_x_3018:
[----:B------:R-:W-:Y:S04]  /*abf0*/  BSSY.RECONVERGENT B0, `(.L_x_3020) ;  /* 0x0000014000007945 */ /* 0x000fe80003800200 */
[----:B------:R-:W-:Y:S05]  /*ac00*/  @P3 BRA `(.L_x_3021) ;  /* 0x0000000000483947 */ /* 0x000fea0003800000 */
[--C-:B------:R-:W-:Y:S01]  /*ac10*/  HADD2.F32 R0, -RZ, R18.reuse.H0_H0 ;  /* 0x20000012ff007230 */ /* 0x100fe20000004100 */
[----:B0-----:R-:W-:Y:S01]  /*ac20*/  MOV R3, R99 ;  /* 0x0000006300037202 */ /* 0x001fe20000000f00 */
[----:B------:R-:W-:Y:S02]  /*ac30*/  HADD2.F32 R18, -RZ, R18.H1_H1 ;  /* 0x30000012ff127230 */ /* 0x000fe40000004100 */
[----:B------:R-:W-:Y:S02]  /*ac40*/  IMAD R6, R16, UR20, RZ ;  /* 0x0000001410067c24 */ /* 0x000fe4000f8e02ff */
[C---:B------:R-:W-:Y:S01]  /*ac50*/  FADD.FTZ R7, -R13.reuse, R0 ;  /* 0x000000000d077221 */ /* 0x040fe20000010100 */
[----:B------:R-:W-:Y:S02]  /*ac60*/  IMAD.MOV.U32 R2, RZ, RZ, R96 ;  /* 0x000000ffff027224 */ /* 0x000fe400078e0060 */
[----:B------:R-:W-:Y:S01]  /*ac70*/  FADD.FTZ R9, -R13, R18 ;  /* 0x000000120d097221 */ /* 0x000fe20000010100 */
[----:B------:R-:W-:-:S02]  /*ac80*/  IMAD R17, R25, UR21, R6 ;  /* 0x0000001519117c24 */ /* 0x000fc4000f8e0206 */
[----:B------:R-:W-:Y:S01]  /*ac90*/  FMUL.FTZ R7, R7, R20 ;  /* 0x0000001407077220 */ /* 0x000fe20000410000 */
[----:B------:R-:W-:-:S04]  /*aca0*/  IMAD.WIDE.U32 R2, R25, UR20, R2 ;  /* 0x0000001419027c25 */ /* 0x000fc8000f8e0002 */
[----:B------:R-:W-:Y:S01]  /*acb0*/  FMUL.FTZ R0, R9, R20 ;  /* 0x0000001409007220 */ /* 0x000fe20000410000 */
[----:B------:R-:W-:Y:S01]  /*acc0*/  FFMA.FTZ R9, R10, R7, R14 ;  /* 0x000000070a097223 */ /* 0x000fe2000001000e */
[----:B------:R-:W-:Y:S01]  /*acd0*/  IMAD.IADD R3, R3, 0x1, R17 ;  /* 0x0000000103037824 */ /* 0x000fe200078e0211 */
[----:B------:R-:W-:Y:S01]  /*ace0*/  LEA R6, P0, R2, UR24, 0x1 ;  /* 0x0000001802067c11 */ /* 0x000fe2000f8008ff */
[----:B------:R-:W-:-:S03]  /*acf0*/  FFMA.FTZ R0, R11, R0, R15 ;  /* 0x000000000b007223 */ /* 0x000fc6000001000f */
[----:B------:R-:W-:Y:S02]  /*ad00*/  LEA.HI.X R7, R2, UR25, R3, 0x1, P0 ;  /* 0x0000001902077c11 */ /* 0x000fe400080f0c03 */
[----:B------:R-:W-:-:S05]  /*ad10*/  F2FP.F16.F32.PACK_AB R3, R0, R9 ;  /* 0x000000090003723e */ /* 0x000fca00000000ff */
[----:B------:R1:W-:Y:S02]  /*ad20*/  STG.E desc[UR18][R6.64], R3 ;  /* 0x0000000306007986 */ /* 0x0003e4000c101912 */
.L_x_3021:
[----:B------:R-:W-:Y:S05]  /*ad30*/  BSYNC.RECONVERGENT B0 ;  /* 0x0000000000007941 */ /* 0x000fea0003800200 */
.L_x_3020:
[----:B------:R-:W-:Y:S04]  /*ad40*/  BSSY.RECONVERGENT B0, `(.L_x_3022) ;  /* 0x0000014000007945 */ /* 0x000fe80003800200 */
[----:B------:R-:W-:Y:S05]  /*ad50*/  @P1 BRA `(.L_x_3023) ;  /* 0x0000000000481947 */ /* 0x000fea0003800000 */
[----:B01----:R-:W-:Y:S01]  /*ad60*/  IMAD R7, R22, UR20, RZ ;  /* 0x0000001416077c24 */ /* 0x003fe2000f8e02ff */
[----:B------:R-:W-:Y:S01]  /*ad70*/  MOV R2, R96 ;  /* 0x0000006000027202 */ /* 0x000fe20000000f00 */
[--C-:B------:R-:W-:Y:S02]  /*ad80*/  HADD2.F32 R0, -RZ, R19.reuse.H0_H0 ;  /* 0x20000013ff007230 */ /* 0x100fe40000004100 */
[----:B------:R-:W-:Y:S02]  /*ad90*/  HADD2.F32 R6, -RZ, R19.H1_H1 ;  /* 0x30000013ff067230 */ /* 0x000fe40000004100 */
[----:B------:R-:W-:Y:S02]  /*ada0*/  IMAD.MOV.U32 R3, RZ, RZ, R99 ;  /* 0x000000ffff037224 */ /* 0x000fe400078e0063 */
[----:B------:R-:W-:Y:S02]  /*adb0*/  IMAD R17, R23, UR21, R7 ;  /* 0x0000001517117c24 */ /* 0x000fe4000f8e0207 */
[C---:B------:R-:W-:Y:S01]  /*adc0*/  FADD.FTZ R7, -R13.reuse, R0 ;  /* 0x000000000d077221 */ /* 0x040fe20000010100 */
[----:B------:R-:W-:Y:S01]  /*add0*/  FADD.FTZ R9, -R13, R6 ;  /* 0x000000060d097221 */ /* 0x000fe20000010100 */
[----:B------:R-:W-:-:S04]  /*ade0*/  IMAD.WIDE.U32 R2, R23, UR20, R2 ;  /* 0x0000001417027c25 */ /* 0x000fc8000f8e0002 */
[-C--:B------:R-:W-:Y:S01]  /*adf0*/  FMUL.FTZ R7, R7, R20.reuse ;  /* 0x0000001407077220 */ /* 0x080fe20000410000 */
[----:B------:R-:W-:Y:S01]  /*ae00*/  FMUL.FTZ R0, R9, R20 ;  /* 0x0000001409007220 */ /* 0x000fe20000410000 */
[----:B------:R-:W-:Y:S02]  /*ae10*/  IADD3 R3, PT, PT, R3, R17, RZ ;  /* 0x0000001103037210 */ /* 0x000fe40007ffe0ff */
[----:B------:R-:W-:Y:S01]  /*ae20*/  FFMA.FTZ R9, R10, R7, R14 ;  /* 0x000000070a097223 */ /* 0x000fe2000001000e */
[----:B------:R-:W-:Y:S01]  /*ae30*/  LEA R6, P0, R2, UR24, 0x1 ;  /* 0x0000001802067c11 */ /* 0x000fe2000f8008ff */
[----:B------:R-:W-:-:S03]  /*ae40*/  FFMA.FTZ R0, R11, R0, R15 ;  /* 0x000000000b007223 */ /* 0x000fc6000001000f */
[----:B------:R-:W-:Y:S02]  /*ae50*/  LEA.HI.X R7, R2, UR25, R3, 0x1, P0 ;  /* 0x0000001902077c11 */ /* 0x000fe400080f0c03 */
[----:B------:R-:W-:-:S05]  /*ae60*/  F2FP.F16.F32.PACK_AB R3, R0, R9 ;  /* 0x000000090003723e */ /* 0x000fca00000000ff */
[----:B------:R2:W-:Y:S02]  /*ae70*/  STG.E desc[UR18][R6.64], R3 ;  /* 0x0000000306007986 */ /* 0x0005e4000c101912 */
.L_x_3023:
[----:B------:R-:W-:Y:S05]  /*ae80*/  BSYNC.RECONVERGENT B0 ;  /* 0x0000000000007941 */ /* 0x000fea0003800200 */
.L_x_3022:
[----:B------:R-:W-:Y:S05]  /*ae90*/  @P4 BRA `(.L_x_3024) ;  /* 0xfffffff800604947 */ /* 0x000fea000383ffff */
.L_x_3011:
        /* <DEDUP_REMOVED lines=8> */
.L_x_3026:
        /* <DEDUP_REMOVED lines=14> */
.L_x_4931:


//--------------------- .text._Z35group_norm_nhwc_fwd_one_pass_kernelI11Fp16IOBf16WLi64ELi128ELi512EEv26Group_norm_nhwc_fwd_params --------------------------
	.section	.text._Z35group_norm_nhwc_fwd_one_pass_kernelI11Fp16IOBf16WLi64ELi128ELi512EEv26Group_norm_nhwc_fwd_params,"ax",@progbits
	.align	128
        .global         _Z35group_norm_nhwc_fwd_one_pass_kernelI11Fp16IOBf16WLi64ELi128ELi512EEv26Group_norm_nhwc_fwd_params
        .type           _Z35group_norm_nhwc_fwd_one_pass_kernelI11Fp16IOBf16WLi64ELi128ELi512EEv26Group_norm_nhwc_fwd_params,@function
        .size           _Z35group_norm_nhwc_fwd_one_pass_kernelI11Fp16IOBf16WLi64ELi128ELi512EEv26Group_norm_nhwc_fwd_params,(.L_x_4932 - _Z35group_norm_nhwc_fwd_one_pass_kernelI11Fp16IOBf16WLi64ELi128ELi512EEv26Group_norm_nhwc_fwd_params)
        .other          _Z35group_norm_nhwc_fwd_one_pass_kernelI11Fp16IOBf16WLi64ELi128ELi512EEv26Group_norm_nhwc_fwd_params,@"STO_CUDA_ENTRY STV_DEFAULT"
_Z35group_norm_nhwc_fwd_one_pass_kernelI11Fp16IOBf16WLi64ELi128ELi512EEv26Group_norm_nhwc_fwd_params:
.text._Z35group_norm_nhwc_fwd_one_pass_kernelI11Fp16IOBf16WLi64ELi128ELi512EEv26Group_norm_nhwc_fwd_params:
        /* <DEDUP_REMOVED lines=40> */
.L_x_3070:
[----:B-1----:R-:W1:Y:S01]  /*0280*/  LDC R17, c[0x0][0x3f8] ;  /* 0x0000fe00ff117b82 */ /* 0x002e620000000800 */
[----:B------:R-:W-:Y:S01]  /*0290*/  IABS R16, R44 ;  /* 0x0000002c00107213 */ /* 0x000fe20000000000 */
[----:B--2---:R-:W2:Y:S01]  /*02a0*/  LDCU.64 UR10, c[0x0][0x3e8] ;  /* 0x00007d00ff0a77ac */ /* 0x004ea20008000a00 */
[C---:B------:R-:W-:Y:S02]  /*02b0*/  IADD3 R31, PT, PT, R51.reuse, 0x18, RZ ;  /* 0x00000018331f7810 */ /* 0x040fe40007ffe0ff */
[----:B------:R-:W-:Y:S01]  /*02c0*/  IADD3 R29, PT, PT, R51, 0x8, RZ ;  /* 0x00000008331d7810 */ /* 0x000fe20007ffe0ff */
[----:B---3--:R-:W3:Y:S01]  /*02d0*/  LDCU.64 UR12, c[0x0][0x3f0] ;  /* 0x00007e00ff0c77ac */ /* 0x008ee20008000a00 */
[----:B------:R-:W-:Y:S02]  /*02e0*/  SHF.R.S32.HI R19, RZ, 0x1f, R31 ;  /* 0x0000001fff137819 */ /* 0x000fe4000001141f */
[----:B------:R-:W-:Y:S02]  /*02f0*/  SHF.R.S32.HI R33, RZ, 0x1f, R29 ;  /* 0x0000001fff217819 */ /* 0x000fe4000001141d */
[----:B------:R-:W-:-:S02]  /*0300*/  MOV R34, RZ ;  /* 0x000000ff00227202 */ /* 0x000fc40000000f00 */
[----:B--2---:R-:W-:Y:S02]  /*0310*/  ISETP.GE.U32.AND P4, PT, R31, UR10, PT ;  /* 0x0000000a1f007c0c */ /* 0x004fe4000bf86070 */
[----:B------:R-:W-:Y:S02]  /*0320*/  ISETP.GE.U32.AND P5, PT, R29, UR10, PT ;  /* 0x0000000a1d007c0c */ /* 0x000fe4000bfa6070 */
[----:B01--4-:R-:W-:Y:S02]  /*0330*/  IABS R14, R17 ;  /* 0x00000011000e7213 */ /* 0x013fe40000000000 */
        /* <DEDUP_REMOVED lines=230> */
.L_x_3028:
[----:B------:R-:W-:Y:S05]  /*11a0*/  BSYNC.RECONVERGENT B0 ;  /* 0x0000000000007941 */ /* 0x000fea0003800200 */
.L_x_3027:
        /* <DEDUP_REMOVED lines=46> */
.L_x_3030:
[----:B------:R-:W-:Y:S05]  /*1490*/  BSYNC.RECONVERGENT B0 ;  /* 0x0000000000007941 */ /* 0x000fea0003800200 */
.L_x_3029:
        /* <DEDUP_REMOVED lines=25> */
.L_x_3033:
[----:B-1----:R-:W2:Y:S04]  /*1630*/  LDG.E.STRONG.GPU R14, desc[UR8][R12.64] ;  /* 0x000000080c0e7981 */ /* 0x002ea8000c1ef900 */
[----:B--2---:R-:W-:Y:S01]  /*1640*/  CCTL.IVALL ;  /* 0x00000000ff00798f */ /* 0x004fe20002000000 */
[----:B------:R-:W-:Y:S05]  /*1650*/  YIELD ;  /* 0x0000000000007946 */ /* 0x000fea0003800000 */
[----:B------:R-:W-:-:S13]  /*1660*/  ISETP.NE.AND P4, PT, R14, R21, PT ;  /* 0x000000150e00720c */ /* 0x000fda0003f85270 */
[----:B------:R-:W-:Y:S05]  /*1670*/  @P4 BRA `(.L_x_3033) ;  /* 0xfffffffc00ec4947 */ /* 0x000fea000383ffff */
.L_x_3032:
        /* <DEDUP_REMOVED lines=15> */
.L_x_3035:
        /* <DEDUP_REMOVED lines=60> */
.L_x_3034:
        /* <DEDUP_REMOVED lines=35> */
.L_x_3036:
        /* <DEDUP_REMOVED lines=18> */
.L_x_3037:
        /* <DEDUP_REMOVED lines=9> */
.L_x_3038:
[----:B------:R-:W-:Y:S05]  /*1f10*/  BSYNC.RECONVERGENT B0 ;  /* 0x0000000000007941 */ /* 0x000fea0003800200 */
.L_x_3031:
        /* <DEDUP_REMOVED lines=66> */
.L_x_3042:
[----:B------:R-:W-:Y:S05]  /*2340*/  BSYNC.RECONVERGENT B1 ;  /* 0x0000000000017941 */ /* 0x000fea0003800200 */
.L_x_3041:
        /* <DEDUP_REMOVED lines=20> */
.L_x_3044:
[----:B------:R-:W-:Y:S05]  /*2490*/  BSYNC.RECONVERGENT B1 ;  /* 0x0000000000017941 */ /* 0x000fea0003800200 */
.L_x_3043:
        /* <DEDUP_REMOVED lines=29> */
[----:B------:R-:W-:Y:S02]  /*2670*/  F2FP.F16.F32.PACK_AB R13, R25, R22 ;  /* 0x00000016190d723e */ /* 0x000fe400000000ff */
[----:B------:R-:W-:-:S05]  /*2680*/  LEA.HI.X R15, R12, UR15, R27, 0x1, P5 ;  /* 0x0000000f0c0f7c11 */ /* 0x000fca000a8f0c1b */
[----:B------:R0:W-:Y:S02]  /*2690*/  STG.E desc[UR8][R14.64], R13 ;  /* 0x0000000d0e007986 */ /* 0x0001e4000c101908 */
.L_x_3046:
[----:B------:R-:W-:Y:S05]  /*26a0*/  BSYNC.RECONVERGENT B1 ;  /* 0x0000000000017941 */ /* 0x000fea0003800200 */
.L_x_3045:
        /* <DEDUP_REMOVED lines=17> */
[----:B------:R-:W-:Y:S02]  /*27c0*/  F2FP.F16.F32.PACK_AB R11, R22, R11 ;  /* 0x0000000b160b723e */ /* 0x000fe400000000ff */
[----:B------:R-:W-:-:S05]  /*27d0*/  LEA.HI.X R15, R12, UR15, R23, 0x1, P1 ;  /* 0x0000000f0c0f7c11 */ /* 0x000fca00088f0c17 */
[----:B------:R1:W-:Y:S02]  /*27e0*/  STG.E desc[UR8][R14.64], R11 ;  /* 0x0000000b0e007986 */ /* 0x0003e4000c101908 */
.L_x_3048:
[----:B------:R-:W-:Y:S05]  /*27f0*/  BSYNC.RECONVERGENT B1 ;  /* 0x0000000000017941 */ /* 0x000fea0003800200 */
.L_x_3047:
[----:B------:R-:W-:Y:S04]  /*2800*/  BSSY.RECONVERGENT B1, `(.L_x_3049) ;  /* 0x0000014000017945 */ /* 0x000fe80003800200 */
[----:B------:R-:W-:Y:S05]  /*2810*/  @P6 BRA `(.L_x_3050) ;  /* 0x0000000000486947 */ /* 0x000fea0003800000 */
[----:B------:R-:W2:Y:S01]  /*2820*/  LDCU.64 UR10, c[0x0][0x3e0] ;  /* 0x00007c00ff0a77ac */ /* 0x000ea20008000a00 */
[----:B------:R-:W-:Y:S01]  /*2830*/  MOV R12, R56 ;  /* 0x00000038000c7202 */ /* 0x000fe20000000f00 */
[--C-:B------:R-:W-:Y:S01]  /*2840*/  FADD.FTZ R36, R36, -R16.reuse ;  /* 0x8000001024247221 */ /* 0x100fe20000010000 */
[----:B0-----:R-:W-:Y:S01]  /*2850*/  MOV R13, R55 ;  /* 0x00000037000d7202 */ /* 0x001fe20000000f00 */
[----:B------:R-:W0:Y:S01]  /*2860*/  LDCU.64 UR14, c[0x0][0x380] ;  /* 0x00007000ff0e77ac */ /* 0x000e220008000a00 */
[----:B-1----:R-:W-:Y:S01]  /*2870*/  FADD.FTZ R14, R35, -R16 ;  /* 0x80000010230e7221 */ /* 0x002fe20000010000 */
[----:B------:R-:W-:-:S03]  /*2880*/  FMUL.FTZ R11, R36, R17 ;  /* 0x00000011240b7220 */ /* 0x000fc60000410000 */
[----:B------:R-:W-:Y:S01]  /*2890*/  FMUL.FTZ R14, R14, R17 ;  /* 0x000000110e0e7220 */ /* 0x000fe20000410000 */
[----:B------:R-:W-:Y:S01]  /*28a0*/  FFMA.FTZ R11, R18, R11, R20 ;  /* 0x0000000b120b7223 */ /* 0x000fe20000010014 */
[----:B--2---:R-:W-:Y:S02]  /*28b0*/  IMAD R22, R7, UR10, RZ ;  /* 0x0000000a07167c24 */ /* 0x004fe4000f8e02ff */
        /* <DEDUP_REMOVED lines=8> */
.L_x_3050:
[----:B------:R-:W-:Y:S05]  /*2940*/  BSYNC.RECONVERGENT B1 ;  /* 0x0000000000017941 */ /* 0x000fea0003800200 */
.L_x_3049:
        /* <DEDUP_REMOVED lines=20> */
.L_x_3052:
[----:B------:R-:W-:Y:S05]  /*2a90*/  BSYNC.RECONVERGENT B1 ;  /* 0x0000000000017941 */ /* 0x000fea0003800200 */
.L_x_3051:
        /* <DEDUP_REMOVED lines=20> */
.L_x_3054:
[----:B------:R-:W-:Y:S05]  /*2be0*/  BSYNC.RECONVERGENT B1 ;  /* 0x0000000000017941 */ /* 0x000fea0003800200 */
.L_x_3053:
        /* <DEDUP_REMOVED lines=10> */
[----:B------:R-:W-:Y:S01]  /*2c90*/  F2FP.F16.F32.PACK_AB R11, R16, R11 ;  /* 0x0000000b100b723e */ /* 0x000fe200000000ff */
        /* <DEDUP_REMOVED lines=8> */
.L_x_3040:
        /* <DEDUP_REMOVED lines=38> */
.L_x_3057:
[----:B------:R-:W-:Y:S05]  /*2f80*/  BSYNC.RECONVERGENT B1 ;  /* 0x0000000000017941 */ /* 0x000fea0003800200 */
.L_x_3056:
        /* <DEDUP_REMOVED lines=30> */
.L_x_3059:
[----:B------:R-:W-:Y:S05]  /*3170*/  BSYNC.RECONVERGENT B1 ;  /* 0x0000000000017941 */ /* 0x000fea0003800200 */
.L_x_3058:
        /* <DEDUP_REMOVED lines=42> */
.L_x_3061:
[----:B------:R-:W-:Y:S05]  /*3420*/  BSYNC.RECONVERGENT B1 ;  /* 0x0000000000017941 */ /* 0x000fea0003800200 */
.L_x_3060:
        /* <DEDUP_REMOVED lines=30> */
.L_x_3063:
[----:B------:R-:W-:Y:S05]  /*3610*/  BSYNC.RECONVERGENT B1 ;  /* 0x0000000000017941 */ /* 0x000fea0003800200 */
.L_x_3062:
[----:B------:R-:W-:Y:S04]  /*3620*/  BSSY.RECONVERGENT B1, `(.L_x_3064) ;  /* 0x000001e000017945 */ /* 0x000fe80003800200 */
[----:B------:R-:W-:Y:S05]  /*3630*/  @P1 BRA `(.L_x_3065) ;  /* 0x0000000000701947 */ /* 0x000fea0003800000 */
[--C-:B------:R-:W-:Y:S01]  /*3640*/  FADD.FTZ R36, R36, -R16.reuse ;  /* 0x8000001024247221 */ /* 0x100fe20000010000 */
[----:B0-----:R-:W-:Y:S01]  /*3650*/  FADD.FTZ R12, R35, -R16 ;  /* 0x80000010230c7221 */ /* 0x001fe20000010000 */
        /* <DEDUP_REMOVED lines=26> */
.L_x_3065:
[----:B------:R-:W-:Y:S05]  /*3800*/  BSYNC.RECONVERGENT B1 ;  /* 0x0000000000017941 */ /* 0x000fea0003800200 */
.L_x_3064:
        /* <DEDUP_REMOVED lines=30> */
.L_x_3067:
[----:B------:R-:W-:Y:S05]  /*39f0*/  BSYNC.RECONVERGENT B1 ;  /* 0x0000000000017941 */ /* 0x000fea0003800200 */
.L_x_3066:
        /* <DEDUP_REMOVED lines=30> */
.L_x_3069:
[----:B------:R-:W-:Y:S05]  /*3be0*/  BSYNC.RECONVERGENT B1 ;  /* 0x0000000000017941 */ /* 0x000fea0003800200 */
.L_x_3068:
        /* <DEDUP_REMOVED lines=27> */
[----:B------:R-:W-:-:S05]  /*3da0*/  F2FP.F16.F32.PACK_AB R11, R18, R11 ;  /* 0x0000000b120b723e */ /* 0x000fca00000000ff */
[----:B------:R0:W-:Y:S02]  /*3db0*/  STG.E desc[UR8][R14.64], R11 ;  /* 0x0000000b0e007986 */ /* 0x0001e4000c101908 */
.L_x_3055:
[----:B------:R-:W-:Y:S05]  /*3dc0*/  BSYNC.RECONVERGENT B0 ;  /* 0x0000000000007941 */ /* 0x000fea0003800200 */
.L_x_3039:
[----:B------:R-:W-:Y:S02]  /*3dd0*/  IADD3 R44, PT, PT, R4, R44, RZ ;  /* 0x0000002c042c7210 */ /* 0x000fe40007ffe0ff */
[----:B------:R-:W-:Y:S02]  /*3de0*/  IADD3 R45, PT, PT, R45, 0x1, RZ ;  /* 0x000000012d2d7810 */ /* 0x000fe40007ffe0ff */
[----:B------:R-:W-:-:S13]  /*3df0*/  ISETP.GE.AND P1, PT, R44, UR5, PT ;  /* 0x000000052c007c0c */ /* 0x000fda000bf26270 */
[----:B------:R-:W-:Y:S05]  /*3e00*/  @!P1 BRA `(.L_x_3070) ;  /* 0xffffffc4001c9947 */ /* 0x000fea000383ffff */
[----:B------:R-:W-:Y:S05]  /*3e10*/  EXIT ;  /* 0x000000000000794d */ /* 0x000fea0003800000 */
.L_x_3071:
        /* <DEDUP_REMOVED lines=14> */
.L_x_4932:


//--------------------- .text._Z35group_norm_nhwc_fwd_one_pass_kernelI11Fp16IOBf16WLi128ELi128ELi512EEv26Group_norm_nhwc_fwd_params --------------------------
	.section	.text._Z35group_norm_nhwc_fwd_one_pass_kernelI11Fp16IOBf16WLi128ELi128ELi512EEv26Group_norm_nhwc_fwd_params,"ax",@progbits
	.align	128
        .global         _Z35group_norm_nhwc_fwd_one_pass_kernelI11Fp16IOBf16WLi128ELi128ELi512EEv26Group_norm_nhwc_fwd_params
        .type           _Z35group_norm_nhwc_fwd_one_pass_kernelI11Fp16IOBf16WLi128ELi128ELi512EEv26Group_norm_nhwc_fwd_params,@function
        .size           _Z35group_norm_nhwc_fwd_one_pass_kernelI11Fp16IOBf16WLi128ELi128ELi512EEv26Group_norm_nhwc_fwd_params,(.L_x_4933 - _Z35group_norm_nhwc_fwd_one_pass_kernelI11Fp16IOBf16WLi128ELi128ELi512EEv26Group_norm_nhwc_fwd_params)
        .other          _Z35group_norm_nhwc_fwd_one_pass_kernelI11Fp16IOBf16WLi128ELi128ELi512EEv26Group_norm_nhwc_fwd_params,@"STO_CUDA_ENTRY STV_DEFAULT"
_Z35group_norm_nhwc_fwd_one_pass_kernelI11Fp16IOBf16WLi128ELi128ELi512EEv26Group_norm_nhwc_fwd_params:
.text._Z35group_norm_nhwc_fwd_one_pass_kernelI11Fp16IOBf16WLi128ELi128ELi512EEv26Group_norm_nhwc_fwd_params:
        /* <DEDUP_REMOVED lines=53> */
.L_x_3147:
[----:B0-----:R-:W0:Y:S01]  /*0350*/  LDC R43, c[0x0][0x3f8] ;  /* 0x0000fe00ff2b7b82 */ /* 0x001e220000000800 */
[----:B-1----:R-:W1:Y:S01]  /*0360*/  LDCU.64 UR4, c[0x0][0x3e8] ;  /* 0x00007d00ff0477ac */ /* 0x002e620008000a00 */
[----:B------:R-:W-:Y:S02]  /*0370*/  SHF.L.U32 R103, R2, 0x1, RZ ;  /* 0x0000000102677819 */ /* 0x000fe400000006ff */
[----:B------:R-:W-:Y:S01]  /*0380*/  MOV R71, RZ ;  /* 0x000000ff00477202 */ /* 0x000fe20000000f00 */
[----:B--2---:R-:W2:Y:S01]  /*0390*/  LDCU.64 UR8, c[0x0][0x3f0] ;  /* 0x00007e00ff0877ac */ /* 0x004ea20008000a00 */
[----:B-1----:R-:W-:Y:S02]  /*03a0*/  ISETP.GE.U32.AND P2, PT, R90, UR4, PT ;  /* 0x000000045a007c0c */ /* 0x002fe4000bf46070 */
[----:B------:R-:W-:Y:S02]  /*03b0*/  ISETP.GE.U32.AND P5, PT, R88, UR4, PT ;  /* 0x0000000458007c0c */ /* 0x000fe4000bfa6070 */
[----:B------:R-:W-:-:S02]  /*03c0*/  ISETP.GE.AND.EX P2, PT, R15, UR5, PT, P2 ;  /* 0x000000050f007c0c */ /* 0x000fc4000bf46320 */
[----:B0--34-:R-:W-:Y:S02]  /*03d0*/  IABS R39, R43 ;  /* 0x0000002b00277213 */ /* 0x019fe40000000000 */
        /* <DEDUP_REMOVED lines=170> */
[C---:B------:R-:W-:Y:S02]  /*0e80*/  @!P4 LEA R42, P6, R48.reuse, R42, 0x1 ;  /* 0x0000002a302ac211 */ /* 0x040fe400078c08ff */
[----:B------:R-:W-:Y:S02]  /*0e90*/  ISETP.GE.U32.AND P1, PT, R11, UR4, PT ;  /* 0x000000040b007c0c */ /* 0x000fe4000bf26070 */
[----:B------:R-:W-:Y:S02]  /*0ea0*/  MOV R87, RZ ;  /* 0x000000ff00577202 */ /* 0x000fe40000000f00 */
[----:B------:R-:W-:Y:S02]  /*0eb0*/  @!P4 LEA.HI.X R43, R48, R43, R16, 0x1, P6 ;  /* 0x0000002b302bc211 */ /* 0x000fe400030f0c10 */
[----:B------:R-:W-:Y:S01]  /*0ec0*/  ISETP.GE.AND.EX P1, PT, R61, UR5, PT, P1 ;  /* 0x000000053d007c0c */ /* 0x000fe2000bf26310 */
[----:B0-----:R-:W-:Y:S01]  /*0ed0*/  @!P5 IMAD R18, R33, R40, RZ ;  /* 0x000000282112d224 */ /* 0x001fe200078e02ff */
[----:B------:R-:W-:Y:S01]  /*0ee0*/  ISETP.GE.U32.AND P6, PT, R12, UR4, PT ;  /* 0x000000040c007c0c */ /* 0x000fe2000bfc6070 */
[----:B------:R0:W5:Y:S01]  /*0ef0*/  @!P4 LDG.E R87, desc[UR6][R42.64] ;  /* 0x000000062a57c981 */ /* 0x000162000c1e1900 */
[----:B------:R-:W-:-:S02]  /*0f00*/  @!P5 MOV R38, R102 ;  /* 0x000000660026d202 */ /* 0x000fc40000000f00 */
[----:B------:R-:W-:Y:S02]  /*0f10*/  @!P5 MOV R39, R101 ;  /* 0x000000650027d202 */ /* 0x000fe40000000f00 */
[----:B------:R-:W-:Y:S01]  /*0f20*/  MOV R69, RZ ;  /* 0x000000ff00457202 */ /* 0x000fe20000000f00 */
[C---:B------:R-:W-:Y:S01]  /*0f30*/  @!P5 IMAD R49, R72.reuse, R41, R18 ;  /* 0x000000294831d224 */ /* 0x040fe200078e0212 */
[----:B------:R-:W-:Y:S01]  /*0f40*/  ISETP.GE.AND.EX P4, PT, R63, UR5, PT, P6 ;  /* 0x000000053f007c0c */ /* 0x000fe2000bf86360 */
[----:B------:R-:W-:Y:S01]  /*0f50*/  @!P5 IMAD.WIDE.U32 R40, R72, R40, R38 ;  /* 0x000000284828d225 */ /* 0x000fe200078e0026 */
[----:B------:R-:W-:Y:S01]  /*0f60*/  MOV R89, RZ ;  /* 0x000000ff00597202 */ /* 0x000fe20000000f00 */
[----:B0-----:R-:W0:Y:S01]  /*0f70*/  @!P1 LDC.64 R42, c[0x0][0x390] ;  /* 0x0000e400ff2a9b82 */ /* 0x001e220000000a00 */
[----:B------:R2:W3:Y:S01]  /*0f80*/  @!P3 LDG.E R69, desc[UR6][R46.64] ;  /* 0x000000062e45b981 */ /* 0x0004e2000c1e1900 */
[----:B-1----:R-:W-:Y:S01]  /*0f90*/  @!P2 IMAD R18, R35, R36, RZ ;  /* 0x000000242312a224 */ /* 0x002fe200078e02ff */
[----:B------:R-:W-:-:S02]  /*0fa0*/  @!P5 IADD3 R16, PT, PT, R41, R49, RZ ;  /* 0x000000312910d210 */ /* 0x000fc40007ffe0ff */
[----:B--2---:R-:W-:Y:S02]  /*0fb0*/  @!P5 LEA R44, P6, R40, R44, 0x1 ;  /* 0x0000002c282cd211 */ /* 0x004fe400078c08ff */
[----:B------:R-:W-:Y:S01]  /*0fc0*/  @!P2 MOV R38, R102 ;  /* 0x000000660026a202 */ /* 0x000fe20000000f00 */
[----:B------:R-:W1:Y:S01]  /*0fd0*/  @!P1 LDC.64 R48, c[0x0][0x3e0] ;  /* 0x0000f800ff309b82 */ /* 0x000e620000000a00 */
[----:B------:R-:W-:Y:S01]  /*0fe0*/  @!P2 MOV R39, R101 ;  /* 0x000000650027a202 */ /* 0x000fe20000000f00 */
        /* <DEDUP_REMOVED lines=49> */
[----:B------:R-:W-:Y:S01]  /*1300*/  @!P5 LEA R44, P1, R38, R44, 0x1 ;  /* 0x0000002c262cd211 */ /* 0x000fe200078208ff */
        /* <DEDUP_REMOVED lines=53> */
[----:B------:R-:W-:-:S02]  /*1660*/  HADD2.F32 R83, -RZ, R83.H1_H1 ;  /* 0x30000053ff537230 */ /* 0x000fc40000004100 */
[----:B------:R-:W-:Y:S01]  /*1670*/  FADD.FTZ R32, R41, R32 ;  /* 0x0000002029207221 */ /* 0x000fe20000010000 */
[----:B------:R-:W-:Y:S01]  /*1680*/  FFMA.FTZ R39, R26, R26, R39 ;  /* 0x0000001a1a277223 */ /* 0x000fe20000010027 */
[----:B------:R-:W-:Y:S01]  /*1690*/  FMUL.FTZ R41, R81, R81 ;  /* 0x0000005151297220 */ /* 0x000fe20000410000 */
[----:B------:R-:W-:Y:S01]  /*16a0*/  FADD.FTZ R34, R37, R34 ;  /* 0x0000002225227221 */ /* 0x000fe20000010000 */
[----:B------:R-:W-:Y:S01]  /*16b0*/  FADD.FTZ R37, R30, R83 ;  /* 0x000000531e257221 */ /* 0x000fe20000010000 */
[----:B------:R-:W-:Y:S01]  /*16c0*/  FADD.FTZ R39, R32, R39 ;  /* 0x0000002720277221 */ /* 0x000fe20000010000 */
[--C-:B------:R-:W-:Y:S02]  /*16d0*/  HADD2.F32 R32, -RZ, R85.reuse.H0_H0 ;  /* 0x20000055ff207230 */ /* 0x100fe40000004100 */
[----:B------:R-:W-:Y:S01]  /*16e0*/  FFMA.FTZ R36, R28, R28, R41 ;  /* 0x0000001c1c247223 */ /* 0x000fe20000010029 */
[----:B------:R-:W-:Y:S02]  /*16f0*/  HADD2.F32 R85, -RZ, R85.H1_H1 ;  /* 0x30000055ff557230 */ /* 0x000fe40000004100 */
        /* <DEDUP_REMOVED lines=8> */
[----:B------:R-:W-:Y:S01]  /*1780*/  FADD.FTZ R36, R36, R41 ;  /* 0x0000002924247221 */ /* 0x000fe20000010000 */
[--C-:B------:R-:W-:Y:S02]  /*1790*/  HADD2.F32 R60, -RZ, R89.reuse.H1_H1 ;  /* 0x30000059ff3c7230 */ /* 0x100fe40000004100 */
[----:B------:R-:W-:Y:S01]  /*17a0*/  FFMA.FTZ R39, R32, R32, R39 ;  /* 0x0000002020277223 */ /* 0x000fe20000010027 */
[----:B------:R-:W-:Y:S01]  /*17b0*/  FMUL.FTZ R41, R87, R87 ;  /* 0x0000005757297220 */ /* 0x000fe20000410000 */
[----:B------:R-:W-:Y:S01]  /*17c0*/  FADD.FTZ R37, R37, R38 ;  /* 0x0000002625257221 */ /* 0x000fe20000010000 */
[----:B------:R-:W-:Y:S01]  /*17d0*/  FADD.FTZ R38, R34, R87 ;  /* 0x0000005722267221 */ /* 0x000fe20000010000 */
[----:B------:R-:W-:-:S02]  /*17e0*/  HADD2.F32 R89, -RZ, R89.H0_H0 ;  /* 0x20000059ff597230 */ /* 0x000fc40000004100 */
[----:B------:R-:W-:Y:S01]  /*17f0*/  FADD.FTZ R36, R36, R39 ;  /* 0x0000002724247221 */ /* 0x000fe20000010000 */
[----:B------:R-:W-:Y:S01]  /*1800*/  FFMA.FTZ R41, R34, R34, R41 ;  /* 0x0000002222297223 */ /* 0x000fe20000010029 */
[----:B------:R-:W-:Y:S01]  /*1810*/  FMUL.FTZ R40, R60, R60 ;  /* 0x0000003c3c287220 */ /* 0x000fe20000410000 */
[--C-:B--2---:R-:W-:Y:S02]  /*1820*/  HADD2.F32 R62, -RZ, R91.reuse.H1_H1 ;  /* 0x3000005bff3e7230 */ /* 0x104fe40000004100 */
[----:B------:R-:W-:Y:S01]  /*1830*/  FADD.FTZ R37, R37, R38 ;  /* 0x0000002625257221 */ /* 0x000fe20000010000 */
[C---:B------:R-:W-:Y:S01]  /*1840*/  FADD.FTZ R38, R89.reuse, R60 ;  /* 0x0000003c59267221 */ /* 0x040fe20000010000 */
[----:B------:R-:W-:Y:S01]  /*1850*/  FADD.FTZ R36, R36, R41 ;  /* 0x0000002924247221 */ /* 0x000fe20000010000 */
        /* <DEDUP_REMOVED lines=19> */
[--C-:B----4-:R-:W-:Y:S02]  /*1990*/  HADD2.F32 R68, -RZ, R97.reuse.H1_H1 ;  /* 0x30000061ff447230 */ /* 0x110fe40000004100 */
[C---:B------:R-:W-:Y:S01]  /*19a0*/  FADD.FTZ R38, R95.reuse, R66 ;  /* 0x000000425f267221 */ /* 0x040fe20000010000 */
[----:B------:R-:W-:Y:S01]  /*19b0*/  FFMA.FTZ R39, R95, R95, R40 ;  /* 0x0000005f5f277223 */ /* 0x000fe20000010028 */
[----:B------:R-:W-:Y:S02]  /*19c0*/  HADD2.F32 R97, -RZ, R97.H0_H0 ;  /* 0x20000061ff617230 */ /* 0x000fe40000004100 */
[----:B------:R-:W-:Y:S01]  /*19d0*/  FMUL.FTZ R40, R68, R68 ;  /* 0x0000004444287220 */ /* 0x000fe20000410000 */
[----:B------:R-:W-:-:S02]  /*19e0*/  HADD2.F32 R70, -RZ, R99.H1_H1 ;  /* 0x30000063ff467230 */ /* 0x000fc40000004100 */
        /* <DEDUP_REMOVED lines=48> */
.L_x_3073:
[----:B------:R-:W-:Y:S05]  /*1cf0*/  BSYNC.RECONVERGENT B0 ;  /* 0x0000000000007941 */ /* 0x000fea0003800200 */
.L_x_3072:
        /* <DEDUP_REMOVED lines=46> */
.L_x_3075:
[----:B------:R-:W-:Y:S05]  /*1fe0*/  BSYNC.RECONVERGENT B0 ;  /* 0x0000000000007941 */ /* 0x000fea0003800200 */
.L_x_3074:
        /* <DEDUP_REMOVED lines=24> */
.L_x_3078:
[----:B---3--:R-:W3:Y:S04]  /*2170*/  LDG.E.STRONG.GPU R38, desc[UR6][R36.64] ;  /* 0x0000000624267981 */ /* 0x008ee8000c1ef900 */
[----:B---3--:R-:W-:Y:S01]  /*2180*/  CCTL.IVALL ;  /* 0x00000000ff00798f */ /* 0x008fe20002000000 */
[----:B------:R-:W-:Y:S05]  /*2190*/  YIELD ;  /* 0x0000000000007946 */ /* 0x000fea0003800000 */
[----:B------:R-:W-:-:S13]  /*21a0*/  ISETP.NE.AND P1, PT, R38, R45, PT ;  /* 0x0000002d2600720c */ /* 0x000fda0003f25270 */
[----:B------:R-:W-:Y:S05]  /*21b0*/  @P1 BRA `(.L_x_3078) ;  /* 0xfffffffc00ec1947 */ /* 0x000fea000383ffff */
.L_x_3077:
        /* <DEDUP_REMOVED lines=15> */
.L_x_3080:
        /* <DEDUP_REMOVED lines=60> */
.L_x_3079:
        /* <DEDUP_REMOVED lines=35> */
.L_x_3081:
        /* <DEDUP_REMOVED lines=18> */
.L_x_3082:
        /* <DEDUP_REMOVED lines=9> */
.L_x_3083:
[----:B------:R-:W-:Y:S05]  /*2a50*/  BSYNC.RECONVERGENT B0 ;  /* 0x0000000000007941 */ /* 0x000fea0003800200 */
.L_x_3076:
        /* <DEDUP_REMOVED lines=66> */
.L_x_3087:
[----:B------:R-:W-:Y:S05]  /*2e80*/  BSYNC.RECONVERGENT B1 ;  /* 0x0000000000017941 */ /* 0x000fea0003800200 */
.L_x_3086:
        /* <DEDUP_REMOVED lines=20> */
.L_x_3089:
[----:B------:R-:W-:Y:S05]  /*2fd0*/  BSYNC.RECONVERGENT B1 ;  /* 0x0000000000017941 */ /* 0x000fea0003800200 */
.L_x_3088:
        /* <DEDUP_REMOVED lines=28> */
.L_x_3091:
[----:B------:R-:W-:Y:S05]  /*31a0*/  BSYNC.RECONVERGENT B1 ;  /* 0x0000000000017941 */ /* 0x000fea0003800200 */
.L_x_3090:
[----:B------:R-:W-:Y:S04]  /*31b0*/  BSSY.RECONVERGENT B1, `(.L_x_3092) ;  /* 0x0000014000017945 */ /* 0x000fe80003800200 */
[----:B------:R-:W-:Y:S05]  /*31c0*/  @P6 BRA `(.L_x_3093) ;  /* 0x0000000000486947 */ /* 0x000fea0003800000 */
[----:B------:R-:W3:Y:S01]  /*31d0*/  LDCU.64 UR4, c[0x0][0x3e0] ;  /* 0x00007c00ff0477ac */ /* 0x000ee20008000a00 */
[----:B------:R-:W-:Y:S01]  /*31e0*/  MOV R36, R102 ;  /* 0x0000006600247202 */ /* 0x000fe20000000f00 */
[--C-:B012---:R-:W-:Y:S01]  /*31f0*/  FADD.FTZ R39, R22, -R48.reuse ;  /* 0x8000003016277221 */ /* 0x107fe20000010000 */
[----:B------:R-:W-:Y:S01]  /*3200*/  MOV R37, R101 ;  /* 0x0000006500257202 */ /* 0x000fe20000000f00 */
        /* <DEDUP_REMOVED lines=14> */
.L_x_3093:
[----:B------:R-:W-:Y:S05]  /*32f0*/  BSYNC.RECONVERGENT B1 ;  /* 0x0000000000017941 */ /* 0x000fea0003800200 */
.L_x_3092:
        /* <DEDUP_REMOVED lines=20> */
.L_x_3095:
[----:B------:R-:W-:Y:S05]  /*3440*/  BSYNC.RECONVERGENT B1 ;  /* 0x0000000000017941 */ /* 0x000fea0003800200 */
.L_x_3094:
        /* <DEDUP_REMOVED lines=17> */
[----:B------:R-:W-:Y:S02]  /*3560*/  F2FP.F16.F32.PACK_AB R37, R79, R16 ;  /* 0x000000104f25723e */ /* 0x000fe400000000ff */
[----:B------:R-:W-:-:S05]  /*3570*/  LEA.HI.X R39, R36, UR11, R45, 0x1, P1 ;  /* 0x0000000b24277c11 */ /* 0x000fca00088f0c2d */
[----:B------:R0:W-:Y:S02]  /*3580*/  STG.E desc[UR6][R38.64], R37 ;  /* 0x0000002526007986 */ /* 0x0001e4000c101906 */
.L_x_3097:
[----:B------:R-:W-:Y:S05]  /*3590*/  BSYNC.RECONVERGENT B1 ;  /* 0x0000000000017941 */ /* 0x000fea0003800200 */
.L_x_3096:
        /* <DEDUP_REMOVED lines=28> */
.L_x_3099:
[----:B------:R-:W-:Y:S05]  /*3760*/  BSYNC.RECONVERGENT B1 ;  /* 0x0000000000017941 */ /* 0x000fea0003800200 */
.L_x_3098:
        /* <DEDUP_REMOVED lines=20> */
.L_x_3101:
[----:B------:R-:W-:Y:S05]  /*38b0*/  BSYNC.RECONVERGENT B1 ;  /* 0x0000000000017941 */ /* 0x000fea0003800200 */
.L_x_3100:
        /* <DEDUP_REMOVED lines=20> */
.L_x_3103:
[----:B------:R-:W-:Y:S05]  /*3a00*/  BSYNC.RECONVERGENT B1 ;  /* 0x0000000000017941 */ /* 0x000fea0003800200 */
.L_x_3102:
        /* <DEDUP_REMOVED lines=20> */
.L_x_3105:
[----:B------:R-:W-:Y:S05]  /*3b50*/  BSYNC.RECONVERGENT B1 ;  /* 0x0000000000017941 */ /* 0x000fea0003800200 */
.L_x_3104:
        /* <DEDUP_REMOVED lines=30> */
.L_x_3107:
[----:B------:R-:W-:Y:S05]  /*3d40*/  BSYNC.RECONVERGENT B1 ;  /* 0x0000000000017941 */ /* 0x000fea0003800200 */
.L_x_3106:
        /* <DEDUP_REMOVED lines=20> */
.L_x_3109:
[----:B------:R-:W-:Y:S05]  /*3e90*/  BSYNC.RECONVERGENT B1 ;  /* 0x0000000000017941 */ /* 0x000fea0003800200 */
.L_x_3108:
        /* <DEDUP_REMOVED lines=20> */
.L_x_3111:
[----:B------:R-:W-:Y:S05]  /*3fe0*/  BSYNC.RECONVERGENT B1 ;  /* 0x0000000000017941 */ /* 0x000fea0003800200 */
.L_x_3110:
        /* <DEDUP_REMOVED lines=20> */
.L_x_3113:
[----:B------:R-:W-:Y:S05]  /*4130*/  BSYNC.RECONVERGENT B1 ;  /* 0x0000000000017941 */ /* 0x000fea0003800200 */
.L_x_3112:
        /* <DEDUP_REMOVED lines=20> */
.L_x_3115:
[----:B------:R-:W-:Y:S05]  /*4280*/  BSYNC.RECONVERGENT B1 ;  /* 0x0000000000017941 */ /* 0x000fea0003800200 */
.L_x_3114:
        /* <DEDUP_REMOVED lines=17> */
[----:B------:R0:W-:Y:S01]  /*43a0*/  STG.E desc[UR6][R36.64], R39 ;  /* 0x0000002724007986 */ /* 0x0001e2000c101906 */
[----:B------:R-:W-:Y:S05]  /*43b0*/  BRA `(.L_x_3116) ;  /* 0x0000002000307947 */ /* 0x000fea0003800000 */
.L_x_3085:
        /* <DEDUP_REMOVED lines=35> */
.L_x_3118:
[----:B------:R-:W-:Y:S05]  /*45f0*/  BSYNC.RECONVERGENT B1 ;  /* 0x0000000000017941 */ /* 0x000fea0003800200 */
.L_x_3117:
        /* <DEDUP_REMOVED lines=30> */
.L_x_3120:
[----:B------:R-:W-:Y:S05]  /*47e0*/  BSYNC.RECONVERGENT B1 ;  /* 0x0000000000017941 */ /* 0x000fea0003800200 */
.L_x_3119:
        /* <DEDUP_REMOVED lines=38> */
.L_x_3122:
[----:B------:R-:W-:Y:S05]  /*4a50*/  BSYNC.RECONVERGENT B1 ;  /* 0x0000000000017941 */ /* 0x000fea0003800200 */
.L_x_3121:
[----:B------:R-:W-:Y:S04]  /*4a60*/  BSSY.RECONVERGENT B1, `(.L_x_3123) ;  /* 0x000001e000017945 */ /* 0x000fe80003800200 */
[----:B------:R-:W-:Y:S05]  /*4a70*/  @P2 BRA `(.L_x_3124) ;  /* 0x0000000000702947 */ /* 0x000fea0003800000 */
[--C-:B012---:R-:W-:Y:S01]  /*4a80*/  FADD.FTZ R37, R22, -R48.reuse ;  /* 0x8000003016257221 */ /* 0x107fe20000010000 */
        /* <DEDUP_REMOVED lines=27> */
.L_x_3124:
[----:B------:R-:W-:Y:S05]  /*4c40*/  BSYNC.RECONVERGENT B1 ;  /* 0x0000000000017941 */ /* 0x000fea0003800200 */
.L_x_3123:
[----:B------:R-:W-:Y:S04]  /*4c50*/  BSSY.RECONVERGENT B1, `(.L_x_3125) ;  /* 0x000001e000017945 */ /* 0x000fe80003800200 */
[----:B------:R-:W-:Y:S05]  /*4c60*/  @P5 BRA `(.L_x_3126) ;  /* 0x0000000000705947 */ /* 0x000fea0003800000 */
[--C-:B0123--:R-:W-:Y:S01]  /*4c70*/  FADD.FTZ R37, R24, -R48.reuse ;  /* 0x8000003018257221 */ /* 0x10ffe20000010000 */
        /* <DEDUP_REMOVED lines=27> */
.L_x_3126:
[----:B------:R-:W-:Y:S05]  /*4e30*/  BSYNC.RECONVERGENT B1 ;  /* 0x0000000000017941 */ /* 0x000fea0003800200 */
.L_x_3125:
        /* <DEDUP_REMOVED lines=30> */
.L_x_3128:
[----:B------:R-:W-:Y:S05]  /*5020*/  BSYNC.RECONVERGENT B1 ;  /* 0x0000000000017941 */ /* 0x000fea0003800200 */
.L_x_3127:
        /* <DEDUP_REMOVED lines=38> */
.L_x_3130:
[----:B------:R-:W-:Y:S05]  /*5290*/  BSYNC.RECONVERGENT B1 ;  /* 0x0000000000017941 */ /* 0x000fea0003800200 */
.L_x_3129:
        /* <DEDUP_REMOVED lines=30> */
.L_x_3132:
[----:B------:R-:W-:Y:S05]  /*5480*/  BSYNC.RECONVERGENT B1 ;  /* 0x0000000000017941 */ /* 0x000fea0003800200 */
.L_x_3131:
        /* <DEDUP_REMOVED lines=30> */
.L_x_3134:
[----:B------:R-:W-:Y:S05]  /*5670*/  BSYNC.RECONVERGENT B1 ;  /* 0x0000000000017941 */ /* 0x000fea0003800200 */
.L_x_3133:
        /* <DEDUP_REMOVED lines=30> */
.L_x_3136:
[----:B------:R-:W-:Y:S05]  /*5860*/  BSYNC.RECONVERGENT B1 ;  /* 0x0000000000017941 */ /* 0x000fea0003800200 */
.L_x_3135:
        /* <DEDUP_REMOVED lines=40> */
.L_x_3138:
[----:B------:R-:W-:Y:S05]  /*5af0*/  BSYNC.RECONVERGENT B1 ;  /* 0x0000000000017941 */ /* 0x000fea0003800200 */
.L_x_3137:
        /* <DEDUP_REMOVED lines=30> */
.L_x_3140:
[----:B------:R-:W-:Y:S05]  /*5ce0*/  BSYNC.RECONVERGENT B1 ;  /* 0x0000000000017941 */ /* 0x000fea0003800200 */
.L_x_3139:
        /* <DEDUP_REMOVED lines=30> */
.L_x_3142:
[----:B------:R-:W-:Y:S05]  /*5ed0*/  BSYNC.RECONVERGENT B1 ;  /* 0x0000000000017941 */ /* 0x000fea0003800200 */
.L_x_3141:
        /* <DEDUP_REMOVED lines=30> */
.L_x_3144:
[----:B------:R-:W-:Y:S05]  /*60c0*/  BSYNC.RECONVERGENT B1 ;  /* 0x0000000000017941 */ /* 0x000fea0003800200 */
.L_x_3143:
        /* <DEDUP_REMOVED lines=30> */
.L_x_3146:
[----:B------:R-:W-:Y:S05]  /*62b0*/  BSYNC.RECONVERGENT B1 ;  /* 0x0000000000017941 */ /* 0x000fea0003800200 */
.L_x_3145:
        /* <DEDUP_REMOVED lines=26> */
[----:B------:R-:W-:-:S05]  /*6460*/  F2FP.F16.F32.PACK_AB R39, R39, R16 ;  /* 0x000000102727723e */ /* 0x000fca00000000ff */
[----:B------:R0:W-:Y:S02]  /*6470*/  STG.E desc[UR6][R36.64], R39 ;  /* 0x0000002724007986 */ /* 0x0001e4000c101906 */
.L_x_3116:
[----:B------:R-:W-:Y:S05]  /*6480*/  BSYNC.RECONVERGENT B0 ;  /* 0x0000000000007941 */ /* 0x000fea0003800200 */
.L_x_3084:
        /* <DEDUP_REMOVED lines=8> */
.L_x_3148:
        /* <DEDUP_REMOVED lines=15> */
.L_x_4933:


//--------------------- .text._Z35group_norm_nhwc_fwd_one_pass_kernelI11Fp16IOBf16WLi256ELi128ELi512EEv26Group_norm_nhwc_fwd_params --------------------------
	.section	.text._Z35group_norm_nhwc_fwd_one_pass_kernelI11Fp16IOBf16WLi256ELi128ELi512EEv26Group_norm_nhwc_fwd_params,"ax",@progbits
	.align	128
        .global         _Z35group_norm_nhwc_fwd_one_pass_kernelI11Fp16IOBf16WLi256ELi128ELi512EEv26Group_norm_nhwc_fwd_params
        .type           _Z35group_norm_nhwc_fwd_one_pass_kernelI11Fp16IOBf16WLi256ELi128ELi512EEv26Group_norm_nhwc_fwd_params,@function
        .size           _Z35group_norm_nhwc_fwd_one_pass_kernelI11Fp16IOBf16WLi256ELi128ELi512EEv26Group_norm_nhwc_fwd_params,(.L_x_4934 - _Z35group_norm_nhwc_fwd_one_pass_kernelI11Fp16IOBf16WLi256ELi128ELi512EEv26Group_norm_nhwc_fwd_params)
        .other          _Z35group_norm_nhwc_fwd_one_pass_kernelI11Fp16IOBf16WLi256ELi128ELi512EEv26Group_norm_nhwc_fwd_params,@"STO_CUDA_ENTRY STV_DEFAULT"
_Z35group_norm_nhwc_fwd_one_pass_kernelI11Fp16IOBf16WLi256ELi128ELi512EEv26Group_norm_nhwc_fwd_params:
.text._Z35group_norm_nhwc_fwd_one_pass_kernelI11Fp16IOBf16WLi256ELi128ELi512EEv26Group_norm_nhwc_fwd_params:
        /* <DEDUP_REMOVED lines=33> */
.L_x_3288:
[----:B01-3--:R-:W0:Y:S01]  /*0210*/  LDC R6, c[0x0][0x3f8] ;  /* 0x0000fe00ff067b82 */ /* 0x00be220000000800 */
[----:B------:R-:W1:Y:S01]  /*0220*/  LDCU UR8, c[0x0][0x404] ;  /* 0x00008080ff0877ac */ /* 0x000e620008000800 */
[----:B------:R-:W-:Y:S02]  /*0230*/  SHF.L.U32 R111, R92, 0x1, RZ ;  /* 0x000000015c6f7819 */ /* 0x000fe400000006ff */
[----:B------:R-:W-:Y:S01]  /*0240*/  MOV R86, RZ ;  /* 0x000000ff00567202 */ /* 0x000fe20000000f00 */
[----:B--2---:R-:W2:Y:S01]  /*0250*/  LDCU.64 UR4, c[0x0][0x3e8] ;  /* 0x00007d00ff0477ac */ /* 0x004ea20008000a00 */
[----:B0---4-:R-:W-:-:S04]  /*0260*/  IABS R5, R6 ;  /* 0x0000000600057213 */ /* 0x011fc80000000000 */
        /* <DEDUP_REMOVED lines=38> */
[----:B------:R-:W-:Y:S01]  /*04d0*/  SHF.R.S32.HI R0, RZ, 0x1f, R3 ;  /* 0x0000001fff007819 */ /* 0x000fe20000011403 */
[----:B------:R-:W2:Y:S01]  /*04e0*/  @!P3 LDC.64 R22, c[0x0][0x3e0] ;  /* 0x0000f800ff16bb82 */ /* 0x000ea20000000a00 */
[----:B------:R-:W-:-:S02]  /*04f0*/  ISETP.GE.AND.EX P4, PT, R15, UR5, PT, P4 ;  /* 0x000000050f007c0c */ /* 0x000fc4000bf86340 */
[----:B------:R-:W-:Y:S01]  /*0500*/  SHF.L.U32 R108, R108, 0x7, RZ ;  /* 0x000000076c6c7819 */ /* 0x000fe200000006ff */
[----:B0-----:R-:W-:Y:S01]  /*0510*/  IMAD R0, R0, UR8, RZ ;  /* 0x0000000800007c24 */ /* 0x001fe2000f8e02ff */
[----:B------:R-:W-:Y:S02]  /*0520*/  IADD3 R17, PT, PT, R9, 0x20, RZ ;  /* 0x0000002009117810 */ /* 0x000fe40007ffe0ff */
[----:B------:R-:W-:Y:S01]  /*0530*/  LOP3.LUT R110, R108, 0x7e, R111, 0xf8, !PT ;  /* 0x0000007e6c6e7812 */ /* 0x000fe200078ef86f */
[----:B------:R-:W0:Y:S01]  /*0540*/  @!P2 LDC.64 R20, c[0x0][0x390] ;  /* 0x0000e400ff14ab82 */ /* 0x000e220000000a00 */
[----:B------:R-:W-:Y:S01]  /*0550*/  SHF.R.S32.HI R111, RZ, 0x1f, R108 ;  /* 0x0000001fff6f7819 */ /* 0x000fe2000001146c */
[----:B------:R-:W-:Y:S01]  /*0560*/  IMAD R113, R3, UR9, R0 ;  /* 0x0000000903717c24 */ /* 0x000fe2000f8e0200 */
[----:B------:R-:W-:Y:S02]  /*0570*/  ISETP.GE.U32.AND P5, PT, R17, UR4, PT ;  /* 0x0000000411007c0c */ /* 0x000fe4000bfa6070 */
[----:B------:R-:W-:Y:S01]  /*0580*/  SHF.R.S32.HI R25, RZ, 0x1f, R17 ;  /* 0x0000001fff197819 */ /* 0x000fe20000011411 */
[----:B------:R-:W-:-:S02]  /*0590*/  IMAD.WIDE.U32 R110, R3, UR8, R110 ;  /* 0x00000008036e7c25 */ /* 0x000fc4000f8e006e */
[----:B------:R-:W3:Y:S01]  /*05a0*/  @!P3 LDC.64 R28, c[0x0][0x390] ;  /* 0x0000e400ff1cbb82 */ /* 0x000ee20000000a00 */
[----:B------:R-:W-:Y:S01]  /*05b0*/  ISETP.GE.AND.EX P5, PT, R25, UR5, PT, P5 ;  /* 0x0000000519007c0c */ /* 0x000fe2000bfa6350 */
[----:B-1----:R-:W-:Y:S01]  /*05c0*/  @!P2 IMAD R0, R7, R18, RZ ;  /* 0x000000120700a224 */ /* 0x002fe200078e02ff */
[----:B------:R-:W-:Y:S02]  /*05d0*/  IADD3 R113, PT, PT, R111, R113, RZ ;  /* 0x000000716f717210 */ /* 0x000fe40007ffe0ff */
[----:B------:R-:W-:Y:S01]  /*05e0*/  @!P2 MOV R112, R110 ;  /* 0x0000006e0070a202 */ /* 0x000fe20000000f00 */
[C---:B------:R-:W-:Y:S01]  /*05f0*/  @!P2 IMAD R7, R9.reuse, R19, R0 ;  /* 0x000000130907a224 */ /* 0x040fe200078e0200 */
[----:B------:R-:W-:Y:S01]  /*0600*/  IADD3 R19, PT, PT, R9, 0x30, RZ ;  /* 0x0000003009137810 */ /* 0x000fe20007ffe0ff */
[----:B------:R-:W1:Y:S01]  /*0610*/  @!P4 LDC.64 R30, c[0x0][0x3e0] ;  /* 0x0000f800ff1ecb82 */ /* 0x000e620000000a00 */
[----:B--2---:R-:W-:Y:S01]  /*0620*/  @!P3 IMAD R0, R11, R22, RZ ;  /* 0x000000160b00b224 */ /* 0x004fe200078e02ff */
[----:B------:R-:W-:Y:S01]  /*0630*/  @!P3 MOV R6, R110 ;  /* 0x0000006e0006b202 */ /* 0x000fe20000000f00 */
[----:B------:R-:W-:Y:S01]  /*0640*/  @!P2 IMAD.WIDE.U32 R2, R9, R18, R112 ;  /* 0x000000120902a225 */ /* 0x000fe200078e0070 */
[----:B------:R-:W-:-:S02]  /*0650*/  ISETP.GE.U32.AND P1, PT, R19, UR4, PT ;  /* 0x0000000413007c0c */ /* 0x000fc4000bf26070 */
[----:B------:R-:W-:Y:S01]  /*0660*/  SHF.R.S32.HI R27, RZ, 0x1f, R19 ;  /* 0x0000001fff1b7819 */ /* 0x000fe20000011413 */
[----:B------:R-:W-:Y:S01]  /*0670*/  @!P3 IMAD R11, R5, R23, R0 ;  /* 0x00000017050bb224 */ /* 0x000fe200078e0200 */
[----:B------:R-:W2:Y:S01]  /*0680*/  @!P5 LDC.64 R34, c[0x0][0x3e0] ;  /* 0x0000f800ff22db82 */ /* 0x000ea20000000a00 */
[----:B------:R-:W-:Y:S02]  /*0690*/  @!P2 IADD3 R0, PT, PT, R3, R7, RZ ;  /* 0x000000070300a210 */ /* 0x000fe40007ffe0ff */
[----:B------:R-:W-:Y:S02]  /*06a0*/  @!P3 MOV R7, R113 ;  /* 0x000000710007b202 */ /* 0x000fe40000000f00 */
[----:B------:R-:W-:Y:S02]  /*06b0*/  ISETP.GE.AND.EX P1, PT, R27, UR5, PT, P1 ;  /* 0x000000051b007c0c */ /* 0x000fe4000bf26310 */
[C---:B0-----:R-:W-:Y:S01]  /*06c0*/  @!P2 LEA R4, P6, R2.reuse, R20, 0x1 ;  /* 0x000000140204a211 */ /* 0x041fe200078c08ff */
[----:B------:R-:W-:Y:S01]  /*06d0*/  @!P3 IMAD.WIDE.U32 R6, R5, R22, R6 ;  /* 0x000000160506b225 */ /* 0x000fe200078e0006 */
[----:B------:R-:W0:Y:S02]  /*06e0*/  @!P4 LDC.64 R32, c[0x0][0x390] ;  /* 0x0000e400ff20cb82 */ /* 0x000e240000000a00 */
[----:B------:R-:W-:-:S02]  /*06f0*/  @!P2 LEA.HI.X R5, R2, R21, R0, 0x1, P6 ;  /* 0x000000150205a211 */ /* 0x000fc400030f0c00 */
[----:B------:R-:W-:Y:S02]  /*0700*/  @!P3 IADD3 R0, PT, PT, R7, R11, RZ ;  /* 0x0000000b0700b210 */ /* 0x000fe40007ffe0ff */
[C---:B---3--:R-:W-:Y:S01]  /*0710*/  @!P3 LEA R10, P6, R6.reuse, R28, 0x1 ;  /* 0x0000001c060ab211 */ /* 0x048fe200078c08ff */
[----:B-1----:R-:W-:Y:S01]  /*0720*/  @!P4 IMAD R2, R15, R30, RZ ;  /* 0x0000001e0f02c224 */ /* 0x002fe200078e02ff */
[----:B------:R-:W-:Y:S01]  /*0730*/  IADD3 R21, PT, PT, R9, 0x38, RZ ;  /* 0x0000003809157810 */ /* 0x000fe20007ffe0ff */
[----:B------:R1:W3:Y:S01]  /*0740*/  @!P2 LDG.E R86, desc[UR6][R4.64] ;  /* 0x000000060456a981 */ /* 0x0002e2000c1e1900 */
[----:B------:R-:W-:Y:S01]  /*0750*/  @!P3 LEA.HI.X R11, R6, R29, R0, 0x1, P6 ;  /* 0x0000001d060bb211 */ /* 0x000fe200030f0c00 */
[----:B------:R-:W-:Y:S01]  /*0760*/  @!P4 IMAD R15, R13, R31, R2 ;  /* 0x0000001f0d0fc224 */ /* 0x000fe200078e0202 */
[----:B------:R-:W4:Y:S01]  /*0770*/  @!P5 LDC.64 R36, c[0x0][0x390] ;  /* 0x0000e400ff24db82 */ /* 0x000f220000000a00 */
[----:B------:R-:W-:Y:S02]  /*0780*/  @!P4 MOV R6, R110 ;  /* 0x0000006e0006c202 */ /* 0x000fe40000000f00 */
[----:B------:R-:W-:Y:S01]  /*0790*/  @!P4 MOV R7, R113 ;  /* 0x000000710007c202 */ /* 0x000fe20000000f00 */
[----:B--2---:R-:W-:Y:S01]  /*07a0*/  @!P5 IMAD R0, R25, R34, RZ ;  /* 0x000000221900d224 */ /* 0x004fe200078e02ff */
[----:B------:R-:W-:-:S02]  /*07b0*/  ISETP.GE.U32.AND P2, PT, R21, UR4, PT ;  /* 0x0000000415007c0c */ /* 0x000fc4000bf46070 */
[----:B------:R-:W-:Y:S01]  /*07c0*/  SHF.R.S32.HI R31, RZ, 0x1f, R21 ;  /* 0x0000001fff1f7819 */ /* 0x000fe20000011415 */
[----:B------:R-:W2:Y:S01]  /*07d0*/  @!P1 LDC.64 R38, c[0x0][0x3e0] ;  /* 0x0000f800ff269b82 */ /* 0x000ea20000000a00 */
[----:B------:R-:W-:Y:S01]  /*07e0*/  MOV R3, RZ ;  /* 0x000000ff00037202 */ /* 0x000fe20000000f00 */
[----:B------:R-:W-:Y:S01]  /*07f0*/  @!P4 IMAD.WIDE.U32 R6, R13, R30, R6 ;  /* 0x0000001e0d06c225 */ /* 0x000fe200078e0006 */
[----:B------:R-:W-:Y:S02]  /*0800*/  ISETP.GE.AND.EX P2, PT, R31, UR5, PT, P2 ;  /* 0x000000051f007c0c */ /* 0x000fe4000bf46320 */
[----:B------:R-:W-:Y:S01]  /*0810*/  IADD3 R23, PT, PT, R9, 0x40, RZ ;  /* 0x0000004009177810 */ /* 0x000fe20007ffe0ff */
[----:B------:R-:W-:Y:S01]  /*0820*/  @!P5 IMAD R29, R17, R35, R0 ;  /* 0x00000023111dd224 */ /* 0x000fe200078e0200 */
[----:B------:R4:W5:Y:S01]  /*0830*/  @!P3 LDG.E R3, desc[UR6][R10.64] ;  /* 0x000000060a03b981 */ /* 0x000962000c1e1900 */
[----:B------:R-:W-:Y:S02]  /*0840*/  @!P4 IADD3 R0, PT, PT, R7, R15, RZ ;  /* 0x0000000f0700c210 */ /* 0x000fe40007ffe0ff */
[----:B------:R-:W-:-:S02]  /*0850*/  ISETP.GE.U32.AND P3, PT, R23, UR4, PT ;  /* 0x0000000417007c0c */ /* 0x000fc4000bf66070 */
[----:B------:R-:W-:Y:S02]  /*0860*/  SHF.R.S32.HI R25, RZ, 0x1f, R23 ;  /* 0x0000001fff197819 */ /* 0x000fe40000011417 */
[----:B------:R-:W-:Y:S02]  /*0870*/  @!P5 MOV R14, R110 ;  /* 0x0000006e000ed202 */ /* 0x000fe40000000f00 */
[----:B------:R-:W-:Y:S01]  /*0880*/  @!P5 MOV R15, R113 ;  /* 0x00000071000fd202 */ /* 0x000fe20000000f00 */
[----:B------:R-:W4:Y:S01]  /*0890*/  @!P2 LDC.64 R42, c[0x0][0x3e0] ;  /* 0x0000f800ff2aab82 */ /* 0x000f220000000a00 */
[----:B------:R-:W-:Y:S02]  /*08a0*/  ISETP.GE.AND.EX P3, PT, R25, UR5, PT, P3 ;  /* 0x0000000519007c0c */ /* 0x000fe4000bf66330 */
[----:B0-----:R-:W-:Y:S01]  /*08b0*/  @!P4 LEA R12, P6, R6, R32, 0x1 ;  /* 0x00000020060cc211 */ /* 0x001fe200078c08ff */
[----:B------:R-:W-:Y:S01]  /*08c0*/  @!P5 IMAD.WIDE.U32 R14, R17, R34, R14 ;  /* 0x00000022110ed225 */ /* 0x000fe200078e000e */
[----:B-1----:R-:W-:-:S02]  /*08d0*/  MOV R5, RZ ;  /* 0x000000ff00057202 */ /* 0x002fc40000000f00 */
[----:B------:R-:W-:Y:S01]  /*08e0*/  @!P4 LEA.HI.X R13, R6, R33, R0, 0x1, P6 ;  /* 0x00000021060dc211 */ /* 0x000fe200030f0c00 */
[----:B------:R-:W0:Y:S01]  /*08f0*/  @!P1 LDC.64 R34, c[0x0][0x390] ;  /* 0x0000e400ff229b82 */ /* 0x000e220000000a00 */
[----:B------:R-:W-:Y:S01]  /*0900*/  @!P5 IADD3 R0, PT, PT, R15, R29, RZ ;  /* 0x0000001d0f00d210 */ /* 0x000fe20007ffe0ff */
[----:B--2---:R-:W-:Y:S01]  /*0910*/  @!P1 IMAD R2, R27, R38, RZ ;  /* 0x000000261b029224 */ /* 0x004fe200078e02ff */
[C---:B----4-:R-:W-:Y:S01]  /*0920*/  @!P5 LEA R10, P6, R14.reuse, R36, 0x1 ;  /* 0x000000240e0ad211 */ /* 0x050fe200078c08ff */
[----:B------:R1:W2:Y:S01]  /*0930*/  @!P4 LDG.E R5, desc[UR6][R12.64] ;  /* 0x000000060c05c981 */ /* 0x0002a2000c1e1900 */
[----:B------:R-:W-:Y:S01]  /*0940*/  IADD3 R29, PT, PT, R9, 0x48, RZ ;  /* 0x00000048091d7810 */ /* 0x000fe20007ffe0ff */
[----:B------:R-:W-:Y:S01]  /*0950*/  @!P1 IMAD R17, R19, R39, R2 ;  /* 0x0000002713119224 */ /* 0x000fe200078e0202 */
[----:B------:R-:W-:Y:S01]  /*0960*/  MOV R7, RZ ;  /* 0x000000ff00077202 */ /* 0x000fe20000000f00 */
[----:B------:R-:W4:Y:S01]  /*0970*/  @!P3 LDC.64 R26, c[0x0][0x3e0] ;  /* 0x0000f800ff1abb82 */ /* 0x000f220000000a00 */
[----:B------:R-:W-:-:S02]  /*0980*/  @!P5 LEA.HI.X R11, R14, R37, R0, 0x1, P6 ;  /* 0x000000250e0bd211 */ /* 0x000fc400030f0c00 */
[----:B------:R-:W-:Y:S02]  /*0990*/  ISETP.GE.U32.AND P6, PT, R29, UR4, PT ;  /* 0x000000041d007c0c */ /* 0x000fe4000bfc6070 */
[----:B------:R-:W-:Y:S01]  /*09a0*/  SHF.R.S32.HI R39, RZ, 0x1f, R29 ;  /* 0x0000001fff277819 */ /* 0x000fe2000001141d */
[----:B------:R1:W2:Y:S01]  /*09b0*/  @!P5 LDG.E R7, desc[UR6][R10.64] ;  /* 0x000000060a07d981 */ /* 0x0002a2000c1e1900 */
[----:B------:R-:W-:Y:S01]  /*09c0*/  @!P1 MOV R14, R110 ;  /* 0x0000006e000e9202 */ /* 0x000fe20000000f00 */
[----:B------:R-:W4:Y:S01]  /*09d0*/  @!P2 LDC.64 R36, c[0x0][0x390] ;  /* 0x0000e400ff24ab82 */ /* 0x000f220000000a00 */
[----:B------:R-:W-:Y:S02]  /*09e0*/  @!P1 MOV R15, R113 ;  /* 0x00000071000f9202 */ /* 0x000fe40000000f00 */
[----:B------:R-:W-:Y:S02]  /*09f0*/  IADD3 R33, PT, PT, R9, 0x50, RZ ;  /* 0x0000005009217810 */ /* 0x000fe40007ffe0ff */
[----:B------:R-:W-:Y:S01]  /*0a00*/  ISETP.GE.AND.EX P5, PT, R39, UR5, PT, P6 ;  /* 0x0000000527007c0c */ /* 0x000fe2000bfa6360 */
[----:B------:R-:W-:Y:S01]  /*0a10*/  @!P1 IMAD.WIDE.U32 R14, R19, R38, R14 ;  /* 0x00000026130e9225 */ /* 0x000fe200078e000e */
[----:B------:R-:W-:-:S02]  /*0a20*/  ISETP.GE.U32.AND P4, PT, R33, UR4, PT ;  /* 0x0000000421007c0c */ /* 0x000fc4000bf86070 */
[----:B------:R-:W-:Y:S01]  /*0a30*/  SHF.R.S32.HI R41, RZ, 0x1f, R33 ;  /* 0x0000001fff297819 */ /* 0x000fe20000011421 */
[----:B------:R-:W-:Y:S01]  /*0a40*/  @!P2 IMAD R2, R31, R42, RZ ;  /* 0x0000002a1f02a224 */ /* 0x000fe200078e02ff */
[----:B------:R-:W-:Y:S01]  /*0a50*/  @!P1 IADD3 R0, PT, PT, R15, R17, RZ ;  /* 0x000000110f009210 */ /* 0x000fe20007ffe0ff */
[----:B------:R-:W4:Y:S01]  /*0a60*/  @!P3 LDC.64 R30, c[0x0][0x390] ;  /* 0x0000e400ff1ebb82 */ /* 0x000f220000000a00 */
[----:B0-----:R-:W-:Y:S02]  /*0a70*/  @!P1 LEA R18, P6, R14, R34, 0x1 ;  /* 0x000000220e129211 */ /* 0x001fe400078c08ff */
[----:B------:R-:W-:Y:S02]  /*0a80*/  ISETP.GE.AND.EX P4, PT, R41, UR5, PT, P4 ;  /* 0x0000000529007c0c */ /* 0x000fe4000bf86340 */
[----:B-1----:R-:W-:Y:S02]  /*0a90*/  @!P2 MOV R12, R110 ;  /* 0x0000006e000ca202 */ /* 0x002fe40000000f00 */
[----:B------:R-:W-:-:S02]  /*0aa0*/  @!P2 MOV R13, R113 ;  /* 0x00000071000da202 */ /* 0x000fc40000000f00 */
[----:B------:R-:W-:Y:S02]  /*0ab0*/  CS2R R10, SRZ ;  /* 0x00000000000a7805 */ /* 0x000fe4000001ff00 */
[----:B------:R-:W-:Y:S01]  /*0ac0*/  @!P1 LEA.HI.X R19, R14, R35, R0, 0x1, P6 ;  /* 0x000000230e139211 */ /* 0x000fe200030f0c00 */
[----:B------:R-:W-:Y:S01]  /*0ad0*/  @!P2 IMAD R15, R21, R43, R2 ;  /* 0x0000002b150fa224 */ /* 0x000fe200078e0202 */
[----:B------:R-:W-:Y:S01]  /*0ae0*/  IADD3 R35, PT, PT, R9, 0x60, RZ ;  /* 0x0000006009237810 */ /* 0x000fe20007ffe0ff */
[----:B------:R-:W-:Y:S01]  /*0af0*/  @!P2 IMAD.WIDE.U32 R12, R21, R42, R12 ;  /* 0x0000002a150ca225 */ /* 0x000fe200078e000c */
[----:B------:R-:W0:Y:S01]  /*0b00*/  @!P5 LDC.64 R50, c[0x0][0x390] ;  /* 0x0000e400ff32db82 */ /* 0x000e220000000a00 */
[----:B------:R1:W2:Y:S01]  /*0b10*/  @!P1 LDG.E R11, desc[UR6][R18.64] ;  /* 0x00000006120b9981 */ /* 0x0002a2000c1e1900 */
[----:B------:R-:W-:Y:S01]  /*0b20*/  ISETP.GE.U32.AND P1, PT, R35, UR4, PT ;  /* 0x0000000423007c0c */ /* 0x000fe2000bf26070 */
[----:B----4-:R-:W-:Y:S01]  /*0b30*/  @!P3 IMAD R0, R25, R26, RZ ;  /* 0x0000001a1900b224 */ /* 0x010fe200078e02ff */
[----:B------:R-:W-:-:S04]  /*0b40*/  SHF.R.S32.HI R43, RZ, 0x1f, R35 ;  /* 0x0000001fff2b7819 */ /* 0x000fc80000011423 */
[----:B------:R-:W4:Y:S01]  /*0b50*/  @!P5 LDC.64 R20, c[0x0][0x3e0] ;  /* 0x0000f800ff14db82 */ /* 0x000f220000000a00 */
[----:B------:R-:W-:Y:S01]  /*0b60*/  @!P3 IMAD R27, R23, R27, R0 ;  /* 0x0000001b171bb224 */ /* 0x000fe200078e0200 */
[----:B------:R-:W-:Y:S02]  /*0b70*/  @!P2 IADD3 R0, PT, PT, R13, R15, RZ ;  /* 0x0000000f0d00a210 */ /* 0x000fe40007ffe0ff */
[----:B------:R-:W-:Y:S02]  /*0b80*/  ISETP.GE.AND.EX P1, PT, R43, UR5, PT, P1 ;  /* 0x000000052b007c0c */ /* 0x000fe4000bf26310 */
[----:B------:R-:W-:Y:S02]  /*0b90*/  @!P3 MOV R14, R110 ;  /* 0x0000006e000eb202 */ /* 0x000fe40000000f00 */
[----:B------:R-:W0:Y:S01]  /*0ba0*/  @!P4 LDC.64 R16, c[0x0][0x3e0] ;  /* 0x0000f800ff10cb82 */ /* 0x000e220000000a00 */
[----:B------:R-:W-:Y:S02]  /*0bb0*/  @!P3 MOV R15, R113 ;  /* 0x00000071000fb202 */ /* 0x000fe40000000f00 */
[----:B------:R-:W-:-:S02]  /*0bc0*/  @!P2 LEA R24, P6, R12, R36, 0x1 ;  /* 0x000000240c18a211 */ /* 0x000fc400078c08ff */
[----:B------:R-:W-:Y:S01]  /*0bd0*/  MOV R13, RZ ;  /* 0x000000ff000d7202 */ /* 0x000fe20000000f00 */
[----:B------:R-:W-:Y:S01]  /*0be0*/  @!P3 IMAD.WIDE.U32 R14, R23, R26, R14 ;  /* 0x0000001a170eb225 */ /* 0x000fe200078e000e */
[----:B------:R-:W-:Y:S01]  /*0bf0*/  @!P2 LEA.HI.X R25, R12, R37, R0, 0x1, P6 ;  /* 0x000000250c19a211 */ /* 0x000fe200030f0c00 */
[----:B------:R-:W0:Y:S01]  /*0c00*/  @!P4 LDC.64 R22, c[0x0][0x390] ;  /* 0x0000e400ff16cb82 */ /* 0x000e220000000a00 */
[----:B------:R-:W-:Y:S02]  /*0c10*/  IADD3 R37, PT, PT, R9, 0x68, RZ ;  /* 0x0000006809257810 */ /* 0x000fe40007ffe0ff */
[----:B------:R-:W-:Y:S01]  /*0c20*/  @!P3 IADD3 R0, PT, PT, R15, R27, RZ ;  /* 0x0000001b0f00b210 */ /* 0x000fe20007ffe0ff */
[----:B------:R4:W2:Y:S01]  /*0c30*/  @!P2 LDG.E R13, desc[UR6][R24.64] ;  /* 0x00000006180da981 */ /* 0x0008a2000c1e1900 */
[----:B------:R-:W-:Y:S02]  /*0c40*/  @!P3 LEA R26, P6, R14, R30, 0x1 ;  /* 0x0000001e0e1ab211 */ /* 0x000fe400078c08ff */
[----:B------:R-:W-:Y:S01]  /*0c50*/  ISETP.GE.U32.AND P2, PT, R37, UR4, PT ;  /* 0x0000000425007c0c */ /* 0x000fe2000bf46070 */
[----:B-1----:R-:W1:Y:S01]  /*0c60*/  @!P1 LDC.64 R18, c[0x0][0x3e0] ;  /* 0x0000f800ff129b82 */ /* 0x002e620000000a00 */
[----:B------:R-:W-:-:S02]  /*0c70*/  SHF.R.S32.HI R45, RZ, 0x1f, R37 ;  /* 0x0000001fff2d7819 */ /* 0x000fc40000011425 */
[----:B------:R-:W-:Y:S02]  /*0c80*/  MOV R15, RZ ;  /* 0x000000ff000f7202 */ /* 0x000fe40000000f00 */
[----:B------:R-:W-:Y:S01]  /*0c90*/  @!P3 LEA.HI.X R27, R14, R31, R0, 0x1, P6 ;  /* 0x0000001f0e1bb211 */ /* 0x000fe200030f0c00 */
[----:B----4-:R-:W-:Y:S01]  /*0ca0*/  @!P5 IMAD R0, R39, R20, RZ ;  /* 0x000000142700d224 */ /* 0x010fe200078e02ff */
[----:B------:R-:W-:Y:S02]  /*0cb0*/  ISETP.GE.AND.EX P2, PT, R45, UR5, PT, P2 ;  /* 0x000000052d007c0c */ /* 0x000fe4000bf46320 */
[----:B------:R-:W-:Y:S01]  /*0cc0*/  IADD3 R39, PT, PT, R9, 0x70, RZ ;  /* 0x0000007009277810 */ /* 0x000fe20007ffe0ff */
[----:B------:R4:W2:Y:S01]  /*0cd0*/  @!P3 LDG.E R15, desc[UR6][R26.64] ;  /* 0x000000061a0fb981 */ /* 0x0008a2000c1e1900 */
[----:B------:R-:W-:Y:S02]  /*0ce0*/  @!P5 MOV R24, R110 ;  /* 0x0000006e0018d202 */ /* 0x000fe40000000f00 */
[----:B------:R-:W-:Y:S01]  /*0cf0*/  @!P5 MOV R25, R113 ;  /* 0x000000710019d202 */ /* 0x000fe20000000f00 */
[----:B------:R-:W-:Y:S01]  /*0d00*/  @!P5 IMAD R21, R29, R21, R0 ;  /* 0x000000151d15d224 */ /* 0x000fe200078e0200 */
[----:B------:R-:W-:-:S02]  /*0d10*/  ISETP.GE.U32.AND P3, PT, R39, UR4, PT ;  /* 0x0000000427007c0c */ /* 0x000fc4000bf66070 */
[----:B------:R-:W-:Y:S01]  /*0d20*/  SHF.R.S32.HI R47, RZ, 0x1f, R39 ;  /* 0x0000001fff2f7819 */ /* 0x000fe20000011427 */
[----:B0-----:R-:W-:Y:S01]  /*0d30*/  @!P4 IMAD R0, R41, R16, RZ ;  /* 0x000000102900c224 */ /* 0x001fe200078e02ff */
[----:B------:R-:W-:Y:S01]  /*0d40*/  @!P4 MOV R30, R110 ;  /* 0x0000006e001ec202 */ /* 0x000fe20000000f00 */
[----:B------:R-:W-:Y:S01]  /*0d50*/  @!P5 IMAD.WIDE.U32 R24, R29, R20, R24 ;  /* 0x000000141d18d225 */ /* 0x000fe200078e0018 */
[----:B------:R-:W-:Y:S01]  /*0d60*/  @!P4 MOV R31, R113 ;  /* 0x00000071001fc202 */ /* 0x000fe20000000f00 */
[----:B------:R-:W0:Y:S01]  /*0d70*/  @!P1 LDC.64 R28, c[0x0][0x390] ;  /* 0x0000e400ff1c9b82 */ /* 0x000e220000000a00 */
[----:B------:R-:W-:Y:S01]  /*0d80*/  ISETP.GE.AND.EX P3, PT, R47, UR5, PT, P3 ;  /* 0x000000052f007c0c */ /* 0x000fe2000bf66330 */
[----:B------:R-:W-:Y:S01]  /*0d90*/  @!P4 IMAD R49, R33, R17, R0 ;  /* 0x000000112131c224 */ /* 0x000fe200078e0200 */
[----:B------:R-:W-:Y:S01]  /*0da0*/  @!P5 IADD3 R0, PT, PT, R25, R21, RZ ;  /* 0x000000151900d210 */ /* 0x000fe20007ffe0ff */
[----:B------:R-:W-:Y:S01]  /*0db0*/  @!P4 IMAD.WIDE.U32 R30, R33, R16, R30 ;  /* 0x00000010211ec225 */ /* 0x000fe200078e001e */
[----:B----4-:R-:W-:-:S03]  /*0dc0*/  @!P5 LEA R26, P6, R24, R50, 0x1 ;  /* 0x00000032181ad211 */ /* 0x010fc600078c08ff */
[----:B------:R-:W4:Y:S01]  /*0dd0*/  @!P2 LDC.64 R20, c[0x0][0x3e0] ;  /* 0x0000f800ff14ab82 */ /* 0x000f220000000a00 */
[----:B------:R-:W-:Y:S02]  /*0de0*/  @!P5 LEA.HI.X R27, R24, R51, R0, 0x1, P6 ;  /* 0x00000033181bd211 */ /* 0x000fe400030f0c00 */
[----:B------:R-:W-:Y:S02]  /*0df0*/  MOV R17, RZ ;  /* 0x000000ff00117202 */ /* 0x000fe40000000f00 */
[----:B------:R-:W-:Y:S02]  /*0e00*/  @!P4 IADD3 R0, PT, PT, R31, R49, RZ ;  /* 0x000000311f00c210 */ /* 0x000fe40007ffe0ff */
[C---:B------:R-:W-:Y:S01]  /*0e10*/  @!P4 LEA R22, P6, R30.reuse, R22, 0x1 ;  /* 0x000000161e16c211 */ /* 0x040fe200078c08ff */
[----:B-1----:R-:W-:Y:S01]  /*0e20*/  @!P1 IMAD R2, R43, R18, RZ ;  /* 0x000000122b029224 */ /* 0x002fe200078e02ff */
[----:B------:R-:W-:Y:S01]  /*0e30*/  IADD3 R41, PT, PT, R9, 0x80, RZ ;  /* 0x0000008009297810 */ /* 0x000fe20007ffe0ff */
[----:B------:R-:W1:Y:S01]  /*0e40*/  @!P3 LDC.64 R24, c[0x0][0x3e0] ;  /* 0x0000f800ff18bb82 */ /* 0x000e620000000a00 */
[----:B------:R-:W-:Y:S01]  /*0e50*/  @!P4 LEA.HI.X R23, R30, R23, R0, 0x1, P6 ;  /* 0x000000171e17c211 */ /* 0x000fe200030f0c00 */
[----:B------:R0:W2:Y:S01]  /*0e60*/  @!P5 LDG.E R17, desc[UR6][R26.64] ;  /* 0x000000061a11d981 */ /* 0x0000a2000c1e1900 */
[----:B------:R-:W-:-:S02]  /*0e70*/  @!P1 MOV R30, R110 ;  /* 0x0000006e001e9202 */ /* 0x000fc40000000f00 */
[----:B------:R-:W-:Y:S01]  /*0e80*/  @!P1 MOV R31, R113 ;  /* 0x00000071001f9202 */ /* 0x000fe20000000f00 */
[----:B------:R-:W-:Y:S01]  /*0e90*/  @!P1 IMAD R33, R35, R19, R2 ;  /* 0x0000001323219224 */ /* 0x000fe200078e0202 */
[----:B------:R-:W-:Y:S01]  /*0ea0*/  ISETP.GE.U32.AND P5, PT, R41, UR4, PT ;  /* 0x0000000429007c0c */ /* 0x000fe2000bfa6070 */
[----:B------:R-:W1:Y:S01]  /*0eb0*/  @!P2 LDC.64 R52, c[0x0][0x390] ;  /* 0x0000e400ff34ab82 */ /* 0x000e620000000a00 */
[----:B------:R-:W-:Y:S02]  /*0ec0*/  SHF.R.S32.HI R49, RZ, 0x1f, R41 ;  /* 0x0000001fff317819 */ /* 0x000fe40000011429 */
[----:B------:R-:W-:Y:S01]  /*0ed0*/  MOV R19, RZ ;  /* 0x000000ff00137202 */ /* 0x000fe20000000f00 */
[----:B------:R-:W-:Y:S01]  /*0ee0*/  @!P1 IMAD.WIDE.U32 R30, R35, R18, R30 ;  /* 0x00000012231e9225 */ /* 0x000fe200078e001e */
[----:B------:R-:W-:-:S03]  /*0ef0*/  ISETP.GE.AND.EX P5, PT, R49, UR5, PT, P5 ;  /* 0x0000000531007c0c */ /* 0x000fc6000bfa6350 */
[----:B0-----:R-:W0:Y:S01]  /*0f00*/  @!P3 LDC.64 R26, c[0x0][0x390] ;  /* 0x0000e400ff1abb82 */ /* 0x001e220000000a00 */
[----:B------:R4:W2:Y:S01]  /*0f10*/  @!P4 LDG.E R19, desc[UR6][R22.64] ;  /* 0x000000061613c981 */ /* 0x0008a2000c1e1900 */
[----:B------:R-:W-:Y:S02]  /*0f20*/  @!P1 IADD3 R0, PT, PT, R31, R33, RZ ;  /* 0x000000211f009210 */ /* 0x000fe40007ffe0ff */
[C---:B------:R-:W-:Y:S02]  /*0f30*/  @!P1 LEA R32, P4, R30.reuse, R28, 0x1 ;  /* 0x0000001c1e209211 */ /* 0x040fe400078808ff */
[----:B------:R-:W-:Y:S01]  /*0f40*/  IADD3 R43, PT, PT, R9, 0x88, RZ ;  /* 0x00000088092b7810 */ /* 0x000fe20007ffe0ff */
[----:B----4-:R-:W-:Y:S01]  /*0f50*/  @!P2 IMAD R2, R45, R20, RZ ;  /* 0x000000142d02a224 */ /* 0x010fe200078e02ff */
[----:B------:R-:W-:Y:S02]  /*0f60*/  @!P1 LEA.HI.X R33, R30, R29, R0, 0x1, P4 ;  /* 0x0000001d1e219211 */ /* 0x000fe400020f0c00 */
[----:B------:R-:W-:-:S02]  /*0f70*/  ISETP.GE.U32.AND P4, PT, R43, UR4, PT ;  /* 0x000000042b007c0c */ /* 0x000fc4000bf86070 */
[----:B------:R-:W-:Y:S02]  /*0f80*/  @!P2 MOV R22, R110 ;  /* 0x0000006e0016a202 */ /* 0x000fe40000000f00 */
[----:B------:R-:W-:Y:S02]  /*0f90*/  @!P2 MOV R23, R113 ;  /* 0x000000710017a202 */ /* 0x000fe40000000f00 */
[----:B------:R-:W-:Y:S01]  /*0fa0*/  SHF.R.S32.HI R51, RZ, 0x1f, R43 ;  /* 0x0000001fff337819 */ /* 0x000fe2000001142b */
[C---:B------:R-:W-:Y:S01]  /*0fb0*/  @!P2 IMAD R31, R37.reuse, R21, R2 ;  /* 0x00000015251fa224 */ /* 0x040fe200078e0202 */
[----:B------:R-:W4:Y:S01]  /*0fc0*/  @!P5 LDC.64 R28, c[0x0][0x3e0] ;  /* 0x0000f800ff1cdb82 */ /* 0x000f220000000a00 */
[----:B------:R-:W-:Y:S01]  /*0fd0*/  @!P2 IMAD.WIDE.U32 R20, R37, R20, R22 ;  /* 0x000000142514a225 */ /* 0x000fe200078e0016 */
[----:B------:R-:W-:Y:S02]  /*0fe0*/  ISETP.GE.AND.EX P4, PT, R51, UR5, PT, P4 ;  /* 0x0000000533007c0c */ /* 0x000fe4000bf86340 */
[----:B------:R-:W-:Y:S01]  /*0ff0*/  MOV R23, RZ ;  /* 0x000000ff00177202 */ /* 0x000fe20000000f00 */
[----:B-1----:R-:W-:Y:S01]  /*1000*/  @!P3 IMAD R2, R47, R24, RZ ;  /* 0x000000182f02b224 */ /* 0x002fe200078e02ff */
[----:B------:R-:W-:-:S02]  /*1010*/  @!P3 MOV R34, R110 ;  /* 0x0000006e0022b202 */ /* 0x000fc40000000f00 */
[----:B------:R-:W-:Y:S01]  /*1020*/  @!P3 MOV R35, R113 ;  /* 0x000000710023b202 */ /* 0x000fe20000000f00 */
[----:B------:R-:W-:Y:S01]  /*1030*/  @!P3 IMAD R37, R39, R25, R2 ;  /* 0x000000192725b224 */ /* 0x000fe200078e0202 */
[----:B------:R-:W2:Y:S01]  /*1040*/  @!P1 LDG.E R23, desc[UR6][R32.64] ;  /* 0x0000000620179981 */ /* 0x000ea2000c1e1900 */
[----:B------:R-:W-:Y:S02]  /*1050*/  @!P2 IADD3 R0, PT, PT, R21, R31, RZ ;  /* 0x0000001f1500a210 */ /* 0x000fe40007ffe0ff */
[C---:B------:R-:W-:Y:S01]  /*1060*/  @!P2 LEA R30, P1, R20.reuse, R52, 0x1 ;  /* 0x00000034141ea211 */ /* 0x040fe200078208ff */
[----:B------:R-:W-:Y:S02]  /*1070*/  @!P3 IMAD.WIDE.U32 R34, R39, R24, R34 ;  /* 0x000000182722b225 */ /* 0x000fe400078e0022 */
[----:B------:R-:W1:Y:S01]  /*1080*/  @!P5 LDC.64 R38, c[0x0][0x390] ;  /* 0x0000e400ff26db82 */ /* 0x000e620000000a00 */
[----:B------:R-:W-:Y:S02]  /*1090*/  @!P2 LEA.HI.X R31, R20, R53, R0, 0x1, P1 ;  /* 0x00000035141fa211 */ /* 0x000fe400008f0c00 */
[----:B------:R-:W-:-:S02]  /*10a0*/  MOV R25, RZ ;  /* 0x000000ff00197202 */ /* 0x000fc40000000f00 */
[----:B------:R-:W-:Y:S02]  /*10b0*/  @!P3 IADD3 R0, PT, PT, R35, R37, RZ ;  /* 0x000000252300b210 */ /* 0x000fe40007ffe0ff */
[C---:B0-----:R-:W-:Y:S01]  /*10c0*/  @!P3 LEA R36, P1, R34.reuse, R26, 0x1 ;  /* 0x0000001a2224b211 */ /* 0x041fe200078208ff */
[----:B------:R-:W0:Y:S01]  /*10d0*/  @!P4 LDC.64 R20, c[0x0][0x3e0] ;  /* 0x0000f800ff14cb82 */ /* 0x000e220000000a00 */
[C---:B------:R-:W-:Y:S01]  /*10e0*/  IADD3 R45, PT, PT, R9.reuse, 0x90, RZ ;  /* 0x00000090092d7810 */ /* 0x040fe20007ffe0ff */
[----:B------:R4:W2:Y:S01]  /*10f0*/  @!P2 LDG.E R25, desc[UR6][R30.64] ;  /* 0x000000061e19a981 */ /* 0x0008a2000c1e1900 */
[----:B------:R-:W-:Y:S02]  /*1100*/  IADD3 R47, PT, PT, R9, 0x98, RZ ;  /* 0x00000098092f7810 */ /* 0x000fe40007ffe0ff */
[----:B------:R-:W-:Y:S02]  /*1110*/  @!P3 LEA.HI.X R37, R34, R27, R0, 0x1, P1 ;  /* 0x0000001b2225b211 */ /* 0x000fe400008f0c00 */
[----:B------:R-:W-:-:S02]  /*1120*/  ISETP.GE.U32.AND P1, PT, R45, UR4, PT ;  /* 0x000000042d007c0c */ /* 0x000fc4000bf26070 */
[----:B------:R-:W-:Y:S02]  /*1130*/  SHF.R.S32.HI R53, RZ, 0x1f, R45 ;  /* 0x0000001fff357819 */ /* 0x000fe4000001142d */
[----:B------:R-:W-:Y:S01]  /*1140*/  ISETP.GE.U32.AND P2, PT, R47, UR4, PT ;  /* 0x000000042f007c0c */ /* 0x000fe2000bf46070 */
[----:B----4-:R-:W4:Y:S01]  /*1150*/  @!P4 LDC.64 R30, c[0x0][0x390] ;  /* 0x0000e400ff1ecb82 */ /* 0x010f220000000a00 */
[----:B------:R-:W-:Y:S01]  /*1160*/  SHF.R.S32.HI R59, RZ, 0x1f, R47 ;  /* 0x0000001fff3b7819 */ /* 0x000fe2000001142f */
[----:B------:R-:W-:Y:S01]  /*1170*/  @!P5 IMAD R0, R49, R28, RZ ;  /* 0x0000001c3100d224 */ /* 0x000fe200078e02ff */
[----:B------:R-:W-:Y:S02]  /*1180*/  ISETP.GE.AND.EX P1, PT, R53, UR5, PT, P1 ;  /* 0x0000000535007c0c */ /* 0x000fe4000bf26310 */
[----:B------:R-:W-:Y:S02]  /*1190*/  @!P5 MOV R32, R110 ;  /* 0x0000006e0020d202 */ /* 0x000fe40000000f00 */
[----:B------:R-:W-:-:S02]  /*11a0*/  @!P5 MOV R33, R113 ;  /* 0x000000710021d202 */ /* 0x000fc40000000f00 */
[----:B------:R-:W-:Y:S02]  /*11b0*/  ISETP.GE.AND.EX P2, PT, R59, UR5, PT, P2 ;  /* 0x000000053b007c0c */ /* 0x000fe4000bf46320 */
[----:B------:R-:W-:Y:S01]  /*11c0*/  MOV R27, RZ ;  /* 0x000000ff001b7202 */ /* 0x000fe20000000f00 */
[C---:B------:R-:W-:Y:S02]  /*11d0*/  @!P5 IMAD R29, R41.reuse, R29, R0 ;  /* 0x0000001d291dd224 */ /* 0x040fe400078e0200 */
[----:B------:R-:W-:-:S03]  /*11e0*/  @!P5 IMAD.WIDE.U32 R32, R41, R28, R32 ;  /* 0x0000001c2920d225 */ /* 0x000fc600078e0020 */
[----:B------:R4:W2:Y:S02]  /*11f0*/  @!P3 LDG.E R27, desc[UR6][R36.64] ;  /* 0x00000006241bb981 */ /* 0x0008a4000c1e1900 */
[----:B------:R-:W-:Y:S02]  /*1200*/  @!P5 IADD3 R0, PT, PT, R33, R29, RZ ;  /* 0x0000001d2100d210 */ /* 0x000fe40007ffe0ff */
[C---:B-1----:R-:W-:Y:S01]  /*1210*/  @!P5 LEA R38, P3, R32.reuse, R38, 0x1 ;  /* 0x000000262026d211 */ /* 0x042fe200078608ff */
[----:B------:R-:W1:Y:S01]  /*1220*/  @!P1 LDC.64 R28, c[0x0][0x3e0] ;  /* 0x0000f800ff1c9b82 */ /* 0x000e620000000a00 */
[----:B0-----:R-:W-:Y:S01]  /*1230*/  @!P4 IMAD R2, R51, R20, RZ ;  /* 0x000000143302c224 */ /* 0x001fe200078e02ff */
[----:B------:R-:W-:Y:S02]  /*1240*/  IADD3 R49, PT, PT, R9, 0xa0, RZ ;  /* 0x000000a009317810 */ /* 0x000fe40007ffe0ff */
[----:B------:R-:W-:Y:S02]  /*1250*/  @!P5 LEA.HI.X R39, R32, R39, R0, 0x1, P3 ;  /* 0x000000272027d211 */ /* 0x000fe400018f0c00 */
[----:B------:R-:W-:-:S02]  /*1260*/  @!P4 MOV R34, R110 ;  /* 0x0000006e0022c202 */ /* 0x000fc40000000f00 */
[----:B------:R-:W-:Y:S01]  /*1270*/  @!P4 MOV R35, R113 ;  /* 0x000000710023c202 */ /* 0x000fe20000000f00 */
[----:B------:R-:W0:Y:S01]  /*1280*/  @!P2 LDC.64 R32, c[0x0][0x3e0] ;  /* 0x0000f800ff20ab82 */ /* 0x000e220000000a00 */
[----:B------:R-:W-:Y:S01]  /*1290*/  @!P4 IMAD R41, R43, R21, R2 ;  /* 0x000000152b29c224 */ /* 0x000fe200078e0202 */
[----:B------:R-:W-:Y:S02]  /*12a0*/  ISETP.GE.U32.AND P3, PT, R49, UR4, PT ;  /* 0x0000000431007c0c */ /* 0x000fe4000bf66070 */
[----:B------:R-:W-:Y:S01]  /*12b0*/  SHF.R.S32.HI R51, RZ, 0x1f, R49 ;  /* 0x0000001fff337819 */ /* 0x000fe20000011431 */
[----:B------:R-:W-:Y:S01]  /*12c0*/  @!P4 IMAD.WIDE.U32 R20, R43, R20, R34 ;  /* 0x000000142b14c225 */ /* 0x000fe200078e0022 */
[----:B------:R-:W-:Y:S02]  /*12d0*/  MOV R55, RZ ;  /* 0x000000ff00377202 */ /* 0x000fe40000000f00 */
[----:B------:R-:W-:Y:S01]  /*12e0*/  ISETP.GE.AND.EX P3, PT, R51, UR5, PT, P3 ;  /* 0x0000000533007c0c */ /* 0x000fe2000bf66330 */
[----:B------:R-:W3:Y:S01]  /*12f0*/  @!P1 LDC.64 R34, c[0x0][0x390] ;  /* 0x0000e400ff229b82 */ /* 0x000ee20000000a00 */
[----:B------:R-:W-:-:S02]  /*1300*/  @!P4 IADD3 R0, PT, PT, R21, R41, RZ ;  /* 0x000000291500c210 */ /* 0x000fc40007ffe0ff */
[C---:B----4-:R-:W-:Y:S01]  /*1310*/  @!P4 LEA R36, P6, R20.reuse, R30, 0x1 ;  /* 0x0000001e1424c211 */ /* 0x050fe200078c08ff */
[----:B------:R4:W2:Y:S01]  /*1320*/  @!P5 LDG.E R55, desc[UR6][R38.64] ;  /* 0x000000062637d981 */ /* 0x0008a2000c1e1900 */
[----:B------:R-:W-:Y:S02]  /*1330*/  IADD3 R43, PT, PT, R9, 0xa8, RZ ;  /* 0x000000a8092b7810 */ /* 0x000fe40007ffe0ff */
[----:B------:R-:W-:Y:S02]  /*1340*/  @!P4 LEA.HI.X R37, R20, R31, R0, 0x1, P6 ;  /* 0x0000001f1425c211 */ /* 0x000fe400030f0c00 */
[----:B------:R-:W5:Y:S01]  /*1350*/  @!P2 LDC.64 R30, c[0x0][0x390] ;  /* 0x0000e400ff1eab82 */ /* 0x000f620000000a00 */
[----:B------:R-:W-:Y:S02]  /*1360*/  ISETP.GE.U32.AND P5, PT, R43, UR4, PT ;  /* 0x000000042b007c0c */ /* 0x000fe4000bfa6070 */
[----:B------:R-:W-:Y:S01]  /*1370*/  SHF.R.S32.HI R63, RZ, 0x1f, R43 ;  /* 0x0000001fff3f7819 */ /* 0x000fe2000001142b */
[----:B-1----:R-:W-:Y:S01]  /*1380*/  @!P1 IMAD R0, R53, R28, RZ ;  /* 0x0000001c35009224 */ /* 0x002fe200078e02ff */
[----:B----4-:R-:W-:-:S02]  /*1390*/  @!P1 MOV R38, R110 ;  /* 0x0000006e00269202 */ /* 0x010fc40000000f00 */
[----:B------:R-:W-:Y:S01]  /*13a0*/  ISETP.GE.AND.EX P5, PT, R63, UR5, PT, P5 ;  /* 0x000000053f007c0c */ /* 0x000fe2000bfa6350 */
[----:B------:R-:W1:Y:S01]  /*13b0*/  @!P3 LDC.64 R20, c[0x0][0x3e0] ;  /* 0x0000f800ff14bb82 */ /* 0x000e620000000a00 */
[-C--:B------:R-:W-:Y:S01]  /*13c0*/  @!P1 MOV R39, R113.reuse ;  /* 0x0000007100279202 */ /* 0x080fe20000000f00 */
[----:B0-----:R-:W-:Y:S01]  /*13d0*/  @!P2 IMAD R2, R59, R32, RZ ;  /* 0x000000203b02a224 */ /* 0x001fe200078e02ff */
[----:B------:R-:W-:Y:S02]  /*13e0*/  @!P2 MOV R40, R110 ;  /* 0x0000006e0028a202 */ /* 0x000fe40000000f00 */
[----:B------:R-:W-:Y:S01]  /*13f0*/  @!P2 MOV R41, R113 ;  /* 0x000000710029a202 */ /* 0x000fe20000000f00 */
[C---:B------:R-:W-:Y:S01]  /*1400*/  @!P1 IMAD R53, R45.reuse, R29, R0 ;  /* 0x0000001d2d359224 */ /* 0x040fe200078e0200 */
[----:B------:R-:W-:Y:S01]  /*1410*/  MOV R57, RZ ;  /* 0x000000ff00397202 */ /* 0x000fe20000000f00 */
[----:B------:R-:W-:Y:S01]  /*1420*/  @!P1 IMAD.WIDE.U32 R38, R45, R28, R38 ;  /* 0x0000001c2d269225 */ /* 0x000fe200078e0026 */
[----:B------:R-:W-:-:S03]  /*1430*/  IADD3 R45, PT, PT, R9, 0xb0, RZ ;  /* 0x000000b0092d7810 */ /* 0x000fc60007ffe0ff */
[C---:B------:R-:W-:Y:S01]  /*1440*/  @!P2 IMAD R61, R47.reuse, R33, R2 ;  /* 0x000000212f3da224 */ /* 0x040fe200078e0202 */
[----:B------:R5:W4:Y:S01]  /*1450*/  @!P4 LDG.E R57, desc[UR6][R36.64] ;  /* 0x000000062439c981 */ /* 0x000b22000c1e1900 */
[----:B------:R-:W-:Y:S01]  /*1460*/  @!P2 IMAD.WIDE.U32 R40, R47, R32, R40 ;  /* 0x000000202f28a225 */ /* 0x000fe200078e0028 */
[----:B------:R-:W0:Y:S01]  /*1470*/  @!P5 LDC.64 R28, c[0x0][0x3e0] ;  /* 0x0000f800ff1cdb82 */ /* 0x000e220000000a00 */
[----:B------:R-:W-:Y:S02]  /*1480*/  @!P1 IADD3 R0, PT, PT, R39, R53, RZ ;  /* 0x0000003527009210 */ /* 0x000fe40007ffe0ff */
[----:B------:R-:W-:Y:S02]  /*1490*/  ISETP.GE.U32.AND P4, PT, R45, UR4, PT ;  /* 0x000000042d007c0c */ /* 0x000fe4000bf86070 */
[----:B------:R-:W-:-:S03]  /*14a0*/  SHF.R.S32.HI R53, RZ, 0x1f, R45 ;  /* 0x0000001fff357819 */ /* 0x000fc6000001142d */
[----:B------:R-:W0:Y:S01]  /*14b0*/  @!P3 LDC.64 R32, c[0x0][0x390] ;  /* 0x0000e400ff20bb82 */ /* 0x000e220000000a00 */
[C---:B---3--:R-:W-:Y:S02]  /*14c0*/  @!P1 LEA R34, P6, R38.reuse, R34, 0x1 ;  /* 0x0000002226229211 */ /* 0x048fe400078c08ff */
[----:B------:R-:W-:Y:S02]  /*14d0*/  ISETP.GE.AND.EX P4, PT, R53, UR5, PT, P4 ;  /* 0x0000000535007c0c */ /* 0x000fe4000bf86340 */
[----:B------:R-:W-:Y:S02]  /*14e0*/  @!P1 LEA.HI.X R35, R38, R35, R0, 0x1, P6 ;  /* 0x0000002326239211 */ /* 0x000fe400030f0c00 */
[----:B------:R-:W-:Y:S02]  /*14f0*/  @!P2 IADD3 R0, PT, PT, R41, R61, RZ ;  /* 0x0000003d2900a210 */ /* 0x000fe40007ffe0ff */
[----:B-----5:R-:W-:Y:S01]  /*1500*/  @!P2 LEA R36, P6, R40, R30, 0x1 ;  /* 0x0000001e2824a211 */ /* 0x020fe200078c08ff */
[----:B-1----:R-:W-:Y:S01]  /*1510*/  @!P3 IMAD R2, R51, R20, RZ ;  /* 0x000000143302b224 */ /* 0x002fe200078e02ff */
[----:B------:R-:W-:-:S02]  /*1520*/  MOV R61, RZ ;  /* 0x000000ff003d7202 */ /* 0x000fc40000000f00 */
[----:B------:R-:W-:Y:S02]  /*1530*/  @!P2 LEA.HI.X R37, R40, R31, R0, 0x1, P6 ;  /* 0x0000001f2825a211 */ /* 0x000fe400030f0c00 */
[----:B------:R-:W-:Y:S01]  /*1540*/  @!P3 MOV R38, R110 ;  /* 0x0000006e0026b202 */ /* 0x000fe20000000f00 */
[----:B------:R-:W1:Y:S01]  /*1550*/  @!P5 LDC.64 R30, c[0x0][0x390] ;  /* 0x0000e400ff1edb82 */ /* 0x000e620000000a00 */
[----:B------:R-:W-:Y:S02]  /*1560*/  @!P3 MOV R39, R113 ;  /* 0x000000710027b202 */ /* 0x000fe40000000f00 */
[----:B------:R-:W-:Y:S02]  /*1570*/  MOV R59, RZ ;  /* 0x000000ff003b7202 */ /* 0x000fe40000000f00 */
[----:B------:R-:W-:Y:S02]  /*1580*/  IADD3 R47, PT, PT, R9, 0xb8, RZ ;  /* 0x000000b8092f7810 */ /* 0x000fe40007ffe0ff */
[----:B------:R-:W-:Y:S01]  /*1590*/  ISETP.GE.U32.AND P6, PT, R106, UR4, PT ;  /* 0x000000046a007c0c */ /* 0x000fe2000bfc6070 */
[C---:B------:R-:W-:Y:S01]  /*15a0*/  @!P3 IMAD R41, R49.reuse, R21, R2 ;  /* 0x000000153129b224 */ /* 0x040fe200078e0202 */
[----:B------:R-:W3:Y:S01]  /*15b0*/  @!P2 LDG.E R61, desc[UR6][R36.64] ;  /* 0x00000006243da981 */ /* 0x000ee2000c1e1900 */
[----:B------:R-:W-:Y:S01]  /*15c0*/  @!P3 IMAD.WIDE.U32 R38, R49, R20, R38 ;  /* 0x000000143126b225 */ /* 0x000fe200078e0026 */
[----:B------:R-:W-:Y:S01]  /*15d0*/  ISETP.GE.AND.EX P6, PT, R101, UR5, PT, P6 ;  /* 0x0000000565007c0c */ /* 0x000fe2000bfc6360 */
[----:B------:R-:W5:Y:S01]  /*15e0*/  @!P4 LDC.64 R20, c[0x0][0x3e0] ;  /* 0x0000f800ff14cb82 */ /* 0x000f620000000a00 */
[----:B------:R-:W-:Y:S01]  /*15f0*/  ISETP.GE.U32.AND P2, PT, R47, UR4, PT ;  /* 0x000000042f007c0c */ /* 0x000fe2000bf46070 */
[----:B------:R0:W3:Y:S01]  /*1600*/  @!P1 LDG.E R59, desc[UR6][R34.64] ;  /* 0x00000006223b9981 */ /* 0x0000e2000c1e1900 */
[----:B------:R-:W-:-:S02]  /*1610*/  SHF.R.S32.HI R51, RZ, 0x1f, R47 ;  /* 0x0000001fff337819 */ /* 0x000fc4000001142f */
[----:B------:R-:W-:Y:S02]  /*1620*/  @!P3 IADD3 R0, PT, PT, R39, R41, RZ ;  /* 0x000000292700b210 */ /* 0x000fe40007ffe0ff */
[----:B0-----:R-:W-:Y:S02]  /*1630*/  @!P3 LEA R40, P1, R38, R32, 0x1 ;  /* 0x000000202628b211 */ /* 0x001fe400078208ff */
[----:B------:R-:W-:Y:S01]  /*1640*/  ISETP.GE.AND.EX P2, PT, R51, UR5, PT, P2 ;  /* 0x0000000533007c0c */ /* 0x000fe2000bf46320 */
[----:B------:R-:W-:Y:S01]  /*1650*/  @!P5 IMAD R2, R63, R28, RZ ;  /* 0x0000001c3f02d224 */ /* 0x000fe200078e02ff */
[----:B------:R-:W-:Y:S01]  /*1660*/  IADD3 R49, PT, PT, R9, 0xc0, RZ ;  /* 0x000000c009317810 */ /* 0x000fe20007ffe0ff */
[----:B------:R-:W0:Y:S01]  /*1670*/  @!P6 LDC.64 R34, c[0x0][0x3e0] ;  /* 0x0000f800ff22eb82 */ /* 0x000e220000000a00 */
[----:B------:R-:W-:Y:S02]  /*1680*/  @!P5 MOV R36, R110 ;  /* 0x0000006e0024d202 */ /* 0x000fe40000000f00 */
[----:B------:R-:W-:-:S02]  /*1690*/  @!P5 MOV R37, R113 ;  /* 0x000000710025d202 */ /* 0x000fc40000000f00 */
[----:B------:R-:W-:-:S03]  /*16a0*/  @!P3 LEA.HI.X R41, R38, R33, R0, 0x1, P1 ;  /* 0x000000212629b211 */ /* 0x000fc600008f0c00 */
[----:B------:R-:W0:Y:S01]  /*16b0*/  @!P4 LDC.64 R32, c[0x0][0x390] ;  /* 0x0000e400ff20cb82 */ /* 0x000e220000000a00 */
[----:B------:R-:W-:Y:S01]  /*16c0*/  ISETP.GE.U32.AND P1, PT, R49, UR4, PT ;  /* 0x0000000431007c0c */ /* 0x000fe2000bf26070 */
[C---:B------:R-:W-:Y:S01]  /*16d0*/  @!P5 IMAD R29, R43.reuse, R29, R2 ;  /* 0x0000001d2b1dd224 */ /* 0x040fe200078e0202 */
[----:B------:R-:W-:Y:S01]  /*16e0*/  SHF.R.S32.HI R69, RZ, 0x1f, R49 ;  /* 0x0000001fff457819 */ /* 0x000fe20000011431 */
[----:B------:R-:W-:Y:S01]  /*16f0*/  @!P5 IMAD.WIDE.U32 R36, R43, R28, R36 ;  /* 0x0000001c2b24d225 */ /* 0x000fe200078e0024 */
[----:B------:R-:W-:Y:S02]  /*1700*/  MOV R63, RZ ;  /* 0x000000ff003f7202 */ /* 0x000fe40000000f00 */
[----:B------:R-:W-:Y:S02]  /*1710*/  ISETP.GE.AND.EX P1, PT, R69, UR5, PT, P1 ;  /* 0x0000000545007c0c */ /* 0x000fe4000bf26310 */
[----:B------:R-:W-:Y:S02]  /*1720*/  @!P5 IADD3 R0, PT, PT, R37, R29, RZ ;  /* 0x0000001d2500d210 */ /* 0x000fe40007ffe0ff */
[----:B------:R0:W3:Y:S01]  /*1730*/  @!P3 LDG.E R63, desc[UR6][R40.64] ;  /* 0x00000006283fb981 */ /* 0x0000e2000c1e1900 */
[----:B-1----:R-:W-:Y:S01]  /*1740*/  @!P5 LEA R38, P3, R36, R30, 0x1 ;  /* 0x0000001e2426d211 */ /* 0x002fe200078608ff */
[----:B------:R-:W1:Y:S01]  /*1750*/  @!P2 LDC.64 R28, c[0x0][0x3e0] ;  /* 0x0000f800ff1cab82 */ /* 0x000e620000000a00 */
[----:B------:R-:W-:-:S02]  /*1760*/  @!P4 MOV R42, R110 ;  /* 0x0000006e002ac202 */ /* 0x000fc40000000f00 */
[----:B------:R-:W-:Y:S01]  /*1770*/  @!P5 LEA.HI.X R39, R36, R31, R0, 0x1, P3 ;  /* 0x0000001f2427d211 */ /* 0x000fe200018f0c00 */
[----:B-----5:R-:W-:Y:S01]  /*1780*/  @!P4 IMAD R2, R53, R20, RZ ;  /* 0x000000143502c224 */ /* 0x020fe200078e02ff */
[----:B------:R-:W-:-:S03]  /*1790*/  @!P4 MOV R43, R113 ;  /* 0x00000071002bc202 */ /* 0x000fc60000000f00 */
[----:B------:R-:W5:Y:S01]  /*17a0*/  @!P6 LDC.64 R36, c[0x0][0x390] ;  /* 0x0000e400ff24eb82 */ /* 0x000f620000000a00 */
[----:B------:R-:W-:Y:S02]  /*17b0*/  MOV R65, RZ ;  /* 0x000000ff00417202 */ /* 0x000fe40000000f00 */
[----:B------:R-:W-:Y:S01]  /*17c0*/  ISETP.GE.U32.AND P3, PT, R104, UR4, PT ;  /* 0x0000000468007c0c */ /* 0x000fe2000bf66070 */
[C---:B------:R-:W-:Y:S02]  /*17d0*/  @!P4 IMAD R21, R45.reuse, R21, R2 ;  /* 0x000000152d15c224 */ /* 0x040fe400078e0202 */
[----:B------:R-:W-:Y:S02]  /*17e0*/  @!P4 IMAD.WIDE.U32 R42, R45, R20, R42 ;  /* 0x000000142d2ac225 */ /* 0x000fe400078e002a */
[----:B------:R-:W5:Y:S01]  /*17f0*/  @!P1 LDC.64 R30, c[0x0][0x3e0] ;  /* 0x0000f800ff1e9b82 */ /* 0x000f620000000a00 */
[----:B------:R-:W-:Y:S01]  /*1800*/  ISETP.GE.AND.EX P3, PT, R99, UR5, PT, P3 ;  /* 0x0000000563007c0c */ /* 0x000fe2000bf66330 */
[----:B------:R5:W3:Y:S01]  /*1810*/  @!P5 LDG.E R65, desc[UR6][R38.64] ;  /* 0x000000062641d981 */ /* 0x000ae2000c1e1900 */
[----:B------:R-:W-:-:S02]  /*1820*/  @!P4 IADD3 R0, PT, PT, R43, R21, RZ ;  /* 0x000000152b00c210 */ /* 0x000fc40007ffe0ff */
[C---:B0-----:R-:W-:Y:S01]  /*1830*/  @!P4 LEA R44, P5, R42.reuse, R32, 0x1 ;  /* 0x000000202a2cc211 */ /* 0x041fe200078a08ff */
[----:B------:R-:W-:Y:S01]  /*1840*/  @!P6 IMAD R2, R101, R34, RZ ;  /* 0x000000226502e224 */ /* 0x000fe200078e02ff */
[----:B------:R-:W-:Y:S01]  /*1850*/  @!P6 MOV R40, R110 ;  /* 0x0000006e0028e202 */ /* 0x000fe20000000f00 */
[----:B------:R-:W0:Y:S01]  /*1860*/  @!P2 LDC.64 R20, c[0x0][0x390] ;  /* 0x0000e400ff14ab82 */ /* 0x000e220000000a00 */
[----:B------:R-:W-:Y:S02]  /*1870*/  @!P4 LEA.HI.X R45, R42, R33, R0, 0x1, P5 ;  /* 0x000000212a2dc211 */ /* 0x000fe400028f0c00 */
[----:B------:R-:W-:Y:S02]  /*1880*/  @!P6 MOV R41, R113 ;  /* 0x000000710029e202 */ /* 0x000fe40000000f00 */
[----:B------:R-:W-:-:S03]  /*1890*/  MOV R67, RZ ;  /* 0x000000ff00437202 */ /* 0x000fc60000000f00 */
[----:B------:R-:W0:Y:S01]  /*18a0*/  @!P1 LDC.64 R32, c[0x0][0x390] ;  /* 0x0000e400ff209b82 */ /* 0x000e220000000a00 */
[C---:B------:R-:W-:Y:S02]  /*18b0*/  @!P6 IMAD R43, R106.reuse, R35, R2 ;  /* 0x000000236a2be224 */ /* 0x040fe400078e0202 */
[----:B------:R-:W-:Y:S01]  /*18c0*/  @!P6 IMAD.WIDE.U32 R40, R106, R34, R40 ;  /* 0x000000226a28e225 */ /* 0x000fe200078e0028 */
[----:B------:R-:W3:Y:S03]  /*18d0*/  @!P4 LDG.E R67, desc[UR6][R44.64] ;  /* 0x000000062c43c981 */ /* 0x000ee6000c1e1900 */
[----:B-1----:R-:W-:Y:S01]  /*18e0*/  @!P2 IMAD R0, R51, R28, RZ ;  /* 0x0000001c3300a224 */ /* 0x002fe200078e02ff */
[----:B------:R-:W1:Y:S01]  /*18f0*/  @!P3 LDC.64 R34, c[0x0][0x3e0] ;  /* 0x0000f800ff22bb82 */ /* 0x000e620000000a00 */
[----:B-----5:R-:W-:Y:S02]  /*1900*/  @!P6 LEA R36, P4, R40, R36, 0x1 ;  /* 0x000000242824e211 */ /* 0x020fe400078808ff */
[----:B------:R-:W-:Y:S01]  /*1910*/  @!P2 IMAD R51, R47, R29, R0 ;  /* 0x0000001d2f33a224 */ /* 0x000fe200078e0200 */
[----:B------:R-:W-:-:S02]  /*1920*/  @!P6 IADD3 R0, PT, PT, R41, R43, RZ ;  /* 0x0000002b2900e210 */ /* 0x000fc40007ffe0ff */
[----:B------:R-:W-:Y:S02]  /*1930*/  @!P2 MOV R38, R110 ;  /* 0x0000006e0026a202 */ /* 0x000fe40000000f00 */
[----:B------:R-:W-:Y:S01]  /*1940*/  @!P2 MOV R39, R113 ;  /* 0x000000710027a202 */ /* 0x000fe20000000f00 */
[----:B------:R-:W-:Y:S01]  /*1950*/  @!P1 IMAD R2, R69, R30, RZ ;  /* 0x0000001e45029224 */ /* 0x000fe200078e02ff */
[----:B------:R-:W-:Y:S02]  /*1960*/  @!P6 LEA.HI.X R37, R40, R37, R0, 0x1, P4 ;  /* 0x000000252825e211 */ /* 0x000fe400020f0c00 */
[----:B------:R-:W-:Y:S01]  /*1970*/  @!P1 MOV R40, R110 ;  /* 0x0000006e00289202 */ /* 0x000fe20000000f00 */
[----:B------:R-:W-:Y:S01]  /*1980*/  @!P2 IMAD.WIDE.U32 R38, R47, R28, R38 ;  /* 0x0000001c2f26a225 */ /* 0x000fe200078e0026 */
[----:B------:R-:W-:Y:S01]  /*1990*/  @!P1 MOV R41, R113 ;  /* 0x0000007100299202 */ /* 0x000fe20000000f00 */
[----:B------:R-:W5:Y:S02]  /*19a0*/  @!P3 LDC.64 R28, c[0x0][0x390] ;  /* 0x0000e400ff1cbb82 */ /* 0x000f640000000a00 */
[----:B------:R-:W-:-:S02]  /*19b0*/  @!P1 IMAD R43, R49, R31, R2 ;  /* 0x0000001f312b9224 */ /* 0x000fc400078e0202 */
[----:B------:R-:W-:Y:S01]  /*19c0*/  @!P1 IMAD.WIDE.U32 R30, R49, R30, R40 ;  /* 0x0000001e311e9225 */ /* 0x000fe200078e0028 */
[----:B------:R-:W-:Y:S02]  /*19d0*/  @!P2 IADD3 R4, PT, PT, R39, R51, RZ ;  /* 0x000000332704a210 */ /* 0x000fe40007ffe0ff */
[----:B0-----:R-:W-:Y:S02]  /*19e0*/  @!P2 LEA R20, P4, R38, R20, 0x1 ;  /* 0x000000142614a211 */ /* 0x001fe400078808ff */
[----:B------:R-:W-:Y:S02]  /*19f0*/  @!P1 IADD3 R2, PT, PT, R31, R43, RZ ;  /* 0x0000002b1f029210 */ /* 0x000fe40007ffe0ff */
[----:B------:R-:W-:Y:S02]  /*1a00*/  @!P1 LEA R32, P5, R30, R32, 0x1 ;  /* 0x000000201e209211 */ /* 0x000fe400078a08ff */
[----:B------:R-:W-:Y:S02]  /*1a10*/  MOV R0, RZ ;  /* 0x000000ff00007202 */ /* 0x000fe40000000f00 */
[----:B------:R-:W-:-:S02]  /*1a20*/  @!P2 LEA.HI.X R21, R38, R21, R4, 0x1, P4 ;  /* 0x000000152615a211 */ /* 0x000fc400020f0c04 */
[----:B------:R-:W-:Y:S02]  /*1a30*/  ISETP.GE.U32.AND P4, PT, R102, UR4, PT ;  /* 0x0000000466007c0c */ /* 0x000fe4000bf86070 */
[----:B------:R-:W-:Y:S01]  /*1a40*/  IADD3 R43, PT, PT, R9, 0xc8, RZ ;  /* 0x000000c8092b7810 */ /* 0x000fe20007ffe0ff */
[----:B------:R0:W2:Y:S01]  /*1a50*/  @!P6 LDG.E R0, desc[UR6][R36.64] ;  /* 0x000000062400e981 */ /* 0x0000a2000c1e1900 */
[----:B------:R-:W-:Y:S01]  /*1a60*/  @!P1 LEA.HI.X R33, R30, R33, R2, 0x1, P5 ;  /* 0x000000211e219211 */ /* 0x000fe200028f0c02 */
[----:B-1----:R-:W-:Y:S01]  /*1a70*/  @!P3 IMAD R2, R99, R34, RZ ;  /* 0x000000226302b224 */ /* 0x002fe200078e02ff */
[----:B------:R-:W-:Y:S02]  /*1a80*/  @!P3 MOV R30, R110 ;  /* 0x0000006e001eb202 */ /* 0x000fe40000000f00 */
[----:B------:R-:W-:Y:S02]  /*1a90*/  @!P3 MOV R31, R113 ;  /* 0x00000071001fb202 */ /* 0x000fe40000000f00 */
[----:B------:R-:W-:-:S02]  /*1aa0*/  ISETP.GE.AND.EX P4, PT, R97, UR5, PT, P4 ;  /* 0x0000000561007c0c */ /* 0x000fc4000bf86340 */
[----:B------:R-:W-:Y:S01]  /*1ab0*/  ISETP.GE.U32.AND P5, PT, R43, UR4, PT ;  /* 0x000000042b007c0c */ /* 0x000fe2000bfa6070 */
[C---:B0-----:R-:W-:Y:S01]  /*1ac0*/  @!P3 IMAD R37, R104.reuse, R35, R2 ;  /* 0x000000236825b224 */ /* 0x041fe200078e0202 */
[----:B------:R-:W-:Y:S01]  /*1ad0*/  SHF.R.S32.HI R45, RZ, 0x1f, R43 ;  /* 0x0000001fff2d7819 */ /* 0x000fe2000001142b */
[----:B------:R-:W-:-:S03]  /*1ae0*/  @!P3 IMAD.WIDE.U32 R34, R104, R34, R30 ;  /* 0x000000226822b225 */ /* 0x000fc600078e001e */
[----:B------:R-:W-:Y:S02]  /*1af0*/  ISETP.GE.AND.EX P5, PT, R45, UR5, PT, P5 ;  /* 0x000000052d007c0c */ /* 0x000fe4000bfa6350 */
[----:B------:R-:W-:Y:S02]  /*1b00*/  @!P3 IADD3 R2, PT, PT, R35, R37, RZ ;  /* 0x000000252302b210 */ /* 0x000fe40007ffe0ff */
[C---:B-----5:R-:W-:Y:S01]  /*1b10*/  @!P3 LEA R40, P6, R34.reuse, R28, 0x1 ;  /* 0x0000001c2228b211 */ /* 0x060fe200078c08ff */
[----:B------:R-:W0:Y:S03]  /*1b20*/  @!P4 LDC.64 R38, c[0x0][0x3e0] ;  /* 0x0000f800ff26cb82 */ /* 0x000e260000000a00 */
[----:B------:R-:W-:-:S05]  /*1b30*/  @!P3 LEA.HI.X R41, R34, R29, R2, 0x1, P6 ;  /* 0x0000001d2229b211 */ /* 0x000fca00030f0c02 */
[----:B------:R-:W5:Y:S01]  /*1b40*/  @!P3 LDG.E R10, desc[UR6][R40.64] ;  /* 0x00000006280ab981 */ /* 0x000f62000c1e1900 */
[----:B------:R-:W1:Y:S01]  /*1b50*/  @!P5 LDC.64 R36, c[0x0][0x3e0] ;  /* 0x0000f800ff24db82 */ /* 0x000e620000000a00 */
[----:B------:R-:W-:-:S04]  /*1b60*/  ISETP.GE.U32.AND P3, PT, R100, UR4, PT ;  /* 0x0000000464007c0c */ /* 0x000fc8000bf66070 */
[----:B------:R-:W-:-:S03]  /*1b70*/  ISETP.GE.AND.EX P3, PT, R95, UR5, PT, P3 ;  /* 0x000000055f007c0c */ /* 0x000fc6000bf66330 */
[----:B------:R-:W1:Y:S01]  /*1b80*/  @!P4 LDC.64 R34, c[0x0][0x390] ;  /* 0x0000e400ff22cb82 */ /* 0x000e620000000a00 */
[----:B------:R-:W-:Y:S02]  /*1b90*/  MOV R69, RZ ;  /* 0x000000ff00457202 */ /* 0x000fe40000000f00 */
[----:B------:R-:W-:-:S04]  /*1ba0*/  MOV R71, RZ ;  /* 0x000000ff00477202 */ /* 0x000fc80000000f00 */
[----:B------:R0:W3:Y:S01]  /*1bb0*/  @!P2 LDG.E R69, desc[UR6][R20.64] ;  /* 0x000000061445a981 */ /* 0x0000e2000c1e1900 */
[----:B------:R-:W4:Y:S01]  /*1bc0*/  @!P5 LDC.64 R28, c[0x0][0x390] ;  /* 0x0000e400ff1cdb82 */ /* 0x000f220000000a00 */
[----:B0-----:R-:W-:Y:S02]  /*1bd0*/  @!P4 IMAD R2, R97, R38, RZ ;  /* 0x000000266102c224 */ /* 0x001fe400078e02ff */
[----:B------:R0:W3:Y:S05]  /*1be0*/  @!P1 LDG.E R71, desc[UR6][R32.64] ;  /* 0x0000000620479981 */ /* 0x0000ea000c1e1900 */
[----:B------:R-:W4:Y:S01]  /*1bf0*/  @!P3 LDC.64 R30, c[0x0][0x3e0] ;  /* 0x0000f800ff1ebb82 */ /* 0x000f220000000a00 */
[----:B------:R-:W-:-:S02]  /*1c00*/  @!P4 MOV R20, R110 ;  /* 0x0000006e0014c202 */ /* 0x000fc40000000f00 */
[----:B------:R-:W-:Y:S01]  /*1c10*/  @!P4 MOV R21, R113 ;  /* 0x000000710015c202 */ /* 0x000fe20000000f00 */
[C---:B------:R-:W-:Y:S02]  /*1c20*/  @!P4 IMAD R41, R102.reuse, R39, R2 ;  /* 0x000000276629c224 */ /* 0x040fe400078e0202 */
[----:B-1----:R-:W-:Y:S02]  /*1c30*/  @!P5 IMAD R2, R45, R36, RZ ;  /* 0x000000242d02d224 */ /* 0x002fe400078e02ff */
[----:B------:R-:W-:Y:S01]  /*1c40*/  @!P4 IMAD.WIDE.U32 R38, R102, R38, R20 ;  /* 0x000000266626c225 */ /* 0x000fe200078e0014 */
[----:B------:R-:W-:Y:S01]  /*1c50*/  @!P5 MOV R20, R110 ;  /* 0x0000006e0014d202 */ /* 0x000fe20000000f00 */
[----:B0-----:R-:W0:Y:S01]  /*1c60*/  @!P3 LDC.64 R32, c[0x0][0x390] ;  /* 0x0000e400ff20bb82 */ /* 0x001e220000000a00 */
[----:B------:R-:W-:Y:S02]  /*1c70*/  @!P5 MOV R21, R113 ;  /* 0x000000710015d202 */ /* 0x000fe40000000f00 */
[----:B------:R-:W-:Y:S01]  /*1c80*/  IADD3 R45, PT, PT, R9, 0xd8, RZ ;  /* 0x000000d8092d7810 */ /* 0x000fe20007ffe0ff */
[----:B------:R-:W-:Y:S01]  /*1c90*/  @!P5 IMAD R47, R43, R37, R2 ;  /* 0x000000252b2fd224 */ /* 0x000fe200078e0202 */
[----:B------:R-:W-:Y:S01]  /*1ca0*/  @!P4 IADD3 R2, PT, PT, R39, R41, RZ ;  /* 0x000000292702c210 */ /* 0x000fe20007ffe0ff */
[----:B------:R-:W-:Y:S01]  /*1cb0*/  @!P5 IMAD.WIDE.U32 R36, R43, R36, R20 ;  /* 0x000000242b24d225 */ /* 0x000fe200078e0014 */
[----:B------:R-:W-:-:S02]  /*1cc0*/  ISETP.GE.U32.AND P6, PT, R45, UR4, PT ;  /* 0x000000042d007c0c */ /* 0x000fc4000bfc6070 */
[C---:B------:R-:W-:Y:S02]  /*1cd0*/  @!P4 LEA R34, P1, R38.reuse, R34, 0x1 ;  /* 0x000000222622c211 */ /* 0x040fe400078208ff */
[----:B------:R-:W-:Y:S02]  /*1ce0*/  SHF.R.S32.HI R41, RZ, 0x1f, R45 ;  /* 0x0000001fff297819 */ /* 0x000fe4000001142d */
[----:B------:R-:W-:Y:S02]  /*1cf0*/  @!P4 LEA.HI.X R35, R38, R35, R2, 0x1, P1 ;  /* 0x000000232623c211 */ /* 0x000fe400008f0c02 */
[----:B------:R-:W-:Y:S02]  /*1d00*/  ISETP.GE.AND.EX P6, PT, R41, UR5, PT, P6 ;  /* 0x0000000529007c0c */ /* 0x000fe4000bfc6360 */
[----:B------:R-:W-:Y:S02]  /*1d10*/  @!P5 IADD3 R2, PT, PT, R37, R47, RZ ;  /* 0x0000002f2502d210 */ /* 0x000fe40007ffe0ff */
[----:B----4-:R-:W-:Y:S01]  /*1d20*/  @!P5 LEA R28, P1, R36, R28, 0x1 ;  /* 0x0000001c241cd211 */ /* 0x010fe200078208ff */
[----:B------:R-:W-:Y:S01]  /*1d30*/  @!P3 IMAD R4, R95, R30, RZ ;  /* 0x0000001e5f04b224 */ /* 0x000fe200078e02ff */
[----:B------:R-:W-:-:S02]  /*1d40*/  @!P3 MOV R37, R113 ;  /* 0x000000710025b202 */ /* 0x000fc40000000f00 */
[----:B------:R-:W-:Y:S02]  /*1d50*/  @!P5 LEA.HI.X R29, R36, R29, R2, 0x1, P1 ;  /* 0x0000001d241dd211 */ /* 0x000fe400008f0c02 */
[----:B------:R-:W-:Y:S01]  /*1d60*/  @!P3 MOV R36, R110 ;  /* 0x0000006e0024b202 */ /* 0x000fe20000000f00 */
[----:B------:R-:W-:Y:S01]  /*1d70*/  @!P3 IMAD R39, R100, R31, R4 ;  /* 0x0000001f6427b224 */ /* 0x000fe200078e0204 */
[----:B------:R-:W-:-:S03]  /*1d80*/  IADD3 R47, PT, PT, R9, 0xe0, RZ ;  /* 0x000000e0092f7810 */ /* 0x000fc60007ffe0ff */
[----:B------:R-:W-:Y:S02]  /*1d90*/  @!P3 IMAD.WIDE.U32 R36, R100, R30, R36 ;  /* 0x0000001e6424b225 */ /* 0x000fe400078e0024 */
[----:B------:R-:W1:Y:S01]  /*1da0*/  @!P6 LDC.64 R30, c[0x0][0x3e0] ;  /* 0x0000f800ff1eeb82 */ /* 0x000e620000000a00 */
[----:B------:R-:W-:Y:S02]  /*1db0*/  ISETP.GE.U32.AND P2, PT, R47, UR4, PT ;  /* 0x000000042f007c0c */ /* 0x000fe4000bf46070 */
[----:B------:R-:W-:Y:S02]  /*1dc0*/  SHF.R.S32.HI R49, RZ, 0x1f, R47 ;  /* 0x0000001fff317819 */ /* 0x000fe4000001142f */
[----:B------:R-:W-:Y:S02]  /*1dd0*/  @!P3 IADD3 R2, PT, PT, R37, R39, RZ ;  /* 0x000000272502b210 */ /* 0x000fe40007ffe0ff */
[----:B0-----:R-:W-:Y:S01]  /*1de0*/  @!P3 LEA R42, P1, R36, R32, 0x1 ;  /* 0x00000020242ab211 */ /* 0x001fe200078208ff */
[----:B------:R-:W0:Y:S01]  /*1df0*/  @!P6 LDC.64 R38, c[0x0][0x390] ;  /* 0x0000e400ff26eb82 */ /* 0x000e220000000a00 */
[----:B------:R-:W-:-:S02]  /*1e00*/  ISETP.GE.AND.EX P2, PT, R49, UR5, PT, P2 ;  /* 0x0000000531007c0c */ /* 0x000fc4000bf46320 */
[----:B------:R-:W-:Y:S02]  /*1e10*/  @!P3 LEA.HI.X R43, R36, R33, R2, 0x1, P1 ;  /* 0x00000021242bb211 */ /* 0x000fe400008f0c02 */
[----:B------:R-:W-:-:S04]  /*1e20*/  ISETP.GE.U32.AND P1, PT, R98, UR4, PT ;  /* 0x0000000462007c0c */ /* 0x000fc8000bf26070 */
[----:B------:R-:W-:Y:S02]  /*1e30*/  ISETP.GE.AND.EX P1, PT, R93, UR5, PT, P1 ;  /* 0x000000055d007c0c */ /* 0x000fe4000bf26310 */
[----:B------:R-:W-:-:S03]  /*1e40*/  MOV R21, RZ ;  /* 0x000000ff00157202 */ /* 0x000fc60000000f00 */
[----:B------:R-:W4:Y:S01]  /*1e50*/  @!P2 LDC.64 R36, c[0x0][0x3e0] ;  /* 0x0000f800ff24ab82 */ /* 0x000f220000000a00 */
[----:B------:R-:W-:Y:S01]  /*1e60*/  @!P6 MOV R40, R110 ;  /* 0x0000006e0028e202 */ /* 0x000fe20000000f00 */
[-C--:B-1----:R-:W-:Y:S01]  /*1e70*/  @!P6 IMAD R2, R41, R30.reuse, RZ ;  /* 0x0000001e2902e224 */ /* 0x082fe200078e02ff */
[----:B------:R-:W-:Y:S01]  /*1e80*/  @!P6 MOV R41, R113 ;  /* 0x000000710029e202 */ /* 0x000fe20000000f00 */
[----:B------:R1:W3:Y:S04]  /*1e90*/  @!P4 LDG.E R21, desc[UR6][R34.64] ;  /* 0x000000062215c981 */ /* 0x0002e8000c1e1900 */
[----:B------:R-:W4:Y:S01]  /*1ea0*/  @!P1 LDC.64 R32, c[0x0][0x3e0] ;  /* 0x0000f800ff209b82 */ /* 0x000f220000000a00 */
[C---:B------:R-:W-:Y:S02]  /*1eb0*/  @!P6 IMAD R31, R45.reuse, R31, R2 ;  /* 0x0000001f2d1fe224 */ /* 0x040fe400078e0202 */
[----:B------:R-:W-:Y:S01]  /*1ec0*/  @!P6 IMAD.WIDE.U32 R40, R45, R30, R40 ;  /* 0x0000001e2d28e225 */ /* 0x000fe200078e0028 */
[----:B------:R-:W-:-:S04]  /*1ed0*/  MOV R53, RZ ;  /* 0x000000ff00357202 */ /* 0x000fc80000000f00 */
[----:B-1----:R-:W1:Y:S01]  /*1ee0*/  @!P2 LDC.64 R34, c[0x0][0x390] ;  /* 0x0000e400ff22ab82 */ /* 0x002e620000000a00 */
[----:B------:R-:W-:Y:S01]  /*1ef0*/  @!P6 IADD3 R2, PT, PT, R41, R31, RZ ;  /* 0x0000001f2902e210 */ /* 0x000fe20007ffe0ff */
[----:B------:R4:W3:Y:S01]  /*1f00*/  @!P3 LDG.E R53, desc[UR6][R42.64] ;  /* 0x000000062a35b981 */ /* 0x0008e2000c1e1900 */
[----:B------:R-:W-:Y:S02]  /*1f10*/  MOV R73, RZ ;  /* 0x000000ff00497202 */ /* 0x000fe40000000f00 */
[----:B0-----:R-:W-:-:S03]  /*1f20*/  @!P6 LEA R38, P3, R40, R38, 0x1 ;  /* 0x000000262826e211 */ /* 0x001fc600078608ff */
[----:B------:R-:W0:Y:S01]  /*1f30*/  @!P1 LDC.64 R30, c[0x0][0x390] ;  /* 0x0000e400ff1e9b82 */ /* 0x000e220000000a00 */
[----:B------:R4:W3:Y:S02]  /*1f40*/  @!P5 LDG.E R73, desc[UR6][R28.64] ;  /* 0x000000061c49d981 */ /* 0x0008e4000c1e1900 */
[----:B----4-:R-:W-:Y:S01]  /*1f50*/  IADD3 R43, PT, PT, R9, 0xe8, RZ ;  /* 0x000000e8092b7810 */ /* 0x010fe20007ffe0ff */
[----:B------:R-:W-:Y:S01]  /*1f60*/  @!P2 IMAD R4, R49, R36, RZ ;  /* 0x000000243104a224 */ /* 0x000fe200078e02ff */
[----:B------:R-:W-:Y:S02]  /*1f70*/  @!P6 LEA.HI.X R39, R40, R39, R2, 0x1, P3 ;  /* 0x000000272827e211 */ /* 0x000fe400018f0c02 */
[----:B------:R-:W-:Y:S02]  /*1f80*/  ISETP.GE.U32.AND P3, PT, R43, UR4, PT ;  /* 0x000000042b007c0c */ /* 0x000fe4000bf66070 */
[----:B------:R-:W-:Y:S02]  /*1f90*/  SHF.R.S32.HI R41, RZ, 0x1f, R43 ;  /* 0x0000001fff297819 */ /* 0x000fe4000001142b */
[----:B------:R-:W-:-:S02]  /*1fa0*/  @!P2 MOV R28, R110 ;  /* 0x0000006e001ca202 */ /* 0x000fc40000000f00 */
[----:B------:R-:W-:Y:S01]  /*1fb0*/  @!P2 MOV R29, R113 ;  /* 0x00000071001da202 */ /* 0x000fe20000000f00 */
[----:B------:R-:W-:Y:S01]  /*1fc0*/  @!P2 IMAD R45, R47, R37, R4 ;  /* 0x000000252f2da224 */ /* 0x000fe200078e0204 */
[----:B------:R-:W-:Y:S01]  /*1fd0*/  ISETP.GE.AND.EX P3, PT, R41, UR5, PT, P3 ;  /* 0x0000000529007c0c */ /* 0x000fe2000bf66330 */
[----:B------:R-:W-:Y:S02]  /*1fe0*/  @!P1 IMAD R2, R93, R32, RZ ;  /* 0x000000205d029224 */ /* 0x000fe400078e02ff */
[----:B------:R-:W-:Y:S01]  /*1ff0*/  @!P2 IMAD.WIDE.U32 R36, R47, R36, R28 ;  /* 0x000000242f24a225 */ /* 0x000fe200078e001c */
[----:B------:R-:W-:Y:S02]  /*2000*/  @!P1 MOV R28, R110 ;  /* 0x0000006e001c9202 */ /* 0x000fe40000000f00 */
[----:B------:R-:W-:Y:S01]  /*2010*/  @!P1 MOV R29, R113 ;  /* 0x00000071001d9202 */ /* 0x000fe20000000f00 */
[----:B------:R-:W-:Y:S01]  /*2020*/  @!P1 IMAD R49, R98, R33, R2 ;  /* 0x0000002162319224 */ /* 0x000fe200078e0202 */
[----:B------:R-:W-:-:S02]  /*2030*/  MOV R77, RZ ;  /* 0x000000ff004d7202 */ /* 0x000fc40000000f00 */
[----:B------:R-:W-:Y:S01]  /*2040*/  @!P2 IADD3 R2, PT, PT, R37, R45, RZ ;  /* 0x0000002d2502a210 */ /* 0x000fe20007ffe0ff */
[----:B------:R-:W-:Y:S01]  /*2050*/  @!P1 IMAD.WIDE.U32 R28, R98, R32, R28 ;  /* 0x00000020621c9225 */ /* 0x000fe200078e001c */
[C---:B-1----:R-:W-:Y:S01]  /*2060*/  @!P2 LEA R8, P5, R36.reuse, R34, 0x1 ;  /* 0x000000222408a211 */ /* 0x042fe200078a08ff */
[----:B------:R-:W1:Y:S01]  /*2070*/  @!P3 LDC.64 R32, c[0x0][0x3e0] ;  /* 0x0000f800ff20bb82 */ /* 0x000e620000000a00 */
[----:B------:R-:W-:Y:S01]  /*2080*/  IADD3 R45, PT, PT, R9, 0xf0, RZ ;  /* 0x000000f0092d7810 */ /* 0x000fe20007ffe0ff */
[----:B------:R0:W4:Y:S01]  /*2090*/  @!P6 LDG.E R77, desc[UR6][R38.64] ;  /* 0x00000006264de981 */ /* 0x000122000c1e1900 */
[----:B------:R-:W-:Y:S02]  /*20a0*/  @!P2 LEA.HI.X R9, R36, R35, R2, 0x1, P5 ;  /* 0x000000232409a211 */ /* 0x000fe400028f0c02 */
[----:B------:R-:W-:Y:S02]  /*20b0*/  ISETP.GE.U32.AND P5, PT, R45, UR4, PT ;  /* 0x000000042d007c0c */ /* 0x000fe4000bfa6070 */
[----:B------:R-:W-:Y:S01]  /*20c0*/  SHF.R.S32.HI R47, RZ, 0x1f, R45 ;  /* 0x0000001fff2f7819 */ /* 0x000fe2000001142d */
[----:B------:R-:W2:Y:S01]  /*20d0*/  @!P3 LDC.64 R36, c[0x0][0x390] ;  /* 0x0000e400ff24bb82 */ /* 0x000ea20000000a00 */
[----:B------:R-:W-:-:S02]  /*20e0*/  @!P1 IADD3 R2, PT, PT, R29, R49, RZ ;  /* 0x000000311d029210 */ /* 0x000fc40007ffe0ff */
[C---:B0-----:R-:W-:Y:S02]  /*20f0*/  @!P1 LEA R38, P6, R28.reuse, R30, 0x1 ;  /* 0x0000001e1c269211 */ /* 0x041fe400078c08ff */
[----:B------:R-:W-:Y:S02]  /*2100*/  ISETP.GE.AND.EX P5, PT, R47, UR5, PT, P5 ;  /* 0x000000052f007c0c */ /* 0x000fe4000bfa6350 */
[----:B------:R-:W-:Y:S02]  /*2110*/  @!P1 LEA.HI.X R39, R28, R31, R2, 0x1, P6 ;  /* 0x0000001f1c279211 */ /* 0x000fe400030f0c02 */
[----:B------:R-:W-:-:S04]  /*2120*/  ISETP.GE.U32.AND P6, PT, R96, UR4, PT ;  /* 0x0000000460007c0c */ /* 0x000fc8000bfc6070 */
[----:B------:R-:W-:-:S05]  /*2130*/  ISETP.GE.AND.EX P6, PT, R91, UR5, PT, P6 ;  /* 0x000000055b007c0c */ /* 0x000fca000bfc6360 */
[----:B------:R-:W0:Y:S01]  /*2140*/  @!P5 LDC.64 R34, c[0x0][0x3e0] ;  /* 0x0000f800ff22db82 */ /* 0x000e220000000a00 */
[----:B-1----:R-:W-:Y:S01]  /*2150*/  @!P3 IMAD R2, R41, R32, RZ ;  /* 0x000000202902b224 */ /* 0x002fe200078e02ff */
[----:B------:R-:W-:Y:S02]  /*2160*/  @!P3 MOV R40, R110 ;  /* 0x0000006e0028b202 */ /* 0x000fe40000000f00 */
[----:B------:R-:W-:-:S04]  /*2170*/  @!P3 MOV R41, R113 ;  /* 0x000000710029b202 */ /* 0x000fc80000000f00 */
[----:B------:R-:W1:Y:S01]  /*2180*/  @!P6 LDC.64 R28, c[0x0][0x3e0] ;  /* 0x0000f800ff1ceb82 */ /* 0x000e620000000a00 */
[C---:B------:R-:W-:Y:S02]  /*2190*/  @!P3 IMAD R49, R43.reuse, R33, R2 ;  /* 0x000000212b31b224 */ /* 0x040fe400078e0202 */
[----:B------:R-:W-:-:S05]  /*21a0*/  @!P3 IMAD.WIDE.U32 R40, R43, R32, R40 ;  /* 0x000000202b28b225 */ /* 0x000fca00078e0028 */
[----:B------:R-:W5:Y:S01]  /*21b0*/  @!P5 LDC.64 R30, c[0x0][0x390] ;  /* 0x0000e400ff1edb82 */ /* 0x000f620000000a00 */
[----:B------:R-:W-:Y:S02]  /*21c0*/  MOV R79, RZ ;  /* 0x000000ff004f7202 */ /* 0x000fe40000000f00 */
[----:B------:R-:W-:-:S05]  /*21d0*/  MOV R75, RZ ;  /* 0x000000ff004b7202 */ /* 0x000fca0000000f00 */
[----:B------:R-:W5:Y:S01]  /*21e0*/  @!P6 LDC.64 R32, c[0x0][0x390] ;  /* 0x0000e400ff20eb82 */ /* 0x000f620000000a00 */
[----:B------:R2:W4:Y:S01]  /*21f0*/  @!P2 LDG.E R79, desc[UR6][R8.64] ;  /* 0x00000006084fa981 */ /* 0x000522000c1e1900 */
[----:B0-----:R-:W-:Y:S01]  /*2200*/  @!P5 IMAD R4, R47, R34, RZ ;  /* 0x000000222f04d224 */ /* 0x001fe200078e02ff */
[----:B------:R-:W-:Y:S02]  /*2210*/  @!P3 IADD3 R2, PT, PT, R41, R49, RZ ;  /* 0x000000312902b210 */ /* 0x000fe40007ffe0ff */
[----:B------:R0:W4:Y:S01]  /*2220*/  @!P1 LDG.E R75, desc[UR6][R38.64] ;  /* 0x00000006264b9981 */ /* 0x000122000c1e1900 */
[C---:B--2---:R-:W-:Y:S02]  /*2230*/  @!P3 LEA R36, P1, R40.reuse, R36, 0x1 ;  /* 0x000000242824b211 */ /* 0x044fe400078208ff */
[----:B------:R-:W-:Y:S02]  /*2240*/  @!P5 MOV R8, R110 ;  /* 0x0000006e0008d202 */ /* 0x000fe40000000f00 */
[----:B------:R-:W-:Y:S01]  /*2250*/  @!P5 MOV R9, R113 ;  /* 0x000000710009d202 */ /* 0x000fe20000000f00 */
[----:B0-----:R-:W-:Y:S01]  /*2260*/  @!P5 IMAD R39, R45, R35, R4 ;  /* 0x000000232d27d224 */ /* 0x001fe200078e0204 */
[----:B------:R-:W-:Y:S01]  /*2270*/  @!P3 LEA.HI.X R37, R40, R37, R2, 0x1, P1 ;  /* 0x000000252825b211 */ /* 0x000fe200008f0c02 */
[----:B-1----:R-:W-:-:S02]  /*2280*/  @!P6 IMAD R2, R91, R28, RZ ;  /* 0x0000001c5b02e224 */ /* 0x002fc400078e02ff */
[----:B------:R-:W-:Y:S01]  /*2290*/  @!P5 IMAD.WIDE.U32 R34, R45, R34, R8 ;  /* 0x000000222d22d225 */ /* 0x000fe200078e0008 */
[----:B------:R-:W-:Y:S02]  /*22a0*/  @!P6 MOV R8, R110 ;  /* 0x0000006e0008e202 */ /* 0x000fe40000000f00 */
[----:B------:R-:W-:Y:S01]  /*22b0*/  @!P6 MOV R9, R113 ;  /* 0x000000710009e202 */ /* 0x000fe20000000f00 */
[C---:B------:R-:W-:Y:S01]  /*22c0*/  @!P6 IMAD R41, R96.reuse, R29, R2 ;  /* 0x0000001d6029e224 */ /* 0x040fe200078e0202 */
[----:B------:R-:W-:Y:S02]  /*22d0*/  MOV R81, RZ ;  /* 0x000000ff00517202 */ /* 0x000fe40000000f00 */
[----:B------:R-:W-:Y:S01]  /*22e0*/  @!P5 IADD3 R2, PT, PT, R35, R39, RZ ;  /* 0x000000272302d210 */ /* 0x000fe20007ffe0ff */
[----:B------:R-:W-:Y:S01]  /*22f0*/  @!P6 IMAD.WIDE.U32 R28, R96, R28, R8 ;  /* 0x0000001c601ce225 */ /* 0x000fe200078e0008 */
[C---:B-----5:R-:W-:Y:S02]  /*2300*/  @!P5 LEA R30, P1, R34.reuse, R30, 0x1 ;  /* 0x0000001e221ed211 */ /* 0x060fe400078208ff */
[----:B------:R-:W-:Y:S01]  /*2310*/  MOV R83, RZ ;  /* 0x000000ff00537202 */ /* 0x000fe20000000f00 */
[----:B------:R-:W2:Y:S01]  /*2320*/  @!P3 LDG.E R81, desc[UR6][R36.64] ;  /* 0x000000062451b981 */ /* 0x000ea2000c1e1900 */
[----:B------:R-:W-:-:S02]  /*2330*/  @!P5 LEA.HI.X R31, R34, R31, R2, 0x1, P1 ;  /* 0x0000001f221fd211 */ /* 0x000fc400008f0c02 */
[----:B------:R-:W-:Y:S02]  /*2340*/  @!P6 IADD3 R2, PT, PT, R29, R41, RZ ;  /* 0x000000291d02e210 */ /* 0x000fe40007ffe0ff */
[C---:B------:R-:W-:Y:S01]  /*2350*/  @!P6 LEA R32, P1, R28.reuse, R32, 0x1 ;  /* 0x000000201c20e211 */ /* 0x040fe200078208ff */
[----:B------:R0:W5:Y:S01]  /*2360*/  @!P5 LDG.E R83, desc[UR6][R30.64] ;  /* 0x000000061e53d981 */ /* 0x000162000c1e1900 */
[----:B------:R-:W-:Y:S02]  /*2370*/  MOV R85, RZ ;  /* 0x000000ff00557202 */ /* 0x000fe40000000f00 */
[----:B------:R-:W-:-:S05]  /*2380*/  @!P6 LEA.HI.X R33, R28, R33, R2, 0x1, P1 ;  /* 0x000000211c21e211 */ /* 0x000fca00008f0c02 */
[----:B------:R1:W5:Y:S01]  /*2390*/  @!P6 LDG.E R85, desc[UR6][R32.64] ;  /* 0x000000062055e981 */ /* 0x000362000c1e1900 */
[--C-:B------:R-:W-:Y:S02]  /*23a0*/  HADD2.F32 R89, -RZ, R86.reuse.H0_H0 ;  /* 0x20000056ff597230 */ /* 0x100fe40000004100 */
[----:B------:R-:W-:-:S05]  /*23b0*/  HADD2.F32 R86, -RZ, R86.H1_H1 ;  /* 0x30000056ff567230 */ /* 0x000fca0000004100 */
[C---:B------:R-:W-:Y:S01]  /*23c0*/  FADD.FTZ R4, R89.reuse, R86 ;  /* 0x0000005659047221 */ /* 0x040fe20000010000 */
[----:B------:R-:W-:Y:S01]  /*23d0*/  FMUL.FTZ R6, R86, R86 ;  /* 0x0000005656067220 */ /* 0x000fe20000410000 */
[--C-:B------:R-:W-:Y:S02]  /*23e0*/  HADD2.F32 R2, -RZ, R3.reuse.H0_H0 ;  /* 0x20000003ff027230 */ /* 0x100fe40000004100 */
[----:B------:R-:W-:Y:S01]  /*23f0*/  FADD.FTZ R4, RZ, R4 ;  /* 0x00000004ff047221 */ /* 0x000fe20000010000 */
[----:B------:R-:W-:Y:S02]  /*2400*/  HADD2.F32 R3, -RZ, R3.H1_H1 ;  /* 0x30000003ff037230 */ /* 0x000fe40000004100 */
[----:B------:R-:W-:-:S04]  /*2410*/  FFMA.FTZ R6, R89, R89, R6 ;  /* 0x0000005959067223 */ /* 0x000fc80000010006 */
[----:B------:R-:W-:Y:S01]  /*2420*/  FADD.FTZ R6, RZ, R6 ;  /* 0x00000006ff067221 */ /* 0x000fe20000010000 */
[----:B0-----:R-:W-:Y:S01]  /*2430*/  FMUL.FTZ R31, R3, R3 ;  /* 0x00000003031f7220 */ /* 0x001fe20000410000 */
[--C-:B------:R-:W-:Y:S02]  /*2440*/  HADD2.F32 R87, -RZ, R0.reuse.H0_H0 ;  /* 0x20000000ff577230 */ /* 0x100fe40000004100 */
[----:B------:R-:W-:-:S05]  /*2450*/  HADD2.F32 R0, -RZ, R0.H1_H1 ;  /* 0x30000000ff007230 */ /* 0x000fca0000004100 */
[----:B------:R-:W-:Y:S01]  /*2460*/  FADD.FTZ R9, R87, R0 ;  /* 0x0000000057097221 */ /* 0x000fe20000010000 */
[----:B------:R-:W-:-:S03]  /*2470*/  FMUL.FTZ R8, R0, R0 ;  /* 0x0000000000087220 */ /* 0x000fc60000410000 */
[----:B------:R-:W-:Y:S01]  /*2480*/  FADD.FTZ R9, R4, R9 ;  /* 0x0000000904097221 */ /* 0x000fe20000010000 */
[--C-:B------:R-:W-:Y:S02]  /*2490*/  HADD2.F32 R4, -RZ, R5.reuse.H0_H0 ;  /* 0x20000005ff047230 */ /* 0x100fe40000004100 */
[----:B------:R-:W-:Y:S01]  /*24a0*/  FFMA.FTZ R29, R87, R87, R8 ;  /* 0x00000057571d7223 */ /* 0x000fe20000010008 */
[----:B------:R-:W-:Y:S01]  /*24b0*/  FADD.FTZ R8, R2, R3 ;  /* 0x0000000302087221 */ /* 0x000fe20000010000 */
[----:B------:R-:W-:Y:S02]  /*24c0*/  HADD2.F32 R5, -RZ, R5.H1_H1 ;  /* 0x30000005ff057230 */ /* 0x000fe40000004100 */
        /* <DEDUP_REMOVED lines=8> */
[----:B------:R-:W-:Y:S01]  /*2550*/  FADD.FTZ R14, R8, R9 ;  /* 0x00000009080e7221 */ /* 0x000fe20000010000 */
[----:B------:R-:W-:Y:S01]  /*2560*/  FADD.FTZ R29, R6, R7 ;  /* 0x00000007061d7221 */ /* 0x000fe20000010000 */
[--C-:B------:R-:W-:Y:S02]  /*2570*/  HADD2.F32 R8, -RZ, R10.reuse.H0_H0 ;  /* 0x2000000aff087230 */ /* 0x100fe40000004100 */
[----:B------:R-:W-:Y:S01]  /*2580*/  FFMA.FTZ R31, R4, R4, R31 ;  /* 0x00000004041f7223 */ /* 0x000fe2000001001f */
[----:B------:R-:W-:Y:S02]  /*2590*/  HADD2.F32 R9, -RZ, R10.H1_H1 ;  /* 0x3000000aff097230 */ /* 0x000fe40000004100 */
[----:B-1----:R-:W-:Y:S01]  /*25a0*/  FMUL.FTZ R33, R7, R7 ;  /* 0x0000000707217220 */ /* 0x002fe20000410000 */
        /* <DEDUP_REMOVED lines=10> */
[----:B------:R-:W-:Y:S01]  /*2650*/  FADD.FTZ R29, R10, R11 ;  /* 0x0000000b0a1d7221 */ /* 0x000fe20000010000 */
[----:B------:R-:W-:Y:S01]  /*2660*/  FFMA.FTZ R16, R8, R8, R31 ;  /* 0x0000000808107223 */ /* 0x000fe2000001001f */
[----:B------:R-:W-:-:S02]  /*2670*/  HADD2.F32 R13, -RZ, R13.H1_H1 ;  /* 0x3000000dff0d7230 */ /* 0x000fc40000004100 */
[----:B------:R-:W-:Y:S01]  /*2680*/  FMUL.FTZ R31, R11, R11 ;  /* 0x0000000b0b1f7220 */ /* 0x000fe20000410000 */
[----:B------:R-:W-:Y:S01]  /*2690*/  FADD.FTZ R29, R14, R29 ;  /* 0x0000001d0e1d7221 */ /* 0x000fe20000010000 */
[--C-:B------:R-:W-:Y:S02]  /*26a0*/  HADD2.F32 R14, -RZ, R15.reuse.H0_H0 ;  /* 0x2000000fff0e7230 */ /* 0x100fe40000004100 */
[----:B------:R-:W-:Y:S01]  /*26b0*/  FADD.FTZ R16, R33, R16 ;  /* 0x0000001021107221 */ /* 0x000fe20000010000 */
[----:B------:R-:W-:Y:S01]  /*26c0*/  FFMA.FTZ R31, R10, R10, R31 ;  /* 0x0000000a0a1f7223 */ /* 0x000fe2000001001f */
[----:B------:R-:W-:Y:S01]  /*26d0*/  FADD.FTZ R18, R12, R13 ;  /* 0x0000000d0c127221 */ /* 0x000fe20000010000 */
[----:B------:R-:W-:Y:S02]  /*26e0*/  HADD2.F32 R15, -RZ, R15.H1_H1 ;  /* 0x3000000fff0f7230 */ /* 0x000fe40000004100 */
[----:B------:R-:W-:Y:S01]  /*26f0*/  FMUL.FTZ R33, R13, R13 ;  /* 0x0000000d0d217220 */ /* 0x000fe20000410000 */
[----:B------:R-:W-:Y:S01]  /*2700*/  FADD.FTZ R31, R16, R31 ;  /* 0x0000001f101f7221 */ /* 0x000fe20000010000 */
        /* <DEDUP_REMOVED lines=10> */
[----:B------:R-:W-:Y:S01]  /*27b0*/  FADD.FTZ R22, R16, R17 ;  /* 0x0000001110167221 */ /* 0x000fe20000010000 */
[----:B------:R-:W-:-:S02]  /*27c0*/  HADD2.F32 R19, -RZ, R19.H1_H1 ;  /* 0x30000013ff137230 */ /* 0x000fc40000004100 */
[----:B------:R-:W-:Y:S01]  /*27d0*/  FMUL.FTZ R31, R17, R17 ;  /* 0x00000011111f7220 */ /* 0x000fe20000410000 */
[----:B------:R-:W-:Y:S01]  /*27e0*/  FADD.FTZ R33, R20, R33 ;  /* 0x0000002114217221 */ /* 0x000fe20000010000 */
[----:B------:R-:W-:Y:S01]  /*27f0*/  FADD.FTZ R22, R29, R22 ;  /* 0x000000161d167221 */ /* 0x000fe20000010000 */
[----:B------:R-:W-:Y:S01]  /*2800*/  FADD.FTZ R29, R18, R19 ;  /* 0x00000013121d7221 */ /* 0x000fe20000010000 */
[----:B------:R-:W-:Y:S01]  /*2810*/  FFMA.FTZ R24, R16, R16, R31 ;  /* 0x0000001010187223 */ /* 0x000fe2000001001f */
[----:B------:R-:W-:Y:S02]  /*2820*/  FMUL.FTZ R31, R19, R19 ;  /* 0x00000013131f7220 */ /* 0x000fe40000410000 */
[----:B------:R-:W-:Y:S01]  /*2830*/  FADD.FTZ R29, R22, R29 ;  /* 0x0000001d161d7221 */ /* 0x000fe20000010000 */
[--C-:B------:R-:W-:Y:S02]  /*2840*/  HADD2.F32 R22, -RZ, R23.reuse.H0_H0 ;  /* 0x20000017ff167230 */ /* 0x100fe40000004100 */
[----:B------:R-:W-:Y:S01]  /*2850*/  FADD.FTZ R24, R33, R24 ;  /* 0x0000001821187221 */ /* 0x000fe20000010000 */
[----:B------:R-:W-:Y:S01]  /*2860*/  FFMA.FTZ R31, R18, R18, R31 ;  /* 0x00000012121f7223 */ /* 0x000fe2000001001f */
[----:B------:R-:W-:-:S03]  /*2870*/  HADD2.F32 R23, -RZ, R23.H1_H1 ;  /* 0x30000017ff177230 */ /* 0x000fc60000004100 */
[----:B------:R-:W-:Y:S01]  /*2880*/  FADD.FTZ R31, R24, R31 ;  /* 0x0000001f181f7221 */ /* 0x000fe20000010000 */
[--C-:B------:R-:W-:Y:S02]  /*2890*/  HADD2.F32 R24, -RZ, R25.reuse.H0_H0 ;  /* 0x20000019ff187230 */ /* 0x100fe40000004100 */
[----:B------:R-:W-:-:S05]  /*28a0*/  HADD2.F32 R25, -RZ, R25.H1_H1 ;  /* 0x30000019ff197230 */ /* 0x000fca0000004100 */
[----:B------:R-:W-:Y:S01]  /*28b0*/  FADD.FTZ R30, R24, R25 ;  /* 0x00000019181e7221 */ /* 0x000fe20000010000 */
[--C-:B------:R-:W-:Y:S02]  /*28c0*/  HADD2.F32 R54, -RZ, R55.reuse.H0_H0 ;  /* 0x20000037ff367230 */ /* 0x100fe40000004100 */
[----:B------:R-:W-:Y:S02]  /*28d0*/  HADD2.F32 R55, -RZ, R55.H1_H1 ;  /* 0x30000037ff377230 */ /* 0x000fe40000004100 */
[--C-:B---3--:R-:W-:Y:S02]  /*28e0*/  HADD2.F32 R20, -RZ, R21.reuse.H0_H0 ;  /* 0x20000015ff147230 */ /* 0x108fe40000004100 */
[----:B------:R-:W-:-:S05]  /*28f0*/  HADD2.F32 R21, -RZ, R21.H1_H1 ;  /* 0x30000015ff157230 */ /* 0x000fca0000004100 */
[----:B------:R-:W-:Y:S01]  /*2900*/  FADD.FTZ R26, R20, R21 ;  /* 0x00000015141a7221 */ /* 0x000fe20000010000 */
[----:B------:R-:W-:-:S03]  /*2910*/  FMUL.FTZ R33, R21, R21 ;  /* 0x0000001515217220 */ /* 0x000fc60000410000 */
[----:B------:R-:W-:Y:S01]  /*2920*/  FADD.FTZ R26, R29, R26 ;  /* 0x0000001a1d1a7221 */ /* 0x000fe20000010000 */
[----:B------:R-:W-:Y:S01]  /*2930*/  FADD.FTZ R29, R22, R23 ;  /* 0x00000017161d7221 */ /* 0x000fe20000010000 */
[----:B------:R-:W-:Y:S01]  /*2940*/  FFMA.FTZ R28, R20, R20, R33 ;  /* 0x00000014141c7223 */ /* 0x000fe20000010021 */
[----:B------:R-:W-:Y:S02]  /*2950*/  FMUL.FTZ R33, R23, R23 ;  /* 0x0000001717217220 */ /* 0x000fe40000410000 */
[----:B------:R-:W-:Y:S01]  /*2960*/  FADD.FTZ R29, R26, R29 ;  /* 0x0000001d1a1d7221 */ /* 0x000fe20000010000 */
[--C-:B------:R-:W-:Y:S02]  /*2970*/  HADD2.F32 R26, -RZ, R27.reuse.H0_H0 ;  /* 0x2000001bff1a7230 */ /* 0x100fe40000004100 */
[----:B------:R-:W-:Y:S01]  /*2980*/  FADD.FTZ R28, R31, R28 ;  /* 0x0000001c1f1c7221 */ /* 0x000fe20000010000 */
[----:B------:R-:W-:Y:S02]  /*2990*/  HADD2.F32 R27, -RZ, R27.H1_H1 ;  /* 0x3000001bff1b7230 */ /* 0x000fe40000004100 */
[----:B------:R-:W-:Y:S01]  /*29a0*/  FFMA.FTZ R33, R22, R22, R33 ;  /* 0x0000001616217223 */ /* 0x000fe20000010021 */
[----:B------:R-:W-:Y:S01]  /*29b0*/  FMUL.FTZ R31, R25, R25 ;  /* 0x00000019191f7220 */ /* 0x000fe20000410000 */
[----:B------:R-:W-:Y:S01]  /*29c0*/  FADD.FTZ R29, R29, R30 ;  /* 0x0000001e1d1d7221 */ /* 0x000fe20000010000 */
[----:B------:R-:W-:-:S02]  /*29d0*/  HADD2.F32 R52, -RZ, R53.H0_H0 ;  /* 0x20000035ff347230 */ /* 0x000fc40000004100 */
[----:B------:R-:W-:Y:S01]  /*29e0*/  FADD.FTZ R30, R26, R27 ;  /* 0x0000001b1a1e7221 */ /* 0x000fe20000010000 */
[----:B------:R-:W-:Y:S02]  /*29f0*/  HADD2.F32 R53, -RZ, R53.H1_H1 ;  /* 0x30000035ff357230 */ /* 0x000fe40000004100 */
        /* <DEDUP_REMOVED lines=57> */
[----:B------:R-:W-:Y:S01]  /*2d90*/  FADD.FTZ R28, R28, R31 ;  /* 0x0000001f1c1c7221 */ /* 0x000fe20000010000 */
[--C-:B------:R-:W-:Y:S02]  /*2da0*/  HADD2.F32 R70, -RZ, R71.reuse.H0_H0 ;  /* 0x20000047ff467230 */ /* 0x100fe40000004100 */
[----:B------:R-:W-:Y:S01]  /*2db0*/  FFMA.FTZ R33, R66, R66, R33 ;  /* 0x0000004242217223 */ /* 0x000fe20000010021 */
        /* <DEDUP_REMOVED lines=16> */
[----:B----4-:R-:W-:-:S02]  /*2ec0*/  HADD2.F32 R74, -RZ, R75.H1_H1 ;  /* 0x3000004bff4a7230 */ /* 0x010fc40000004100 */
[----:B------:R-:W-:Y:S01]  /*2ed0*/  FADD.FTZ R28, R28, R33 ;  /* 0x000000211c1c7221 */ /* 0x000fe20000010000 */
[----:B------:R-:W-:Y:S02]  /*2ee0*/  HADD2.F32 R75, -RZ, R75.H0_H0 ;  /* 0x2000004bff4b7230 */ /* 0x000fe40000004100 */
[----:B------:R-:W-:Y:S01]  /*2ef0*/  FFMA.FTZ R31, R72, R72, R31 ;  /* 0x00000048481f7223 */ /* 0x000fe2000001001f */
[--C-:B------:R-:W-:Y:S02]  /*2f00*/  HADD2.F32 R76, -RZ, R77.reuse.H1_H1 ;  /* 0x3000004dff4c7230 */ /* 0x100fe40000004100 */
[----:B------:R-:W-:Y:S01]  /*2f10*/  FMUL.FTZ R32, R74, R74 ;  /* 0x0000004a4a207220 */ /* 0x000fe20000410000 */
[----:B------:R-:W-:Y:S01]  /*2f20*/  FADD.FTZ R29, R29, R30 ;  /* 0x0000001e1d1d7221 */ /* 0x000fe20000010000 */
[----:B------:R-:W-:Y:S01]  /*2f30*/  FADD.FTZ R28, R28, R31 ;  /* 0x0000001f1c1c7221 */ /* 0x000fe20000010000 */
[C---:B------:R-:W-:Y:S01]  /*2f40*/  FADD.FTZ R30, R75.reuse, R74 ;  /* 0x0000004a4b1e7221 */ /* 0x040fe20000010000 */
[----:B------:R-:W-:Y:S01]  /*2f50*/  FFMA.FTZ R31, R75, R75, R32 ;  /* 0x0000004b4b1f7223 */ /* 0x000fe20000010020 */
[----:B------:R-:W-:-:S02]  /*2f60*/  HADD2.F32 R77, -RZ, R77.H0_H0 ;  /* 0x2000004dff4d7230 */ /* 0x000fc40000004100 */
[----:B------:R-:W-:Y:S01]  /*2f70*/  FMUL.FTZ R32, R76, R76 ;  /* 0x0000004c4c207220 */ /* 0x000fe20000410000 */
[--C-:B------:R-:W-:Y:S02]  /*2f80*/  HADD2.F32 R78, -RZ, R79.reuse.H1_H1 ;  /* 0x3000004fff4e7230 */ /* 0x100fe40000004100 */
[----:B------:R-:W-:Y:S01]  /*2f90*/  FADD.FTZ R29, R29, R30 ;  /* 0x0000001e1d1d7221 */ /* 0x000fe20000010000 */
[----:B------:R-:W-:Y:S01]  /*2fa0*/  FADD.FTZ R28, R28, R31 ;  /* 0x0000001f1c1c7221 */ /* 0x000fe20000010000 */
[C---:B------:R-:W-:Y:S01]  /*2fb0*/  FADD.FTZ R30, R77.reuse, R76 ;  /* 0x0000004c4d1e7221 */ /* 0x040fe20000010000 */
[----:B------:R-:W-:Y:S01]  /*2fc0*/  FFMA.FTZ R31, R77, R77, R32 ;  /* 0x0000004d4d1f7223 */ /* 0x000fe20000010020 */
[----:B------:R-:W-:Y:S02]  /*2fd0*/  HADD2.F32 R79, -RZ, R79.H0_H0 ;  /* 0x2000004fff4f7230 */ /* 0x000fe40000004100 */
[----:B------:R-:W-:Y:S01]  /*2fe0*/  FMUL.FTZ R32, R78, R78 ;  /* 0x0000004e4e207220 */ /* 0x000fe20000410000 */
[----:B------:R-:W-:Y:S01]  /*2ff0*/  FADD.FTZ R29, R29, R30 ;  /* 0x0000001e1d1d7221 */ /* 0x000fe20000010000 */
[----:B------:R-:W-:Y:S01]  /*3000*/  FADD.FTZ R28, R28, R31 ;  /* 0x0000001f1c1c7221 */ /* 0x000fe20000010000 */
[----:B------:R-:W-:Y:S01]  /*3010*/  FADD.FTZ R30, R79, R78 ;  /* 0x0000004e4f1e7221 */ /* 0x000fe20000010000 */
[----:B--2---:R-:W-:-:S02]  /*3020*/  HADD2.F32 R80, -RZ, R81.H1_H1 ;  /* 0x30000051ff507230 */ /* 0x004fc40000004100 */
[----:B------:R-:W-:Y:S01]  /*3030*/  FFMA.FTZ R31, R79, R79, R32 ;  /* 0x0000004f4f1f7223 */ /* 0x000fe20000010020 */
[----:B------:R-:W-:Y:S02]  /*3040*/  HADD2.F32 R81, -RZ, R81.H0_H0 ;  /* 0x20000051ff517230 */ /* 0x000fe40000004100 */
[----:B------:R-:W-:Y:S01]  /*3050*/  FMUL.FTZ R32, R80, R80 ;  /* 0x0000005050207220 */ /* 0x000fe20000410000 */
[--C-:B-----5:R-:W-:Y:S02]  /*3060*/  HADD2.F32 R82, -RZ, R83.reuse.H1_H1 ;  /* 0x30000053ff527230 */ /* 0x120fe40000004100 */
        /* <DEDUP_REMOVED lines=57> */
.L_x_3150:
[----:B------:R-:W-:Y:S05]  /*3400*/  BSYNC.RECONVERGENT B0 ;  /* 0x0000000000007941 */ /* 0x000fea0003800200 */
.L_x_3149:
        /* <DEDUP_REMOVED lines=44> */
.L_x_3152:
[----:B------:R-:W-:Y:S05]  /*36d0*/  BSYNC.RECONVERGENT B0 ;  /* 0x0000000000007941 */ /* 0x000fea0003800200 */
.L_x_3151:
        /* <DEDUP_REMOVED lines=27> */
.L_x_3155:
[----:B------:R-:W3:Y:S04]  /*3890*/  LDG.E.STRONG.GPU R30, desc[UR6][R28.64] ;  /* 0x000000061c1e7981 */ /* 0x000ee8000c1ef900 */
[----:B---3--:R-:W-:Y:S01]  /*38a0*/  CCTL.IVALL ;  /* 0x00000000ff00798f */ /* 0x008fe20002000000 */
[----:B------:R-:W-:Y:S05]  /*38b0*/  YIELD ;  /* 0x0000000000007946 */ /* 0x000fea0003800000 */
[----:B------:R-:W-:-:S13]  /*38c0*/  ISETP.NE.AND P1, PT, R30, R37, PT ;  /* 0x000000251e00720c */ /* 0x000fda0003f25270 */
[----:B------:R-:W-:Y:S05]  /*38d0*/  @P1 BRA `(.L_x_3155) ;  /* 0xfffffffc00ec1947 */ /* 0x000fea000383ffff */
.L_x_3154:
        /* <DEDUP_REMOVED lines=16> */
.L_x_3157:
        /* <DEDUP_REMOVED lines=62> */
.L_x_3156:
        /* <DEDUP_REMOVED lines=38> */
.L_x_3158:
        /* <DEDUP_REMOVED lines=19> */
.L_x_3159:
        /* <DEDUP_REMOVED lines=9> */
.L_x_3160:
[----:B------:R-:W-:Y:S05]  /*41e0*/  BSYNC.RECONVERGENT B0 ;  /* 0x0000000000007941 */ /* 0x000fea0003800200 */
.L_x_3153:
        /* <DEDUP_REMOVED lines=10> */
[----:B------:R-:W4:Y:S01]  /*4290*/  LDCU UR5, c[0x0][0x404] ;  /* 0x00008080ff0577ac */ /* 0x000f220008000800 */
[----:B--2---:R-:W-:-:S04]  /*42a0*/  @P0 IMAD.WIDE R36, R107, 0x8, R28 ;  /* 0x000000086b240825 */ /* 0x004fc800078e021c */
[----:B-----5:R-:W-:Y:S01]  /*42b0*/  @P0 FMUL.FTZ R28, R32, UR8 ;  /* 0x00000008201c0c20 */ /* 0x020fe20008410000 */
[----:B------:R-:W-:Y:S01]  /*42c0*/  @P0 FMUL.FTZ R29, R33, UR8 ;  /* 0x00000008211d0c20 */ /* 0x000fe20008410000 */
[----:B------:R0:W-:Y:S04]  /*42d0*/  @!P2 STS.64 [UR4+0x98], R32 ;  /* 0x00009820ff00a988 */ /* 0x0001e80008000a04 */
[----:B------:R2:W-:Y:S01]  /*42e0*/  @P0 STG.E.64 desc[UR6][R36.64], R28 ;  /* 0x0000001c24000986 */ /* 0x0005e2000c101b06 */
[C---:B-1----:R-:W-:Y:S01]  /*42f0*/  IMAD.WIDE R38, R41.reuse, 0x2, R34 ;  /* 0x0000000229267825 */ /* 0x042fe200078e0222 */
[----:B------:R-:W-:Y:S03]  /*4300*/  BAR.SYNC.DEFER_BLOCKING 0x0 ;  /* 0x0000000000007b1d */ /* 0x000fe60000010000 */
[----:B---3--:R-:W-:-:S03]  /*4310*/  IMAD.WIDE R40, R41, 0x2, R30 ;  /* 0x0000000229287825 */ /* 0x008fc600078e021e */
[----:B------:R-:W3:Y:S04]  /*4320*/  LDG.E.U16 R45, desc[UR6][R38.64] ;  /* 0x00000006262d7981 */ /* 0x000ee8000c1e1500 */
[----:B------:R1:W5:Y:S04]  /*4330*/  LDG.E.U16 R46, desc[UR6][R38.64+0x2] ;  /* 0x00000206262e7981 */ /* 0x000368000c1e1500 */
[----:B------:R-:W5:Y:S04]  /*4340*/  LDG.E.U16 R48, desc[UR6][R40.64] ;  /* 0x0000000628307981 */ /* 0x000f68000c1e1500 */
[----:B------:R1:W5:Y:S01]  /*4350*/  LDG.E.U16 R47, desc[UR6][R40.64+0x2] ;  /* 0x00000206282f7981 */ /* 0x000362000c1e1500 */
[----:B0-----:R-:W-:Y:S01]  /*4360*/  HFMA2 R32, -RZ, RZ, 1.875, 0 ;  /* 0x3f800000ff207431 */ /* 0x001fe200000001ff */
[----:B--2---:R-:W-:Y:S01]  /*4370*/  SHF.R.U32.HI R28, RZ, 0x6, R92 ;  /* 0x00000006ff1c7819 */ /* 0x004fe2000001165c */
[----:B------:R-:W-:Y:S01]  /*4380*/  BSSY.RECONVERGENT B0, `(.L_x_3161) ;  /* 0x0000768000007945 */ /* 0x000fe20003800200 */
[----:B------:R-:W0:Y:S01]  /*4390*/  LDS.64 R30, [UR4+0x98] ;  /* 0x00009804ff1e7984 */ /* 0x000e220008000a00 */
[----:B------:R-:W2:Y:S02]  /*43a0*/  LDCU.U8 UR4, c[0x0][0x3fc] ;  /* 0x00007f80ff0477ac */ /* 0x000ea40008000000 */
[----:B----4-:R-:W-:-:S05]  /*43b0*/  IMAD R33, R103, UR5, R28 ;  /* 0x0000000567217c24 */ /* 0x010fca000f8e021c */
[C---:B------:R-:W-:Y:S02]  /*43c0*/  IADD3 R35, PT, PT, R33.reuse, 0xf0, RZ ;  /* 0x000000f021237810 */ /* 0x040fe40007ffe0ff */
[C---:B------:R-:W-:Y:S02]  /*43d0*/  IADD3 R36, PT, PT, R33.reuse, 0x48, RZ ;  /* 0x0000004821247810 */ /* 0x040fe40007ffe0ff */
[C---:B------:R-:W-:Y:S02]  /*43e0*/  IADD3 R37, PT, PT, R33.reuse, 0xb8, RZ ;  /* 0x000000b821257810 */ /* 0x040fe40007ffe0ff */
[C---:B-1----:R-:W-:Y:S02]  /*43f0*/  IADD3 R38, PT, PT, R33.reuse, 0xa0, RZ ;  /* 0x000000a021267810 */ /* 0x042fe40007ffe0ff */
[----:B------:R-:W-:Y:S02]  /*4400*/  IADD3 R39, PT, PT, R33, 0xc0, RZ ;  /* 0x000000c021277810 */ /* 0x000fe40007ffe0ff */
[----:B------:R-:W-:Y:S01]  /*4410*/  SHF.R.S32.HI R40, RZ, 0x1f, R35 ;  /* 0x0000001fff287819 */ /* 0x000fe20000011423 */
[----:B--2---:R-:W-:Y:S01]  /*4420*/  UISETP.NE.AND UP0, UPT, UR4, URZ, UPT ;  /* 0x000000ff0400728c */ /* 0x004fe2000bf05270 */
        /* <DEDUP_REMOVED lines=11> */
[----:B---3--:R-:W-:Y:S02]  /*44e0*/  SHF.L.U32 R45, R45, 0x10, RZ ;  /* 0x000000102d2d7819 */ /* 0x008fe400000006ff */
        /* <DEDUP_REMOVED lines=32> */
.L_x_3164:
[----:B------:R-:W-:Y:S05]  /*46f0*/  BSYNC.RECONVERGENT B1 ;  /* 0x0000000000017941 */ /* 0x000fea0003800200 */
.L_x_3163:
        /* <DEDUP_REMOVED lines=20> */
.L_x_3166:
[----:B------:R-:W-:Y:S05]  /*4840*/  BSYNC.RECONVERGENT B1 ;  /* 0x0000000000017941 */ /* 0x000fea0003800200 */
.L_x_3165:
[----:B------:R-:W-:Y:S01]  /*4850*/  ISETP.GE.U32.AND P5, PT, R51, UR4, PT ;  /* 0x0000000433007c0c */ /* 0x000fe2000bfa6070 */
[----:B------:R-:W-:Y:S01]  /*4860*/  BSSY.RECONVERGENT B1, `(.L_x_3167) ;  /* 0x0000029000017945 */ /* 0x000fe20003800200 */
[----:B------:R-:W-:Y:S02]  /*4870*/  SHF.R.S32.HI R28, RZ, 0x1f, R51 ;  /* 0x0000001fff1c7819 */ /* 0x000fe40000011433 */
[C---:B------:R-:W-:Y:S02]  /*4880*/  IADD3 R89, PT, PT, R33.reuse, 0x20, RZ ;  /* 0x0000002021597810 */ /* 0x040fe40007ffe0ff */
[----:B------:R-:W-:Y:S02]  /*4890*/  ISETP.GE.AND.EX P5, PT, R28, UR5, PT, P5 ;  /* 0x000000051c007c0c */ /* 0x000fe4000bfa6350 */
[C---:B------:R-:W-:Y:S02]  /*48a0*/  IADD3 R0, PT, PT, R33.reuse, 0x30, RZ ;  /* 0x0000003021007810 */ /* 0x040fe40007ffe0ff */
[----:B01----:R-:W-:-:S02]  /*48b0*/  IADD3 R30, PT, PT, R33, 0x38, RZ ;  /* 0x00000038211e7810 */ /* 0x003fc40007ffe0ff */
        /* <DEDUP_REMOVED lines=19> */
[----:B------:R-:W-:Y:S01]  /*49f0*/  FADD.FTZ R115, R3, -R34 ;  /* 0x8000002203737221 */ /* 0x000fe20000010000 */
[----:B------:R-:W-:Y:S01]  /*4a00*/  MOV R2, R110 ;  /* 0x0000006e00027202 */ /* 0x000fe20000000f00 */
[----:B------:R-:W1:Y:S01]  /*4a10*/  LDCU.64 UR10, c[0x0][0x380] ;  /* 0x00007000ff0a77ac */ /* 0x000e620008000a00 */
[----:B------:R-:W-:Y:S01]  /*4a20*/  MOV R3, R113 ;  /* 0x0000007100037202 */ /* 0x000fe20000000f00 */
[-C--:B------:R-:W-:Y:S01]  /*4a30*/  FMUL.FTZ R29, R29, R32.reuse ;  /* 0x000000201d1d7220 */ /* 0x080fe20000410000 */
[----:B------:R-:W-:-:S04]  /*4a40*/  FMUL.FTZ R115, R115, R32 ;  /* 0x0000002073737220 */ /* 0x000fc80000410000 */
[----:B------:R-:W-:Y:S01]  /*4a50*/  FFMA.FTZ R114, R46, R115, R47 ;  /* 0x000000732e727223 */ /* 0x000fe2000001002f */
[----:B0-----:R-:W-:Y:S02]  /*4a60*/  IMAD R28, R28, UR8, RZ ;  /* 0x000000081c1c7c24 */ /* 0x001fe4000f8e02ff */
        /* <DEDUP_REMOVED lines=8> */
.L_x_3168:
[----:B------:R-:W-:Y:S05]  /*4af0*/  BSYNC.RECONVERGENT B1 ;  /* 0x0000000000017941 */ /* 0x000fea0003800200 */
.L_x_3167:
        /* <DEDUP_REMOVED lines=20> */
.L_x_3170:
[----:B------:R-:W-:Y:S05]  /*4c40*/  BSYNC.RECONVERGENT B1 ;  /* 0x0000000000017941 */ /* 0x000fea0003800200 */
.L_x_3169:
[----:B------:R-:W-:Y:S04]  /*4c50*/  BSSY.RECONVERGENT B1, `(.L_x_3171) ;  /* 0x0000014000017945 */ /* 0x000fe80003800200 */
[----:B------:R-:W-:Y:S05]  /*4c60*/  @P1 BRA `(.L_x_3172) ;  /* 0x0000000000481947 */ /* 0x000fea0003800000 */
[----:B------:R-:W2:Y:S01]  /*4c70*/  LDCU.64 UR8, c[0x0][0x3e0] ;  /* 0x00007c00ff0877ac */ /* 0x000ea20008000a00 */
[----:B------:R-:W-:Y:S01]  /*4c80*/  MOV R2, R110 ;  /* 0x0000006e00027202 */ /* 0x000fe20000000f00 */
[--C-:B-1----:R-:W-:Y:S01]  /*4c90*/  FADD.FTZ R5, R6, -R34.reuse ;  /* 0x8000002206057221 */ /* 0x102fe20000010000 */
[----:B0-----:R-:W-:Y:S01]  /*4ca0*/  MOV R3, R113 ;  /* 0x0000007100037202 */ /* 0x001fe20000000f00 */
        /* <DEDUP_REMOVED lines=14> */
.L_x_3172:
[----:B------:R-:W-:Y:S05]  /*4d90*/  BSYNC.RECONVERGENT B1 ;  /* 0x0000000000017941 */ /* 0x000fea0003800200 */
.L_x_3171:
[----:B------:R-:W-:Y:S04]  /*4da0*/  BSSY.RECONVERGENT B1, `(.L_x_3173) ;  /* 0x0000014000017945 */ /* 0x000fe80003800200 */
[----:B------:R-:W-:Y:S05]  /*4db0*/  @P6 BRA `(.L_x_3174) ;  /* 0x0000000000486947 */ /* 0x000fea0003800000 */
[----:B------:R-:W3:Y:S01]  /*4dc0*/  LDCU.64 UR8, c[0x0][0x3e0] ;  /* 0x00007c00ff0877ac */ /* 0x000ee20008000a00 */
[----:B------:R-:W-:Y:S01]  /*4dd0*/  MOV R2, R110 ;  /* 0x0000006e00027202 */ /* 0x000fe20000000f00 */
[--C-:B-12---:R-:W-:Y:S01]  /*4de0*/  FADD.FTZ R5, R8, -R34.reuse ;  /* 0x8000002208057221 */ /* 0x106fe20000010000 */
[----:B0-----:R-:W-:Y:S01]  /*4df0*/  MOV R3, R113 ;  /* 0x0000007100037202 */ /* 0x001fe20000000f00 */
        /* <DEDUP_REMOVED lines=14> */
.L_x_3174:
[----:B------:R-:W-:Y:S05]  /*4ee0*/  BSYNC.RECONVERGENT B1 ;  /* 0x0000000000017941 */ /* 0x000fea0003800200 */
.L_x_3173:
        /* <DEDUP_REMOVED lines=9> */
[----:B------:R-:W-:-:S04]  /*4f80*/  FMUL.FTZ R11, R11, R32 ;  /* 0x000000200b0b7220 */ /* 0x000fc80000410000 */
[----:B------:R-:W-:Y:S01]  /*4f90*/  FFMA.FTZ R11, R46, R11, R47 ;  /* 0x0000000b2e0b7223 */ /* 0x000fe2000001002f */
[----:B----4-:R-:W-:Y:S02]  /*4fa0*/  IMAD R31, R31, UR8, RZ ;  /* 0x000000081f1f7c24 */ /* 0x010fe4000f8e02ff */
        /* <DEDUP_REMOVED lines=8> */
.L_x_3176:
[----:B------:R-:W-:Y:S05]  /*5030*/  BSYNC.RECONVERGENT B1 ;  /* 0x0000000000017941 */ /* 0x000fea0003800200 */
.L_x_3175:
[----:B------:R-:W-:Y:S04]  /*5040*/  BSSY.RECONVERGENT B1, `(.L_x_3177) ;  /* 0x0000014000017945 */ /* 0x000fe80003800200 */
[----:B------:R-:W-:Y:S05]  /*5050*/  @P4 BRA `(.L_x_3178) ;  /* 0x0000000000484947 */ /* 0x000fea0003800000 */
[----:B------:R-:W5:Y:S01]  /*5060*/  LDCU.64 UR8, c[0x0][0x3e0] ;  /* 0x00007c00ff0877ac */ /* 0x000f620008000a00 */
[----:B------:R-:W-:Y:S01]  /*5070*/  MOV R2, R110 ;  /* 0x0000006e00027202 */ /* 0x000fe20000000f00 */
[--C-:B-1234-:R-:W-:Y:S01]  /*5080*/  FADD.FTZ R5, R12, -R34.reuse ;  /* 0x800000220c057221 */ /* 0x11efe20000010000 */
[----:B0-----:R-:W-:Y:S01]  /*5090*/  MOV R3, R113 ;  /* 0x0000007100037202 */ /* 0x001fe20000000f00 */
        /* <DEDUP_REMOVED lines=14> */
.L_x_3178:
[----:B------:R-:W-:Y:S05]  /*5180*/  BSYNC.RECONVERGENT B1 ;  /* 0x0000000000017941 */ /* 0x000fea0003800200 */
.L_x_3177:
        /* <DEDUP_REMOVED lines=40> */
.L_x_3180:
[----:B------:R-:W-:Y:S05]  /*5410*/  BSYNC.RECONVERGENT B1 ;  /* 0x0000000000017941 */ /* 0x000fea0003800200 */
.L_x_3179:
        /* <DEDUP_REMOVED lines=20> */
.L_x_3182:
[----:B------:R-:W-:Y:S05]  /*5560*/  BSYNC.RECONVERGENT B1 ;  /* 0x0000000000017941 */ /* 0x000fea0003800200 */
.L_x_3181:
        /* <DEDUP_REMOVED lines=17> */
[----:B------:R-:W-:Y:S02]  /*5680*/  F2FP.F16.F32.PACK_AB R3, R12, R11 ;  /* 0x0000000b0c03723e */ /* 0x000fe400000000ff */
[----:B------:R-:W-:-:S05]  /*5690*/  LEA.HI.X R5, R2, UR11, R87, 0x1, P1 ;  /* 0x0000000b02057c11 */ /* 0x000fca00088f0c57 */
[----:B------:R2:W-:Y:S02]  /*56a0*/  STG.E desc[UR6][R4.64], R3 ;  /* 0x0000000304007986 */ /* 0x0005e4000c101906 */
.L_x_3184:
[----:B------:R-:W-:Y:S05]  /*56b0*/  BSYNC.RECONVERGENT B1 ;  /* 0x0000000000017941 */ /* 0x000fea0003800200 */
.L_x_3183:
        /* <DEDUP_REMOVED lines=9> */
[----:B------:R-:W-:-:S04]  /*5750*/  FMUL.FTZ R21, R21, R32 ;  /* 0x0000002015157220 */ /* 0x000fc80000410000 */
[----:B------:R-:W-:Y:S01]  /*5760*/  FFMA.FTZ R12, R46, R21, R47 ;  /* 0x000000152e0c7223 */ /* 0x000fe2000001002f */
[----:B---3--:R-:W-:Y:S02]  /*5770*/  IMAD R11, R97, UR8, RZ ;  /* 0x00000008610b7c24 */ /* 0x008fe4000f8e02ff */
        /* <DEDUP_REMOVED lines=8> */
.L_x_3186:
[----:B------:R-:W-:Y:S05]  /*5800*/  BSYNC.RECONVERGENT B1 ;  /* 0x0000000000017941 */ /* 0x000fea0003800200 */
.L_x_3185:
        /* <DEDUP_REMOVED lines=10> */
[----:B----4-:R-:W-:Y:S02]  /*58b0*/  IMAD R10, R10, UR8, RZ ;  /* 0x000000080a0a7c24 */ /* 0x010fe4000f8e02ff */
[----:B------:R-:W-:-:S04]  /*58c0*/  IMAD.WIDE.U32 R2, R9, UR8, R2 ;  /* 0x0000000809027c25 */ /* 0x000fc8000f8e0002 */
[----:B------:R-:W-:Y:S02]  /*58d0*/  IMAD R11, R9, UR9, R10 ;  /* 0x00000009090b7c24 */ /* 0x000fe4000f8e020a */
[----:B------:R-:W-:Y:S01]  /*58e0*/  FFMA.FTZ R9, R45, R5, R48 ;  /* 0x000000052d097223 */ /* 0x000fe20000010030 */
[----:B------:R-:W-:Y:S01]  /*58f0*/  FFMA.FTZ R10, R46, R23, R47 ;  /* 0x000000172e0a7223 */ /* 0x000fe2000001002f */
[----:B0-----:R-:W-:Y:S02]  /*5900*/  LEA R4, P1, R2, UR10, 0x1 ;  /* 0x0000000a02047c11 */ /* 0x001fe4000f8208ff */
[----:B------:R-:W-:Y:S02]  /*5910*/  IADD3 R11, PT, PT, R3, R11, RZ ;  /* 0x0000000b030b7210 */ /* 0x000fe40007ffe0ff */
[----:B------:R-:W-:Y:S02]  /*5920*/  F2FP.F16.F32.PACK_AB R3, R10, R9 ;  /* 0x000000090a03723e */ /* 0x000fe400000000ff */
[----:B------:R-:W-:-:S05]  /*5930*/  LEA.HI.X R5, R2, UR11, R11, 0x1, P1 ;  /* 0x0000000b02057c11 */ /* 0x000fca00088f0c0b */
[----:B------:R4:W-:Y:S02]  /*5940*/  STG.E desc[UR6][R4.64], R3 ;  /* 0x0000000304007986 */ /* 0x0009e4000c101906 */
.L_x_3188:
[----:B------:R-:W-:Y:S05]  /*5950*/  BSYNC.RECONVERGENT B1 ;  /* 0x0000000000017941 */ /* 0x000fea0003800200 */
.L_x_3187:
        /* <DEDUP_REMOVED lines=10> */
[----:B-----5:R-:W-:Y:S02]  /*5a00*/  IMAD R8, R8, UR8, RZ ;  /* 0x0000000808087c24 */ /* 0x020fe4000f8e02ff */
        /* <DEDUP_REMOVED lines=9> */
.L_x_3190:
[----:B------:R-:W-:Y:S05]  /*5aa0*/  BSYNC.RECONVERGENT B1 ;  /* 0x0000000000017941 */ /* 0x000fea0003800200 */
.L_x_3189:
        /* <DEDUP_REMOVED lines=42> */
.L_x_3192:
[----:B------:R-:W-:Y:S05]  /*5d50*/  BSYNC.RECONVERGENT B1 ;  /* 0x0000000000017941 */ /* 0x000fea0003800200 */
.L_x_3191:
        /* <DEDUP_REMOVED lines=20> */
.L_x_3194:
[----:B------:R-:W-:Y:S05]  /*5ea0*/  BSYNC.RECONVERGENT B1 ;  /* 0x0000000000017941 */ /* 0x000fea0003800200 */
.L_x_3193:
        /* <DEDUP_REMOVED lines=20> */
.L_x_3196:
[----:B------:R-:W-:Y:S05]  /*5ff0*/  BSYNC.RECONVERGENT B1 ;  /* 0x0000000000017941 */ /* 0x000fea0003800200 */
.L_x_3195:
        /* <DEDUP_REMOVED lines=20> */
.L_x_3198:
[----:B------:R-:W-:Y:S05]  /*6140*/  BSYNC.RECONVERGENT B1 ;  /* 0x0000000000017941 */ /* 0x000fea0003800200 */
.L_x_3197:
        /* <DEDUP_REMOVED lines=20> */
.L_x_3200:
[----:B------:R-:W-:Y:S05]  /*6290*/  BSYNC.RECONVERGENT B1 ;  /* 0x0000000000017941 */ /* 0x000fea0003800200 */
.L_x_3199:
        /* <DEDUP_REMOVED lines=20> */
.L_x_3202:
[----:B------:R-:W-:Y:S05]  /*63e0*/  BSYNC.RECONVERGENT B1 ;  /* 0x0000000000017941 */ /* 0x000fea0003800200 */
.L_x_3201:
        /* <DEDUP_REMOVED lines=38> */
.L_x_3204:
[----:B------:R-:W-:Y:S05]  /*6650*/  BSYNC.RECONVERGENT B1 ;  /* 0x0000000000017941 */ /* 0x000fea0003800200 */
.L_x_3203:
        /* <DEDUP_REMOVED lines=20> */
.L_x_3206:
[----:B------:R-:W-:Y:S05]  /*67a0*/  BSYNC.RECONVERGENT B1 ;  /* 0x0000000000017941 */ /* 0x000fea0003800200 */
.L_x_3205:
        /* <DEDUP_REMOVED lines=20> */
.L_x_3208:
[----:B------:R-:W-:Y:S05]  /*68f0*/  BSYNC.RECONVERGENT B1 ;  /* 0x0000000000017941 */ /* 0x000fea0003800200 */
.L_x_3207:
        /* <DEDUP_REMOVED lines=20> */
.L_x_3210:
[----:B------:R-:W-:Y:S05]  /*6a40*/  BSYNC.RECONVERGENT B1 ;  /* 0x0000000000017941 */ /* 0x000fea0003800200 */
.L_x_3209:
        /* <DEDUP_REMOVED lines=20> */
.L_x_3212:
[----:B------:R-:W-:Y:S05]  /*6b90*/  BSYNC.RECONVERGENT B1 ;  /* 0x0000000000017941 */ /* 0x000fea0003800200 */
.L_x_3211:
        /* <DEDUP_REMOVED lines=20> */
.L_x_3214:
[----:B------:R-:W-:Y:S05]  /*6ce0*/  BSYNC.RECONVERGENT B1 ;  /* 0x0000000000017941 */ /* 0x000fea0003800200 */
.L_x_3213:
        /* <DEDUP_REMOVED lines=36> */
.L_x_3216:
[----:B------:R-:W-:Y:S05]  /*6f30*/  BSYNC.RECONVERGENT B1 ;  /* 0x0000000000017941 */ /* 0x000fea0003800200 */
.L_x_3215:
        /* <DEDUP_REMOVED lines=20> */
.L_x_3218:
[----:B------:R-:W-:Y:S05]  /*7080*/  BSYNC.RECONVERGENT B1 ;  /* 0x0000000000017941 */ /* 0x000fea0003800200 */
.L_x_3217:
        /* <DEDUP_REMOVED lines=20> */
.L_x_3220:
[----:B------:R-:W-:Y:S05]  /*71d0*/  BSYNC.RECONVERGENT B1 ;  /* 0x0000000000017941 */ /* 0x000fea0003800200 */
.L_x_3219:
        /* <DEDUP_REMOVED lines=20> */
.L_x_3222:
[----:B------:R-:W-:Y:S05]  /*7320*/  BSYNC.RECONVERGENT B1 ;  /* 0x0000000000017941 */ /* 0x000fea0003800200 */
.L_x_3221:
        /* <DEDUP_REMOVED lines=20> */
.L_x_3224:
[----:B------:R-:W-:Y:S05]  /*7470*/  BSYNC.RECONVERGENT B1 ;  /* 0x0000000000017941 */ /* 0x000fea0003800200 */
.L_x_3223:
        /* <DEDUP_REMOVED lines=19> */
.L_x_3162:
        /* <DEDUP_REMOVED lines=42> */
.L_x_3227:
[----:B------:R-:W-:Y:S05]  /*7850*/  BSYNC.RECONVERGENT B1 ;  /* 0x0000000000017941 */ /* 0x000fea0003800200 */
.L_x_3226:
        /* <DEDUP_REMOVED lines=30> */
.L_x_3229:
[----:B------:R-:W-:Y:S05]  /*7a40*/  BSYNC.RECONVERGENT B1 ;  /* 0x0000000000017941 */ /* 0x000fea0003800200 */
.L_x_3228:
        /* <DEDUP_REMOVED lines=30> */
.L_x_3231:
[----:B------:R-:W-:Y:S05]  /*7c30*/  BSYNC.RECONVERGENT B1 ;  /* 0x0000000000017941 */ /* 0x000fea0003800200 */
.L_x_3230:
        /* <DEDUP_REMOVED lines=48> */
.L_x_3233:
[----:B------:R-:W-:Y:S05]  /*7f40*/  BSYNC.RECONVERGENT B1 ;  /* 0x0000000000017941 */ /* 0x000fea0003800200 */
.L_x_3232:
        /* <DEDUP_REMOVED lines=30> */
.L_x_3235:
[----:B------:R-:W-:Y:S05]  /*8130*/  BSYNC.RECONVERGENT B1 ;  /* 0x0000000000017941 */ /* 0x000fea0003800200 */
.L_x_3234:
        /* <DEDUP_REMOVED lines=28> */
[----:B------:R-:W-:-:S05]  /*8300*/  F2FP.F16.F32.PACK_AB R7, R50, R7 ;  /* 0x000000073207723e */ /* 0x000fca00000000ff */
[----:B------:R2:W-:Y:S02]  /*8310*/  STG.E desc[UR6][R2.64], R7 ;  /* 0x0000000702007986 */ /* 0x0005e4000c101906 */
.L_x_3237:
[----:B------:R-:W-:Y:S05]  /*8320*/  BSYNC.RECONVERGENT B1 ;  /* 0x0000000000017941 */ /* 0x000fea0003800200 */
.L_x_3236:
        /* <DEDUP_REMOVED lines=30> */
.L_x_3239:
[----:B------:R-:W-:Y:S05]  /*8510*/  BSYNC.RECONVERGENT B1 ;  /* 0x0000000000017941 */ /* 0x000fea0003800200 */
.L_x_3238:
[----:B------:R-:W-:Y:S04]  /*8520*/  BSSY.RECONVERGENT B1, `(.L_x_3240) ;  /* 0x000001e000017945 */ /* 0x000fe80003800200 */
[----:B------:R-:W-:Y:S05]  /*8530*/  @P3 BRA `(.L_x_3241) ;  /* 0x0000000000703947 */ /* 0x000fea0003800000 */
[--C-:B--23--:R-:W-:Y:S01]  /*8540*/  FADD.FTZ R3, R12, -R34.reuse ;  /* 0x800000220c037221 */ /* 0x10cfe20000010000 */
[----:B------:R-:W-:Y:S01]  /*8550*/  FADD.FTZ R13, R13, -R34 ;  /* 0x800000220d0d7221 */ /* 0x000fe20000010000 */
[----:B------:R-:W2:Y:S02]  /*8560*/  LDCU.64 UR8, c[0x0][0x3e0] ;  /* 0x00007c00ff0877ac */ /* 0x000ea40008000a00 */
[-C--:B------:R-:W-:Y:S01]  /*8570*/  FMUL.FTZ R3, R3, R32.reuse ;  /* 0x0000002003037220 */ /* 0x080fe20000410000 */
[----:B------:R-:W-:Y:S01]  /*8580*/  FMUL.FTZ R13, R13, R32 ;  /* 0x000000200d0d7220 */ /* 0x000fe20000410000 */
[----:B------:R-:W3:Y:S02]  /*8590*/  LDCU.64 UR10, c[0x0][0x380] ;  /* 0x00007000ff0a77ac */ /* 0x000ee40008000a00 */
[----:B01----:R-:W-:Y:S01]  /*85a0*/  FFMA.FTZ R5, R45, R3, R48 ;  /* 0x000000032d057223 */ /* 0x003fe20000010030 */
[----:B------:R-:W-:Y:S01]  /*85b0*/  FFMA.FTZ R8, R46, R13, R47 ;  /* 0x0000000d2e087223 */ /* 0x000fe2000001002f */
        /* <DEDUP_REMOVED lines=15> */
[----:B0-----:R-:W-:-:S03]  /*86b0*/  FMUL.FTZ R0, R5, R6 ;  /* 0x0000000605007220 */ /* 0x001fc60000410000 */
[----:B------:R-:W-:Y:S01]  /*86c0*/  LEA.HI.X R5, R2, UR11, R11, 0x1, P1 ;  /* 0x0000000b02057c11 */ /* 0x000fe200088f0c0b */
[----:B-1----:R-:W-:-:S05]  /*86d0*/  FMUL.FTZ R9, R8, R7 ;  /* 0x0000000708097220 */ /* 0x002fca0000410000 */
[----:B------:R-:W-:-:S05]  /*86e0*/  F2FP.F16.F32.PACK_AB R9, R9, R0 ;  /* 0x000000000909723e */ /* 0x000fca00000000ff */
[----:B------:R4:W-:Y:S02]  /*86f0*/  STG.E desc[UR6][R4.64], R9 ;  /* 0x0000000904007986 */ /* 0x0009e4000c101906 */
.L_x_3241:
[----:B------:R-:W-:Y:S05]  /*8700*/  BSYNC.RECONVERGENT B1 ;  /* 0x0000000000017941 */ /* 0x000fea0003800200 */
.L_x_3240:
        /* <DEDUP_REMOVED lines=20> */
[--C-:B0-----:R-:W-:Y:S01]  /*8850*/  FADD.FTZ R5, R14, -R34.reuse ;  /* 0x800000220e057221 */ /* 0x101fe20000010000 */
        /* <DEDUP_REMOVED lines=27> */
.L_x_3243:
[----:B------:R-:W-:Y:S05]  /*8a10*/  BSYNC.RECONVERGENT B1 ;  /* 0x0000000000017941 */ /* 0x000fea0003800200 */
.L_x_3242:
        /* <DEDUP_REMOVED lines=8> */
[----:B-1----:R-:W-:Y:S01]  /*8aa0*/  FFMA.FTZ R13, R45, R3, R48 ;  /* 0x000000032d0d7223 */ /* 0x002fe20000010030 */
[----:B------:R-:W-:Y:S01]  /*8ab0*/  FFMA.FTZ R17, R46, R17, R47 ;  /* 0x000000112e117223 */ /* 0x000fe2000001002f */
[----:B------:R-:W-:-:S02]  /*8ac0*/  MOV R3, R113 ;  /* 0x0000007100037202 */ /* 0x000fc40000000f00 */
[----:B------:R-:W-:Y:S01]  /*8ad0*/  FMUL.FTZ R2, R13, -1.4426950216293334961 ;  /* 0xbfb8aa3b0d027820 */ /* 0x000fe20000410000 */
[----:B0-----:R-:W-:-:S05]  /*8ae0*/  FMUL.FTZ R4, R17, -1.4426950216293334961 ;  /* 0xbfb8aa3b11047820 */ /* 0x001fca0000410000 */
        /* <DEDUP_REMOVED lines=15> */
[----:B------:R-:W-:-:S05]  /*8be0*/  F2FP.F16.F32.PACK_AB R13, R16, R13 ;  /* 0x0000000d100d723e */ /* 0x000fca00000000ff */
[----:B------:R2:W-:Y:S02]  /*8bf0*/  STG.E desc[UR6][R4.64], R13 ;  /* 0x0000000d04007986 */ /* 0x0005e4000c101906 */
.L_x_3245:
[----:B------:R-:W-:Y:S05]  /*8c00*/  BSYNC.RECONVERGENT B1 ;  /* 0x0000000000017941 */ /* 0x000fea0003800200 */
.L_x_3244:
        /* <DEDUP_REMOVED lines=28> */
[----:B------:R-:W-:-:S05]  /*8dd0*/  F2FP.F16.F32.PACK_AB R11, R14, R11 ;  /* 0x0000000b0e0b723e */ /* 0x000fca00000000ff */
[----:B------:R3:W-:Y:S02]  /*8de0*/  STG.E desc[UR6][R4.64], R11 ;  /* 0x0000000b04007986 */ /* 0x0007e4000c101906 */
.L_x_3247:
[----:B------:R-:W-:Y:S05]  /*8df0*/  BSYNC.RECONVERGENT B1 ;  /* 0x0000000000017941 */ /* 0x000fea0003800200 */
.L_x_3246:
        /* <DEDUP_REMOVED lines=30> */
.L_x_3249:
[----:B------:R-:W-:Y:S05]  /*8fe0*/  BSYNC.RECONVERGENT B1 ;  /* 0x0000000000017941 */ /* 0x000fea0003800200 */
.L_x_3248:
[----:B------:R-:W-:Y:S04]  /*8ff0*/  BSSY.RECONVERGENT B1, `(.L_x_3250) ;  /* 0x000001e000017945 */ /* 0x000fe80003800200 */
[----:B------:R-:W-:Y:S05]  /*9000*/  @P2 BRA `(.L_x_3251) ;  /* 0x0000000000702947 */ /* 0x000fea0003800000 */
[--C-:B----4-:R-:W-:Y:S01]  /*9010*/  FADD.FTZ R3, R22, -R34.reuse ;  /* 0x8000002216037221 */ /* 0x110fe20000010000 */
        /* <DEDUP_REMOVED lines=27> */
.L_x_3251:
[----:B------:R-:W-:Y:S05]  /*91d0*/  BSYNC.RECONVERGENT B1 ;  /* 0x0000000000017941 */ /* 0x000fea0003800200 */
.L_x_3250:
[----:B------:R-:W-:Y:S04]  /*91e0*/  BSSY.RECONVERGENT B1, `(.L_x_3252) ;  /* 0x000001e000017945 */ /* 0x000fe80003800200 */
[----:B------:R-:W-:Y:S05]  /*91f0*/  @P3 BRA `(.L_x_3253) ;  /* 0x0000000000703947 */ /* 0x000fea0003800000 */
[--C-:B0---4-:R-:W-:Y:S01]  /*9200*/  FADD.FTZ R3, R24, -R34.reuse ;  /* 0x8000002218037221 */ /* 0x111fe20000010000 */
[----:B------:R-:W-:Y:S01]  /*9210*/  FADD.FTZ R25, R25, -R34 ;  /* 0x8000002219197221 */ /* 0x000fe20000010000 */
        /* <DEDUP_REMOVED lines=26> */
.L_x_3253:
[----:B------:R-:W-:Y:S05]  /*93c0*/  BSYNC.RECONVERGENT B1 ;  /* 0x0000000000017941 */ /* 0x000fea0003800200 */
.L_x_3252:
        /* <DEDUP_REMOVED lines=50> */
[----:B------:R-:W-:-:S05]  /*96f0*/  F2FP.F16.F32.PACK_AB R19, R19, R0 ;  /* 0x000000001313723e */ /* 0x000fca00000000ff */
[----:B------:R0:W-:Y:S02]  /*9700*/  STG.E desc[UR6][R4.64], R19 ;  /* 0x0000001304007986 */ /* 0x0001e4000c101906 */
.L_x_3255:
[----:B------:R-:W-:Y:S05]  /*9710*/  BSYNC.RECONVERGENT B1 ;  /* 0x0000000000017941 */ /* 0x000fea0003800200 */
.L_x_3254:
        /* <DEDUP_REMOVED lines=28> */
[----:B------:R-:W-:-:S05]  /*98e0*/  F2FP.F16.F32.PACK_AB R19, R19, R0 ;  /* 0x000000001313723e */ /* 0x000fca00000000ff */
[----:B------:R1:W-:Y:S02]  /*98f0*/  STG.E desc[UR6][R2.64], R19 ;  /* 0x0000001302007986 */ /* 0x0003e4000c101906 */
.L_x_3257:
[----:B------:R-:W-:Y:S05]  /*9900*/  BSYNC.RECONVERGENT B1 ;  /* 0x0000000000017941 */ /* 0x000fea0003800200 */
.L_x_3256:
[----:B------:R-:W-:Y:S04]  /*9910*/  BSSY.RECONVERGENT B1, `(.L_x_3258) ;  /* 0x000001e000017945 */ /* 0x000fe80003800200 */
[----:B------:R-:W-:Y:S05]  /*9920*/  @P1 BRA `(.L_x_3259) ;  /* 0x0000000000701947 */ /* 0x000fea0003800000 */
[--C-:B-1----:R-:W-:Y:S01]  /*9930*/  FADD.FTZ R3, R54, -R34.reuse ;  /* 0x8000002236037221 */ /* 0x102fe20000010000 */
[----:B------:R-:W-:Y:S01]  /*9940*/  FADD.FTZ R55, R55, -R34 ;  /* 0x8000002237377221 */ /* 0x000fe20000010000 */
[----:B------:R-:W1:Y:S01]  /*9950*/  LDCU.64 UR8, c[0x0][0x3e0] ;  /* 0x00007c00ff0877ac */ /* 0x000e620008000a00 */
[----:B------:R-:W-:Y:S01]  /*9960*/  MOV R2, R110 ;  /* 0x0000006e00027202 */ /* 0x000fe20000000f00 */
        /* <DEDUP_REMOVED lines=17> */
[----:B--2---:R-:W-:-:S06]  /*9a80*/  LEA R4, P1, R2, UR10, 0x1 ;  /* 0x0000000a02047c11 */ /* 0x004fcc000f8208ff */
[----:B------:R-:W1:Y:S01]  /*9a90*/  MUFU.RCP R17, R17 ;  /* 0x0000001100117308 */ /* 0x000e620000001000 */
[----:B0-----:R-:W-:Y:S01]  /*9aa0*/  FMUL.FTZ R0, R5, R16 ;  /* 0x0000001005007220 */ /* 0x001fe20000410000 */
[----:B------:R-:W-:Y:S01]  /*9ab0*/  LEA.HI.X R5, R2, UR11, R19, 0x1, P1 ;  /* 0x0000000b02057c11 */ /* 0x000fe200088f0c13 */
[----:B-1----:R-:W-:-:S05]  /*9ac0*/  FMUL.FTZ R15, R18, R17 ;  /* 0x00000011120f7220 */ /* 0x002fca0000410000 */
[----:B------:R-:W-:-:S05]  /*9ad0*/  F2FP.F16.F32.PACK_AB R15, R15, R0 ;  /* 0x000000000f0f723e */ /* 0x000fca00000000ff */
[----:B------:R2:W-:Y:S02]  /*9ae0*/  STG.E desc[UR6][R4.64], R15 ;  /* 0x0000000f04007986 */ /* 0x0005e4000c101906 */
.L_x_3259:
[----:B------:R-:W-:Y:S05]  /*9af0*/  BSYNC.RECONVERGENT B1 ;  /* 0x0000000000017941 */ /* 0x000fea0003800200 */
.L_x_3258:
[----:B------:R-:W-:Y:S04]  /*9b00*/  BSSY.RECONVERGENT B1, `(.L_x_3260) ;  /* 0x000001e000017945 */ /* 0x000fe80003800200 */
[----:B------:R-:W-:Y:S05]  /*9b10*/  @P6 BRA `(.L_x_3261) ;  /* 0x0000000000706947 */ /* 0x000fea0003800000 */
[--C-:B-1----:R-:W-:Y:S01]  /*9b20*/  FADD.FTZ R3, R56, -R34.reuse ;  /* 0x8000002238037221 */ /* 0x102fe20000010000 */
        /* <DEDUP_REMOVED lines=27> */
.L_x_3261:
[----:B------:R-:W-:Y:S05]  /*9ce0*/  BSYNC.RECONVERGENT B1 ;  /* 0x0000000000017941 */ /* 0x000fea0003800200 */
.L_x_3260:
        /* <DEDUP_REMOVED lines=30> */
.L_x_3263:
[----:B------:R-:W-:Y:S05]  /*9ed0*/  BSYNC.RECONVERGENT B1 ;  /* 0x0000000000017941 */ /* 0x000fea0003800200 */
.L_x_3262:
[----:B------:R-:W-:Y:S04]  /*9ee0*/  BSSY.RECONVERGENT B1, `(.L_x_3264) ;  /* 0x000001e000017945 */ /* 0x000fe80003800200 */
[----:B------:R-:W-:Y:S05]  /*9ef0*/  @P4 BRA `(.L_x_3265) ;  /* 0x0000000000704947 */ /* 0x000fea0003800000 */
[--C-:B-1-34-:R-:W-:Y:S01]  /*9f00*/  FADD.FTZ R3, R60, -R34.reuse ;  /* 0x800000223c037221 */ /* 0x11afe20000010000 */
[----:B------:R-:W-:Y:S01]  /*9f10*/  FADD.FTZ R61, R61, -R34 ;  /* 0x800000223d3d7221 */ /* 0x000fe20000010000 */
[----:B------:R-:W1:Y:S01]  /*9f20*/  LDCU.64 UR8, c[0x0][0x3e0] ;  /* 0x00007c00ff0877ac */ /* 0x000e620008000a00 */
[----:B------:R-:W-:Y:S01]  /*9f30*/  MOV R2, R110 ;  /* 0x0000006e00027202 */ /* 0x000fe20000000f00 */
[-C--:B------:R-:W-:Y:S01]  /*9f40*/  FMUL.FTZ R3, R3, R32.reuse ;  /* 0x0000002003037220 */ /* 0x080fe20000410000 */
[----:B------:R-:W-:Y:S01]  /*9f50*/  FMUL.FTZ R61, R61, R32 ;  /* 0x000000203d3d7220 */ /* 0x000fe20000410000 */
[----:B------:R-:W3:Y:S02]  /*9f60*/  LDCU.64 UR10, c[0x0][0x380] ;  /* 0x00007000ff0a77ac */ /* 0x000ee40008000a00 */
[----:B0-2---:R-:W-:Y:S01]  /*9f70*/  FFMA.FTZ R5, R45, R3, R48 ;  /* 0x000000032d057223 */ /* 0x005fe20000010030 */
        /* <DEDUP_REMOVED lines=13> */
[----:B---3--:R-:W-:-:S06]  /*a050*/  LEA R4, P1, R2, UR10, 0x1 ;  /* 0x0000000a02047c11 */ /* 0x008fcc000f8208ff */
[----:B------:R-:W1:Y:S01]  /*a060*/  MUFU.RCP R11, R11 ;  /* 0x0000000b000b7308 */ /* 0x000e620000001000 */
[----:B0-----:R-:W-:Y:S01]  /*a070*/  FMUL.FTZ R0, R5, R6 ;  /* 0x0000000605007220 */ /* 0x001fe20000410000 */
[----:B------:R-:W-:Y:S01]  /*a080*/  LEA.HI.X R5, R2, UR11, R13, 0x1, P1 ;  /* 0x0000000b02057c11 */ /* 0x000fe200088f0c0d */
[----:B-1----:R-:W-:-:S05]  /*a090*/  FMUL.FTZ R9, R12, R11 ;  /* 0x0000000b0c097220 */ /* 0x002fca0000410000 */
[----:B------:R-:W-:-:S05]  /*a0a0*/  F2FP.F16.F32.PACK_AB R9, R9, R0 ;  /* 0x000000000909723e */ /* 0x000fca00000000ff */
[----:B------:R0:W-:Y:S02]  /*a0b0*/  STG.E desc[UR6][R4.64], R9 ;  /* 0x0000000904007986 */ /* 0x0001e4000c101906 */
.L_x_3265:
[----:B------:R-:W-:Y:S05]  /*a0c0*/  BSYNC.RECONVERGENT B1 ;  /* 0x0000000000017941 */ /* 0x000fea0003800200 */
.L_x_3264:
        /* <DEDUP_REMOVED lines=20> */
[--C-:B-1-3--:R-:W-:Y:S01]  /*a210*/  FADD.FTZ R3, R62, -R34.reuse ;  /* 0x800000223e037221 */ /* 0x10afe20000010000 */
        /* <DEDUP_REMOVED lines=27> */
.L_x_3267:
[----:B------:R-:W-:Y:S05]  /*a3d0*/  BSYNC.RECONVERGENT B1 ;  /* 0x0000000000017941 */ /* 0x000fea0003800200 */
.L_x_3266:
        /* <DEDUP_REMOVED lines=28> */
[----:B------:R-:W-:-:S05]  /*a5a0*/  F2FP.F16.F32.PACK_AB R7, R14, R7 ;  /* 0x000000070e07723e */ /* 0x000fca00000000ff */
[----:B------:R2:W-:Y:S02]  /*a5b0*/  STG.E desc[UR6][R4.64], R7 ;  /* 0x0000000704007986 */ /* 0x0005e4000c101906 */
.L_x_3269:
[----:B------:R-:W-:Y:S05]  /*a5c0*/  BSYNC.RECONVERGENT B1 ;  /* 0x0000000000017941 */ /* 0x000fea0003800200 */
.L_x_3268:
        /* <DEDUP_REMOVED lines=30> */
.L_x_3271:
[----:B------:R-:W-:Y:S05]  /*a7b0*/  BSYNC.RECONVERGENT B1 ;  /* 0x0000000000017941 */ /* 0x000fea0003800200 */
.L_x_3270:
        /* <DEDUP_REMOVED lines=28> */
[----:B------:R-:W-:-:S05]  /*a980*/  F2FP.F16.F32.PACK_AB R13, R13, R8 ;  /* 0x000000080d0d723e */ /* 0x000fca00000000ff */
[----:B------:R0:W-:Y:S02]  /*a990*/  STG.E desc[UR6][R4.64], R13 ;  /* 0x0000000d04007986 */ /* 0x0001e4000c101906 */
.L_x_3273:
[----:B------:R-:W-:Y:S05]  /*a9a0*/  BSYNC.RECONVERGENT B1 ;  /* 0x0000000000017941 */ /* 0x000fea0003800200 */
.L_x_3272:
        /* <DEDUP_REMOVED lines=30> */
.L_x_3275:
[----:B------:R-:W-:Y:S05]  /*ab90*/  BSYNC.RECONVERGENT B1 ;  /* 0x0000000000017941 */ /* 0x000fea0003800200 */
.L_x_3274:
        /* <DEDUP_REMOVED lines=30> */
.L_x_3277:
[----:B------:R-:W-:Y:S05]  /*ad80*/  BSYNC.RECONVERGENT B1 ;  /* 0x0000000000017941 */ /* 0x000fea0003800200 */
.L_x_3276:
        /* <DEDUP_REMOVED lines=46> */
.L_x_3279:
[----:B------:R-:W-:Y:S05]  /*b070*/  BSYNC.RECONVERGENT B1 ;  /* 0x0000000000017941 */ /* 0x000fea0003800200 */
.L_x_3278:
        /* <DEDUP_REMOVED lines=30> */
.L_x_3281:
[----:B------:R-:W-:Y:S05]  /*b260*/  BSYNC.RECONVERGENT B1 ;  /* 0x0000000000017941 */ /* 0x000fea0003800200 */
.L_x_3280:
[----:B------:R-:W-:Y:S04]  /*b270*/  BSSY.RECONVERGENT B1, `(.L_x_3282) ;  /* 0x000001e000017945 */ /* 0x000fe80003800200 */
[----:B------:R-:W-:Y:S05]  /*b280*/  @P1 BRA `(.L_x_3283) ;  /* 0x0000000000701947 */ /* 0x000fea0003800000 */
[--C-:B------:R-:W-:Y:S01]  /*b290*/  FADD.FTZ R79, R79, -R34.reuse ;  /* 0x800000224f4f7221 */ /* 0x100fe20000010000 */
[----:B01----:R-:W-:Y:S01]  /*b2a0*/  FADD.FTZ R3, R78, -R34 ;  /* 0x800000224e037221 */ /* 0x003fe20000010000 */
        /* <DEDUP_REMOVED lines=26> */
.L_x_3283:
[----:B------:R-:W-:Y:S05]  /*b450*/  BSYNC.RECONVERGENT B1 ;  /* 0x0000000000017941 */ /* 0x000fea0003800200 */
.L_x_3282:
        /* <DEDUP_REMOVED lines=30> */
.L_x_3285:
[----:B------:R-:W-:Y:S05]  /*b640*/  BSYNC.RECONVERGENT B1 ;  /* 0x0000000000017941 */ /* 0x000fea0003800200 */
.L_x_3284:
        /* <DEDUP_REMOVED lines=30> */
.L_x_3287:
[----:B------:R-:W-:Y:S05]  /*b830*/  BSYNC.RECONVERGENT B1 ;  /* 0x0000000000017941 */ /* 0x000fea0003800200 */
.L_x_3286:
        /* <DEDUP_REMOVED lines=28> */
.L_x_3225:
[----:B------:R-:W-:Y:S05]  /*ba00*/  BSYNC.RECONVERGENT B0 ;  /* 0x0000000000007941 */ /* 0x000fea0003800200 */
.L_x_3161:
        /* <DEDUP_REMOVED lines=8> */
.L_x_3289:
        /* <DEDUP_REMOVED lines=15> */
.L_x_4934:


//--------------------- .text._Z35group_norm_nhwc_fwd_one_pass_kernelI11Fp16IOBf16WLi512ELi128ELi512EEv26Group_norm_nhwc_fwd_params --------------------------
	.section	.text._Z35group_norm_nhwc_fwd_one_pass_kernelI11Fp16IOBf16WLi512ELi128ELi512EEv26Group_norm_nhwc_fwd_params,"ax",@progbits
	.align	128
        .global         _Z35group_norm_nhwc_fwd_one_pass_kernelI11Fp16IOBf16WLi512ELi128ELi512EEv26Group_norm_nhwc_fwd_params
        .type           _Z35group_norm_nhwc_fwd_one_pass_kernelI11Fp16IOBf16WLi512ELi128ELi512EEv26Group_norm_nhwc_fwd_params,@function
        .size           _Z35group_norm_nhwc_fwd_one_pass_kernelI11Fp16IOBf16WLi512ELi128ELi512EEv26Group_norm_nhwc_fwd_params,(.L_x_4935 - _Z35group_norm_nhwc_fwd_one_pass_kernelI11Fp16IOBf16WLi512ELi128ELi512EEv26Group_norm_nhwc_fwd_params)
        .other          _Z35group_norm_nhwc_fwd_one_pass_kernelI11Fp16IOBf16WLi512ELi128ELi512EEv26Group_norm_nhwc_fwd_params,@"STO_CUDA_ENTRY STV_DEFAULT"
_Z35group_norm_nhwc_fwd_one_pass_kernelI11Fp16IOBf16WLi512ELi128ELi512EEv26Group_norm_nhwc_fwd_params:
.text._Z35group_norm_nhwc_fwd_one_pass_kernelI11Fp16IOBf16WLi512ELi128ELi512EEv26Group_norm_nhwc_fwd_params:
        /* <DEDUP_REMOVED lines=23> */
.L_x_3327:
[----:B0-----:R-:W0:Y:S01]  /*0170*/  LDCU UR11, c[0x0][0x3f8] ;  /* 0x00007f00ff0b77ac */ /* 0x001e220008000800 */
[----:B-123--:R-:W-:Y:S02]  /*0180*/  IABS R3, UR9 ;  /* 0x0000000900037c13 */ /* 0x00efe40008000000 */
[----:B------:R-:W-:Y:S01]  /*0190*/  LOP3.LUT R5, R5, 0xfeffffff, RZ, 0xc0, !PT ;  /* 0xfeffffff05057812 */ /* 0x000fe200078ec0ff */
[----:B------:R-:W-:Y:S01]  /*01a0*/  UMOV UR6, URZ ;  /* 0x000000ff00067c82 */ /* 0x000fe20008000000 */
[----:B------:R-:W-:Y:S01]  /*01b0*/  R2UR UR10, R3 ;  /* 0x00000000030a72ca */ /* 0x000fe200000e0000 */
[----:B------:R-:W1:Y:S01]  /*01c0*/  LDCU.64 UR14, c[0x0][0x3e8] ;  /* 0x00007d00ff0e77ac */ /* 0x000e620008000a00 */
[----:B------:R-:W-:Y:S02]  /*01d0*/  LOP3.LUT R7, R7, 0x7fffffff, RZ, 0xc0, !PT ;  /* 0x7fffffff07077812 */ /* 0x000fe400078ec0ff */
        /* <DEDUP_REMOVED lines=27> */
[C---:B------:R-:W-:Y:S01]  /*0390*/  VIADD R17, R3.reuse, 0x20 ;  /* 0x0000002003117836 */ /* 0x040fe20000000000 */
[----:B-----5:R-:W-:Y:S01]  /*03a0*/  SHF.R.S32.HI R9, RZ, 0x1f, R3 ;  /* 0x0000001fff097819 */ /* 0x020fe20000011403 */
        /* <DEDUP_REMOVED lines=2008> */
[C---:B------:R-:W-:Y:S01]  /*8130*/  ISETP.GT.AND P1, PT, R12.reuse, 0xf, PT ;  /* 0x0000000f0c00780c */ /* 0x040fe20003f24270 */
        /* <DEDUP_REMOVED lines=25> */
.L_x_3291:
[----:B01----:R-:W-:Y:S05]  /*82d0*/  BSYNC.RECONVERGENT B0 ;  /* 0x0000000000007941 */ /* 0x003fea0003800200 */
.L_x_3290:
[----:B------:R-:W-:Y:S06]  /*82e0*/  BAR.SYNC.DEFER_BLOCKING 0x0 ;  /* 0x0000000000007b1d */ /* 0x000fec0000010000 */
[----:B------:R-:W-:Y:S04]  /*82f0*/  BSSY.RECONVERGENT B0, `(.L_x_3292) ;  /* 0x000002b000007945 */ /* 0x000fe80003800200 */
[----:B------:R-:W-:Y:S05]  /*8300*/  @P2 BRA `(.L_x_3293) ;  /* 0x0000000000a42947 */ /* 0x000fea0003800000 */
[----:B------:R-:W0:Y:S01]  /*8310*/  S2UR UR6, SR_CgaCtaId ;  /* 0x00000000000679c3 */ /* 0x000e220000008800 */
[----:B------:R-:W-:Y:S02]  /*8320*/  UMOV UR5, 0x400 ;  /* 0x0000040000057882 */ /* 0x000fe40000000000 */
[----:B0-----:R-:W-:-:S09]  /*8330*/  ULEA UR5, UR6, UR5, 0x18 ;  /* 0x0000000506057291 */ /* 0x001fd2000f8ec0ff */
[----:B---3--:R-:W0:Y:S04]  /*8340*/  LDS.64 R6, [UR5+0x18] ;  /* 0x00001805ff067984 */ /* 0x008e280008000a00 */
[----:B------:R-:W2:Y:S04]  /*8350*/  LDS.128 R20, [UR5+0x20] ;  /* 0x00002005ff147984 */ /* 0x000ea80008000c00 */
[----:B------:R-:W1:Y:S04]  /*8360*/  LDS.128 R24, [UR5+0x30] ;  /* 0x00003005ff187984 */ /* 0x000e680008000c00 */
[----:B------:R-:W3:Y:S04]  /*8370*/  LDS.128 R28, [UR5+0x40] ;  /* 0x00004005ff1c7984 */ /* 0x000ee80008000c00 */
[----:B------:R-:W5:Y:S04]  /*8380*/  LDS.128 R32, [UR5+0x50] ;  /* 0x00005005ff207984 */ /* 0x000f680008000c00 */
[----:B----4-:R-:W4:Y:S01]  /*8390*/  LDS.128 R8, [UR5+0x60] ;  /* 0x00006005ff087984 */ /* 0x010f220008000c00 */
[----:B0-----:R-:W-:Y:S01]  /*83a0*/  FADD.FTZ R13, R2, R6 ;  /* 0x00000006020d7221 */ /* 0x001fe20000010000 */
[----:B------:R-:W-:-:S03]  /*83b0*/  FADD.FTZ R0, R3, R7 ;  /* 0x0000000703007221 */ /* 0x000fc60000010000 */
        /* <DEDUP_REMOVED lines=18> */
[----:B----4-:R-:W-:Y:S01]  /*84e0*/  FADD.FTZ R3, R3, R8 ;  /* 0x0000000803037221 */ /* 0x010fe20000010000 */
        /* <DEDUP_REMOVED lines=11> */
.L_x_3293:
[----:B------:R-:W-:Y:S05]  /*85a0*/  BSYNC.RECONVERGENT B0 ;  /* 0x0000000000007941 */ /* 0x000fea0003800200 */
.L_x_3292:
        /* <DEDUP_REMOVED lines=35> */
.L_x_3297:
[----:B------:R-:W3:Y:S04]  /*87e0*/  LDG.E.STRONG.GPU R0, desc[UR18][R6.64] ;  /* 0x0000001206007981 */ /* 0x000ee8000c1ef900 */
[----:B---3--:R-:W-:Y:S04]  /*87f0*/  CCTL.IVALL ;  /* 0x00000000ff00798f */ /* 0x008fe80002000000 */
[----:B------:R1:W-:Y:S01]  /*8800*/  STL [R1], R0 ;  /* 0x0000000001007387 */ /* 0x0003e20000100800 */
[----:B------:R-:W-:-:S13]  /*8810*/  ISETP.NE.AND P0, PT, R0, UR14, PT ;  /* 0x0000000e00007c0c */ /* 0x000fda000bf05270 */
[----:B-1----:R-:W-:Y:S05]  /*8820*/  @P0 BRA `(.L_x_3297) ;  /* 0xfffffffc00ec0947 */ /* 0x002fea000383ffff */
.L_x_3296:
[----:B0-----:R-:W-:Y:S05]  /*8830*/  BSYNC.RECONVERGENT B0 ;  /* 0x0000000000007941 */ /* 0x001fea0003800200 */
.L_x_3295:
        /* <DEDUP_REMOVED lines=15> */
.L_x_3299:
        /* <DEDUP_REMOVED lines=99> */
.L_x_3298:
        /* <DEDUP_REMOVED lines=54> */
.L_x_3300:
        /* <DEDUP_REMOVED lines=27> */
.L_x_3301:
        /* <DEDUP_REMOVED lines=15> */
.L_x_3302:
[----:B------:R-:W-:Y:S05]  /*9560*/  BSYNC.RECONVERGENT B0 ;  /* 0x0000000000007941 */ /* 0x000fea0003800200 */
.L_x_3294:
[----:B------:R-:W-:Y:S01]  /*9570*/  LOP3.LUT P1, RZ, R5, 0x4000000, RZ, 0xc0, !PT ;  /* 0x0400000005ff7812 */ /* 0x000fe2000782c0ff */
[----:B------:R-:W0:Y:S01]  /*9580*/  S2UR UR6, SR_CgaCtaId ;  /* 0x00000000000679c3 */ /* 0x000e220000008800 */
[----:B------:R-:W1:Y:S01]  /*9590*/  LDCU UR7, c[0x0][0x414] ;  /* 0x00008280ff0777ac */ /* 0x000e620008000800 */
[C---:B------:R-:W-:Y:S01]  /*95a0*/  ISETP.NE.AND P0, PT, R16.reuse, RZ, PT ;  /* 0x000000ff1000720c */ /* 0x040fe20003f05270 */
[----:B--23--:R-:W-:Y:S01]  /*95b0*/  IMAD.SHL.U32 R4, R16, 0x2, RZ ;  /* 0x0000000210047824 */ /* 0x00cfe200078e00ff */
[----:B------:R-:W-:Y:S01]  /*95c0*/  MOV R15, UR9 ;  /* 0x00000009000f7c02 */ /* 0x000fe20008000f00 */
        /* <DEDUP_REMOVED lines=13> */
[----:B------:R1:W-:Y:S01]  /*96a0*/  @P1 STG.E.64 desc[UR18][R6.64], R14 ;  /* 0x0000000e06001986 */ /* 0x0003e2000c101b12 */
[----:B0-----:R-:W-:Y:S01]  /*96b0*/  IMAD.WIDE R10, R13, 0x2, R10 ;  /* 0x000000020d0a7825 */ /* 0x001fe200078e020a */
[----:B------:R-:W-:Y:S06]  /*96c0*/  BAR.SYNC.DEFER_BLOCKING 0x0 ;  /* 0x0000000000007b1d */ /* 0x000fec0000010000 */
[----:B------:R-:W2:Y:S04]  /*96d0*/  LDG.E.U16 R0, desc[UR18][R8.64] ;  /* 0x0000001208007981 */ /* 0x000ea8000c1e1500 */
[----:B------:R-:W3:Y:S04]  /*96e0*/  LDG.E.U16 R17, desc[UR18][R8.64+0x2] ;  /* 0x0000021208117981 */ /* 0x000ee8000c1e1500 */
[----:B------:R-:W4:Y:S04]  /*96f0*/  LDG.E.U16 R19, desc[UR18][R10.64] ;  /* 0x000000120a137981 */ /* 0x000f28000c1e1500 */
[----:B------:R-:W5:Y:S01]  /*9700*/  LDG.E.U16 R18, desc[UR18][R10.64+0x2] ;  /* 0x000002120a127981 */ /* 0x000f62000c1e1500 */
[----:B------:R-:W-:Y:S01]  /*9710*/  SHF.R.U32.HI R16, RZ, 0x6, R16 ;  /* 0x00000006ff107819 */ /* 0x000fe20000011610 */
[----:B-1----:R-:W-:-:S02]  /*9720*/  IMAD.U32 R15, RZ, RZ, UR6 ;  /* 0x00000006ff0f7e24 */ /* 0x002fc4000f8e00ff */
[----:B------:R-:W0:Y:S01]  /*9730*/  LDS.64 R12, [UR5+0x98] ;  /* 0x00009805ff0c7984 */ /* 0x000e220008000a00 */
[----:B------:R-:W1:Y:S01]  /*9740*/  LDCU.U8 UR5, c[0x0][0x3fc] ;  /* 0x00007f80ff0577ac */ /* 0x000e620008000000 */
[----:B------:R-:W-:Y:S01]  /*9750*/  IMAD R15, R15, UR23, R16 ;  /* 0x000000170f0f7c24 */ /* 0x000fe2000f8e0210 */
[----:B-1----:R-:W-:Y:S01]  /*9760*/  UISETP.NE.AND UP0, UPT, UR5, URZ, UPT ;  /* 0x000000ff0500728c */ /* 0x002fe2000bf05270 */
[----:B0-----:R-:W-:-:S04]  /*9770*/  FMUL.FTZ R12, R12, UR7 ;  /* 0x000000070c0c7c20 */ /* 0x001fc80008410000 */
[----:B------:R-:W-:-:S04]  /*9780*/  FMUL.FTZ R20, R12, R12 ;  /* 0x0000000c0c147220 */ /* 0x000fc80000410000 */
[----:B------:R-:W-:-:S05]  /*9790*/  FFMA.FTZ R13, R13, UR7, -R20 ;  /* 0x000000070d0d7c23 */ /* 0x000fca0008010814 */
[----:B------:R-:W-:-:S13]  /*97a0*/  FSETP.GTU.FTZ.AND P0, PT, R13, RZ, PT ;  /* 0x000000ff0d00720b */ /* 0x000fda0003f1c000 */
[----:B------:R-:W0:Y:S02]  /*97b0*/  @P0 LDC R2, c[0x0][0x3a8] ;  /* 0x0000ea00ff020b82 */ /* 0x000e240000000800 */
[----:B0-----:R-:W-:Y:S01]  /*97c0*/  @P0 FADD.FTZ R2, R13, R2 ;  /* 0x000000020d020221 */ /* 0x001fe20000010000 */
[----:B------:R-:W-:-:S06]  /*97d0*/  HFMA2 R13, -RZ, RZ, 1.875, 0 ;  /* 0x3f800000ff0d7431 */ /* 0x000fcc00000001ff */
[----:B------:R0:W1:Y:S01]  /*97e0*/  @P0 MUFU.RSQ R13, R2 ;  /* 0x00000002000d0308 */ /* 0x0000620000001400 */
[----:B--2---:R-:W-:Y:S01]  /*97f0*/  SHF.L.U32 R14, R0, 0x10, RZ ;  /* 0x00000010000e7819 */ /* 0x004fe200000006ff */
[----:B---3--:R-:W-:Y:S01]  /*9800*/  IMAD.U32 R17, R17, 0x10000, RZ ;  /* 0x0001000011117824 */ /* 0x008fe200078e00ff */
[----:B----4-:R-:W-:Y:S01]  /*9810*/  SHF.L.U32 R19, R19, 0x10, RZ ;  /* 0x0000001013137819 */ /* 0x010fe200000006ff */
[----:B-----5:R-:W-:Y:S01]  /*9820*/  IMAD.U32 R18, R18, 0x10000, RZ ;  /* 0x0001000012127824 */ /* 0x020fe200078e00ff */
[----:B01----:R-:W-:Y:S06]  /*9830*/  BRA.U !UP0, `(.L_x_3303) ;  /* 0x0000000908587547 */ /* 0x003fec000b800000 */
[----:B------:R-:W-:Y:S01]  /*9840*/  MOV R0, RZ ;  /* 0x000000ff00007202 */ /* 0x000fe20000000f00 */
[----:B------:R-:W0:Y:S01]  /*9850*/  LDCU.64 UR14, c[0x0][0x3e0] ;  /* 0x00007c00ff0e77ac */ /* 0x000e220008000a00 */
[----:B------:R-:W1:Y:S01]  /*9860*/  LDCU.64 UR6, c[0x0][0x380] ;  /* 0x00007000ff0677ac */ /* 0x000e620008000a00 */
[----:B------:R-:W2:Y:S04]  /*9870*/  LDCU.64 UR12, c[0x0][0x3e8] ;  /* 0x00007d00ff0c77ac */ /* 0x000ea80008000a00 */
.L_x_3312:
[----:B01---5:R-:W-:-:S06]  /*9880*/  LEA R8, R0, UR8, 0x2 ;  /* 0x0000000800087c11 */ /* 0x023fcc000f8e10ff */
[----:B------:R-:W5:Y:S01]  /*9890*/  LDL.128 R8, [R8] ;  /* 0x0000000008087983 */ /* 0x000f620000100c00 */
        /* <DEDUP_REMOVED lines=14> */
[----:B---3--:R-:W-:Y:S02]  /*9980*/  SHF.R.S32.HI R3, RZ, 0x1f, R2 ;  /* 0x0000001fff037819 */ /* 0x008fe40000011402 */
[----:B------:R-:W-:Y:S02]  /*9990*/  ISETP.NE.AND P4, PT, R0, 0x40, PT ;  /* 0x000000400000780c */ /* 0x000fe40003f85270 */
[----:B------:R-:W-:Y:S02]  /*99a0*/  ISETP.GE.AND.EX P0, PT, R26, UR13, PT, P0 ;  /* 0x0000000d1a007c0c */ /* 0x000fe4000bf06300 */
[----:B------:R-:W-:Y:S02]  /*99b0*/  ISETP.GE.AND.EX P3, PT, R30, UR13, PT, P3 ;  /* 0x0000000d1e007c0c */ /* 0x000fe4000bf66330 */
[----:B------:R-:W-:Y:S01]  /*99c0*/  ISETP.GE.AND.EX P2, PT, R3, UR13, PT, P2 ;  /* 0x0000000d03007c0c */ /* 0x000fe2000bf46320 */
[----:B------:R-:W-:-:S12]  /*99d0*/  @P1 BRA `(.L_x_3305) ;  /* 0x0000000000701947 */ /* 0x000fd80003800000 */
[--C-:B-----5:R-:W-:Y:S02]  /*99e0*/  HADD2.F32 R7, -RZ, R8.reuse.H0_H0 ;  /* 0x20000008ff077230 */ /* 0x120fe40000004100 */
[----:B------:R-:W-:Y:S02]  /*99f0*/  HADD2.F32 R21, -RZ, R8.H1_H1 ;  /* 0x30000008ff157230 */ /* 0x000fe40000004100 */
[----:B0-----:R-:W-:Y:S02]  /*9a00*/  IMAD R23, R23, UR14, RZ ;  /* 0x0000000e17177c24 */ /* 0x001fe4000f8e02ff */
[C---:B------:R-:W-:Y:S01]  /*9a10*/  FADD.FTZ R6, -R12.reuse, R7 ;  /* 0x000000070c067221 */ /* 0x040fe20000010100 */
[----:B------:R-:W-:Y:S02]  /*9a20*/  IMAD.MOV.U32 R7, RZ, RZ, R99 ;  /* 0x000000ffff077224 */ /* 0x000fe400078e0063 */
[----:B------:R-:W-:Y:S01]  /*9a30*/  FADD.FTZ R8, -R12, R21 ;  /* 0x000000150c087221 */ /* 0x000fe20000010100 */
[----:B------:R-:W-:-:S02]  /*9a40*/  IMAD R23, R24, UR15, R23 ;  /* 0x0000000f18177c24 */ /* 0x000fc4000f8e0217 */
[-C--:B------:R-:W-:Y:S01]  /*9a50*/  FMUL.FTZ R6, R6, R13.reuse ;  /* 0x0000000d06067220 */ /* 0x080fe20000410000 */
[----:B------:R-:W-:-:S03]  /*9a60*/  FMUL.FTZ R8, R8, R13 ;  /* 0x0000000d08087220 */ /* 0x000fc60000410000 */
[----:B------:R-:W-:Y:S01]  /*9a70*/  FFMA.FTZ R25, R14, R6, R19 ;  /* 0x000000060e197223 */ /* 0x000fe20000010013 */
[----:B------:R-:W-:Y:S01]  /*9a80*/  MOV R6, R96 ;  /* 0x0000006000067202 */ /* 0x000fe20000000f00 */
[----:B------:R-:W-:Y:S02]  /*9a90*/  FFMA.FTZ R27, R17, R8, R18 ;  /* 0x00000008111b7223 */ /* 0x000fe40000010012 */
[----:B------:R-:W-:Y:S02]  /*9aa0*/  FMUL.FTZ R20, R25, -1.4426950216293334961 ;  /* 0xbfb8aa3b19147820 */ /* 0x000fe40000410000 */
[----:B------:R-:W-:Y:S01]  /*9ab0*/  FMUL.FTZ R21, R27, -1.4426950216293334961 ;  /* 0xbfb8aa3b1b157820 */ /* 0x000fe20000410000 */
[----:B------:R-:W-:-:S03]  /*9ac0*/  IMAD.WIDE.U32 R6, R24, UR14, R6 ;  /* 0x0000000e18067c25 */ /* 0x000fc6000f8e0006 */
[----:B------:R-:W0:Y:S02]  /*9ad0*/  MUFU.EX2 R20, R20 ;  /* 0x0000001400147308 */ /* 0x000e240000000800 */
[----:B------:R-:W-:-:S06]  /*9ae0*/  IADD3 R23, PT, PT, R7, R23, RZ ;  /* 0x0000001707177210 */ /* 0x000fcc0007ffe0ff */
[----:B------:R-:W2:Y:S01]  /*9af0*/  MUFU.EX2 R21, R21 ;  /* 0x0000001500157308 */ /* 0x000ea20000000800 */
[----:B0-----:R-:W-:Y:S01]  /*9b00*/  FADD.FTZ R8, R20, 1 ;  /* 0x3f80000014087421 */ /* 0x001fe20000010000 */
[----:B-1----:R-:W-:-:S06]  /*9b10*/  LEA R20, P1, R6, UR6, 0x1 ;  /* 0x0000000606147c11 */ /* 0x002fcc000f8208ff */
        /* <DEDUP_REMOVED lines=8> */
.L_x_3305:
[----:B01----:R-:W-:Y:S05]  /*9ba0*/  BSYNC.RECONVERGENT B0 ;  /* 0x0000000000007941 */ /* 0x003fea0003800200 */
.L_x_3304:
[----:B------:R-:W-:Y:S04]  /*9bb0*/  BSSY.RECONVERGENT B0, `(.L_x_3306) ;  /* 0x000001e000007945 */ /* 0x000fe80003800200 */
[----:B------:R-:W-:Y:S05]  /*9bc0*/  @P0 BRA `(.L_x_3307) ;  /* 0x0000000000700947 */ /* 0x000fea0003800000 */
[--C-:B--2--5:R-:W-:Y:S02]  /*9bd0*/  HADD2.F32 R7, -RZ, R9.reuse.H0_H0 ;  /* 0x20000009ff077230 */ /* 0x124fe40000004100 */
[----:B------:R-:W-:Y:S02]  /*9be0*/  HADD2.F32 R9, -RZ, R9.H1_H1 ;  /* 0x30000009ff097230 */ /* 0x000fe40000004100 */
[----:B------:R-:W-:Y:S02]  /*9bf0*/  IMAD R22, R26, UR14, RZ ;  /* 0x0000000e1a167c24 */ /* 0x000fe4000f8e02ff */
[C---:B------:R-:W-:Y:S01]  /*9c00*/  FADD.FTZ R6, -R12.reuse, R7 ;  /* 0x000000070c067221 */ /* 0x040fe20000010100 */
[----:B------:R-:W-:Y:S01]  /*9c10*/  MOV R7, R99 ;  /* 0x0000006300077202 */ /* 0x000fe20000000f00 */
[----:B------:R-:W-:Y:S01]  /*9c20*/  FADD.FTZ R8, -R12, R9 ;  /* 0x000000090c087221 */ /* 0x000fe20000010100 */
[----:B------:R-:W-:Y:S02]  /*9c30*/  IMAD R23, R29, UR15, R22 ;  /* 0x0000000f1d177c24 */ /* 0x000fe4000f8e0216 */
[-C--:B------:R-:W-:Y:S01]  /*9c40*/  FMUL.FTZ R6, R6, R13.reuse ;  /* 0x0000000d06067220 */ /* 0x080fe20000410000 */
[----:B------:R-:W-:-:S03]  /*9c50*/  FMUL.FTZ R8, R8, R13 ;  /* 0x0000000d08087220 */ /* 0x000fc60000410000 */
[----:B------:R-:W-:Y:S01]  /*9c60*/  FFMA.FTZ R25, R14, R6, R19 ;  /* 0x000000060e197223 */ /* 0x000fe20000010013 */
[----:B------:R-:W-:Y:S02]  /*9c70*/  IMAD.MOV.U32 R6, RZ, RZ, R96 ;  /* 0x000000ffff067224 */ /* 0x000fe400078e0060 */
[----:B------:R-:W-:Y:S01]  /*9c80*/  FFMA.FTZ R24, R17, R8, R18 ;  /* 0x0000000811187223 */ /* 0x000fe20000010012 */
[----:B------:R-:W-:Y:S01]  /*9c90*/  FMUL.FTZ R9, R25, -1.4426950216293334961 ;  /* 0xbfb8aa3b19097820 */ /* 0x000fe20000410000 */
[----:B------:R-:W-:-:S04]  /*9ca0*/  IMAD.WIDE.U32 R6, R29, UR14, R6 ;  /* 0x0000000e1d067c25 */ /* 0x000fc8000f8e0006 */
[----:B------:R-:W-:Y:S01]  /*9cb0*/  FMUL.FTZ R8, R24, -1.4426950216293334961 ;  /* 0xbfb8aa3b18087820 */ /* 0x000fe20000410000 */
[----:B------:R-:W0:Y:S08]  /*9cc0*/  MUFU.EX2 R9, R9 ;  /* 0x0000000900097308 */ /* 0x000e300000000800 */
[----:B------:R-:W1:Y:S01]  /*9cd0*/  MUFU.EX2 R8, R8 ;  /* 0x0000000800087308 */ /* 0x000e620000000800 */
[----:B0-----:R-:W-:Y:S01]  /*9ce0*/  FADD.FTZ R20, R9, 1 ;  /* 0x3f80000009147421 */ /* 0x001fe20000010000 */
[----:B------:R-:W-:-:S06]  /*9cf0*/  IMAD.IADD R9, R7, 0x1, R23 ;  /* 0x0000000107097824 */ /* 0x000fcc00078e0217 */
[----:B------:R-:W0:Y:S01]  /*9d00*/  MUFU.RCP R20, R20 ;  /* 0x0000001400147308 */ /* 0x000e220000001000 */
[----:B-1----:R-:W-:Y:S01]  /*9d10*/  FADD.FTZ R21, R8, 1 ;  /* 0x3f80000008157421 */ /* 0x002fe20000010000 */
[----:B------:R-:W-:-:S04]  /*9d20*/  LEA R8, P0, R6, UR6, 0x1 ;  /* 0x0000000606087c11 */ /* 0x000fc8000f8008ff */
[----:B------:R-:W-:Y:S02]  /*9d30*/  LEA.HI.X R9, R6, UR7, R9, 0x1, P0 ;  /* 0x0000000706097c11 */ /* 0x000fe400080f0c09 */
[----:B------:R-:W1:Y:S01]  /*9d40*/  MUFU.RCP R21, R21 ;  /* 0x0000001500157308 */ /* 0x000e620000001000 */
[----:B0-----:R-:W-:Y:S01]  /*9d50*/  FMUL.FTZ R7, R25, R20 ;  /* 0x0000001419077220 */ /* 0x001fe20000410000 */
[----:B-1----:R-:W-:-:S05]  /*9d60*/  FMUL.FTZ R22, R24, R21 ;  /* 0x0000001518167220 */ /* 0x002fca0000410000 */
[----:B------:R-:W-:-:S05]  /*9d70*/  F2FP.F16.F32.PACK_AB R7, R22, R7 ;  /* 0x000000071607723e */ /* 0x000fca00000000ff */
[----:B------:R0:W-:Y:S02]  /*9d80*/  STG.E desc[UR18][R8.64], R7 ;  /* 0x0000000708007986 */ /* 0x0001e4000c101912 */
.L_x_3307:
[----:B------:R-:W-:Y:S05]  /*9d90*/  BSYNC.RECONVERGENT B0 ;  /* 0x0000000000007941 */ /* 0x000fea0003800200 */
.L_x_3306:
[----:B------:R-:W-:Y:S04]  /*9da0*/  BSSY.RECONVERGENT B0, `(.L_x_3308) ;  /* 0x000001e000007945 */ /* 0x000fe80003800200 */
[----:B------:R-:W-:Y:S05]  /*9db0*/  @P3 BRA `(.L_x_3309) ;  /* 0x0000000000703947 */ /* 0x000fea0003800000 */
[--C-:B0-2--5:R-:W-:Y:S02]  /*9dc0*/  HADD2.F32 R7, -RZ, R10.reuse.H0_H0 ;  /* 0x2000000aff077230 */ /* 0x125fe40000004100 */
[----:B------:R-:W-:Y:S02]  /*9dd0*/  HADD2.F32 R9, -RZ, R10.H1_H1 ;  /* 0x3000000aff097230 */ /* 0x000fe40000004100 */
[----:B------:R-:W-:Y:S02]  /*9de0*/  IMAD R21, R30, UR14, RZ ;  /* 0x0000000e1e157c24 */ /* 0x000fe4000f8e02ff */
        /* <DEDUP_REMOVED lines=12> */
[----:B------:R-:W0:Y:S08]  /*9eb0*/  MUFU.EX2 R9, R9 ;  /* 0x0000000900097308 */ /* 0x000e300000000800 */
[----:B------:R-:W1:Y:S01]  /*9ec0*/  MUFU.EX2 R8, R8 ;  /* 0x0000000800087308 */ /* 0x000e620000000800 */
[----:B0-----:R-:W-:Y:S01]  /*9ed0*/  FADD.FTZ R10, R9, 1 ;  /* 0x3f800000090a7421 */ /* 0x001fe20000010000 */
[----:B------:R-:W-:-:S06]  /*9ee0*/  IADD3 R9, PT, PT, R7, R21, RZ ;  /* 0x0000001507097210 */ /* 0x000fcc0007ffe0ff */
        /* <DEDUP_REMOVED lines=9> */
.L_x_3309:
[----:B------:R-:W-:Y:S05]  /*9f80*/  BSYNC.RECONVERGENT B0 ;  /* 0x0000000000007941 */ /* 0x000fea0003800200 */
.L_x_3308:
[----:B------:R-:W-:Y:S04]  /*9f90*/  BSSY.RECONVERGENT B0, `(.L_x_3310) ;  /* 0x000001e000007945 */ /* 0x000fe80003800200 */
[----:B------:R-:W-:Y:S05]  /*9fa0*/  @P2 BRA `(.L_x_3311) ;  /* 0x0000000000702947 */ /* 0x000fea0003800000 */
[--C-:B012--5:R-:W-:Y:S02]  /*9fb0*/  HADD2.F32 R7, -RZ, R11.reuse.H0_H0 ;  /* 0x2000000bff077230 */ /* 0x127fe40000004100 */
[----:B------:R-:W-:Y:S02]  /*9fc0*/  HADD2.F32 R11, -RZ, R11.H1_H1 ;  /* 0x3000000bff0b7230 */ /* 0x000fe40000004100 */
[----:B------:R-:W-:Y:S02]  /*9fd0*/  IMAD R3, R3, UR14, RZ ;  /* 0x0000000e03037c24 */ /* 0x000fe4000f8e02ff */
[C---:B------:R-:W-:Y:S01]  /*9fe0*/  FADD.FTZ R6, -R12.reuse, R7 ;  /* 0x000000070c067221 */ /* 0x040fe20000010100 */
[----:B------:R-:W-:Y:S01]  /*9ff0*/  FADD.FTZ R8, -R12, R11 ;  /* 0x0000000b0c087221 */ /* 0x000fe20000010100 */
[----:B------:R-:W-:Y:S02]  /*a000*/  IMAD R11, R2, UR15, R3 ;  /* 0x0000000f020b7c24 */ /* 0x000fe4000f8e0203 */
[-C--:B------:R-:W-:Y:S01]  /*a010*/  FMUL.FTZ R6, R6, R13.reuse ;  /* 0x0000000d06067220 */ /* 0x080fe20000410000 */
        /* <DEDUP_REMOVED lines=19> */
[----:B------:R-:W-:-:S05]  /*a150*/  F2FP.F16.F32.PACK_AB R3, R10, R3 ;  /* 0x000000030a03723e */ /* 0x000fca00000000ff */
[----:B------:R3:W-:Y:S02]  /*a160*/  STG.E desc[UR18][R6.64], R3 ;  /* 0x0000000306007986 */ /* 0x0007e4000c101912 */
.L_x_3311:
[----:B------:R-:W-:Y:S05]  /*a170*/  BSYNC.RECONVERGENT B0 ;  /* 0x0000000000007941 */ /* 0x000fea0003800200 */
.L_x_3310:
[----:B------:R-:W-:Y:S05]  /*a180*/  @P4 BRA `(.L_x_3312) ;  /* 0xfffffff400bc4947 */ /* 0x000fea000383ffff */
[----:B------:R-:W-:Y:S05]  /*a190*/  BRA `(.L_x_3313) ;  /* 0x0000000c00587947 */ /* 0x000fea0003800000 */
.L_x_3303:
[----:B------:R-:W2:Y:S01]  /*a1a0*/  LDL.128 R20, [R1+0x10] ;  /* 0x0000100001147983 */ /* 0x000ea20000100c00 */
[----:B------:R-:W0:Y:S01]  /*a1b0*/  LDCU.64 UR6, c[0x0][0x3e8] ;  /* 0x00007d00ff0677ac */ /* 0x000e220008000a00 */
[----:B------:R-:W-:Y:S01]  /*a1c0*/  SHF.R.S32.HI R3, RZ, 0x1f, R15 ;  /* 0x0000001fff037819 */ /* 0x000fe2000001140f */
[C---:B------:R-:W-:Y:S01]  /*a1d0*/  VIADD R29, R15.reuse, 0x10 ;  /* 0x000000100f1d7836 */ /* 0x040fe20000000000 */
[C---:B------:R-:W-:Y:S01]  /*a1e0*/  IADD3 R27, PT, PT, R15.reuse, 0x8, RZ ;  /* 0x000000080f1b7810 */ /* 0x040fe20007ffe0ff */
[----:B------:R-:W1:Y:S01]  /*a1f0*/  LDCU.64 UR20, c[0x0][0x3e0] ;  /* 0x00007c00ff1477ac */ /* 0x000e620008000a00 */
[C---:B------:R-:W-:Y:S01]  /*a200*/  IADD3 R31, PT, PT, R15.reuse, 0x18, RZ ;  /* 0x000000180f1f7810 */ /* 0x040fe20007ffe0ff */
[----:B------:R-:W-:Y:S01]  /*a210*/  BSSY.RECONVERGENT B0, `(.L_x_3314) ;  /* 0x0000037000007945 */ /* 0x000fe20003800200 */
[----:B------:R-:W-:Y:S01]  /*a220*/  SHF.R.S32.HI R10, RZ, 0x1f, R27 ;  /* 0x0000001fff0a7819 */ /* 0x000fe2000001141b */
[----:B------:R-:W3:Y:S01]  /*a230*/  LDCU.64 UR24, c[0x0][0x380] ;  /* 0x00007000ff1877ac */ /* 0x000ee20008000a00 */
[----:B------:R-:W-:Y:S01]  /*a240*/  SHF.R.S32.HI R24, RZ, 0x1f, R31 ;  /* 0x0000001fff187819 */ /* 0x000fe2000001141f */
[----:B------:R-:W4:Y:S01]  /*a250*/  LDCU.64 UR16, c[0x0][0x3e8] ;  /* 0x00007d00ff1077ac */ /* 0x000f220008000a00 */
[----:B0-----:R-:W-:-:S02]  /*a260*/  ISETP.GE.U32.AND P0, PT, R15, UR6, PT ;  /* 0x000000060f007c0c */ /* 0x001fc4000bf06070 */
[----:B------:R-:W-:Y:S02]  /*a270*/  ISETP.GE.U32.AND P2, PT, R27, UR6, PT ;  /* 0x000000061b007c0c */ /* 0x000fe4000bf46070 */
[----:B------:R-:W-:Y:S02]  /*a280*/  ISETP.GE.AND.EX P0, PT, R3, UR7, PT, P0 ;  /* 0x0000000703007c0c */ /* 0x000fe4000bf06300 */
[----:B------:R-:W-:Y:S02]  /*a290*/  ISETP.GE.AND.EX P2, PT, R10, UR7, PT, P2 ;  /* 0x000000070a007c0c */ /* 0x000fe4000bf46320 */
[----:B------:R-:W-:Y:S02]  /*a2a0*/  ISETP.GE.U32.AND P3, PT, R29, UR6, PT ;  /* 0x000000061d007c0c */ /* 0x000fe4000bf66070 */
[----:B------:R-:W-:-:S04]  /*a2b0*/  ISETP.GE.U32.AND P1, PT, R31, UR6, PT ;  /* 0x000000061f007c0c */ /* 0x000fc8000bf26070 */
[----:B------:R-:W-:-:S03]  /*a2c0*/  ISETP.GE.AND.EX P1, PT, R24, UR7, PT, P1 ;  /* 0x0000000718007c0c */ /* 0x000fc6000bf26310 */
[----:B------:R-:W0:Y:S01]  /*a2d0*/  @!P0 LDC.64 R6, c[0x0][0x3e0] ;  /* 0x0000f800ff068b82 */ /* 0x000e220000000a00 */
[----:B------:R-:W-:-:S07]  /*a2e0*/  @!P0 MOV R2, R96 ;  /* 0x0000006000028202 */ /* 0x000fce0000000f00 */
[----:B------:R-:W5:Y:S01]  /*a2f0*/  @!P0 LDC.64 R8, c[0x0][0x380] ;  /* 0x0000e000ff088b82 */ /* 0x000f620000000a00 */
[-C--:B0-----:R-:W-:Y:S02]  /*a300*/  @!P0 IMAD R0, R3, R6.reuse, RZ ;  /* 0x0000000603008224 */ /* 0x081fe400078e02ff */
[----:B------:R-:W-:Y:S02]  /*a310*/  @!P0 IMAD.MOV.U32 R3, RZ, RZ, R99 ;  /* 0x000000ffff038224 */ /* 0x000fe400078e0063 */
[C---:B------:R-:W-:Y:S02]  /*a320*/  @!P0 IMAD R25, R15.reuse, R7, R0 ;  /* 0x000000070f198224 */ /* 0x040fe400078e0200 */
[----:B------:R-:W-:-:S04]  /*a330*/  @!P0 IMAD.WIDE.U32 R2, R15, R6, R2 ;  /* 0x000000060f028225 */ /* 0x000fc800078e0002 */
[----:B------:R-:W-:Y:S01]  /*a340*/  @!P0 IMAD.IADD R25, R3, 0x1, R25 ;  /* 0x0000000103198824 */ /* 0x000fe200078e0219 */
[----:B-----5:R-:W-:-:S04]  /*a350*/  @!P0 LEA R8, P4, R2, R8, 0x1 ;  /* 0x0000000802088211 */ /* 0x020fc800078808ff */
[----:B------:R-:W-:Y:S01]  /*a360*/  @!P0 LEA.HI.X R9, R2, R9, R25, 0x1, P4 ;  /* 0x0000000902098211 */ /* 0x000fe200020f0c19 */
[--C-:B--2---:R-:W-:Y:S02]  /*a370*/  HADD2.F32 R7, -RZ, R20.reuse.H0_H0 ;  /* 0x20000014ff077230 */ /* 0x104fe40000004100 */
[----:B------:R-:W-:Y:S01]  /*a380*/  HADD2.F32 R11, -RZ, R20.H1_H1 ;  /* 0x30000014ff0b7230 */ /* 0x000fe20000004100 */
[----:B------:R-:W-:Y:S02]  /*a390*/  SHF.R.S32.HI R20, RZ, 0x1f, R29 ;  /* 0x0000001fff147819 */ /* 0x000fe4000001141d */
[C---:B------:R-:W-:Y:S02]  /*a3a0*/  FADD.FTZ R0, -R12.reuse, R7 ;  /* 0x000000070c007221 */ /* 0x040fe40000010100 */
[----:B------:R-:W-:Y:S01]  /*a3b0*/  FADD.FTZ R6, -R12, R11 ;  /* 0x0000000b0c067221 */ /* 0x000fe20000010100 */
[----:B------:R-:W-:Y:S01]  /*a3c0*/  ISETP.GE.AND.EX P3, PT, R20, UR7, PT, P3 ;  /* 0x0000000714007c0c */ /* 0x000fe2000bf66330 */
[----:B------:R-:W-:-:S02]  /*a3d0*/  FMUL.FTZ R0, R0, R13 ;  /* 0x0000000d00007220 */ /* 0x000fc40000410000 */
[----:B------:R-:W-:Y:S02]  /*a3e0*/  FMUL.FTZ R6, R6, R13 ;  /* 0x0000000d06067220 */ /* 0x000fe40000410000 */
[----:B------:R-:W-:Y:S02]  /*a3f0*/  FFMA.FTZ R0, R14, R0, R19 ;  /* 0x000000000e007223 */ /* 0x000fe40000010013 */
[----:B------:R-:W-:-:S05]  /*a400*/  FFMA.FTZ R7, R17, R6, R18 ;  /* 0x0000000611077223 */ /* 0x000fca0000010012 */
[----:B------:R-:W-:-:S05]  /*a410*/  @!P0 F2FP.F16.F32.PACK_AB R3, R7, R0 ;  /* 0x000000000703823e */ /* 0x000fca00000000ff */
[----:B------:R0:W-:Y:S01]  /*a420*/  @!P0 STG.E desc[UR18][R8.64], R3 ;  /* 0x0000000308008986 */ /* 0x0001e2000c101912 */
[----:B-1-34-:R-:W-:Y:S05]  /*a430*/  @P2 BRA `(.L_x_3315) ;  /* 0x0000000000502947 */ /* 0x01afea0003800000 */
[----:B------:R-:W1:Y:S01]  /*a440*/  LDCU.64 UR12, c[0x0][0x3e0] ;  /* 0x00007c00ff0c77ac */ /* 0x000e620008000a00 */
[--C-:B0-----:R-:W-:Y:S01]  /*a450*/  HADD2.F32 R9, -RZ, R21.reuse.H0_H0 ;  /* 0x20000015ff097230 */ /* 0x101fe20000004100 */
[----:B------:R-:W-:Y:S01]  /*a460*/  MOV R2, R96 ;  /* 0x0000006000027202 */ /* 0x000fe20000000f00 */
[----:B------:R-:W-:Y:S01]  /*a470*/  HADD2.F32 R21, -RZ, R21.H1_H1 ;  /* 0x30000015ff157230 */ /* 0x000fe20000004100 */
[----:B------:R-:W0:Y:S01]  /*a480*/  LDCU.64 UR14, c[0x0][0x380] ;  /* 0x00007000ff0e77ac */ /* 0x000e220008000a00 */
[----:B------:R-:W-:Y:S02]  /*a490*/  IMAD.MOV.U32 R3, RZ, RZ, R99 ;  /* 0x000000ffff037224 */ /* 0x000fe400078e0063 */
[----:B------:R-:W-:-:S04]  /*a4a0*/  FADD.FTZ R0, -R12, R9 ;  /* 0x000000090c007221 */ /* 0x000fc80000010100 */
[----:B------:R-:W-:-:S04]  /*a4b0*/  FMUL.FTZ R0, R0, R13 ;  /* 0x0000000d00007220 */ /* 0x000fc80000410000 */
[----:B------:R-:W-:Y:S01]  /*a4c0*/  FFMA.FTZ R0, R14, R0, R19 ;  /* 0x000000000e007223 */ /* 0x000fe20000010013 */
[----:B-1----:R-:W-:Y:S02]  /*a4d0*/  IMAD R10, R10, UR12, RZ ;  /* 0x0000000c0a0a7c24 */ /* 0x002fe4000f8e02ff */
        /* <DEDUP_REMOVED lines=8> */
[----:B------:R-:W-:-:S05]  /*a560*/  F2FP.F16.F32.PACK_AB R7, R7, R0 ;  /* 0x000000000707723e */ /* 0x000fca00000000ff */
[----:B------:R1:W-:Y:S02]  /*a570*/  STG.E desc[UR18][R2.64], R7 ;  /* 0x0000000702007986 */ /* 0x0003e4000c101912 */
.L_x_3315:
[----:B------:R-:W-:Y:S05]  /*a580*/  BSYNC.RECONVERGENT B0 ;  /* 0x0000000000007941 */ /* 0x000fea0003800200 */
.L_x_3314:
[----:B------:R-:W-:Y:S04]  /*a590*/  BSSY.RECONVERGENT B0, `(.L_x_3316) ;  /* 0x0000016000007945 */ /* 0x000fe80003800200 */
[----:B------:R-:W-:Y:S05]  /*a5a0*/  @P3 BRA `(.L_x_3317) ;  /* 0x0000000000503947 */ /* 0x000fea0003800000 */
[----:B------:R-:W2:Y:S01]  /*a5b0*/  LDCU.64 UR12, c[0x0][0x3e0] ;  /* 0x00007c00ff0c77ac */ /* 0x000ea20008000a00 */
[----:B01----:R-:W-:Y:S01]  /*a5c0*/  MOV R3, R99 ;  /* 0x0000006300037202 */ /* 0x003fe20000000f00 */
[--C-:B------:R-:W-:Y:S01]  /*a5d0*/  HADD2.F32 R9, -RZ, R22.reuse.H0_H0 ;  /* 0x20000016ff097230 */ /* 0x100fe20000004100 */
[----:B------:R-:W0:Y:S01]  /*a5e0*/  LDCU.64 UR14, c[0x0][0x380] ;  /* 0x00007000ff0e77ac */ /* 0x000e220008000a00 */
[----:B------:R-:W-:Y:S02]  /*a5f0*/  HADD2.F32 R11, -RZ, R22.H1_H1 ;  /* 0x30000016ff0b7230 */ /* 0x000fe40000004100 */
[----:B------:R-:W-:Y:S02]  /*a600*/  IMAD.MOV.U32 R2, RZ, RZ, R96 ;  /* 0x000000ffff027224 */ /* 0x000fe400078e0060 */
[----:B------:R-:W-:-:S04]  /*a610*/  FADD.FTZ R0, -R12, R9 ;  /* 0x000000090c007221 */ /* 0x000fc80000010100 */
[----:B------:R-:W-:-:S04]  /*a620*/  FMUL.FTZ R0, R0, R13 ;  /* 0x0000000d00007220 */ /* 0x000fc80000410000 */
[----:B------:R-:W-:Y:S01]  /*a630*/  FFMA.FTZ R0, R14, R0, R19 ;  /* 0x000000000e007223 */ /* 0x000fe20000010013 */
[----:B--2---:R-:W-:Y:S02]  /*a640*/  IMAD R20, R20, UR12, RZ ;  /* 0x0000000c14147c24 */ /* 0x004fe4000f8e02ff */
        /* <DEDUP_REMOVED lines=8> */
[----:B------:R-:W-:-:S05]  /*a6d0*/  F2FP.F16.F32.PACK_AB R7, R7, R0 ;  /* 0x000000000707723e */ /* 0x000fca00000000ff */
[----:B------:R2:W-:Y:S02]  /*a6e0*/  STG.E desc[UR18][R2.64], R7 ;  /* 0x0000000702007986 */ /* 0x0005e4000c101912 */
.L_x_3317:
[----:B------:R-:W-:Y:S05]  /*a6f0*/  BSYNC.RECONVERGENT B0 ;  /* 0x0000000000007941 */ /* 0x000fea0003800200 */
.L_x_3316:
[----:B------:R-:W-:Y:S04]  /*a700*/  BSSY.RECONVERGENT B0, `(.L_x_3318) ;  /* 0x0000016000007945 */ /* 0x000fe80003800200 */
[----:B------:R-:W-:Y:S05]  /*a710*/  @P1 BRA `(.L_x_3319) ;  /* 0x0000000000501947 */ /* 0x000fea0003800000 */
[----:B------:R-:W3:Y:S01]  /*a720*/  LDCU.64 UR6, c[0x0][0x3e0] ;  /* 0x00007c00ff0677ac */ /* 0x000ee20008000a00 */
[--C-:B0-----:R-:W-:Y:S01]  /*a730*/  HADD2.F32 R9, -RZ, R23.reuse.H0_H0 ;  /* 0x20000017ff097230 */ /* 0x101fe20000004100 */
[----:B-12---:R-:W-:Y:S01]  /*a740*/  MOV R2, R96 ;  /* 0x0000006000027202 */ /* 0x006fe20000000f00 */
[----:B------:R-:W-:Y:S01]  /*a750*/  HADD2.F32 R23, -RZ, R23.H1_H1 ;  /* 0x30000017ff177230 */ /* 0x000fe20000004100 */
[----:B------:R-:W0:Y:S01]  /*a760*/  LDCU.64 UR12, c[0x0][0x380] ;  /* 0x00007000ff0c77ac */ /* 0x000e220008000a00 */
[----:B------:R-:W-:Y:S02]  /*a770*/  IMAD.MOV.U32 R3, RZ, RZ, R99 ;  /* 0x000000ffff037224 */ /* 0x000fe400078e0063 */
[----:B------:R-:W-:-:S04]  /*a780*/  FADD.FTZ R0, -R12, R9 ;  /* 0x000000090c007221 */ /* 0x000fc80000010100 */
[----:B------:R-:W-:-:S04]  /*a790*/  FMUL.FTZ R0, R0, R13 ;  /* 0x0000000d00007220 */ /* 0x000fc80000410000 */
[----:B------:R-:W-:Y:S01]  /*a7a0*/  FFMA.FTZ R0, R14, R0, R19 ;  /* 0x000000000e007223 */ /* 0x000fe20000010013 */
[----:B---3--:R-:W-:Y:S02]  /*a7b0*/  IMAD R24, R24, UR6, RZ ;  /* 0x0000000618187c24 */ /* 0x008fe4000f8e02ff */
        /* <DEDUP_REMOVED lines=10> */
.L_x_3319:
[----:B------:R-:W-:Y:S05]  /*a860*/  BSYNC.RECONVERGENT B0 ;  /* 0x0000000000007941 */ /* 0x000fea0003800200 */
.L_x_3318:
[----:B------:R-:W-:-:S07]  /*a870*/  IMAD.MOV.U32 R20, RZ, RZ, 0x4 ;  /* 0x00000004ff147424 */ /* 0x000fce00078e00ff */
.L_x_3326:
[----:B0-----:R-:W-:-:S06]  /*a880*/  LEA R8, R20, UR8, 0x2 ;  /* 0x0000000814087c11 */ /* 0x001fcc000f8e10ff */
        /* <DEDUP_REMOVED lines=8> */
[----:B------:R-:W0:Y:S01]  /*a910*/  @!P0 LDC.64 R24, c[0x0][0x3e0] ;  /* 0x0000f800ff188b82 */ /* 0x000e220000000a00 */
[----:B-123--:R-:W-:-:S07]  /*a920*/  @!P0 IMAD.MOV.U32 R2, RZ, RZ, R96 ;  /* 0x000000ffff028224 */ /* 0x00efce00078e0060 */
[----:B------:R-:W1:Y:S01]  /*a930*/  @!P0 LDC.64 R26, c[0x0][0x380] ;  /* 0x0000e000ff1a8b82 */ /* 0x000e620000000a00 */
[--C-:B----4-:R-:W-:Y:S02]  /*a940*/  HADD2.F32 R3, -RZ, R8.reuse.H0_H0 ;  /* 0x20000008ff037230 */ /* 0x110fe40000004100 */
[----:B------:R-:W-:Y:S02]  /*a950*/  HADD2.F32 R7, -RZ, R8.H1_H1 ;  /* 0x30000008ff077230 */ /* 0x000fe40000004100 */
[----:B0-----:R-:W-:Y:S02]  /*a960*/  @!P0 IMAD R8, R21, R24, RZ ;  /* 0x0000001815088224 */ /* 0x001fe400078e02ff */
[C---:B------:R-:W-:Y:S01]  /*a970*/  FADD.FTZ R0, -R12.reuse, R3 ;  /* 0x000000030c007221 */ /* 0x040fe20000010100 */
[----:B------:R-:W-:Y:S01]  /*a980*/  @!P0 MOV R3, R99 ;  /* 0x0000006300038202 */ /* 0x000fe20000000f00 */
[----:B------:R-:W-:Y:S01]  /*a990*/  FADD.FTZ R6, -R12, R7 ;  /* 0x000000070c067221 */ /* 0x000fe20000010100 */
[----:B------:R-:W-:-:S02]  /*a9a0*/  @!P0 IMAD R7, R23, R25, R8 ;  /* 0x0000001917078224 */ /* 0x000fc400078e0208 */
[-C--:B------:R-:W-:Y:S01]  /*a9b0*/  FMUL.FTZ R0, R0, R13.reuse ;  /* 0x0000000d00007220 */ /* 0x080fe20000410000 */
[C---:B------:R-:W-:Y:S01]  /*a9c0*/  IADD3 R25, PT, PT, R23.reuse, 0x8, RZ ;  /* 0x0000000817197810 */ /* 0x040fe20007ffe0ff */
[----:B------:R-:W-:Y:S01]  /*a9d0*/  FMUL.FTZ R6, R6, R13 ;  /* 0x0000000d06067220 */ /* 0x000fe20000410000 */
[----:B------:R-:W-:-:S04]  /*a9e0*/  @!P0 IMAD.WIDE.U32 R2, R23, R24, R2 ;  /* 0x0000001817028225 */ /* 0x000fc800078e0002 */
[----:B------:R-:W-:Y:S01]  /*a9f0*/  FFMA.FTZ R8, R14, R0, R19 ;  /* 0x000000000e087223 */ /* 0x000fe20000010013 */
[----:B------:R-:W-:Y:S01]  /*aa00*/  ISETP.GE.U32.AND P2, PT, R25, UR16, PT ;  /* 0x0000001019007c0c */ /* 0x000fe2000bf46070 */
[----:B------:R-:W-:Y:S01]  /*aa10*/  FFMA.FTZ R21, R17, R6, R18 ;  /* 0x0000000611157223 */ /* 0x000fe20000010012 */
[----:B------:R-:W-:Y:S01]  /*aa20*/  @!P0 IMAD.IADD R0, R3, 0x1, R7 ;  /* 0x0000000103008824 */ /* 0x000fe200078e0207 */
[----:B-1----:R-:W-:-:S03]  /*aa30*/  @!P0 LEA R6, P1, R2, R26, 0x1 ;  /* 0x0000001a02068211 */ /* 0x002fc600078208ff */
[----:B------:R-:W-:Y:S02]  /*aa40*/  @!P0 F2FP.F16.F32.PACK_AB R3, R21, R8 ;  /* 0x000000081503823e */ /* 0x000fe400000000ff */
[----:B------:R-:W-:Y:S01]  /*aa50*/  @!P0 LEA.HI.X R7, R2, R27, R0, 0x1, P1 ;  /* 0x0000001b02078211 */ /* 0x000fe200008f0c00 */
[C---:B------:R-:W-:Y:S01]  /*aa60*/  VIADD R27, R23.reuse, 0x10 ;  /* 0x00000010171b7836 */ /* 0x040fe20000000000 */
[----:B------:R-:W-:Y:S02]  /*aa70*/  SHF.R.S32.HI R0, RZ, 0x1f, R25 ;  /* 0x0000001fff007819 */ /* 0x000fe40000011419 */
[----:B------:R-:W-:Y:S01]  /*aa80*/  IADD3 R23, PT, PT, R23, 0x18, RZ ;  /* 0x0000001817177810 */ /* 0x000fe20007ffe0ff */
[----:B------:R0:W-:Y:S01]  /*aa90*/  @!P0 STG.E desc[UR18][R6.64], R3 ;  /* 0x0000000306008986 */ /* 0x0001e2000c101912 */
[----:B------:R-:W-:Y:S02]  /*aaa0*/  ISETP.GE.AND.EX P2, PT, R0, UR17, PT, P2 ;  /* 0x0000001100007c0c */ /* 0x000fe4000bf46320 */
[----:B------:R-:W-:-:S02]  /*aab0*/  ISETP.GE.U32.AND P3, PT, R27, UR16, PT ;  /* 0x000000101b007c0c */ /* 0x000fc4000bf66070 */
[----:B------:R-:W-:Y:S02]  /*aac0*/  ISETP.GE.U32.AND P1, PT, R23, UR16, PT ;  /* 0x0000001017007c0c */ /* 0x000fe4000bf26070 */
[----:B------:R-:W-:Y:S02]  /*aad0*/  SHF.R.S32.HI R8, RZ, 0x1f, R27 ;  /* 0x0000001fff087819 */ /* 0x000fe4000001141b */
[----:B------:R-:W-:Y:S02]  /*aae0*/  SHF.R.S32.HI R22, RZ, 0x1f, R23 ;  /* 0x0000001fff167819 */ /* 0x000fe40000011417 */
[----:B------:R-:W-:Y:S02]  /*aaf0*/  ISETP.GE.AND.EX P3, PT, R8, UR17, PT, P3 ;  /* 0x0000001108007c0c */ /* 0x000fe4000bf66330 */
[----:B------:R-:W-:Y:S01]  /*ab00*/  ISETP.GE.AND.EX P1, PT, R22, UR17, PT, P1 ;  /* 0x0000001116007c0c */ /* 0x000fe2000bf26310 */
[----:B0-----:R-:W-:-:S12]  /*ab10*/  @P2 BRA `(.L_x_3321) ;  /* 0x0000000000482947 */ /* 0x001fd80003800000 */
[--C-:B------:R-:W-:Y:S01]  /*ab20*/  HADD2.F32 R7, -RZ, R9.reuse.H0_H0 ;  /* 0x20000009ff077230 */ /* 0x100fe20000004100 */
[----:B------:R-:W-:Y:S01]  /*ab30*/  MOV R2, R96 ;  /* 0x0000006000027202 */ /* 0x000fe20000000f00 */
[----:B------:R-:W-:Y:S02]  /*ab40*/  IMAD R0, R0, UR20, RZ ;  /* 0x0000001400007c24 */ /* 0x000fe4000f8e02ff */
[----:B------:R-:W-:Y:S02]  /*ab50*/  HADD2.F32 R9, -RZ, R9.H1_H1 ;  /* 0x30000009ff097230 */ /* 0x000fe40000004100 */
[----:B------:R-:W-:Y:S02]  /*ab60*/  IMAD.MOV.U32 R3, RZ, RZ, R99 ;  /* 0x000000ffff037224 */ /* 0x000fe400078e0063 */
[C---:B------:R-:W-:Y:S02]  /*ab70*/  IMAD R21, R25.reuse, UR21, R0 ;  /* 0x0000001519157c24 */ /* 0x040fe4000f8e0200 */
        /* <DEDUP_REMOVED lines=12> */
.L_x_3321:
[----:B------:R-:W-:Y:S05]  /*ac40*/  BSYNC.RECONVERGENT B0 ;  /* 0x0000000000007941 */ /* 0x000fea0003800200 */
.L_x_3320:
[----:B------:R-:W-:Y:S04]  /*ac50*/  BSSY.RECONVERGENT B0, `(.L_x_3322) ;  /* 0x0000014000007945 */ /* 0x000fe80003800200 */
[----:B------:R-:W-:Y:S05]  /*ac60*/  @P3 BRA `(.L_x_3323) ;  /* 0x0000000000483947 */ /* 0x000fea0003800000 */
[----:B------:R-:W-:Y:S01]  /*ac70*/  IMAD R0, R8, UR20, RZ ;  /* 0x0000001408007c24 */ /* 0x000fe2000f8e02ff */
[----:B0-----:R-:W-:Y:S01]  /*ac80*/  MOV R3, R99 ;  /* 0x0000006300037202 */ /* 0x001fe20000000f00 */
[--C-:B------:R-:W-:Y:S02]  /*ac90*/  HADD2.F32 R7, -RZ, R10.reuse.H0_H0 ;  /* 0x2000000aff077230 */ /* 0x100fe40000004100 */
        /* <DEDUP_REMOVED lines=13> */
[----:B------:R-:W-:-:S05]  /*ad70*/  F2FP.F16.F32.PACK_AB R3, R9, R0 ;  /* 0x000000000903723e */ /* 0x000fca00000000ff */
[----:B------:R1:W-:Y:S02]  /*ad80*/  STG.E desc[UR18][R6.64], R3 ;  /* 0x0000000306007986 */ /* 0x0003e4000c101912 */
.L_x_3323:
[----:B------:R-:W-:Y:S05]  /*ad90*/  BSYNC.RECONVERGENT B0 ;  /* 0x0000000000007941 */ /* 0x000fea0003800200 */
.L_x_3322:
[----:B------:R-:W-:Y:S04]  /*ada0*/  BSSY.RECONVERGENT B0, `(.L_x_3324) ;  /* 0x0000014000007945 */ /* 0x000fe80003800200 */
[----:B------:R-:W-:Y:S05]  /*adb0*/  @P1 BRA `(.L_x_3325) ;  /* 0x0000000000481947 */ /* 0x000fea0003800000 */
[--C-:B01----:R-:W-:Y:S01]  /*adc0*/  HADD2.F32 R7, -RZ, R11.reuse.H0_H0 ;  /* 0x2000000bff077230 */ /* 0x103fe20000004100 */
        /* <DEDUP_REMOVED lines=17> */
.L_x_3325:
[----:B------:R-:W-:Y:S05]  /*aee0*/  BSYNC.RECONVERGENT B0 ;  /* 0x0000000000007941 */ /* 0x000fea0003800200 */
.L_x_3324:
[----:B------:R-:W-:Y:S05]  /*aef0*/  @P4 BRA `(.L_x_3326) ;  /* 0xfffffff800604947 */ /* 0x000fea000383ffff */
.L_x_3313:
        /* <DEDUP_REMOVED lines=8> */
.L_x_3328:
        /* <DEDUP_REMOVED lines=16> */
.L_x_4935:


//--------------------- .text._Z35group_norm_nhwc_fwd_one_pass_kernelI11Fp16IOFp16WLi64ELi128ELi512EEv26Group_norm_nhwc_fwd_params --------------------------
	.section	.text._Z35group_norm_nhwc_fwd_one_pass_kernelI11Fp16IOFp16WLi64ELi128ELi512EEv26Group_norm_nhwc_fwd_params,"ax",@progbits
	.align	128
        .global         _Z35group_norm_nhwc_fwd_one_pass_kernelI11Fp16IOFp16WLi64ELi128ELi512EEv26Group_norm_nhwc_fwd_params
        .type           _Z35group_norm_nhwc_fwd_one_pass_kernelI11Fp16IOFp16WLi64ELi128ELi512EEv26Group_norm_nhwc_fwd_params,@function
        .size           _Z35group_norm_nhwc_fwd_one_pass_kernelI11Fp16IOFp16WLi64ELi128ELi512EEv26Group_norm_nhwc_fwd_params,(.L_x_4936 - _Z35group_norm_nhwc_fwd_one_pass_kernelI11Fp16IOFp16WLi64ELi128ELi512EEv26Group_norm_nhwc_fwd_params)
        .other          _Z35group_norm_nhwc_fwd_one_pass_kernelI11Fp16IOFp16WLi64ELi128ELi512EEv26Group_norm_nhwc_fwd_params,@"STO_CUDA_ENTRY STV_DEFAULT"
_Z35group_norm_nhwc_fwd_one_pass_kernelI11Fp16IOFp16WLi64ELi128ELi512EEv26Group_norm_nhwc_fwd_params:
.text._Z35group_norm_nhwc_fwd_one_pass_kernelI11Fp16IOFp16WLi64ELi128ELi512EEv26Group_norm_nhwc_fwd_params:
        /* <DEDUP_REMOVED lines=40> */
.L_x_3372:
        /* <DEDUP_REMOVED lines=242> */
.L_x_3330:
[----:B------:R-:W-:Y:S05]  /*11a0*/  BSYNC.RECONVERGENT B0 ;  /* 0x0000000000007941 */ /* 0x000fea0003800200 */
.L_x_3329:
        /* <DEDUP_REMOVED lines=46> */
.L_x_3332:
[----:B------:R-:W-:Y:S05]  /*1490*/  BSYNC.RECONVERGENT B0 ;  /* 0x0000000000007941 */ /* 0x000fea0003800200 */
.L_x_3331:
        /* <DEDUP_REMOVED lines=25> */
.L_x_3335:
[----:B-1----:R-:W2:Y:S04]  /*1630*/  LDG.E.STRONG.GPU R14, desc[UR8][R12.64] ;  /* 0x000000080c0e7981 */ /* 0x002ea8000c1ef900 */
[----:B--2---:R-:W-:Y:S01]  /*1640*/  CCTL.IVALL ;  /* 0x00000000ff00798f */ /* 0x004fe20002000000 */
[----:B------:R-:W-:Y:S05]  /*1650*/  YIELD ;  /* 0x0000000000007946 */ /* 0x000fea0003800000 */
[----:B------:R-:W-:-:S13]  /*1660*/  ISETP.NE.AND P4, PT, R14, R21, PT ;  /* 0x000000150e00720c */ /* 0x000fda0003f85270 */
[----:B------:R-:W-:Y:S05]  /*1670*/  @P4 BRA `(.L_x_3335) ;  /* 0xfffffffc00ec4947 */ /* 0x000fea000383ffff */
.L_x_3334:
        /* <DEDUP_REMOVED lines=15> */
.L_x_3337:
        /* <DEDUP_REMOVED lines=60> */
.L_x_3336:
        /* <DEDUP_REMOVED lines=35> */
.L_x_3338:
        /* <DEDUP_REMOVED lines=18> */
.L_x_3339:
        /* <DEDUP_REMOVED lines=9> */
.L_x_3340:
[----:B------:R-:W-:Y:S05]  /*1f10*/  BSYNC.RECONVERGENT B0 ;  /* 0x0000000000007941 */ /* 0x000fea0003800200 */
.L_x_3333:
        /* <DEDUP_REMOVED lines=66> */
.L_x_3344:
[----:B------:R-:W-:Y:S05]  /*2340*/  BSYNC.RECONVERGENT B1 ;  /* 0x0000000000017941 */ /* 0x000fea0003800200 */
.L_x_3343:
        /* <DEDUP_REMOVED lines=20> */
.L_x_3346:
[----:B------:R-:W-:Y:S05]  /*2490*/  BSYNC.RECONVERGENT B1 ;  /* 0x0000000000017941 */ /* 0x000fea0003800200 */
.L_x_3345:
        /* <DEDUP_REMOVED lines=32> */
.L_x_3348:
[----:B------:R-:W-:Y:S05]  /*26a0*/  BSYNC.RECONVERGENT B1 ;  /* 0x0000000000017941 */ /* 0x000fea0003800200 */
.L_x_3347:
        /* <DEDUP_REMOVED lines=20> */
.L_x_3350:
[----:B------:R-:W-:Y:S05]  /*27f0*/  BSYNC.RECONVERGENT B1 ;  /* 0x0000000000017941 */ /* 0x000fea0003800200 */
.L_x_3349:
        /* <DEDUP_REMOVED lines=20> */
.L_x_3352:
[----:B------:R-:W-:Y:S05]  /*2940*/  BSYNC.RECONVERGENT B1 ;  /* 0x0000000000017941 */ /* 0x000fea0003800200 */
.L_x_3351:
        /* <DEDUP_REMOVED lines=20> */
.L_x_3354:
[----:B------:R-:W-:Y:S05]  /*2a90*/  BSYNC.RECONVERGENT B1 ;  /* 0x0000000000017941 */ /* 0x000fea0003800200 */
.L_x_3353:
        /* <DEDUP_REMOVED lines=20> */
.L_x_3356:
[----:B------:R-:W-:Y:S05]  /*2be0*/  BSYNC.RECONVERGENT B1 ;  /* 0x0000000000017941 */ /* 0x000fea0003800200 */
.L_x_3355:
        /* <DEDUP_REMOVED lines=19> */
.L_x_3342:
        /* <DEDUP_REMOVED lines=38> */
.L_x_3359:
[----:B------:R-:W-:Y:S05]  /*2f80*/  BSYNC.RECONVERGENT B1 ;  /* 0x0000000000017941 */ /* 0x000fea0003800200 */
.L_x_3358:
        /* <DEDUP_REMOVED lines=30> */
.L_x_3361:
[----:B------:R-:W-:Y:S05]  /*3170*/  BSYNC.RECONVERGENT B1 ;  /* 0x0000000000017941 */ /* 0x000fea0003800200 */
.L_x_3360:
        /* <DEDUP_REMOVED lines=42> */
.L_x_3363:
[----:B------:R-:W-:Y:S05]  /*3420*/  BSYNC.RECONVERGENT B1 ;  /* 0x0000000000017941 */ /* 0x000fea0003800200 */
.L_x_3362:
        /* <DEDUP_REMOVED lines=30> */
.L_x_3365:
[----:B------:R-:W-:Y:S05]  /*3610*/  BSYNC.RECONVERGENT B1 ;  /* 0x0000000000017941 */ /* 0x000fea0003800200 */
.L_x_3364:
        /* <DEDUP_REMOVED lines=30> */
.L_x_3367:
[----:B------:R-:W-:Y:S05]  /*3800*/  BSYNC.RECONVERGENT B1 ;  /* 0x0000000000017941 */ /* 0x000fea0003800200 */
.L_x_3366:
        /* <DEDUP_REMOVED lines=30> */
.L_x_3369:
[----:B------:R-:W-:Y:S05]  /*39f0*/  BSYNC.RECONVERGENT B1 ;  /* 0x0000000000017941 */ /* 0x000fea0003800200 */
.L_x_3368:
        /* <DEDUP_REMOVED lines=30> */
.L_x_3371:
[----:B------:R-:W-:Y:S05]  /*3be0*/  BSYNC.RECONVERGENT B1 ;  /* 0x0000000000017941 */ /* 0x000fea0003800200 */
.L_x_3370:
        /* <DEDUP_REMOVED lines=29> */
.L_x_3357:
[----:B------:R-:W-:Y:S05]  /*3dc0*/  BSYNC.RECONVERGENT B0 ;  /* 0x0000000000007941 */ /* 0x000fea0003800200 */
.L_x_3341:
[----:B------:R-:W-:Y:S02]  /*3dd0*/  IADD3 R44, PT, PT, R4, R44, RZ ;  /* 0x0000002c042c7210 */ /* 0x000fe40007ffe0ff */
[----:B------:R-:W-:Y:S02]  /*3de0*/  IADD3 R45, PT, PT, R45, 0x1, RZ ;  /* 0x000000012d2d7810 */ /* 0x000fe40007ffe0ff */
[----:B------:R-:W-:-:S13]  /*3df0*/  ISETP.GE.AND P1, PT, R44, UR5, PT ;  /* 0x000000052c007c0c */ /* 0x000fda000bf26270 */
[----:B------:R-:W-:Y:S05]  /*3e00*/  @!P1 BRA `(.L_x_3372) ;  /* 0xffffffc4001c9947 */ /* 0x000fea000383ffff */
[----:B------:R-:W-:Y:S05]  /*3e10*/  EXIT ;  /* 0x000000000000794d */ /* 0x000fea0003800000 */
.L_x_3373:
        /* <DEDUP_REMOVED lines=14> */
.L_x_4936:


//--------------------- .text._Z35group_norm_nhwc_fwd_one_pass_kernelI11Fp16IOFp16WLi128ELi128ELi512EEv26Group_norm_nhwc_fwd_params --------------------------
	.section	.text._Z35group_norm_nhwc_fwd_one_pass_kernelI11Fp16IOFp16WLi128ELi128ELi512EEv26Group_norm_nhwc_fwd_params,"ax",@progbits
	.align	128
        .global         _Z35group_norm_nhwc_fwd_one_pass_kernelI11Fp16IOFp16WLi128ELi128ELi512EEv26Group_norm_nhwc_fwd_params
        .type           _Z35group_norm_nhwc_fwd_one_pass_kernelI11Fp16IOFp16WLi128ELi128ELi512EEv26Group_norm_nhwc_fwd_params,@function
        .size           _Z35group_norm_nhwc_fwd_one_pass_kernelI11Fp16IOFp16WLi128ELi128ELi512EEv26Group_norm_nhwc_fwd_params,(.L_x_4937 - _Z35group_norm_nhwc_fwd_one_pass_kernelI11Fp16IOFp16WLi128ELi128ELi512EEv26Group_norm_nhwc_fwd_params)
        .other          _Z35group_norm_nhwc_fwd_one_pass_kernelI11Fp16IOFp16WLi128ELi128ELi512EEv26Group_norm_nhwc_fwd_params,@"STO_CUDA_ENTRY STV_DEFAULT"
_Z35group_norm_nhwc_fwd_one_pass_kernelI11Fp16IOFp16WLi128ELi128ELi512EEv26Group_norm_nhwc_fwd_params:
.text._Z35group_norm_nhwc_fwd_one_pass_kernelI11Fp16IOFp16WLi128ELi128ELi512EEv26Group_norm_nhwc_fwd_params:
        /* <DEDUP_REMOVED lines=53> */
.L_x_3449:
        /* <DEDUP_REMOVED lines=410> */
.L_x_3375:
[----:B------:R-:W-:Y:S05]  /*1cf0*/  BSYNC.RECONVERGENT B0 ;  /* 0x0000000000007941 */ /* 0x000fea0003800200 */
.L_x_3374:
        /* <DEDUP_REMOVED lines=46> */
.L_x_3377:
[----:B------:R-:W-:Y:S05]  /*1fe0*/  BSYNC.RECONVERGENT B0 ;  /* 0x0000000000007941 */ /* 0x000fea0003800200 */
.L_x_3376:
        /* <DEDUP_REMOVED lines=24> */
.L_x_3380:
[----:B---3--:R-:W3:Y:S04]  /*2170*/  LDG.E.STRONG.GPU R38, desc[UR6][R36.64] ;  /* 0x0000000624267981 */ /* 0x008ee8000c1ef900 */
[----:B---3--:R-:W-:Y:S01]  /*2180*/  CCTL.IVALL ;  /* 0x00000000ff00798f */ /* 0x008fe20002000000 */
[----:B------:R-:W-:Y:S05]  /*2190*/  YIELD ;  /* 0x0000000000007946 */ /* 0x000fea0003800000 */
[----:B------:R-:W-:-:S13]  /*21a0*/  ISETP.NE.AND P1, PT, R38, R45, PT ;  /* 0x0000002d2600720c */ /* 0x000fda0003f25270 */
[----:B------:R-:W-:Y:S05]  /*21b0*/  @P1 BRA `(.L_x_3380) ;  /* 0xfffffffc00ec1947 */ /* 0x000fea000383ffff */
.L_x_3379:
        /* <DEDUP_REMOVED lines=15> */
.L_x_3382:
        /* <DEDUP_REMOVED lines=60> */
.L_x_3381:
        /* <DEDUP_REMOVED lines=35> */
.L_x_3383:
        /* <DEDUP_REMOVED lines=18> */
.L_x_3384:
        /* <DEDUP_REMOVED lines=9> */
.L_x_3385:
[----:B------:R-:W-:Y:S05]  /*2a50*/  BSYNC.RECONVERGENT B0 ;  /* 0x0000000000007941 */ /* 0x000fea0003800200 */
.L_x_3378:
        /* <DEDUP_REMOVED lines=66> */
.L_x_3389:
[----:B------:R-:W-:Y:S05]  /*2e80*/  BSYNC.RECONVERGENT B1 ;  /* 0x0000000000017941 */ /* 0x000fea0003800200 */
.L_x_3388:
        /* <DEDUP_REMOVED lines=20> */
.L_x_3391:
[----:B------:R-:W-:Y:S05]  /*2fd0*/  BSYNC.RECONVERGENT B1 ;  /* 0x0000000000017941 */ /* 0x000fea0003800200 */
.L_x_3390:
        /* <DEDUP_REMOVED lines=28> */
.L_x_3393:
[----:B------:R-:W-:Y:S05]  /*31a0*/  BSYNC.RECONVERGENT B1 ;  /* 0x0000000000017941 */ /* 0x000fea0003800200 */
.L_x_3392:
        /* <DEDUP_REMOVED lines=20> */
.L_x_3395:
[----:B------:R-:W-:Y:S05]  /*32f0*/  BSYNC.RECONVERGENT B1 ;  /* 0x0000000000017941 */ /* 0x000fea0003800200 */
.L_x_3394:
        /* <DEDUP_REMOVED lines=20> */
.L_x_3397:
[----:B------:R-:W-:Y:S05]  /*3440*/  BSYNC.RECONVERGENT B1 ;  /* 0x0000000000017941 */ /* 0x000fea0003800200 */
.L_x_3396:
        /* <DEDUP_REMOVED lines=20> */
.L_x_3399:
[----:B------:R-:W-:Y:S05]  /*3590*/  BSYNC.RECONVERGENT B1 ;  /* 0x0000000000017941 */ /* 0x000fea0003800200 */
.L_x_3398:
        /* <DEDUP_REMOVED lines=28> */
.L_x_3401:
[----:B------:R-:W-:Y:S05]  /*3760*/  BSYNC.RECONVERGENT B1 ;  /* 0x0000000000017941 */ /* 0x000fea0003800200 */
.L_x_3400:
        /* <DEDUP_REMOVED lines=20> */
.L_x_3403:
[----:B------:R-:W-:Y:S05]  /*38b0*/  BSYNC.RECONVERGENT B1 ;  /* 0x0000000000017941 */ /* 0x000fea0003800200 */
.L_x_3402:
        /* <DEDUP_REMOVED lines=20> */
.L_x_3405:
[----:B------:R-:W-:Y:S05]  /*3a00*/  BSYNC.RECONVERGENT B1 ;  /* 0x0000000000017941 */ /* 0x000fea0003800200 */
.L_x_3404:
        /* <DEDUP_REMOVED lines=20> */
.L_x_3407:
[----:B------:R-:W-:Y:S05]  /*3b50*/  BSYNC.RECONVERGENT B1 ;  /* 0x0000000000017941 */ /* 0x000fea0003800200 */
.L_x_3406:
        /* <DEDUP_REMOVED lines=30> */
.L_x_3409:
[----:B------:R-:W-:Y:S05]  /*3d40*/  BSYNC.RECONVERGENT B1 ;  /* 0x0000000000017941 */ /* 0x000fea0003800200 */
.L_x_3408:
        /* <DEDUP_REMOVED lines=20> */
.L_x_3411:
[----:B------:R-:W-:Y:S05]  /*3e90*/  BSYNC.RECONVERGENT B1 ;  /* 0x0000000000017941 */ /* 0x000fea0003800200 */
.L_x_3410:
        /* <DEDUP_REMOVED lines=20> */
.L_x_3413:
[----:B------:R-:W-:Y:S05]  /*3fe0*/  BSYNC.RECONVERGENT B1 ;  /* 0x0000000000017941 */ /* 0x000fea0003800200 */
.L_x_3412:
        /* <DEDUP_REMOVED lines=20> */
.L_x_3415:
[----:B------:R-:W-:Y:S05]  /*4130*/  BSYNC.RECONVERGENT B1 ;  /* 0x0000000000017941 */ /* 0x000fea0003800200 */
.L_x_3414:
        /* <DEDUP_REMOVED lines=20> */
.L_x_3417:
[----:B------:R-:W-:Y:S05]  /*4280*/  BSYNC.RECONVERGENT B1 ;  /* 0x0000000000017941 */ /* 0x000fea0003800200 */
.L_x_3416:
        /* <DEDUP_REMOVED lines=19> */
.L_x_3387:
        /* <DEDUP_REMOVED lines=35> */
.L_x_3420:
[----:B------:R-:W-:Y:S05]  /*45f0*/  BSYNC.RECONVERGENT B1 ;  /* 0x0000000000017941 */ /* 0x000fea0003800200 */
.L_x_3419:
        /* <DEDUP_REMOVED lines=30> */
.L_x_3422:
[----:B------:R-:W-:Y:S05]  /*47e0*/  BSYNC.RECONVERGENT B1 ;  /* 0x0000000000017941 */ /* 0x000fea0003800200 */
.L_x_3421:
        /* <DEDUP_REMOVED lines=38> */
.L_x_3424:
[----:B------:R-:W-:Y:S05]  /*4a50*/  BSYNC.RECONVERGENT B1 ;  /* 0x0000000000017941 */ /* 0x000fea0003800200 */
.L_x_3423:
        /* <DEDUP_REMOVED lines=30> */
.L_x_3426:
[----:B------:R-:W-:Y:S05]  /*4c40*/  BSYNC.RECONVERGENT B1 ;  /* 0x0000000000017941 */ /* 0x000fea0003800200 */
.L_x_3425:
        /* <DEDUP_REMOVED lines=30> */
.L_x_3428:
[----:B------:R-:W-:Y:S05]  /*4e30*/  BSYNC.RECONVERGENT B1 ;  /* 0x0000000000017941 */ /* 0x000fea0003800200 */
.L_x_3427:
        /* <DEDUP_REMOVED lines=30> */
.L_x_3430:
[----:B------:R-:W-:Y:S05]  /*5020*/  BSYNC.RECONVERGENT B1 ;  /* 0x0000000000017941 */ /* 0x000fea0003800200 */
.L_x_3429:
        /* <DEDUP_REMOVED lines=38> */
.L_x_3432:
[----:B------:R-:W-:Y:S05]  /*5290*/  BSYNC.RECONVERGENT B1 ;  /* 0x0000000000017941 */ /* 0x000fea0003800200 */
.L_x_3431:
        /* <DEDUP_REMOVED lines=30> */
.L_x_3434:
[----:B------:R-:W-:Y:S05]  /*5480*/  BSYNC.RECONVERGENT B1 ;  /* 0x0000000000017941 */ /* 0x000fea0003800200 */
.L_x_3433:
        /* <DEDUP_REMOVED lines=30> */
.L_x_3436:
[----:B------:R-:W-:Y:S05]  /*5670*/  BSYNC.RECONVERGENT B1 ;  /* 0x0000000000017941 */ /* 0x000fea0003800200 */
.L_x_3435:
        /* <DEDUP_REMOVED lines=30> */
.L_x_3438:
[----:B------:R-:W-:Y:S05]  /*5860*/  BSYNC.RECONVERGENT B1 ;  /* 0x0000000000017941 */ /* 0x000fea0003800200 */
.L_x_3437:
        /* <DEDUP_REMOVED lines=40> */
.L_x_3440:
[----:B------:R-:W-:Y:S05]  /*5af0*/  BSYNC.RECONVERGENT B1 ;  /* 0x0000000000017941 */ /* 0x000fea0003800200 */
.L_x_3439:
        /* <DEDUP_REMOVED lines=30> */
.L_x_3442:
[----:B------:R-:W-:Y:S05]  /*5ce0*/  BSYNC.RECONVERGENT B1 ;  /* 0x0000000000017941 */ /* 0x000fea0003800200 */
.L_x_3441:
        /* <DEDUP_REMOVED lines=30> */
.L_x_3444:
[----:B------:R-:W-:Y:S05]  /*5ed0*/  BSYNC.RECONVERGENT B1 ;  /* 0x0000000000017941 */ /* 0x000fea0003800200 */
.L_x_3443:
        /* <DEDUP_REMOVED lines=30> */
.L_x_3446:
[----:B------:R-:W-:Y:S05]  /*60c0*/  BSYNC.RECONVERGENT B1 ;  /* 0x0000000000017941 */ /* 0x000fea0003800200 */
.L_x_3445:
        /* <DEDUP_REMOVED lines=30> */
.L_x_3448:
[----:B------:R-:W-:Y:S05]  /*62b0*/  BSYNC.RECONVERGENT B1 ;  /* 0x0000000000017941 */ /* 0x000fea0003800200 */
.L_x_3447:
        /* <DEDUP_REMOVED lines=28> */
.L_x_3418:
[----:B------:R-:W-:Y:S05]  /*6480*/  BSYNC.RECONVERGENT B0 ;  /* 0x0000000000007941 */ /* 0x000fea0003800200 */
.L_x_3386:
        /* <DEDUP_REMOVED lines=8> */
.L_x_3450:
        /* <DEDUP_REMOVED lines=15> */
.L_x_4937:


//--------------------- .text._Z35group_norm_nhwc_fwd_one_pass_kernelI11Fp16IOFp16WLi256ELi128ELi512EEv26Group_norm_nhwc_fwd_params --------------------------
	.section	.text._Z35group_norm_nhwc_fwd_one_pass_kernelI11Fp16IOFp16WLi256ELi128ELi512EEv26Group_norm_nhwc_fwd_params,"ax",@progbits
	.align	128
        .global         _Z35group_norm_nhwc_fwd_one_pass_kernelI11Fp16IOFp16WLi256ELi128ELi512EEv26Group_norm_nhwc_fwd_params
        .type           _Z35group_norm_nhwc_fwd_one_pass_kernelI11Fp16IOFp16WLi256ELi128ELi512EEv26Group_norm_nhwc_fwd_params,@function
        .size           _Z35group_norm_nhwc_fwd_one_pass_kernelI11Fp16IOFp16WLi256ELi128ELi512EEv26Group_norm_nhwc_fwd_params,(.L_x_4938 - _Z35group_norm_nhwc_fwd_one_pass_kernelI11Fp16IOFp16WLi256ELi128ELi512EEv26Group_norm_nhwc_fwd_params)
        .other          _Z35group_norm_nhwc_fwd_one_pass_kernelI11Fp16IOFp16WLi256ELi128ELi512EEv26Group_norm_nhwc_fwd_params,@"STO_CUDA_ENTRY STV_DEFAULT"
_Z35group_norm_nhwc_fwd_one_pass_kernelI11Fp16IOFp16WLi256ELi128ELi512EEv26Group_norm_nhwc_fwd_params:
.text._Z35group_norm_nhwc_fwd_one_pass_kernelI11Fp16IOFp16WLi256ELi128ELi512EEv26Group_norm_nhwc_fwd_params:
        /* <DEDUP_REMOVED lines=33> */
.L_x_3590:
        /* <DEDUP_REMOVED lines=799> */
.L_x_3452:
[----:B------:R-:W-:Y:S05]  /*3400*/  BSYNC.RECONVERGENT B0 ;  /* 0x0000000000007941 */ /* 0x000fea0003800200 */
.L_x_3451:
        /* <DEDUP_REMOVED lines=44> */
.L_x_3454:
[----:B------:R-:W-:Y:S05]  /*36d0*/  BSYNC.RECONVERGENT B0 ;  /* 0x0000000000007941 */ /* 0x000fea0003800200 */
.L_x_3453:
        /* <DEDUP_REMOVED lines=27> */
.L_x_3457:
[----:B------:R-:W3:Y:S04]  /*3890*/  LDG.E.STRONG.GPU R30, desc[UR6][R28.64] ;  /* 0x000000061c1e7981 */ /* 0x000ee8000c1ef900 */
[----:B---3--:R-:W-:Y:S01]  /*38a0*/  CCTL.IVALL ;  /* 0x00000000ff00798f */ /* 0x008fe20002000000 */
[----:B------:R-:W-:Y:S05]  /*38b0*/  YIELD ;  /* 0x0000000000007946 */ /* 0x000fea0003800000 */
[----:B------:R-:W-:-:S13]  /*38c0*/  ISETP.NE.AND P1, PT, R30, R37, PT ;  /* 0x000000251e00720c */ /* 0x000fda0003f25270 */
[----:B------:R-:W-:Y:S05]  /*38d0*/  @P1 BRA `(.L_x_3457) ;  /* 0xfffffffc00ec1947 */ /* 0x000fea000383ffff */
.L_x_3456:
        /* <DEDUP_REMOVED lines=16> */
.L_x_3459:
        /* <DEDUP_REMOVED lines=62> */
.L_x_3458:
        /* <DEDUP_REMOVED lines=38> */
.L_x_3460:
        /* <DEDUP_REMOVED lines=19> */
.L_x_3461:
        /* <DEDUP_REMOVED lines=9> */
.L_x_3462:
[----:B------:R-:W-:Y:S05]  /*41e0*/  BSYNC.RECONVERGENT B0 ;  /* 0x0000000000007941 */ /* 0x000fea0003800200 */
.L_x_3455:
        /* <DEDUP_REMOVED lines=47> */
[----:B---3--:R-:W-:Y:S02]  /*44e0*/  HADD2.F32 R45, -RZ, R45.H0_H0 ;  /* 0x2000002dff2d7230 */ /* 0x008fe40000004100 */
        /* <DEDUP_REMOVED lines=32> */
.L_x_3466:
[----:B------:R-:W-:Y:S05]  /*46f0*/  BSYNC.RECONVERGENT B1 ;  /* 0x0000000000017941 */ /* 0x000fea0003800200 */
.L_x_3465:
        /* <DEDUP_REMOVED lines=20> */
.L_x_3468:
[----:B------:R-:W-:Y:S05]  /*4840*/  BSYNC.RECONVERGENT B1 ;  /* 0x0000000000017941 */ /* 0x000fea0003800200 */
.L_x_3467:
        /* <DEDUP_REMOVED lines=42> */
.L_x_3470:
[----:B------:R-:W-:Y:S05]  /*4af0*/  BSYNC.RECONVERGENT B1 ;  /* 0x0000000000017941 */ /* 0x000fea0003800200 */
.L_x_3469:
        /* <DEDUP_REMOVED lines=20> */
.L_x_3472:
[----:B------:R-:W-:Y:S05]  /*4c40*/  BSYNC.RECONVERGENT B1 ;  /* 0x0000000000017941 */ /* 0x000fea0003800200 */
.L_x_3471:
        /* <DEDUP_REMOVED lines=20> */
.L_x_3474:
[----:B------:R-:W-:Y:S05]  /*4d90*/  BSYNC.RECONVERGENT B1 ;  /* 0x0000000000017941 */ /* 0x000fea0003800200 */
.L_x_3473:
        /* <DEDUP_REMOVED lines=20> */
.L_x_3476:
[----:B------:R-:W-:Y:S05]  /*4ee0*/  BSYNC.RECONVERGENT B1 ;  /* 0x0000000000017941 */ /* 0x000fea0003800200 */
.L_x_3475:
        /* <DEDUP_REMOVED lines=20> */
.L_x_3478:
[----:B------:R-:W-:Y:S05]  /*5030*/  BSYNC.RECONVERGENT B1 ;  /* 0x0000000000017941 */ /* 0x000fea0003800200 */
.L_x_3477:
        /* <DEDUP_REMOVED lines=20> */
.L_x_3480:
[----:B------:R-:W-:Y:S05]  /*5180*/  BSYNC.RECONVERGENT B1 ;  /* 0x0000000000017941 */ /* 0x000fea0003800200 */
.L_x_3479:
        /* <DEDUP_REMOVED lines=40> */
.L_x_3482:
[----:B------:R-:W-:Y:S05]  /*5410*/  BSYNC.RECONVERGENT B1 ;  /* 0x0000000000017941 */ /* 0x000fea0003800200 */
.L_x_3481:
        /* <DEDUP_REMOVED lines=20> */
.L_x_3484:
[----:B------:R-:W-:Y:S05]  /*5560*/  BSYNC.RECONVERGENT B1 ;  /* 0x0000000000017941 */ /* 0x000fea0003800200 */
.L_x_3483:
        /* <DEDUP_REMOVED lines=20> */
.L_x_3486:
[----:B------:R-:W-:Y:S05]  /*56b0*/  BSYNC.RECONVERGENT B1 ;  /* 0x0000000000017941 */ /* 0x000fea0003800200 */
.L_x_3485:
        /* <DEDUP_REMOVED lines=20> */
.L_x_3488:
[----:B------:R-:W-:Y:S05]  /*5800*/  BSYNC.RECONVERGENT B1 ;  /* 0x0000000000017941 */ /* 0x000fea0003800200 */
.L_x_3487:
        /* <DEDUP_REMOVED lines=20> */
.L_x_3490:
[----:B------:R-:W-:Y:S05]  /*5950*/  BSYNC.RECONVERGENT B1 ;  /* 0x0000000000017941 */ /* 0x000fea0003800200 */
.L_x_3489:
        /* <DEDUP_REMOVED lines=20> */
.L_x_3492:
[----:B------:R-:W-:Y:S05]  /*5aa0*/  BSYNC.RECONVERGENT B1 ;  /* 0x0000000000017941 */ /* 0x000fea0003800200 */
.L_x_3491:
        /* <DEDUP_REMOVED lines=42> */
.L_x_3494:
[----:B------:R-:W-:Y:S05]  /*5d50*/  BSYNC.RECONVERGENT B1 ;  /* 0x0000000000017941 */ /* 0x000fea0003800200 */
.L_x_3493:
        /* <DEDUP_REMOVED lines=20> */
.L_x_3496:
[----:B------:R-:W-:Y:S05]  /*5ea0*/  BSYNC.RECONVERGENT B1 ;  /* 0x0000000000017941 */ /* 0x000fea0003800200 */
.L_x_3495:
        /* <DEDUP_REMOVED lines=20> */
.L_x_3498:
[----:B------:R-:W-:Y:S05]  /*5ff0*/  BSYNC.RECONVERGENT B1 ;  /* 0x0000000000017941 */ /* 0x000fea0003800200 */
.L_x_3497:
        /* <DEDUP_REMOVED lines=20> */
.L_x_3500:
[----:B------:R-:W-:Y:S05]  /*6140*/  BSYNC.RECONVERGENT B1 ;  /* 0x0000000000017941 */ /* 0x000fea0003800200 */
.L_x_3499:
        /* <DEDUP_REMOVED lines=20> */
.L_x_3502:
[----:B------:R-:W-:Y:S05]  /*6290*/  BSYNC.RECONVERGENT B1 ;  /* 0x0000000000017941 */ /* 0x000fea0003800200 */
.L_x_3501:
        /* <DEDUP_REMOVED lines=20> */
.L_x_3504:
[----:B------:R-:W-:Y:S05]  /*63e0*/  BSYNC.RECONVERGENT B1 ;  /* 0x0000000000017941 */ /* 0x000fea0003800200 */
.L_x_3503:
        /* <DEDUP_REMOVED lines=38> */
.L_x_3506:
[----:B------:R-:W-:Y:S05]  /*6650*/  BSYNC.RECONVERGENT B1 ;  /* 0x0000000000017941 */ /* 0x000fea0003800200 */
.L_x_3505:
        /* <DEDUP_REMOVED lines=20> */
.L_x_3508:
[----:B------:R-:W-:Y:S05]  /*67a0*/  BSYNC.RECONVERGENT B1 ;  /* 0x0000000000017941 */ /* 0x000fea0003800200 */
.L_x_3507:
        /* <DEDUP_REMOVED lines=20> */
.L_x_3510:
[----:B------:R-:W-:Y:S05]  /*68f0*/  BSYNC.RECONVERGENT B1 ;  /* 0x0000000000017941 */ /* 0x000fea0003800200 */
.L_x_3509:
        /* <DEDUP_REMOVED lines=20> */
.L_x_3512:
[----:B------:R-:W-:Y:S05]  /*6a40*/  BSYNC.RECONVERGENT B1 ;  /* 0x0000000000017941 */ /* 0x000fea0003800200 */
.L_x_3511:
        /* <DEDUP_REMOVED lines=20> */
.L_x_3514:
[----:B------:R-:W-:Y:S05]  /*6b90*/  BSYNC.RECONVERGENT B1 ;  /* 0x0000000000017941 */ /* 0x000fea0003800200 */
.L_x_3513:
        /* <DEDUP_REMOVED lines=20> */
.L_x_3516:
[----:B------:R-:W-:Y:S05]  /*6ce0*/  BSYNC.RECONVERGENT B1 ;  /* 0x0000000000017941 */ /* 0x000fea0003800200 */
.L_x_3515:
        /* <DEDUP_REMOVED lines=36> */
.L_x_3518:
[----:B------:R-:W-:Y:S05]  /*6f30*/  BSYNC.RECONVERGENT B1 ;  /* 0x0000000000017941 */ /* 0x000fea0003800200 */
.L_x_3517:
        /* <DEDUP_REMOVED lines=20> */
.L_x_3520:
[----:B------:R-:W-:Y:S05]  /*7080*/  BSYNC.RECONVERGENT B1 ;  /* 0x0000000000017941 */ /* 0x000fea0003800200 */
.L_x_3519:
        /* <DEDUP_REMOVED lines=20> */
.L_x_3522:
[----:B------:R-:W-:Y:S05]  /*71d0*/  BSYNC.RECONVERGENT B1 ;  /* 0x0000000000017941 */ /* 0x000fea0003800200 */
.L_x_3521:
        /* <DEDUP_REMOVED lines=20> */
.L_x_3524:
[----:B------:R-:W-:Y:S05]  /*7320*/  BSYNC.RECONVERGENT B1 ;  /* 0x0000000000017941 */ /* 0x000fea0003800200 */
.L_x_3523:
        /* <DEDUP_REMOVED lines=20> */
.L_x_3526:
[----:B------:R-:W-:Y:S05]  /*7470*/  BSYNC.RECONVERGENT B1 ;  /* 0x0000000000017941 */ /* 0x000fea0003800200 */
.L_x_3525:
        /* <DEDUP_REMOVED lines=19> */
.L_x_3464:
        /* <DEDUP_REMOVED lines=42> */
.L_x_3529:
[----:B------:R-:W-:Y:S05]  /*7850*/  BSYNC.RECONVERGENT B1 ;  /* 0x0000000000017941 */ /* 0x000fea0003800200 */
.L_x_3528:
        /* <DEDUP_REMOVED lines=30> */
.L_x_3531:
[----:B------:R-:W-:Y:S05]  /*7a40*/  BSYNC.RECONVERGENT B1 ;  /* 0x0000000000017941 */ /* 0x000fea0003800200 */
.L_x_3530:
        /* <DEDUP_REMOVED lines=30> */
.L_x_3533:
[----:B------:R-:W-:Y:S05]  /*7c30*/  BSYNC.RECONVERGENT B1 ;  /* 0x0000000000017941 */ /* 0x000fea0003800200 */
.L_x_3532:
        /* <DEDUP_REMOVED lines=48> */
.L_x_3535:
[----:B------:R-:W-:Y:S05]  /*7f40*/  BSYNC.RECONVERGENT B1 ;  /* 0x0000000000017941 */ /* 0x000fea0003800200 */
.L_x_3534:
        /* <DEDUP_REMOVED lines=30> */
.L_x_3537:
[----:B------:R-:W-:Y:S05]  /*8130*/  BSYNC.RECONVERGENT B1 ;  /* 0x0000000000017941 */ /* 0x000fea0003800200 */
.L_x_3536:
        /* <DEDUP_REMOVED lines=30> */
.L_x_3539:
[----:B------:R-:W-:Y:S05]  /*8320*/  BSYNC.RECONVERGENT B1 ;  /* 0x0000000000017941 */ /* 0x000fea0003800200 */
.L_x_3538:
        /* <DEDUP_REMOVED lines=30> */
.L_x_3541:
[----:B------:R-:W-:Y:S05]  /*8510*/  BSYNC.RECONVERGENT B1 ;  /* 0x0000000000017941 */ /* 0x000fea0003800200 */
.L_x_3540:
        /* <DEDUP_REMOVED lines=30> */
.L_x_3543:
[----:B------:R-:W-:Y:S05]  /*8700*/  BSYNC.RECONVERGENT B1 ;  /* 0x0000000000017941 */ /* 0x000fea0003800200 */
.L_x_3542:
        /* <DEDUP_REMOVED lines=48> */
.L_x_3545:
[----:B------:R-:W-:Y:S05]  /*8a10*/  BSYNC.RECONVERGENT B1 ;  /* 0x0000000000017941 */ /* 0x000fea0003800200 */
.L_x_3544:
        /* <DEDUP_REMOVED lines=30> */
.L_x_3547:
[----:B------:R-:W-:Y:S05]  /*8c00*/  BSYNC.RECONVERGENT B1 ;  /* 0x0000000000017941 */ /* 0x000fea0003800200 */
.L_x_3546:
        /* <DEDUP_REMOVED lines=30> */
.L_x_3549:
[----:B------:R-:W-:Y:S05]  /*8df0*/  BSYNC.RECONVERGENT B1 ;  /* 0x0000000000017941 */ /* 0x000fea0003800200 */
.L_x_3548:
        /* <DEDUP_REMOVED lines=30> */
.L_x_3551:
[----:B------:R-:W-:Y:S05]  /*8fe0*/  BSYNC.RECONVERGENT B1 ;  /* 0x0000000000017941 */ /* 0x000fea0003800200 */
.L_x_3550:
        /* <DEDUP_REMOVED lines=30> */
.L_x_3553:
[----:B------:R-:W-:Y:S05]  /*91d0*/  BSYNC.RECONVERGENT B1 ;  /* 0x0000000000017941 */ /* 0x000fea0003800200 */
.L_x_3552:
        /* <DEDUP_REMOVED lines=30> */
.L_x_3555:
[----:B------:R-:W-:Y:S05]  /*93c0*/  BSYNC.RECONVERGENT B1 ;  /* 0x0000000000017941 */ /* 0x000fea0003800200 */
.L_x_3554:
        /* <DEDUP_REMOVED lines=52> */
.L_x_3557:
[----:B------:R-:W-:Y:S05]  /*9710*/  BSYNC.RECONVERGENT B1 ;  /* 0x0000000000017941 */ /* 0x000fea0003800200 */
.L_x_3556:
        /* <DEDUP_REMOVED lines=30> */
.L_x_3559:
[----:B------:R-:W-:Y:S05]  /*9900*/  BSYNC.RECONVERGENT B1 ;  /* 0x0000000000017941 */ /* 0x000fea0003800200 */
.L_x_3558:
        /* <DEDUP_REMOVED lines=30> */
.L_x_3561:
[----:B------:R-:W-:Y:S05]  /*9af0*/  BSYNC.RECONVERGENT B1 ;  /* 0x0000000000017941 */ /* 0x000fea0003800200 */
.L_x_3560:
        /* <DEDUP_REMOVED lines=30> */
.L_x_3563:
[----:B------:R-:W-:Y:S05]  /*9ce0*/  BSYNC.RECONVERGENT B1 ;  /* 0x0000000000017941 */ /* 0x000fea0003800200 */
.L_x_3562:
        /* <DEDUP_REMOVED lines=30> */
.L_x_3565:
[----:B------:R-:W-:Y:S05]  /*9ed0*/  BSYNC.RECONVERGENT B1 ;  /* 0x0000000000017941 */ /* 0x000fea0003800200 */
.L_x_3564:
        /* <DEDUP_REMOVED lines=30> */
.L_x_3567:
[----:B------:R-:W-:Y:S05]  /*a0c0*/  BSYNC.RECONVERGENT B1 ;  /* 0x0000000000017941 */ /* 0x000fea0003800200 */
.L_x_3566:
        /* <DEDUP_REMOVED lines=48> */
.L_x_3569:
[----:B------:R-:W-:Y:S05]  /*a3d0*/  BSYNC.RECONVERGENT B1 ;  /* 0x0000000000017941 */ /* 0x000fea0003800200 */
.L_x_3568:
        /* <DEDUP_REMOVED lines=30> */
.L_x_3571:
[----:B------:R-:W-:Y:S05]  /*a5c0*/  BSYNC.RECONVERGENT B1 ;  /* 0x0000000000017941 */ /* 0x000fea0003800200 */
.L_x_3570:
        /* <DEDUP_REMOVED lines=30> */
.L_x_3573:
[----:B------:R-:W-:Y:S05]  /*a7b0*/  BSYNC.RECONVERGENT B1 ;  /* 0x0000000000017941 */ /* 0x000fea0003800200 */
.L_x_3572:
        /* <DEDUP_REMOVED lines=30> */
.L_x_3575:
[----:B------:R-:W-:Y:S05]  /*a9a0*/  BSYNC.RECONVERGENT B1 ;  /* 0x0000000000017941 */ /* 0x000fea0003800200 */
.L_x_3574:
        /* <DEDUP_REMOVED lines=30> */
.L_x_3577:
[----:B------:R-:W-:Y:S05]  /*ab90*/  BSYNC.RECONVERGENT B1 ;  /* 0x0000000000017941 */ /* 0x000fea0003800200 */
.L_x_3576:
        /* <DEDUP_REMOVED lines=30> */
.L_x_3579:
[----:B------:R-:W-:Y:S05]  /*ad80*/  BSYNC.RECONVERGENT B1 ;  /* 0x0000000000017941 */ /* 0x000fea0003800200 */
.L_x_3578:
        /* <DEDUP_REMOVED lines=46> */
.L_x_3581:
[----:B------:R-:W-:Y:S05]  /*b070*/  BSYNC.RECONVERGENT B1 ;  /* 0x0000000000017941 */ /* 0x000fea0003800200 */
.L_x_3580:
        /* <DEDUP_REMOVED lines=30> */
.L_x_3583:
[----:B------:R-:W-:Y:S05]  /*b260*/  BSYNC.RECONVERGENT B1 ;  /* 0x0000000000017941 */ /* 0x000fea0003800200 */
.L_x_3582:
        /* <DEDUP_REMOVED lines=30> */
.L_x_3585:
[----:B------:R-:W-:Y:S05]  /*b450*/  BSYNC.RECONVERGENT B1 ;  /* 0x0000000000017941 */ /* 0x000fea0003800200 */
.L_x_3584:
        /* <DEDUP_REMOVED lines=30> */
.L_x_3587:
[----:B------:R-:W-:Y:S05]  /*b640*/  BSYNC.RECONVERGENT B1 ;  /* 0x0000000000017941 */ /* 0x000fea0003800200 */
.L_x_3586:
        /* <DEDUP_REMOVED lines=30> */
.L_x_3589:
[----:B------:R-:W-:Y:S05]  /*b830*/  BSYNC.RECONVERGENT B1 ;  /* 0x0000000000017941 */ /* 0x000fea0003800200 */
.L_x_3588:
        /* <DEDUP_REMOVED lines=28> */
.L_x_3527:
[----:B------:R-:W-:Y:S05]  /*ba00*/  BSYNC.RECONVERGENT B0 ;  /* 0x0000000000007941 */ /* 0x000fea0003800200 */
.L_x_3463:
        /* <DEDUP_REMOVED lines=8> */
.L_x_3591:
        /* <DEDUP_REMOVED lines=15> */
.L_x_4938:


//--------------------- .text._Z35group_norm_nhwc_fwd_one_pass_kernelI11Fp16IOFp16WLi512ELi128ELi512EEv26Group_norm_nhwc_fwd_params --------------------------
	.section	.text._Z35group_norm_nhwc_fwd_one_pass_kernelI11Fp16IOFp16WLi512ELi128ELi512EEv26Group_norm_nhwc_fwd_params,"ax",@progbits
	.align	128
        .global         _Z35group_norm_nhwc_fwd_one_pass_kernelI11Fp16IOFp16WLi512ELi128ELi512EEv26Group_norm_nhwc_fwd_params
        .type           _Z35group_norm_nhwc_fwd_one_pass_kernelI11Fp16IOFp16WLi512ELi128ELi512EEv26Group_norm_nhwc_fwd_params,@function
        .size           _Z35group_norm_nhwc_fwd_one_pass_kernelI11Fp16IOFp16WLi512ELi128ELi512EEv26Group_norm_nhwc_fwd_params,(.L_x_4939 - _Z35group_norm_nhwc_fwd_one_pass_kernelI11Fp16IOFp16WLi512ELi128ELi512EEv26Group_norm_nhwc_fwd_params)
        .other          _Z35group_norm_nhwc_fwd_one_pass_kernelI11Fp16IOFp16WLi512ELi128ELi512EEv26Group_norm_nhwc_fwd_params,@"STO_CUDA_ENTRY STV_DEFAULT"
_Z35group_norm_nhwc_fwd_one_pass_kernelI11Fp16IOFp16WLi512ELi128ELi512EEv26Group_norm_nhwc_fwd_params:
.text._Z35group_norm_nhwc_fwd_one_pass_kernelI11Fp16IOFp16WLi512ELi128ELi512EEv26Group_norm_nhwc_fwd_params:
        /* <DEDUP_REMOVED lines=23> */
.L_x_3629:
        /* <DEDUP_REMOVED lines=2070> */
.L_x_3593:
[----:B01----:R-:W-:Y:S05]  /*82d0*/  BSYNC.RECONVERGENT B0 ;  /* 0x0000000000007941 */ /* 0x003fea0003800200 */
.L_x_3592:
        /* <DEDUP_REMOVED lines=44> */
.L_x_3595:
[----:B------:R-:W-:Y:S05]  /*85a0*/  BSYNC.RECONVERGENT B0 ;  /* 0x0000000000007941 */ /* 0x000fea0003800200 */
.L_x_3594:
        /* <DEDUP_REMOVED lines=35> */
.L_x_3599:
[----:B------:R-:W3:Y:S04]  /*87e0*/  LDG.E.STRONG.GPU R0, desc[UR18][R6.64] ;  /* 0x0000001206007981 */ /* 0x000ee8000c1ef900 */
[----:B---3--:R-:W-:Y:S04]  /*87f0*/  CCTL.IVALL ;  /* 0x00000000ff00798f */ /* 0x008fe80002000000 */
[----:B------:R1:W-:Y:S01]  /*8800*/  STL [R1], R0 ;  /* 0x0000000001007387 */ /* 0x0003e20000100800 */
[----:B------:R-:W-:-:S13]  /*8810*/  ISETP.NE.AND P0, PT, R0, UR14, PT ;  /* 0x0000000e00007c0c */ /* 0x000fda000bf05270 */
[----:B-1----:R-:W-:Y:S05]  /*8820*/  @P0 BRA `(.L_x_3599) ;  /* 0xfffffffc00ec0947 */ /* 0x002fea000383ffff */
.L_x_3598:
[----:B0-----:R-:W-:Y:S05]  /*8830*/  BSYNC.RECONVERGENT B0 ;  /* 0x0000000000007941 */ /* 0x001fea0003800200 */
.L_x_3597:
        /* <DEDUP_REMOVED lines=15> */
.L_x_3601:
        /* <DEDUP_REMOVED lines=99> */
.L_x_3600:
        /* <DEDUP_REMOVED lines=54> */
.L_x_3602:
        /* <DEDUP_REMOVED lines=27> */
.L_x_3603:
        /* <DEDUP_REMOVED lines=15> */
.L_x_3604:
[----:B------:R-:W-:Y:S05]  /*9560*/  BSYNC.RECONVERGENT B0 ;  /* 0x0000000000007941 */ /* 0x000fea0003800200 */
.L_x_3596:
        /* <DEDUP_REMOVED lines=40> */
[----:B--2---:R-:W-:Y:S02]  /*97f0*/  HADD2.F32 R14, -RZ, R0.H0_H0 ;  /* 0x20000000ff0e7230 */ /* 0x004fe40000004100 */
[----:B---3--:R-:W-:Y:S02]  /*9800*/  HADD2.F32 R17, -RZ, R17.H0_H0 ;  /* 0x20000011ff117230 */ /* 0x008fe40000004100 */
[----:B----4-:R-:W-:Y:S02]  /*9810*/  HADD2.F32 R19, -RZ, R19.H0_H0 ;  /* 0x20000013ff137230 */ /* 0x010fe40000004100 */
[----:B-----5:R-:W-:Y:S01]  /*9820*/  HADD2.F32 R18, -RZ, R18.H0_H0 ;  /* 0x20000012ff127230 */ /* 0x020fe20000004100 */
[----:B01----:R-:W-:Y:S06]  /*9830*/  BRA.U !UP0, `(.L_x_3605) ;  /* 0x0000000908587547 */ /* 0x003fec000b800000 */
[----:B------:R-:W-:Y:S01]  /*9840*/  MOV R0, RZ ;  /* 0x000000ff00007202 */ /* 0x000fe20000000f00 */
[----:B------:R-:W0:Y:S01]  /*9850*/  LDCU.64 UR14, c[0x0][0x3e0] ;  /* 0x00007c00ff0e77ac */ /* 0x000e220008000a00 */
[----:B------:R-:W1:Y:S01]  /*9860*/  LDCU.64 UR6, c[0x0][0x380] ;  /* 0x00007000ff0677ac */ /* 0x000e620008000a00 */
[----:B------:R-:W2:Y:S04]  /*9870*/  LDCU.64 UR12, c[0x0][0x3e8] ;  /* 0x00007d00ff0c77ac */ /* 0x000ea80008000a00 */
.L_x_3614:
        /* <DEDUP_REMOVED lines=50> */
.L_x_3607:
[----:B01----:R-:W-:Y:S05]  /*9ba0*/  BSYNC.RECONVERGENT B0 ;  /* 0x0000000000007941 */ /* 0x003fea0003800200 */
.L_x_3606:
        /* <DEDUP_REMOVED lines=30> */
.L_x_3609:
[----:B------:R-:W-:Y:S05]  /*9d90*/  BSYNC.RECONVERGENT B0 ;  /* 0x0000000000007941 */ /* 0x000fea0003800200 */
.L_x_3608:
        /* <DEDUP_REMOVED lines=30> */
.L_x_3611:
[----:B------:R-:W-:Y:S05]  /*9f80*/  BSYNC.RECONVERGENT B0 ;  /* 0x0000000000007941 */ /* 0x000fea0003800200 */
.L_x_3610:
        /* <DEDUP_REMOVED lines=30> */
.L_x_3613:
[----:B------:R-:W-:Y:S05]  /*a170*/  BSYNC.RECONVERGENT B0 ;  /* 0x0000000000007941 */ /* 0x000fea0003800200 */
.L_x_3612:
[----:B------:R-:W-:Y:S05]  /*a180*/  @P4 BRA `(.L_x_3614) ;  /* 0xfffffff400bc4947 */ /* 0x000fea000383ffff */
[----:B------:R-:W-:Y:S05]  /*a190*/  BRA `(.L_x_3615) ;  /* 0x0000000c00587947 */ /* 0x000fea0003800000 */
.L_x_3605:
        /* <DEDUP_REMOVED lines=62> */
.L_x_3617:
[----:B------:R-:W-:Y:S05]  /*a580*/  BSYNC.RECONVERGENT B0 ;  /* 0x0000000000007941 */ /* 0x000fea0003800200 */
.L_x_3616:
        /* <DEDUP_REMOVED lines=22> */
.L_x_3619:
[----:B------:R-:W-:Y:S05]  /*a6f0*/  BSYNC.RECONVERGENT B0 ;  /* 0x0000000000007941 */ /* 0x000fea0003800200 */
.L_x_3618:
        /* <DEDUP_REMOVED lines=22> */
.L_x_3621:
[----:B------:R-:W-:Y:S05]  /*a860*/  BSYNC.RECONVERGENT B0 ;  /* 0x0000000000007941 */ /* 0x000fea0003800200 */
.L_x_3620:
[----:B------:R-:W-:-:S07]  /*a870*/  IMAD.MOV.U32 R20, RZ, RZ, 0x4 ;  /* 0x00000004ff147424 */ /* 0x000fce00078e00ff */
.L_x_3628:
        /* <DEDUP_REMOVED lines=60> */
.L_x_3623:
[----:B------:R-:W-:Y:S05]  /*ac40*/  BSYNC.RECONVERGENT B0 ;  /* 0x0000000000007941 */ /* 0x000fea0003800200 */
.L_x_3622:
        /* <DEDUP_REMOVED lines=20> */
.L_x_3625:
[----:B------:R-:W-:Y:S05]  /*ad90*/  BSYNC.RECONVERGENT B0 ;  /* 0x0000000000007941 */ /* 0x000fea0003800200 */
.L_x_3624:
        /* <DEDUP_REMOVED lines=20> */
.L_x_3627:
[----:B------:R-:W-:Y:S05]  /*aee0*/  BSYNC.RECONVERGENT B0 ;  /* 0x0000000000007941 */ /* 0x000fea0003800200 */
.L_x_3626:
[----:B------:R-:W-:Y:S05]  /*aef0*/  @P4 BRA `(.L_x_3628) ;  /* 0xfffffff800604947 */ /* 0x000fea000383ffff */
.L_x_3615:
        /* <DEDUP_REMOVED lines=8> */
.L_x_3630:
        /* <DEDUP_REMOVED lines=16> */
.L_x_4939:


//--------------------- .text._Z35group_norm_nhwc_fwd_one_pass_kernelI11Fp32IOFp32WLi64ELi128ELi512EEv26Group_norm_nhwc_fwd_params --------------------------
	.section	.text._Z35group_norm_nhwc_fwd_one_pass_kernelI11Fp32IOFp32WLi64ELi128ELi512EEv26Group_norm_nhwc_fwd_params,"ax",@progbits
	.align	128
        .global         _Z35group_norm_nhwc_fwd_one_pass_kernelI11Fp32IOFp32WLi64ELi128ELi512EEv26Group_norm_nhwc_fwd_params
        .type           _Z35group_norm_nhwc_fwd_one_pass_kernelI11Fp32IOFp32WLi64ELi128ELi512EEv26Group_norm_nhwc_fwd_params,@function
        .size           _Z35group_norm_nhwc_fwd_one_pass_kernelI11Fp32IOFp32WLi64ELi128ELi512EEv26Group_norm_nhwc_fwd_params,(.L_x_4940 - _Z35group_norm_nhwc_fwd_one_pass_kernelI11Fp32IOFp32WLi64ELi128ELi512EEv26Group_norm_nhwc_fwd_params)
        .other          _Z35group_norm_nhwc_fwd_one_pass_kernelI11Fp32IOFp32WLi64ELi128ELi512EEv26Group_norm_nhwc_fwd_params,@"STO_CUDA_ENTRY STV_DEFAULT"
_Z35group_norm_nhwc_fwd_one_pass_kernelI11Fp32IOFp32WLi64ELi128ELi512EEv26Group_norm_nhwc_fwd_params:
.text._Z35group_norm_nhwc_fwd_one_pass_kernelI11Fp32IOFp32WLi64ELi128ELi512EEv26Group_norm_nhwc_fwd_params:
        /* <DEDUP_REMOVED lines=40> */
.L_x_3674:
[----:B01---5:R-:W1:Y:S01]  /*0280*/  LDC R17, c[0x0][0x3f8] ;  /* 0x0000fe00ff117b82 */ /* 0x023e620000000800 */
[----:B--2---:R-:W2:Y:S01]  /*0290*/  LDCU.64 UR10, c[0x0][0x3e8] ;  /* 0x00007d00ff0a77ac */ /* 0x004ea20008000a00 */
[C---:B------:R-:W-:Y:S02]  /*02a0*/  IADD3 R21, PT, PT, R51.reuse, 0x18, RZ ;  /* 0x0000001833157810 */ /* 0x040fe40007ffe0ff */
[C---:B------:R-:W-:Y:S01]  /*02b0*/  IADD3 R31, PT, PT, R51.reuse, 0x8, RZ ;  /* 0x00000008331f7810 */ /* 0x040fe20007ffe0ff */
[----:B---3--:R-:W3:Y:S01]  /*02c0*/  LDCU.64 UR12, c[0x0][0x3f0] ;  /* 0x00007e00ff0c77ac */ /* 0x008ee20008000a00 */
[----:B------:R-:W-:Y:S02]  /*02d0*/  SHF.R.S32.HI R23, RZ, 0x1f, R21 ;  /* 0x0000001fff177819 */ /* 0x000fe40000011415 */
[----:B------:R-:W-:Y:S02]  /*02e0*/  SHF.R.S32.HI R29, RZ, 0x1f, R31 ;  /* 0x0000001fff1d7819 */ /* 0x000fe4000001141f */
[----:B------:R-:W-:-:S04]  /*02f0*/  IADD3 R27, PT, PT, R51, 0x10, RZ ;  /* 0x00000010331b7810 */ /* 0x000fc80007ffe0ff */
[----:B------:R-:W-:Y:S02]  /*0300*/  SHF.R.S32.HI R19, RZ, 0x1f, R27 ;  /* 0x0000001fff137819 */ /* 0x000fe4000001141b */
[----:B--2---:R-:W-:Y:S02]  /*0310*/  ISETP.GE.U32.AND P4, PT, R21, UR10, PT ;  /* 0x0000000a15007c0c */ /* 0x004fe4000bf86070 */
[----:B------:R-:W-:Y:S02]  /*0320*/  ISETP.GE.U32.AND P5, PT, R31, UR10, PT ;  /* 0x0000000a1f007c0c */ /* 0x000fe4000bfa6070 */
[----:B------:R-:W-:Y:S02]  /*0330*/  ISETP.GE.AND.EX P4, PT, R23, UR11, PT, P4 ;  /* 0x0000000b17007c0c */ /* 0x000fe4000bf86340 */
[----:B-1--4-:R-:W-:Y:S02]  /*0340*/  IABS R13, R17 ;  /* 0x00000011000d7213 */ /* 0x012fe40000000000 */
[----:B------:R-:W-:-:S02]  /*0350*/  ISETP.GE.AND.EX P5, PT, R29, UR11, PT, P5 ;  /* 0x0000000b1d007c0c */ /* 0x000fc4000bfa6350 */
[----:B------:R-:W1:Y:S07]  /*0360*/  I2F.RP R12, R13 ;  /* 0x0000000d000c7306 */ /* 0x000e6e0000209400 */
[----:B------:R-:W2:Y:S01]  /*0370*/  @!P4 LDC.64 R24, c[0x0][0x390] ;  /* 0x0000e400ff18cb82 */ /* 0x000ea20000000a00 */
[----:B-1----:R-:W1:Y:S02]  /*0380*/  MUFU.RCP R12, R12 ;  /* 0x0000000c000c7308 */ /* 0x002e640000001000 */
[----:B-1----:R-:W-:-:S06]  /*0390*/  IADD3 R10, PT, PT, R12, 0xffffffe, RZ ;  /* 0x0ffffffe0c0a7810 */ /* 0x002fcc0007ffe0ff */
[----:B------:R1:W5:Y:S02]  /*03a0*/  F2I.FTZ.U32.TRUNC.NTZ R11, R10 ;  /* 0x0000000a000b7305 */ /* 0x000364000021f000 */
[----:B-1----:R-:W-:Y:S02]  /*03b0*/  MOV R10, RZ ;  /* 0x000000ff000a7202 */ /* 0x002fe40000000f00 */
[----:B-----5:R-:W-:-:S05]  /*03c0*/  IADD3 R14, PT, PT, RZ, -R11, RZ ;  /* 0x8000000bff0e7210 */ /* 0x020fca0007ffe0ff */
        /* <DEDUP_REMOVED lines=12> */
[----:B------:R-:W-:-:S11]  /*0490*/  ISETP.NE.AND P2, PT, R17, RZ, PT ;  /* 0x000000ff1100720c */ /* 0x000fd60003f45270 */
[----:B------:R-:W-:-:S04]  /*04a0*/  @P1 IADD3 R11, PT, PT, R11, 0x1, RZ ;  /* 0x000000010b0b1810 */ /* 0x000fc80007ffe0ff */
[----:B------:R-:W-:Y:S02]  /*04b0*/  MOV R15, R11 ;  /* 0x0000000b000f7202 */ /* 0x000fe40000000f00 */
[----:B------:R-:W1:Y:S02]  /*04c0*/  @!P4 LDC.64 R10, c[0x0][0x3e0] ;  /* 0x0000f800ff0acb82 */ /* 0x000e640000000a00 */
[----:B------:R-:W-:Y:S02]  /*04d0*/  @!P3 IADD3 R15, PT, PT, -R15, RZ, RZ ;  /* 0x000000ff0f0fb210 */ /* 0x000fe40007ffe1ff */
[----:B------:R-:W-:Y:S02]  /*04e0*/  @!P2 LOP3.LUT R15, RZ, R17, RZ, 0x33, !PT ;  /* 0x00000011ff0fa212 */ /* 0x000fe400078e33ff */
[----:B------:R-:W-:Y:S02]  /*04f0*/  ISETP.GE.U32.AND P2, PT, R27, UR10, PT ;  /* 0x0000000a1b007c0c */ /* 0x000fe4000bf46070 */
[----:B------:R-:W-:-:S02]  /*0500*/  IADD3 R53, PT, PT, -R15, RZ, RZ ;  /* 0x000000ff0f357210 */ /* 0x000fc40007ffe1ff */
[----:B------:R-:W-:Y:S02]  /*0510*/  SHF.R.S32.HI R12, RZ, 0x1f, R15 ;  /* 0x0000001fff0c7819 */ /* 0x000fe4000001140f */
[----:B------:R-:W-:Y:S01]  /*0520*/  ISETP.GE.AND.EX P2, PT, R19, UR11, PT, P2 ;  /* 0x0000000b13007c0c */ /* 0x000fe2000bf46320 */
[----:B------:R-:W-:Y:S01]  /*0530*/  IMAD R53, R17, R53, R8 ;  /* 0x0000003511357224 */ /* 0x000fe200078e0208 */
[----:B------:R-:W-:Y:S01]  /*0540*/  ISETP.GE.U32.AND P3, PT, R49, UR10, PT ;  /* 0x0000000a31007c0c */ /* 0x000fe2000bf66070 */
[----:B---3--:R-:W-:Y:S02]  /*0550*/  IMAD R14, R12, UR12, RZ ;  /* 0x0000000c0c0e7c24 */ /* 0x008fe4000f8e02ff */
[----:B------:R-:W3:Y:S01]  /*0560*/  @!P5 LDC.64 R12, c[0x0][0x3e0] ;  /* 0x0000f800ff0cdb82 */ /* 0x000ee20000000a00 */
[----:B------:R-:W-:Y:S01]  /*0570*/  SHF.L.U32 R53, R53, 0x7, RZ ;  /* 0x0000000735357819 */ /* 0x000fe200000006ff */
[----:B------:R-:W-:Y:S01]  /*0580*/  IMAD R55, R15, UR13, R14 ;  /* 0x0000000d0f377c24 */ /* 0x000fe2000f8e020e */
[----:B------:R-:W-:-:S02]  /*0590*/  ISETP.GE.AND.EX P3, PT, R43, UR11, PT, P3 ;  /* 0x0000000b2b007c0c */ /* 0x000fc4000bf66330 */
[----:B------:R-:W-:Y:S02]  /*05a0*/  SHF.R.S32.HI R57, RZ, 0x1f, R53 ;  /* 0x0000001fff397819 */ /* 0x000fe40000011435 */
[----:B------:R-:W-:Y:S01]  /*05b0*/  LOP3.LUT R56, R53, R52, RZ, 0xfc, !PT ;  /* 0x0000003435387212 */ /* 0x000fe200078efcff */
[----:B-1----:R-:W-:Y:S01]  /*05c0*/  @!P4 IMAD R14, R23, R10, RZ ;  /* 0x0000000a170ec224 */ /* 0x002fe200078e02ff */
[----:B------:R-:W1:Y:S03]  /*05d0*/  @!P2 LDC.64 R16, c[0x0][0x3e0] ;  /* 0x0000f800ff10ab82 */ /* 0x000e660000000a00 */
[----:B------:R-:W-:-:S04]  /*05e0*/  IMAD.WIDE.U32 R56, R15, UR12, R56 ;  /* 0x0000000c0f387c25 */ /* 0x000fc8000f8e0038 */
[----:B------:R-:W-:Y:S01]  /*05f0*/  @!P4 IMAD R15, R21, R11, R14 ;  /* 0x0000000b150fc224 */ /* 0x000fe200078e020e */
[----:B------:R-:W-:Y:S01]  /*0600*/  IADD3 R55, PT, PT, R57, R55, RZ ;  /* 0x0000003739377210 */ /* 0x000fe20007ffe0ff */
[----:B------:R-:W5:Y:S01]  /*0610*/  @!P5 LDC.64 R22, c[0x0][0x390] ;  /* 0x0000e400ff16db82 */ /* 0x000f620000000a00 */
[----:B------:R-:W-:-:S05]  /*0620*/  @!P4 MOV R54, R56 ;  /* 0x000000380036c202 */ /* 0x000fca0000000f00 */
[----:B------:R-:W-:Y:S02]  /*0630*/  @!P4 IMAD.WIDE.U32 R10, R21, R10, R54 ;  /* 0x0000000a150ac225 */ /* 0x000fe400078e0036 */
[----:B------:R-:W4:Y:S02]  /*0640*/  @!P3 LDC.64 R20, c[0x0][0x3e0] ;  /* 0x0000f800ff14bb82 */ /* 0x000f240000000a00 */
[----:B---3--:R-:W-:Y:S01]  /*0650*/  @!P5 IMAD R14, R29, R12, RZ ;  /* 0x0000000c1d0ed224 */ /* 0x008fe200078e02ff */
[----:B------:R-:W-:Y:S02]  /*0660*/  @!P4 IADD3 R11, PT, PT, R11, R15, RZ ;  /* 0x0000000f0b0bc210 */ /* 0x000fe40007ffe0ff */
[C---:B--2---:R-:W-:Y:S01]  /*0670*/  @!P4 LEA R24, P1, R10.reuse, R24, 0x2 ;  /* 0x000000180a18c211 */ /* 0x044fe200078210ff */
[----:B------:R-:W-:Y:S02]  /*0680*/  @!P5 IMAD R29, R31, R13, R14 ;  /* 0x0000000d1f1dd224 */ /* 0x000fe400078e020e */
[----:B------:R-:W2:Y:S01]  /*0690*/  @!P2 LDC.64 R14, c[0x0][0x390] ;  /* 0x0000e400ff0eab82 */ /* 0x000ea20000000a00 */
[----:B------:R-:W-:-:S02]  /*06a0*/  @!P4 LEA.HI.X R25, R10, R25, R11, 0x2, P1 ;  /* 0x000000190a19c211 */ /* 0x000fc400008f140b */
[----:B------:R-:W-:Y:S02]  /*06b0*/  ISETP.GE.U32.AND P1, PT, R51, UR10, PT ;  /* 0x0000000a33007c0c */ /* 0x000fe4000bf26070 */
[----:B------:R-:W-:Y:S02]  /*06c0*/  @!P5 MOV R10, R56 ;  /* 0x00000038000ad202 */ /* 0x000fe40000000f00 */
[----:B------:R-:W-:Y:S02]  /*06d0*/  @!P5 MOV R11, R55 ;  /* 0x00000037000bd202 */ /* 0x000fe40000000f00 */
[----:B------:R-:W-:Y:S01]  /*06e0*/  ISETP.GE.AND.EX P1, PT, R9, UR11, PT, P1 ;  /* 0x0000000b09007c0c */ /* 0x000fe2000bf26310 */
[----:B------:R-:W-:Y:S01]  /*06f0*/  @!P5 IMAD.WIDE.U32 R12, R31, R12, R10 ;  /* 0x0000000c1f0cd225 */ /* 0x000fe200078e000a */
[----:B------:R-:W-:Y:S02]  /*0700*/  MOV R11, RZ ;  /* 0x000000ff000b7202 */ /* 0x000fe40000000f00 */
[----:B------:R-:W-:Y:S01]  /*0710*/  MOV R10, RZ ;  /* 0x000000ff000a7202 */ /* 0x000fe20000000f00 */
[----:B-1----:R-:W-:Y:S01]  /*0720*/  @!P2 IMAD R18, R19, R16, RZ ;  /* 0x000000101312a224 */ /* 0x002fe200078e02ff */
[----:B------:R-:W-:-:S02]  /*0730*/  @!P5 IADD3 R13, PT, PT, R13, R29, RZ ;  /* 0x0000001d0d0dd210 */ /* 0x000fc40007ffe0ff */
[----:B-----5:R-:W-:Y:S01]  /*0740*/  @!P5 LEA R22, P6, R12, R22, 0x2 ;  /* 0x000000160c16d211 */ /* 0x020fe200078c10ff */
[----:B------:R-:W-:Y:S01]  /*0750*/  @!P2 IMAD R29, R27, R17, R18 ;  /* 0x000000111b1da224 */ /* 0x000fe200078e0212 */
[----:B0-----:R0:W3:Y:S01]  /*0760*/  @!P4 LDG.E.64 R10, desc[UR8][R24.64] ;  /* 0x00000008180ac981 */ /* 0x0010e2000c1e1b00 */
[----:B------:R-:W-:Y:S02]  /*0770*/  ISETP.GE.U32.AND P4, PT, R48, UR10, PT ;  /* 0x0000000a30007c0c */ /* 0x000fe4000bf86070 */
[----:B------:R-:W1:Y:S01]  /*0780*/  @!P1 LDC.64 R18, c[0x0][0x3e0] ;  /* 0x0000f800ff129b82 */ /* 0x000e620000000a00 */
[----:B------:R-:W-:Y:S02]  /*0790*/  @!P5 LEA.HI.X R23, R12, R23, R13, 0x2, P6 ;  /* 0x000000170c17d211 */ /* 0x000fe400030f140d */
[----:B------:R-:W-:Y:S02]  /*07a0*/  CS2R R12, SRZ ;  /* 0x00000000000c7805 */ /* 0x000fe4000001ff00 */
[----:B------:R-:W-:-:S02]  /*07b0*/  ISETP.GE.U32.AND P6, PT, R47, UR10, PT ;  /* 0x0000000a2f007c0c */ /* 0x000fc4000bfc6070 */
[----:B------:R-:W-:Y:S02]  /*07c0*/  ISETP.GE.AND.EX P4, PT, R44, UR11, PT, P4 ;  /* 0x0000000b2c007c0c */ /* 0x000fe4000bf86340 */
[----:B0-----:R-:W-:Y:S01]  /*07d0*/  @!P2 MOV R24, R56 ;  /* 0x000000380018a202 */ /* 0x001fe20000000f00 */
[----:B------:R0:W5:Y:S01]  /*07e0*/  @!P5 LDG.E.64 R12, desc[UR8][R22.64] ;  /* 0x00000008160cd981 */ /* 0x000162000c1e1b00 */
[----:B------:R-:W-:Y:S02]  /*07f0*/  @!P2 MOV R25, R55 ;  /* 0x000000370019a202 */ /* 0x000fe40000000f00 */
[----:B------:R-:W-:Y:S01]  /*0800*/  ISETP.GE.AND.EX P5, PT, R45, UR11, PT, P6 ;  /* 0x0000000b2d007c0c */ /* 0x000fe2000bfa6360 */
[----:B------:R-:W-:Y:S01]  /*0810*/  @!P2 IMAD.WIDE.U32 R16, R27, R16, R24 ;  /* 0x000000101b10a225 */ /* 0x000fe200078e0018 */
[----:B------:R-:W-:Y:S01]  /*0820*/  @!P3 MOV R30, R56 ;  /* 0x00000038001eb202 */ /* 0x000fe20000000f00 */
[----:B------:R-:W1:Y:S03]  /*0830*/  @!P1 LDC.64 R26, c[0x0][0x390] ;  /* 0x0000e400ff1a9b82 */ /* 0x000e660000000a00 */
[----:B------:R-:W-:-:S05]  /*0840*/  @!P2 IADD3 R17, PT, PT, R17, R29, RZ ;  /* 0x0000001d1111a210 */ /* 0x000fca0007ffe0ff */
[----:B0-----:R-:W0:Y:S01]  /*0850*/  @!P3 LDC.64 R22, c[0x0][0x390] ;  /* 0x0000e400ff16bb82 */ /* 0x001e220000000a00 */
[C---:B--2---:R-:W-:Y:S01]  /*0860*/  @!P2 LEA R28, P6, R16.reuse, R14, 0x2 ;  /* 0x0000000e101ca211 */ /* 0x044fe200078c10ff */
[----:B----4-:R-:W-:Y:S01]  /*0870*/  @!P3 IMAD R14, R43, R20, RZ ;  /* 0x000000142b0eb224 */ /* 0x010fe200078e02ff */
[----:B------:R-:W-:Y:S02]  /*0880*/  @!P3 MOV R31, R55 ;  /* 0x00000037001fb202 */ /* 0x000fe40000000f00 */
[----:B------:R-:W-:-:S03]  /*0890*/  @!P2 LEA.HI.X R29, R16, R15, R17, 0x2, P6 ;  /* 0x0000000f101da211 */ /* 0x000fc600030f1411 */
[----:B------:R-:W2:Y:S01]  /*08a0*/  @!P4 LDC.64 R24, c[0x0][0x3e0] ;  /* 0x0000f800ff18cb82 */ /* 0x000ea20000000a00 */
[----:B------:R-:W-:Y:S01]  /*08b0*/  ISETP.GE.U32.AND P6, PT, R42, UR10, PT ;  /* 0x0000000a2a007c0c */ /* 0x000fe2000bfc6070 */
[----:B------:R-:W-:-:S06]  /*08c0*/  @!P3 IMAD R33, R49, R21, R14 ;  /* 0x000000153121b224 */ /* 0x000fcc00078e020e */
[----:B------:R-:W4:Y:S01]  /*08d0*/  @!P5 LDC.64 R16, c[0x0][0x3e0] ;  /* 0x0000f800ff10db82 */ /* 0x000f220000000a00 */
[----:B-1----:R-:W-:Y:S02]  /*08e0*/  @!P1 IMAD R32, R9, R18, RZ ;  /* 0x0000001209209224 */ /* 0x002fe400078e02ff */
[----:B------:R-:W-:Y:S01]  /*08f0*/  @!P3 IMAD.WIDE.U32 R30, R49, R20, R30 ;  /* 0x00000014311eb225 */ /* 0x000fe200078e001e */
[----:B------:R-:W-:Y:S02]  /*0900*/  ISETP.GE.AND.EX P6, PT, R46, UR11, PT, P6 ;  /* 0x0000000b2e007c0c */ /* 0x000fe4000bfc6360 */
[----:B------:R-:W-:Y:S01]  /*0910*/  CS2R R14, SRZ ;  /* 0x00000000000e7805 */ /* 0x000fe2000001ff00 */
[----:B------:R-:W-:Y:S01]  /*0920*/  @!P1 IMAD R35, R51, R19, R32 ;  /* 0x0000001333239224 */ /* 0x000fe200078e0220 */
[----:B------:R-:W-:Y:S01]  /*0930*/  @!P3 IADD3 R19, PT, PT, R31, R33, RZ ;  /* 0x000000211f13b210 */ /* 0x000fe20007ffe0ff */
[----:B------:R-:W1:Y:S01]  /*0940*/  @!P4 LDC.64 R20, c[0x0][0x390] ;  /* 0x0000e400ff14cb82 */ /* 0x000e620000000a00 */
[----:B------:R-:W-:-:S02]  /*0950*/  @!P1 MOV R32, R56 ;  /* 0x0000003800209202 */ /* 0x000fc40000000f00 */
[----:B------:R0:W3:Y:S01]  /*0960*/  @!P2 LDG.E.64 R14, desc[UR8][R28.64] ;  /* 0x000000081c0ea981 */ /* 0x0000e2000c1e1b00 */
[----:B------:R-:W-:-:S03]  /*0970*/  @!P1 MOV R33, R55 ;  /* 0x0000003700219202 */ /* 0x000fc60000000f00 */
[----:B------:R-:W-:Y:S01]  /*0980*/  @!P1 IMAD.WIDE.U32 R32, R51, R18, R32 ;  /* 0x0000001233209225 */ /* 0x000fe200078e0020 */
[----:B0-----:R-:W-:-:S03]  /*0990*/  @!P3 LEA R28, P2, R30, R22, 0x2 ;  /* 0x000000161e1cb211 */ /* 0x001fc600078410ff */
[----:B--2---:R-:W-:Y:S01]  /*09a0*/  @!P4 IMAD R37, R44, R24, RZ ;  /* 0x000000182c25c224 */ /* 0x004fe200078e02ff */
[----:B------:R-:W-:Y:S02]  /*09b0*/  @!P1 IADD3 R31, PT, PT, R33, R35, RZ ;  /* 0x00000023211f9210 */ /* 0x000fe40007ffe0ff */
[----:B------:R-:W-:Y:S02]  /*09c0*/  @!P3 LEA.HI.X R29, R30, R23, R19, 0x2, P2 ;  /* 0x000000171e1db211 */ /* 0x000fe400010f1413 */
[----:B------:R-:W0:Y:S01]  /*09d0*/  @!P5 LDC.64 R22, c[0x0][0x390] ;  /* 0x0000e400ff16db82 */ /* 0x000e220000000a00 */
[----:B------:R-:W-:Y:S02]  /*09e0*/  @!P4 MOV R34, R56 ;  /* 0x000000380022c202 */ /* 0x000fe40000000f00 */
[----:B------:R-:W-:Y:S02]  /*09f0*/  @!P4 MOV R35, R55 ;  /* 0x000000370023c202 */ /* 0x000fe40000000f00 */
[----:B------:R-:W-:-:S03]  /*0a00*/  @!P1 LEA R30, P2, R32, R26, 0x2 ;  /* 0x0000001a201e9211 */ /* 0x000fc600078410ff */
[----:B------:R-:W2:Y:S01]  /*0a10*/  @!P6 LDC.64 R18, c[0x0][0x3e0] ;  /* 0x0000f800ff12eb82 */ /* 0x000ea20000000a00 */
[----:B----4-:R-:W-:Y:S02]  /*0a20*/  @!P5 IMAD R26, R45, R16, RZ ;  /* 0x000000102d1ad224 */ /* 0x010fe400078e02ff */
[----:B------:R-:W-:Y:S01]  /*0a30*/  @!P4 IMAD R37, R48, R25, R37 ;  /* 0x000000193025c224 */ /* 0x000fe200078e0225 */
[----:B------:R-:W-:Y:S01]  /*0a40*/  @!P1 LEA.HI.X R31, R32, R27, R31, 0x2, P2 ;  /* 0x0000001b201f9211 */ /* 0x000fe200010f141f */
[----:B------:R-:W-:Y:S01]  /*0a50*/  @!P4 IMAD.WIDE.U32 R24, R48, R24, R34 ;  /* 0x000000183018c225 */ /* 0x000fe200078e0022 */
[----:B------:R-:W-:-:S03]  /*0a60*/  @!P5 MOV R27, R55 ;  /* 0x00000037001bd202 */ /* 0x000fc60000000f00 */
[----:B------:R-:W-:Y:S01]  /*0a70*/  @!P5 IMAD R35, R47, R17, R26 ;  /* 0x000000112f23d224 */ /* 0x000fe200078e021a */
[----:B------:R-:W-:Y:S02]  /*0a80*/  @!P5 MOV R26, R56 ;  /* 0x00000038001ad202 */ /* 0x000fe40000000f00 */
[----:B------:R-:W-:-:S03]  /*0a90*/  CS2R R32, SRZ ;  /* 0x0000000000207805 */ /* 0x000fc6000001ff00 */
[----:B------:R-:W-:Y:S02]  /*0aa0*/  @!P5 IMAD.WIDE.U32 R26, R47, R16, R26 ;  /* 0x000000102f1ad225 */ /* 0x000fe400078e001a */
[----:B------:R-:W4:Y:S01]  /*0ab0*/  @!P6 LDC.64 R16, c[0x0][0x390] ;  /* 0x0000e400ff10eb82 */ /* 0x000f220000000a00 */
[----:B------:R-:W3:Y:S01]  /*0ac0*/  @!P1 LDG.E.64 R32, desc[UR8][R30.64] ;  /* 0x000000081e209981 */ /* 0x000ee2000c1e1b00 */
[----:B------:R-:W-:Y:S02]  /*0ad0*/  @!P4 IADD3 R37, PT, PT, R25, R37, RZ ;  /* 0x000000251925c210 */ /* 0x000fe40007ffe0ff */
[----:B-1----:R-:W-:Y:S01]  /*0ae0*/  @!P4 LEA R20, P2, R24, R20, 0x2 ;  /* 0x000000141814c211 */ /* 0x002fe200078410ff */
[----:B--2---:R-:W-:-:S03]  /*0af0*/  @!P6 IMAD R25, R46, R18, RZ ;  /* 0x000000122e19e224 */ /* 0x004fc600078e02ff */
[----:B------:R-:W-:Y:S02]  /*0b00*/  @!P4 LEA.HI.X R21, R24, R21, R37, 0x2, P2 ;  /* 0x000000151815c211 */ /* 0x000fe400010f1425 */
[----:B------:R-:W-:Y:S02]  /*0b10*/  @!P5 IADD3 R24, PT, PT, R27, R35, RZ ;  /* 0x000000231b18d210 */ /* 0x000fe40007ffe0ff */
[----:B0-----:R-:W-:Y:S01]  /*0b20*/  @!P5 LEA R22, P2, R26, R22, 0x2 ;  /* 0x000000161a16d211 */ /* 0x001fe200078410ff */
[----:B------:R-:W-:Y:S01]  /*0b30*/  @!P6 IMAD R19, R42, R19, R25 ;  /* 0x000000132a13e224 */ /* 0x000fe200078e0219 */
[----:B------:R-:W-:Y:S02]  /*0b40*/  CS2R R34, SRZ ;  /* 0x0000000000227805 */ /* 0x000fe4000001ff00 */
[----:B------:R-:W-:Y:S02]  /*0b50*/  @!P6 MOV R25, R55 ;  /* 0x000000370019e202 */ /* 0x000fe40000000f00 */
[----:B------:R-:W-:-:S02]  /*0b60*/  @!P5 LEA.HI.X R23, R26, R23, R24, 0x2, P2 ;  /* 0x000000171a17d211 */ /* 0x000fc400010f1418 */
[----:B------:R-:W-:Y:S02]  /*0b70*/  @!P6 MOV R24, R56 ;  /* 0x000000380018e202 */ /* 0x000fe40000000f00 */
[----:B------:R-:W-:Y:S01]  /*0b80*/  CS2R R36, SRZ ;  /* 0x0000000000247805 */ /* 0x000fe2000001ff00 */
[----:B------:R-:W2:Y:S02]  /*0b90*/  @!P3 LDG.E.64 R34, desc[UR8][R28.64] ;  /* 0x000000081c22b981 */ /* 0x000ea4000c1e1b00 */
[----:B------:R-:W-:Y:S01]  /*0ba0*/  @!P6 IMAD.WIDE.U32 R24, R42, R18, R24 ;  /* 0x000000122a18e225 */ /* 0x000fe200078e0018 */
[----:B------:R-:W-:Y:S02]  /*0bb0*/  CS2R R38, SRZ ;  /* 0x0000000000267805 */ /* 0x000fe4000001ff00 */
[----:B------:R0:W2:Y:S02]  /*0bc0*/  @!P4 LDG.E.64 R36, desc[UR8][R20.64] ;  /* 0x000000081424c981 */ /* 0x0000a4000c1e1b00 */
[----:B------:R-:W-:-:S02]  /*0bd0*/  @!P6 IADD3 R18, PT, PT, R25, R19, RZ ;  /* 0x000000131912e210 */ /* 0x000fc40007ffe0ff */
[C---:B----4-:R-:W-:Y:S02]  /*0be0*/  @!P6 LEA R16, P2, R24.reuse, R16, 0x2 ;  /* 0x000000101810e211 */ /* 0x050fe400078410ff */
[----:B------:R-:W-:Y:S01]  /*0bf0*/  CS2R R40, SRZ ;  /* 0x0000000000287805 */ /* 0x000fe2000001ff00 */
[----:B------:R3:W4:Y:S01]  /*0c00*/  @!P5 LDG.E.64 R38, desc[UR8][R22.64] ;  /* 0x000000081626d981 */ /* 0x000722000c1e1b00 */
[----:B------:R-:W-:-:S05]  /*0c10*/  @!P6 LEA.HI.X R17, R24, R17, R18, 0x2, P2 ;  /* 0x000000111811e211 */ /* 0x000fca00010f1412 */
[----:B------:R1:W4:Y:S01]  /*0c20*/  @!P6 LDG.E.64 R40, desc[UR8][R16.64] ;  /* 0x000000081028e981 */ /* 0x000322000c1e1b00 */
[C---:B------:R-:W-:Y:S02]  /*0c30*/  ISETP.GT.AND P2, PT, R4.reuse, 0x1e, PT ;  /* 0x0000001e0400780c */ /* 0x040fe40003f44270 */
[----:B------:R-:W-:Y:S01]  /*0c40*/  ISETP.GT.AND P3, PT, R4, 0xf, PT ;  /* 0x0000000f0400780c */ /* 0x000fe20003f64270 */
[----:B------:R-:W-:Y:S01]  /*0c50*/  BSSY.RECONVERGENT B0, `(.L_x_3631) ;  /* 0x0000045000007945 */ /* 0x000fe20003800200 */
[----:B-----5:R-:W-:Y:S01]  /*0c60*/  FMUL.FTZ R25, R13, R13 ;  /* 0x0000000d0d197220 */ /* 0x020fe20000410000 */
[----:B0-----:R-:W-:-:S03]  /*0c70*/  FADD.FTZ R21, R12, R13 ;  /* 0x0000000d0c157221 */ /* 0x001fc60000010000 */
[----:B------:R-:W-:Y:S01]  /*0c80*/  FFMA.FTZ R20, R12, R12, R25 ;  /* 0x0000000c0c147223 */ /* 0x000fe20000010019 */
[----:B---3--:R-:W-:Y:S01]  /*0c90*/  FMUL.FTZ R23, R15, R15 ;  /* 0x0000000f0f177220 */ /* 0x008fe20000410000 */
[----:B-1----:R-:W-:-:S03]  /*0ca0*/  FADD.FTZ R17, R14, R15 ;  /* 0x0000000f0e117221 */ /* 0x002fc60000010000 */
[----:B------:R-:W-:Y:S01]  /*0cb0*/  FFMA.FTZ R16, R14, R14, R23 ;  /* 0x0000000e0e107223 */ /* 0x000fe20000010017 */
[----:B------:R-:W-:Y:S01]  /*0cc0*/  FMUL.FTZ R19, R33, R33 ;  /* 0x0000002121137220 */ /* 0x000fe20000410000 */
[----:B------:R-:W-:-:S03]  /*0cd0*/  FADD.FTZ R18, R32, R33 ;  /* 0x0000002120127221 */ /* 0x000fc60000010000 */
[----:B------:R-:W-:Y:S01]  /*0ce0*/  FFMA.FTZ R19, R32, R32, R19 ;  /* 0x0000002020137223 */ /* 0x000fe20000010013 */
[----:B------:R-:W-:-:S03]  /*0cf0*/  FADD.FTZ R18, RZ, R18 ;  /* 0x00000012ff127221 */ /* 0x000fc60000010000 */
[----:B------:R-:W-:Y:S01]  /*0d00*/  FADD.FTZ R19, RZ, R19 ;  /* 0x00000013ff137221 */ /* 0x000fe20000010000 */
[----:B------:R-:W-:Y:S01]  /*0d10*/  FADD.FTZ R18, R18, R21 ;  /* 0x0000001512127221 */ /* 0x000fe20000010000 */
[----:B------:R-:W-:Y:S02]  /*0d20*/  FMUL.FTZ R21, R11, R11 ;  /* 0x0000000b0b157220 */ /* 0x000fe40000410000 */
[----:B------:R-:W-:Y:S01]  /*0d30*/  FADD.FTZ R19, R19, R20 ;  /* 0x0000001413137221 */ /* 0x000fe20000010000 */
[----:B------:R-:W-:Y:S01]  /*0d40*/  FADD.FTZ R17, R18, R17 ;  /* 0x0000001112117221 */ /* 0x000fe20000010000 */
[C---:B------:R-:W-:Y:S01]  /*0d50*/  FADD.FTZ R18, R10.reuse, R11 ;  /* 0x0000000b0a127221 */ /* 0x040fe20000010000 */
[----:B------:R-:W-:Y:S01]  /*0d60*/  FFMA.FTZ R21, R10, R10, R21 ;  /* 0x0000000a0a157223 */ /* 0x000fe20000010015 */
[----:B------:R-:W-:Y:S02]  /*0d70*/  FADD.FTZ R16, R19, R16 ;  /* 0x0000001013107221 */ /* 0x000fe40000010000 */
[----:B------:R-:W-:Y:S01]  /*0d80*/  FADD.FTZ R17, R17, R18 ;  /* 0x0000001211117221 */ /* 0x000fe20000010000 */
[----:B--2---:R-:W-:Y:S01]  /*0d90*/  FMUL.FTZ R19, R35, R35 ;  /* 0x0000002323137220 */ /* 0x004fe20000410000 */
[----:B------:R-:W-:Y:S01]  /*0da0*/  FADD.FTZ R18, R34, R35 ;  /* 0x0000002322127221 */ /* 0x000fe20000010000 */
[----:B------:R-:W-:-:S02]  /*0db0*/  FADD.FTZ R16, R16, R21 ;  /* 0x0000001510107221 */ /* 0x000fc40000010000 */
[----:B------:R-:W-:Y:S01]  /*0dc0*/  FFMA.FTZ R19, R34, R34, R19 ;  /* 0x0000002222137223 */ /* 0x000fe20000010013 */
[----:B------:R-:W-:Y:S01]  /*0dd0*/  FMUL.FTZ R21, R37, R37 ;  /* 0x0000002525157220 */ /* 0x000fe20000410000 */
[----:B------:R-:W-:Y:S01]  /*0de0*/  FADD.FTZ R17, R17, R18 ;  /* 0x0000001211117221 */ /* 0x000fe20000010000 */
[----:B------:R-:W-:Y:S01]  /*0df0*/  FADD.FTZ R18, R36, R37 ;  /* 0x0000002524127221 */ /* 0x000fe20000010000 */
[----:B------:R-:W-:Y:S01]  /*0e00*/  FADD.FTZ R16, R16, R19 ;  /* 0x0000001310107221 */ /* 0x000fe20000010000 */
[----:B------:R-:W-:Y:S01]  /*0e10*/  FFMA.FTZ R21, R36, R36, R21 ;  /* 0x0000002424157223 */ /* 0x000fe20000010015 */
[----:B----4-:R-:W-:Y:S01]  /*0e20*/  FMUL.FTZ R19, R39, R39 ;  /* 0x0000002727137220 */ /* 0x010fe20000410000 */
[----:B------:R-:W-:Y:S02]  /*0e30*/  FADD.FTZ R17, R17, R18 ;  /* 0x0000001211117221 */ /* 0x000fe40000010000 */
[----:B------:R-:W-:Y:S01]  /*0e40*/  FADD.FTZ R16, R16, R21 ;  /* 0x0000001510107221 */ /* 0x000fe20000010000 */
        /* <DEDUP_REMOVED lines=37> */
.L_x_3632:
[----:B------:R-:W-:Y:S05]  /*10a0*/  BSYNC.RECONVERGENT B0 ;  /* 0x0000000000007941 */ /* 0x000fea0003800200 */
.L_x_3631:
        /* <DEDUP_REMOVED lines=46> */
.L_x_3634:
[----:B------:R-:W-:Y:S05]  /*1390*/  BSYNC.RECONVERGENT B0 ;  /* 0x0000000000007941 */ /* 0x000fea0003800200 */
.L_x_3633:
        /* <DEDUP_REMOVED lines=10> */
[----:B--2---:R-:W-:Y:S01]  /*1440*/  LOP3.LUT P4, R22, R6, 0x2, RZ, 0xc0, !PT ;  /* 0x0000000206167812 */ /* 0x004fe2000788c0ff */
[----:B------:R-:W-:Y:S01]  /*1450*/  IMAD R19, R2, R5, R0 ;  /* 0x0000000502137224 */ /* 0x000fe200078e0200 */
[----:B-1----:R-:W-:Y:S02]  /*1460*/  IADD3 R23, PT, PT, R18, R0, RZ ;  /* 0x0000000012177210 */ /* 0x002fe40007ffe0ff */
        /* <DEDUP_REMOVED lines=12> */
.L_x_3637:
[----:B-1----:R-:W2:Y:S04]  /*1530*/  LDG.E.STRONG.GPU R18, desc[UR8][R16.64] ;  /* 0x0000000810127981 */ /* 0x002ea8000c1ef900 */
[----:B--2---:R-:W-:Y:S01]  /*1540*/  CCTL.IVALL ;  /* 0x00000000ff00798f */ /* 0x004fe20002000000 */
[----:B------:R-:W-:Y:S05]  /*1550*/  YIELD ;  /* 0x0000000000007946 */ /* 0x000fea0003800000 */
[----:B------:R-:W-:-:S13]  /*1560*/  ISETP.NE.AND P4, PT, R18, R25, PT ;  /* 0x000000191200720c */ /* 0x000fda0003f85270 */
[----:B------:R-:W-:Y:S05]  /*1570*/  @P4 BRA `(.L_x_3637) ;  /* 0xfffffffc00ec4947 */ /* 0x000fea000383ffff */
.L_x_3636:
[----:B------:R-:W-:Y:S05]  /*1580*/  WARPSYNC.ALL ;  /* 0x0000000000007948 */ /* 0x000fea0003800000 */
[----:B------:R-:W-:Y:S01]  /*1590*/  BAR.SYNC.DEFER_BLOCKING 0x0 ;  /* 0x0000000000007b1d */ /* 0x000fe20000010000 */
[----:B------:R-:W-:-:S05]  /*15a0*/  HFMA2 R24, -RZ, RZ, 0, 0 ;  /* 0x00000000ff187431 */ /* 0x000fca00000001ff */
[----:B------:R-:W-:Y:S05]  /*15b0*/  @!P2 BRA `(.L_x_3638) ;  /* 0x00000004001ca947 */ /* 0x000fea0003800000 */
[CC--:B------:R-:W-:Y:S01]  /*15c0*/  LEA R26, R5.reuse, R0.reuse, 0x1 ;  /* 0x00000000051a7211 */ /* 0x0c0fe200078e08ff */
[C-C-:B--2---:R-:W-:Y:S01]  /*15d0*/  IMAD R22, R5.reuse, 0x5, R0.reuse ;  /* 0x0000000505167824 */ /* 0x144fe200078e0200 */
[CC--:B------:R-:W-:Y:S01]  /*15e0*/  LEA R24, R5.reuse, R0.reuse, 0x2 ;  /* 0x0000000005187211 */ /* 0x0c0fe200078e10ff */
[C-C-:B------:R-:W-:Y:S01]  /*15f0*/  IMAD R25, R5.reuse, 0x3, R0.reuse ;  /* 0x0000000305197824 */ /* 0x140fe200078e0200 */
[----:B------:R-:W-:Y:S01]  /*1600*/  IADD3 R29, PT, PT, R0, R5, RZ ;  /* 0x00000005001d7210 */ /* 0x000fe20007ffe0ff */
[C-C-:B------:R-:W-:Y:S01]  /*1610*/  IMAD R31, R5.reuse, 0x7, R0.reuse ;  /* 0x00000007051f7824 */ /* 0x140fe200078e0200 */
[----:B------:R-:W-:Y:S01]  /*1620*/  IADD3 R28, PT, PT, -R2, RZ, RZ ;  /* 0x000000ff021c7210 */ /* 0x000fe20007ffe1ff */
[----:B------:R-:W-:Y:S01]  /*1630*/  IMAD R30, R5, 0x6, R0 ;  /* 0x00000006051e7824 */ /* 0x000fe200078e0200 */
[----:B------:R-:W-:Y:S01]  /*1640*/  MOV R27, R0 ;  /* 0x00000000001b7202 */ /* 0x000fe20000000f00 */
[----:B------:R-:W-:Y:S01]  /*1650*/  UMOV UR4, URZ ;  /* 0x000000ff00047c82 */ /* 0x000fe20008000000 */
[----:B-1----:R-:W-:-:S07]  /*1660*/  LOP3.LUT R23, R7, 0x7ffffff8, RZ, 0xc0, !PT ;  /* 0x7ffffff807177812 */ /* 0x002fce00078ec0ff */
.L_x_3639:
        /* <DEDUP_REMOVED lines=60> */
.L_x_3638:
        /* <DEDUP_REMOVED lines=12> */
[C---:B------:R-:W-:Y:S02]  /*1af0*/  IADD3 R23, PT, PT, R24.reuse, 0x2, RZ ;  /* 0x0000000218177810 */ /* 0x040fe40007ffe0ff */
        /* <DEDUP_REMOVED lines=10> */
[----:B------:R-:W3:Y:S04]  /*1ba0*/  @!P5 LDG.E.64 R16, desc[UR8][R16.64] ;  /* 0x000000081010d981 */ /* 0x000ee8000c1e1b00 */
[----:B------:R-:W4:Y:S02]  /*1bb0*/  @!P4 LDG.E.64 R18, desc[UR8][R18.64] ;  /* 0x000000081212c981 */ /* 0x000f24000c1e1b00 */
[----:B------:R-:W-:-:S04]  /*1bc0*/  @!P6 IMAD R27, R27, R5, R0 ;  /* 0x000000051b1be224 */ /* 0x000fc800078e0200 */
[----:B--2---:R-:W-:-:S06]  /*1bd0*/  @!P6 IMAD.WIDE.U32 R22, R27, 0x8, R58 ;  /* 0x000000081b16e825 */ /* 0x004fcc00078e003a */
[----:B------:R-:W2:Y:S01]  /*1be0*/  @!P6 LDG.E.64 R22, desc[UR8][R22.64] ;  /* 0x000000081616e981 */ /* 0x000ea2000c1e1b00 */
[----:B------:R-:W-:Y:S01]  /*1bf0*/  IADD3 R24, PT, PT, R24, 0x4, RZ ;  /* 0x0000000418187810 */ /* 0x000fe20007ffe0ff */
[----:B---3--:R-:W-:Y:S01]  /*1c00*/  @!P5 FADD.FTZ R20, R20, R16 ;  /* 0x000000101414d221 */ /* 0x008fe20000010000 */
[----:B------:R-:W-:-:S03]  /*1c10*/  @!P5 FADD.FTZ R21, R21, R17 ;  /* 0x000000111515d221 */ /* 0x000fc60000010000 */
[----:B----4-:R-:W-:Y:S01]  /*1c20*/  @!P4 FADD.FTZ R20, R20, R18 ;  /* 0x000000121414c221 */ /* 0x010fe20000010000 */
[----:B------:R-:W-:-:S03]  /*1c30*/  @!P4 FADD.FTZ R21, R21, R19 ;  /* 0x000000131515c221 */ /* 0x000fc60000010000 */
[----:B--2---:R-:W-:Y:S01]  /*1c40*/  @!P6 FADD.FTZ R20, R20, R22 ;  /* 0x000000161414e221 */ /* 0x004fe20000010000 */
[----:B------:R-:W-:-:S07]  /*1c50*/  @!P6 FADD.FTZ R21, R21, R23 ;  /* 0x000000171515e221 */ /* 0x000fce0000010000 */
.L_x_3640:
[----:B------:R-:W-:Y:S05]  /*1c60*/  @!P2 BRA `(.L_x_3635) ;  /* 0x00000000006ca947 */ /* 0x000fea0003800000 */
[----:B------:R-:W-:Y:S02]  /*1c70*/  ISETP.NE.AND P2, PT, R25, 0x1, PT ;  /* 0x000000011900780c */ /* 0x000fe40003f45270 */
[----:B--2---:R-:W-:-:S11]  /*1c80*/  LOP3.LUT R22, R7, 0x1, RZ, 0xc0, !PT ;  /* 0x0000000107167812 */ /* 0x004fd600078ec0ff */
        /* <DEDUP_REMOVED lines=11> */
[----:B0--3--:R-:W-:Y:S01]  /*1d40*/  @!P4 FADD.FTZ R20, R20, R16 ;  /* 0x000000101414c221 */ /* 0x009fe20000010000 */
[----:B------:R-:W-:-:S03]  /*1d50*/  @!P4 FADD.FTZ R21, R21, R17 ;  /* 0x000000111515c221 */ /* 0x000fc60000010000 */
[----:B--2---:R-:W-:Y:S01]  /*1d60*/  @!P2 FADD.FTZ R20, R20, R18 ;  /* 0x000000121414a221 */ /* 0x004fe20000010000 */
[----:B------:R-:W-:-:S07]  /*1d70*/  @!P2 FADD.FTZ R21, R21, R19 ;  /* 0x000000131515a221 */ /* 0x000fce0000010000 */
.L_x_3641:
        /* <DEDUP_REMOVED lines=9> */
.L_x_3642:
[----:B------:R-:W-:Y:S05]  /*1e10*/  BSYNC.RECONVERGENT B0 ;  /* 0x0000000000007941 */ /* 0x000fea0003800200 */
.L_x_3635:
        /* <DEDUP_REMOVED lines=15> */
[----:B0-----:R-:W-:-:S03]  /*1f10*/  IMAD.WIDE R22, R53, 0x4, R22 ;  /* 0x0000000435167825 */ /* 0x001fc600078e0216 */
[----:B------:R-:W5:Y:S04]  /*1f20*/  LDG.E.64 R18, desc[UR8][R18.64] ;  /* 0x0000000812127981 */ /* 0x000f68000c1e1b00 */
[----:B------:R-:W0:Y:S04]  /*1f30*/  LDS.64 R20, [UR4+0x98] ;  /* 0x00009804ff147984 */ /* 0x000e280008000a00 */
[----:B-1----:R0:W5:Y:S02]  /*1f40*/  LDG.E.64 R16, desc[UR8][R22.64] ;  /* 0x0000000816107981 */ /* 0x002164000c1e1b00 */
[----:B0-----:R-:W-:-:S04]  /*1f50*/  FMUL.FTZ R22, R20, UR10 ;  /* 0x0000000a14167c20 */ /* 0x001fc80008410000 */
[----:B------:R-:W-:-:S04]  /*1f60*/  FMUL.FTZ R26, R22, R22 ;  /* 0x00000016161a7220 */ /* 0x000fc80000410000 */
[----:B------:R-:W-:-:S05]  /*1f70*/  FFMA.FTZ R26, R21, UR10, -R26 ;  /* 0x0000000a151a7c23 */ /* 0x000fca000801081a */
[----:B------:R-:W-:-:S13]  /*1f80*/  FSETP.GTU.FTZ.AND P2, PT, R26, RZ, PT ;  /* 0x000000ff1a00720b */ /* 0x000fda0003f5c000 */
[----:B------:R-:W0:Y:S01]  /*1f90*/  @P2 LDC R27, c[0x0][0x3a8] ;  /* 0x0000ea00ff1b2b82 */ /* 0x000e220000000800 */
[----:B------:R-:W-:Y:S01]  /*1fa0*/  HFMA2 R23, -RZ, RZ, 1.875, 0 ;  /* 0x3f800000ff177431 */ /* 0x000fe200000001ff */
[----:B------:R-:W-:Y:S01]  /*1fb0*/  BSSY.RECONVERGENT B0, `(.L_x_3643) ;  /* 0x00001bc000007945 */ /* 0x000fe20003800200 */
[----:B0-----:R-:W-:-:S04]  /*1fc0*/  @P2 FADD.FTZ R26, R26, R27 ;  /* 0x0000001b1a1a2221 */ /* 0x001fc80000010000 */
[----:B------:R0:W1:Y:S01]  /*1fd0*/  @P2 MUFU.RSQ R23, R26 ;  /* 0x0000001a00172308 */ /* 0x0000620000001400 */
[----:B------:R-:W-:Y:S05]  /*1fe0*/  BRA.U UP0, `(.L_x_3644) ;  /* 0x0000000900d87547 */ /* 0x000fea000b800000 */
[----:B------:R-:W2:Y:S01]  /*1ff0*/  LDCU.64 UR12, c[0x0][0x3e8] ;  /* 0x00007d00ff0c77ac */ /* 0x000ea20008000a00 */
[C---:B------:R-:W-:Y:S01]  /*2000*/  IADD3 R31, PT, PT, R51.reuse, 0x8, RZ ;  /* 0x00000008331f7810 */ /* 0x040fe20007ffe0ff */
[----:B------:R-:W-:Y:S01]  /*2010*/  BSSY.RECONVERGENT B1, `(.L_x_3645) ;  /* 0x000001c000017945 */ /* 0x000fe20003800200 */
[C---:B------:R-:W-:Y:S02]  /*2020*/  IADD3 R29, PT, PT, R51.reuse, 0x10, RZ ;  /* 0x00000010331d7810 */ /* 0x040fe40007ffe0ff */
[C---:B------:R-:W-:Y:S02]  /*2030*/  IADD3 R28, PT, PT, R51.reuse, 0x18, RZ ;  /* 0x00000018331c7810 */ /* 0x040fe40007ffe0ff */
[----:B------:R-:W-:Y:S02]  /*2040*/  SHF.R.S32.HI R30, RZ, 0x1f, R31 ;  /* 0x0000001fff1e7819 */ /* 0x000fe4000001141f */
[----:B--2---:R-:W-:Y:S02]  /*2050*/  ISETP.GE.U32.AND P2, PT, R51, UR12, PT ;  /* 0x0000000c33007c0c */ /* 0x004fe4000bf46070 */
[----:B------:R-:W-:-:S02]  /*2060*/  ISETP.GE.U32.AND P3, PT, R31, UR12, PT ;  /* 0x0000000c1f007c0c */ /* 0x000fc4000bf66070 */
[----:B------:R-:W-:Y:S02]  /*2070*/  ISETP.GE.AND.EX P2, PT, R9, UR13, PT, P2 ;  /* 0x0000000d09007c0c */ /* 0x000fe4000bf46320 */
[----:B------:R-:W-:Y:S02]  /*2080*/  ISETP.GE.U32.AND P5, PT, R29, UR12, PT ;  /* 0x0000000c1d007c0c */ /* 0x000fe4000bfa6070 */
[----:B------:R-:W-:Y:S02]  /*2090*/  ISETP.GE.U32.AND P1, PT, R28, UR12, PT ;  /* 0x0000000c1c007c0c */ /* 0x000fe4000bf26070 */
[----:B------:R-:W-:-:S07]  /*20a0*/  ISETP.GE.AND.EX P3, PT, R30, UR13, PT, P3 ;  /* 0x0000000d1e007c0c */ /* 0x000fce000bf66330 */
[----:B------:R-:W-:Y:S06]  /*20b0*/  @P2 BRA `(.L_x_3646) ;  /* 0x0000000000442947 */ /* 0x000fec0003800000 */
[----:B------:R-:W2:Y:S01]  /*20c0*/  LDCU.64 UR14, c[0x0][0x3e0] ;  /* 0x00007c00ff0e77ac */ /* 0x000ea20008000a00 */
[----:B------:R-:W-:Y:S01]  /*20d0*/  MOV R24, R56 ;  /* 0x0000003800187202 */ /* 0x000fe20000000f00 */
[----:B------:R-:W-:Y:S01]  /*20e0*/  FADD.FTZ R32, -R22, R32 ;  /* 0x0000002016207221 */ /* 0x000fe20000010100 */
[----:B------:R-:W-:Y:S01]  /*20f0*/  MOV R25, R55 ;  /* 0x0000003700197202 */ /* 0x000fe20000000f00 */
[----:B------:R-:W0:Y:S02]  /*2100*/  LDCU.64 UR10, c[0x0][0x380] ;  /* 0x00007000ff0a77ac */ /* 0x000e240008000a00 */
[----:B-1----:R-:W-:Y:S01]  /*2110*/  FMUL.FTZ R21, R32, R23 ;  /* 0x0000001720157220 */ /* 0x002fe20000410000 */
[----:B--2---:R-:W-:Y:S02]  /*2120*/  IMAD R20, R9, UR14, RZ ;  /* 0x0000000e09147c24 */ /* 0x004fe4000f8e02ff */
[----:B------:R-:W-:-:S04]  /*2130*/  IMAD.WIDE.U32 R24, R51, UR14, R24 ;  /* 0x0000000e33187c25 */ /* 0x000fc8000f8e0018 */
[----:B------:R-:W-:Y:S02]  /*2140*/  IMAD R27, R51, UR15, R20 ;  /* 0x0000000f331b7c24 */ /* 0x000fe4000f8e0214 */
[----:B------:R-:W-:Y:S01]  /*2150*/  FADD.FTZ R20, -R22, R33 ;  /* 0x0000002116147221 */ /* 0x000fe20000010100 */
[----:B0-----:R-:W-:Y:S02]  /*2160*/  LEA R26, P2, R24, UR10, 0x2 ;  /* 0x0000000a181a7c11 */ /* 0x001fe4000f8410ff */
[----:B------:R-:W-:Y:S01]  /*2170*/  IADD3 R27, PT, PT, R25, R27, RZ ;  /* 0x0000001b191b7210 */ /* 0x000fe20007ffe0ff */
[----:B------:R-:W-:Y:S01]  /*2180*/  FMUL.FTZ R32, R20, R23 ;  /* 0x0000001714207220 */ /* 0x000fe20000410000 */
[----:B-----5:R-:W-:Y:S02]  /*2190*/  FFMA.FTZ R20, R16, R21, R18 ;  /* 0x0000001510147223 */ /* 0x020fe40000010012 */
[----:B------:R-:W-:Y:S01]  /*21a0*/  LEA.HI.X R27, R24, UR11, R27, 0x2, P2 ;  /* 0x0000000b181b7c11 */ /* 0x000fe200090f141b */
[----:B------:R-:W-:-:S05]  /*21b0*/  FFMA.FTZ R21, R17, R32, R19 ;  /* 0x0000002011157223 */ /* 0x000fca0000010013 */
[----:B------:R2:W-:Y:S02]  /*21c0*/  STG.E.64 desc[UR8][R26.64], R20 ;  /* 0x000000141a007986 */ /* 0x0005e4000c101b08 */
.L_x_3646:
[----:B------:R-:W-:Y:S05]  /*21d0*/  BSYNC.RECONVERGENT B1 ;  /* 0x0000000000017941 */ /* 0x000fea0003800200 */
.L_x_3645:
[----:B------:R-:W-:Y:S04]  /*21e0*/  BSSY.RECONVERGENT B1, `(.L_x_3647) ;  /* 0x0000013000017945 */ /* 0x000fe80003800200 */
[----:B------:R-:W-:Y:S05]  /*21f0*/  @P3 BRA `(.L_x_3648) ;  /* 0x0000000000443947 */ /* 0x000fea0003800000 */
[----:B------:R-:W3:Y:S01]  /*2200*/  LDCU.64 UR10, c[0x0][0x3e0] ;  /* 0x00007c00ff0a77ac */ /* 0x000ee20008000a00 */
[----:B--2---:R-:W-:Y:S01]  /*2210*/  MOV R20, R56 ;  /* 0x0000003800147202 */ /* 0x004fe20000000f00 */
[C---:B------:R-:W-:Y:S01]  /*2220*/  FADD.FTZ R12, -R22.reuse, R12 ;  /* 0x0000000c160c7221 */ /* 0x040fe20000010100 */
[----:B------:R-:W-:Y:S01]  /*2230*/  MOV R21, R55 ;  /* 0x0000003700157202 */ /* 0x000fe20000000f00 */
[----:B------:R-:W2:Y:S01]  /*2240*/  LDCU.64 UR14, c[0x0][0x380] ;  /* 0x00007000ff0e77ac */ /* 0x000ea20008000a00 */
[----:B0-----:R-:W-:Y:S01]  /*2250*/  FADD.FTZ R26, -R22, R13 ;  /* 0x0000000d161a7221 */ /* 0x001fe20000010100 */
        /* <DEDUP_REMOVED lines=8> */
[----:B------:R-:W-:-:S04]  /*22e0*/  IADD3 R31, PT, PT, R21, R31, RZ ;  /* 0x0000001f151f7210 */ /* 0x000fc80007ffe0ff */
[----:B------:R-:W-:-:S05]  /*22f0*/  LEA.HI.X R25, R20, UR15, R31, 0x2, P2 ;  /* 0x0000000f14197c11 */ /* 0x000fca00090f141f */
[----:B------:R3:W-:Y:S02]  /*2300*/  STG.E.64 desc[UR8][R24.64], R12 ;  /* 0x0000000c18007986 */ /* 0x0007e4000c101b08 */
.L_x_3648:
[----:B------:R-:W-:Y:S05]  /*2310*/  BSYNC.RECONVERGENT B1 ;  /* 0x0000000000017941 */ /* 0x000fea0003800200 */
.L_x_3647:
[----:B---3--:R-:W-:Y:S01]  /*2320*/  SHF.R.S32.HI R12, RZ, 0x1f, R29 ;  /* 0x0000001fff0c7819 */ /* 0x008fe2000001141d */
[----:B------:R-:W-:Y:S01]  /*2330*/  BSSY.RECONVERGENT B1, `(.L_x_3649) ;  /* 0x000001e000017945 */ /* 0x000fe20003800200 */
[----:B------:R-:W-:Y:S02]  /*2340*/  ISETP.GE.U32.AND P6, PT, R49, UR12, PT ;  /* 0x0000000c31007c0c */ /* 0x000fe4000bfc6070 */
[----:B------:R-:W-:Y:S02]  /*2350*/  ISETP.GE.AND.EX P5, PT, R12, UR13, PT, P5 ;  /* 0x0000000d0c007c0c */ /* 0x000fe4000bfa6350 */
[----:B------:R-:W-:Y:S02]  /*2360*/  ISETP.GE.U32.AND P2, PT, R48, UR12, PT ;  /* 0x0000000c30007c0c */ /* 0x000fe4000bf46070 */
[----:B------:R-:W-:Y:S02]  /*2370*/  SHF.R.S32.HI R25, RZ, 0x1f, R28 ;  /* 0x0000001fff197819 */ /* 0x000fe4000001141c */
        /* <DEDUP_REMOVED lines=8> */
[----:B------:R-:W3:Y:S01]  /*2400*/  LDCU.64 UR10, c[0x0][0x3e0] ;  /* 0x00007c00ff0a77ac */ /* 0x000ee20008000a00 */
[----:B--2---:R-:W-:Y:S01]  /*2410*/  MOV R20, R56 ;  /* 0x0000003800147202 */ /* 0x004fe20000000f00 */
[----:B------:R-:W-:Y:S01]  /*2420*/  FADD.FTZ R14, -R22, R14 ;  /* 0x0000000e160e7221 */ /* 0x000fe20000010100 */
[----:B------:R-:W-:Y:S01]  /*2430*/  MOV R21, R55 ;  /* 0x0000003700157202 */ /* 0x000fe20000000f00 */
[----:B------:R-:W2:Y:S02]  /*2440*/  LDCU.64 UR14, c[0x0][0x380] ;  /* 0x00007000ff0e77ac */ /* 0x000ea40008000a00 */
[----:B-1----:R-:W-:Y:S01]  /*2450*/  FMUL.FTZ R13, R14, R23 ;  /* 0x000000170e0d7220 */ /* 0x002fe20000410000 */
[----:B---3--:R-:W-:Y:S02]  /*2460*/  IMAD R12, R12, UR10, RZ ;  /* 0x0000000a0c0c7c24 */ /* 0x008fe4000f8e02ff */
[----:B------:R-:W-:-:S04]  /*2470*/  IMAD.WIDE.U32 R20, R29, UR10, R20 ;  /* 0x0000000a1d147c25 */ /* 0x000fc8000f8e0014 */
[----:B------:R-:W-:Y:S02]  /*2480*/  IMAD R29, R29, UR11, R12 ;  /* 0x0000000b1d1d7c24 */ /* 0x000fe4000f8e020c */
[----:B------:R-:W-:Y:S01]  /*2490*/  FADD.FTZ R12, -R22, R15 ;  /* 0x0000000f160c7221 */ /* 0x000fe20000010100 */
[----:B--2---:R-:W-:Y:S02]  /*24a0*/  LEA R14, P5, R20, UR14, 0x2 ;  /* 0x0000000e140e7c11 */ /* 0x004fe4000f8a10ff */
[----:B------:R-:W-:Y:S01]  /*24b0*/  IADD3 R29, PT, PT, R21, R29, RZ ;  /* 0x0000001d151d7210 */ /* 0x000fe20007ffe0ff */
[----:B------:R-:W-:Y:S01]  /*24c0*/  FMUL.FTZ R24, R12, R23 ;  /* 0x000000170c187220 */ /* 0x000fe20000410000 */
[----:B-----5:R-:W-:Y:S02]  /*24d0*/  FFMA.FTZ R12, R16, R13, R18 ;  /* 0x0000000d100c7223 */ /* 0x020fe40000010012 */
[----:B------:R-:W-:Y:S01]  /*24e0*/  LEA.HI.X R15, R20, UR15, R29, 0x2, P5 ;  /* 0x0000000f140f7c11 */ /* 0x000fe2000a8f141d */
[----:B------:R-:W-:-:S05]  /*24f0*/  FFMA.FTZ R13, R17, R24, R19 ;  /* 0x00000018110d7223 */ /* 0x000fca0000010013 */
[----:B------:R3:W-:Y:S02]  /*2500*/  STG.E.64 desc[UR8][R14.64], R12 ;  /* 0x0000000c0e007986 */ /* 0x0007e4000c101b08 */
.L_x_3650:
[----:B------:R-:W-:Y:S05]  /*2510*/  BSYNC.RECONVERGENT B1 ;  /* 0x0000000000017941 */ /* 0x000fea0003800200 */
.L_x_3649:
[----:B------:R-:W-:Y:S04]  /*2520*/  BSSY.RECONVERGENT B1, `(.L_x_3651) ;  /* 0x0000013000017945 */ /* 0x000fe80003800200 */
[----:B------:R-:W-:Y:S05]  /*2530*/  @P1 BRA `(.L_x_3652) ;  /* 0x0000000000441947 */ /* 0x000fea0003800000 */
[----:B------:R-:W4:Y:S01]  /*2540*/  LDCU.64 UR10, c[0x0][0x3e0] ;  /* 0x00007c00ff0a77ac */ /* 0x000f220008000a00 */
[----:B---3--:R-:W-:Y:S01]  /*2550*/  MOV R12, R56 ;  /* 0x00000038000c7202 */ /* 0x008fe20000000f00 */
[C---:B------:R-:W-:Y:S01]  /*2560*/  FADD.FTZ R10, -R22.reuse, R10 ;  /* 0x0000000a160a7221 */ /* 0x040fe20000010100 */
[----:B------:R-:W-:Y:S01]  /*2570*/  MOV R13, R55 ;  /* 0x00000037000d7202 */ /* 0x000fe20000000f00 */
[----:B------:R-:W3:Y:S01]  /*2580*/  LDCU.64 UR14, c[0x0][0x380] ;  /* 0x00007000ff0e77ac */ /* 0x000ee20008000a00 */
[----:B--2---:R-:W-:Y:S01]  /*2590*/  FADD.FTZ R20, -R22, R11 ;  /* 0x0000000b16147221 */ /* 0x004fe20000010100 */
[----:B-1----:R-:W-:-:S03]  /*25a0*/  FMUL.FTZ R11, R10, R23 ;  /* 0x000000170a0b7220 */ /* 0x002fc60000410000 */
[----:B------:R-:W-:Y:S01]  /*25b0*/  FMUL.FTZ R20, R20, R23 ;  /* 0x0000001714147220 */ /* 0x000fe20000410000 */
[----:B-----5:R-:W-:-:S03]  /*25c0*/  FFMA.FTZ R10, R16, R11, R18 ;  /* 0x0000000b100a7223 */ /* 0x020fc60000010012 */
[----:B------:R-:W-:Y:S01]  /*25d0*/  FFMA.FTZ R11, R17, R20, R19 ;  /* 0x00000014110b7223 */ /* 0x000fe20000010013 */
[----:B----4-:R-:W-:Y:S02]  /*25e0*/  IMAD R15, R25, UR10, RZ ;  /* 0x0000000a190f7c24 */ /* 0x010fe4000f8e02ff */
[----:B------:R-:W-:-:S04]  /*25f0*/  IMAD.WIDE.U32 R12, R28, UR10, R12 ;  /* 0x0000000a1c0c7c25 */ /* 0x000fc8000f8e000c */
[----:B------:R-:W-:Y:S01]  /*2600*/  IMAD R15, R28, UR11, R15 ;  /* 0x0000000b1c0f7c24 */ /* 0x000fe2000f8e020f */
[----:B---3--:R-:W-:-:S04]  /*2610*/  LEA R14, P1, R12, UR14, 0x2 ;  /* 0x0000000e0c0e7c11 */ /* 0x008fc8000f8210ff */
[----:B------:R-:W-:-:S04]  /*2620*/  IADD3 R15, PT, PT, R13, R15, RZ ;  /* 0x0000000f0d0f7210 */ /* 0x000fc80007ffe0ff */
[----:B------:R-:W-:-:S05]  /*2630*/  LEA.HI.X R15, R12, UR15, R15, 0x2, P1 ;  /* 0x0000000f0c0f7c11 */ /* 0x000fca00088f140f */
[----:B------:R4:W-:Y:S02]  /*2640*/  STG.E.64 desc[UR8][R14.64], R10 ;  /* 0x0000000a0e007986 */ /* 0x0009e4000c101b08 */
.L_x_3652:
[----:B------:R-:W-:Y:S05]  /*2650*/  BSYNC.RECONVERGENT B1 ;  /* 0x0000000000017941 */ /* 0x000fea0003800200 */
.L_x_3651:
[----:B------:R-:W-:Y:S04]  /*2660*/  BSSY.RECONVERGENT B1, `(.L_x_3653) ;  /* 0x0000013000017945 */ /* 0x000fe80003800200 */
[----:B------:R-:W-:Y:S05]  /*2670*/  @P6 BRA `(.L_x_3654) ;  /* 0x0000000000446947 */ /* 0x000fea0003800000 */
[----:B------:R-:W0:Y:S01]  /*2680*/  LDCU.64 UR10, c[0x0][0x3e0] ;  /* 0x00007c00ff0a77ac */ /* 0x000e220008000a00 */
[----:B---3--:R-:W-:Y:S01]  /*2690*/  MOV R12, R56 ;  /* 0x00000038000c7202 */ /* 0x008fe20000000f00 */
[----:B------:R-:W-:Y:S01]  /*26a0*/  FADD.FTZ R34, -R22, R34 ;  /* 0x0000002216227221 */ /* 0x000fe20000010100 */
[----:B------:R-:W-:Y:S01]  /*26b0*/  MOV R13, R55 ;  /* 0x00000037000d7202 */ /* 0x000fe20000000f00 */
[----:B------:R-:W3:Y:S02]  /*26c0*/  LDCU.64 UR14, c[0x0][0x380] ;  /* 0x00007000ff0e77ac */ /* 0x000ee40008000a00 */
[----:B-1--4-:R-:W-:Y:S01]  /*26d0*/  FMUL.FTZ R11, R34, R23 ;  /* 0x00000017220b7220 */ /* 0x012fe20000410000 */
[----:B0-----:R-:W-:Y:S02]  /*26e0*/  IMAD R10, R43, UR10, RZ ;  /* 0x0000000a2b0a7c24 */ /* 0x001fe4000f8e02ff */
[----:B------:R-:W-:-:S04]  /*26f0*/  IMAD.WIDE.U32 R12, R49, UR10, R12 ;  /* 0x0000000a310c7c25 */ /* 0x000fc8000f8e000c */
[----:B------:R-:W-:Y:S02]  /*2700*/  IMAD R15, R49, UR11, R10 ;  /* 0x0000000b310f7c24 */ /* 0x000fe4000f8e020a */
[----:B------:R-:W-:Y:S01]  /*2710*/  FADD.FTZ R10, -R22, R35 ;  /* 0x00000023160a7221 */ /* 0x000fe20000010100 */
[----:B---3--:R-:W-:Y:S02]  /*2720*/  LEA R14, P1, R12, UR14, 0x2 ;  /* 0x0000000e0c0e7c11 */ /* 0x008fe4000f8210ff */
[----:B------:R-:W-:Y:S01]  /*2730*/  IADD3 R15, PT, PT, R13, R15, RZ ;  /* 0x0000000f0d0f7210 */ /* 0x000fe20007ffe0ff */
[----:B--2---:R-:W-:Y:S01]  /*2740*/  FMUL.FTZ R20, R10, R23 ;  /* 0x000000170a147220 */ /* 0x004fe20000410000 */
[----:B-----5:R-:W-:Y:S02]  /*2750*/  FFMA.FTZ R10, R16, R11, R18 ;  /* 0x0000000b100a7223 */ /* 0x020fe40000010012 */
[----:B------:R-:W-:Y:S01]  /*2760*/  LEA.HI.X R15, R12, UR15, R15, 0x2, P1 ;  /* 0x0000000f0c0f7c11 */ /* 0x000fe200088f140f */
[----:B------:R-:W-:-:S05]  /*2770*/  FFMA.FTZ R11, R17, R20, R19 ;  /* 0x00000014110b7223 */ /* 0x000fca0000010013 */
[----:B------:R0:W-:Y:S02]  /*2780*/  STG.E.64 desc[UR8][R14.64], R10 ;  /* 0x0000000a0e007986 */ /* 0x0001e4000c101b08 */
.L_x_3654:
[----:B------:R-:W-:Y:S05]  /*2790*/  BSYNC.RECONVERGENT B1 ;  /* 0x0000000000017941 */ /* 0x000fea0003800200 */
.L_x_3653:
[----:B------:R-:W-:Y:S04]  /*27a0*/  BSSY.RECONVERGENT B1, `(.L_x_3655) ;  /* 0x0000013000017945 */ /* 0x000fe80003800200 */
[----:B------:R-:W-:Y:S05]  /*27b0*/  @P2 BRA `(.L_x_3656) ;  /* 0x0000000000442947 */ /* 0x000fea0003800000 */
[----:B------:R-:W1:Y:S01]  /*27c0*/  LDCU.64 UR10, c[0x0][0x3e0] ;  /* 0x00007c00ff0a77ac */ /* 0x000e620008000a00 */
[----:B0---4-:R-:W-:Y:S01]  /*27d0*/  MOV R10, R56 ;  /* 0x00000038000a7202 */ /* 0x011fe20000000f00 */
[C---:B------:R-:W-:Y:S01]  /*27e0*/  FADD.FTZ R36, -R22.reuse, R36 ;  /* 0x0000002416247221 */ /* 0x040fe20000010100 */
[----:B------:R-:W-:Y:S01]  /*27f0*/  MOV R11, R55 ;  /* 0x00000037000b7202 */ /* 0x000fe20000000f00 */
[----:B------:R-:W0:Y:S01]  /*2800*/  LDCU.64 UR14, c[0x0][0x380] ;  /* 0x00007000ff0e77ac */ /* 0x000e220008000a00 */
[----:B---3--:R-:W-:-:S04]  /*2810*/  FADD.FTZ R12, -R22, R37 ;  /* 0x00000025160c7221 */ /* 0x008fc80000010100 */
[----:B-12---:R-:W-:Y:S01]  /*2820*/  FMUL.FTZ R20, R12, R23 ;  /* 0x000000170c147220 */ /* 0x006fe20000410000 */
[----:B------:R-:W-:Y:S02]  /*2830*/  IMAD R13, R44, UR10, RZ ;  /* 0x0000000a2c0d7c24 */ /* 0x000fe4000f8e02ff */
[----:B------:R-:W-:-:S04]  /*2840*/  IMAD.WIDE.U32 R10, R48, UR10, R10 ;  /* 0x0000000a300a7c25 */ /* 0x000fc8000f8e000a */
[----:B------:R-:W-:Y:S02]  /*2850*/  IMAD R15, R48, UR11, R13 ;  /* 0x0000000b300f7c24 */ /* 0x000fe4000f8e020d */
[----:B------:R-:W-:Y:S01]  /*2860*/  FMUL.FTZ R13, R36, R23 ;  /* 0x00000017240d7220 */ /* 0x000fe20000410000 */
[----:B0-----:R-:W-:Y:S02]  /*2870*/  LEA R14, P1, R10, UR14, 0x2 ;  /* 0x0000000e0a0e7c11 */ /* 0x001fe4000f8210ff */
[----:B------:R-:W-:Y:S01]  /*2880*/  IADD3 R15, PT, PT, R11, R15, RZ ;  /* 0x0000000f0b0f7210 */ /* 0x000fe20007ffe0ff */
[----:B-----5:R-:W-:Y:S01]  /*2890*/  FFMA.FTZ R12, R16, R13, R18 ;  /* 0x0000000d100c7223 */ /* 0x020fe20000010012 */
[----:B------:R-:W-:Y:S02]  /*28a0*/  FFMA.FTZ R13, R17, R20, R19 ;  /* 0x00000014110d7223 */ /* 0x000fe40000010013 */
[----:B------:R-:W-:-:S05]  /*28b0*/  LEA.HI.X R15, R10, UR15, R15, 0x2, P1 ;  /* 0x0000000f0a0f7c11 */ /* 0x000fca00088f140f */
[----:B------:R0:W-:Y:S02]  /*28c0*/  STG.E.64 desc[UR8][R14.64], R12 ;  /* 0x0000000c0e007986 */ /* 0x0001e4000c101b08 */
.L_x_3656:
[----:B------:R-:W-:Y:S05]  /*28d0*/  BSYNC.RECONVERGENT B1 ;  /* 0x0000000000017941 */ /* 0x000fea0003800200 */
.L_x_3655:
[----:B------:R-:W-:Y:S04]  /*28e0*/  BSSY.RECONVERGENT B1, `(.L_x_3657) ;  /* 0x0000013000017945 */ /* 0x000fe80003800200 */
[----:B------:R-:W-:Y:S05]  /*28f0*/  @P3 BRA `(.L_x_3658) ;  /* 0x0000000000443947 */ /* 0x000fea0003800000 */
[----:B------:R-:W2:Y:S01]  /*2900*/  LDCU.64 UR10, c[0x0][0x3e0] ;  /* 0x00007c00ff0a77ac */ /* 0x000ea20008000a00 */
[----:B0---4-:R-:W-:Y:S01]  /*2910*/  MOV R10, R56 ;  /* 0x00000038000a7202 */ /* 0x011fe20000000f00 */
[C---:B------:R-:W-:Y:S01]  /*2920*/  FADD.FTZ R38, -R22.reuse, R38 ;  /* 0x0000002616267221 */ /* 0x040fe20000010100 */
[----:B------:R-:W-:Y:S01]  /*2930*/  MOV R11, R55 ;  /* 0x00000037000b7202 */ /* 0x000fe20000000f00 */
[----:B------:R-:W0:Y:S01]  /*2940*/  LDCU.64 UR14, c[0x0][0x380] ;  /* 0x00007000ff0e77ac */ /* 0x000e220008000a00 */
[----:B---3--:R-:W-:Y:S01]  /*2950*/  FADD.FTZ R14, -R22, R39 ;  /* 0x00000027160e7221 */ /* 0x008fe20000010100 */
[----:B-1----:R-:W-:-:S03]  /*2960*/  FMUL.FTZ R13, R38, R23 ;  /* 0x00000017260d7220 */ /* 0x002fc60000410000 */
[----:B--2---:R-:W-:Y:S01]  /*2970*/  FMUL.FTZ R20, R14, R23 ;  /* 0x000000170e147220 */ /* 0x004fe20000410000 */
[----:B-----5:R-:W-:Y:S01]  /*2980*/  FFMA.FTZ R14, R16, R13, R18 ;  /* 0x0000000d100e7223 */ /* 0x020fe20000010012 */
[----:B------:R-:W-:Y:S02]  /*2990*/  IMAD R12, R45, UR10, RZ ;  /* 0x0000000a2d0c7c24 */ /* 0x000fe4000f8e02ff */
[----:B------:R-:W-:-:S04]  /*29a0*/  IMAD.WIDE.U32 R10, R47, UR10, R10 ;  /* 0x0000000a2f0a7c25 */ /* 0x000fc8000f8e000a */
[----:B------:R-:W-:Y:S01]  /*29b0*/  IMAD R15, R47, UR11, R12 ;  /* 0x0000000b2f0f7c24 */ /* 0x000fe2000f8e020c */
[----:B0-----:R-:W-:-:S04]  /*29c0*/  LEA R12, P1, R10, UR14, 0x2 ;  /* 0x0000000e0a0c7c11 */ /* 0x001fc8000f8210ff */
[----:B------:R-:W-:-:S04]  /*29d0*/  IADD3 R15, PT, PT, R11, R15, RZ ;  /* 0x0000000f0b0f7210 */ /* 0x000fc80007ffe0ff */
[----:B------:R-:W-:Y:S01]  /*29e0*/  LEA.HI.X R13, R10, UR15, R15, 0x2, P1 ;  /* 0x0000000f0a0d7c11 */ /* 0x000fe200088f140f */
[----:B------:R-:W-:-:S05]  /*29f0*/  FFMA.FTZ R15, R17, R20, R19 ;  /* 0x00000014110f7223 */ /* 0x000fca0000010013 */
[----:B------:R0:W-:Y:S02]  /*2a00*/  STG.E.64 desc[UR8][R12.64], R14 ;  /* 0x0000000e0c007986 */ /* 0x0001e4000c101b08 */
.L_x_3658:
[----:B------:R-:W-:Y:S05]  /*2a10*/  BSYNC.RECONVERGENT B1 ;  /* 0x0000000000017941 */ /* 0x000fea0003800200 */
.L_x_3657:
[----:B------:R-:W-:Y:S05]  /*2a20*/  @P4 BRA `(.L_x_3659) ;  /* 0x0000001000504947 */ /* 0x000fea0003800000 */
[----:B------:R-:W3:Y:S01]  /*2a30*/  LDCU.64 UR10, c[0x0][0x3e0] ;  /* 0x00007c00ff0a77ac */ /* 0x000ee20008000a00 */
[----:B0---4-:R-:W-:Y:S01]  /*2a40*/  MOV R10, R56 ;  /* 0x00000038000a7202 */ /* 0x011fe20000000f00 */
[C---:B------:R-:W-:Y:S01]  /*2a50*/  FADD.FTZ R40, -R22.reuse, R40 ;  /* 0x0000002816287221 */ /* 0x040fe20000010100 */
[----:B------:R-:W-:Y:S01]  /*2a60*/  MOV R11, R55 ;  /* 0x00000037000b7202 */ /* 0x000fe20000000f00 */
[----:B------:R-:W0:Y:S01]  /*2a70*/  LDCU.64 UR12, c[0x0][0x380] ;  /* 0x00007000ff0c77ac */ /* 0x000e220008000a00 */
[----:B------:R-:W-:-:S04]  /*2a80*/  FADD.FTZ R22, -R22, R41 ;  /* 0x0000002916167221 */ /* 0x000fc80000010100 */
[----:B-1----:R-:W-:-:S04]  /*2a90*/  FMUL.FTZ R22, R22, R23 ;  /* 0x0000001716167220 */ /* 0x002fc80000410000 */
[----:B-----5:R-:W-:Y:S01]  /*2aa0*/  FFMA.FTZ R17, R17, R22, R19 ;  /* 0x0000001611117223 */ /* 0x020fe20000010013 */
[----:B---3--:R-:W-:Y:S02]  /*2ab0*/  IMAD R13, R46, UR10, RZ ;  /* 0x0000000a2e0d7c24 */ /* 0x008fe4000f8e02ff */
[----:B------:R-:W-:-:S04]  /*2ac0*/  IMAD.WIDE.U32 R10, R42, UR10, R10 ;  /* 0x0000000a2a0a7c25 */ /* 0x000fc8000f8e000a */
[----:B------:R-:W-:Y:S02]  /*2ad0*/  IMAD R15, R42, UR11, R13 ;  /* 0x0000000b2a0f7c24 */ /* 0x000fe4000f8e020d */
[----:B------:R-:W-:Y:S01]  /*2ae0*/  FMUL.FTZ R13, R40, R23 ;  /* 0x00000017280d7220 */ /* 0x000fe20000410000 */
[----:B0-----:R-:W-:Y:S02]  /*2af0*/  LEA R12, P1, R10, UR12, 0x2 ;  /* 0x0000000c0a0c7c11 */ /* 0x001fe4000f8210ff */
[----:B------:R-:W-:Y:S01]  /*2b00*/  IADD3 R15, PT, PT, R11, R15, RZ ;  /* 0x0000000f0b0f7210 */ /* 0x000fe20007ffe0ff */
[----:B------:R-:W-:-:S03]  /*2b10*/  FFMA.FTZ R16, R16, R13, R18 ;  /* 0x0000000d10107223 */ /* 0x000fc60000010012 */
[----:B------:R-:W-:-:S05]  /*2b20*/  LEA.HI.X R13, R10, UR13, R15, 0x2, P1 ;  /* 0x0000000d0a0d7c11 */ /* 0x000fca00088f140f */
[----:B------:R0:W-:Y:S01]  /*2b30*/  STG.E.64 desc[UR8][R12.64], R16 ;  /* 0x000000100c007986 */ /* 0x0001e2000c101b08 */
[----:B------:R-:W-:Y:S05]  /*2b40*/  BRA `(.L_x_3659) ;  /* 0x0000001000087947 */ /* 0x000fea0003800000 */
.L_x_3644:
[----:B------:R-:W2:Y:S01]  /*2b50*/  LDCU.64 UR14, c[0x0][0x3e8] ;  /* 0x00007d00ff0e77ac */ /* 0x000ea20008000a00 */
[C---:B------:R-:W-:Y:S01]  /*2b60*/  IADD3 R29, PT, PT, R51.reuse, 0x8, RZ ;  /* 0x00000008331d7810 */ /* 0x040fe20007ffe0ff */
[----:B------:R-:W-:Y:S01]  /*2b70*/  BSSY.RECONVERGENT B1, `(.L_x_3660) ;  /* 0x0000024000017945 */ /* 0x000fe20003800200 */
[C---:B------:R-:W-:Y:S02]  /*2b80*/  IADD3 R27, PT, PT, R51.reuse, 0x10, RZ ;  /* 0x00000010331b7810 */ /* 0x040fe40007ffe0ff */
[----:B0-----:R-:W-:Y:S02]  /*2b90*/  IADD3 R26, PT, PT, R51, 0x18, RZ ;  /* 0x00000018331a7810 */ /* 0x001fe40007ffe0ff */
[----:B------:R-:W-:Y:S02]  /*2ba0*/  SHF.R.S32.HI R28, RZ, 0x1f, R29 ;  /* 0x0000001fff1c7819 */ /* 0x000fe4000001141d */
[----:B--2---:R-:W-:Y:S02]  /*2bb0*/  ISETP.GE.U32.AND P2, PT, R29, UR14, PT ;  /* 0x0000000e1d007c0c */ /* 0x004fe4000bf46070 */
[----:B------:R-:W-:-:S02]  /*2bc0*/  ISETP.GE.U32.AND P5, PT, R27, UR14, PT ;  /* 0x0000000e1b007c0c */ /* 0x000fc4000bfa6070 */
[----:B------:R-:W-:Y:S02]  /*2bd0*/  ISETP.GE.U32.AND P6, PT, R26, UR14, PT ;  /* 0x0000000e1a007c0c */ /* 0x000fe4000bfc6070 */
[----:B------:R-:W-:Y:S01]  /*2be0*/  ISETP.GE.AND.EX P2, PT, R28, UR15, PT, P2 ;  /* 0x0000000f1c007c0c */ /* 0x000fe2000bf46320 */
[----:B------:R-:W-:-:S12]  /*2bf0*/  @P1 BRA `(.L_x_3661) ;  /* 0x00000000006c1947 */ /* 0x000fd80003800000 */
[C---:B------:R-:W-:Y:S01]  /*2c00*/  FADD.FTZ R32, -R22.reuse, R32 ;  /* 0x0000002016207221 */ /* 0x040fe20000010100 */
[----:B------:R-:W-:Y:S01]  /*2c10*/  FADD.FTZ R20, -R22, R33 ;  /* 0x0000002116147221 */ /* 0x000fe20000010100 */
        /* <DEDUP_REMOVED lines=18> */
[----:B------:R-:W-:-:S05]  /*2d40*/  IADD3 R25, PT, PT, R21, R25, RZ ;  /* 0x0000001915197210 */ /* 0x000fca0007ffe0ff */
[----:B------:R-:W0:Y:S01]  /*2d50*/  MUFU.RCP R33, R33 ;  /* 0x0000002100217308 */ /* 0x000e220000001000 */
[----:B-1----:R-:W-:-:S04]  /*2d60*/  LEA R24, P1, R20, UR12, 0x2 ;  /* 0x0000000c14187c11 */ /* 0x002fc8000f8210ff */
[----:B------:R-:W-:Y:S01]  /*2d70*/  LEA.HI.X R25, R20, UR13, R25, 0x2, P1 ;  /* 0x0000000d14197c11 */ /* 0x000fe200088f1419 */
[----:B--2---:R-:W-:Y:S01]  /*2d80*/  FMUL.FTZ R20, R31, R32 ;  /* 0x000000201f147220 */ /* 0x004fe20000410000 */
[----:B0-----:R-:W-:-:S05]  /*2d90*/  FMUL.FTZ R21, R30, R33 ;  /* 0x000000211e157220 */ /* 0x001fca0000410000 */
[----:B------:R0:W-:Y:S02]  /*2da0*/  STG.E.64 desc[UR8][R24.64], R20 ;  /* 0x0000001418007986 */ /* 0x0001e4000c101b08 */
.L_x_3661:
[----:B------:R-:W-:Y:S05]  /*2db0*/  BSYNC.RECONVERGENT B1 ;  /* 0x0000000000017941 */ /* 0x000fea0003800200 */
.L_x_3660:
[----:B------:R-:W-:Y:S04]  /*2dc0*/  BSSY.RECONVERGENT B1, `(.L_x_3662) ;  /* 0x000001d000017945 */ /* 0x000fe80003800200 */
[----:B------:R-:W-:Y:S05]  /*2dd0*/  @P2 BRA `(.L_x_3663) ;  /* 0x00000000006c2947 */ /* 0x000fea0003800000 */
[----:B------:R-:W-:Y:S01]  /*2de0*/  FADD.FTZ R12, -R22, R12 ;  /* 0x0000000c160c7221 */ /* 0x000fe20000010100 */
[----:B------:R-:W2:Y:S03]  /*2df0*/  LDCU.64 UR10, c[0x0][0x3e0] ;  /* 0x00007c00ff0a77ac */ /* 0x000ea60008000a00 */
[----:B01----:R-:W-:Y:S01]  /*2e00*/  FMUL.FTZ R25, R12, R23 ;  /* 0x000000170c197220 */ /* 0x003fe20000410000 */
[----:B------:R-:W-:Y:S01]  /*2e10*/  FADD.FTZ R12, -R22, R13 ;  /* 0x0000000d160c7221 */ /* 0x000fe20000010100 */
[----:B------:R-:W0:Y:S01]  /*2e20*/  LDCU.64 UR12, c[0x0][0x380] ;  /* 0x00007000ff0c77ac */ /* 0x000e220008000a00 */
[----:B------:R-:W-:Y:S01]  /*2e30*/  MOV R13, R55 ;  /* 0x00000037000d7202 */ /* 0x000fe20000000f00 */
[----:B-----5:R-:W-:Y:S01]  /*2e40*/  FFMA.FTZ R25, R16, R25, R18 ;  /* 0x0000001910197223 */ /* 0x020fe20000010012 */
[----:B------:R-:W-:-:S03]  /*2e50*/  FMUL.FTZ R24, R12, R23 ;  /* 0x000000170c187220 */ /* 0x000fc60000410000 */
[----:B------:R-:W-:Y:S01]  /*2e60*/  FMUL.FTZ R12, R25, -1.4426950216293334961 ;  /* 0xbfb8aa3b190c7820 */ /* 0x000fe20000410000 */
[----:B------:R-:W-:-:S04]  /*2e70*/  FFMA.FTZ R24, R17, R24, R19 ;  /* 0x0000001811187223 */ /* 0x000fc80000010013 */
[----:B------:R-:W-:Y:S01]  /*2e80*/  FMUL.FTZ R20, R24, -1.4426950216293334961 ;  /* 0xbfb8aa3b18147820 */ /* 0x000fe20000410000 */
[----:B------:R-:W1:Y:S01]  /*2e90*/  MUFU.EX2 R12, R12 ;  /* 0x0000000c000c7308 */ /* 0x000e620000000800 */
[----:B--2---:R-:W-:-:S07]  /*2ea0*/  IMAD R28, R28, UR10, RZ ;  /* 0x0000000a1c1c7c24 */ /* 0x004fce000f8e02ff */
[----:B------:R-:W2:Y:S01]  /*2eb0*/  MUFU.EX2 R20, R20 ;  /* 0x0000001400147308 */ /* 0x000ea20000000800 */
[----:B-1----:R-:W-:Y:S01]  /*2ec0*/  FADD.FTZ R30, R12, 1 ;  /* 0x3f8000000c1e7421 */ /* 0x002fe20000010000 */
[----:B------:R-:W-:-:S06]  /*2ed0*/  MOV R12, R56 ;  /* 0x00000038000c7202 */ /* 0x000fcc0000000f00 */
[----:B------:R-:W1:Y:S01]  /*2ee0*/  MUFU.RCP R30, R30 ;  /* 0x0000001e001e7308 */ /* 0x000e620000001000 */
[----:B------:R-:W-:-:S04]  /*2ef0*/  IMAD.WIDE.U32 R12, R29, UR10, R12 ;  /* 0x0000000a1d0c7c25 */ /* 0x000fc8000f8e000c */
[----:B--2---:R-:W-:Y:S01]  /*2f00*/  FADD.FTZ R31, R20, 1 ;  /* 0x3f800000141f7421 */ /* 0x004fe20000010000 */
[----:B------:R-:W-:Y:S01]  /*2f10*/  IMAD R29, R29, UR11, R28 ;  /* 0x0000000b1d1d7c24 */ /* 0x000fe2000f8e021c */
[----:B0-----:R-:W-:-:S04]  /*2f20*/  LEA R20, P1, R12, UR12, 0x2 ;  /* 0x0000000c0c147c11 */ /* 0x001fc8000f8210ff */
[----:B------:R-:W0:Y:S01]  /*2f30*/  MUFU.RCP R31, R31 ;  /* 0x0000001f001f7308 */ /* 0x000e220000001000 */
[----:B------:R-:W-:-:S04]  /*2f40*/  IADD3 R29, PT, PT, R13, R29, RZ ;  /* 0x0000001d0d1d7210 */ /* 0x000fc80007ffe0ff */
[----:B------:R-:W-:Y:S01]  /*2f50*/  LEA.HI.X R21, R12, UR13, R29, 0x2, P1 ;  /* 0x0000000d0c157c11 */ /* 0x000fe200088f141d */
[----:B-1----:R-:W-:Y:S01]  /*2f60*/  FMUL.FTZ R12, R25, R30 ;  /* 0x0000001e190c7220 */ /* 0x002fe20000410000 */
[----:B0-----:R-:W-:-:S05]  /*2f70*/  FMUL.FTZ R13, R24, R31 ;  /* 0x0000001f180d7220 */ /* 0x001fca0000410000 */
[----:B------:R2:W-:Y:S02]  /*2f80*/  STG.E.64 desc[UR8][R20.64], R12 ;  /* 0x0000000c14007986 */ /* 0x0005e4000c101b08 */
.L_x_3663:
[----:B------:R-:W-:Y:S05]  /*2f90*/  BSYNC.RECONVERGENT B1 ;  /* 0x0000000000017941 */ /* 0x000fea0003800200 */
.L_x_3662:
[----:B------:R-:W-:Y:S01]  /*2fa0*/  SHF.R.S32.HI R30, RZ, 0x1f, R27 ;  /* 0x0000001fff1e7819 */ /* 0x000fe2000001141b */
[----:B------:R-:W-:Y:S01]  /*2fb0*/  BSSY.RECONVERGENT B1, `(.L_x_3664) ;  /* 0x0000028000017945 */ /* 0x000fe20003800200 */
[----:B------:R-:W-:Y:S02]  /*2fc0*/  ISETP.GE.U32.AND P1, PT, R49, UR14, PT ;  /* 0x0000000e31007c0c */ /* 0x000fe4000bf26070 */
[----:B------:R-:W-:Y:S02]  /*2fd0*/  ISETP.GE.AND.EX P5, PT, R30, UR15, PT, P5 ;  /* 0x0000000f1e007c0c */ /* 0x000fe4000bfa6350 */
[----:B------:R-:W-:Y:S02]  /*2fe0*/  ISETP.GE.U32.AND P2, PT, R48, UR14, PT ;  /* 0x0000000e30007c0c */ /* 0x000fe4000bf46070 */
[----:B0-2---:R-:W-:Y:S02]  /*2ff0*/  SHF.R.S32.HI R20, RZ, 0x1f, R26 ;  /* 0x0000001fff147819 */ /* 0x005fe4000001141a */
        /* <DEDUP_REMOVED lines=20> */
[----:B0-----:R-:W-:-:S07]  /*3140*/  IMAD R30, R30, UR10, RZ ;  /* 0x0000000a1e1e7c24 */ /* 0x001fce000f8e02ff */
[----:B------:R-:W0:Y:S01]  /*3150*/  MUFU.EX2 R12, R12 ;  /* 0x0000000c000c7308 */ /* 0x000e220000000800 */
[----:B--2---:R-:W-:-:S07]  /*3160*/  FADD.FTZ R29, R14, 1 ;  /* 0x3f8000000e1d7421 */ /* 0x004fce0000010000 */
[----:B------:R-:W2:Y:S01]  /*3170*/  MUFU.RCP R29, R29 ;  /* 0x0000001d001d7308 */ /* 0x000ea20000001000 */
[----:B0-----:R-:W-:Y:S01]  /*3180*/  FADD.FTZ R25, R12, 1 ;  /* 0x3f8000000c197421 */ /* 0x001fe20000010000 */
[----:B------:R-:W-:-:S06]  /*3190*/  MOV R12, R56 ;  /* 0x00000038000c7202 */ /* 0x000fcc0000000f00 */
[----:B------:R-:W0:Y:S01]  /*31a0*/  MUFU.RCP R28, R25 ;  /* 0x00000019001c7308 */ /* 0x000e220000001000 */
[----:B------:R-:W-:-:S04]  /*31b0*/  IMAD.WIDE.U32 R12, R27, UR10, R12 ;  /* 0x0000000a1b0c7c25 */ /* 0x000fc8000f8e000c */
[----:B------:R-:W-:Y:S01]  /*31c0*/  IMAD R27, R27, UR11, R30 ;  /* 0x0000000b1b1b7c24 */ /* 0x000fe2000f8e021e */
[----:B-1----:R-:W-:-:S04]  /*31d0*/  LEA R14, P5, R12, UR12, 0x2 ;  /* 0x0000000c0c0e7c11 */ /* 0x002fc8000f8a10ff */
[----:B------:R-:W-:Y:S01]  /*31e0*/  IADD3 R27, PT, PT, R13, R27, RZ ;  /* 0x0000001b0d1b7210 */ /* 0x000fe20007ffe0ff */
[----:B--2---:R-:W-:-:S03]  /*31f0*/  FMUL.FTZ R13, R24, R29 ;  /* 0x0000001d180d7220 */ /* 0x004fc60000410000 */
[----:B------:R-:W-:Y:S01]  /*3200*/  LEA.HI.X R15, R12, UR13, R27, 0x2, P5 ;  /* 0x0000000d0c0f7c11 */ /* 0x000fe2000a8f141b */
[----:B0-----:R-:W-:-:S05]  /*3210*/  FMUL.FTZ R12, R21, R28 ;  /* 0x0000001c150c7220 */ /* 0x001fca0000410000 */
[----:B------:R0:W-:Y:S02]  /*3220*/  STG.E.64 desc[UR8][R14.64], R12 ;  /* 0x0000000c0e007986 */ /* 0x0001e4000c101b08 */
.L_x_3665:
[----:B------:R-:W-:Y:S05]  /*3230*/  BSYNC.RECONVERGENT B1 ;  /* 0x0000000000017941 */ /* 0x000fea0003800200 */
.L_x_3664:
        /* <DEDUP_REMOVED lines=14> */
[----:B--2---:R-:W-:-:S04]  /*3320*/  IMAD R13, R20, UR10, RZ ;  /* 0x0000000a140d7c24 */ /* 0x004fc8000f8e02ff */
[----:B------:R-:W-:-:S03]  /*3330*/  IMAD R13, R26, UR11, R13 ;  /* 0x0000000b1a0d7c24 */ /* 0x000fc6000f8e020d */
[----:B------:R-:W2:Y:S01]  /*3340*/  MUFU.EX2 R12, R12 ;  /* 0x0000000c000c7308 */ /* 0x000ea20000000800 */
[----:B-1----:R-:W-:Y:S01]  /*3350*/  FADD.FTZ R14, R10, 1 ;  /* 0x3f8000000a0e7421 */ /* 0x002fe20000010000 */
[----:B------:R-:W-:-:S06]  /*3360*/  MOV R10, R56 ;  /* 0x00000038000a7202 */ /* 0x000fcc0000000f00 */
[----:B------:R-:W1:Y:S01]  /*3370*/  MUFU.RCP R14, R14 ;  /* 0x0000000e000e7308 */ /* 0x000e620000001000 */
[----:B------:R-:W-:-:S04]  /*3380*/  IMAD.WIDE.U32 R10, R26, UR10, R10 ;  /* 0x0000000a1a0a7c25 */ /* 0x000fc8000f8e000a */
[----:B--2---:R-:W-:Y:S01]  /*3390*/  FADD.FTZ R15, R12, 1 ;  /* 0x3f8000000c0f7421 */ /* 0x004fe20000010000 */
[----:B0-----:R-:W-:-:S05]  /*33a0*/  LEA R12, P5, R10, UR12, 0x2 ;  /* 0x0000000c0a0c7c11 */ /* 0x001fca000f8a10ff */
[----:B------:R-:W0:Y:S01]  /*33b0*/  MUFU.RCP R15, R15 ;  /* 0x0000000f000f7308 */ /* 0x000e220000001000 */
[----:B------:R-:W-:-:S04]  /*33c0*/  IADD3 R13, PT, PT, R11, R13, RZ ;  /* 0x0000000d0b0d7210 */ /* 0x000fc80007ffe0ff */
[----:B------:R-:W-:Y:S01]  /*33d0*/  LEA.HI.X R13, R10, UR13, R13, 0x2, P5 ;  /* 0x0000000d0a0d7c11 */ /* 0x000fe2000a8f140d */
[----:B-1----:R-:W-:Y:S01]  /*33e0*/  FMUL.FTZ R10, R21, R14 ;  /* 0x0000000e150a7220 */ /* 0x002fe20000410000 */
[----:B0-----:R-:W-:-:S05]  /*33f0*/  FMUL.FTZ R11, R24, R15 ;  /* 0x0000000f180b7220 */ /* 0x001fca0000410000 */
[----:B------:R2:W-:Y:S02]  /*3400*/  STG.E.64 desc[UR8][R12.64], R10 ;  /* 0x0000000a0c007986 */ /* 0x0005e4000c101b08 */
.L_x_3667:
[----:B------:R-:W-:Y:S05]  /*3410*/  BSYNC.RECONVERGENT B1 ;  /* 0x0000000000017941 */ /* 0x000fea0003800200 */
.L_x_3666:
[----:B------:R-:W-:Y:S04]  /*3420*/  BSSY.RECONVERGENT B1, `(.L_x_3668) ;  /* 0x000001d000017945 */ /* 0x000fe80003800200 */
[----:B------:R-:W-:Y:S05]  /*3430*/  @P1 BRA `(.L_x_3669) ;  /* 0x00000000006c1947 */ /* 0x000fea0003800000 */
[C---:B------:R-:W-:Y:S01]  /*3440*/  FADD.FTZ R34, -R22.reuse, R34 ;  /* 0x0000002216227221 */ /* 0x040fe20000010100 */
[----:B--2---:R-:W-:Y:S01]  /*3450*/  FADD.FTZ R10, -R22, R35 ;  /* 0x00000023160a7221 */ /* 0x004fe20000010100 */
[----:B------:R-:W2:Y:S02]  /*3460*/  LDCU.64 UR10, c[0x0][0x3e0] ;  /* 0x00007c00ff0a77ac */ /* 0x000ea40008000a00 */
[-C--:B-1----:R-:W-:Y:S01]  /*3470*/  FMUL.FTZ R11, R34, R23.reuse ;  /* 0x00000017220b7220 */ /* 0x082fe20000410000 */
[----:B0-----:R-:W-:Y:S01]  /*3480*/  FMUL.FTZ R12, R10, R23 ;  /* 0x000000170a0c7220 */ /* 0x001fe20000410000 */
[----:B------:R-:W0:Y:S02]  /*3490*/  LDCU.64 UR12, c[0x0][0x380] ;  /* 0x00007000ff0c77ac */ /* 0x000e240008000a00 */
[----:B-----5:R-:W-:Y:S01]  /*34a0*/  FFMA.FTZ R21, R16, R11, R18 ;  /* 0x0000000b10157223 */ /* 0x020fe20000010012 */
[----:B------:R-:W-:Y:S01]  /*34b0*/  FFMA.FTZ R20, R17, R12, R19 ;  /* 0x0000000c11147223 */ /* 0x000fe20000010013 */
[----:B------:R-:W-:-:S02]  /*34c0*/  MOV R11, R55 ;  /* 0x00000037000b7202 */ /* 0x000fc40000000f00 */
[----:B------:R-:W-:Y:S01]  /*34d0*/  FMUL.FTZ R10, R21, -1.4426950216293334961 ;  /* 0xbfb8aa3b150a7820 */ /* 0x000fe20000410000 */
[----:B------:R-:W-:-:S05]  /*34e0*/  FMUL.FTZ R12, R20, -1.4426950216293334961 ;  /* 0xbfb8aa3b140c7820 */ /* 0x000fca0000410000 */
        /* <DEDUP_REMOVED lines=16> */
.L_x_3669:
[----:B------:R-:W-:Y:S05]  /*35f0*/  BSYNC.RECONVERGENT B1 ;  /* 0x0000000000017941 */ /* 0x000fea0003800200 */
.L_x_3668:
[----:B------:R-:W-:Y:S04]  /*3600*/  BSSY.RECONVERGENT B1, `(.L_x_3670) ;  /* 0x000001d000017945 */ /* 0x000fe80003800200 */
[----:B------:R-:W-:Y:S05]  /*3610*/  @P2 BRA `(.L_x_3671) ;  /* 0x00000000006c2947 */ /* 0x000fea0003800000 */
[C---:B------:R-:W-:Y:S01]  /*3620*/  FADD.FTZ R36, -R22.reuse, R36 ;  /* 0x0000002416247221 */ /* 0x040fe20000010100 */
[----:B--23--:R-:W-:Y:S01]  /*3630*/  FADD.FTZ R10, -R22, R37 ;  /* 0x00000025160a7221 */ /* 0x00cfe20000010100 */
[----:B------:R-:W2:Y:S01]  /*3640*/  LDCU.64 UR10, c[0x0][0x3e0] ;  /* 0x00007c00ff0a77ac */ /* 0x000ea20008000a00 */
[----:B0-----:R-:W-:Y:S01]  /*3650*/  MOV R13, R55 ;  /* 0x00000037000d7202 */ /* 0x001fe20000000f00 */
[-C--:B-1----:R-:W-:Y:S01]  /*3660*/  FMUL.FTZ R11, R36, R23.reuse ;  /* 0x00000017240b7220 */ /* 0x082fe20000410000 */
[----:B------:R-:W-:Y:S01]  /*3670*/  FMUL.FTZ R12, R10, R23 ;  /* 0x000000170a0c7220 */ /* 0x000fe20000410000 */
[----:B------:R-:W0:Y:S02]  /*3680*/  LDCU.64 UR12, c[0x0][0x380] ;  /* 0x00007000ff0c77ac */ /* 0x000e240008000a00 */
[----:B-----5:R-:W-:Y:S01]  /*3690*/  FFMA.FTZ R21, R16, R11, R18 ;  /* 0x0000000b10157223 */ /* 0x020fe20000010012 */
[----:B------:R-:W-:Y:S01]  /*36a0*/  FFMA.FTZ R20, R17, R12, R19 ;  /* 0x0000000c11147223 */ /* 0x000fe20000010013 */
[----:B------:R-:W-:-:S02]  /*36b0*/  MOV R12, R56 ;  /* 0x00000038000c7202 */ /* 0x000fc40000000f00 */
        /* <DEDUP_REMOVED lines=16> */
[----:B------:R4:W-:Y:S02]  /*37c0*/  STG.E.64 desc[UR8][R10.64], R12 ;  /* 0x0000000c0a007986 */ /* 0x0009e4000c101b08 */
.L_x_3671:
[----:B------:R-:W-:Y:S05]  /*37d0*/  BSYNC.RECONVERGENT B1 ;  /* 0x0000000000017941 */ /* 0x000fea0003800200 */
.L_x_3670:
[----:B------:R-:W-:Y:S04]  /*37e0*/  BSSY.RECONVERGENT B1, `(.L_x_3672) ;  /* 0x000001d000017945 */ /* 0x000fe80003800200 */
[----:B------:R-:W-:Y:S05]  /*37f0*/  @P3 BRA `(.L_x_3673) ;  /* 0x00000000006c3947 */ /* 0x000fea0003800000 */
[C---:B------:R-:W-:Y:S01]  /*3800*/  FADD.FTZ R38, -R22.reuse, R38 ;  /* 0x0000002616267221 */ /* 0x040fe20000010100 */
[----:B--234-:R-:W-:Y:S01]  /*3810*/  FADD.FTZ R10, -R22, R39 ;  /* 0x00000027160a7221 */ /* 0x01cfe20000010100 */
        /* <DEDUP_REMOVED lines=25> */
.L_x_3673:
[----:B------:R-:W-:Y:S05]  /*39b0*/  BSYNC.RECONVERGENT B1 ;  /* 0x0000000000017941 */ /* 0x000fea0003800200 */
.L_x_3672:
[----:B------:R-:W-:Y:S05]  /*39c0*/  @P4 BRA `(.L_x_3659) ;  /* 0x0000000000684947 */ /* 0x000fea0003800000 */
[C---:B------:R-:W-:Y:S01]  /*39d0*/  FADD.FTZ R40, -R22.reuse, R40 ;  /* 0x0000002816287221 */ /* 0x040fe20000010100 */
[----:B------:R-:W-:Y:S01]  /*39e0*/  FADD.FTZ R22, -R22, R41 ;  /* 0x0000002916167221 */ /* 0x000fe20000010100 */
[----:B------:R-:W0:Y:S01]  /*39f0*/  LDCU.64 UR10, c[0x0][0x3e0] ;  /* 0x00007c00ff0a77ac */ /* 0x000e220008000a00 */
[----:B------:R-:W-:Y:S01]  /*3a00*/  MOV R54, R56 ;  /* 0x0000003800367202 */ /* 0x000fe20000000f00 */
[-C--:B01234-:R-:W-:Y:S01]  /*3a10*/  FMUL.FTZ R11, R40, R23.reuse ;  /* 0x00000017280b7220 */ /* 0x09ffe20000410000 */
[----:B------:R-:W-:Y:S01]  /*3a20*/  FMUL.FTZ R22, R22, R23 ;  /* 0x0000001716167220 */ /* 0x000fe20000410000 */
[----:B------:R-:W0:Y:S02]  /*3a30*/  LDCU.64 UR12, c[0x0][0x380] ;  /* 0x00007000ff0c77ac */ /* 0x000e240008000a00 */
[----:B-----5:R-:W-:Y:S01]  /*3a40*/  FFMA.FTZ R15, R16, R11, R18 ;  /* 0x0000000b100f7223 */ /* 0x020fe20000010012 */
[----:B------:R-:W-:-:S03]  /*3a50*/  FFMA.FTZ R22, R17, R22, R19 ;  /* 0x0000001611167223 */ /* 0x000fc60000010013 */
[----:B------:R-:W-:Y:S01]  /*3a60*/  FMUL.FTZ R10, R15, -1.4426950216293334961 ;  /* 0xbfb8aa3b0f0a7820 */ /* 0x000fe20000410000 */
[----:B------:R-:W-:-:S05]  /*3a70*/  FMUL.FTZ R11, R22, -1.4426950216293334961 ;  /* 0xbfb8aa3b160b7820 */ /* 0x000fca0000410000 */
[----:B------:R-:W1:Y:S01]  /*3a80*/  MUFU.EX2 R10, R10 ;  /* 0x0000000a000a7308 */ /* 0x000e620000000800 */
[----:B------:R-:W-:Y:S02]  /*3a90*/  IMAD R17, R46, UR10, RZ ;  /* 0x0000000a2e117c24 */ /* 0x000fe4000f8e02ff */
        /* <DEDUP_REMOVED lines=13> */
.L_x_3659:
[----:B------:R-:W-:Y:S05]  /*3b70*/  BSYNC.RECONVERGENT B0 ;  /* 0x0000000000007941 */ /* 0x000fea0003800200 */
.L_x_3643:
[----:B------:R-:W-:Y:S02]  /*3b80*/  IADD3 R8, PT, PT, R5, R8, RZ ;  /* 0x0000000805087210 */ /* 0x000fe40007ffe0ff */
[----:B------:R-:W-:Y:S02]  /*3b90*/  IADD3 R6, PT, PT, R6, 0x1, RZ ;  /* 0x0000000106067810 */ /* 0x000fe40007ffe0ff */
[----:B------:R-:W-:-:S13]  /*3ba0*/  ISETP.GE.AND P1, PT, R8, UR5, PT ;  /* 0x0000000508007c0c */ /* 0x000fda000bf26270 */
[----:B------:R-:W-:Y:S05]  /*3bb0*/  @!P1 BRA `(.L_x_3674) ;  /* 0xffffffc400b09947 */ /* 0x000fea000383ffff */
[----:B------:R-:W-:Y:S05]  /*3bc0*/  EXIT ;  /* 0x000000000000794d */ /* 0x000fea0003800000 */
.L_x_3675:
        /* <DEDUP_REMOVED lines=11> */
.L_x_4940:


//--------------------- .text._Z35group_norm_nhwc_fwd_one_pass_kernelI11Fp32IOFp32WLi128ELi128ELi512EEv26Group_norm_nhwc_fwd_params --------------------------
	.section	.text._Z35group_norm_nhwc_fwd_one_pass_kernelI11Fp32IOFp32WLi128ELi128ELi512EEv26Group_norm_nhwc_fwd_params,"ax",@progbits
	.align	128
        .global         _Z35group_norm_nhwc_fwd_one_pass_kernelI11Fp32IOFp32WLi128ELi128ELi512EEv26Group_norm_nhwc_fwd_params
        .type           _Z35group_norm_nhwc_fwd_one_pass_kernelI11Fp32IOFp32WLi128ELi128ELi512EEv26Group_norm_nhwc_fwd_params,@function
        .size           _Z35group_norm_nhwc_fwd_one_pass_kernelI11Fp32IOFp32WLi128ELi128ELi512EEv26Group_norm_nhwc_fwd_params,(.L_x_4941 - _Z35group_norm_nhwc_fwd_one_pass_kernelI11Fp32IOFp32WLi128ELi128ELi512EEv26Group_norm_nhwc_fwd_params)
        .other          _Z35group_norm_nhwc_fwd_one_pass_kernelI11Fp32IOFp32WLi128ELi128ELi512EEv26Group_norm_nhwc_fwd_params,@"STO_CUDA_ENTRY STV_DEFAULT"
_Z35group_norm_nhwc_fwd_one_pass_kernelI11Fp32IOFp32WLi128ELi128ELi512EEv26Group_norm_nhwc_fwd_params:
.text._Z35group_norm_nhwc_fwd_one_pass_kernelI11Fp32IOFp32WLi128ELi128ELi512EEv26Group_norm_nhwc_fwd_params:
        /* <DEDUP_REMOVED lines=53> */
.L_x_3751:
[----:B0-234-:R-:W0:Y:S01]  /*0350*/  LDC R35, c[0x0][0x3f8] ;  /* 0x0000fe00ff237b82 */ /* 0x01de220000000800 */
[----:B------:R-:W1:Y:S01]  /*0360*/  LDCU.64 UR4, c[0x0][0x3e8] ;  /* 0x00007d00ff0477ac */ /* 0x000e620008000a00 */
[----:B------:R-:W-:Y:S02]  /*0370*/  SHF.L.U32 R115, R2, 0x1, RZ ;  /* 0x0000000102737819 */ /* 0x000fe400000006ff */
[----:B------:R-:W-:Y:S01]  /*0380*/  CS2R R64, SRZ ;  /* 0x0000000000407805 */ /* 0x000fe2000001ff00 */
[----:B------:R-:W2:Y:S01]  /*0390*/  LDCU.64 UR8, c[0x0][0x3f0] ;  /* 0x00007e00ff0877ac */ /* 0x000ea20008000a00 */
[----:B-1----:R-:W-:Y:S02]  /*03a0*/  ISETP.GE.U32.AND P4, PT, R10, UR4, PT ;  /* 0x000000040a007c0c */ /* 0x002fe4000bf86070 */
[----:B------:R-:W-:Y:S02]  /*03b0*/  ISETP.GE.U32.AND P5, PT, R12, UR4, PT ;  /* 0x000000040c007c0c */ /* 0x000fe4000bfa6070 */
[----:B------:R-:W-:-:S02]  /*03c0*/  ISETP.GE.AND.EX P4, PT, R27, UR5, PT, P4 ;  /* 0x000000051b007c0c */ /* 0x000fc4000bf86340 */
[----:B0----5:R-:W-:Y:S02]  /*03d0*/  IABS R31, R35 ;  /* 0x00000023001f7213 */ /* 0x021fe40000000000 */
        /* <DEDUP_REMOVED lines=34> */
[----:B--2---:R-:W-:Y:S02]  /*0600*/  IMAD R30, R28, UR8, RZ ;  /* 0x000000081c1e7c24 */ /* 0x004fe4000f8e02ff */
[----:B------:R-:W0:Y:S01]  /*0610*/  @!P5 LDC.64 R28, c[0x0][0x3e0] ;  /* 0x0000f800ff1cdb82 */ /* 0x000e220000000a00 */
[----:B------:R-:W-:Y:S01]  /*0620*/  SHF.L.U32 R26, R26, 0x7, RZ ;  /* 0x000000071a1a7819 */ /* 0x000fe200000006ff */
[----:B------:R-:W-:Y:S01]  /*0630*/  IMAD R63, R31, UR9, R30 ;  /* 0x000000091f3f7c24 */ /* 0x000fe2000f8e021e */
[----:B------:R-:W-:Y:S01]  /*0640*/  ISETP.GE.AND.EX P2, PT, R57, UR5, PT, P2 ;  /* 0x0000000539007c0c */ /* 0x000fe2000bf46320 */
[----:B-1----:R-:W-:Y:S01]  /*0650*/  @!P4 IMAD R30, R27, R36, RZ ;  /* 0x000000241b1ec224 */ /* 0x002fe200078e02ff */
[----:B------:R-:W-:-:S02]  /*0660*/  LOP3.LUT R114, R26, 0x7e, R115, 0xf8, !PT ;  /* 0x0000007e1a727812 */ /* 0x000fc400078ef873 */
[----:B------:R-:W-:Y:S01]  /*0670*/  SHF.R.S32.HI R115, RZ, 0x1f, R26 ;  /* 0x0000001fff737819 */ /* 0x000fe2000001141a */
[----:B------:R-:W1:Y:S01]  /*0680*/  @!P3 LDC.64 R34, c[0x0][0x3e0] ;  /* 0x0000f800ff22bb82 */ /* 0x000e620000000a00 */
[----:B------:R-:W-:Y:S02]  /*0690*/  @!P4 IMAD R37, R10, R37, R30 ;  /* 0x000000250a25c224 */ /* 0x000fe400078e021e */
[----:B------:R-:W-:-:S05]  /*06a0*/  IMAD.WIDE.U32 R114, R31, UR8, R114 ;  /* 0x000000081f727c25 */ /* 0x000fca000f8e0072 */
[----:B------:R-:W2:Y:S01]  /*06b0*/  @!P5 LDC.64 R30, c[0x0][0x390] ;  /* 0x0000e400ff1edb82 */ /* 0x000ea20000000a00 */
[----:B------:R-:W-:Y:S02]  /*06c0*/  IADD3 R63, PT, PT, R115, R63, RZ ;  /* 0x0000003f733f7210 */ /* 0x000fe40007ffe0ff */
[-C--:B------:R-:W-:Y:S02]  /*06d0*/  @!P4 MOV R62, R114.reuse ;  /* 0x00000072003ec202 */ /* 0x080fe40000000f00 */
[-C--:B------:R-:W-:Y:S02]  /*06e0*/  @!P5 MOV R39, R63.reuse ;  /* 0x0000003f0027d202 */ /* 0x080fe40000000f00 */
[----:B------:R-:W-:Y:S01]  /*06f0*/  @!P3 MOV R44, R114 ;  /* 0x00000072002cb202 */ /* 0x000fe20000000f00 */
[----:B------:R-:W-:Y:S01]  /*0700*/  @!P4 IMAD.WIDE.U32 R32, R10, R36, R62 ;  /* 0x000000240a20c225 */ /* 0x000fe200078e003e */
[----:B------:R-:W-:-:S03]  /*0710*/  @!P3 MOV R45, R63 ;  /* 0x0000003f002db202 */ /* 0x000fc60000000f00 */
[----:B0-----:R-:W-:Y:S01]  /*0720*/  @!P5 IMAD R38, R53, R28, RZ ;  /* 0x0000001c3526d224 */ /* 0x001fe200078e02ff */
[----:B------:R-:W-:Y:S02]  /*0730*/  @!P4 IADD3 R33, PT, PT, R33, R37, RZ ;  /* 0x000000252121c210 */ /* 0x000fe40007ffe0ff */
[----:B---3--:R-:W-:Y:S01]  /*0740*/  @!P4 LEA R40, P6, R32, R40, 0x2 ;  /* 0x000000282028c211 */ /* 0x008fe200078c10ff */
[----:B------:R-:W0:Y:S01]  /*0750*/  @!P2 LDC.64 R36, c[0x0][0x3e0] ;  /* 0x0000f800ff24ab82 */ /* 0x000e220000000a00 */
[----:B------:R-:W-:Y:S01]  /*0760*/  @!P5 IMAD R43, R12, R29, R38 ;  /* 0x0000001d0c2bd224 */ /* 0x000fe200078e0226 */
[----:B------:R-:W-:Y:S01]  /*0770*/  @!P5 MOV R38, R114 ;  /* 0x000000720026d202 */ /* 0x000fe20000000f00 */
[-C--:B-1----:R-:W-:Y:S01]  /*0780*/  @!P3 IMAD R42, R55, R34.reuse, RZ ;  /* 0x00000022372ab224 */ /* 0x082fe200078e02ff */
[----:B------:R-:W-:Y:S01]  /*0790*/  @!P4 LEA.HI.X R41, R32, R41, R33, 0x2, P6 ;  /* 0x000000292029c211 */ /* 0x000fe200030f1421 */
[----:B------:R-:W-:Y:S01]  /*07a0*/  @!P3 IMAD.WIDE.U32 R44, R13, R34, R44 ;  /* 0x000000220d2cb225 */ /* 0x000fe200078e002c */
[----:B------:R-:W-:-:S02]  /*07b0*/  ISETP.GE.U32.AND P6, PT, R16, UR4, PT ;  /* 0x0000000410007c0c */ /* 0x000fc4000bfc6070 */
[----:B------:R-:W1:Y:S01]  /*07c0*/  @!P3 LDC.64 R32, c[0x0][0x390] ;  /* 0x0000e400ff20bb82 */ /* 0x000e620000000a00 */
[----:B------:R-:W-:Y:S01]  /*07d0*/  @!P5 IMAD.WIDE.U32 R38, R12, R28, R38 ;  /* 0x0000001c0c26d225 */ /* 0x000fe200078e0026 */
[----:B------:R3:W4:Y:S03]  /*07e0*/  @!P4 LDG.E.64 R64, desc[UR6][R40.64] ;  /* 0x000000062840c981 */ /* 0x000726000c1e1b00 */
[----:B------:R-:W-:-:S03]  /*07f0*/  @!P3 IMAD R47, R13, R35, R42 ;  /* 0x000000230d2fb224 */ /* 0x000fc600078e022a */
[----:B------:R-:W5:Y:S01]  /*0800*/  @!P1 LDC.64 R28, c[0x0][0x3e0] ;  /* 0x0000f800ff1c9b82 */ /* 0x000f620000000a00 */
[----:B------:R-:W-:Y:S02]  /*0810*/  ISETP.GE.AND.EX P6, PT, R61, UR5, PT, P6 ;  /* 0x000000053d007c0c */ /* 0x000fe4000bfc6360 */
[----:B------:R-:W-:Y:S02]  /*0820*/  @!P5 IADD3 R39, PT, PT, R39, R43, RZ ;  /* 0x0000002b2727d210 */ /* 0x000fe40007ffe0ff */
[----:B--2---:R-:W-:-:S03]  /*0830*/  @!P5 LEA R42, P4, R38, R30, 0x2 ;  /* 0x0000001e262ad211 */ /* 0x004fc600078810ff */
[----:B------:R-:W2:Y:S01]  /*0840*/  @!P2 LDC.64 R34, c[0x0][0x390] ;  /* 0x0000e400ff22ab82 */ /* 0x000ea20000000a00 */
[----:B------:R-:W-:Y:S02]  /*0850*/  CS2R R66, SRZ ;  /* 0x0000000000427805 */ /* 0x000fe4000001ff00 */
[----:B------:R-:W-:Y:S02]  /*0860*/  @!P5 LEA.HI.X R43, R38, R31, R39, 0x2, P4 ;  /* 0x0000001f262bd211 */ /* 0x000fe400020f1427 */
[----:B------:R-:W-:-:S03]  /*0870*/  @!P3 IADD3 R39, PT, PT, R45, R47, RZ ;  /* 0x0000002f2d27b210 */ /* 0x000fc60007ffe0ff */
[----:B------:R5:W4:Y:S01]  /*0880*/  @!P5 LDG.E.64 R66, desc[UR6][R42.64] ;  /* 0x000000062a42d981 */ /* 0x000b22000c1e1b00 */
[C---:B-1----:R-:W-:Y:S01]  /*0890*/  @!P3 LEA R38, P4, R44.reuse, R32, 0x2 ;  /* 0x000000202c26b211 */ /* 0x042fe200078810ff */
[----:B0-----:R-:W-:Y:S01]  /*08a0*/  @!P2 IMAD R32, R57, R36, RZ ;  /* 0x000000243920a224 */ /* 0x001fe200078e02ff */
[----:B------:R-:W-:Y:S01]  /*08b0*/  ISETP.GE.U32.AND P5, PT, R17, UR4, PT ;  /* 0x0000000411007c0c */ /* 0x000fe2000bfa6070 */
[----:B------:R-:W0:Y:S01]  /*08c0*/  @!P1 LDC.64 R30, c[0x0][0x390] ;  /* 0x0000e400ff1e9b82 */ /* 0x000e220000000a00 */
[----:B------:R-:W-:Y:S01]  /*08d0*/  @!P3 LEA.HI.X R39, R44, R33, R39, 0x2, P4 ;  /* 0x000000212c27b211 */ /* 0x000fe200020f1427 */
[----:B------:R-:W-:Y:S01]  /*08e0*/  @!P2 IMAD R37, R14, R37, R32 ;  /* 0x000000250e25a224 */ /* 0x000fe200078e0220 */
[----:B---3--:R-:W-:Y:S02]  /*08f0*/  @!P2 MOV R40, R114 ;  /* 0x000000720028a202 */ /* 0x008fe40000000f00 */
[----:B------:R-:W-:-:S03]  /*0900*/  @!P2 MOV R41, R63 ;  /* 0x0000003f0029a202 */ /* 0x000fc60000000f00 */
[----:B------:R-:W1:Y:S01]  /*0910*/  @!P6 LDC.64 R32, c[0x0][0x3e0] ;  /* 0x0000f800ff20eb82 */ /* 0x000e620000000a00 */
[----:B------:R-:W-:Y:S01]  /*0920*/  ISETP.GE.AND.EX P5, PT, R97, UR5, PT, P5 ;  /* 0x0000000561007c0c */ /* 0x000fe2000bfa6350 */
[----:B-----5:R-:W-:Y:S02]  /*0930*/  @!P1 IMAD R44, R59, R28, RZ ;  /* 0x0000001c3b2c9224 */ /* 0x020fe400078e02ff */
[----:B------:R-:W-:Y:S01]  /*0940*/  @!P2 IMAD.WIDE.U32 R40, R14, R36, R40 ;  /* 0x000000240e28a225 */ /* 0x000fe200078e0028 */
[----:B------:R-:W-:Y:S02]  /*0950*/  @!P1 MOV R42, R114 ;  /* 0x00000072002a9202 */ /* 0x000fe40000000f00 */
[----:B------:R-:W-:Y:S01]  /*0960*/  @!P1 MOV R43, R63 ;  /* 0x0000003f002b9202 */ /* 0x000fe20000000f00 */
[----:B------:R-:W-:Y:S01]  /*0970*/  @!P1 IMAD R45, R15, R29, R44 ;  /* 0x0000001d0f2d9224 */ /* 0x000fe200078e022c */
[----:B------:R-:W-:Y:S02]  /*0980*/  @!P2 IADD3 R29, PT, PT, R41, R37, RZ ;  /* 0x00000025291da210 */ /* 0x000fe40007ffe0ff */
[----:B--2---:R-:W-:Y:S01]  /*0990*/  @!P2 LEA R36, P4, R40, R34, 0x2 ;  /* 0x000000222824a211 */ /* 0x004fe200078810ff */
[----:B------:R-:W-:Y:S01]  /*09a0*/  @!P1 IMAD.WIDE.U32 R42, R15, R28, R42 ;  /* 0x0000001c0f2a9225 */ /* 0x000fe200078e002a */
[----:B------:R-:W-:-:S02]  /*09b0*/  CS2R R68, SRZ ;  /* 0x0000000000447805 */ /* 0x000fc4000001ff00 */
[----:B------:R-:W-:Y:S02]  /*09c0*/  @!P2 LEA.HI.X R37, R40, R35, R29, 0x2, P4 ;  /* 0x000000232825a211 */ /* 0x000fe400020f141d */
[----:B------:R-:W2:Y:S01]  /*09d0*/  @!P5 LDC.64 R28, c[0x0][0x3e0] ;  /* 0x0000f800ff1cdb82 */ /* 0x000ea20000000a00 */
[----:B------:R-:W-:Y:S01]  /*09e0*/  @!P1 IADD3 R34, PT, PT, R43, R45, RZ ;  /* 0x0000002d2b229210 */ /* 0x000fe20007ffe0ff */
[----:B------:R3:W5:Y:S06]  /*09f0*/  @!P3 LDG.E.64 R68, desc[UR6][R38.64] ;  /* 0x000000062644b981 */ /* 0x00076c000c1e1b00 */
[----:B------:R-:W2:Y:S01]  /*0a00*/  @!P6 LDC.64 R40, c[0x0][0x390] ;  /* 0x0000e400ff28eb82 */ /* 0x000ea20000000a00 */
[----:B0-----:R-:W-:Y:S01]  /*0a10*/  @!P1 LEA R44, P3, R42, R30, 0x2 ;  /* 0x0000001e2a2c9211 */ /* 0x001fe200078610ff */
[----:B-1----:R-:W-:Y:S01]  /*0a20*/  @!P6 IMAD R30, R61, R32, RZ ;  /* 0x000000203d1ee224 */ /* 0x002fe200078e02ff */
[----:B------:R-:W-:-:S02]  /*0a30*/  ISETP.GE.U32.AND P4, PT, R18, UR4, PT ;  /* 0x0000000412007c0c */ /* 0x000fc4000bf86070 */
[----:B------:R-:W-:Y:S01]  /*0a40*/  @!P1 LEA.HI.X R45, R42, R31, R34, 0x2, P3 ;  /* 0x0000001f2a2d9211 */ /* 0x000fe200018f1422 */
[C---:B---3--:R-:W-:Y:S01]  /*0a50*/  @!P6 IMAD R39, R16.reuse, R33, R30 ;  /* 0x000000211027e224 */ /* 0x048fe200078e021e */
[----:B------:R-:W-:Y:S02]  /*0a60*/  ISETP.GE.AND.EX P4, PT, R99, UR5, PT, P4 ;  /* 0x0000000563007c0c */ /* 0x000fe4000bf86340 */
[----:B------:R-:W-:Y:S02]  /*0a70*/  CS2R R70, SRZ ;  /* 0x0000000000467805 */ /* 0x000fe4000001ff00 */
[----:B------:R-:W-:Y:S02]  /*0a80*/  ISETP.GE.U32.AND P3, PT, R19, UR4, PT ;  /* 0x0000000413007c0c */ /* 0x000fe4000bf66070 */
[----:B------:R-:W-:Y:S02]  /*0a90*/  CS2R R72, SRZ ;  /* 0x0000000000487805 */ /* 0x000fe4000001ff00 */
[----:B------:R-:W-:Y:S01]  /*0aa0*/  @!P6 MOV R30, R114 ;  /* 0x00000072001ee202 */ /* 0x000fe20000000f00 */
[----:B------:R-:W0:Y:S01]  /*0ab0*/  @!P5 LDC.64 R34, c[0x0][0x390] ;  /* 0x0000e400ff22db82 */ /* 0x000e220000000a00 */
[----:B------:R-:W-:Y:S01]  /*0ac0*/  @!P6 MOV R31, R63 ;  /* 0x0000003f001fe202 */ /* 0x000fe20000000f00 */
[----:B------:R2:W3:Y:S01]  /*0ad0*/  @!P2 LDG.E.64 R70, desc[UR6][R36.64] ;  /* 0x000000062446a981 */ /* 0x0004e2000c1e1b00 */
[----:B------:R-:W-:Y:S01]  /*0ae0*/  ISETP.GE.AND.EX P3, PT, R101, UR5, PT, P3 ;  /* 0x0000000565007c0c */ /* 0x000fe2000bf66330 */
[----:B------:R-:W-:-:S02]  /*0af0*/  @!P6 IMAD.WIDE.U32 R30, R16, R32, R30 ;  /* 0x00000020101ee225 */ /* 0x000fc400078e001e */
[----:B------:R1:W3:Y:S02]  /*0b00*/  @!P1 LDG.E.64 R72, desc[UR6][R44.64] ;  /* 0x000000062c489981 */ /* 0x0002e4000c1e1b00 */
[----:B------:R-:W1:Y:S01]  /*0b10*/  @!P4 LDC.64 R32, c[0x0][0x3e0] ;  /* 0x0000f800ff20cb82 */ /* 0x000e620000000a00 */
[----:B------:R-:W-:Y:S01]  /*0b20*/  @!P6 IADD3 R31, PT, PT, R31, R39, RZ ;  /* 0x000000271f1fe210 */ /* 0x000fe20007ffe0ff */
[----:B--2---:R-:W-:Y:S01]  /*0b30*/  @!P5 IMAD R36, R97, R28, RZ ;  /* 0x0000001c6124d224 */ /* 0x004fe200078e02ff */
[----:B------:R-:W-:Y:S02]  /*0b40*/  @!P6 LEA R42, P1, R30, R40, 0x2 ;  /* 0x000000281e2ae211 */ /* 0x000fe400078210ff */
[----:B------:R-:W-:Y:S01]  /*0b50*/  ISETP.GE.U32.AND P2, PT, R20, UR4, PT ;  /* 0x0000000414007c0c */ /* 0x000fe2000bf46070 */
[----:B------:R-:W-:Y:S01]  /*0b60*/  @!P5 IMAD R39, R17, R29, R36 ;  /* 0x0000001d1127d224 */ /* 0x000fe200078e0224 */
[----:B------:R-:W-:Y:S02]  /*0b70*/  @!P6 LEA.HI.X R43, R30, R41, R31, 0x2, P1 ;  /* 0x000000291e2be211 */ /* 0x000fe400008f141f */
[----:B------:R-:W-:Y:S01]  /*0b80*/  @!P5 MOV R36, R114 ;  /* 0x000000720024d202 */ /* 0x000fe20000000f00 */
[----:B------:R-:W2:Y:S01]  /*0b90*/  @!P3 LDC.64 R30, c[0x0][0x3e0] ;  /* 0x0000f800ff1ebb82 */ /* 0x000ea20000000a00 */
[----:B------:R-:W-:-:S02]  /*0ba0*/  @!P5 MOV R37, R63 ;  /* 0x0000003f0025d202 */ /* 0x000fc40000000f00 */
[----:B------:R-:W-:Y:S02]  /*0bb0*/  ISETP.GE.AND.EX P2, PT, R103, UR5, PT, P2 ;  /* 0x0000000567007c0c */ /* 0x000fe4000bf46320 */
[----:B------:R-:W-:Y:S01]  /*0bc0*/  ISETP.GE.U32.AND P1, PT, R4, UR4, PT ;  /* 0x0000000404007c0c */ /* 0x000fe2000bf26070 */
[----:B------:R-:W-:Y:S02]  /*0bd0*/  @!P5 IMAD.WIDE.U32 R36, R17, R28, R36 ;  /* 0x0000001c1124d225 */ /* 0x000fe400078e0024 */
[----:B------:R-:W2:Y:S01]  /*0be0*/  @!P4 LDC.64 R28, c[0x0][0x390] ;  /* 0x0000e400ff1ccb82 */ /* 0x000ea20000000a00 */
[----:B------:R-:W-:Y:S02]  /*0bf0*/  ISETP.GE.AND.EX P1, PT, R11, UR5, PT, P1 ;  /* 0x000000050b007c0c */ /* 0x000fe4000bf26310 */
[----:B------:R-:W-:Y:S02]  /*0c00*/  CS2R R74, SRZ ;  /* 0x00000000004a7805 */ /* 0x000fe4000001ff00 */
[----:B------:R-:W-:-:S04]  /*0c10*/  @!P5 IADD3 R37, PT, PT, R37, R39, RZ ;  /* 0x000000272525d210 */ /* 0x000fc80007ffe0ff */
[----:B------:R2:W3:Y:S01]  /*0c20*/  @!P6 LDG.E.64 R74, desc[UR6][R42.64] ;  /* 0x000000062a4ae981 */ /* 0x0004e2000c1e1b00 */
[----:B------:R-:W2:Y:S01]  /*0c30*/  @!P2 LDC.64 R40, c[0x0][0x3e0] ;  /* 0x0000f800ff28ab82 */ /* 0x000ea20000000a00 */
[----:B0-----:R-:W-:Y:S01]  /*0c40*/  @!P5 LEA R46, P6, R36, R34, 0x2 ;  /* 0x00000022242ed211 */ /* 0x001fe200078c10ff */
[----:B-1----:R-:W-:Y:S01]  /*0c50*/  @!P4 IMAD R34, R99, R32, RZ ;  /* 0x000000206322c224 */ /* 0x002fe200078e02ff */
[----:B------:R-:W-:Y:S02]  /*0c60*/  @!P4 MOV R44, R114 ;  /* 0x00000072002cc202 */ /* 0x000fe40000000f00 */
[----:B------:R-:W-:-:S03]  /*0c70*/  @!P4 MOV R45, R63 ;  /* 0x0000003f002dc202 */ /* 0x000fc60000000f00 */
[----:B------:R-:W0:Y:S01]  /*0c80*/  @!P3 LDC.64 R38, c[0x0][0x390] ;  /* 0x0000e400ff26bb82 */ /* 0x000e220000000a00 */
[----:B------:R-:W-:Y:S02]  /*0c90*/  @!P5 LEA.HI.X R47, R36, R35, R37, 0x2, P6 ;  /* 0x00000023242fd211 */ /* 0x000fe400030f1425 */
[----:B------:R-:W-:Y:S01]  /*0ca0*/  CS2R R76, SRZ ;  /* 0x00000000004c7805 */ /* 0x000fe2000001ff00 */
[C---:B------:R-:W-:Y:S01]  /*0cb0*/  @!P4 IMAD R49, R18.reuse, R33, R34 ;  /* 0x000000211231c224 */ /* 0x040fe200078e0222 */
[----:B------:R-:W-:Y:S01]  /*0cc0*/  ISETP.GE.U32.AND P6, PT, R21, UR4, PT ;  /* 0x0000000415007c0c */ /* 0x000fe2000bfc6070 */
[----:B------:R-:W-:Y:S02]  /*0cd0*/  @!P4 IMAD.WIDE.U32 R44, R18, R32, R44 ;  /* 0x00000020122cc225 */ /* 0x000fe400078e002c */
[----:B------:R-:W1:Y:S02]  /*0ce0*/  @!P1 LDC.64 R36, c[0x0][0x3e0] ;  /* 0x0000f800ff249b82 */ /* 0x000e640000000a00 */
[----:B--2---:R-:W-:Y:S01]  /*0cf0*/  @!P3 IMAD R34, R101, R30, RZ ;  /* 0x0000001e6522b224 */ /* 0x004fe200078e02ff */
[----:B------:R-:W-:Y:S01]  /*0d00*/  ISETP.GE.AND.EX P6, PT, R105, UR5, PT, P6 ;  /* 0x0000000569007c0c */ /* 0x000fe2000bfc6360 */
[----:B------:R1:W2:Y:S01]  /*0d10*/  @!P5 LDG.E.64 R76, desc[UR6][R46.64] ;  /* 0x000000062e4cd981 */ /* 0x0002a2000c1e1b00 */
[----:B------:R-:W-:Y:S01]  /*0d20*/  @!P4 LEA R28, P5, R44, R28, 0x2 ;  /* 0x0000001c2c1cc211 */ /* 0x000fe200078a10ff */
[----:B------:R-:W-:-:S02]  /*0d30*/  @!P3 IMAD R51, R19, R31, R34 ;  /* 0x0000001f1333b224 */ /* 0x000fc400078e0222 */
[----:B------:R-:W1:Y:S01]  /*0d40*/  @!P2 LDC.64 R32, c[0x0][0x390] ;  /* 0x0000e400ff20ab82 */ /* 0x000e620000000a00 */
[----:B------:R-:W-:Y:S02]  /*0d50*/  @!P4 IADD3 R31, PT, PT, R45, R49, RZ ;  /* 0x000000312d1fc210 */ /* 0x000fe40007ffe0ff */
[----:B------:R-:W-:Y:S02]  /*0d60*/  @!P3 MOV R42, R114 ;  /* 0x00000072002ab202 */ /* 0x000fe40000000f00 */
[----:B------:R-:W-:Y:S02]  /*0d70*/  @!P3 MOV R43, R63 ;  /* 0x0000003f002bb202 */ /* 0x000fe40000000f00 */
[----:B------:R-:W-:Y:S01]  /*0d80*/  CS2R R78, SRZ ;  /* 0x00000000004e7805 */ /* 0x000fe2000001ff00 */
[----:B------:R-:W1:Y:S01]  /*0d90*/  @!P1 LDC.64 R34, c[0x0][0x390] ;  /* 0x0000e400ff229b82 */ /* 0x000e620000000a00 */
[----:B------:R-:W-:Y:S01]  /*0da0*/  @!P4 LEA.HI.X R29, R44, R29, R31, 0x2, P5 ;  /* 0x0000001d2c1dc211 */ /* 0x000fe200028f141f */
[----:B------:R-:W-:Y:S01]  /*0db0*/  @!P3 IMAD.WIDE.U32 R42, R19, R30, R42 ;  /* 0x0000001e132ab225 */ /* 0x000fe200078e002a */
[----:B------:R-:W-:-:S03]  /*0dc0*/  @!P2 MOV R44, R114 ;  /* 0x00000072002ca202 */ /* 0x000fc60000000f00 */
[----:B------:R1:W2:Y:S01]  /*0dd0*/  @!P4 LDG.E.64 R78, desc[UR6][R28.64] ;  /* 0x000000061c4ec981 */ /* 0x0002a2000c1e1b00 */
[----:B------:R-:W-:Y:S01]  /*0de0*/  ISETP.GE.U32.AND P4, PT, R22, UR4, PT ;  /* 0x0000000416007c0c */ /* 0x000fe2000bf86070 */
[----:B------:R-:W-:Y:S01]  /*0df0*/  @!P2 IMAD R48, R103, R40, RZ ;  /* 0x000000286730a224 */ /* 0x000fe200078e02ff */
[----:B------:R-:W-:Y:S01]  /*0e00*/  @!P3 IADD3 R43, PT, PT, R43, R51, RZ ;  /* 0x000000332b2bb210 */ /* 0x000fe20007ffe0ff */
[----:B------:R-:W1:Y:S01]  /*0e10*/  @!P6 LDC.64 R30, c[0x0][0x3e0] ;  /* 0x0000f800ff1eeb82 */ /* 0x000e620000000a00 */
[----:B0-----:R-:W-:Y:S02]  /*0e20*/  @!P3 LEA R38, P5, R42, R38, 0x2 ;  /* 0x000000262a26b211 */ /* 0x001fe400078a10ff */
[----:B------:R-:W-:Y:S01]  /*0e30*/  @!P2 MOV R45, R63 ;  /* 0x0000003f002da202 */ /* 0x000fe20000000f00 */
[----:B------:R-:W-:Y:S01]  /*0e40*/  @!P2 IMAD R49, R20, R41, R48 ;  /* 0x000000291431a224 */ /* 0x000fe200078e0230 */
[----:B------:R-:W-:Y:S01]  /*0e50*/  ISETP.GE.AND.EX P4, PT, R107, UR5, PT, P4 ;  /* 0x000000056b007c0c */ /* 0x000fe2000bf86340 */
[----:B-1----:R-:W-:Y:S01]  /*0e60*/  @!P1 IMAD R46, R11, R36, RZ ;  /* 0x000000240b2e9224 */ /* 0x002fe200078e02ff */
[----:B------:R-:W-:Y:S01]  /*0e70*/  @!P3 LEA.HI.X R39, R42, R39, R43, 0x2, P5 ;  /* 0x000000272a27b211 */ /* 0x000fe200028f142b */
[----:B------:R-:W-:Y:S01]  /*0e80*/  @!P2 IMAD.WIDE.U32 R40, R20, R40, R44 ;  /* 0x000000281428a225 */ /* 0x000fe200078e002c */
[----:B------:R-:W-:-:S02]  /*0e90*/  @!P1 MOV R42, R114 ;  /* 0x00000072002a9202 */ /* 0x000fc40000000f00 */
[----:B------:R-:W-:Y:S01]  /*0ea0*/  @!P1 MOV R43, R63 ;  /* 0x0000003f002b9202 */ /* 0x000fe20000000f00 */
[----:B------:R-:W-:Y:S01]  /*0eb0*/  @!P1 IMAD R45, R4, R37, R46 ;  /* 0x00000025042d9224 */ /* 0x000fe200078e022e */
[----:B------:R-:W-:Y:S02]  /*0ec0*/  @!P2 IADD3 R41, PT, PT, R41, R49, RZ ;  /* 0x000000312929a210 */ /* 0x000fe40007ffe0ff */
[----:B------:R-:W-:Y:S01]  /*0ed0*/  @!P2 LEA R32, P5, R40, R32, 0x2 ;  /* 0x000000202820a211 */ /* 0x000fe200078a10ff */
[----:B------:R-:W-:Y:S01]  /*0ee0*/  @!P1 IMAD.WIDE.U32 R36, R4, R36, R42 ;  /* 0x0000002404249225 */ /* 0x000fe200078e002a */
[----:B------:R-:W-:Y:S01]  /*0ef0*/  CS2R R80, SRZ ;  /* 0x0000000000507805 */ /* 0x000fe2000001ff00 */
[----:B------:R-:W0:Y:S01]  /*0f00*/  @!P6 LDC.64 R42, c[0x0][0x390] ;  /* 0x0000e400ff2aeb82 */ /* 0x000e220000000a00 */
[----:B------:R-:W-:Y:S02]  /*0f10*/  @!P2 LEA.HI.X R33, R40, R33, R41, 0x2, P5 ;  /* 0x000000212821a211 */ /* 0x000fe400028f1429 */
[----:B------:R-:W-:-:S02]  /*0f20*/  @!P1 IADD3 R37, PT, PT, R37, R45, RZ ;  /* 0x0000002d25259210 */ /* 0x000fc40007ffe0ff */
[C---:B------:R-:W-:Y:S02]  /*0f30*/  @!P1 LEA R34, P5, R36.reuse, R34, 0x2 ;  /* 0x0000002224229211 */ /* 0x040fe400078a10ff */
[----:B------:R-:W-:Y:S01]  /*0f40*/  CS2R R82, SRZ ;  /* 0x0000000000527805 */ /* 0x000fe2000001ff00 */
[----:B------:R1:W2:Y:S01]  /*0f50*/  @!P3 LDG.E.64 R80, desc[UR6][R38.64] ;  /* 0x000000062650b981 */ /* 0x0002a2000c1e1b00 */
[----:B------:R-:W0:Y:S01]  /*0f60*/  @!P4 LDC.64 R28, c[0x0][0x3e0] ;  /* 0x0000f800ff1ccb82 */ /* 0x000e220000000a00 */
[----:B------:R-:W-:Y:S02]  /*0f70*/  @!P1 LEA.HI.X R35, R36, R35, R37, 0x2, P5 ;  /* 0x0000002324239211 */ /* 0x000fe400028f1425 */
[----:B------:R-:W-:Y:S01]  /*0f80*/  ISETP.GE.U32.AND P3, PT, R23, UR4, PT ;  /* 0x0000000417007c0c */ /* 0x000fe2000bf66070 */
[----:B------:R-:W-:Y:S01]  /*0f90*/  @!P6 IMAD R36, R105, R30, RZ ;  /* 0x0000001e6924e224 */ /* 0x000fe200078e02ff */
[----:B------:R-:W-:Y:S01]  /*0fa0*/  ISETP.GE.U32.AND P5, PT, R24, UR4, PT ;  /* 0x0000000418007c0c */ /* 0x000fe2000bfa6070 */
[----:B------:R1:W3:Y:S01]  /*0fb0*/  @!P1 LDG.E.64 R82, desc[UR6][R34.64] ;  /* 0x0000000622529981 */ /* 0x0002e2000c1e1b00 */
[----:B------:R-:W-:-:S02]  /*0fc0*/  ISETP.GE.AND.EX P3, PT, R109, UR5, PT, P3 ;  /* 0x000000056d007c0c */ /* 0x000fc4000bf66330 */
[----:B------:R-:W-:Y:S01]  /*0fd0*/  CS2R R84, SRZ ;  /* 0x0000000000547805 */ /* 0x000fe2000001ff00 */
[----:B------:R-:W-:Y:S01]  /*0fe0*/  @!P6 IMAD R37, R21, R31, R36 ;  /* 0x0000001f1525e224 */ /* 0x000fe200078e0224 */
[----:B------:R-:W-:Y:S01]  /*0ff0*/  ISETP.GE.AND.EX P5, PT, R111, UR5, PT, P5 ;  /* 0x000000056f007c0c */ /* 0x000fe2000bfa6350 */
[----:B-1----:R-:W1:Y:S03]  /*1000*/  @!P4 LDC.64 R38, c[0x0][0x390] ;  /* 0x0000e400ff26cb82 */ /* 0x002e660000000a00 */
[----:B------:R1:W2:Y:S01]  /*1010*/  @!P2 LDG.E.64 R84, desc[UR6][R32.64] ;  /* 0x000000062054a981 */ /* 0x0002a2000c1e1b00 */
[----:B------:R-:W-:Y:S02]  /*1020*/  @!P6 MOV R34, R114 ;  /* 0x000000720022e202 */ /* 0x000fe40000000f00 */
[----:B------:R-:W-:Y:S02]  /*1030*/  @!P6 MOV R35, R63 ;  /* 0x0000003f0023e202 */ /* 0x000fe40000000f00 */
[----:B------:R-:W4:Y:S01]  /*1040*/  @!P3 LDC.64 R40, c[0x0][0x3e0] ;  /* 0x0000f800ff28bb82 */ /* 0x000f220000000a00 */
[----:B------:R-:W-:-:S05]  /*1050*/  @!P6 IMAD.WIDE.U32 R30, R21, R30, R34 ;  /* 0x0000001e151ee225 */ /* 0x000fca00078e0022 */
[----:B------:R-:W-:Y:S02]  /*1060*/  @!P6 IADD3 R31, PT, PT, R31, R37, RZ ;  /* 0x000000251f1fe210 */ /* 0x000fe40007ffe0ff */
[----:B------:R-:W-:Y:S02]  /*1070*/  CS2R R86, SRZ ;  /* 0x0000000000567805 */ /* 0x000fe4000001ff00 */
[C---:B0-----:R-:W-:Y:S01]  /*1080*/  @!P6 LEA R42, P2, R30.reuse, R42, 0x2 ;  /* 0x0000002a1e2ae211 */ /* 0x041fe200078410ff */
[----:B------:R-:W0:Y:S03]  /*1090*/  @!P5 LDC.64 R36, c[0x0][0x3e0] ;  /* 0x0000f800ff24db82 */ /* 0x000e260000000a00 */
[----:B------:R-:W-:Y:S01]  /*10a0*/  @!P6 LEA.HI.X R43, R30, R43, R31, 0x2, P2 ;  /* 0x0000002b1e2be211 */ /* 0x000fe200010f141f */
[----:B------:R-:W-:Y:S01]  /*10b0*/  @!P4 IMAD R30, R107, R28, RZ ;  /* 0x0000001c6b1ec224 */ /* 0x000fe200078e02ff */
[----:B------:R-:W-:-:S03]  /*10c0*/  @!P4 MOV R31, R63 ;  /* 0x0000003f001fc202 */ /* 0x000fc60000000f00 */
[C---:B------:R-:W-:Y:S01]  /*10d0*/  @!P4 IMAD R45, R22.reuse, R29, R30 ;  /* 0x0000001d162dc224 */ /* 0x040fe200078e021e */
[----:B------:R-:W-:Y:S01]  /*10e0*/  @!P4 MOV R30, R114 ;  /* 0x00000072001ec202 */ /* 0x000fe20000000f00 */
[----:B------:R-:W0:Y:S01]  /*10f0*/  @!P3 LDC.64 R34, c[0x0][0x390] ;  /* 0x0000e400ff22bb82 */ /* 0x000e220000000a00 */
[----:B------:R-:W-:Y:S01]  /*1100*/  ISETP.GE.U32.AND P2, PT, R25, UR4, PT ;  /* 0x0000000419007c0c */ /* 0x000fe2000bf46070 */
[----:B------:R-:W2:Y:S02]  /*1110*/  @!P6 LDG.E.64 R86, desc[UR6][R42.64] ;  /* 0x000000062a56e981 */ /* 0x000ea4000c1e1b00 */
[----:B------:R-:W-:Y:S01]  /*1120*/  @!P4 IMAD.WIDE.U32 R28, R22, R28, R30 ;  /* 0x0000001c161cc225 */ /* 0x000fe200078e001e */
[----:B------:R-:W-:-:S03]  /*1130*/  ISETP.GE.AND.EX P2, PT, R113, UR5, PT, P2 ;  /* 0x0000000571007c0c */ /* 0x000fc6000bf46320 */
[----:B------:R-:W5:Y:S01]  /*1140*/  @!P5 LDC.64 R30, c[0x0][0x390] ;  /* 0x0000e400ff1edb82 */ /* 0x000f620000000a00 */
[----:B------:R-:W-:Y:S02]  /*1150*/  @!P4 IADD3 R29, PT, PT, R29, R45, RZ ;  /* 0x0000002d1d1dc210 */ /* 0x000fe40007ffe0ff */
[----:B-1----:R-:W-:Y:S01]  /*1160*/  @!P4 LEA R38, P6, R28, R38, 0x2 ;  /* 0x000000261c26c211 */ /* 0x002fe200078c10ff */
[----:B----4-:R-:W-:-:S03]  /*1170*/  @!P3 IMAD R44, R109, R40, RZ ;  /* 0x000000286d2cb224 */ /* 0x010fc600078e02ff */
[----:B------:R-:W-:Y:S02]  /*1180*/  @!P4 LEA.HI.X R39, R28, R39, R29, 0x2, P6 ;  /* 0x000000271c27c211 */ /* 0x000fe400030f141d */
[----:B------:R-:W-:Y:S01]  /*1190*/  @!P3 MOV R28, R114 ;  /* 0x00000072001cb202 */ /* 0x000fe20000000f00 */
[----:B------:R-:W1:Y:S01]  /*11a0*/  @!P2 LDC.64 R32, c[0x0][0x3e0] ;  /* 0x0000f800ff20ab82 */ /* 0x000e620000000a00 */
[----:B------:R-:W-:Y:S01]  /*11b0*/  @!P3 MOV R29, R63 ;  /* 0x0000003f001db202 */ /* 0x000fe20000000f00 */
[----:B------:R-:W-:Y:S02]  /*11c0*/  @!P3 IMAD R45, R23, R41, R44 ;  /* 0x00000029172db224 */ /* 0x000fe400078e022c */
[----:B0-----:R-:W-:Y:S02]  /*11d0*/  @!P5 IMAD R46, R111, R36, RZ ;  /* 0x000000246f2ed224 */ /* 0x001fe400078e02ff */
[----:B------:R-:W-:Y:S01]  /*11e0*/  @!P3 IMAD.WIDE.U32 R40, R23, R40, R28 ;  /* 0x000000281728b225 */ /* 0x000fe200078e001c */
[----:B------:R-:W-:-:S02]  /*11f0*/  @!P5 MOV R28, R114 ;  /* 0x00000072001cd202 */ /* 0x000fc40000000f00 */
[----:B------:R-:W-:Y:S01]  /*1200*/  @!P5 MOV R29, R63 ;  /* 0x0000003f001dd202 */ /* 0x000fe20000000f00 */
[C---:B------:R-:W-:Y:S02]  /*1210*/  @!P5 IMAD R47, R24.reuse, R37, R46 ;  /* 0x00000025182fd224 */ /* 0x040fe400078e022e */
[----:B------:R-:W-:-:S03]  /*1220*/  @!P5 IMAD.WIDE.U32 R36, R24, R36, R28 ;  /* 0x000000241824d225 */ /* 0x000fc600078e001c */
[----:B------:R-:W0:Y:S01]  /*1230*/  @!P2 LDC.64 R28, c[0x0][0x390] ;  /* 0x0000e400ff1cab82 */ /* 0x000e220000000a00 */
[----:B------:R-:W-:Y:S02]  /*1240*/  @!P3 IADD3 R41, PT, PT, R41, R45, RZ ;  /* 0x0000002d2929b210 */ /* 0x000fe40007ffe0ff */
[C---:B------:R-:W-:Y:S02]  /*1250*/  @!P3 LEA R34, P6, R40.reuse, R34, 0x2 ;  /* 0x000000222822b211 */ /* 0x040fe400078c10ff */
[----:B------:R-:W-:Y:S02]  /*1260*/  @!P5 IADD3 R37, PT, PT, R37, R47, RZ ;  /* 0x0000002f2525d210 */ /* 0x000fe40007ffe0ff */
[----:B------:R-:W-:Y:S02]  /*1270*/  @!P3 LEA.HI.X R35, R40, R35, R41, 0x2, P6 ;  /* 0x000000232823b211 */ /* 0x000fe400030f1429 */
[C---:B-----5:R-:W-:Y:S02]  /*1280*/  @!P5 LEA R30, P6, R36.reuse, R30, 0x2 ;  /* 0x0000001e241ed211 */ /* 0x060fe400078c10ff */
[----:B------:R-:W-:Y:S01]  /*1290*/  CS2R R88, SRZ ;  /* 0x0000000000587805 */ /* 0x000fe2000001ff00 */
[----:B-1----:R-:W-:Y:S01]  /*12a0*/  @!P2 IMAD R40, R113, R32, RZ ;  /* 0x000000207128a224 */ /* 0x002fe200078e02ff */
[----:B------:R-:W-:-:S02]  /*12b0*/  @!P5 LEA.HI.X R31, R36, R31, R37, 0x2, P6 ;  /* 0x0000001f241fd211 */ /* 0x000fc400030f1425 */
[----:B------:R-:W-:Y:S02]  /*12c0*/  @!P2 MOV R36, R114 ;  /* 0x000000720024a202 */ /* 0x000fe40000000f00 */
[----:B------:R-:W-:Y:S02]  /*12d0*/  CS2R R90, SRZ ;  /* 0x00000000005a7805 */ /* 0x000fe4000001ff00 */
[----:B------:R-:W-:Y:S01]  /*12e0*/  @!P2 MOV R37, R63 ;  /* 0x0000003f0025a202 */ /* 0x000fe20000000f00 */
[C---:B------:R-:W-:Y:S01]  /*12f0*/  @!P2 IMAD R33, R25.reuse, R33, R40 ;  /* 0x000000211921a224 */ /* 0x040fe200078e0228 */
[----:B------:R-:W4:Y:S01]  /*1300*/  @!P4 LDG.E.64 R88, desc[UR6][R38.64] ;  /* 0x000000062658c981 */ /* 0x000f22000c1e1b00 */
[----:B------:R-:W-:-:S03]  /*1310*/  @!P2 IMAD.WIDE.U32 R36, R25, R32, R36 ;  /* 0x000000201924a225 */ /* 0x000fc600078e0024 */
[----:B------:R1:W5:Y:S01]  /*1320*/  @!P3 LDG.E.64 R90, desc[UR6][R34.64] ;  /* 0x00000006225ab981 */ /* 0x000362000c1e1b00 */
[----:B------:R-:W-:Y:S02]  /*1330*/  CS2R R92, SRZ ;  /* 0x00000000005c7805 */ /* 0x000fe4000001ff00 */
[----:B------:R-:W-:Y:S02]  /*1340*/  @!P2 IADD3 R32, PT, PT, R37, R33, RZ ;  /* 0x000000212520a210 */ /* 0x000fe40007ffe0ff */
[C---:B0-----:R-:W-:Y:S02]  /*1350*/  @!P2 LEA R28, P3, R36.reuse, R28, 0x2 ;  /* 0x0000001c241ca211 */ /* 0x041fe400078610ff */
[----:B------:R-:W-:Y:S01]  /*1360*/  CS2R R94, SRZ ;  /* 0x00000000005e7805 */ /* 0x000fe2000001ff00 */
[----:B------:R-:W5:Y:S01]  /*1370*/  @!P5 LDG.E.64 R92, desc[UR6][R30.64] ;  /* 0x000000061e5cd981 */ /* 0x000f62000c1e1b00 */
[----:B------:R-:W-:-:S05]  /*1380*/  @!P2 LEA.HI.X R29, R36, R29, R32, 0x2, P3 ;  /* 0x0000001d241da211 */ /* 0x000fca00018f1420 */
[----:B------:R0:W5:Y:S01]  /*1390*/  @!P2 LDG.E.64 R94, desc[UR6][R28.64] ;  /* 0x000000061c5ea981 */ /* 0x000162000c1e1b00 */
[----:B-1----:R-:W-:Y:S01]  /*13a0*/  FADD.FTZ R35, R64, R65 ;  /* 0x0000004140237221 */ /* 0x002fe20000010000 */
[----:B------:R-:W-:-:S04]  /*13b0*/  FMUL.FTZ R37, R65, R65 ;  /* 0x0000004141257220 */ /* 0x000fc80000410000 */
[----:B------:R-:W-:Y:S01]  /*13c0*/  FFMA.FTZ R34, R64, R64, R37 ;  /* 0x0000004040227223 */ /* 0x000fe20000010025 */
[----:B0-----:R-:W-:Y:S01]  /*13d0*/  FADD.FTZ R29, R66, R67 ;  /* 0x00000043421d7221 */ /* 0x001fe20000010000 */
[----:B------:R-:W-:-:S04]  /*13e0*/  FMUL.FTZ R31, R67, R67 ;  /* 0x00000043431f7220 */ /* 0x000fc80000410000 */
[----:B------:R-:W-:Y:S01]  /*13f0*/  FFMA.FTZ R28, R66, R66, R31 ;  /* 0x00000042421c7223 */ /* 0x000fe2000001001f */
[----:B------:R-:W-:Y:S01]  /*1400*/  FADD.FTZ R30, R68, R69 ;  /* 0x00000045441e7221 */ /* 0x000fe20000010000 */
[----:B------:R-:W-:-:S04]  /*1410*/  FMUL.FTZ R31, R69, R69 ;  /* 0x00000045451f7220 */ /* 0x000fc80000410000 */
[----:B------:R-:W-:Y:S01]  /*1420*/  FFMA.FTZ R31, R68, R68, R31 ;  /* 0x00000044441f7223 */ /* 0x000fe2000001001f */
[----:B------:R-:W-:Y:S01]  /*1430*/  ISETP.GT.AND P2, PT, R6, 0x1e, PT ;  /* 0x0000001e0600780c */ /* 0x000fe20003f44270 */
[----:B---3--:R-:W-:Y:S01]  /*1440*/  FADD.FTZ R32, R82, R83 ;  /* 0x0000005352207221 */ /* 0x008fe20000010000 */
[----:B------:R-:W-:-:S03]  /*1450*/  FMUL.FTZ R33, R83, R83 ;  /* 0x0000005353217220 */ /* 0x000fc60000410000 */
[----:B------:R-:W-:Y:S01]  /*1460*/  FADD.FTZ R32, RZ, R32 ;  /* 0x00000020ff207221 */ /* 0x000fe20000010000 */
[----:B------:R-:W-:-:S03]  /*1470*/  FFMA.FTZ R33, R82, R82, R33 ;  /* 0x0000005252217223 */ /* 0x000fc60000010021 */
[----:B------:R-:W-:Y:S01]  /*1480*/  FADD.FTZ R32, R32, R35 ;  /* 0x0000002320207221 */ /* 0x000fe20000010000 */
[----:B------:R-:W-:-:S03]  /*1490*/  FADD.FTZ R33, RZ, R33 ;  /* 0x00000021ff217221 */ /* 0x000fc60000010000 */
[----:B------:R-:W-:Y:S01]  /*14a0*/  FADD.FTZ R29, R32, R29 ;  /* 0x0000001d201d7221 */ /* 0x000fe20000010000 */
[----:B------:R-:W-:-:S03]  /*14b0*/  FADD.FTZ R33, R33, R34 ;  /* 0x0000002221217221 */ /* 0x000fc60000010000 */
[----:B------:R-:W-:Y:S01]  /*14c0*/  FADD.FTZ R29, R29, R30 ;  /* 0x0000001e1d1d7221 */ /* 0x000fe20000010000 */
[----:B------:R-:W-:Y:S01]  /*14d0*/  FADD.FTZ R30, R70, R71 ;  /* 0x00000047461e7221 */ /* 0x000fe20000010000 */
[----:B------:R-:W-:Y:S01]  /*14e0*/  FADD.FTZ R28, R33, R28 ;  /* 0x0000001c211c7221 */ /* 0x000fe20000010000 */
[----:B------:R-:W-:Y:S02]  /*14f0*/  FMUL.FTZ R33, R71, R71 ;  /* 0x0000004747217220 */ /* 0x000fe40000410000 */
[----:B------:R-:W-:Y:S01]  /*1500*/  FADD.FTZ R29, R29, R30 ;  /* 0x0000001e1d1d7221 */ /* 0x000fe20000010000 */
[----:B------:R-:W-:Y:S01]  /*1510*/  FADD.FTZ R28, R28, R31 ;  /* 0x0000001f1c1c7221 */ /* 0x000fe20000010000 */
[----:B------:R-:W-:Y:S01]  /*1520*/  FADD.FTZ R30, R72, R73 ;  /* 0x00000049481e7221 */ /* 0x000fe20000010000 */
[----:B------:R-:W-:Y:S01]  /*1530*/  FFMA.FTZ R33, R70, R70, R33 ;  /* 0x0000004646217223 */ /* 0x000fe20000010021 */
[----:B------:R-:W-:Y:S02]  /*1540*/  FMUL.FTZ R31, R73, R73 ;  /* 0x00000049491f7220 */ /* 0x000fe40000410000 */
[----:B------:R-:W-:Y:S01]  /*1550*/  FADD.FTZ R29, R29, R30 ;  /* 0x0000001e1d1d7221 */ /* 0x000fe20000010000 */
[----:B------:R-:W-:Y:S01]  /*1560*/  FADD.FTZ R28, R28, R33 ;  /* 0x000000211c1c7221 */ /* 0x000fe20000010000 */
[----:B------:R-:W-:Y:S01]  /*1570*/  FFMA.FTZ R31, R72, R72, R31 ;  /* 0x00000048481f7223 */ /* 0x000fe2000001001f */
[----:B------:R-:W-:Y:S01]  /*1580*/  FADD.FTZ R30, R74, R75 ;  /* 0x0000004b4a1e7221 */ /* 0x000fe20000010000 */
[----:B------:R-:W-:-:S02]  /*1590*/  FMUL.FTZ R33, R75, R75 ;  /* 0x0000004b4b217220 */ /* 0x000fc40000410000 */
[----:B------:R-:W-:Y:S01]  /*15a0*/  FADD.FTZ R28, R28, R31 ;  /* 0x0000001f1c1c7221 */ /* 0x000fe20000010000 */
[----:B------:R-:W-:Y:S01]  /*15b0*/  FADD.FTZ R29, R29, R30 ;  /* 0x0000001e1d1d7221 */ /* 0x000fe20000010000 */
[----:B------:R-:W-:Y:S01]  /*15c0*/  FFMA.FTZ R33, R74, R74, R33 ;  /* 0x0000004a4a217223 */ /* 0x000fe20000010021 */
[----:B--2---:R-:W-:Y:S01]  /*15d0*/  FMUL.FTZ R31, R77, R77 ;  /* 0x0000004d4d1f7220 */ /* 0x004fe20000410000 */
[----:B------:R-:W-:Y:S02]  /*15e0*/  FADD.FTZ R30, R76, R77 ;  /* 0x0000004d4c1e7221 */ /* 0x000fe40000010000 */
[----:B------:R-:W-:Y:S01]  /*15f0*/  FADD.FTZ R28, R28, R33 ;  /* 0x000000211c1c7221 */ /* 0x000fe20000010000 */
[----:B------:R-:W-:Y:S01]  /*1600*/  FFMA.FTZ R31, R76, R76, R31 ;  /* 0x0000004c4c1f7223 */ /* 0x000fe2000001001f */
[----:B------:R-:W-:Y:S01]  /*1610*/  FADD.FTZ R29, R29, R30 ;  /* 0x0000001e1d1d7221 */ /* 0x000fe20000010000 */
[----:B------:R-:W-:Y:S01]  /*1620*/  FMUL.FTZ R33, R79, R79 ;  /* 0x0000004f4f217220 */ /* 0x000fe20000410000 */
[----:B------:R-:W-:Y:S01]  /*1630*/  FADD.FTZ R30, R78, R79 ;  /* 0x0000004f4e1e7221 */ /* 0x000fe20000010000 */
[----:B------:R-:W-:Y:S01]  /*1640*/  FADD.FTZ R28, R28, R31 ;  /* 0x0000001f1c1c7221 */ /* 0x000fe20000010000 */
[----:B------:R-:W-:Y:S01]  /*1650*/  FMUL.FTZ R31, R81, R81 ;  /* 0x00000051511f7220 */ /* 0x000fe20000410000 */
[----:B------:R-:W-:Y:S01]  /*1660*/  FFMA.FTZ R33, R78, R78, R33 ;  /* 0x0000004e4e217223 */ /* 0x000fe20000010021 */
[----:B------:R-:W-:Y:S01]  /*1670*/  FADD.FTZ R29, R29, R30 ;  /* 0x0000001e1d1d7221 */ /* 0x000fe20000010000 */
[C---:B------:R-:W-:Y:S01]  /*1680*/  FADD.FTZ R30, R80.reuse, R81 ;  /* 0x00000051501e7221 */ /* 0x040fe20000010000 */
        /* <DEDUP_REMOVED lines=11> */
[----:B------:R-:W-:-:S02]  /*1740*/  FFMA.FTZ R31, R86, R86, R31 ;  /* 0x00000056561f7223 */ /* 0x000fc4000001001f */
[----:B------:R-:W-:Y:S02]  /*1750*/  FADD.FTZ R29, R29, R30 ;  /* 0x0000001e1d1d7221 */ /* 0x000fe40000010000 */
[----:B------:R-:W-:Y:S01]  /*1760*/  FADD.FTZ R28, R28, R31 ;  /* 0x0000001f1c1c7221 */ /* 0x000fe20000010000 */
[----:B----4-:R-:W-:Y:S01]  /*1770*/  FMUL.FTZ R33, R89, R89 ;  /* 0x0000005959217220 */ /* 0x010fe20000410000 */
[----:B------:R-:W-:-:S03]  /*1780*/  FADD.FTZ R30, R88, R89 ;  /* 0x00000059581e7221 */ /* 0x000fc60000010000 */
[----:B------:R-:W-:Y:S01]  /*1790*/  FFMA.FTZ R33, R88, R88, R33 ;  /* 0x0000005858217223 */ /* 0x000fe20000010021 */
[----:B-----5:R-:W-:Y:S01]  /*17a0*/  FMUL.FTZ R31, R91, R91 ;  /* 0x0000005b5b1f7220 */ /* 0x020fe20000410000 */
[----:B------:R-:W-:Y:S01]  /*17b0*/  FADD.FTZ R29, R29, R30 ;  /* 0x0000001e1d1d7221 */ /* 0x000fe20000010000 */
[----:B------:R-:W-:Y:S01]  /*17c0*/  FADD.FTZ R30, R90, R91 ;  /* 0x0000005b5a1e7221 */ /* 0x000fe20000010000 */
[----:B------:R-:W-:Y:S01]  /*17d0*/  FADD.FTZ R28, R28, R33 ;  /* 0x000000211c1c7221 */ /* 0x000fe20000010000 */
[----:B------:R-:W-:Y:S01]  /*17e0*/  FFMA.FTZ R31, R90, R90, R31 ;  /* 0x0000005a5a1f7223 */ /* 0x000fe2000001001f */
[----:B------:R-:W-:Y:S01]  /*17f0*/  FMUL.FTZ R33, R93, R93 ;  /* 0x0000005d5d217220 */ /* 0x000fe20000410000 */
        /* <DEDUP_REMOVED lines=47> */
.L_x_3677:
[----:B------:R-:W-:Y:S05]  /*1af0*/  BSYNC.RECONVERGENT B0 ;  /* 0x0000000000007941 */ /* 0x000fea0003800200 */
.L_x_3676:
        /* <DEDUP_REMOVED lines=46> */
.L_x_3679:
[----:B------:R-:W-:Y:S05]  /*1de0*/  BSYNC.RECONVERGENT B0 ;  /* 0x0000000000007941 */ /* 0x000fea0003800200 */
.L_x_3678:
        /* <DEDUP_REMOVED lines=24> */
.L_x_3682:
[----:B---3--:R-:W3:Y:S04]  /*1f70*/  LDG.E.STRONG.GPU R30, desc[UR6][R28.64] ;  /* 0x000000061c1e7981 */ /* 0x008ee8000c1ef900 */
[----:B---3--:R-:W-:Y:S01]  /*1f80*/  CCTL.IVALL ;  /* 0x00000000ff00798f */ /* 0x008fe20002000000 */
[----:B------:R-:W-:Y:S05]  /*1f90*/  YIELD ;  /* 0x0000000000007946 */ /* 0x000fea0003800000 */
[----:B------:R-:W-:-:S13]  /*1fa0*/  ISETP.NE.AND P2, PT, R30, R37, PT ;  /* 0x000000251e00720c */ /* 0x000fda0003f45270 */
[----:B------:R-:W-:Y:S05]  /*1fb0*/  @P2 BRA `(.L_x_3682) ;  /* 0xfffffffc00ec2947 */ /* 0x000fea000383ffff */
.L_x_3681:
        /* <DEDUP_REMOVED lines=15> */
.L_x_3684:
        /* <DEDUP_REMOVED lines=60> */
.L_x_3683:
        /* <DEDUP_REMOVED lines=35> */
.L_x_3685:
        /* <DEDUP_REMOVED lines=18> */
.L_x_3686:
        /* <DEDUP_REMOVED lines=9> */
.L_x_3687:
[----:B------:R-:W-:Y:S05]  /*2850*/  BSYNC.RECONVERGENT B0 ;  /* 0x0000000000007941 */ /* 0x000fea0003800200 */
.L_x_3680:
[----:B------:R-:W4:Y:S01]  /*2860*/  S2UR UR5, SR_CgaCtaId ;  /* 0x00000000000579c3 */ /* 0x000f220000008800 */
[----:B------:R-:W0:Y:S01]  /*2870*/  LDCU UR8, c[0x0][0x414] ;  /* 0x00008280ff0877ac */ /* 0x000e220008000800 */
[----:B--2---:R-:W-:Y:S01]  /*2880*/  SHF.L.U32 R36, R2, 0x1, RZ ;  /* 0x0000000102247819 */ /* 0x004fe200000006ff */
[----:B------:R-:W-:-:S03]  /*2890*/  UMOV UR4, 0x400 ;  /* 0x0000040000047882 */ /* 0x000fc60000000000 */
[----:B------:R-:W-:Y:S02]  /*28a0*/  LOP3.LUT R39, R36, 0x7e, RZ, 0xc0, !PT ;  /* 0x0000007e24277812 */ /* 0x000fe400078ec0ff */
[----:B-1-3--:R-:W1:Y:S02]  /*28b0*/  @P0 LDC.64 R34, c[0x0][0x388] ;  /* 0x0000e200ff220b82 */ /* 0x00ae640000000a00 */
[----:B------:R-:W-:-:S06]  /*28c0*/  IADD3 R39, PT, PT, R26, R39, RZ ;  /* 0x000000271a277210 */ /* 0x000fcc0007ffe0ff */
[----:B------:R-:W2:Y:S01]  /*28d0*/  LDC.64 R28, c[0x0][0x398] ;  /* 0x0000e600ff1c7b82 */ /* 0x000ea20000000a00 */
[----:B----4-:R-:W-:-:S07]  /*28e0*/  ULEA UR4, UR5, UR4, 0x18 ;  /* 0x0000000405047291 */ /* 0x010fce000f8ec0ff */
[----:B------:R-:W3:Y:S01]  /*28f0*/  LDC.64 R30, c[0x0][0x3a0] ;  /* 0x0000e800ff1e7b82 */ /* 0x000ee20000000a00 */
[----:B-1----:R-:W-:-:S04]  /*2900*/  @P0 IMAD.WIDE R36, R8, 0x8, R34 ;  /* 0x0000000808240825 */ /* 0x002fc800078e0222 */
[----:B0-----:R-:W-:Y:S01]  /*2910*/  @P0 FMUL.FTZ R34, R32, UR8 ;  /* 0x0000000820220c20 */ /* 0x001fe20008410000 */
[----:B------:R-:W-:Y:S01]  /*2920*/  @P0 FMUL.FTZ R35, R33, UR8 ;  /* 0x0000000821230c20 */ /* 0x000fe20008410000 */
[----:B------:R-:W-:Y:S04]  /*2930*/  @!P3 STS.64 [UR4+0x98], R32 ;  /* 0x00009820ff00b988 */ /* 0x000fe80008000a04 */
[----:B------:R-:W-:Y:S01]  /*2940*/  @P0 STG.E.64 desc[UR6][R36.64], R34 ;  /* 0x0000002224000986 */ /* 0x000fe2000c101b06 */
[C---:B--2---:R-:W-:Y:S01]  /*2950*/  IMAD.WIDE R28, R39.reuse, 0x4, R28 ;  /* 0x00000004271c7825 */ /* 0x044fe200078e021c */
[----:B------:R-:W-:Y:S03]  /*2960*/  BAR.SYNC.DEFER_BLOCKING 0x0 ;  /* 0x0000000000007b1d */ /* 0x000fe60000010000 */
[----:B---3--:R-:W-:-:S03]  /*2970*/  IMAD.WIDE R30, R39, 0x4, R30 ;  /* 0x00000004271e7825 */ /* 0x008fc600078e021e */
[----:B------:R-:W5:Y:S04]  /*2980*/  LDG.E.64 R28, desc[UR6][R28.64] ;  /* 0x000000061c1c7981 */ /* 0x000f68000c1e1b00 */
[----:B------:R-:W5:Y:S01]  /*2990*/  LDG.E.64 R30, desc[UR6][R30.64] ;  /* 0x000000061e1e7981 */ /* 0x000f62000c1e1b00 */
[----:B------:R-:W-:Y:S03]  /*29a0*/  BSSY.RECONVERGENT B0, `(.L_x_3688) ;  /* 0x0000368000007945 */ /* 0x000fe60003800200 */
        /* <DEDUP_REMOVED lines=11> */
[----:B------:R-:W-:Y:S05]  /*2a60*/  BRA.U UP0, `(.L_x_3689) ;  /* 0x00000015007c7547 */ /* 0x000fea000b800000 */
[----:B------:R-:W2:Y:S01]  /*2a70*/  LDCU.64 UR8, c[0x0][0x3e8] ;  /* 0x00007d00ff0877ac */ /* 0x000ea20008000a00 */
[----:B------:R-:W-:Y:S01]  /*2a80*/  BSSY.RECONVERGENT B1, `(.L_x_3690) ;  /* 0x0000019000017945 */ /* 0x000fe20003800200 */
[----:B--2---:R-:W-:Y:S02]  /*2a90*/  ISETP.GE.U32.AND P1, PT, R4, UR8, PT ;  /* 0x0000000804007c0c */ /* 0x004fe4000bf26070 */
[----:B------:R-:W-:Y:S02]  /*2aa0*/  ISETP.GE.U32.AND P2, PT, R10, UR8, PT ;  /* 0x000000080a007c0c */ /* 0x000fe4000bf46070 */
[----:B------:R-:W-:Y:S02]  /*2ab0*/  ISETP.GE.AND.EX P1, PT, R11, UR9, PT, P1 ;  /* 0x000000090b007c0c */ /* 0x000fe4000bf26310 */
[----:B------:R-:W-:Y:S02]  /*2ac0*/  ISETP.GE.U32.AND P5, PT, R12, UR8, PT ;  /* 0x000000080c007c0c */ /* 0x000fe4000bfa6070 */
[----:B------:R-:W-:-:S02]  /*2ad0*/  ISETP.GE.U32.AND P6, PT, R13, UR8, PT ;  /* 0x000000080d007c0c */ /* 0x000fc4000bfc6070 */
[----:B------:R-:W-:-:S07]  /*2ae0*/  ISETP.GE.AND.EX P2, PT, R27, UR9, PT, P2 ;  /* 0x000000091b007c0c */ /* 0x000fce000bf46320 */
[----:B------:R-:W-:Y:S06]  /*2af0*/  @P1 BRA `(.L_x_3691) ;  /* 0x0000000000441947 */ /* 0x000fec0003800000 */
[----:B------:R-:W2:Y:S01]  /*2b00*/  LDCU.64 UR10, c[0x0][0x3e0] ;  /* 0x00007c00ff0a77ac */ /* 0x000ea20008000a00 */
[----:B0-----:R-:W-:Y:S01]  /*2b10*/  MOV R32, R114 ;  /* 0x0000007200207202 */ /* 0x001fe20000000f00 */
[C---:B------:R-:W-:Y:S01]  /*2b20*/  FADD.FTZ R35, -R26.reuse, R82 ;  /* 0x000000521a237221 */ /* 0x040fe20000010100 */
[----:B------:R-:W-:Y:S01]  /*2b30*/  MOV R33, R63 ;  /* 0x0000003f00217202 */ /* 0x000fe20000000f00 */
[----:B------:R-:W0:Y:S01]  /*2b40*/  LDCU.64 UR4, c[0x0][0x380] ;  /* 0x00007000ff0477ac */ /* 0x000e220008000a00 */
[----:B------:R-:W-:Y:S01]  /*2b50*/  FADD.FTZ R83, -R26, R83 ;  /* 0x000000531a537221 */ /* 0x000fe20000010100 */
[----:B-1----:R-:W-:-:S03]  /*2b60*/  FMUL.FTZ R35, R35, R38 ;  /* 0x0000002623237220 */ /* 0x002fc60000410000 */
[----:B------:R-:W-:Y:S01]  /*2b70*/  FMUL.FTZ R40, R83, R38 ;  /* 0x0000002653287220 */ /* 0x000fe20000410000 */
[----:B-----5:R-:W-:Y:S01]  /*2b80*/  FFMA.FTZ R36, R28, R35, R30 ;  /* 0x000000231c247223 */ /* 0x020fe2000001001e */
[----:B--2---:R-:W-:Y:S02]  /*2b90*/  IMAD R37, R11, UR10, RZ ;  /* 0x0000000a0b257c24 */ /* 0x004fe4000f8e02ff */
[----:B------:R-:W-:-:S04]  /*2ba0*/  IMAD.WIDE.U32 R32, R4, UR10, R32 ;  /* 0x0000000a04207c25 */ /* 0x000fc8000f8e0020 */
[----:B------:R-:W-:Y:S01]  /*2bb0*/  IMAD R37, R4, UR11, R37 ;  /* 0x0000000b04257c24 */ /* 0x000fe2000f8e0225 */
[----:B0-----:R-:W-:-:S04]  /*2bc0*/  LEA R34, P1, R32, UR4, 0x2 ;  /* 0x0000000420227c11 */ /* 0x001fc8000f8210ff */
[----:B------:R-:W-:-:S04]  /*2bd0*/  IADD3 R37, PT, PT, R33, R37, RZ ;  /* 0x0000002521257210 */ /* 0x000fc80007ffe0ff */
[----:B------:R-:W-:Y:S01]  /*2be0*/  LEA.HI.X R35, R32, UR5, R37, 0x2, P1 ;  /* 0x0000000520237c11 */ /* 0x000fe200088f1425 */
[----:B------:R-:W-:-:S05]  /*2bf0*/  FFMA.FTZ R37, R29, R40, R31 ;  /* 0x000000281d257223 */ /* 0x000fca000001001f */
[----:B------:R2:W-:Y:S02]  /*2c00*/  STG.E.64 desc[UR6][R34.64], R36 ;  /* 0x0000002422007986 */ /* 0x0005e4000c101b06 */
.L_x_3691:
[----:B------:R-:W-:Y:S05]  /*2c10*/  BSYNC.RECONVERGENT B1 ;  /* 0x0000000000017941 */ /* 0x000fea0003800200 */
.L_x_3690:
[----:B------:R-:W-:Y:S04]  /*2c20*/  BSSY.RECONVERGENT B1, `(.L_x_3692) ;  /* 0x0000013000017945 */ /* 0x000fe80003800200 */
[----:B------:R-:W-:Y:S05]  /*2c30*/  @P2 BRA `(.L_x_3693) ;  /* 0x0000000000442947 */ /* 0x000fea0003800000 */
[----:B------:R-:W3:Y:S01]  /*2c40*/  LDCU.64 UR4, c[0x0][0x3e0] ;  /* 0x00007c00ff0477ac */ /* 0x000ee20008000a00 */
[----:B0-----:R-:W-:Y:S01]  /*2c50*/  MOV R32, R114 ;  /* 0x0000007200207202 */ /* 0x001fe20000000f00 */
[C---:B--2---:R-:W-:Y:S01]  /*2c60*/  FADD.FTZ R35, -R26.reuse, R64 ;  /* 0x000000401a237221 */ /* 0x044fe20000010100 */
[----:B------:R-:W-:Y:S01]  /*2c70*/  MOV R33, R63 ;  /* 0x0000003f00217202 */ /* 0x000fe20000000f00 */
[----:B------:R-:W0:Y:S01]  /*2c80*/  LDCU.64 UR10, c[0x0][0x380] ;  /* 0x00007000ff0a77ac */ /* 0x000e220008000a00 */
[----:B------:R-:W-:Y:S01]  /*2c90*/  FADD.FTZ R65, -R26, R65 ;  /* 0x000000411a417221 */ /* 0x000fe20000010100 */
[----:B-1----:R-:W-:-:S03]  /*2ca0*/  FMUL.FTZ R35, R35, R38 ;  /* 0x0000002623237220 */ /* 0x002fc60000410000 */
[----:B------:R-:W-:Y:S01]  /*2cb0*/  FMUL.FTZ R40, R65, R38 ;  /* 0x0000002641287220 */ /* 0x000fe20000410000 */
[----:B-----5:R-:W-:Y:S01]  /*2cc0*/  FFMA.FTZ R36, R28, R35, R30 ;  /* 0x000000231c247223 */ /* 0x020fe2000001001e */
[----:B---3--:R-:W-:Y:S02]  /*2cd0*/  IMAD R37, R27, UR4, RZ ;  /* 0x000000041b257c24 */ /* 0x008fe4000f8e02ff */
[----:B------:R-:W-:-:S04]  /*2ce0*/  IMAD.WIDE.U32 R32, R10, UR4, R32 ;  /* 0x000000040a207c25 */ /* 0x000fc8000f8e0020 */
[----:B------:R-:W-:Y:S01]  /*2cf0*/  IMAD R37, R10, UR5, R37 ;  /* 0x000000050a257c24 */ /* 0x000fe2000f8e0225 */
[----:B0-----:R-:W-:-:S04]  /*2d00*/  LEA R34, P1, R32, UR10, 0x2 ;  /* 0x0000000a20227c11 */ /* 0x001fc8000f8210ff */
[----:B------:R-:W-:-:S04]  /*2d10*/  IADD3 R37, PT, PT, R33, R37, RZ ;  /* 0x0000002521257210 */ /* 0x000fc80007ffe0ff */
[----:B------:R-:W-:Y:S01]  /*2d20*/  LEA.HI.X R35, R32, UR11, R37, 0x2, P1 ;  /* 0x0000000b20237c11 */ /* 0x000fe200088f1425 */
[----:B------:R-:W-:-:S05]  /*2d30*/  FFMA.FTZ R37, R29, R40, R31 ;  /* 0x000000281d257223 */ /* 0x000fca000001001f */
[----:B------:R3:W-:Y:S02]  /*2d40*/  STG.E.64 desc[UR6][R34.64], R36 ;  /* 0x0000002422007986 */ /* 0x0007e4000c101b06 */
.L_x_3693:
[----:B------:R-:W-:Y:S05]  /*2d50*/  BSYNC.RECONVERGENT B1 ;  /* 0x0000000000017941 */ /* 0x000fea0003800200 */
.L_x_3692:
        /* <DEDUP_REMOVED lines=10> */
[----:B------:R-:W4:Y:S01]  /*2e00*/  LDCU.64 UR4, c[0x0][0x3e0] ;  /* 0x00007c00ff0477ac */ /* 0x000f220008000a00 */
[----:B0-----:R-:W-:Y:S01]  /*2e10*/  MOV R32, R114 ;  /* 0x0000007200207202 */ /* 0x001fe20000000f00 */
[C---:B--23--:R-:W-:Y:S01]  /*2e20*/  FADD.FTZ R35, -R26.reuse, R66 ;  /* 0x000000421a237221 */ /* 0x04cfe20000010100 */
[----:B------:R-:W-:Y:S01]  /*2e30*/  MOV R33, R63 ;  /* 0x0000003f00217202 */ /* 0x000fe20000000f00 */
[----:B------:R-:W0:Y:S01]  /*2e40*/  LDCU.64 UR10, c[0x0][0x380] ;  /* 0x00007000ff0a77ac */ /* 0x000e220008000a00 */
[----:B------:R-:W-:Y:S01]  /*2e50*/  FADD.FTZ R67, -R26, R67 ;  /* 0x000000431a437221 */ /* 0x000fe20000010100 */
[----:B-1----:R-:W-:-:S03]  /*2e60*/  FMUL.FTZ R35, R35, R38 ;  /* 0x0000002623237220 */ /* 0x002fc60000410000 */
[----:B------:R-:W-:Y:S01]  /*2e70*/  FMUL.FTZ R40, R67, R38 ;  /* 0x0000002643287220 */ /* 0x000fe20000410000 */
[----:B-----5:R-:W-:Y:S01]  /*2e80*/  FFMA.FTZ R36, R28, R35, R30 ;  /* 0x000000231c247223 */ /* 0x020fe2000001001e */
[----:B----4-:R-:W-:Y:S02]  /*2e90*/  IMAD R37, R53, UR4, RZ ;  /* 0x0000000435257c24 */ /* 0x010fe4000f8e02ff */
[----:B------:R-:W-:-:S04]  /*2ea0*/  IMAD.WIDE.U32 R32, R12, UR4, R32 ;  /* 0x000000040c207c25 */ /* 0x000fc8000f8e0020 */
[----:B------:R-:W-:Y:S01]  /*2eb0*/  IMAD R37, R12, UR5, R37 ;  /* 0x000000050c257c24 */ /* 0x000fe2000f8e0225 */
[----:B0-----:R-:W-:-:S04]  /*2ec0*/  LEA R34, P5, R32, UR10, 0x2 ;  /* 0x0000000a20227c11 */ /* 0x001fc8000f8a10ff */
[----:B------:R-:W-:-:S04]  /*2ed0*/  IADD3 R37, PT, PT, R33, R37, RZ ;  /* 0x0000002521257210 */ /* 0x000fc80007ffe0ff */
[----:B------:R-:W-:Y:S01]  /*2ee0*/  LEA.HI.X R35, R32, UR11, R37, 0x2, P5 ;  /* 0x0000000b20237c11 */ /* 0x000fe2000a8f1425 */
[----:B------:R-:W-:-:S05]  /*2ef0*/  FFMA.FTZ R37, R29, R40, R31 ;  /* 0x000000281d257223 */ /* 0x000fca000001001f */
[----:B------:R4:W-:Y:S02]  /*2f00*/  STG.E.64 desc[UR6][R34.64], R36 ;  /* 0x0000002422007986 */ /* 0x0009e4000c101b06 */
.L_x_3695:
[----:B------:R-:W-:Y:S05]  /*2f10*/  BSYNC.RECONVERGENT B1 ;  /* 0x0000000000017941 */ /* 0x000fea0003800200 */
.L_x_3694:
[----:B------:R-:W-:Y:S04]  /*2f20*/  BSSY.RECONVERGENT B1, `(.L_x_3696) ;  /* 0x0000013000017945 */ /* 0x000fe80003800200 */
[----:B------:R-:W-:Y:S05]  /*2f30*/  @P6 BRA `(.L_x_3697) ;  /* 0x0000000000446947 */ /* 0x000fea0003800000 */
[----:B------:R-:W1:Y:S01]  /*2f40*/  LDCU.64 UR4, c[0x0][0x3e0] ;  /* 0x00007c00ff0477ac */ /* 0x000e620008000a00 */
[----:B0-----:R-:W-:Y:S01]  /*2f50*/  MOV R32, R114 ;  /* 0x0000007200207202 */ /* 0x001fe20000000f00 */
[C---:B--234-:R-:W-:Y:S01]  /*2f60*/  FADD.FTZ R35, -R26.reuse, R68 ;  /* 0x000000441a237221 */ /* 0x05cfe20000010100 */
[----:B------:R-:W-:Y:S01]  /*2f70*/  MOV R33, R63 ;  /* 0x0000003f00217202 */ /* 0x000fe20000000f00 */
[----:B------:R-:W0:Y:S01]  /*2f80*/  LDCU.64 UR10, c[0x0][0x380] ;  /* 0x00007000ff0a77ac */ /* 0x000e220008000a00 */
[----:B------:R-:W-:Y:S01]  /*2f90*/  FADD.FTZ R69, -R26, R69 ;  /* 0x000000451a457221 */ /* 0x000fe20000010100 */
[----:B-1----:R-:W-:-:S03]  /*2fa0*/  FMUL.FTZ R35, R35, R38 ;  /* 0x0000002623237220 */ /* 0x002fc60000410000 */
[----:B------:R-:W-:Y:S01]  /*2fb0*/  FMUL.FTZ R40, R69, R38 ;  /* 0x0000002645287220 */ /* 0x000fe20000410000 */
        /* <DEDUP_REMOVED lines=9> */
.L_x_3697:
[----:B------:R-:W-:Y:S05]  /*3050*/  BSYNC.RECONVERGENT B1 ;  /* 0x0000000000017941 */ /* 0x000fea0003800200 */
.L_x_3696:
        /* <DEDUP_REMOVED lines=10> */
[----:B-----5:R-:W-:-:S03]  /*3100*/  FFMA.FTZ R40, R28, R35, R30 ;  /* 0x000000231c287223 */ /* 0x020fc6000001001e */
[----:B------:R-:W-:Y:S01]  /*3110*/  FFMA.FTZ R41, R29, R36, R31 ;  /* 0x000000241d297223 */ /* 0x000fe2000001001f */
[----:B------:R-:W-:Y:S02]  /*3120*/  IMAD R37, R57, UR4, RZ ;  /* 0x0000000439257c24 */ /* 0x000fe4000f8e02ff */
[----:B------:R-:W-:-:S04]  /*3130*/  IMAD.WIDE.U32 R32, R14, UR4, R32 ;  /* 0x000000040e207c25 */ /* 0x000fc8000f8e0020 */
[----:B------:R-:W-:Y:S01]  /*3140*/  IMAD R37, R14, UR5, R37 ;  /* 0x000000050e257c24 */ /* 0x000fe2000f8e0225 */
[----:B0-----:R-:W-:-:S04]  /*3150*/  LEA R34, P1, R32, UR10, 0x2 ;  /* 0x0000000a20227c11 */ /* 0x001fc8000f8210ff */
[----:B------:R-:W-:-:S04]  /*3160*/  IADD3 R37, PT, PT, R33, R37, RZ ;  /* 0x0000002521257210 */ /* 0x000fc80007ffe0ff */
[----:B------:R-:W-:-:S05]  /*3170*/  LEA.HI.X R35, R32, UR11, R37, 0x2, P1 ;  /* 0x0000000b20237c11 */ /* 0x000fca00088f1425 */
[----:B------:R0:W-:Y:S02]  /*3180*/  STG.E.64 desc[UR6][R34.64], R40 ;  /* 0x0000002822007986 */ /* 0x0001e4000c101b06 */
.L_x_3699:
[----:B------:R-:W-:Y:S05]  /*3190*/  BSYNC.RECONVERGENT B1 ;  /* 0x0000000000017941 */ /* 0x000fea0003800200 */
.L_x_3698:
        /* <DEDUP_REMOVED lines=19> */
.L_x_3701:
[----:B------:R-:W-:Y:S05]  /*32d0*/  BSYNC.RECONVERGENT B1 ;  /* 0x0000000000017941 */ /* 0x000fea0003800200 */
.L_x_3700:
        /* <DEDUP_REMOVED lines=27> */
.L_x_3703:
[----:B------:R-:W-:Y:S05]  /*3490*/  BSYNC.RECONVERGENT B1 ;  /* 0x0000000000017941 */ /* 0x000fea0003800200 */
.L_x_3702:
        /* <DEDUP_REMOVED lines=19> */
.L_x_3705:
[----:B------:R-:W-:Y:S05]  /*35d0*/  BSYNC.RECONVERGENT B1 ;  /* 0x0000000000017941 */ /* 0x000fea0003800200 */
.L_x_3704:
        /* <DEDUP_REMOVED lines=19> */
.L_x_3707:
[----:B------:R-:W-:Y:S05]  /*3710*/  BSYNC.RECONVERGENT B1 ;  /* 0x0000000000017941 */ /* 0x000fea0003800200 */
.L_x_3706:
        /* <DEDUP_REMOVED lines=19> */
.L_x_3709:
[----:B------:R-:W-:Y:S05]  /*3850*/  BSYNC.RECONVERGENT B1 ;  /* 0x0000000000017941 */ /* 0x000fea0003800200 */
.L_x_3708:
        /* <DEDUP_REMOVED lines=29> */
.L_x_3711:
[----:B------:R-:W-:Y:S05]  /*3a30*/  BSYNC.RECONVERGENT B1 ;  /* 0x0000000000017941 */ /* 0x000fea0003800200 */
.L_x_3710:
        /* <DEDUP_REMOVED lines=8> */
[----:B-1----:R-:W-:-:S04]  /*3ac0*/  FMUL.FTZ R37, R37, R38 ;  /* 0x0000002625257220 */ /* 0x002fc80000410000 */
[----:B-----5:R-:W-:Y:S01]  /*3ad0*/  FFMA.FTZ R40, R28, R37, R30 ;  /* 0x000000251c287223 */ /* 0x020fe2000001001e */
[----:B------:R-:W-:Y:S02]  /*3ae0*/  IMAD R36, R105, UR4, RZ ;  /* 0x0000000469247c24 */ /* 0x000fe4000f8e02ff */
[----:B------:R-:W-:-:S04]  /*3af0*/  IMAD.WIDE.U32 R34, R21, UR4, R32 ;  /* 0x0000000415227c25 */ /* 0x000fc8000f8e0020 */
[----:B------:R-:W-:Y:S01]  /*3b00*/  IMAD R33, R21, UR5, R36 ;  /* 0x0000000515217c24 */ /* 0x000fe2000f8e0224 */
[----:B0-----:R-:W-:Y:S01]  /*3b10*/  LEA R32, P5, R34, UR10, 0x2 ;  /* 0x0000000a22207c11 */ /* 0x001fe2000f8a10ff */
[----:B------:R-:W-:-:S03]  /*3b20*/  FMUL.FTZ R36, R87, R38 ;  /* 0x0000002657247220 */ /* 0x000fc60000410000 */
[----:B------:R-:W-:Y:S01]  /*3b30*/  IADD3 R33, PT, PT, R35, R33, RZ ;  /* 0x0000002123217210 */ /* 0x000fe20007ffe0ff */
[----:B------:R-:W-:-:S03]  /*3b40*/  FFMA.FTZ R41, R29, R36, R31 ;  /* 0x000000241d297223 */ /* 0x000fc6000001001f */
[----:B------:R-:W-:-:S05]  /*3b50*/  LEA.HI.X R33, R34, UR11, R33, 0x2, P5 ;  /* 0x0000000b22217c11 */ /* 0x000fca000a8f1421 */
[----:B------:R0:W-:Y:S02]  /*3b60*/  STG.E.64 desc[UR6][R32.64], R40 ;  /* 0x0000002820007986 */ /* 0x0001e4000c101b06 */
.L_x_3713:
[----:B------:R-:W-:Y:S05]  /*3b70*/  BSYNC.RECONVERGENT B1 ;  /* 0x0000000000017941 */ /* 0x000fea0003800200 */
.L_x_3712:
        /* <DEDUP_REMOVED lines=19> */
.L_x_3715:
[----:B------:R-:W-:Y:S05]  /*3cb0*/  BSYNC.RECONVERGENT B1 ;  /* 0x0000000000017941 */ /* 0x000fea0003800200 */
.L_x_3714:
        /* <DEDUP_REMOVED lines=19> */
.L_x_3717:
[----:B------:R-:W-:Y:S05]  /*3df0*/  BSYNC.RECONVERGENT B1 ;  /* 0x0000000000017941 */ /* 0x000fea0003800200 */
.L_x_3716:
        /* <DEDUP_REMOVED lines=19> */
.L_x_3719:
[----:B------:R-:W-:Y:S05]  /*3f30*/  BSYNC.RECONVERGENT B1 ;  /* 0x0000000000017941 */ /* 0x000fea0003800200 */
.L_x_3718:
[----:B------:R-:W-:Y:S05]  /*3f40*/  @P4 BRA `(.L_x_3720) ;  /* 0x0000002000344947 */ /* 0x000fea0003800000 */
[----:B------:R-:W2:Y:S01]  /*3f50*/  LDCU.64 UR4, c[0x0][0x3e0] ;  /* 0x00007c00ff0477ac */ /* 0x000ea20008000a00 */
[----:B------:R-:W-:Y:S01]  /*3f60*/  MOV R62, R114 ;  /* 0x00000072003e7202 */ /* 0x000fe20000000f00 */
[C---:B0-----:R-:W-:Y:S01]  /*3f70*/  FADD.FTZ R33, -R26.reuse, R94 ;  /* 0x0000005e1a217221 */ /* 0x041fe20000010100 */
[----:B------:R-:W-:Y:S01]  /*3f80*/  FADD.FTZ R95, -R26, R95 ;  /* 0x0000005f1a5f7221 */ /* 0x000fe20000010100 */
[----:B------:R-:W0:Y:S02]  /*3f90*/  LDCU.64 UR8, c[0x0][0x380] ;  /* 0x00007000ff0877ac */ /* 0x000e240008000a00 */
[-C--:B-1----:R-:W-:Y:S01]  /*3fa0*/  FMUL.FTZ R33, R33, R38.reuse ;  /* 0x0000002621217220 */ /* 0x082fe20000410000 */
[----:B------:R-:W-:-:S03]  /*3fb0*/  FMUL.FTZ R38, R95, R38 ;  /* 0x000000265f267220 */ /* 0x000fc60000410000 */
[----:B-----5:R-:W-:Y:S01]  /*3fc0*/  FFMA.FTZ R28, R28, R33, R30 ;  /* 0x000000211c1c7223 */ /* 0x020fe2000001001e */
[----:B------:R-:W-:Y:S01]  /*3fd0*/  FFMA.FTZ R29, R29, R38, R31 ;  /* 0x000000261d1d7223 */ /* 0x000fe2000001001f */
[----:B--2---:R-:W-:Y:S02]  /*3fe0*/  IMAD R32, R113, UR4, RZ ;  /* 0x0000000471207c24 */ /* 0x004fe4000f8e02ff */
[----:B------:R-:W-:-:S04]  /*3ff0*/  IMAD.WIDE.U32 R62, R25, UR4, R62 ;  /* 0x00000004193e7c25 */ /* 0x000fc8000f8e003e */
[----:B---34-:R-:W-:Y:S01]  /*4000*/  IMAD R35, R25, UR5, R32 ;  /* 0x0000000519237c24 */ /* 0x018fe2000f8e0220 */
[----:B0-----:R-:W-:-:S04]  /*4010*/  LEA R32, P1, R62, UR8, 0x2 ;  /* 0x000000083e207c11 */ /* 0x001fc8000f8210ff */
[----:B------:R-:W-:-:S04]  /*4020*/  IADD3 R35, PT, PT, R63, R35, RZ ;  /* 0x000000233f237210 */ /* 0x000fc80007ffe0ff */
[----:B------:R-:W-:-:S05]  /*4030*/  LEA.HI.X R33, R62, UR9, R35, 0x2, P1 ;  /* 0x000000093e217c11 */ /* 0x000fca00088f1423 */
[----:B------:R0:W-:Y:S01]  /*4040*/  STG.E.64 desc[UR6][R32.64], R28 ;  /* 0x0000001c20007986 */ /* 0x0001e2000c101b06 */
[----:B------:R-:W-:Y:S05]  /*4050*/  BRA `(.L_x_3720) ;  /* 0x0000001c00f07947 */ /* 0x000fea0003800000 */
.L_x_3689:
[----:B------:R-:W2:Y:S01]  /*4060*/  LDCU.64 UR10, c[0x0][0x3e8] ;  /* 0x00007d00ff0a77ac */ /* 0x000ea20008000a00 */
[----:B------:R-:W-:Y:S01]  /*4070*/  BSSY.RECONVERGENT B1, `(.L_x_3721) ;  /* 0x0000021000017945 */ /* 0x000fe20003800200 */
[----:B--2---:R-:W-:Y:S02]  /*4080*/  ISETP.GE.U32.AND P3, PT, R10, UR10, PT ;  /* 0x0000000a0a007c0c */ /* 0x004fe4000bf66070 */
[----:B------:R-:W-:Y:S02]  /*4090*/  ISETP.GE.U32.AND P5, PT, R12, UR10, PT ;  /* 0x0000000a0c007c0c */ /* 0x000fe4000bfa6070 */
[----:B------:R-:W-:Y:S02]  /*40a0*/  ISETP.GE.U32.AND P2, PT, R13, UR10, PT ;  /* 0x0000000a0d007c0c */ /* 0x000fe4000bf46070 */
[----:B------:R-:W-:Y:S01]  /*40b0*/  ISETP.GE.AND.EX P3, PT, R27, UR11, PT, P3 ;  /* 0x0000000b1b007c0c */ /* 0x000fe2000bf66330 */
[----:B------:R-:W-:-:S12]  /*40c0*/  @P1 BRA `(.L_x_3722) ;  /* 0x00000000006c1947 */ /* 0x000fd80003800000 */
[C---:B------:R-:W-:Y:S01]  /*40d0*/  FADD.FTZ R33, -R26.reuse, R82 ;  /* 0x000000521a217221 */ /* 0x040fe20000010100 */
[----:B------:R-:W-:Y:S01]  /*40e0*/  FADD.FTZ R83, -R26, R83 ;  /* 0x000000531a537221 */ /* 0x000fe20000010100 */
[----:B------:R-:W2:Y:S01]  /*40f0*/  LDCU.64 UR4, c[0x0][0x3e0] ;  /* 0x00007c00ff0477ac */ /* 0x000ea20008000a00 */
[----:B------:R-:W-:Y:S01]  /*4100*/  MOV R35, R63 ;  /* 0x0000003f00237202 */ /* 0x000fe20000000f00 */
[-C--:B-1----:R-:W-:Y:S01]  /*4110*/  FMUL.FTZ R33, R33, R38.reuse ;  /* 0x0000002621217220 */ /* 0x082fe20000410000 */
[----:B------:R-:W-:Y:S01]  /*4120*/  FMUL.FTZ R34, R83, R38 ;  /* 0x0000002653227220 */ /* 0x000fe20000410000 */
[----:B------:R-:W1:Y:S02]  /*4130*/  LDCU.64 UR8, c[0x0][0x380] ;  /* 0x00007000ff0877ac */ /* 0x000e640008000a00 */
[----:B-----5:R-:W-:Y:S01]  /*4140*/  FFMA.FTZ R39, R28, R33, R30 ;  /* 0x000000211c277223 */ /* 0x020fe2000001001e */
[----:B------:R-:W-:Y:S01]  /*4150*/  FFMA.FTZ R40, R29, R34, R31 ;  /* 0x000000221d287223 */ /* 0x000fe2000001001f */
[----:B------:R-:W-:-:S02]  /*4160*/  MOV R34, R114 ;  /* 0x0000007200227202 */ /* 0x000fc40000000f00 */
[----:B0-----:R-:W-:Y:S01]  /*4170*/  FMUL.FTZ R32, R39, -1.4426950216293334961 ;  /* 0xbfb8aa3b27207820 */ /* 0x001fe20000410000 */
[----:B------:R-:W-:-:S05]  /*4180*/  FMUL.FTZ R33, R40, -1.4426950216293334961 ;  /* 0xbfb8aa3b28217820 */ /* 0x000fca0000410000 */
[----:B------:R-:W0:Y:S01]  /*4190*/  MUFU.EX2 R32, R32 ;  /* 0x0000002000207308 */ /* 0x000e220000000800 */
[----:B--2---:R-:W-:Y:S02]  /*41a0*/  IMAD R41, R11, UR4, RZ ;  /* 0x000000040b297c24 */ /* 0x004fe4000f8e02ff */
[----:B------:R-:W-:-:S05]  /*41b0*/  IMAD.WIDE.U32 R34, R4, UR4, R34 ;  /* 0x0000000404227c25 */ /* 0x000fca000f8e0022 */
[----:B------:R-:W2:Y:S01]  /*41c0*/  MUFU.EX2 R33, R33 ;  /* 0x0000002100217308 */ /* 0x000ea20000000800 */
[----:B------:R-:W-:-:S05]  /*41d0*/  IMAD R41, R4, UR5, R41 ;  /* 0x0000000504297c24 */ /* 0x000fca000f8e0229 */
[----:B------:R-:W-:Y:S01]  /*41e0*/  IADD3 R41, PT, PT, R35, R41, RZ ;  /* 0x0000002923297210 */ /* 0x000fe20007ffe0ff */
[----:B0-----:R-:W-:Y:S01]  /*41f0*/  FADD.FTZ R36, R32, 1 ;  /* 0x3f80000020247421 */ /* 0x001fe20000010000 */
[----:B-1----:R-:W-:-:S05]  /*4200*/  LEA R32, P1, R34, UR8, 0x2 ;  /* 0x0000000822207c11 */ /* 0x002fca000f8210ff */
[----:B------:R-:W0:Y:S01]  /*4210*/  MUFU.RCP R36, R36 ;  /* 0x0000002400247308 */ /* 0x000e220000001000 */
[----:B--2---:R-:W-:Y:S01]  /*4220*/  FADD.FTZ R37, R33, 1 ;  /* 0x3f80000021257421 */ /* 0x004fe20000010000 */
[----:B------:R-:W-:-:S06]  /*4230*/  LEA.HI.X R33, R34, UR9, R41, 0x2, P1 ;  /* 0x0000000922217c11 */ /* 0x000fcc00088f1429 */
[----:B------:R-:W1:Y:S01]  /*4240*/  MUFU.RCP R37, R37 ;  /* 0x0000002500257308 */ /* 0x000e620000001000 */
[----:B0-----:R-:W-:Y:S01]  /*4250*/  FMUL.FTZ R34, R39, R36 ;  /* 0x0000002427227220 */ /* 0x001fe20000410000 */
[----:B-1----:R-:W-:-:S05]  /*4260*/  FMUL.FTZ R35, R40, R37 ;  /* 0x0000002528237220 */ /* 0x002fca0000410000 */
[----:B------:R2:W-:Y:S02]  /*4270*/  STG.E.64 desc[UR6][R32.64], R34 ;  /* 0x0000002220007986 */ /* 0x0005e4000c101b06 */
.L_x_3722:
[----:B------:R-:W-:Y:S05]  /*4280*/  BSYNC.RECONVERGENT B1 ;  /* 0x0000000000017941 */ /* 0x000fea0003800200 */
.L_x_3721:
[----:B------:R-:W-:Y:S04]  /*4290*/  BSSY.RECONVERGENT B1, `(.L_x_3723) ;  /* 0x000001d000017945 */ /* 0x000fe80003800200 */
[----:B------:R-:W-:Y:S05]  /*42a0*/  @P3 BRA `(.L_x_3724) ;  /* 0x00000000006c3947 */ /* 0x000fea0003800000 */
[C---:B--2---:R-:W-:Y:S01]  /*42b0*/  FADD.FTZ R33, -R26.reuse, R64 ;  /* 0x000000401a217221 */ /* 0x044fe20000010100 */
        /* <DEDUP_REMOVED lines=26> */
.L_x_3724:
[----:B------:R-:W-:Y:S05]  /*4460*/  BSYNC.RECONVERGENT B1 ;  /* 0x0000000000017941 */ /* 0x000fea0003800200 */
.L_x_3723:
        /* <DEDUP_REMOVED lines=10> */
[C---:B--23--:R-:W-:Y:S01]  /*4510*/  FADD.FTZ R33, -R26.reuse, R66 ;  /* 0x000000421a217221 */ /* 0x04cfe20000010100 */
        /* <DEDUP_REMOVED lines=26> */
.L_x_3726:
[----:B------:R-:W-:Y:S05]  /*46c0*/  BSYNC.RECONVERGENT B1 ;  /* 0x0000000000017941 */ /* 0x000fea0003800200 */
.L_x_3725:
[----:B------:R-:W-:Y:S04]  /*46d0*/  BSSY.RECONVERGENT B1, `(.L_x_3727) ;  /* 0x000001d000017945 */ /* 0x000fe80003800200 */
[----:B------:R-:W-:Y:S05]  /*46e0*/  @P2 BRA `(.L_x_3728) ;  /* 0x00000000006c2947 */ /* 0x000fea0003800000 */
[C---:B--234-:R-:W-:Y:S01]  /*46f0*/  FADD.FTZ R33, -R26.reuse, R68 ;  /* 0x000000441a217221 */ /* 0x05cfe20000010100 */
        /* <DEDUP_REMOVED lines=26> */
.L_x_3728:
[----:B------:R-:W-:Y:S05]  /*48a0*/  BSYNC.RECONVERGENT B1 ;  /* 0x0000000000017941 */ /* 0x000fea0003800200 */
.L_x_3727:
[----:B------:R-:W-:Y:S04]  /*48b0*/  BSSY.RECONVERGENT B1, `(.L_x_3729) ;  /* 0x000001d000017945 */ /* 0x000fe80003800200 */
[----:B------:R-:W-:Y:S05]  /*48c0*/  @P1 BRA `(.L_x_3730) ;  /* 0x00000000006c1947 */ /* 0x000fea0003800000 */
[C---:B0-234-:R-:W-:Y:S01]  /*48d0*/  FADD.FTZ R33, -R26.reuse, R70 ;  /* 0x000000461a217221 */ /* 0x05dfe20000010100 */
[----:B------:R-:W-:Y:S01]  /*48e0*/  FADD.FTZ R71, -R26, R71 ;  /* 0x000000471a477221 */ /* 0x000fe20000010100 */
[----:B------:R-:W0:Y:S01]  /*48f0*/  LDCU.64 UR4, c[0x0][0x3e0] ;  /* 0x00007c00ff0477ac */ /* 0x000e220008000a00 */
[----:B------:R-:W-:Y:S01]  /*4900*/  MOV R35, R63 ;  /* 0x0000003f00237202 */ /* 0x000fe20000000f00 */
        /* <DEDUP_REMOVED lines=22> */
[----:B------:R0:W-:Y:S02]  /*4a70*/  STG.E.64 desc[UR6][R32.64], R34 ;  /* 0x0000002220007986 */ /* 0x0001e4000c101b06 */
.L_x_3730:
[----:B------:R-:W-:Y:S05]  /*4a80*/  BSYNC.RECONVERGENT B1 ;  /* 0x0000000000017941 */ /* 0x000fea0003800200 */
.L_x_3729:
        /* <DEDUP_REMOVED lines=29> */
.L_x_3732:
[----:B------:R-:W-:Y:S05]  /*4c60*/  BSYNC.RECONVERGENT B1 ;  /* 0x0000000000017941 */ /* 0x000fea0003800200 */
.L_x_3731:
        /* <DEDUP_REMOVED lines=10> */
[C---:B0-234-:R-:W-:Y:S01]  /*4d10*/  FADD.FTZ R33, -R26.reuse, R74 ;  /* 0x0000004a1a217221 */ /* 0x05dfe20000010100 */
[----:B------:R-:W-:Y:S01]  /*4d20*/  FADD.FTZ R75, -R26, R75 ;  /* 0x0000004b1a4b7221 */ /* 0x000fe20000010100 */
        /* <DEDUP_REMOVED lines=24> */
[----:B------:R0:W-:Y:S02]  /*4eb0*/  STG.E.64 desc[UR6][R34.64], R32 ;  /* 0x0000002022007986 */ /* 0x0001e4000c101b06 */
.L_x_3734:
[----:B------:R-:W-:Y:S05]  /*4ec0*/  BSYNC.RECONVERGENT B1 ;  /* 0x0000000000017941 */ /* 0x000fea0003800200 */
.L_x_3733:
        /* <DEDUP_REMOVED lines=29> */
.L_x_3736:
[----:B------:R-:W-:Y:S05]  /*50a0*/  BSYNC.RECONVERGENT B1 ;  /* 0x0000000000017941 */ /* 0x000fea0003800200 */
.L_x_3735:
[----:B------:R-:W-:Y:S04]  /*50b0*/  BSSY.RECONVERGENT B1, `(.L_x_3737) ;  /* 0x000001d000017945 */ /* 0x000fe80003800200 */
[----:B------:R-:W-:Y:S05]  /*50c0*/  @P5 BRA `(.L_x_3738) ;  /* 0x00000000006c5947 */ /* 0x000fea0003800000 */
        /* <DEDUP_REMOVED lines=27> */
.L_x_3738:
[----:B------:R-:W-:Y:S05]  /*5280*/  BSYNC.RECONVERGENT B1 ;  /* 0x0000000000017941 */ /* 0x000fea0003800200 */
.L_x_3737:
        /* <DEDUP_REMOVED lines=29> */
.L_x_3740:
[----:B------:R-:W-:Y:S05]  /*5460*/  BSYNC.RECONVERGENT B1 ;  /* 0x0000000000017941 */ /* 0x000fea0003800200 */
.L_x_3739:
        /* <DEDUP_REMOVED lines=39> */
.L_x_3742:
[----:B------:R-:W-:Y:S05]  /*56e0*/  BSYNC.RECONVERGENT B1 ;  /* 0x0000000000017941 */ /* 0x000fea0003800200 */
.L_x_3741:
        /* <DEDUP_REMOVED lines=29> */
.L_x_3744:
[----:B------:R-:W-:Y:S05]  /*58c0*/  BSYNC.RECONVERGENT B1 ;  /* 0x0000000000017941 */ /* 0x000fea0003800200 */
.L_x_3743:
        /* <DEDUP_REMOVED lines=29> */
.L_x_3746:
[----:B------:R-:W-:Y:S05]  /*5aa0*/  BSYNC.RECONVERGENT B1 ;  /* 0x0000000000017941 */ /* 0x000fea0003800200 */
.L_x_3745:
        /* <DEDUP_REMOVED lines=29> */
.L_x_3748:
[----:B------:R-:W-:Y:S05]  /*5c80*/  BSYNC.RECONVERGENT B1 ;  /* 0x0000000000017941 */ /* 0x000fea0003800200 */
.L_x_3747:
        /* <DEDUP_REMOVED lines=29> */
.L_x_3750:
[----:B------:R-:W-:Y:S05]  /*5e60*/  BSYNC.RECONVERGENT B1 ;  /* 0x0000000000017941 */ /* 0x000fea0003800200 */
.L_x_3749:
        /* <DEDUP_REMOVED lines=26> */
[----:B------:R0:W-:Y:S02]  /*6010*/  STG.E.64 desc[UR6][R28.64], R32 ;  /* 0x000000201c007986 */ /* 0x0001e4000c101b06 */
.L_x_3720:
[----:B------:R-:W-:Y:S05]  /*6020*/  BSYNC.RECONVERGENT B0 ;  /* 0x0000000000007941 */ /* 0x000fea0003800200 */
.L_x_3688:
        /* <DEDUP_REMOVED lines=8> */
.L_x_3752:
        /* <DEDUP_REMOVED lines=13> */
.L_x_4941:


//--------------------- .text._Z35group_norm_nhwc_fwd_one_pass_kernelI11Fp32IOFp32WLi256ELi128ELi512EEv26Group_norm_nhwc_fwd_params --------------------------
	.section	.text._Z35group_norm_nhwc_fwd_one_pass_kernelI11Fp32IOFp32WLi256ELi128ELi512EEv26Group_norm_nhwc_fwd_params,"ax",@progbits
	.align	128
        .global         _Z35group_norm_nhwc_fwd_one_pass_kernelI11Fp32IOFp32WLi256ELi128ELi512EEv26Group_norm_nhwc_fwd_params
        .type           _Z35group_norm_nhwc_fwd_one_pass_kernelI11Fp32IOFp32WLi256ELi128ELi512EEv26Group_norm_nhwc_fwd_params,@function
        .size           _Z35group_norm_nhwc_fwd_one_pass_kernelI11Fp32IOFp32WLi256ELi128ELi512EEv26Group_norm_nhwc_fwd_params,(.L_x_4942 - _Z35group_norm_nhwc_fwd_one_pass_kernelI11Fp32IOFp32WLi256ELi128ELi512EEv26Group_norm_nhwc_fwd_params)
        .other          _Z35group_norm_nhwc_fwd_one_pass_kernelI11Fp32IOFp32WLi256ELi128ELi512EEv26Group_norm_nhwc_fwd_params,@"STO_CUDA_ENTRY STV_DEFAULT"
_Z35group_norm_nhwc_fwd_one_pass_kernelI11Fp32IOFp32WLi256ELi128ELi512EEv26Group_norm_nhwc_fwd_params:
.text._Z35group_norm_nhwc_fwd_one_pass_kernelI11Fp32IOFp32WLi256ELi128ELi512EEv26Group_norm_nhwc_fwd_params:
        /* <DEDUP_REMOVED lines=8> */
[----:B------:R-:W1:Y:S01]  /*0080*/  LDCU.64 UR6, c[0x0][0x388] ;  /* 0x00007100ff0677ac */ /* 0x000e620008000a00 */
[----:B------:R-:W2:Y:S01]  /*0090*/  LDC R109, c[0x0][0x374] ;  /* 0x0000dd00ff6d7b82 */ /* 0x000ea20000000800 */
[----:B------:R-:W-:Y:S01]  /*00a0*/  LOP3.LUT R0, R0, 0xfdffffff, RZ, 0xc0, !PT ;  /* 0xfdffffff00007812 */ /* 0x000fe200078ec0ff */
[----:B------:R-:W3:Y:S01]  /*00b0*/  S2R R110, SR_CTAID.X ;  /* 0x00000000006e7919 */ /* 0x000ee20000002500 */
[----:B------:R-:W4:Y:S01]  /*00c0*/  LDCU UR4, c[0x0][0x404] ;  /* 0x00008080ff0477ac */ /* 0x000f220008000800 */
[----:B------:R-:W-:Y:S01]  /*00d0*/  HFMA2 R15, -RZ, RZ, 0, 0 ;  /* 0x00000000ff0f7431 */ /* 0x000fe200000001ff */
[----:B------:R-:W-:Y:S01]  /*00e0*/  MOV R14, R112 ;  /* 0x00000070000e7202 */ /* 0x000fe20000000f00 */
[----:B------:R-:W2:Y:S01]  /*00f0*/  S2R R108, SR_LANEID ;  /* 0x00000000006c7919 */ /* 0x000ea20000000000 */
[----:B-1----:R-:W-:Y:S02]  /*0100*/  ISETP.NE.U32.AND P1, PT, RZ, UR6, PT ;  /* 0x00000006ff007c0c */ /* 0x002fe4000bf25070 */
[----:B0-----:R-:W-:-:S02]  /*0110*/  SHF.R.U32.HI R3, RZ, 0x6, R111 ;  /* 0x00000006ff037819 */ /* 0x001fc4000001166f */
[----:B---3--:R-:W-:-:S03]  /*0120*/  LOP3.LUT P0, RZ, R111, R110, RZ, 0xfc, !PT ;  /* 0x0000006e6fff7212 */ /* 0x008fc6000780fcff */
[----:B----4-:R-:W-:Y:S01]  /*0130*/  IMAD R3, R110, UR4, R3 ;  /* 0x000000046e037c24 */ /* 0x010fe2000f8e0203 */
        /* <DEDUP_REMOVED lines=8> */
[----:B------:R-:W-:Y:S02]  /*01c0*/  @P0 LOP3.LUT R0, R0, 0x2000000, RZ, 0xfc, !PT ;  /* 0x0200000000000812 */ /* 0x000fe400078efcff */
[----:B------:R-:W-:Y:S02]  /*01d0*/  SHF.R.S32.HI R13, RZ, 0x1f, R12 ;  /* 0x0000001fff0d7819 */ /* 0x000fe4000001140c */
[----:B------:R-:W-:Y:S02]  /*01e0*/  SHF.R.S32.HI R11, RZ, 0x1f, R10 ;  /* 0x0000001fff0b7819 */ /* 0x000fe4000001140a */
[----:B------:R-:W-:-:S02]  /*01f0*/  SHF.R.S32.HI R9, RZ, 0x1f, R8 ;  /* 0x0000001fff097819 */ /* 0x000fc40000011408 */
[----:B------:R-:W-:Y:S02]  /*0200*/  SHF.R.S32.HI R7, RZ, 0x1f, R6 ;  /* 0x0000001fff077819 */ /* 0x000fe40000011406 */
[----:B------:R-:W-:Y:S02]  /*0210*/  SHF.R.S32.HI R5, RZ, 0x1f, R4 ;  /* 0x0000001fff057819 */ /* 0x000fe40000011404 */
[----:B0-2---:R-:W-:-:S07]  /*0220*/  SHF.R.S32.HI R3, RZ, 0x1f, R2 ;  /* 0x0000001fff037819 */ /* 0x005fce0000011402 */
.L_x_3892:
[----:B0---4-:R-:W0:Y:S01]  /*0230*/  LDC R25, c[0x0][0x3f8] ;  /* 0x0000fe00ff197b82 */ /* 0x011e220000000800 */
[----:B------:R-:W1:Y:S01]  /*0240*/  LDCU UR8, c[0x0][0x404] ;  /* 0x00008080ff0877ac */ /* 0x000e620008000800 */
[----:B------:R-:W-:Y:S01]  /*0250*/  LOP3.LUT R0, R0, 0xff7fffff, RZ, 0xc0, !PT ;  /* 0xff7fffff00007812 */ /* 0x000fe200078ec0ff */
[----:B--2---:R-:W2:Y:S01]  /*0260*/  LDCU.64 UR4, c[0x0][0x3e8] ;  /* 0x00007d00ff0477ac */ /* 0x004ea20008000a00 */
[----:B0-----:R-:W-:-:S04]  /*0270*/  IABS R19, R25 ;  /* 0x0000001900137213 */ /* 0x001fc80000000000 */
[----:B------:R-:W0:Y:S08]  /*0280*/  I2F.RP R18, R19 ;  /* 0x0000001300127306 */ /* 0x000e300000209400 */
[----:B0-----:R-:W0:Y:S02]  /*0290*/  MUFU.RCP R18, R18 ;  /* 0x0000001200127308 */ /* 0x001e240000001000 */
[----:B0-----:R-:W-:-:S06]  /*02a0*/  IADD3 R16, PT, PT, R18, 0xffffffe, RZ ;  /* 0x0ffffffe12107810 */ /* 0x001fcc0007ffe0ff */
[----:B---3--:R0:W3:Y:S02]  /*02b0*/  F2I.FTZ.U32.TRUNC.NTZ R17, R16 ;  /* 0x0000001000117305 */ /* 0x0080e4000021f000 */
[----:B0-----:R-:W-:Y:S02]  /*02c0*/  MOV R16, RZ ;  /* 0x000000ff00107202 */ /* 0x001fe40000000f00 */
[----:B---3--:R-:W-:-:S05]  /*02d0*/  IADD3 R20, PT, PT, RZ, -R17, RZ ;  /* 0x80000011ff147210 */ /* 0x008fca0007ffe0ff */
[----:B------:R-:W-:Y:S01]  /*02e0*/  IMAD R21, R20, R19, RZ ;  /* 0x0000001314157224 */ /* 0x000fe200078e02ff */
[----:B------:R-:W-:-:S03]  /*02f0*/  IABS R20, R14 ;  /* 0x0000000e00147213 */ /* 0x000fc60000000000 */
[----:B------:R-:W-:Y:S01]  /*0300*/  IMAD.HI.U32 R17, R17, R21, R16 ;  /* 0x0000001511117227 */ /* 0x000fe200078e0010 */
[----:B------:R-:W-:Y:S02]  /*0310*/  LOP3.LUT R16, R14, R25, RZ, 0x3c, !PT ;  /* 0x000000190e107212 */ /* 0x000fe400078e3cff */
[----:B------:R-:W-:Y:S02]  /*0320*/  SHF.R.U32.HI R21, RZ, 0x6, R111 ;  /* 0x00000006ff157819 */ /* 0x000fe4000001166f */
[----:B------:R-:W-:Y:S01]  /*0330*/  ISETP.GE.AND P2, PT, R16, RZ, PT ;  /* 0x000000ff1000720c */ /* 0x000fe20003f46270 */
[----:B------:R-:W-:Y:S01]  /*0340*/  IMAD.HI.U32 R17, R17, R20, RZ ;  /* 0x0000001411117227 */ /* 0x000fe200078e00ff */
[----:B------:R-:W-:-:S03]  /*0350*/  SHF.L.U32 R16, R111, 0x1, RZ ;  /* 0x000000016f107819 */ /* 0x000fc600000006ff */
[----:B-1----:R-:W-:Y:S01]  /*0360*/  IMAD R21, R110, UR8, R21 ;  /* 0x000000086e157c24 */ /* 0x002fe2000f8e0215 */
[----:B------:R-:W-:Y:S01]  /*0370*/  IADD3 R18, PT, PT, -R17, RZ, RZ ;  /* 0x000000ff11127210 */ /* 0x000fe20007ffe1ff */
[----:B------:R-:W0:Y:S03]  /*0380*/  LDCU.64 UR8, c[0x0][0x3f0] ;  /* 0x00007e00ff0877ac */ /* 0x000e260008000a00 */
[----:B------:R-:W-:Y:S01]  /*0390*/  SHF.R.S32.HI R23, RZ, 0x1f, R21 ;  /* 0x0000001fff177819 */ /* 0x000fe20000011415 */
[----:B------:R-:W-:Y:S01]  /*03a0*/  IMAD R18, R19, R18, R20 ;  /* 0x0000001213127224 */ /* 0x000fe200078e0214 */
[C---:B------:R-:W-:Y:S02]  /*03b0*/  IADD3 R27, PT, PT, R21.reuse, 0x8, RZ ;  /* 0x00000008151b7810 */ /* 0x040fe40007ffe0ff */
[----:B------:R-:W-:Y:S02]  /*03c0*/  IADD3 R29, PT, PT, R21, 0x18, RZ ;  /* 0x00000018151d7810 */ /* 0x000fe40007ffe0ff */
[----:B------:R-:W-:-:S02]  /*03d0*/  ISETP.GT.U32.AND P1, PT, R19, R18, PT ;  /* 0x000000121300720c */ /* 0x000fc40003f24070 */
[----:B------:R-:W-:Y:S02]  /*03e0*/  SHF.R.S32.HI R31, RZ, 0x1f, R27 ;  /* 0x0000001fff1f7819 */ /* 0x000fe4000001141b */
[----:B------:R-:W-:Y:S02]  /*03f0*/  SHF.R.S32.HI R33, RZ, 0x1f, R29 ;  /* 0x0000001fff217819 */ /* 0x000fe4000001141d */
[C---:B------:R-:W-:Y:S02]  /*0400*/  IADD3 R35, PT, PT, R21.reuse, 0x28, RZ ;  /* 0x0000002815237810 */ /* 0x040fe40007ffe0ff */
[----:B------:R-:W-:Y:S02]  /*0410*/  IADD3 R37, PT, PT, R21, 0x30, RZ ;  /* 0x0000003015257810 */ /* 0x000fe40007ffe0ff */
[----:B------:R-:W-:Y:S02]  /*0420*/  SHF.R.S32.HI R39, RZ, 0x1f, R35 ;  /* 0x0000001fff277819 */ /* 0x000fe40000011423 */
[----:B------:R-:W-:-:S02]  /*0430*/  SHF.R.S32.HI R41, RZ, 0x1f, R37 ;  /* 0x0000001fff297819 */ /* 0x000fc40000011425 */
[-C--:B------:R-:W-:Y:S02]  /*0440*/  @!P1 IADD3 R18, PT, PT, R18, -R19.reuse, RZ ;  /* 0x8000001312129210 */ /* 0x080fe40007ffe0ff */
[----:B------:R-:W-:Y:S02]  /*0450*/  @!P1 IADD3 R17, PT, PT, R17, 0x1, RZ ;  /* 0x0000000111119810 */ /* 0x000fe40007ffe0ff */
[----:B------:R-:W-:Y:S02]  /*0460*/  ISETP.GE.U32.AND P0, PT, R18, R19, PT ;  /* 0x000000131200720c */ /* 0x000fe40003f06070 */
[----:B------:R-:W-:-:S11]  /*0470*/  ISETP.NE.AND P1, PT, R25, RZ, PT ;  /* 0x000000ff1900720c */ /* 0x000fd60003f25270 */
[----:B------:R-:W-:Y:S02]  /*0480*/  @P0 IADD3 R17, PT, PT, R17, 0x1, RZ ;  /* 0x0000000111110810 */ /* 0x000fe40007ffe0ff */
[----:B--2---:R-:W-:Y:S02]  /*0490*/  ISETP.GE.U32.AND P0, PT, R21, UR4, PT ;  /* 0x0000000415007c0c */ /* 0x004fe4000bf06070 */
[----:B------:R-:W-:-:S04]  /*04a0*/  MOV R19, R17 ;  /* 0x0000001100137202 */ /* 0x000fc80000000f00 */
[----:B------:R-:W-:Y:S02]  /*04b0*/  @!P2 IADD3 R19, PT, PT, -R19, RZ, RZ ;  /* 0x000000ff1313a210 */ /* 0x000fe40007ffe1ff */
[----:B------:R-:W-:Y:S02]  /*04c0*/  ISETP.GE.AND.EX P2, PT, R23, UR5, PT, P0 ;  /* 0x0000000517007c0c */ /* 0x000fe4000bf46300 */
[----:B------:R-:W-:Y:S02]  /*04d0*/  @!P1 LOP3.LUT R19, RZ, R25, RZ, 0x33, !PT ;  /* 0x00000019ff139212 */ /* 0x000fe400078e33ff */
[----:B------:R-:W-:Y:S02]  /*04e0*/  ISETP.GE.U32.AND P0, PT, R27, UR4, PT ;  /* 0x000000041b007c0c */ /* 0x000fe4000bf06070 */
[----:B------:R-:W-:Y:S02]  /*04f0*/  IADD3 R113, PT, PT, -R19, RZ, RZ ;  /* 0x000000ff13717210 */ /* 0x000fe40007ffe1ff */
[----:B------:R-:W-:-:S02]  /*0500*/  ISETP.GE.AND.EX P6, PT, R31, UR5, PT, P0 ;  /* 0x000000051f007c0c */ /* 0x000fc4000bfc6300 */
[----:B------:R-:W-:Y:S01]  /*0510*/  ISETP.GE.U32.AND P1, PT, R29, UR4, PT ;  /* 0x000000041d007c0c */ /* 0x000fe2000bf26070 */
[----:B------:R-:W-:Y:S01]  /*0520*/  IMAD R113, R25, R113, R14 ;  /* 0x0000007119717224 */ /* 0x000fe200078e020e */
[----:B------:R-:W-:Y:S01]  /*0530*/  SHF.R.S32.HI R17, RZ, 0x1f, R19 ;  /* 0x0000001fff117819 */ /* 0x000fe20000011413 */
[----:B-----5:R-:W1:Y:S01]  /*0540*/  @!P2 LDC.64 R42, c[0x0][0x3e0] ;  /* 0x0000f800ff2aab82 */ /* 0x020e620000000a00 */
[----:B------:R-:W-:Y:S02]  /*0550*/  ISETP.GE.AND.EX P5, PT, R33, UR5, PT, P1 ;  /* 0x0000000521007c0c */ /* 0x000fe4000bfa6310 */
[----:B------:R-:W-:Y:S01]  /*0560*/  SHF.L.U32 R113, R113, 0x7, RZ ;  /* 0x0000000771717819 */ /* 0x000fe200000006ff */
[----:B0-----:R-:W-:Y:S01]  /*0570*/  IMAD R18, R17, UR8, RZ ;  /* 0x0000000811127c24 */ /* 0x001fe2000f8e02ff */
[----:B------:R-:W-:Y:S02]  /*0580*/  ISETP.GE.U32.AND P0, PT, R35, UR4, PT ;  /* 0x0000000423007c0c */ /* 0x000fe4000bf06070 */
[----:B------:R-:W-:Y:S01]  /*0590*/  LOP3.LUT R16, R113, 0x7e, R16, 0xf8, !PT ;  /* 0x0000007e71107812 */ /* 0x000fe200078ef810 */
[----:B------:R-:W0:Y:S01]  /*05a0*/  @!P2 LDC.64 R44, c[0x0][0x390] ;  /* 0x0000e400ff2cab82 */ /* 0x000e220000000a00 */
[----:B------:R-:W-:Y:S01]  /*05b0*/  SHF.R.S32.HI R17, RZ, 0x1f, R113 ;  /* 0x0000001fff117819 */ /* 0x000fe20000011471 */
[----:B------:R-:W-:Y:S01]  /*05c0*/  IMAD R25, R19, UR9, R18 ;  /* 0x0000000913197c24 */ /* 0x000fe2000f8e0212 */
[----:B------:R-:W-:-:S02]  /*05d0*/  ISETP.GE.AND.EX P4, PT, R39, UR5, PT, P0 ;  /* 0x0000000527007c0c */ /* 0x000fc4000bf86300 */
[----:B------:R-:W-:Y:S01]  /*05e0*/  ISETP.GE.U32.AND P1, PT, R37, UR4, PT ;  /* 0x0000000425007c0c */ /* 0x000fe2000bf26070 */
[----:B------:R-:W-:Y:S01]  /*05f0*/  IMAD.WIDE.U32 R16, R19, UR8, R16 ;  /* 0x0000000813107c25 */ /* 0x000fe2000f8e0010 */
[----:B------:R-:W-:Y:S01]  /*0600*/  @P2 LOP3.LUT R0, R0, 0x800000, RZ, 0xfc, !PT ;  /* 0x0080000000002812 */ /* 0x000fe200078efcff */
[----:B------:R-:W2:Y:S01]  /*0610*/  @!P6 LDC.64 R46, c[0x0][0x3e0] ;  /* 0x0000f800ff2eeb82 */ /* 0x000ea20000000a00 */
[----:B------:R-:W-:Y:S02]  /*0620*/  ISETP.GE.AND.EX P3, PT, R41, UR5, PT, P1 ;  /* 0x0000000529007c0c */ /* 0x000fe4000bf66310 */
[----:B------:R-:W-:Y:S02]  /*0630*/  IADD3 R19, PT, PT, R17, R25, RZ ;  /* 0x0000001911137210 */ /* 0x000fe40007ffe0ff */
[----:B------:R-:W-:Y:S01]  /*0640*/  LOP3.LUT R0, R0, 0xffbfffff, RZ, 0xc0, !PT ;  /* 0xffbfffff00007812 */ /* 0x000fe200078ec0ff */
[----:B-1----:R-:W-:Y:S02]  /*0650*/  @!P2 IMAD R18, R23, R42, RZ ;  /* 0x0000002a1712a224 */ /* 0x002fe400078e02ff */
[----:B------:R-:W1:Y:S01]  /*0660*/  @!P5 LDC.64 R50, c[0x0][0x3e0] ;  /* 0x0000f800ff32db82 */ /* 0x000e620000000a00 */
[----:B------:R-:W-:Y:S01]  /*0670*/  @P6 LOP3.LUT R0, R0, 0x400000, RZ, 0xfc, !PT ;  /* 0x0040000000006812 */ /* 0x000fe200078efcff */
[----:B------:R-:W-:Y:S01]  /*0680*/  @!P2 IMAD R43, R21, R43, R18 ;  /* 0x0000002b152ba224 */ /* 0x000fe200078e0212 */
[----:B------:R-:W-:-:S02]  /*0690*/  @!P2 MOV R18, R16 ;  /* 0x000000100012a202 */ /* 0x000fc40000000f00 */
[----:B------:R-:W-:-:S03]  /*06a0*/  LOP3.LUT R0, R0, 0xffefffff, RZ, 0xc0, !PT ;  /* 0xffefffff00007812 */ /* 0x000fc600078ec0ff */
[----:B------:R-:W3:Y:S01]  /*06b0*/  @!P6 LDC.64 R48, c[0x0][0x390] ;  /* 0x0000e400ff30eb82 */ /* 0x000ee20000000a00 */
[----:B------:R-:W-:Y:S01]  /*06c0*/  @!P2 IMAD.WIDE.U32 R24, R21, R42, R18 ;  /* 0x0000002a1518a225 */ /* 0x000fe200078e0012 */
[----:B------:R-:W-:-:S04]  /*06d0*/  @P5 LOP3.LUT R0, R0, 0x100000, RZ, 0xfc, !PT ;  /* 0x0010000000005812 */ /* 0x000fc800078efcff */
[----:B------:R-:W-:Y:S01]  /*06e0*/  @!P2 IADD3 R20, PT, PT, R25, R43, RZ ;  /* 0x0000002b1914a210 */ /* 0x000fe20007ffe0ff */
[----:B--2---:R-:W-:Y:S01]  /*06f0*/  @!P6 IMAD R26, R31, R46, RZ ;  /* 0x0000002e1f1ae224 */ /* 0x004fe200078e02ff */
[----:B------:R-:W2:Y:S01]  /*0700*/  @!P4 LDC.64 R54, c[0x0][0x3e0] ;  /* 0x0000f800ff36cb82 */ /* 0x000ea20000000a00 */
[C---:B0-----:R-:W-:Y:S02]  /*0710*/  @!P2 LEA R30, P0, R24.reuse, R44, 0x2 ;  /* 0x0000002c181ea211 */ /* 0x041fe400078010ff */
[----:B------:R-:W-:Y:S01]  /*0720*/  @!P6 MOV R25, R19 ;  /* 0x000000130019e202 */ /* 0x000fe20000000f00 */
[----:B------:R-:W-:Y:S01]  /*0730*/  @!P6 IMAD R43, R27, R47, R26 ;  /* 0x0000002f1b2be224 */ /* 0x000fe200078e021a */
[----:B------:R-:W-:Y:S02]  /*0740*/  @!P2 LEA.HI.X R31, R24, R45, R20, 0x2, P0 ;  /* 0x0000002d181fa211 */ /* 0x000fe400000f1414 */
[----:B------:R-:W-:Y:S01]  /*0750*/  @!P6 MOV R24, R16 ;  /* 0x000000100018e202 */ /* 0x000fe20000000f00 */
[----:B------:R-:W0:Y:S01]  /*0760*/  @!P5 LDC.64 R52, c[0x0][0x390] ;  /* 0x0000e400ff34db82 */ /* 0x000e220000000a00 */
[----:B-1----:R-:W-:Y:S01]  /*0770*/  @!P5 IMAD R20, R33, R50, RZ ;  /* 0x000000322114d224 */ /* 0x002fe200078e02ff */
[----:B------:R-:W-:-:S02]  /*0780*/  @!P5 MOV R26, R16 ;  /* 0x00000010001ad202 */ /* 0x000fc40000000f00 */
[----:B------:R-:W-:Y:S01]  /*0790*/  @!P6 IMAD.WIDE.U32 R24, R27, R46, R24 ;  /* 0x0000002e1b18e225 */ /* 0x000fe200078e0018 */
[----:B------:R-:W-:Y:S02]  /*07a0*/  @!P5 MOV R27, R19 ;  /* 0x00000013001bd202 */ /* 0x000fe40000000f00 */
[----:B------:R-:W-:Y:S01]  /*07b0*/  LOP3.LUT R0, R0, 0xfffbffff, RZ, 0xc0, !PT ;  /* 0xfffbffff00007812 */ /* 0x000fe200078ec0ff */
[----:B------:R-:W1:Y:S01]  /*07c0*/  @!P3 LDC.64 R22, c[0x0][0x3e0] ;  /* 0x0000f800ff16bb82 */ /* 0x000e620000000a00 */
[----:B------:R-:W-:Y:S01]  /*07d0*/  @!P5 IMAD R45, R29, R51, R20 ;  /* 0x000000331d2dd224 */ /* 0x000fe200078e0214 */
[----:B------:R-:W-:Y:S01]  /*07e0*/  @!P6 IADD3 R20, PT, PT, R25, R43, RZ ;  /* 0x0000002b1914e210 */ /* 0x000fe20007ffe0ff */
[----:B------:R-:W-:Y:S01]  /*07f0*/  @!P5 IMAD.WIDE.U32 R26, R29, R50, R26 ;  /* 0x000000321d1ad225 */ /* 0x000fe200078e001a */
[----:B---3--:R-:W-:Y:S02]  /*0800*/  @!P6 LEA R32, P0, R24, R48, 0x2 ;  /* 0x000000301820e211 */ /* 0x008fe400078010ff */
[----:B------:R-:W-:-:S02]  /*0810*/  @!P4 MOV R25, R19 ;  /* 0x000000130019c202 */ /* 0x000fc40000000f00 */
[----:B------:R-:W3:Y:S01]  /*0820*/  @!P4 LDC.64 R60, c[0x0][0x390] ;  /* 0x0000e400ff3ccb82 */ /* 0x000ee20000000a00 */
[----:B------:R-:W-:Y:S01]  /*0830*/  @!P6 LEA.HI.X R33, R24, R49, R20, 0x2, P0 ;  /* 0x000000311821e211 */ /* 0x000fe200000f1414 */
[----:B--2---:R-:W-:Y:S01]  /*0840*/  @!P4 IMAD R28, R39, R54, RZ ;  /* 0x00000036271cc224 */ /* 0x004fe200078e02ff */
[----:B------:R-:W-:Y:S02]  /*0850*/  @!P4 MOV R24, R16 ;  /* 0x000000100018c202 */ /* 0x000fe40000000f00 */
[----:B------:R-:W-:Y:S01]  /*0860*/  @!P5 IADD3 R20, PT, PT, R27, R45, RZ ;  /* 0x0000002d1b14d210 */ /* 0x000fe20007ffe0ff */
[C---:B------:R-:W-:Y:S01]  /*0870*/  @!P4 IMAD R29, R35.reuse, R55, R28 ;  /* 0x00000037231dc224 */ /* 0x040fe200078e021c */
[----:B------:R-:W-:Y:S01]  /*0880*/  @!P3 MOV R27, R19 ;  /* 0x00000013001bb202 */ /* 0x000fe20000000f00 */
[----:B------:R-:W2:Y:S01]  /*0890*/  @!P3 LDC.64 R62, c[0x0][0x390] ;  /* 0x0000e400ff3ebb82 */ /* 0x000ea20000000a00 */
[----:B0-----:R-:W-:Y:S01]  /*08a0*/  @!P5 LEA R34, P0, R26, R52, 0x2 ;  /* 0x000000341a22d211 */ /* 0x001fe200078010ff */
[----:B------:R-:W-:Y:S01]  /*08b0*/  @!P4 IMAD.WIDE.U32 R24, R35, R54, R24 ;  /* 0x000000362318c225 */ /* 0x000fe200078e0018 */
[----:B------:R-:W-:-:S02]  /*08c0*/  @P4 LOP3.LUT R0, R0, 0x40000, RZ, 0xfc, !PT ;  /* 0x0004000000004812 */ /* 0x000fc400078efcff */
[----:B------:R-:W-:Y:S02]  /*08d0*/  @!P5 LEA.HI.X R35, R26, R53, R20, 0x2, P0 ;  /* 0x000000351a23d211 */ /* 0x000fe400000f1414 */
[----:B------:R-:W-:Y:S01]  /*08e0*/  @!P3 MOV R26, R16 ;  /* 0x00000010001ab202 */ /* 0x000fe20000000f00 */
[-C--:B-1----:R-:W-:Y:S01]  /*08f0*/  @!P3 IMAD R28, R41, R22.reuse, RZ ;  /* 0x00000016291cb224 */ /* 0x082fe200078e02ff */
[----:B------:R-:W-:Y:S02]  /*0900*/  @!P4 IADD3 R20, PT, PT, R25, R29, RZ ;  /* 0x0000001d1914c210 */ /* 0x000fe40007ffe0ff */
[----:B------:R-:W-:Y:S01]  /*0910*/  IADD3 R25, PT, PT, R21, 0x38, RZ ;  /* 0x0000003815197810 */ /* 0x000fe20007ffe0ff */
[C---:B------:R-:W-:Y:S01]  /*0920*/  @!P3 IMAD R39, R37.reuse, R23, R28 ;  /* 0x000000172527b224 */ /* 0x040fe200078e021c */
[----:B------:R-:W-:Y:S01]  /*0930*/  LOP3.LUT R0, R0, 0xfffdffff, RZ, 0xc0, !PT ;  /* 0xfffdffff00007812 */ /* 0x000fe200078ec0ff */
[----:B------:R-:W-:Y:S01]  /*0940*/  @!P3 IMAD.WIDE.U32 R22, R37, R22, R26 ;  /* 0x000000162516b225 */ /* 0x000fe200078e001a */
[----:B---3--:R-:W-:-:S02]  /*0950*/  @!P4 LEA R60, P0, R24, R60, 0x2 ;  /* 0x0000003c183cc211 */ /* 0x008fc400078010ff */
[----:B------:R-:W-:Y:S02]  /*0960*/  @P3 LOP3.LUT R0, R0, 0x20000, RZ, 0xfc, !PT ;  /* 0x0002000000003812 */ /* 0x000fe400078efcff */
[----:B------:R-:W-:Y:S02]  /*0970*/  @!P4 LEA.HI.X R61, R24, R61, R20, 0x2, P0 ;  /* 0x0000003d183dc211 */ /* 0x000fe400000f1414 */
[----:B------:R-:W-:Y:S02]  /*0980*/  @!P3 IADD3 R20, PT, PT, R23, R39, RZ ;  /* 0x000000271714b210 */ /* 0x000fe40007ffe0ff */
[C---:B--2---:R-:W-:Y:S02]  /*0990*/  @!P3 LEA R62, P0, R22.reuse, R62, 0x2 ;  /* 0x0000003e163eb211 */ /* 0x044fe400078010ff */
[----:B------:R-:W-:Y:S02]  /*09a0*/  SHF.R.S32.HI R23, RZ, 0x1f, R25 ;  /* 0x0000001fff177819 */ /* 0x000fe40000011419 */
[----:B------:R-:W-:-:S02]  /*09b0*/  @!P3 LEA.HI.X R63, R22, R63, R20, 0x2, P0 ;  /* 0x0000003f163fb211 */ /* 0x000fc400000f1414 */
        /* <DEDUP_REMOVED lines=14> */
[C---:B-1----:R-:W-:Y:S02]  /*0aa0*/  @!P1 LEA R64, P0, R22.reuse, R64, 0x2 ;  /* 0x0000004016409211 */ /* 0x042fe400078010ff */
[----:B------:R-:W-:Y:S02]  /*0ab0*/  SHF.R.S32.HI R23, RZ, 0x1f, R25 ;  /* 0x0000001fff177819 */ /* 0x000fe40000011419 */
[----:B------:R-:W-:Y:S02]  /*0ac0*/  @!P1 LEA.HI.X R65, R22, R65, R20, 0x2, P0 ;  /* 0x0000004116419211 */ /* 0x000fe400000f1414 */
        /* <DEDUP_REMOVED lines=224> */
[----:B------:R-:W-:-:S04]  /*18d0*/  ISETP.GE.AND.EX P1, PT, R23, UR5, PT, P1 ;  /* 0x0000000517007c0c */ /* 0x000fc8000bf26310 */
[----:B------:R-:W-:-:S09]  /*18e0*/  P2R R38, PR, RZ, 0x2 ;  /* 0x00000002ff267803 */ /* 0x000fd20000000000 */
        /* <DEDUP_REMOVED lines=9> */
[----:B------:R-:W-:Y:S02]  /*1980*/  SHF.R.S32.HI R23, RZ, 0x1f, R25 ;  /* 0x0000001fff177819 */ /* 0x000fe40000011419 */
[----:B------:R-:W-:Y:S02]  /*1990*/  ISETP.GE.U32.AND P2, PT, R25, UR4, PT ;  /* 0x0000000419007c0c */ /* 0x000fe4000bf46070 */
[C---:B-1----:R-:W-:Y:S02]  /*19a0*/  @!P1 LEA R98, P0, R22.reuse, R98, 0x2 ;  /* 0x0000006216629211 */ /* 0x042fe400078010ff */
[----:B------:R-:W-:Y:S02]  /*19b0*/  ISETP.GE.AND.EX P2, PT, R23, UR5, PT, P2 ;  /* 0x0000000517007c0c */ /* 0x000fe4000bf46320 */
[----:B------:R-:W-:-:S02]  /*19c0*/  @!P1 LEA.HI.X R99, R22, R99, R20, 0x2, P0 ;  /* 0x0000006316639211 */ /* 0x000fc400000f1414 */
[----:B------:R-:W-:Y:S02]  /*19d0*/  P2R R39, PR, RZ, 0x4 ;  /* 0x00000004ff277803 */ /* 0x000fe40000000000 */
[----:B------:R-:W-:-:S07]  /*19e0*/  LOP3.LUT P1, RZ, R0, 0x40000, RZ, 0xc0, !PT ;  /* 0x0004000000ff7812 */ /* 0x000fce000782c0ff */
        /* <DEDUP_REMOVED lines=51> */
[----:B------:R-:W-:-:S05]  /*1d20*/  @!P5 IMAD.WIDE.U32 R22, R25, R26, R22 ;  /* 0x0000001a1916d225 */ /* 0x000fca00078e0016 */
[----:B------:R-:W-:Y:S02]  /*1d30*/  @!P5 IADD3 R20, PT, PT, R23, R27, RZ ;  /* 0x0000001b1714d210 */ /* 0x000fe40007ffe0ff */
[----:B------:R-:W-:Y:S02]  /*1d40*/  IADD3 R23, PT, PT, R21, 0xf0, RZ ;  /* 0x000000f015177810 */ /* 0x000fe40007ffe0ff */
[C---:B-1----:R-:W-:Y:S02]  /*1d50*/  @!P5 LEA R46, P0, R22.reuse, R46, 0x2 ;  /* 0x0000002e162ed211 */ /* 0x042fe400078010ff */
[----:B------:R-:W-:Y:S02]  /*1d60*/  SHF.R.S32.HI R21, RZ, 0x1f, R23 ;  /* 0x0000001fff157819 */ /* 0x000fe40000011417 */
[----:B------:R-:W-:Y:S02]  /*1d70*/  ISETP.GE.U32.AND P6, PT, R23, UR4, PT ;  /* 0x0000000417007c0c */ /* 0x000fe4000bfc6070 */
[----:B------:R-:W-:-:S02]  /*1d80*/  @!P5 LEA.HI.X R47, R22, R47, R20, 0x2, P0 ;  /* 0x0000002f162fd211 */ /* 0x000fc400000f1414 */
[----:B------:R-:W-:-:S04]  /*1d90*/  ISETP.GE.AND.EX P6, PT, R21, UR5, PT, P6 ;  /* 0x0000000515007c0c */ /* 0x000fc8000bfc6360 */
[----:B------:R-:W-:-:S09]  /*1da0*/  P2R R41, PR, RZ, 0x40 ;  /* 0x00000040ff297803 */ /* 0x000fd20000000000 */
[----:B------:R-:W0:Y:S08]  /*1db0*/  @!P6 LDC.64 R24, c[0x0][0x3e0] ;  /* 0x0000f800ff18eb82 */ /* 0x000e300000000a00 */
[----:B------:R-:W1:Y:S01]  /*1dc0*/  @!P6 LDC.64 R42, c[0x0][0x390] ;  /* 0x0000e400ff2aeb82 */ /* 0x000e620000000a00 */
[----:B0-----:R-:W-:Y:S01]  /*1dd0*/  @!P6 IMAD R20, R21, R24, RZ ;  /* 0x000000181514e224 */ /* 0x001fe200078e02ff */
[----:B------:R-:W-:-:S03]  /*1de0*/  @!P6 MOV R21, R19 ;  /* 0x000000130015e202 */ /* 0x000fc60000000f00 */
[----:B------:R-:W-:Y:S01]  /*1df0*/  @!P6 IMAD R25, R23, R25, R20 ;  /* 0x000000191719e224 */ /* 0x000fe200078e0214 */
[----:B------:R-:W-:-:S05]  /*1e00*/  @!P6 MOV R20, R16 ;  /* 0x000000100014e202 */ /* 0x000fca0000000f00 */
[----:B------:R-:W-:-:S05]  /*1e10*/  @!P6 IMAD.WIDE.U32 R20, R23, R24, R20 ;  /* 0x000000181714e225 */ /* 0x000fca00078e0014 */
[----:B------:R-:W-:Y:S02]  /*1e20*/  @!P6 IADD3 R21, PT, PT, R21, R25, RZ ;  /* 0x000000191515e210 */ /* 0x000fe40007ffe0ff */
[----:B-1----:R-:W-:-:S04]  /*1e30*/  @!P6 LEA R42, P0, R20, R42, 0x2 ;  /* 0x0000002a142ae211 */ /* 0x002fc800078010ff */
[----:B------:R-:W-:Y:S02]  /*1e40*/  @!P6 LEA.HI.X R43, R20, R43, R21, 0x2, P0 ;  /* 0x0000002b142be211 */ /* 0x000fe400000f1415 */
[----:B------:R-:W-:Y:S02]  /*1e50*/  ISETP.GE.U32.AND P0, PT, R12, UR4, PT ;  /* 0x000000040c007c0c */ /* 0x000fe4000bf06070 */
[----:B------:R-:W-:Y:S02]  /*1e60*/  LOP3.LUT P6, RZ, R0, 0x400000, RZ, 0xc0, !PT ;  /* 0x0040000000ff7812 */ /* 0x000fe400078cc0ff */
[----:B------:R-:W-:-:S04]  /*1e70*/  ISETP.GE.AND.EX P3, PT, R13, UR5, PT, P0 ;  /* 0x000000050d007c0c */ /* 0x000fc8000bf66300 */
[----:B------:R-:W-:-:S09]  /*1e80*/  P2R R48, PR, RZ, 0x8 ;  /* 0x00000008ff307803 */ /* 0x000fd20000000000 */
        /* <DEDUP_REMOVED lines=24> */
[----:B------:R-:W-:-:S04]  /*2010*/  ISETP.GE.U32.AND P0, PT, R6, UR4, PT ;  /* 0x0000000406007c0c */ /* 0x000fc8000bf06070 */
[----:B------:R-:W-:Y:S02]  /*2020*/  ISETP.GE.AND.EX P5, PT, R7, UR5, PT, P0 ;  /* 0x0000000507007c0c */ /* 0x000fe4000bfa6300 */
[----:B------:R-:W-:Y:S02]  /*2030*/  CS2R R26, SRZ ;  /* 0x00000000001a7805 */ /* 0x000fe4000001ff00 */
[----:B------:R-:W-:Y:S02]  /*2040*/  CS2R R28, SRZ ;  /* 0x00000000001c7805 */ /* 0x000fe4000001ff00 */
[----:B------:R-:W-:Y:S02]  /*2050*/  P2R R100, PR, RZ, 0x20 ;  /* 0x00000020ff647803 */ /* 0x000fe40000000000 */
[----:B------:R-:W2:Y:S05]  /*2060*/  @!P1 LDG.E.64 R26, desc[UR6][R60.64] ;  /* 0x000000063c1a9981 */ /* 0x000eaa000c1e1b00 */
        /* <DEDUP_REMOVED lines=11> */
[----:B------:R-:W-:Y:S02]  /*2120*/  CS2R R24, SRZ ;  /* 0x0000000000187805 */ /* 0x000fe4000001ff00 */
[C---:B------:R-:W-:Y:S02]  /*2130*/  LOP3.LUT P1, RZ, R0.reuse, 0x200, RZ, 0xc0, !PT ;  /* 0x0000020000ff7812 */ /* 0x040fe4000782c0ff */
[----:B------:R-:W-:Y:S02]  /*2140*/  ISETP.GE.AND.EX P4, PT, R5, UR5, PT, P0 ;  /* 0x0000000505007c0c */ /* 0x000fe4000bf86300 */
[----:B------:R-:W-:-:S02]  /*2150*/  LOP3.LUT P5, RZ, R0, 0x10000, RZ, 0xc0, !PT ;  /* 0x0001000000ff7812 */ /* 0x000fc400078ac0ff */
        /* <DEDUP_REMOVED lines=14> */
[----:B------:R-:W-:Y:S02]  /*2240*/  P2R R102, PR, RZ, 0x1 ;  /* 0x00000001ff667803 */ /* 0x000fe40000000000 */
[----:B------:R-:W-:-:S05]  /*2250*/  P2R R103, PR, RZ, 0x2 ;  /* 0x00000002ff677803 */ /* 0x000fca0000000000 */
[----:B------:R-:W3:Y:S02]  /*2260*/  @!P4 LDG.E.64 R28, desc[UR6][R62.64] ;  /* 0x000000063e1cc981 */ /* 0x000ee4000c1e1b00 */
        /* <DEDUP_REMOVED lines=10> */
[----:B------:R-:W-:Y:S02]  /*2310*/  CS2R R22, SRZ ;  /* 0x0000000000167805 */ /* 0x000fe4000001ff00 */
[C---:B------:R-:W-:Y:S02]  /*2320*/  LOP3.LUT P0, RZ, R0.reuse, 0x100000, RZ, 0xc0, !PT ;  /* 0x0010000000ff7812 */ /* 0x040fe4000780c0ff */
[----:B------:R-:W-:Y:S02]  /*2330*/  CS2R R20, SRZ ;  /* 0x0000000000147805 */ /* 0x000fe4000001ff00 */
[C---:B------:R-:W-:Y:S01]  /*2340*/  LOP3.LUT P2, RZ, R0.reuse, 0x8000, RZ, 0xc0, !PT ;  /* 0x0000800000ff7812 */ /* 0x040fe2000784c0ff */
[----:B------:R0:W4:Y:S04]  /*2350*/  @!P6 LDG.E.64 R22, desc[UR6][R32.64] ;  /* 0x000000062016e981 */ /* 0x000128000c1e1b00 */
[----:B------:R-:W5:Y:S01]  /*2360*/  @!P3 LDG.E.64 R20, desc[UR6][R30.64] ;  /* 0x000000061e14b981 */ /* 0x000f62000c1e1b00 */
[----:B------:R-:W-:-:S03]  /*2370*/  LOP3.LUT P3, RZ, R0, 0x4000, RZ, 0xc0, !PT ;  /* 0x0000400000ff7812 */ /* 0x000fc6000786c0ff */
[----:B------:R1:W2:Y:S01]  /*2380*/  @!P0 LDG.E.64 R24, desc[UR6][R34.64] ;  /* 0x0000000622188981 */ /* 0x0002a2000c1e1b00 */
[----:B------:R-:W-:-:S04]  /*2390*/  LOP3.LUT P0, RZ, R0, 0x40, RZ, 0xc0, !PT ;  /* 0x0000004000ff7812 */ /* 0x000fc8000780c0ff */
[----:B------:R-:W-:Y:S02]  /*23a0*/  P2R R105, PR, RZ, 0x1 ;  /* 0x00000001ff697803 */ /* 0x000fe40000000000 */
[C---:B------:R-:W-:Y:S02]  /*23b0*/  LOP3.LUT P0, RZ, R0.reuse, 0x80, RZ, 0xc0, !PT ;  /* 0x0000008000ff7812 */ /* 0x040fe4000780c0ff */
[----:B0-----:R-:W-:Y:S02]  /*23c0*/  CS2R R32, SRZ ;  /* 0x0000000000207805 */ /* 0x001fe4000001ff00 */
[----:B------:R-:W-:Y:S02]  /*23d0*/  P2R R104, PR, RZ, 0x1 ;  /* 0x00000001ff687803 */ /* 0x000fe40000000000 */
[----:B------:R-:W-:Y:S02]  /*23e0*/  LOP3.LUT P0, RZ, R0, 0x100, RZ, 0xc0, !PT ;  /* 0x0000010000ff7812 */ /* 0x000fe4000780c0ff */
[----:B------:R0:W3:Y:S01]  /*23f0*/  @!P2 LDG.E.64 R32, desc[UR6][R66.64] ;  /* 0x000000064220a981 */ /* 0x0000e2000c1e1b00 */
[----:B-1----:R-:W-:-:S02]  /*2400*/  CS2R R34, SRZ ;  /* 0x0000000000227805 */ /* 0x002fc4000001ff00 */
[C---:B------:R-:W-:Y:S02]  /*2410*/  LOP3.LUT P1, RZ, R0.reuse, 0x1000, RZ, 0xc0, !PT ;  /* 0x0000100000ff7812 */ /* 0x040fe4000782c0ff */
[----:B------:R-:W-:Y:S02]  /*2420*/  CS2R R62, SRZ ;  /* 0x00000000003e7805 */ /* 0x000fe4000001ff00 */
[----:B------:R1:W3:Y:S01]  /*2430*/  @!P3 LDG.E.64 R34, desc[UR6][R68.64] ;  /* 0x000000064422b981 */ /* 0x0002e2000c1e1b00 */
[----:B0-----:R-:W-:Y:S02]  /*2440*/  CS2R R66, SRZ ;  /* 0x0000000000427805 */ /* 0x001fe4000001ff00 */
[C---:B------:R-:W-:Y:S02]  /*2450*/  LOP3.LUT P4, RZ, R0.reuse, 0x20, RZ, 0xc0, !PT ;  /* 0x0000002000ff7812 */ /* 0x040fe4000788c0ff */
[----:B------:R-:W-:Y:S02]  /*2460*/  CS2R R30, SRZ ;  /* 0x00000000001e7805 */ /* 0x000fe4000001ff00 */
[----:B------:R-:W-:-:S02]  /*2470*/  LOP3.LUT P2, RZ, R0, 0x8, RZ, 0xc0, !PT ;  /* 0x0000000800ff7812 */ /* 0x000fc4000784c0ff */
[----:B------:R0:W3:Y:S04]  /*2480*/  @!P1 LDG.E.64 R62, desc[UR6][R72.64] ;  /* 0x00000006483e9981 */ /* 0x0000e8000c1e1b00 */
[----:B------:R-:W3:Y:S01]  /*2490*/  @!P0 LDG.E.64 R66, desc[UR6][R76.64] ;  /* 0x000000064c428981 */ /* 0x000ee2000c1e1b00 */
[----:B------:R-:W-:Y:S02]  /*24a0*/  ISETP.NE.AND P0, PT, R104, RZ, PT ;  /* 0x000000ff6800720c */ /* 0x000fe40003f05270 */
[----:B-1----:R-:W-:Y:S02]  /*24b0*/  CS2R R68, SRZ ;  /* 0x0000000000447805 */ /* 0x002fe4000001ff00 */
[----:B------:R-:W-:Y:S01]  /*24c0*/  LOP3.LUT P3, RZ, R0, 0x4, RZ, 0xc0, !PT ;  /* 0x0000000400ff7812 */ /* 0x000fe2000786c0ff */
[----:B------:R1:W3:Y:S01]  /*24d0*/  @!P5 LDG.E.64 R30, desc[UR6][R64.64] ;  /* 0x00000006401ed981 */ /* 0x0002e2000c1e1b00 */
[----:B------:R-:W-:-:S02]  /*24e0*/  ISETP.NE.AND P1, PT, R103, RZ, PT ;  /* 0x000000ff6700720c */ /* 0x000fc40003f25270 */
[----:B0-----:R-:W-:-:S05]  /*24f0*/  CS2R R72, SRZ ;  /* 0x0000000000487805 */ /* 0x001fca000001ff00 */
[----:B------:R0:W3:Y:S01]  /*2500*/  @!P0 LDG.E.64 R68, desc[UR6][R78.64] ;  /* 0x000000064e448981 */ /* 0x0000e2000c1e1b00 */
[----:B------:R-:W-:Y:S02]  /*2510*/  LOP3.LUT P5, RZ, R0, 0x10, RZ, 0xc0, !PT ;  /* 0x0000001000ff7812 */ /* 0x000fe400078ac0ff */
[----:B-1----:R-:W-:Y:S02]  /*2520*/  CS2R R64, SRZ ;  /* 0x0000000000407805 */ /* 0x002fe4000001ff00 */
[----:B------:R-:W-:Y:S01]  /*2530*/  CS2R R76, SRZ ;  /* 0x00000000004c7805 */ /* 0x000fe2000001ff00 */
[----:B------:R1:W3:Y:S04]  /*2540*/  @!P4 LDG.E.64 R72, desc[UR6][R82.64] ;  /* 0x000000065248c981 */ /* 0x0002e8000c1e1b00 */
[----:B------:R1:W3:Y:S01]  /*2550*/  @!P1 LDG.E.64 R64, desc[UR6][R74.64] ;  /* 0x000000064a409981 */ /* 0x0002e2000c1e1b00 */
[----:B0-----:R-:W-:-:S03]  /*2560*/  CS2R R78, SRZ ;  /* 0x00000000004e7805 */ /* 0x001fc6000001ff00 */
[----:B------:R-:W3:Y:S04]  /*2570*/  @!P2 LDG.E.64 R76, desc[UR6][R86.64] ;  /* 0x00000006564ca981 */ /* 0x000ee8000c1e1b00 */
[----:B------:R-:W3:Y:S01]  /*2580*/  @!P3 LDG.E.64 R78, desc[UR6][R88.64] ;  /* 0x00000006584eb981 */ /* 0x000ee2000c1e1b00 */
[----:B------:R-:W-:Y:S02]  /*2590*/  ISETP.NE.AND P3, PT, R48, RZ, PT ;  /* 0x000000ff3000720c */ /* 0x000fe40003f65270 */
[----:B-1----:R-:W-:Y:S02]  /*25a0*/  CS2R R82, SRZ ;  /* 0x0000000000527805 */ /* 0x002fe4000001ff00 */
[----:B------:R-:W-:Y:S02]  /*25b0*/  CS2R R74, SRZ ;  /* 0x00000000004a7805 */ /* 0x000fe4000001ff00 */
[----:B------:R-:W-:-:S02]  /*25c0*/  ISETP.NE.AND P2, PT, R49, RZ, PT ;  /* 0x000000ff3100720c */ /* 0x000fc40003f45270 */
[----:B------:R-:W-:Y:S02]  /*25d0*/  LOP3.LUT P6, RZ, R0, 0x2000, RZ, 0xc0, !PT ;  /* 0x0000200000ff7812 */ /* 0x000fe400078cc0ff */
[----:B------:R0:W3:Y:S04]  /*25e0*/  @!P5 LDG.E.64 R74, desc[UR6][R84.64] ;  /* 0x00000006544ad981 */ /* 0x0000e8000c1e1b00 */
[----:B------:R-:W3:Y:S01]  /*25f0*/  @!P3 LDG.E.64 R82, desc[UR6][R92.64] ;  /* 0x000000065c52b981 */ /* 0x000ee2000c1e1b00 */
[----:B------:R-:W-:Y:S02]  /*2600*/  CS2R R60, SRZ ;  /* 0x00000000003c7805 */ /* 0x000fe4000001ff00 */
[----:B0-----:R-:W-:Y:S02]  /*2610*/  CS2R R84, SRZ ;  /* 0x0000000000547805 */ /* 0x001fe4000001ff00 */
[----:B------:R-:W-:-:S02]  /*2620*/  ISETP.NE.AND P0, PT, R105, RZ, PT ;  /* 0x000000ff6900720c */ /* 0x000fc40003f05270 */
[----:B------:R0:W3:Y:S04]  /*2630*/  @!P6 LDG.E.64 R60, desc[UR6][R70.64] ;  /* 0x00000006463ce981 */ /* 0x0000e8000c1e1b00 */
[----:B------:R1:W3:Y:S01]  /*2640*/  @!P2 LDG.E.64 R84, desc[UR6][R94.64] ;  /* 0x000000065e54a981 */ /* 0x0002e2000c1e1b00 */
[----:B0-----:R-:W-:-:S06]  /*2650*/  CS2R R70, SRZ ;  /* 0x0000000000467805 */ /* 0x001fcc000001ff00 */
[----:B------:R-:W3:Y:S01]  /*2660*/  @!P0 LDG.E.64 R70, desc[UR6][R80.64] ;  /* 0x0000000650468981 */ /* 0x000ee2000c1e1b00 */
[----:B------:R-:W-:Y:S02]  /*2670*/  ISETP.NE.AND P0, PT, R102, RZ, PT ;  /* 0x000000ff6600720c */ /* 0x000fe40003f05270 */
[----:B-1----:R-:W-:Y:S02]  /*2680*/  CS2R R94, SRZ ;  /* 0x00000000005e7805 */ /* 0x002fe4000001ff00 */
[----:B------:R-:W-:Y:S02]  /*2690*/  LOP3.LUT P1, RZ, R0, 0x1, RZ, 0xc0, !PT ;  /* 0x0000000100ff7812 */ /* 0x000fe4000782c0ff */
[----:B------:R-:W-:-:S07]  /*26a0*/  ISETP.NE.AND P5, PT, R100, RZ, PT ;  /* 0x000000ff6400720c */ /* 0x000fce0003fa5270 */
[----:B------:R-:W3:Y:S01]  /*26b0*/  @!P0 LDG.E.64 R94, desc[UR6][R54.64] ;  /* 0x00000006365e8981 */ /* 0x000ee2000c1e1b00 */
[----:B------:R-:W-:Y:S02]  /*26c0*/  ISETP.NE.AND P4, PT, R101, RZ, PT ;  /* 0x000000ff6500720c */ /* 0x000fe40003f85270 */
[----:B------:R-:W-:Y:S02]  /*26d0*/  CS2R R86, SRZ ;  /* 0x0000000000567805 */ /* 0x000fe4000001ff00 */
[----:B------:R-:W-:-:S04]  /*26e0*/  CS2R R92, SRZ ;  /* 0x00000000005c7805 */ /* 0x000fc8000001ff00 */
[----:B------:R0:W3:Y:S04]  /*26f0*/  @!P1 LDG.E.64 R86, desc[UR6][R96.64] ;  /* 0x0000000660569981 */ /* 0x0000e8000c1e1b00 */
[----:B------:R-:W3:Y:S01]  /*2700*/  @!P5 LDG.E.64 R92, desc[UR6][R56.64] ;  /* 0x00000006385cd981 */ /* 0x000ee2000c1e1b00 */
[----:B0-----:R-:W-:Y:S02]  /*2710*/  CS2R R96, SRZ ;  /* 0x0000000000607805 */ /* 0x001fe4000001ff00 */
[----:B------:R-:W-:-:S04]  /*2720*/  ISETP.NE.AND P1, PT, R38, RZ, PT ;  /* 0x000000ff2600720c */ /* 0x000fc80003f25270 */
[----:B------:R-:W3:Y:S01]  /*2730*/  @!P4 LDG.E.64 R96, desc[UR6][R52.64] ;  /* 0x000000063460c981 */ /* 0x000ee2000c1e1b00 */
[----:B------:R-:W-:Y:S02]  /*2740*/  CS2R R88, SRZ ;  /* 0x0000000000587805 */ /* 0x000fe4000001ff00 */
[----:B------:R-:W-:-:S06]  /*2750*/  LOP3.LUT P6, RZ, R0, 0x2, RZ, 0xc0, !PT ;  /* 0x0000000200ff7812 */ /* 0x000fcc00078cc0ff */
[----:B------:R-:W3:Y:S01]  /*2760*/  @!P1 LDG.E.64 R88, desc[UR6][R98.64] ;  /* 0x0000000662589981 */ /* 0x000ee2000c1e1b00 */
[----:B------:R-:W-:-:S04]  /*2770*/  ISETP.GE.U32.AND P1, PT, R2, UR4, PT ;  /* 0x0000000402007c0c */ /* 0x000fc8000bf26070 */
[----:B------:R-:W-:Y:S02]  /*2780*/  ISETP.GE.AND.EX P1, PT, R3, UR5, PT, P1 ;  /* 0x0000000503007c0c */ /* 0x000fe4000bf26310 */
[----:B------:R-:W-:Y:S02]  /*2790*/  CS2R R80, SRZ ;  /* 0x0000000000507805 */ /* 0x000fe4000001ff00 */
[----:B------:R-:W-:-:S04]  /*27a0*/  ISETP.NE.AND P3, PT, R40, RZ, PT ;  /* 0x000000ff2800720c */ /* 0x000fc80003f65270 */
[----:B------:R0:W3:Y:S01]  /*27b0*/  @!P6 LDG.E.64 R80, desc[UR6][R90.64] ;  /* 0x000000065a50e981 */ /* 0x0000e2000c1e1b00 */
[----:B------:R-:W-:-:S04]  /*27c0*/  ISETP.NE.AND P6, PT, R41, RZ, PT ;  /* 0x000000ff2900720c */ /* 0x000fc80003fc5270 */
[----:B------:R-:W1:Y:S01]  /*27d0*/  @!P1 LDC.64 R40, c[0x0][0x3e0] ;  /* 0x0000f800ff289b82 */ /* 0x000e620000000a00 */
[----:B------:R-:W-:Y:S02]  /*27e0*/  ISETP.NE.AND P2, PT, R39, RZ, PT ;  /* 0x000000ff2700720c */ /* 0x000fe40003f45270 */
[----:B------:R-:W-:Y:S02]  /*27f0*/  ISETP.NE.AND P5, PT, R37, RZ, PT ;  /* 0x000000ff2500720c */ /* 0x000fe40003fa5270 */
[----:B------:R-:W-:-:S03]  /*2800*/  ISETP.NE.AND P4, PT, R36, RZ, PT ;  /* 0x000000ff2400720c */ /* 0x000fc60003f85270 */
[----:B------:R-:W1:Y:S01]  /*2810*/  @!P1 LDC.64 R36, c[0x0][0x390] ;  /* 0x0000e400ff249b82 */ /* 0x000e620000000a00 */
[----:B0-----:R-:W-:Y:S02]  /*2820*/  CS2R R90, SRZ ;  /* 0x00000000005a7805 */ /* 0x001fe4000001ff00 */
[----:B------:R-:W-:Y:S02]  /*2830*/  CS2R R98, SRZ ;  /* 0x0000000000627805 */ /* 0x000fe4000001ff00 */
[----:B------:R-:W-:Y:S02]  /*2840*/  CS2R R100, SRZ ;  /* 0x0000000000647805 */ /* 0x000fe4000001ff00 */
[----:B------:R-:W-:Y:S01]  /*2850*/  @!P1 MOV R39, R19 ;  /* 0x0000001300279202 */ /* 0x000fe20000000f00 */
[----:B------:R-:W3:Y:S01]  /*2860*/  @!P2 LDG.E.64 R90, desc[UR6][R58.64] ;  /* 0x000000063a5aa981 */ /* 0x000ee2000c1e1b00 */
[----:B------:R-:W-:-:S03]  /*2870*/  CS2R R102, SRZ ;  /* 0x0000000000667805 */ /* 0x000fc6000001ff00 */
[----:B------:R-:W3:Y:S01]  /*2880*/  @!P3 LDG.E.64 R98, desc[UR6][R50.64] ;  /* 0x000000063262b981 */ /* 0x000ee2000c1e1b00 */
[----:B------:R-:W-:-:S03]  /*2890*/  CS2R R104, SRZ ;  /* 0x0000000000687805 */ /* 0x000fc6000001ff00 */
[----:B------:R0:W3:Y:S01]  /*28a0*/  @!P4 LDG.E.64 R100, desc[UR6][R44.64] ;  /* 0x000000062c64c981 */ /* 0x0000e2000c1e1b00 */
[----:B-1----:R-:W-:-:S03]  /*28b0*/  @!P1 IMAD R38, R3, R40, RZ ;  /* 0x0000002803269224 */ /* 0x002fc600078e02ff */
[----:B------:R-:W3:Y:S01]  /*28c0*/  @!P5 LDG.E.64 R102, desc[UR6][R46.64] ;  /* 0x000000062e66d981 */ /* 0x000ee2000c1e1b00 */
[C---:B------:R-:W-:Y:S01]  /*28d0*/  @!P1 IMAD R41, R2.reuse, R41, R38 ;  /* 0x0000002902299224 */ /* 0x040fe200078e0226 */
[----:B------:R-:W-:Y:S02]  /*28e0*/  @!P1 MOV R38, R16 ;  /* 0x0000001000269202 */ /* 0x000fe40000000f00 */
[----:B------:R-:W-:Y:S01]  /*28f0*/  CS2R R106, SRZ ;  /* 0x00000000006a7805 */ /* 0x000fe2000001ff00 */
[----:B------:R-:W3:Y:S02]  /*2900*/  @!P6 LDG.E.64 R104, desc[UR6][R42.64] ;  /* 0x000000062a68e981 */ /* 0x000ee4000c1e1b00 */
[----:B------:R-:W-:-:S05]  /*2910*/  @!P1 IMAD.WIDE.U32 R38, R2, R40, R38 ;  /* 0x0000002802269225 */ /* 0x000fca00078e0026 */
[----:B------:R-:W-:Y:S02]  /*2920*/  @!P1 IADD3 R39, PT, PT, R39, R41, RZ ;  /* 0x0000002927279210 */ /* 0x000fe40007ffe0ff */
[----:B------:R-:W-:-:S04]  /*2930*/  @!P1 LEA R36, P2, R38, R36, 0x2 ;  /* 0x0000002426249211 */ /* 0x000fc800078410ff */
[----:B------:R-:W-:-:S05]  /*2940*/  @!P1 LEA.HI.X R37, R38, R37, R39, 0x2, P2 ;  /* 0x0000002526259211 */ /* 0x000fca00010f1427 */
[----:B------:R3:W3:Y:S01]  /*2950*/  @!P1 LDG.E.64 R106, desc[UR6][R36.64] ;  /* 0x00000006246a9981 */ /* 0x0006e2000c1e1b00 */
[----:B----4-:R-:W-:Y:S01]  /*2960*/  FADD.FTZ R41, R22, R23 ;  /* 0x0000001716297221 */ /* 0x010fe20000010000 */
[----:B-----5:R-:W-:-:S04]  /*2970*/  FADD.FTZ R38, R20, R21 ;  /* 0x0000001514267221 */ /* 0x020fc80000010000 */
[----:B------:R-:W-:Y:S01]  /*2980*/  FADD.FTZ R38, RZ, R38 ;  /* 0x00000026ff267221 */ /* 0x000fe20000010000 */
[----:B------:R-:W-:-:S03]  /*2990*/  FMUL.FTZ R39, R21, R21 ;  /* 0x0000001515277220 */ /* 0x000fc60000410000 */
[----:B------:R-:W-:Y:S01]  /*29a0*/  FADD.FTZ R38, R38, R41 ;  /* 0x0000002926267221 */ /* 0x000fe20000010000 */
[----:B0-----:R-:W-:Y:S01]  /*29b0*/  FMUL.FTZ R45, R23, R23 ;  /* 0x00000017172d7220 */ /* 0x001fe20000410000 */
[----:B------:R-:W-:-:S03]  /*29c0*/  FFMA.FTZ R39, R20, R20, R39 ;  /* 0x0000001414277223 */ /* 0x000fc60000010027 */
[----:B------:R-:W-:Y:S01]  /*29d0*/  FFMA.FTZ R40, R22, R22, R45 ;  /* 0x0000001616287223 */ /* 0x000fe2000001002d */
[----:B------:R-:W-:Y:S01]  /*29e0*/  FADD.FTZ R39, RZ, R39 ;  /* 0x00000027ff277221 */ /* 0x000fe20000010000 */
[----:B--2---:R-:W-:-:S03]  /*29f0*/  FMUL.FTZ R41, R25, R25 ;  /* 0x0000001919297220 */ /* 0x004fc60000410000 */
[----:B------:R-:W-:Y:S01]  /*2a00*/  FADD.FTZ R39, R39, R40 ;  /* 0x0000002827277221 */ /* 0x000fe20000010000 */
[----:B------:R-:W-:Y:S01]  /*2a10*/  FFMA.FTZ R41, R24, R24, R41 ;  /* 0x0000001818297223 */ /* 0x000fe20000010029 */
[----:B---3--:R-:W-:-:S04]  /*2a20*/  FADD.FTZ R37, R82, R83 ;  /* 0x0000005352257221 */ /* 0x008fc80000010000 */
[----:B------:R-:W-:Y:S01]  /*2a30*/  FADD.FTZ R37, R38, R37 ;  /* 0x0000002526257221 */ /* 0x000fe20000010000 */
[----:B------:R-:W-:Y:S01]  /*2a40*/  FADD.FTZ R38, R24, R25 ;  /* 0x0000001918267221 */ /* 0x000fe20000010000 */
[----:B------:R-:W-:-:S03]  /*2a50*/  FMUL.FTZ R43, R83, R83 ;  /* 0x00000053532b7220 */ /* 0x000fc60000410000 */
[----:B------:R-:W-:Y:S01]  /*2a60*/  FADD.FTZ R37, R37, R38 ;  /* 0x0000002625257221 */ /* 0x000fe20000010000 */
[----:B------:R-:W-:Y:S01]  /*2a70*/  FADD.FTZ R38, R84, R85 ;  /* 0x0000005554267221 */ /* 0x000fe20000010000 */
[----:B------:R-:W-:-:S03]  /*2a80*/  FFMA.FTZ R36, R82, R82, R43 ;  /* 0x0000005252247223 */ /* 0x000fc6000001002b */
        /* <DEDUP_REMOVED lines=54> */
[----:B------:R-:W-:-:S02]  /*2df0*/  FADD.FTZ R37, R37, R38 ;  /* 0x0000002625257221 */ /* 0x000fc40000010000 */
[----:B------:R-:W-:Y:S01]  /*2e00*/  FADD.FTZ R36, R36, R41 ;  /* 0x0000002924247221 */ /* 0x000fe20000010000 */
[----:B------:R-:W-:Y:S01]  /*2e10*/  FFMA.FTZ R39, R96, R96, R39 ;  /* 0x0000006060277223 */ /* 0x000fe20000010027 */
[----:B------:R-:W-:Y:S01]  /*2e20*/  FMUL.FTZ R41, R65, R65 ;  /* 0x0000004141297220 */ /* 0x000fe20000410000 */
[----:B------:R-:W-:Y:S02]  /*2e30*/  FADD.FTZ R38, R66, R67 ;  /* 0x0000004342267221 */ /* 0x000fe40000010000 */
        /* <DEDUP_REMOVED lines=81> */
[----:B------:R-:W-:-:S03]  /*3350*/  FADD.FTZ R36, R36, R41 ;  /* 0x0000002924247221 */ /* 0x000fc60000010000 */
        /* <DEDUP_REMOVED lines=38> */
.L_x_3754:
[----:B------:R-:W-:Y:S05]  /*35c0*/  BSYNC.RECONVERGENT B0 ;  /* 0x0000000000007941 */ /* 0x000fea0003800200 */
.L_x_3753:
        /* <DEDUP_REMOVED lines=44> */
.L_x_3756:
[----:B------:R-:W-:Y:S05]  /*3890*/  BSYNC.RECONVERGENT B0 ;  /* 0x0000000000007941 */ /* 0x000fea0003800200 */
.L_x_3755:
        /* <DEDUP_REMOVED lines=12> */
[-CC-:B-1----:R-:W-:Y:S01]  /*3960*/  IMAD R43, R42, R109.reuse, R112.reuse ;  /* 0x0000006d2a2b7224 */ /* 0x182fe200078e0270 */
[----:B--2---:R-:W-:Y:S01]  /*3970*/  LOP3.LUT P1, R44, R15, 0x2, RZ, 0xc0, !PT ;  /* 0x000000020f2c7812 */ /* 0x004fe2000782c0ff */
        /* <DEDUP_REMOVED lines=13> */
.L_x_3759:
[----:B------:R-:W2:Y:S04]  /*3a50*/  LDG.E.STRONG.GPU R42, desc[UR6][R36.64] ;  /* 0x00000006242a7981 */ /* 0x000ea8000c1ef900 */
[----:B--2---:R-:W-:Y:S01]  /*3a60*/  CCTL.IVALL ;  /* 0x00000000ff00798f */ /* 0x004fe20002000000 */
[----:B------:R-:W-:Y:S05]  /*3a70*/  YIELD ;  /* 0x0000000000007946 */ /* 0x000fea0003800000 */
[----:B------:R-:W-:-:S13]  /*3a80*/  ISETP.NE.AND P1, PT, R42, R47, PT ;  /* 0x0000002f2a00720c */ /* 0x000fda0003f25270 */
[----:B------:R-:W-:Y:S05]  /*3a90*/  @P1 BRA `(.L_x_3759) ;  /* 0xfffffffc00ec1947 */ /* 0x000fea000383ffff */
.L_x_3758:
        /* <DEDUP_REMOVED lines=16> */
.L_x_3761:
        /* <DEDUP_REMOVED lines=8> */
[--C-:B--2---:R-:W-:Y:S01]  /*3c20*/  @!P5 IMAD.WIDE.U32 R44, R56, 0x8, R38.reuse ;  /* 0x00000008382cd825 */ /* 0x104fe200078e0026 */
        /* <DEDUP_REMOVED lines=46> */
[----:B0-----:R-:W-:Y:S01]  /*3f10*/  LOP3.LUT R49, R57, 0x7ffffff8, RZ, 0xc0, !PT ;  /* 0x7ffffff839317812 */ /* 0x001fe200078ec0ff */
[----:B------:R-:W-:-:S03]  /*3f20*/  @!P1 FADD.FTZ R40, R40, R48 ;  /* 0x0000003028289221 */ /* 0x000fc60000010000 */
[----:B------:R-:W-:Y:S01]  /*3f30*/  ISETP.NE.AND P1, PT, R49, UR4, PT ;  /* 0x0000000431007c0c */ /* 0x000fe2000bf25270 */
[----:B-----5:R-:W-:Y:S01]  /*3f40*/  @!P3 FADD.FTZ R40, R40, R46 ;  /* 0x0000002e2828b221 */ /* 0x020fe20000010000 */
[----:B------:R-:W-:-:S11]  /*3f50*/  @!P3 FADD.FTZ R41, R41, R47 ;  /* 0x0000002f2929b221 */ /* 0x000fd60000010000 */
[----:B------:R-:W-:Y:S05]  /*3f60*/  @P1 BRA `(.L_x_3761) ;  /* 0xfffffffc000c1947 */ /* 0x000fea000383ffff */
.L_x_3760:
        /* <DEDUP_REMOVED lines=12> */
[----:B-1----:R-:W-:Y:S02]  /*4030*/  IADD3 R43, PT, PT, R49, 0x2, RZ ;  /* 0x00000002312b7810 */ /* 0x002fe40007ffe0ff */
[-C--:B------:R-:W-:Y:S02]  /*4040*/  ISETP.EQ.OR P3, PT, R45, R110.reuse, P2 ;  /* 0x0000006e2d00720c */ /* 0x080fe40001762670 */
[----:B------:R-:W-:Y:S02]  /*4050*/  IADD3 R47, PT, PT, R49, 0x3, RZ ;  /* 0x00000003312f7810 */ /* 0x000fe40007ffe0ff */
[----:B------:R-:W-:-:S02]  /*4060*/  ISETP.EQ.OR P4, PT, R43, R110, P2 ;  /* 0x0000006e2b00720c */ /* 0x000fc40001782670 */
[----:B------:R-:W-:-:S03]  /*4070*/  ISETP.EQ.OR P5, PT, R47, R110, P2 ;  /* 0x0000006e2f00720c */ /* 0x000fc600017a2670 */
[----:B------:R-:W-:-:S04]  /*4080*/  @!P1 IMAD R37, R49, R109, R112 ;  /* 0x0000006d31259224 */ /* 0x000fc800078e0270 */
[----:B------:R-:W-:Y:S02]  /*4090*/  @!P3 IMAD R45, R45, R109, R112 ;  /* 0x0000006d2d2db224 */ /* 0x000fe400078e0270 */
[----:B------:R-:W-:-:S04]  /*40a0*/  @!P1 IMAD.WIDE.U32 R36, R37, 0x8, R38 ;  /* 0x0000000825249825 */ /* 0x000fc800078e0026 */
[-C--:B------:R-:W-:Y:S02]  /*40b0*/  @!P4 IMAD R43, R43, R109.reuse, R112 ;  /* 0x0000006d2b2bc224 */ /* 0x080fe400078e0270 */
[----:B--2---:R-:W-:Y:S01]  /*40c0*/  @!P3 IMAD.WIDE.U32 R44, R45, 0x8, R38 ;  /* 0x000000082d2cb825 */ /* 0x004fe200078e0026 */
[----:B------:R-:W0:Y:S03]  /*40d0*/  @!P1 LDG.E.64 R36, desc[UR6][R36.64] ;  /* 0x0000000624249981 */ /* 0x000e26000c1e1b00 */
[----:B------:R-:W-:Y:S02]  /*40e0*/  @!P5 IMAD R47, R47, R109, R112 ;  /* 0x0000006d2f2fd224 */ /* 0x000fe400078e0270 */
[--C-:B------:R-:W-:Y:S01]  /*40f0*/  @!P4 IMAD.WIDE.U32 R42, R43, 0x8, R38.reuse ;  /* 0x000000082b2ac825 */ /* 0x100fe200078e0026 */
[----:B------:R-:W2:Y:S03]  /*4100*/  @!P3 LDG.E.64 R44, desc[UR6][R44.64] ;  /* 0x000000062c2cb981 */ /* 0x000ea6000c1e1b00 */
[----:B------:R-:W-:-:S02]  /*4110*/  @!P5 IMAD.WIDE.U32 R46, R47, 0x8, R38 ;  /* 0x000000082f2ed825 */ /* 0x000fc400078e0026 */
        /* <DEDUP_REMOVED lines=11> */
.L_x_3762:
[----:B------:R-:W-:Y:S05]  /*41d0*/  BRA.U !UP1, `(.L_x_3757) ;  /* 0x0000000109707547 */ /* 0x000fea000b800000 */
[----:B--2---:R-:W2:Y:S01]  /*41e0*/  LDC R44, c[0x0][0x370] ;  /* 0x0000dc00ff2c7b82 */ /* 0x004ea20000000800 */
[----:B------:R-:W-:Y:S01]  /*41f0*/  UISETP.NE.AND UP0, UPT, UR5, 0x1, UPT ;  /* 0x000000010500788c */ /* 0x000fe2000bf05270 */
[----:B--2---:R-:W-:-:S08]  /*4200*/  LOP3.LUT R44, R44, 0x1, RZ, 0xc0, !PT ;  /* 0x000000012c2c7812 */ /* 0x004fd000078ec0ff */
[----:B------:R-:W-:Y:S05]  /*4210*/  BRA.U !UP0, `(.L_x_3763) ;  /* 0x0000000108387547 */ /* 0x000fea000b800000 */
[C---:B------:R-:W-:Y:S02]  /*4220*/  IADD3 R37, PT, PT, R49.reuse, 0x1, RZ ;  /* 0x0000000131257810 */ /* 0x040fe40007ffe0ff */
[-C--:B------:R-:W-:Y:S02]  /*4230*/  ISETP.EQ.OR P3, PT, R49, R110.reuse, P2 ;  /* 0x0000006e3100720c */ /* 0x080fe40001762670 */
[----:B------:R-:W-:-:S11]  /*4240*/  ISETP.EQ.OR P1, PT, R37, R110, P2 ;  /* 0x0000006e2500720c */ /* 0x000fd60001722670 */
[-CC-:B-1----:R-:W-:Y:S02]  /*4250*/  @!P3 IMAD R43, R49, R109.reuse, R112.reuse ;  /* 0x0000006d312bb224 */ /* 0x182fe400078e0270 */
        /* <DEDUP_REMOVED lines=10> */
.L_x_3763:
        /* <DEDUP_REMOVED lines=9> */
.L_x_3764:
[----:B------:R-:W-:Y:S05]  /*4390*/  BSYNC.RECONVERGENT B0 ;  /* 0x0000000000007941 */ /* 0x000fea0003800200 */
.L_x_3757:
[----:B------:R-:W-:Y:S01]  /*43a0*/  LOP3.LUT P1, RZ, R0, 0x2000000, RZ, 0xc0, !PT ;  /* 0x0200000000ff7812 */ /* 0x000fe2000782c0ff */
[----:B------:R-:W4:Y:S01]  /*43b0*/  S2UR UR5, SR_CgaCtaId ;  /* 0x00000000000579c3 */ /* 0x000f220000008800 */
[----:B------:R-:W0:Y:S01]  /*43c0*/  LDCU UR8, c[0x0][0x414] ;  /* 0x00008280ff0877ac */ /* 0x000e220008000800 */
[----:B------:R-:W-:Y:S01]  /*43d0*/  SHF.L.U32 R42, R111, 0x1, RZ ;  /* 0x000000016f2a7819 */ /* 0x000fe200000006ff */
[----:B------:R-:W-:-:S03]  /*43e0*/  UMOV UR4, 0x400 ;  /* 0x0000040000047882 */ /* 0x000fc60000000000 */
[----:B------:R-:W-:Y:S02]  /*43f0*/  LOP3.LUT R42, R42, 0x7e, RZ, 0xc0, !PT ;  /* 0x0000007e2a2a7812 */ /* 0x000fe400078ec0ff */
[----:B------:R-:W1:Y:S02]  /*4400*/  LDC.64 R38, c[0x0][0x398] ;  /* 0x0000e600ff267b82 */ /* 0x000e640000000a00 */
[----:B------:R-:W-:-:S06]  /*4410*/  IADD3 R45, PT, PT, R113, R42, RZ ;  /* 0x0000002a712d7210 */ /* 0x000fcc0007ffe0ff */
[----:B------:R-:W2:Y:S01]  /*4420*/  @P1 LDC.64 R46, c[0x0][0x388] ;  /* 0x0000e200ff2e1b82 */ /* 0x000ea20000000a00 */
[----:B0-----:R-:W-:Y:S01]  /*4430*/  @P1 FMUL.FTZ R48, R40, UR8 ;  /* 0x0000000828301c20 */ /* 0x001fe20008410000 */
[----:B------:R-:W-:Y:S01]  /*4440*/  @P1 FMUL.FTZ R49, R41, UR8 ;  /* 0x0000000829311c20 */ /* 0x000fe20008410000 */
[----:B----4-:R-:W-:-:S05]  /*4450*/  ULEA UR4, UR5, UR4, 0x18 ;  /* 0x0000000405047291 */ /* 0x010fca000f8ec0ff */
[----:B---3--:R-:W0:Y:S01]  /*4460*/  LDC.64 R36, c[0x0][0x3a0] ;  /* 0x0000e800ff247b82 */ /* 0x008e220000000a00 */
[----:B------:R-:W3:Y:S01]  /*4470*/  LDCU UR5, c[0x0][0x404] ;  /* 0x00008080ff0577ac */ /* 0x000ee20008000800 */
[----:B-1----:R-:W-:Y:S02]  /*4480*/  IMAD.WIDE R38, R45, 0x4, R38 ;  /* 0x000000042d267825 */ /* 0x002fe400078e0226 */
[----:B------:R1:W-:Y:S02]  /*4490*/  @!P2 STS.64 [UR4+0x98], R40 ;  /* 0x00009828ff00a988 */ /* 0x0003e40008000a04 */
[----:B--2---:R-:W-:-:S05]  /*44a0*/  @P1 IMAD.WIDE R46, R14, 0x8, R46 ;  /* 0x000000080e2e1825 */ /* 0x004fca00078e022e */
[----:B------:R-:W-:Y:S01]  /*44b0*/  @P1 STG.E.64 desc[UR6][R46.64], R48 ;  /* 0x000000302e001986 */ /* 0x000fe2000c101b06 */
[----:B------:R-:W-:Y:S01]  /*44c0*/  BAR.SYNC.DEFER_BLOCKING 0x0 ;  /* 0x0000000000007b1d */ /* 0x000fe20000010000 */
[----:B0-----:R-:W-:-:S06]  /*44d0*/  IMAD.WIDE R44, R45, 0x4, R36 ;  /* 0x000000042d2c7825 */ /* 0x001fcc00078e0224 */
[----:B------:R-:W5:Y:S04]  /*44e0*/  LDG.E.64 R44, desc[UR6][R44.64] ;  /* 0x000000062c2c7981 */ /* 0x000f68000c1e1b00 */
[----:B------:R-:W0:Y:S01]  /*44f0*/  LDS.64 R36, [UR4+0x98] ;  /* 0x00009804ff247984 */ /* 0x000e220008000a00 */
[----:B------:R-:W2:Y:S01]  /*4500*/  LDCU.U8 UR4, c[0x0][0x3fc] ;  /* 0x00007f80ff0477ac */ /* 0x000ea20008000000 */
[----:B-1----:R-:W-:Y:S02]  /*4510*/  SHF.R.U32.HI R41, RZ, 0x6, R111 ;  /* 0x00000006ff297819 */ /* 0x002fe4000001166f */
        /* <DEDUP_REMOVED lines=10> */
[----:B------:R-:W-:Y:S01]  /*45c0*/  IADD3 R40, PT, PT, R38, 0xc0, RZ ;  /* 0x000000c026287810 */ /* 0x000fe20007ffe0ff */
[----:B0-----:R-:W-:Y:S01]  /*45d0*/  @P1 FADD.FTZ R51, R37, R50 ;  /* 0x0000003225331221 */ /* 0x001fe20000010000 */
[----:B------:R-:W-:-:S06]  /*45e0*/  MOV R37, 0x3f800000 ;  /* 0x3f80000000257802 */ /* 0x000fcc0000000f00 */
[----:B------:R0:W1:Y:S01]  /*45f0*/  @P1 MUFU.RSQ R37, R51 ;  /* 0x0000003300251308 */ /* 0x0000620000001400 */
[C---:B------:R-:W-:Y:S02]  /*4600*/  IADD3 R41, PT, PT, R38.reuse, 0xc8, RZ ;  /* 0x000000c826297810 */ /* 0x040fe40007ffe0ff */
[C---:B------:R-:W-:Y:S02]  /*4610*/  IADD3 R46, PT, PT, R38.reuse, 0x98, RZ ;  /* 0x00000098262e7810 */ /* 0x040fe40007ffe0ff */
[----:B------:R-:W-:Y:S02]  /*4620*/  IADD3 R54, PT, PT, R38, 0x8, RZ ;  /* 0x0000000826367810 */ /* 0x000fe40007ffe0ff */
[----:B------:R-:W-:Y:S02]  /*4630*/  SHF.R.S32.HI R47, RZ, 0x1f, R39 ;  /* 0x0000001fff2f7819 */ /* 0x000fe40000011427 */
[----:B------:R-:W-:Y:S02]  /*4640*/  SHF.R.S32.HI R48, RZ, 0x1f, R40 ;  /* 0x0000001fff307819 */ /* 0x000fe40000011428 */
[----:B------:R-:W-:-:S02]  /*4650*/  SHF.R.S32.HI R49, RZ, 0x1f, R41 ;  /* 0x0000001fff317819 */ /* 0x000fc40000011429 */
[----:B------:R-:W-:Y:S02]  /*4660*/  SHF.R.S32.HI R50, RZ, 0x1f, R46 ;  /* 0x0000001fff327819 */ /* 0x000fe4000001142e */
        /* <DEDUP_REMOVED lines=14> */
[C---:B------:R-:W-:Y:S01]  /*4750*/  FADD.FTZ R20, -R36.reuse, R20 ;  /* 0x0000001424147221 */ /* 0x040fe20000010100 */
[----:B------:R-:W-:Y:S01]  /*4760*/  FADD.FTZ R114, -R36, R21 ;  /* 0x0000001524727221 */ /* 0x000fe20000010100 */
[----:B------:R-:W2:Y:S02]  /*4770*/  LDCU.64 UR8, c[0x0][0x380] ;  /* 0x00007000ff0877ac */ /* 0x000ea40008000a00 */
[-C--:B-1----:R-:W-:Y:S01]  /*4780*/  FMUL.FTZ R21, R20, R37.reuse ;  /* 0x0000002514157220 */ /* 0x082fe20000410000 */
[----:B------:R-:W-:-:S03]  /*4790*/  FMUL.FTZ R114, R114, R37 ;  /* 0x0000002572727220 */ /* 0x000fc60000410000 */
[----:B-----5:R-:W-:Y:S01]  /*47a0*/  FFMA.FTZ R20, R42, R21, R44 ;  /* 0x000000152a147223 */ /* 0x020fe2000001002c */
[----:B------:R-:W-:Y:S01]  /*47b0*/  FFMA.FTZ R21, R43, R114, R45 ;  /* 0x000000722b157223 */ /* 0x000fe2000001002d */
[----:B0-----:R-:W-:Y:S01]  /*47c0*/  IMAD R57, R52, UR10, RZ ;  /* 0x0000000a34397c24 */ /* 0x001fe2000f8e02ff */
[----:B------:R-:W-:-:S03]  /*47d0*/  MOV R52, R16 ;  /* 0x0000001000347202 */ /* 0x000fc60000000f00 */
[C---:B------:R-:W-:Y:S02]  /*47e0*/  IMAD R57, R38.reuse, UR11, R57 ;  /* 0x0000000b26397c24 */ /* 0x040fe4000f8e0239 */
[----:B------:R-:W-:-:S03]  /*47f0*/  IMAD.WIDE.U32 R52, R38, UR10, R52 ;  /* 0x0000000a26347c25 */ /* 0x000fc6000f8e0034 */
[----:B--2---:R-:W-:Y:S02]  /*4800*/  LEA R56, P0, R52, UR8, 0x2 ;  /* 0x0000000834387c11 */ /* 0x004fe4000f8010ff */
[----:B------:R-:W-:-:S04]  /*4810*/  IADD3 R57, PT, PT, R53, R57, RZ ;  /* 0x0000003935397210 */ /* 0x000fc80007ffe0ff */
[----:B------:R-:W-:-:S05]  /*4820*/  LEA.HI.X R57, R52, UR9, R57, 0x2, P0 ;  /* 0x0000000934397c11 */ /* 0x000fca00080f1439 */
[----:B------:R0:W-:Y:S02]  /*4830*/  STG.E.64 desc[UR6][R56.64], R20 ;  /* 0x0000001438007986 */ /* 0x0001e4000c101b06 */
.L_x_3768:
[----:B------:R-:W-:Y:S05]  /*4840*/  BSYNC.RECONVERGENT B1 ;  /* 0x0000000000017941 */ /* 0x000fea0003800200 */
.L_x_3767:
[----:B------:R-:W-:Y:S04]  /*4850*/  BSSY.RECONVERGENT B1, `(.L_x_3769) ;  /* 0x0000013000017945 */ /* 0x000fe80003800200 */
[----:B------:R-:W-:Y:S05]  /*4860*/  @P1 BRA `(.L_x_3770) ;  /* 0x0000000000441947 */ /* 0x000fea0003800000 */
[----:B------:R-:W2:Y:S01]  /*4870*/  LDCU.64 UR8, c[0x0][0x3e0] ;  /* 0x00007c00ff0877ac */ /* 0x000ea20008000a00 */
[----:B------:R-:W-:Y:S01]  /*4880*/  MOV R52, R16 ;  /* 0x0000001000347202 */ /* 0x000fe20000000f00 */
[C---:B------:R-:W-:Y:S01]  /*4890*/  FADD.FTZ R22, -R36.reuse, R22 ;  /* 0x0000001624167221 */ /* 0x040fe20000010100 */
[----:B------:R-:W-:Y:S01]  /*48a0*/  MOV R53, R19 ;  /* 0x0000001300357202 */ /* 0x000fe20000000f00 */
[----:B------:R-:W3:Y:S01]  /*48b0*/  LDCU.64 UR10, c[0x0][0x380] ;  /* 0x00007000ff0a77ac */ /* 0x000ee20008000a00 */
[----:B0-----:R-:W-:Y:S01]  /*48c0*/  FADD.FTZ R20, -R36, R23 ;  /* 0x0000001724147221 */ /* 0x001fe20000010100 */
[----:B--2---:R-:W-:Y:S02]  /*48d0*/  IMAD R21, R58, UR8, RZ ;  /* 0x000000083a157c24 */ /* 0x004fe4000f8e02ff */
[----:B------:R-:W-:-:S04]  /*48e0*/  IMAD.WIDE.U32 R52, R54, UR8, R52 ;  /* 0x0000000836347c25 */ /* 0x000fc8000f8e0034 */
[----:B------:R-:W-:Y:S02]  /*48f0*/  IMAD R57, R54, UR9, R21 ;  /* 0x0000000936397c24 */ /* 0x000fe4000f8e0215 */
[-C--:B-1----:R-:W-:Y:S01]  /*4900*/  FMUL.FTZ R21, R22, R37.reuse ;  /* 0x0000002516157220 */ /* 0x082fe20000410000 */
[----:B---3--:R-:W-:Y:S01]  /*4910*/  LEA R22, P0, R52, UR10, 0x2 ;  /* 0x0000000a34167c11 */ /* 0x008fe2000f8010ff */
[----:B------:R-:W-:Y:S01]  /*4920*/  FMUL.FTZ R54, R20, R37 ;  /* 0x0000002514367220 */ /* 0x000fe20000410000 */
[----:B------:R-:W-:Y:S01]  /*4930*/  IADD3 R57, PT, PT, R53, R57, RZ ;  /* 0x0000003935397210 */ /* 0x000fe20007ffe0ff */
[----:B-----5:R-:W-:Y:S02]  /*4940*/  FFMA.FTZ R20, R42, R21, R44 ;  /* 0x000000152a147223 */ /* 0x020fe4000001002c */
[----:B------:R-:W-:Y:S01]  /*4950*/  FFMA.FTZ R21, R43, R54, R45 ;  /* 0x000000362b157223 */ /* 0x000fe2000001002d */
[----:B------:R-:W-:-:S05]  /*4960*/  LEA.HI.X R23, R52, UR11, R57, 0x2, P0 ;  /* 0x0000000b34177c11 */ /* 0x000fca00080f1439 */
[----:B------:R2:W-:Y:S02]  /*4970*/  STG.E.64 desc[UR6][R22.64], R20 ;  /* 0x0000001416007986 */ /* 0x0005e4000c101b06 */
.L_x_3770:
[----:B------:R-:W-:Y:S05]  /*4980*/  BSYNC.RECONVERGENT B1 ;  /* 0x0000000000017941 */ /* 0x000fea0003800200 */
.L_x_3769:
        /* <DEDUP_REMOVED lines=13> */
[----:B0-----:R-:W-:Y:S02]  /*4a60*/  SHF.R.S32.HI R56, RZ, 0x1f, R54 ;  /* 0x0000001fff387819 */ /* 0x001fe40000011436 */
        /* <DEDUP_REMOVED lines=9> */
[----:B--2---:R-:W-:Y:S01]  /*4b00*/  MOV R20, R16 ;  /* 0x0000001000147202 */ /* 0x004fe20000000f00 */
[C---:B------:R-:W-:Y:S01]  /*4b10*/  FADD.FTZ R82, -R36.reuse, R82 ;  /* 0x0000005224527221 */ /* 0x040fe20000010100 */
[----:B------:R-:W-:Y:S01]  /*4b20*/  MOV R21, R19 ;  /* 0x0000001300157202 */ /* 0x000fe20000000f00 */
[----:B------:R-:W2:Y:S01]  /*4b30*/  LDCU.64 UR10, c[0x0][0x380] ;  /* 0x00007000ff0a77ac */ /* 0x000ea20008000a00 */
[----:B------:R-:W-:Y:S01]  /*4b40*/  FADD.FTZ R22, -R36, R83 ;  /* 0x0000005324167221 */ /* 0x000fe20000010100 */
[----:B0-----:R-:W-:Y:S02]  /*4b50*/  IMAD R23, R13, UR8, RZ ;  /* 0x000000080d177c24 */ /* 0x001fe4000f8e02ff */
[----:B------:R-:W-:-:S04]  /*4b60*/  IMAD.WIDE.U32 R20, R12, UR8, R20 ;  /* 0x000000080c147c25 */ /* 0x000fc8000f8e0014 */
[----:B------:R-:W-:Y:S02]  /*4b70*/  IMAD R53, R12, UR9, R23 ;  /* 0x000000090c357c24 */ /* 0x000fe4000f8e0217 */
[-C--:B-1----:R-:W-:Y:S01]  /*4b80*/  FMUL.FTZ R23, R82, R37.reuse ;  /* 0x0000002552177220 */ /* 0x082fe20000410000 */
[----:B--2---:R-:W-:Y:S01]  /*4b90*/  LEA R52, P4, R20, UR10, 0x2 ;  /* 0x0000000a14347c11 */ /* 0x004fe2000f8810ff */
[----:B------:R-:W-:Y:S01]  /*4ba0*/  FMUL.FTZ R82, R22, R37 ;  /* 0x0000002516527220 */ /* 0x000fe20000410000 */
[----:B------:R-:W-:Y:S01]  /*4bb0*/  IADD3 R53, PT, PT, R21, R53, RZ ;  /* 0x0000003515357210 */ /* 0x000fe20007ffe0ff */
[----:B-----5:R-:W-:Y:S02]  /*4bc0*/  FFMA.FTZ R22, R42, R23, R44 ;  /* 0x000000172a167223 */ /* 0x020fe4000001002c */
[----:B------:R-:W-:Y:S01]  /*4bd0*/  FFMA.FTZ R23, R43, R82, R45 ;  /* 0x000000522b177223 */ /* 0x000fe2000001002d */
[----:B------:R-:W-:-:S05]  /*4be0*/  LEA.HI.X R53, R20, UR11, R53, 0x2, P4 ;  /* 0x0000000b14357c11 */ /* 0x000fca000a0f1435 */
[----:B------:R0:W-:Y:S02]  /*4bf0*/  STG.E.64 desc[UR6][R52.64], R22 ;  /* 0x0000001634007986 */ /* 0x0001e4000c101b06 */
.L_x_3772:
[----:B------:R-:W-:Y:S05]  /*4c00*/  BSYNC.RECONVERGENT B1 ;  /* 0x0000000000017941 */ /* 0x000fea0003800200 */
.L_x_3771:
[----:B------:R-:W-:Y:S04]  /*4c10*/  BSSY.RECONVERGENT B1, `(.L_x_3773) ;  /* 0x0000013000017945 */ /* 0x000fe80003800200 */
[----:B------:R-:W-:Y:S05]  /*4c20*/  @P1 BRA `(.L_x_3774) ;  /* 0x0000000000441947 */ /* 0x000fea0003800000 */
[----:B------:R-:W3:Y:S01]  /*4c30*/  LDCU.64 UR8, c[0x0][0x3e0] ;  /* 0x00007c00ff0877ac */ /* 0x000ee20008000a00 */
[----:B0-2---:R-:W-:Y:S01]  /*4c40*/  MOV R22, R16 ;  /* 0x0000001000167202 */ /* 0x005fe20000000f00 */
[----:B------:R-:W-:Y:S01]  /*4c50*/  FADD.FTZ R24, -R36, R24 ;  /* 0x0000001824187221 */ /* 0x000fe20000010100 */
[----:B------:R-:W-:Y:S01]  /*4c60*/  MOV R23, R19 ;  /* 0x0000001300177202 */ /* 0x000fe20000000f00 */
[----:B------:R-:W0:Y:S02]  /*4c70*/  LDCU.64 UR10, c[0x0][0x380] ;  /* 0x00007000ff0a77ac */ /* 0x000e240008000a00 */
[----:B-1----:R-:W-:Y:S01]  /*4c80*/  FMUL.FTZ R21, R24, R37 ;  /* 0x0000002518157220 */ /* 0x002fe20000410000 */
[----:B---3--:R-:W-:Y:S02]  /*4c90*/  IMAD R20, R115, UR8, RZ ;  /* 0x0000000873147c24 */ /* 0x008fe4000f8e02ff */
        /* <DEDUP_REMOVED lines=10> */
.L_x_3774:
[----:B------:R-:W-:Y:S05]  /*4d40*/  BSYNC.RECONVERGENT B1 ;  /* 0x0000000000017941 */ /* 0x000fea0003800200 */
.L_x_3773:
[----:B------:R-:W-:Y:S04]  /*4d50*/  BSSY.RECONVERGENT B1, `(.L_x_3775) ;  /* 0x0000013000017945 */ /* 0x000fe80003800200 */
[----:B------:R-:W-:Y:S05]  /*4d60*/  @P0 BRA `(.L_x_3776) ;  /* 0x0000000000440947 */ /* 0x000fea0003800000 */
[----:B------:R-:W4:Y:S01]  /*4d70*/  LDCU.64 UR8, c[0x0][0x3e0] ;  /* 0x00007c00ff0877ac */ /* 0x000f220008000a00 */
[----:B0-2---:R-:W-:Y:S01]  /*4d80*/  MOV R22, R16 ;  /* 0x0000001000167202 */ /* 0x005fe20000000f00 */
[C---:B------:R-:W-:Y:S01]  /*4d90*/  FADD.FTZ R84, -R36.reuse, R84 ;  /* 0x0000005424547221 */ /* 0x040fe20000010100 */
[----:B------:R-:W-:Y:S01]  /*4da0*/  MOV R23, R19 ;  /* 0x0000001300177202 */ /* 0x000fe20000000f00 */
[----:B------:R-:W0:Y:S01]  /*4db0*/  LDCU.64 UR10, c[0x0][0x380] ;  /* 0x00007000ff0a77ac */ /* 0x000e220008000a00 */
[----:B---3--:R-:W-:-:S04]  /*4dc0*/  FADD.FTZ R20, -R36, R85 ;  /* 0x0000005524147221 */ /* 0x008fc80000010100 */
[----:B-1----:R-:W-:Y:S01]  /*4dd0*/  FMUL.FTZ R52, R20, R37 ;  /* 0x0000002514347220 */ /* 0x002fe20000410000 */
[----:B----4-:R-:W-:Y:S02]  /*4de0*/  IMAD R21, R11, UR8, RZ ;  /* 0x000000080b157c24 */ /* 0x010fe4000f8e02ff */
        /* <DEDUP_REMOVED lines=9> */
.L_x_3776:
[----:B------:R-:W-:Y:S05]  /*4e80*/  BSYNC.RECONVERGENT B1 ;  /* 0x0000000000017941 */ /* 0x000fea0003800200 */
.L_x_3775:
[----:B------:R-:W-:Y:S04]  /*4e90*/  BSSY.RECONVERGENT B1, `(.L_x_3777) ;  /* 0x0000013000017945 */ /* 0x000fe80003800200 */
[----:B------:R-:W-:Y:S05]  /*4ea0*/  @P5 BRA `(.L_x_3778) ;  /* 0x0000000000445947 */ /* 0x000fea0003800000 */
[----:B------:R-:W1:Y:S01]  /*4eb0*/  LDCU.64 UR8, c[0x0][0x3e0] ;  /* 0x00007c00ff0877ac */ /* 0x000e620008000a00 */
[----:B0-2---:R-:W-:Y:S01]  /*4ec0*/  MOV R22, R16 ;  /* 0x0000001000167202 */ /* 0x005fe20000000f00 */
[C---:B------:R-:W-:Y:S01]  /*4ed0*/  FADD.FTZ R26, -R36.reuse, R26 ;  /* 0x0000001a241a7221 */ /* 0x040fe20000010100 */
[----:B------:R-:W-:Y:S01]  /*4ee0*/  MOV R23, R19 ;  /* 0x0000001300177202 */ /* 0x000fe20000000f00 */
[----:B------:R-:W0:Y:S01]  /*4ef0*/  LDCU.64 UR10, c[0x0][0x380] ;  /* 0x00007000ff0a77ac */ /* 0x000e220008000a00 */
[----:B---34-:R-:W-:Y:S01]  /*4f00*/  FADD.FTZ R20, -R36, R27 ;  /* 0x0000001b24147221 */ /* 0x018fe20000010100 */
        /* <DEDUP_REMOVED lines=11> */
.L_x_3778:
[----:B------:R-:W-:Y:S05]  /*4fc0*/  BSYNC.RECONVERGENT B1 ;  /* 0x0000000000017941 */ /* 0x000fea0003800200 */
.L_x_3777:
[----:B------:R-:W-:Y:S04]  /*4fd0*/  BSSY.RECONVERGENT B1, `(.L_x_3779) ;  /* 0x0000013000017945 */ /* 0x000fe80003800200 */
[----:B------:R-:W-:Y:S05]  /*4fe0*/  @P2 BRA `(.L_x_3780) ;  /* 0x0000000000442947 */ /* 0x000fea0003800000 */
[----:B------:R-:W1:Y:S01]  /*4ff0*/  LDCU.64 UR8, c[0x0][0x3e0] ;  /* 0x00007c00ff0877ac */ /* 0x000e620008000a00 */
[----:B0-2---:R-:W-:Y:S01]  /*5000*/  MOV R22, R16 ;  /* 0x0000001000167202 */ /* 0x005fe20000000f00 */
[----:B------:R-:W-:Y:S01]  /*5010*/  FADD.FTZ R28, -R36, R28 ;  /* 0x0000001c241c7221 */ /* 0x000fe20000010100 */
[----:B------:R-:W-:Y:S01]  /*5020*/  MOV R23, R19 ;  /* 0x0000001300177202 */ /* 0x000fe20000000f00 */
[----:B------:R-:W0:Y:S02]  /*5030*/  LDCU.64 UR10, c[0x0][0x380] ;  /* 0x00007000ff0a77ac */ /* 0x000e240008000a00 */
[----:B-1-34-:R-:W-:Y:S01]  /*5040*/  FMUL.FTZ R21, R28, R37 ;  /* 0x000000251c157220 */ /* 0x01afe20000410000 */
[----:B------:R-:W-:Y:S02]  /*5050*/  IMAD R20, R113, UR8, RZ ;  /* 0x0000000871147c24 */ /* 0x000fe4000f8e02ff */
        /* <DEDUP_REMOVED lines=10> */
.L_x_3780:
[----:B------:R-:W-:Y:S05]  /*5100*/  BSYNC.RECONVERGENT B1 ;  /* 0x0000000000017941 */ /* 0x000fea0003800200 */
.L_x_3779:
[----:B------:R-:W-:Y:S04]  /*5110*/  BSSY.RECONVERGENT B1, `(.L_x_3781) ;  /* 0x0000013000017945 */ /* 0x000fe80003800200 */
[----:B------:R-:W-:Y:S05]  /*5120*/  @P3 BRA `(.L_x_3782) ;  /* 0x0000000000443947 */ /* 0x000fea0003800000 */
[----:B------:R-:W1:Y:S01]  /*5130*/  LDCU.64 UR8, c[0x0][0x3e0] ;  /* 0x00007c00ff0877ac */ /* 0x000e620008000a00 */
[----:B0-2---:R-:W-:Y:S01]  /*5140*/  MOV R22, R16 ;  /* 0x0000001000167202 */ /* 0x005fe20000000f00 */
[C---:B------:R-:W-:Y:S01]  /*5150*/  FADD.FTZ R30, -R36.reuse, R30 ;  /* 0x0000001e241e7221 */ /* 0x040fe20000010100 */
[----:B------:R-:W-:Y:S01]  /*5160*/  MOV R23, R19 ;  /* 0x0000001300177202 */ /* 0x000fe20000000f00 */
[----:B------:R-:W0:Y:S01]  /*5170*/  LDCU.64 UR10, c[0x0][0x380] ;  /* 0x00007000ff0a77ac */ /* 0x000e220008000a00 */
[----:B---34-:R-:W-:-:S04]  /*5180*/  FADD.FTZ R20, -R36, R31 ;  /* 0x0000001f24147221 */ /* 0x018fc80000010100 */
[----:B-1----:R-:W-:Y:S01]  /*5190*/  FMUL.FTZ R26, R20, R37 ;  /* 0x00000025141a7220 */ /* 0x002fe20000410000 */
        /* <DEDUP_REMOVED lines=10> */
.L_x_3782:
[----:B------:R-:W-:Y:S05]  /*5240*/  BSYNC.RECONVERGENT B1 ;  /* 0x0000000000017941 */ /* 0x000fea0003800200 */
.L_x_3781:
[----:B------:R-:W-:Y:S01]  /*5250*/  ISETP.GE.U32.AND P4, PT, R57, UR4, PT ;  /* 0x0000000439007c0c */ /* 0x000fe2000bf86070 */
[----:B------:R-:W-:Y:S01]  /*5260*/  BSSY.RECONVERGENT B1, `(.L_x_3783) ;  /* 0x0000026000017945 */ /* 0x000fe20003800200 */
[----:B0-234-:R-:W-:Y:S02]  /*5270*/  SHF.R.S32.HI R20, RZ, 0x1f, R57 ;  /* 0x0000001fff147819 */ /* 0x01dfe40000011439 */
[----:B------:R-:W-:Y:S02]  /*5280*/  IADD3 R30, PT, PT, R38, 0x58, RZ ;  /* 0x00000058261e7810 */ /* 0x000fe40007ffe0ff */
        /* <DEDUP_REMOVED lines=28> */
[----:B------:R-:W-:-:S05]  /*5450*/  MOV R20, R16 ;  /* 0x0000001000147202 */ /* 0x000fca0000000f00 */
[----:B------:R-:W-:-:S04]  /*5460*/  IMAD.WIDE.U32 R20, R57, UR8, R20 ;  /* 0x0000000839147c25 */ /* 0x000fc8000f8e0014 */
[----:B------:R-:W-:Y:S01]  /*5470*/  IMAD R57, R57, UR9, R22 ;  /* 0x0000000939397c24 */ /* 0x000fe2000f8e0216 */
[----:B--2---:R-:W-:-:S04]  /*5480*/  LEA R22, P4, R20, UR10, 0x2 ;  /* 0x0000000a14167c11 */ /* 0x004fc8000f8810ff */
[----:B------:R-:W-:-:S04]  /*5490*/  IADD3 R57, PT, PT, R21, R57, RZ ;  /* 0x0000003915397210 */ /* 0x000fc80007ffe0ff */
[----:B------:R-:W-:-:S05]  /*54a0*/  LEA.HI.X R23, R20, UR11, R57, 0x2, P4 ;  /* 0x0000000b14177c11 */ /* 0x000fca000a0f1439 */
[----:B------:R0:W-:Y:S02]  /*54b0*/  STG.E.64 desc[UR6][R22.64], R24 ;  /* 0x0000001816007986 */ /* 0x0001e4000c101b06 */
.L_x_3784:
[----:B------:R-:W-:Y:S05]  /*54c0*/  BSYNC.RECONVERGENT B1 ;  /* 0x0000000000017941 */ /* 0x000fea0003800200 */
.L_x_3783:
[----:B------:R-:W-:Y:S04]  /*54d0*/  BSSY.RECONVERGENT B1, `(.L_x_3785) ;  /* 0x0000013000017945 */ /* 0x000fe80003800200 */
[----:B------:R-:W-:Y:S05]  /*54e0*/  @P1 BRA `(.L_x_3786) ;  /* 0x0000000000441947 */ /* 0x000fea0003800000 */
[----:B------:R-:W2:Y:S01]  /*54f0*/  LDCU.64 UR8, c[0x0][0x3e0] ;  /* 0x00007c00ff0877ac */ /* 0x000ea20008000a00 */
[----:B------:R-:W-:Y:S01]  /*5500*/  MOV R20, R16 ;  /* 0x0000001000147202 */ /* 0x000fe20000000f00 */
[C---:B------:R-:W-:Y:S01]  /*5510*/  FADD.FTZ R94, -R36.reuse, R94 ;  /* 0x0000005e245e7221 */ /* 0x040fe20000010100 */
[----:B------:R-:W-:Y:S01]  /*5520*/  MOV R21, R19 ;  /* 0x0000001300157202 */ /* 0x000fe20000000f00 */
[----:B------:R-:W3:Y:S01]  /*5530*/  LDCU.64 UR10, c[0x0][0x380] ;  /* 0x00007000ff0a77ac */ /* 0x000ee20008000a00 */
[----:B0-----:R-:W-:-:S04]  /*5540*/  FADD.FTZ R24, -R36, R95 ;  /* 0x0000005f24187221 */ /* 0x001fc80000010100 */
[----:B-1----:R-:W-:Y:S01]  /*5550*/  FMUL.FTZ R32, R24, R37 ;  /* 0x0000002518207220 */ /* 0x002fe20000410000 */
[----:B--2---:R-:W-:Y:S02]  /*5560*/  IMAD R23, R9, UR8, RZ ;  /* 0x0000000809177c24 */ /* 0x004fe4000f8e02ff */
[----:B------:R-:W-:-:S04]  /*5570*/  IMAD.WIDE.U32 R20, R8, UR8, R20 ;  /* 0x0000000808147c25 */ /* 0x000fc8000f8e0014 */
[----:B------:R-:W-:Y:S02]  /*5580*/  IMAD R25, R8, UR9, R23 ;  /* 0x0000000908197c24 */ /* 0x000fe4000f8e0217 */
[----:B------:R-:W-:Y:S01]  /*5590*/  FMUL.FTZ R23, R94, R37 ;  /* 0x000000255e177220 */ /* 0x000fe20000410000 */
[----:B---3--:R-:W-:Y:S02]  /*55a0*/  LEA R22, P1, R20, UR10, 0x2 ;  /* 0x0000000a14167c11 */ /* 0x008fe4000f8210ff */
[----:B------:R-:W-:Y:S01]  /*55b0*/  IADD3 R25, PT, PT, R21, R25, RZ ;  /* 0x0000001915197210 */ /* 0x000fe20007ffe0ff */
[----:B-----5:R-:W-:-:S03]  /*55c0*/  FFMA.FTZ R24, R42, R23, R44 ;  /* 0x000000172a187223 */ /* 0x020fc6000001002c */
[----:B------:R-:W-:Y:S01]  /*55d0*/  LEA.HI.X R23, R20, UR11, R25, 0x2, P1 ;  /* 0x0000000b14177c11 */ /* 0x000fe200088f1419 */
[----:B------:R-:W-:-:S05]  /*55e0*/  FFMA.FTZ R25, R43, R32, R45 ;  /* 0x000000202b197223 */ /* 0x000fca000001002d */
[----:B------:R2:W-:Y:S02]  /*55f0*/  STG.E.64 desc[UR6][R22.64], R24 ;  /* 0x0000001816007986 */ /* 0x0005e4000c101b06 */
.L_x_3786:
[----:B------:R-:W-:Y:S05]  /*5600*/  BSYNC.RECONVERGENT B1 ;  /* 0x0000000000017941 */ /* 0x000fea0003800200 */
.L_x_3785:
[----:B------:R-:W-:Y:S04]  /*5610*/  BSSY.RECONVERGENT B1, `(.L_x_3787) ;  /* 0x0000013000017945 */ /* 0x000fe80003800200 */
[----:B------:R-:W-:Y:S05]  /*5620*/  @P0 BRA `(.L_x_3788) ;  /* 0x0000000000440947 */ /* 0x000fea0003800000 */
[----:B------:R-:W3:Y:S01]  /*5630*/  LDCU.64 UR8, c[0x0][0x3e0] ;  /* 0x00007c00ff0877ac */ /* 0x000ee20008000a00 */
[----:B------:R-:W-:Y:S01]  /*5640*/  MOV R20, R16 ;  /* 0x0000001000147202 */ /* 0x000fe20000000f00 */
[C---:B------:R-:W-:Y:S01]  /*5650*/  FADD.FTZ R34, -R36.reuse, R34 ;  /* 0x0000002224227221 */ /* 0x040fe20000010100 */
[----:B------:R-:W-:Y:S01]  /*5660*/  MOV R21, R19 ;  /* 0x0000001300157202 */ /* 0x000fe20000000f00 */
[----:B------:R-:W4:Y:S01]  /*5670*/  LDCU.64 UR10, c[0x0][0x380] ;  /* 0x00007000ff0a77ac */ /* 0x000f220008000a00 */
[----:B0-2---:R-:W-:Y:S01]  /*5680*/  FADD.FTZ R24, -R36, R35 ;  /* 0x0000002324187221 */ /* 0x005fe20000010100 */
[----:B-1----:R-:W-:-:S03]  /*5690*/  FMUL.FTZ R23, R34, R37 ;  /* 0x0000002522177220 */ /* 0x002fc60000410000 */
[----:B------:R-:W-:Y:S01]  /*56a0*/  FMUL.FTZ R32, R24, R37 ;  /* 0x0000002518207220 */ /* 0x000fe20000410000 */
[----:B-----5:R-:W-:-:S03]  /*56b0*/  FFMA.FTZ R24, R42, R23, R44 ;  /* 0x000000172a187223 */ /* 0x020fc6000001002c */
[----:B------:R-:W-:Y:S01]  /*56c0*/  FFMA.FTZ R25, R43, R32, R45 ;  /* 0x000000202b197223 */ /* 0x000fe2000001002d */
[----:B---3--:R-:W-:Y:S02]  /*56d0*/  IMAD R51, R51, UR8, RZ ;  /* 0x0000000833337c24 */ /* 0x008fe4000f8e02ff */
[----:B------:R-:W-:-:S04]  /*56e0*/  IMAD.WIDE.U32 R20, R58, UR8, R20 ;  /* 0x000000083a147c25 */ /* 0x000fc8000f8e0014 */
[----:B------:R-:W-:Y:S01]  /*56f0*/  IMAD R51, R58, UR9, R51 ;  /* 0x000000093a337c24 */ /* 0x000fe2000f8e0233 */
[----:B----4-:R-:W-:-:S04]  /*5700*/  LEA R22, P0, R20, UR10, 0x2 ;  /* 0x0000000a14167c11 */ /* 0x010fc8000f8010ff */
[----:B------:R-:W-:-:S04]  /*5710*/  IADD3 R51, PT, PT, R21, R51, RZ ;  /* 0x0000003315337210 */ /* 0x000fc80007ffe0ff */
[----:B------:R-:W-:-:S05]  /*5720*/  LEA.HI.X R23, R20, UR11, R51, 0x2, P0 ;  /* 0x0000000b14177c11 */ /* 0x000fca00080f1433 */
[----:B------:R3:W-:Y:S02]  /*5730*/  STG.E.64 desc[UR6][R22.64], R24 ;  /* 0x0000001816007986 */ /* 0x0007e4000c101b06 */
.L_x_3788:
[----:B------:R-:W-:Y:S05]  /*5740*/  BSYNC.RECONVERGENT B1 ;  /* 0x0000000000017941 */ /* 0x000fea0003800200 */
.L_x_3787:
[----:B------:R-:W-:Y:S04]  /*5750*/  BSSY.RECONVERGENT B1, `(.L_x_3789) ;  /* 0x0000013000017945 */ /* 0x000fe80003800200 */
[----:B------:R-:W-:Y:S05]  /*5760*/  @P5 BRA `(.L_x_3790) ;  /* 0x0000000000445947 */ /* 0x000fea0003800000 */
[----:B------:R-:W4:Y:S01]  /*5770*/  LDCU.64 UR8, c[0x0][0x3e0] ;  /* 0x00007c00ff0877ac */ /* 0x000f220008000a00 */
[----:B------:R-:W-:Y:S01]  /*5780*/  MOV R20, R16 ;  /* 0x0000001000147202 */ /* 0x000fe20000000f00 */
[C---:B------:R-:W-:Y:S01]  /*5790*/  FADD.FTZ R60, -R36.reuse, R60 ;  /* 0x0000003c243c7221 */ /* 0x040fe20000010100 */
[----:B------:R-:W-:Y:S01]  /*57a0*/  MOV R21, R19 ;  /* 0x0000001300157202 */ /* 0x000fe20000000f00 */
[----:B------:R-:W4:Y:S01]  /*57b0*/  LDCU.64 UR10, c[0x0][0x380] ;  /* 0x00007000ff0a77ac */ /* 0x000f220008000a00 */
[----:B0-23--:R-:W-:Y:S01]  /*57c0*/  FADD.FTZ R24, -R36, R61 ;  /* 0x0000003d24187221 */ /* 0x00dfe20000010100 */
[----:B-1----:R-:W-:Y:S01]  /*57d0*/  FMUL.FTZ R23, R60, R37 ;  /* 0x000000253c177220 */ /* 0x002fe20000410000 */
[----:B----4-:R-:W-:Y:S02]  /*57e0*/  IMAD R31, R31, UR8, RZ ;  /* 0x000000081f1f7c24 */ /* 0x010fe4000f8e02ff */
[----:B------:R-:W-:-:S04]  /*57f0*/  IMAD.WIDE.U32 R20, R30, UR8, R20 ;  /* 0x000000081e147c25 */ /* 0x000fc8000f8e0014 */
[----:B------:R-:W-:Y:S01]  /*5800*/  IMAD R31, R30, UR9, R31 ;  /* 0x000000091e1f7c24 */ /* 0x000fe2000f8e021f */
[----:B------:R-:W-:Y:S01]  /*5810*/  LEA R22, P0, R20, UR10, 0x2 ;  /* 0x0000000a14167c11 */ /* 0x000fe2000f8010ff */
[----:B------:R-:W-:Y:S01]  /*5820*/  FMUL.FTZ R30, R24, R37 ;  /* 0x00000025181e7220 */ /* 0x000fe20000410000 */
[----:B-----5:R-:W-:Y:S02]  /*5830*/  FFMA.FTZ R24, R42, R23, R44 ;  /* 0x000000172a187223 */ /* 0x020fe4000001002c */
[----:B------:R-:W-:Y:S01]  /*5840*/  IADD3 R31, PT, PT, R21, R31, RZ ;  /* 0x0000001f151f7210 */ /* 0x000fe20007ffe0ff */
[----:B------:R-:W-:-:S03]  /*5850*/  FFMA.FTZ R25, R43, R30, R45 ;  /* 0x0000001e2b197223 */ /* 0x000fc6000001002d */
[----:B------:R-:W-:-:S05]  /*5860*/  LEA.HI.X R23, R20, UR11, R31, 0x2, P0 ;  /* 0x0000000b14177c11 */ /* 0x000fca00080f141f */
[----:B------:R4:W-:Y:S02]  /*5870*/  STG.E.64 desc[UR6][R22.64], R24 ;  /* 0x0000001816007986 */ /* 0x0009e4000c101b06 */
.L_x_3790:
[----:B------:R-:W-:Y:S05]  /*5880*/  BSYNC.RECONVERGENT B1 ;  /* 0x0000000000017941 */ /* 0x000fea0003800200 */
.L_x_3789:
[----:B------:R-:W-:Y:S04]  /*5890*/  BSSY.RECONVERGENT B1, `(.L_x_3791) ;  /* 0x0000013000017945 */ /* 0x000fe80003800200 */
[----:B------:R-:W-:Y:S05]  /*58a0*/  @P2 BRA `(.L_x_3792) ;  /* 0x0000000000442947 */ /* 0x000fea0003800000 */
[----:B------:R-:W1:Y:S01]  /*58b0*/  LDCU.64 UR8, c[0x0][0x3e0] ;  /* 0x00007c00ff0877ac */ /* 0x000e620008000a00 */
[----:B------:R-:W-:Y:S01]  /*58c0*/  MOV R20, R16 ;  /* 0x0000001000147202 */ /* 0x000fe20000000f00 */
[C---:B------:R-:W-:Y:S01]  /*58d0*/  FADD.FTZ R62, -R36.reuse, R62 ;  /* 0x0000003e243e7221 */ /* 0x040fe20000010100 */
[----:B------:R-:W-:Y:S01]  /*58e0*/  MOV R21, R19 ;  /* 0x0000001300157202 */ /* 0x000fe20000000f00 */
[----:B------:R-:W1:Y:S01]  /*58f0*/  LDCU.64 UR10, c[0x0][0x380] ;  /* 0x00007000ff0a77ac */ /* 0x000e620008000a00 */
[----:B0-234-:R-:W-:Y:S01]  /*5900*/  FADD.FTZ R24, -R36, R63 ;  /* 0x0000003f24187221 */ /* 0x01dfe20000010100 */
[----:B-1----:R-:W-:-:S03]  /*5910*/  FMUL.FTZ R23, R62, R37 ;  /* 0x000000253e177220 */ /* 0x002fc60000410000 */
[----:B------:R-:W-:Y:S01]  /*5920*/  FMUL.FTZ R24, R24, R37 ;  /* 0x0000002518187220 */ /* 0x000fe20000410000 */
[----:B------:R-:W-:Y:S02]  /*5930*/  IMAD R29, R29, UR8, RZ ;  /* 0x000000081d1d7c24 */ /* 0x000fe4000f8e02ff */
[----:B------:R-:W-:-:S04]  /*5940*/  IMAD.WIDE.U32 R20, R28, UR8, R20 ;  /* 0x000000081c147c25 */ /* 0x000fc8000f8e0014 */
[----:B------:R-:W-:Y:S01]  /*5950*/  IMAD R29, R28, UR9, R29 ;  /* 0x000000091c1d7c24 */ /* 0x000fe2000f8e021d */
[----:B------:R-:W-:Y:S01]  /*5960*/  LEA R22, P0, R20, UR10, 0x2 ;  /* 0x0000000a14167c11 */ /* 0x000fe2000f8010ff */
[----:B-----5:R-:W-:-:S03]  /*5970*/  FFMA.FTZ R28, R42, R23, R44 ;  /* 0x000000172a1c7223 */ /* 0x020fc6000001002c */
[----:B------:R-:W-:-:S04]  /*5980*/  IADD3 R29, PT, PT, R21, R29, RZ ;  /* 0x0000001d151d7210 */ /* 0x000fc80007ffe0ff */
[----:B------:R-:W-:Y:S01]  /*5990*/  LEA.HI.X R23, R20, UR11, R29, 0x2, P0 ;  /* 0x0000000b14177c11 */ /* 0x000fe200080f141d */
[----:B------:R-:W-:-:S05]  /*59a0*/  FFMA.FTZ R29, R43, R24, R45 ;  /* 0x000000182b1d7223 */ /* 0x000fca000001002d */
[----:B------:R0:W-:Y:S02]  /*59b0*/  STG.E.64 desc[UR6][R22.64], R28 ;  /* 0x0000001c16007986 */ /* 0x0001e4000c101b06 */
.L_x_3792:
[----:B------:R-:W-:Y:S05]  /*59c0*/  BSYNC.RECONVERGENT B1 ;  /* 0x0000000000017941 */ /* 0x000fea0003800200 */
.L_x_3791:
[----:B------:R-:W-:Y:S04]  /*59d0*/  BSSY.RECONVERGENT B1, `(.L_x_3793) ;  /* 0x0000013000017945 */ /* 0x000fe80003800200 */
[----:B------:R-:W-:Y:S05]  /*59e0*/  @P3 BRA `(.L_x_3794) ;  /* 0x0000000000443947 */ /* 0x000fea0003800000 */
[----:B------:R-:W1:Y:S01]  /*59f0*/  LDCU.64 UR8, c[0x0][0x3e0] ;  /* 0x00007c00ff0877ac */ /* 0x000e620008000a00 */
[----:B------:R-:W-:Y:S01]  /*5a00*/  MOV R20, R16 ;  /* 0x0000001000147202 */ /* 0x000fe20000000f00 */
[C---:B------:R-:W-:Y:S01]  /*5a10*/  FADD.FTZ R92, -R36.reuse, R92 ;  /* 0x0000005c245c7221 */ /* 0x040fe20000010100 */
[----:B------:R-:W-:Y:S01]  /*5a20*/  MOV R21, R19 ;  /* 0x0000001300157202 */ /* 0x000fe20000000f00 */
[----:B------:R-:W1:Y:S01]  /*5a30*/  LDCU.64 UR10, c[0x0][0x380] ;  /* 0x00007000ff0a77ac */ /* 0x000e620008000a00 */
[----:B0-234-:R-:W-:-:S04]  /*5a40*/  FADD.FTZ R24, -R36, R93 ;  /* 0x0000005d24187221 */ /* 0x01dfc80000010100 */
[----:B-1----:R-:W-:-:S04]  /*5a50*/  FMUL.FTZ R24, R24, R37 ;  /* 0x0000002518187220 */ /* 0x002fc80000410000 */
[----:B-----5:R-:W-:Y:S01]  /*5a60*/  FFMA.FTZ R29, R43, R24, R45 ;  /* 0x000000182b1d7223 */ /* 0x020fe2000001002d */
[----:B------:R-:W-:Y:S02]  /*5a70*/  IMAD R23, R7, UR8, RZ ;  /* 0x0000000807177c24 */ /* 0x000fe4000f8e02ff */
[----:B------:R-:W-:-:S04]  /*5a80*/  IMAD.WIDE.U32 R20, R6, UR8, R20 ;  /* 0x0000000806147c25 */ /* 0x000fc8000f8e0014 */
[----:B------:R-:W-:Y:S02]  /*5a90*/  IMAD R25, R6, UR9, R23 ;  /* 0x0000000906197c24 */ /* 0x000fe4000f8e0217 */
[----:B------:R-:W-:Y:S01]  /*5aa0*/  FMUL.FTZ R23, R92, R37 ;  /* 0x000000255c177220 */ /* 0x000fe20000410000 */
[----:B------:R-:W-:Y:S02]  /*5ab0*/  LEA R22, P0, R20, UR10, 0x2 ;  /* 0x0000000a14167c11 */ /* 0x000fe4000f8010ff */
[----:B------:R-:W-:Y:S01]  /*5ac0*/  IADD3 R25, PT, PT, R21, R25, RZ ;  /* 0x0000001915197210 */ /* 0x000fe20007ffe0ff */
[----:B------:R-:W-:-:S03]  /*5ad0*/  FFMA.FTZ R28, R42, R23, R44 ;  /* 0x000000172a1c7223 */ /* 0x000fc6000001002c */
[----:B------:R-:W-:-:S05]  /*5ae0*/  LEA.HI.X R23, R20, UR11, R25, 0x2, P0 ;  /* 0x0000000b14177c11 */ /* 0x000fca00080f1419 */
[----:B------:R0:W-:Y:S02]  /*5af0*/  STG.E.64 desc[UR6][R22.64], R28 ;  /* 0x0000001c16007986 */ /* 0x0001e4000c101b06 */
.L_x_3794:
[----:B------:R-:W-:Y:S05]  /*5b00*/  BSYNC.RECONVERGENT B1 ;  /* 0x0000000000017941 */ /* 0x000fea0003800200 */
.L_x_3793:
        /* <DEDUP_REMOVED lines=19> */
[C---:B0-----:R-:W-:Y:S02]  /*5c40*/  IADD3 R29, PT, PT, R38.reuse, 0xa0, RZ ;  /* 0x000000a0261d7810 */ /* 0x041fe40007ffe0ff */
[----:B------:R-:W-:Y:S01]  /*5c50*/  IADD3 R28, PT, PT, R38, 0xa8, RZ ;  /* 0x000000a8261c7810 */ /* 0x000fe20007ffe0ff */
[----:B------:R-:W-:Y:S08]  /*5c60*/  @P4 BRA `(.L_x_3796) ;  /* 0x0000000000444947 */ /* 0x000ff00003800000 */
[----:B------:R-:W0:Y:S01]  /*5c70*/  LDCU.64 UR8, c[0x0][0x3e0] ;  /* 0x00007c00ff0877ac */ /* 0x000e220008000a00 */
[----:B------:R-:W-:Y:S01]  /*5c80*/  MOV R20, R16 ;  /* 0x0000001000147202 */ /* 0x000fe20000000f00 */
[C---:B------:R-:W-:Y:S01]  /*5c90*/  FADD.FTZ R96, -R36.reuse, R96 ;  /* 0x0000006024607221 */ /* 0x040fe20000010100 */
[----:B------:R-:W-:Y:S01]  /*5ca0*/  MOV R21, R19 ;  /* 0x0000001300157202 */ /* 0x000fe20000000f00 */
[----:B------:R-:W0:Y:S01]  /*5cb0*/  LDCU.64 UR10, c[0x0][0x380] ;  /* 0x00007000ff0a77ac */ /* 0x000e220008000a00 */
[----:B--234-:R-:W-:-:S04]  /*5cc0*/  FADD.FTZ R24, -R36, R97 ;  /* 0x0000006124187221 */ /* 0x01cfc80000010100 */
[----:B-1----:R-:W-:Y:S01]  /*5cd0*/  FMUL.FTZ R34, R24, R37 ;  /* 0x0000002518227220 */ /* 0x002fe20000410000 */
[----:B0-----:R-:W-:Y:S02]  /*5ce0*/  IMAD R23, R5, UR8, RZ ;  /* 0x0000000805177c24 */ /* 0x001fe4000f8e02ff */
[----:B------:R-:W-:-:S04]  /*5cf0*/  IMAD.WIDE.U32 R20, R4, UR8, R20 ;  /* 0x0000000804147c25 */ /* 0x000fc8000f8e0014 */
[----:B------:R-:W-:Y:S02]  /*5d00*/  IMAD R25, R4, UR9, R23 ;  /* 0x0000000904197c24 */ /* 0x000fe4000f8e0217 */
[----:B------:R-:W-:Y:S01]  /*5d10*/  FMUL.FTZ R23, R96, R37 ;  /* 0x0000002560177220 */ /* 0x000fe20000410000 */
[----:B------:R-:W-:Y:S02]  /*5d20*/  LEA R22, P4, R20, UR10, 0x2 ;  /* 0x0000000a14167c11 */ /* 0x000fe4000f8810ff */
[----:B------:R-:W-:Y:S01]  /*5d30*/  IADD3 R25, PT, PT, R21, R25, RZ ;  /* 0x0000001915197210 */ /* 0x000fe20007ffe0ff */
[----:B-----5:R-:W-:-:S03]  /*5d40*/  FFMA.FTZ R24, R42, R23, R44 ;  /* 0x000000172a187223 */ /* 0x020fc6000001002c */
[----:B------:R-:W-:Y:S01]  /*5d50*/  LEA.HI.X R23, R20, UR11, R25, 0x2, P4 ;  /* 0x0000000b14177c11 */ /* 0x000fe2000a0f1419 */
[----:B------:R-:W-:-:S05]  /*5d60*/  FFMA.FTZ R25, R43, R34, R45 ;  /* 0x000000222b197223 */ /* 0x000fca000001002d */
[----:B------:R0:W-:Y:S02]  /*5d70*/  STG.E.64 desc[UR6][R22.64], R24 ;  /* 0x0000001816007986 */ /* 0x0001e4000c101b06 */
.L_x_3796:
[----:B------:R-:W-:Y:S05]  /*5d80*/  BSYNC.RECONVERGENT B1 ;  /* 0x0000000000017941 */ /* 0x000fea0003800200 */
.L_x_3795:
        /* <DEDUP_REMOVED lines=10> */
[----:B-----5:R-:W-:-:S03]  /*5e30*/  FFMA.FTZ R24, R42, R23, R44 ;  /* 0x000000172a187223 */ /* 0x020fc6000001002c */
[----:B------:R-:W-:Y:S01]  /*5e40*/  FFMA.FTZ R25, R43, R34, R45 ;  /* 0x000000222b197223 */ /* 0x000fe2000001002d */
[----:B------:R-:W-:Y:S02]  /*5e50*/  IMAD R22, R35, UR8, RZ ;  /* 0x0000000823167c24 */ /* 0x000fe4000f8e02ff */
[----:B------:R-:W-:-:S04]  /*5e60*/  IMAD.WIDE.U32 R20, R27, UR8, R20 ;  /* 0x000000081b147c25 */ /* 0x000fc8000f8e0014 */
[----:B------:R-:W-:Y:S01]  /*5e70*/  IMAD R27, R27, UR9, R22 ;  /* 0x000000091b1b7c24 */ /* 0x000fe2000f8e0216 */
[----:B------:R-:W-:-:S04]  /*5e80*/  LEA R22, P1, R20, UR10, 0x2 ;  /* 0x0000000a14167c11 */ /* 0x000fc8000f8210ff */
[----:B------:R-:W-:-:S04]  /*5e90*/  IADD3 R27, PT, PT, R21, R27, RZ ;  /* 0x0000001b151b7210 */ /* 0x000fc80007ffe0ff */
[----:B------:R-:W-:-:S05]  /*5ea0*/  LEA.HI.X R23, R20, UR11, R27, 0x2, P1 ;  /* 0x0000000b14177c11 */ /* 0x000fca00088f141b */
[----:B------:R0:W-:Y:S02]  /*5eb0*/  STG.E.64 desc[UR6][R22.64], R24 ;  /* 0x0000001816007986 */ /* 0x0001e4000c101b06 */
.L_x_3798:
[----:B------:R-:W-:Y:S05]  /*5ec0*/  BSYNC.RECONVERGENT B1 ;  /* 0x0000000000017941 */ /* 0x000fea0003800200 */
.L_x_3797:
        /* <DEDUP_REMOVED lines=9> */
[----:B------:R-:W-:-:S04]  /*5f60*/  FMUL.FTZ R24, R24, R37 ;  /* 0x0000002518187220 */ /* 0x000fc80000410000 */
[----:B-----5:R-:W-:Y:S01]  /*5f70*/  FFMA.FTZ R27, R43, R24, R45 ;  /* 0x000000182b1b7223 */ /* 0x020fe2000001002d */
[----:B------:R-:W-:Y:S02]  /*5f80*/  IMAD R51, R51, UR8, RZ ;  /* 0x0000000833337c24 */ /* 0x000fe4000f8e02ff */
[----:B------:R-:W-:-:S04]  /*5f90*/  IMAD.WIDE.U32 R20, R26, UR8, R20 ;  /* 0x000000081a147c25 */ /* 0x000fc8000f8e0014 */
[----:B------:R-:W-:Y:S01]  /*5fa0*/  IMAD R51, R26, UR9, R51 ;  /* 0x000000091a337c24 */ /* 0x000fe2000f8e0233 */
[----:B------:R-:W-:Y:S01]  /*5fb0*/  LEA R22, P0, R20, UR10, 0x2 ;  /* 0x0000000a14167c11 */ /* 0x000fe2000f8010ff */
[----:B------:R-:W-:-:S03]  /*5fc0*/  FFMA.FTZ R26, R42, R23, R44 ;  /* 0x000000172a1a7223 */ /* 0x000fc6000001002c */
[----:B------:R-:W-:-:S04]  /*5fd0*/  IADD3 R51, PT, PT, R21, R51, RZ ;  /* 0x0000003315337210 */ /* 0x000fc80007ffe0ff */
[----:B------:R-:W-:-:S05]  /*5fe0*/  LEA.HI.X R23, R20, UR11, R51, 0x2, P0 ;  /* 0x0000000b14177c11 */ /* 0x000fca00080f1433 */
[----:B------:R0:W-:Y:S02]  /*5ff0*/  STG.E.64 desc[UR6][R22.64], R26 ;  /* 0x0000001a16007986 */ /* 0x0001e4000c101b06 */
.L_x_3800:
[----:B------:R-:W-:Y:S05]  /*6000*/  BSYNC.RECONVERGENT B1 ;  /* 0x0000000000017941 */ /* 0x000fea0003800200 */
.L_x_3799:
        /* <DEDUP_REMOVED lines=19> */
.L_x_3802:
[----:B------:R-:W-:Y:S05]  /*6140*/  BSYNC.RECONVERGENT B1 ;  /* 0x0000000000017941 */ /* 0x000fea0003800200 */
.L_x_3801:
        /* <DEDUP_REMOVED lines=12> */
[----:B------:R-:W-:Y:S01]  /*6210*/  FMUL.FTZ R21, R70, R37 ;  /* 0x0000002546157220 */ /* 0x000fe20000410000 */
[----:B------:R-:W-:Y:S01]  /*6220*/  IMAD R31, R30, UR9, R31 ;  /* 0x000000091e1f7c24 */ /* 0x000fe2000f8e021f */
[----:B------:R-:W-:Y:S02]  /*6230*/  LEA R20, P0, R22, UR10, 0x2 ;  /* 0x0000000a16147c11 */ /* 0x000fe4000f8010ff */
[----:B------:R-:W-:Y:S02]  /*6240*/  FFMA.FTZ R26, R42, R21, R44 ;  /* 0x000000152a1a7223 */ /* 0x000fe4000001002c */
[----:B------:R-:W-:-:S04]  /*6250*/  IADD3 R31, PT, PT, R23, R31, RZ ;  /* 0x0000001f171f7210 */ /* 0x000fc80007ffe0ff */
[----:B------:R-:W-:-:S05]  /*6260*/  LEA.HI.X R21, R22, UR11, R31, 0x2, P0 ;  /* 0x0000000b16157c11 */ /* 0x000fca00080f141f */
[----:B------:R0:W-:Y:S02]  /*6270*/  STG.E.64 desc[UR6][R20.64], R26 ;  /* 0x0000001a14007986 */ /* 0x0001e4000c101b06 */
.L_x_3804:
[----:B------:R-:W-:Y:S05]  /*6280*/  BSYNC.RECONVERGENT B1 ;  /* 0x0000000000017941 */ /* 0x000fea0003800200 */
.L_x_3803:
[----:B------:R-:W-:Y:S04]  /*6290*/  BSSY.RECONVERGENT B1, `(.L_x_3805) ;  /* 0x0000013000017945 */ /* 0x000fe80003800200 */
[----:B------:R-:W-:Y:S05]  /*62a0*/  @P3 BRA `(.L_x_3806) ;  /* 0x0000000000443947 */ /* 0x000fea0003800000 */
[----:B------:R-:W1:Y:S01]  /*62b0*/  LDCU.64 UR8, c[0x0][0x3e0] ;  /* 0x00007c00ff0877ac */ /* 0x000e620008000a00 */
[----:B0-----:R-:W-:Y:S01]  /*62c0*/  MOV R20, R16 ;  /* 0x0000001000147202 */ /* 0x001fe20000000f00 */
[C---:B------:R-:W-:Y:S01]  /*62d0*/  FADD.FTZ R72, -R36.reuse, R72 ;  /* 0x0000004824487221 */ /* 0x040fe20000010100 */
[----:B------:R-:W-:Y:S01]  /*62e0*/  MOV R21, R19 ;  /* 0x0000001300157202 */ /* 0x000fe20000000f00 */
[----:B------:R-:W0:Y:S01]  /*62f0*/  LDCU.64 UR10, c[0x0][0x380] ;  /* 0x00007000ff0a77ac */ /* 0x000e220008000a00 */
[----:B--234-:R-:W-:-:S04]  /*6300*/  FADD.FTZ R24, -R36, R73 ;  /* 0x0000004924187221 */ /* 0x01cfc80000010100 */
[----:B-1----:R-:W-:-:S04]  /*6310*/  FMUL.FTZ R24, R24, R37 ;  /* 0x0000002518187220 */ /* 0x002fc80000410000 */
[----:B-----5:R-:W-:Y:S01]  /*6320*/  FFMA.FTZ R27, R43, R24, R45 ;  /* 0x000000182b1b7223 */ /* 0x020fe2000001002d */
[----:B------:R-:W-:Y:S02]  /*6330*/  IMAD R25, R50, UR8, RZ ;  /* 0x0000000832197c24 */ /* 0x000fe4000f8e02ff */
[----:B------:R-:W-:-:S04]  /*6340*/  IMAD.WIDE.U32 R22, R46, UR8, R20 ;  /* 0x000000082e167c25 */ /* 0x000fc8000f8e0014 */
[----:B------:R-:W-:Y:S01]  /*6350*/  FMUL.FTZ R21, R72, R37 ;  /* 0x0000002548157220 */ /* 0x000fe20000410000 */
[----:B------:R-:W-:Y:S01]  /*6360*/  IMAD R25, R46, UR9, R25 ;  /* 0x000000092e197c24 */ /* 0x000fe2000f8e0219 */
[----:B0-----:R-:W-:Y:S02]  /*6370*/  LEA R20, P0, R22, UR10, 0x2 ;  /* 0x0000000a16147c11 */ /* 0x001fe4000f8010ff */
[----:B------:R-:W-:Y:S02]  /*6380*/  FFMA.FTZ R26, R42, R21, R44 ;  /* 0x000000152a1a7223 */ /* 0x000fe4000001002c */
[----:B------:R-:W-:-:S04]  /*6390*/  IADD3 R25, PT, PT, R23, R25, RZ ;  /* 0x0000001917197210 */ /* 0x000fc80007ffe0ff */
[----:B------:R-:W-:-:S05]  /*63a0*/  LEA.HI.X R21, R22, UR11, R25, 0x2, P0 ;  /* 0x0000000b16157c11 */ /* 0x000fca00080f1419 */
[----:B------:R0:W-:Y:S02]  /*63b0*/  STG.E.64 desc[UR6][R20.64], R26 ;  /* 0x0000001a14007986 */ /* 0x0001e4000c101b06 */
.L_x_3806:
[----:B------:R-:W-:Y:S05]  /*63c0*/  BSYNC.RECONVERGENT B1 ;  /* 0x0000000000017941 */ /* 0x000fea0003800200 */
.L_x_3805:
        /* <DEDUP_REMOVED lines=39> */
.L_x_3808:
[----:B------:R-:W-:Y:S05]  /*6640*/  BSYNC.RECONVERGENT B1 ;  /* 0x0000000000017941 */ /* 0x000fea0003800200 */
.L_x_3807:
[----:B------:R-:W-:Y:S04]  /*6650*/  BSSY.RECONVERGENT B1, `(.L_x_3809) ;  /* 0x0000013000017945 */ /* 0x000fe80003800200 */
[----:B------:R-:W-:Y:S05]  /*6660*/  @P1 BRA `(.L_x_3810) ;  /* 0x0000000000441947 */ /* 0x000fea0003800000 */
[----:B------:R-:W2:Y:S01]  /*6670*/  LDCU.64 UR8, c[0x0][0x3e0] ;  /* 0x00007c00ff0877ac */ /* 0x000ea20008000a00 */
[----:B------:R-:W-:Y:S01]  /*6680*/  MOV R22, R16 ;  /* 0x0000001000167202 */ /* 0x000fe20000000f00 */
[C---:B------:R-:W-:Y:S01]  /*6690*/  FADD.FTZ R76, -R36.reuse, R76 ;  /* 0x0000004c244c7221 */ /* 0x040fe20000010100 */
[----:B------:R-:W-:Y:S01]  /*66a0*/  MOV R23, R19 ;  /* 0x0000001300177202 */ /* 0x000fe20000000f00 */
[----:B------:R-:W3:Y:S01]  /*66b0*/  LDCU.64 UR10, c[0x0][0x380] ;  /* 0x00007000ff0a77ac */ /* 0x000ee20008000a00 */
[----:B------:R-:W-:-:S04]  /*66c0*/  FADD.FTZ R26, -R36, R77 ;  /* 0x0000004d241a7221 */ /* 0x000fc80000010100 */
[----:B-1----:R-:W-:-:S04]  /*66d0*/  FMUL.FTZ R26, R26, R37 ;  /* 0x000000251a1a7220 */ /* 0x002fc80000410000 */
[----:B-----5:R-:W-:Y:S01]  /*66e0*/  FFMA.FTZ R29, R43, R26, R45 ;  /* 0x0000001a2b1d7223 */ /* 0x020fe2000001002d */
[----:B--2---:R-:W-:Y:S02]  /*66f0*/  IMAD R27, R27, UR8, RZ ;  /* 0x000000081b1b7c24 */ /* 0x004fe4000f8e02ff */
[----:B0-----:R-:W-:-:S04]  /*6700*/  IMAD.WIDE.U32 R24, R28, UR8, R22 ;  /* 0x000000081c187c25 */ /* 0x001fc8000f8e0016 */
[----:B------:R-:W-:Y:S01]  /*6710*/  FMUL.FTZ R23, R76, R37 ;  /* 0x000000254c177220 */ /* 0x000fe20000410000 */
[----:B------:R-:W-:Y:S01]  /*6720*/  IMAD R27, R28, UR9, R27 ;  /* 0x000000091c1b7c24 */ /* 0x000fe2000f8e021b */
[----:B---3--:R-:W-:Y:S02]  /*6730*/  LEA R22, P1, R24, UR10, 0x2 ;  /* 0x0000000a18167c11 */ /* 0x008fe4000f8210ff */
[----:B------:R-:W-:Y:S02]  /*6740*/  FFMA.FTZ R28, R42, R23, R44 ;  /* 0x000000172a1c7223 */ /* 0x000fe4000001002c */
[----:B------:R-:W-:-:S04]  /*6750*/  IADD3 R27, PT, PT, R25, R27, RZ ;  /* 0x0000001b191b7210 */ /* 0x000fc80007ffe0ff */
[----:B------:R-:W-:-:S05]  /*6760*/  LEA.HI.X R23, R24, UR11, R27, 0x2, P1 ;  /* 0x0000000b18177c11 */ /* 0x000fca00088f141b */
[----:B------:R2:W-:Y:S02]  /*6770*/  STG.E.64 desc[UR6][R22.64], R28 ;  /* 0x0000001c16007986 */ /* 0x0005e4000c101b06 */
.L_x_3810:
[----:B------:R-:W-:Y:S05]  /*6780*/  BSYNC.RECONVERGENT B1 ;  /* 0x0000000000017941 */ /* 0x000fea0003800200 */
.L_x_3809:
[----:B------:R-:W-:Y:S04]  /*6790*/  BSSY.RECONVERGENT B1, `(.L_x_3811) ;  /* 0x0000013000017945 */ /* 0x000fe80003800200 */
[----:B------:R-:W-:Y:S05]  /*67a0*/  @P0 BRA `(.L_x_3812) ;  /* 0x0000000000440947 */ /* 0x000fea0003800000 */
[----:B------:R-:W3:Y:S01]  /*67b0*/  LDCU.64 UR8, c[0x0][0x3e0] ;  /* 0x00007c00ff0877ac */ /* 0x000ee20008000a00 */
[----:B--2---:R-:W-:Y:S01]  /*67c0*/  MOV R22, R16 ;  /* 0x0000001000167202 */ /* 0x004fe20000000f00 */
[C---:B------:R-:W-:Y:S01]  /*67d0*/  FADD.FTZ R78, -R36.reuse, R78 ;  /* 0x0000004e244e7221 */ /* 0x040fe20000010100 */
[----:B------:R-:W-:Y:S01]  /*67e0*/  MOV R23, R19 ;  /* 0x0000001300177202 */ /* 0x000fe20000000f00 */
[----:B------:R-:W2:Y:S01]  /*67f0*/  LDCU.64 UR10, c[0x0][0x380] ;  /* 0x00007000ff0a77ac */ /* 0x000ea20008000a00 */
[----:B------:R-:W-:-:S04]  /*6800*/  FADD.FTZ R26, -R36, R79 ;  /* 0x0000004f241a7221 */ /* 0x000fc80000010100 */
[----:B-1----:R-:W-:-:S04]  /*6810*/  FMUL.FTZ R26, R26, R37 ;  /* 0x000000251a1a7220 */ /* 0x002fc80000410000 */
[----:B-----5:R-:W-:Y:S01]  /*6820*/  FFMA.FTZ R29, R43, R26, R45 ;  /* 0x0000001a2b1d7223 */ /* 0x020fe2000001002d */
[----:B---3--:R-:W-:Y:S02]  /*6830*/  IMAD R32, R32, UR8, RZ ;  /* 0x0000000820207c24 */ /* 0x008fe4000f8e02ff */
[----:B0-----:R-:W-:-:S04]  /*6840*/  IMAD.WIDE.U32 R24, R33, UR8, R22 ;  /* 0x0000000821187c25 */ /* 0x001fc8000f8e0016 */
[----:B------:R-:W-:Y:S01]  /*6850*/  FMUL.FTZ R23, R78, R37 ;  /* 0x000000254e177220 */ /* 0x000fe20000410000 */
[----:B------:R-:W-:Y:S01]  /*6860*/  IMAD R33, R33, UR9, R32 ;  /* 0x0000000921217c24 */ /* 0x000fe2000f8e0220 */
[----:B--2---:R-:W-:Y:S02]  /*6870*/  LEA R22, P0, R24, UR10, 0x2 ;  /* 0x0000000a18167c11 */ /* 0x004fe4000f8010ff */
[----:B------:R-:W-:Y:S02]  /*6880*/  FFMA.FTZ R28, R42, R23, R44 ;  /* 0x000000172a1c7223 */ /* 0x000fe4000001002c */
[----:B------:R-:W-:-:S04]  /*6890*/  IADD3 R33, PT, PT, R25, R33, RZ ;  /* 0x0000002119217210 */ /* 0x000fc80007ffe0ff */
[----:B------:R-:W-:-:S05]  /*68a0*/  LEA.HI.X R23, R24, UR11, R33, 0x2, P0 ;  /* 0x0000000b18177c11 */ /* 0x000fca00080f1421 */
[----:B------:R3:W-:Y:S02]  /*68b0*/  STG.E.64 desc[UR6][R22.64], R28 ;  /* 0x0000001c16007986 */ /* 0x0007e4000c101b06 */
.L_x_3812:
[----:B------:R-:W-:Y:S05]  /*68c0*/  BSYNC.RECONVERGENT B1 ;  /* 0x0000000000017941 */ /* 0x000fea0003800200 */
.L_x_3811:
[----:B------:R-:W-:Y:S04]  /*68d0*/  BSSY.RECONVERGENT B1, `(.L_x_3813) ;  /* 0x0000013000017945 */ /* 0x000fe80003800200 */
[----:B------:R-:W-:Y:S05]  /*68e0*/  @P5 BRA `(.L_x_3814) ;  /* 0x0000000000445947 */ /* 0x000fea0003800000 */
[----:B------:R-:W4:Y:S01]  /*68f0*/  LDCU.64 UR8, c[0x0][0x3e0] ;  /* 0x00007c00ff0877ac */ /* 0x000f220008000a00 */
[----:B--23--:R-:W-:Y:S01]  /*6900*/  MOV R22, R16 ;  /* 0x0000001000167202 */ /* 0x00cfe20000000f00 */
[C---:B------:R-:W-:Y:S01]  /*6910*/  FADD.FTZ R80, -R36.reuse, R80 ;  /* 0x0000005024507221 */ /* 0x040fe20000010100 */
[----:B------:R-:W-:Y:S01]  /*6920*/  MOV R23, R19 ;  /* 0x0000001300177202 */ /* 0x000fe20000000f00 */
[----:B------:R-:W2:Y:S01]  /*6930*/  LDCU.64 UR10, c[0x0][0x380] ;  /* 0x00007000ff0a77ac */ /* 0x000ea20008000a00 */
[----:B------:R-:W-:-:S04]  /*6940*/  FADD.FTZ R26, -R36, R81 ;  /* 0x00000051241a7221 */ /* 0x000fc80000010100 */
[----:B-1----:R-:W-:-:S04]  /*6950*/  FMUL.FTZ R26, R26, R37 ;  /* 0x000000251a1a7220 */ /* 0x002fc80000410000 */
[----:B-----5:R-:W-:Y:S01]  /*6960*/  FFMA.FTZ R29, R43, R26, R45 ;  /* 0x0000001a2b1d7223 */ /* 0x020fe2000001002d */
[----:B----4-:R-:W-:Y:S02]  /*6970*/  IMAD R34, R34, UR8, RZ ;  /* 0x0000000822227c24 */ /* 0x010fe4000f8e02ff */
        /* <DEDUP_REMOVED lines=8> */
.L_x_3814:
[----:B------:R-:W-:Y:S05]  /*6a00*/  BSYNC.RECONVERGENT B1 ;  /* 0x0000000000017941 */ /* 0x000fea0003800200 */
.L_x_3813:
[----:B------:R-:W-:Y:S04]  /*6a10*/  BSSY.RECONVERGENT B1, `(.L_x_3815) ;  /* 0x0000013000017945 */ /* 0x000fe80003800200 */
[----:B------:R-:W-:Y:S05]  /*6a20*/  @P2 BRA `(.L_x_3816) ;  /* 0x0000000000442947 */ /* 0x000fea0003800000 */
[----:B------:R-:W0:Y:S01]  /*6a30*/  LDCU.64 UR8, c[0x0][0x3e0] ;  /* 0x00007c00ff0877ac */ /* 0x000e220008000a00 */
[----:B--234-:R-:W-:Y:S01]  /*6a40*/  MOV R22, R16 ;  /* 0x0000001000167202 */ /* 0x01cfe20000000f00 */
[C---:B------:R-:W-:Y:S01]  /*6a50*/  FADD.FTZ R86, -R36.reuse, R86 ;  /* 0x0000005624567221 */ /* 0x040fe20000010100 */
[----:B------:R-:W-:Y:S01]  /*6a60*/  MOV R23, R19 ;  /* 0x0000001300177202 */ /* 0x000fe20000000f00 */
[----:B------:R-:W2:Y:S01]  /*6a70*/  LDCU.64 UR10, c[0x0][0x380] ;  /* 0x00007000ff0a77ac */ /* 0x000ea20008000a00 */
[----:B------:R-:W-:-:S04]  /*6a80*/  FADD.FTZ R26, -R36, R87 ;  /* 0x00000057241a7221 */ /* 0x000fc80000010100 */
[----:B-1----:R-:W-:-:S04]  /*6a90*/  FMUL.FTZ R26, R26, R37 ;  /* 0x000000251a1a7220 */ /* 0x002fc80000410000 */
[----:B-----5:R-:W-:Y:S01]  /*6aa0*/  FFMA.FTZ R29, R43, R26, R45 ;  /* 0x0000001a2b1d7223 */ /* 0x020fe2000001002d */
[----:B0-----:R-:W-:Y:S02]  /*6ab0*/  IMAD R27, R48, UR8, RZ ;  /* 0x00000008301b7c24 */ /* 0x001fe4000f8e02ff */
[----:B------:R-:W-:-:S04]  /*6ac0*/  IMAD.WIDE.U32 R24, R40, UR8, R22 ;  /* 0x0000000828187c25 */ /* 0x000fc8000f8e0016 */
[----:B------:R-:W-:Y:S01]  /*6ad0*/  FMUL.FTZ R23, R86, R37 ;  /* 0x0000002556177220 */ /* 0x000fe20000410000 */
[----:B------:R-:W-:Y:S01]  /*6ae0*/  IMAD R27, R40, UR9, R27 ;  /* 0x00000009281b7c24 */ /* 0x000fe2000f8e021b */
[----:B--2---:R-:W-:Y:S02]  /*6af0*/  LEA R22, P0, R24, UR10, 0x2 ;  /* 0x0000000a18167c11 */ /* 0x004fe4000f8010ff */
[----:B------:R-:W-:Y:S02]  /*6b00*/  FFMA.FTZ R28, R42, R23, R44 ;  /* 0x000000172a1c7223 */ /* 0x000fe4000001002c */
[----:B------:R-:W-:-:S04]  /*6b10*/  IADD3 R27, PT, PT, R25, R27, RZ ;  /* 0x0000001b191b7210 */ /* 0x000fc80007ffe0ff */
[----:B------:R-:W-:-:S05]  /*6b20*/  LEA.HI.X R23, R24, UR11, R27, 0x2, P0 ;  /* 0x0000000b18177c11 */ /* 0x000fca00080f141b */
[----:B------:R0:W-:Y:S02]  /*6b30*/  STG.E.64 desc[UR6][R22.64], R28 ;  /* 0x0000001c16007986 */ /* 0x0001e4000c101b06 */
.L_x_3816:
[----:B------:R-:W-:Y:S05]  /*6b40*/  BSYNC.RECONVERGENT B1 ;  /* 0x0000000000017941 */ /* 0x000fea0003800200 */
.L_x_3815:
[----:B------:R-:W-:Y:S04]  /*6b50*/  BSSY.RECONVERGENT B1, `(.L_x_3817) ;  /* 0x0000013000017945 */ /* 0x000fe80003800200 */
[----:B------:R-:W-:Y:S05]  /*6b60*/  @P3 BRA `(.L_x_3818) ;  /* 0x0000000000443947 */ /* 0x000fea0003800000 */
[----:B------:R-:W1:Y:S01]  /*6b70*/  LDCU.64 UR8, c[0x0][0x3e0] ;  /* 0x00007c00ff0877ac */ /* 0x000e620008000a00 */
[----:B0-234-:R-:W-:Y:S01]  /*6b80*/  MOV R22, R16 ;  /* 0x0000001000167202 */ /* 0x01dfe20000000f00 */
[----:B------:R-:W-:Y:S01]  /*6b90*/  FADD.FTZ R88, -R36, R88 ;  /* 0x0000005824587221 */ /* 0x000fe20000010100 */
[----:B------:R-:W-:Y:S01]  /*6ba0*/  MOV R23, R19 ;  /* 0x0000001300177202 */ /* 0x000fe20000000f00 */
[----:B------:R-:W0:Y:S01]  /*6bb0*/  LDCU.64 UR10, c[0x0][0x380] ;  /* 0x00007000ff0a77ac */ /* 0x000e220008000a00 */
[----:B-1----:R-:W-:Y:S02]  /*6bc0*/  IMAD R26, R49, UR8, RZ ;  /* 0x00000008311a7c24 */ /* 0x002fe4000f8e02ff */
[----:B------:R-:W-:-:S04]  /*6bd0*/  IMAD.WIDE.U32 R24, R41, UR8, R22 ;  /* 0x0000000829187c25 */ /* 0x000fc8000f8e0016 */
[----:B------:R-:W-:Y:S01]  /*6be0*/  FMUL.FTZ R23, R88, R37 ;  /* 0x0000002558177220 */ /* 0x000fe20000410000 */
[----:B------:R-:W-:Y:S02]  /*6bf0*/  IMAD R41, R41, UR9, R26 ;  /* 0x0000000929297c24 */ /* 0x000fe4000f8e021a */
[----:B------:R-:W-:Y:S01]  /*6c00*/  FADD.FTZ R26, -R36, R89 ;  /* 0x00000059241a7221 */ /* 0x000fe20000010100 */
[----:B0-----:R-:W-:Y:S01]  /*6c10*/  LEA R22, P0, R24, UR10, 0x2 ;  /* 0x0000000a18167c11 */ /* 0x001fe2000f8010ff */
[----:B-----5:R-:W-:Y:S01]  /*6c20*/  FFMA.FTZ R28, R42, R23, R44 ;  /* 0x000000172a1c7223 */ /* 0x020fe2000001002c */
[----:B------:R-:W-:Y:S01]  /*6c30*/  IADD3 R41, PT, PT, R25, R41, RZ ;  /* 0x0000002919297210 */ /* 0x000fe20007ffe0ff */
[----:B------:R-:W-:-:S03]  /*6c40*/  FMUL.FTZ R26, R26, R37 ;  /* 0x000000251a1a7220 */ /* 0x000fc60000410000 */
[----:B------:R-:W-:Y:S01]  /*6c50*/  LEA.HI.X R23, R24, UR11, R41, 0x2, P0 ;  /* 0x0000000b18177c11 */ /* 0x000fe200080f1429 */
[----:B------:R-:W-:-:S05]  /*6c60*/  FFMA.FTZ R29, R43, R26, R45 ;  /* 0x0000001a2b1d7223 */ /* 0x000fca000001002d */
[----:B------:R0:W-:Y:S02]  /*6c70*/  STG.E.64 desc[UR6][R22.64], R28 ;  /* 0x0000001c16007986 */ /* 0x0001e4000c101b06 */
.L_x_3818:
[----:B------:R-:W-:Y:S05]  /*6c80*/  BSYNC.RECONVERGENT B1 ;  /* 0x0000000000017941 */ /* 0x000fea0003800200 */
.L_x_3817:
        /* <DEDUP_REMOVED lines=22> */
[----:B------:R-:W-:Y:S01]  /*6df0*/  FADD.FTZ R90, -R36, R90 ;  /* 0x0000005a245a7221 */ /* 0x000fe20000010100 */
[----:B------:R-:W2:Y:S01]  /*6e00*/  LDCU.64 UR10, c[0x0][0x380] ;  /* 0x00007000ff0a77ac */ /* 0x000ea20008000a00 */
[----:B0-----:R-:W-:Y:S01]  /*6e10*/  IMAD R26, R22, UR8, RZ ;  /* 0x00000008161a7c24 */ /* 0x001fe2000f8e02ff */
[----:B------:R-:W-:-:S05]  /*6e20*/  MOV R22, R16 ;  /* 0x0000001000167202 */ /* 0x000fca0000000f00 */
[----:B------:R-:W-:-:S04]  /*6e30*/  IMAD.WIDE.U32 R24, R21, UR8, R22 ;  /* 0x0000000815187c25 */ /* 0x000fc8000f8e0016 */
[----:B------:R-:W-:Y:S02]  /*6e40*/  IMAD R23, R21, UR9, R26 ;  /* 0x0000000915177c24 */ /* 0x000fe4000f8e021a */
[----:B------:R-:W-:Y:S01]  /*6e50*/  FADD.FTZ R26, -R36, R91 ;  /* 0x0000005b241a7221 */ /* 0x000fe20000010100 */
[----:B-1----:R-:W-:Y:S01]  /*6e60*/  FMUL.FTZ R21, R90, R37 ;  /* 0x000000255a157220 */ /* 0x002fe20000410000 */
[----:B--2---:R-:W-:Y:S02]  /*6e70*/  LEA R22, P4, R24, UR10, 0x2 ;  /* 0x0000000a18167c11 */ /* 0x004fe4000f8810ff */
[----:B------:R-:W-:Y:S01]  /*6e80*/  IADD3 R23, PT, PT, R25, R23, RZ ;  /* 0x0000001719177210 */ /* 0x000fe20007ffe0ff */
[----:B------:R-:W-:Y:S01]  /*6e90*/  FMUL.FTZ R26, R26, R37 ;  /* 0x000000251a1a7220 */ /* 0x000fe20000410000 */
[----:B-----5:R-:W-:Y:S02]  /*6ea0*/  FFMA.FTZ R28, R42, R21, R44 ;  /* 0x000000152a1c7223 */ /* 0x020fe4000001002c */
[----:B------:R-:W-:Y:S01]  /*6eb0*/  LEA.HI.X R23, R24, UR11, R23, 0x2, P4 ;  /* 0x0000000b18177c11 */ /* 0x000fe2000a0f1417 */
[----:B------:R-:W-:-:S05]  /*6ec0*/  FFMA.FTZ R29, R43, R26, R45 ;  /* 0x0000001a2b1d7223 */ /* 0x000fca000001002d */
[----:B------:R0:W-:Y:S02]  /*6ed0*/  STG.E.64 desc[UR6][R22.64], R28 ;  /* 0x0000001c16007986 */ /* 0x0001e4000c101b06 */
.L_x_3820:
[----:B------:R-:W-:Y:S05]  /*6ee0*/  BSYNC.RECONVERGENT B1 ;  /* 0x0000000000017941 */ /* 0x000fea0003800200 */
.L_x_3819:
[----:B------:R-:W-:Y:S04]  /*6ef0*/  BSSY.RECONVERGENT B1, `(.L_x_3821) ;  /* 0x0000013000017945 */ /* 0x000fe80003800200 */
[----:B------:R-:W-:Y:S05]  /*6f00*/  @P1 BRA `(.L_x_3822) ;  /* 0x0000000000441947 */ /* 0x000fea0003800000 */
[----:B------:R-:W2:Y:S01]  /*6f10*/  LDCU.64 UR8, c[0x0][0x3e0] ;  /* 0x00007c00ff0877ac */ /* 0x000ea20008000a00 */
[----:B0-----:R-:W-:Y:S01]  /*6f20*/  MOV R22, R16 ;  /* 0x0000001000167202 */ /* 0x001fe20000000f00 */
[----:B------:R-:W-:Y:S01]  /*6f30*/  FADD.FTZ R98, -R36, R98 ;  /* 0x0000006224627221 */ /* 0x000fe20000010100 */
[----:B------:R-:W-:Y:S01]  /*6f40*/  MOV R23, R19 ;  /* 0x0000001300177202 */ /* 0x000fe20000000f00 */
[----:B------:R-:W0:Y:S02]  /*6f50*/  LDCU.64 UR10, c[0x0][0x380] ;  /* 0x00007000ff0a77ac */ /* 0x000e240008000a00 */
[----:B-1----:R-:W-:-:S04]  /*6f60*/  FMUL.FTZ R21, R98, R37 ;  /* 0x0000002562157220 */ /* 0x002fc80000410000 */
[----:B-----5:R-:W-:Y:S01]  /*6f70*/  FFMA.FTZ R28, R42, R21, R44 ;  /* 0x000000152a1c7223 */ /* 0x020fe2000001002c */
[----:B--2---:R-:W-:Y:S02]  /*6f80*/  IMAD R26, R47, UR8, RZ ;  /* 0x000000082f1a7c24 */ /* 0x004fe4000f8e02ff */
[----:B------:R-:W-:-:S04]  /*6f90*/  IMAD.WIDE.U32 R24, R39, UR8, R22 ;  /* 0x0000000827187c25 */ /* 0x000fc8000f8e0016 */
[----:B------:R-:W-:Y:S02]  /*6fa0*/  IMAD R39, R39, UR9, R26 ;  /* 0x0000000927277c24 */ /* 0x000fe4000f8e021a */
[----:B------:R-:W-:Y:S01]  /*6fb0*/  FADD.FTZ R26, -R36, R99 ;  /* 0x00000063241a7221 */ /* 0x000fe20000010100 */
[----:B0-----:R-:W-:Y:S02]  /*6fc0*/  LEA R22, P1, R24, UR10, 0x2 ;  /* 0x0000000a18167c11 */ /* 0x001fe4000f8210ff */
[----:B------:R-:W-:Y:S01]  /*6fd0*/  IADD3 R39, PT, PT, R25, R39, RZ ;  /* 0x0000002719277210 */ /* 0x000fe20007ffe0ff */
[----:B------:R-:W-:-:S03]  /*6fe0*/  FMUL.FTZ R26, R26, R37 ;  /* 0x000000251a1a7220 */ /* 0x000fc60000410000 */
[----:B------:R-:W-:Y:S01]  /*6ff0*/  LEA.HI.X R23, R24, UR11, R39, 0x2, P1 ;  /* 0x0000000b18177c11 */ /* 0x000fe200088f1427 */
[----:B------:R-:W-:-:S05]  /*7000*/  FFMA.FTZ R29, R43, R26, R45 ;  /* 0x0000001a2b1d7223 */ /* 0x000fca000001002d */
[----:B------:R2:W-:Y:S02]  /*7010*/  STG.E.64 desc[UR6][R22.64], R28 ;  /* 0x0000001c16007986 */ /* 0x0005e4000c101b06 */
.L_x_3822:
[----:B------:R-:W-:Y:S05]  /*7020*/  BSYNC.RECONVERGENT B1 ;  /* 0x0000000000017941 */ /* 0x000fea0003800200 */
.L_x_3821:
[----:B------:R-:W-:Y:S04]  /*7030*/  BSSY.RECONVERGENT B1, `(.L_x_3823) ;  /* 0x0000013000017945 */ /* 0x000fe80003800200 */
[----:B------:R-:W-:Y:S05]  /*7040*/  @P0 BRA `(.L_x_3824) ;  /* 0x0000000000440947 */ /* 0x000fea0003800000 */
[----:B------:R-:W3:Y:S01]  /*7050*/  LDCU.64 UR8, c[0x0][0x3e0] ;  /* 0x00007c00ff0877ac */ /* 0x000ee20008000a00 */
[----:B0-2---:R-:W-:Y:S01]  /*7060*/  MOV R22, R16 ;  /* 0x0000001000167202 */ /* 0x005fe20000000f00 */
[C---:B------:R-:W-:Y:S01]  /*7070*/  FADD.FTZ R100, -R36.reuse, R100 ;  /* 0x0000006424647221 */ /* 0x040fe20000010100 */
        /* <DEDUP_REMOVED lines=14> */
.L_x_3824:
[----:B------:R-:W-:Y:S05]  /*7160*/  BSYNC.RECONVERGENT B1 ;  /* 0x0000000000017941 */ /* 0x000fea0003800200 */
.L_x_3823:
[----:B------:R-:W-:Y:S04]  /*7170*/  BSSY.RECONVERGENT B1, `(.L_x_3825) ;  /* 0x0000013000017945 */ /* 0x000fe80003800200 */
[----:B------:R-:W-:Y:S05]  /*7180*/  @P5 BRA `(.L_x_3826) ;  /* 0x0000000000445947 */ /* 0x000fea0003800000 */
[----:B------:R-:W4:Y:S01]  /*7190*/  LDCU.64 UR8, c[0x0][0x3e0] ;  /* 0x00007c00ff0877ac */ /* 0x000f220008000a00 */
[----:B---3--:R-:W-:Y:S01]  /*71a0*/  MOV R20, R16 ;  /* 0x0000001000147202 */ /* 0x008fe20000000f00 */
[C---:B------:R-:W-:Y:S01]  /*71b0*/  FADD.FTZ R102, -R36.reuse, R102 ;  /* 0x0000006624667221 */ /* 0x040fe20000010100 */
[----:B------:R-:W-:Y:S01]  /*71c0*/  MOV R21, R19 ;  /* 0x0000001300157202 */ /* 0x000fe20000000f00 */
[----:B------:R-:W3:Y:S01]  /*71d0*/  LDCU.64 UR10, c[0x0][0x380] ;  /* 0x00007000ff0a77ac */ /* 0x000ee20008000a00 */
[----:B------:R-:W-:-:S04]  /*71e0*/  FADD.FTZ R24, -R36, R103 ;  /* 0x0000006724187221 */ /* 0x000fc80000010100 */
[----:B-1----:R-:W-:-:S04]  /*71f0*/  FMUL.FTZ R24, R24, R37 ;  /* 0x0000002518187220 */ /* 0x002fc80000410000 */
[----:B-----5:R-:W-:Y:S01]  /*7200*/  FFMA.FTZ R27, R43, R24, R45 ;  /* 0x000000182b1b7223 */ /* 0x020fe2000001002d */
[----:B----4-:R-:W-:Y:S02]  /*7210*/  IMAD R30, R30, UR8, RZ ;  /* 0x000000081e1e7c24 */ /* 0x010fe4000f8e02ff */
[----:B0-2---:R-:W-:-:S04]  /*7220*/  IMAD.WIDE.U32 R22, R31, UR8, R20 ;  /* 0x000000081f167c25 */ /* 0x005fc8000f8e0014 */
[----:B------:R-:W-:Y:S01]  /*7230*/  FMUL.FTZ R21, R102, R37 ;  /* 0x0000002566157220 */ /* 0x000fe20000410000 */
[----:B------:R-:W-:Y:S01]  /*7240*/  IMAD R31, R31, UR9, R30 ;  /* 0x000000091f1f7c24 */ /* 0x000fe2000f8e021e */
[----:B---3--:R-:W-:Y:S02]  /*7250*/  LEA R20, P0, R22, UR10, 0x2 ;  /* 0x0000000a16147c11 */ /* 0x008fe4000f8010ff */
[----:B------:R-:W-:Y:S02]  /*7260*/  FFMA.FTZ R26, R42, R21, R44 ;  /* 0x000000152a1a7223 */ /* 0x000fe4000001002c */
[----:B------:R-:W-:-:S04]  /*7270*/  IADD3 R31, PT, PT, R23, R31, RZ ;  /* 0x0000001f171f7210 */ /* 0x000fc80007ffe0ff */
[----:B------:R-:W-:-:S05]  /*7280*/  LEA.HI.X R21, R22, UR11, R31, 0x2, P0 ;  /* 0x0000000b16157c11 */ /* 0x000fca00080f141f */
[----:B------:R4:W-:Y:S02]  /*7290*/  STG.E.64 desc[UR6][R20.64], R26 ;  /* 0x0000001a14007986 */ /* 0x0009e4000c101b06 */
.L_x_3826:
[----:B------:R-:W-:Y:S05]  /*72a0*/  BSYNC.RECONVERGENT B1 ;  /* 0x0000000000017941 */ /* 0x000fea0003800200 */
.L_x_3825:
[----:B------:R-:W-:Y:S04]  /*72b0*/  BSSY.RECONVERGENT B1, `(.L_x_3827) ;  /* 0x0000013000017945 */ /* 0x000fe80003800200 */
[----:B------:R-:W-:Y:S05]  /*72c0*/  @P2 BRA `(.L_x_3828) ;  /* 0x0000000000442947 */ /* 0x000fea0003800000 */
[----:B------:R-:W0:Y:S01]  /*72d0*/  LDCU.64 UR8, c[0x0][0x3e0] ;  /* 0x00007c00ff0877ac */ /* 0x000e220008000a00 */
[----:B---34-:R-:W-:Y:S01]  /*72e0*/  MOV R20, R16 ;  /* 0x0000001000147202 */ /* 0x018fe20000000f00 */
[C---:B------:R-:W-:Y:S01]  /*72f0*/  FADD.FTZ R104, -R36.reuse, R104 ;  /* 0x0000006824687221 */ /* 0x040fe20000010100 */
[----:B------:R-:W-:Y:S01]  /*7300*/  MOV R21, R19 ;  /* 0x0000001300157202 */ /* 0x000fe20000000f00 */
[----:B------:R-:W3:Y:S01]  /*7310*/  LDCU.64 UR10, c[0x0][0x380] ;  /* 0x00007000ff0a77ac */ /* 0x000ee20008000a00 */
[----:B------:R-:W-:-:S04]  /*7320*/  FADD.FTZ R24, -R36, R105 ;  /* 0x0000006924187221 */ /* 0x000fc80000010100 */
[----:B-1----:R-:W-:-:S04]  /*7330*/  FMUL.FTZ R24, R24, R37 ;  /* 0x0000002518187220 */ /* 0x002fc80000410000 */
[----:B-----5:R-:W-:Y:S01]  /*7340*/  FFMA.FTZ R27, R43, R24, R45 ;  /* 0x000000182b1b7223 */ /* 0x020fe2000001002d */
[----:B0-----:R-:W-:Y:S02]  /*7350*/  IMAD R32, R32, UR8, RZ ;  /* 0x0000000820207c24 */ /* 0x001fe4000f8e02ff */
[----:B--2---:R-:W-:-:S04]  /*7360*/  IMAD.WIDE.U32 R22, R33, UR8, R20 ;  /* 0x0000000821167c25 */ /* 0x004fc8000f8e0014 */
[----:B------:R-:W-:Y:S01]  /*7370*/  FMUL.FTZ R21, R104, R37 ;  /* 0x0000002568157220 */ /* 0x000fe20000410000 */
[----:B------:R-:W-:Y:S01]  /*7380*/  IMAD R33, R33, UR9, R32 ;  /* 0x0000000921217c24 */ /* 0x000fe2000f8e0220 */
[----:B---3--:R-:W-:Y:S02]  /*7390*/  LEA R20, P0, R22, UR10, 0x2 ;  /* 0x0000000a16147c11 */ /* 0x008fe4000f8010ff */
[----:B------:R-:W-:Y:S02]  /*73a0*/  FFMA.FTZ R26, R42, R21, R44 ;  /* 0x000000152a1a7223 */ /* 0x000fe4000001002c */
[----:B------:R-:W-:-:S04]  /*73b0*/  IADD3 R33, PT, PT, R23, R33, RZ ;  /* 0x0000002117217210 */ /* 0x000fc80007ffe0ff */
[----:B------:R-:W-:-:S05]  /*73c0*/  LEA.HI.X R21, R22, UR11, R33, 0x2, P0 ;  /* 0x0000000b16157c11 */ /* 0x000fca00080f1421 */
[----:B------:R0:W-:Y:S02]  /*73d0*/  STG.E.64 desc[UR6][R20.64], R26 ;  /* 0x0000001a14007986 */ /* 0x0001e4000c101b06 */
.L_x_3828:
[----:B------:R-:W-:Y:S05]  /*73e0*/  BSYNC.RECONVERGENT B1 ;  /* 0x0000000000017941 */ /* 0x000fea0003800200 */
.L_x_3827:
[----:B------:R-:W-:Y:S05]  /*73f0*/  @P3 BRA `(.L_x_3829) ;  /* 0x0000004000d83947 */ /* 0x000fea0003800000 */
[----:B------:R-:W0:Y:S01]  /*7400*/  LDCU.64 UR4, c[0x0][0x3e0] ;  /* 0x00007c00ff0477ac */ /* 0x000e220008000a00 */
[----:B------:R-:W-:Y:S01]  /*7410*/  MOV R17, R19 ;  /* 0x0000001300117202 */ /* 0x000fe20000000f00 */
[C---:B------:R-:W-:Y:S01]  /*7420*/  FADD.FTZ R106, -R36.reuse, R106 ;  /* 0x0000006a246a7221 */ /* 0x040fe20000010100 */
[----:B------:R-:W-:Y:S01]  /*7430*/  FADD.FTZ R36, -R36, R107 ;  /* 0x0000006b24247221 */ /* 0x000fe20000010100 */
[----:B------:R-:W2:Y:S03]  /*7440*/  LDCU.64 UR8, c[0x0][0x380] ;  /* 0x00007000ff0877ac */ /* 0x000ea60008000a00 */
[----:B-1----:R-:W-:-:S04]  /*7450*/  FMUL.FTZ R36, R36, R37 ;  /* 0x0000002524247220 */ /* 0x002fc80000410000 */
[----:B-----5:R-:W-:Y:S01]  /*7460*/  FFMA.FTZ R43, R43, R36, R45 ;  /* 0x000000242b2b7223 */ /* 0x020fe2000001002d */
[----:B0--34-:R-:W-:Y:S02]  /*7470*/  IMAD R21, R3, UR4, RZ ;  /* 0x0000000403157c24 */ /* 0x019fe4000f8e02ff */
[----:B------:R-:W-:-:S04]  /*7480*/  IMAD.WIDE.U32 R18, R2, UR4, R16 ;  /* 0x0000000402127c25 */ /* 0x000fc8000f8e0010 */
[----:B------:R-:W-:Y:S01]  /*7490*/  FMUL.FTZ R17, R106, R37 ;  /* 0x000000256a117220 */ /* 0x000fe20000410000 */
[----:B------:R-:W-:Y:S01]  /*74a0*/  IMAD R21, R2, UR5, R21 ;  /* 0x0000000502157c24 */ /* 0x000fe2000f8e0215 */
[----:B--2---:R-:W-:Y:S02]  /*74b0*/  LEA R16, P0, R18, UR8, 0x2 ;  /* 0x0000000812107c11 */ /* 0x004fe4000f8010ff */
[----:B------:R-:W-:Y:S02]  /*74c0*/  FFMA.FTZ R42, R42, R17, R44 ;  /* 0x000000112a2a7223 */ /* 0x000fe4000001002c */
[----:B------:R-:W-:-:S04]  /*74d0*/  IADD3 R21, PT, PT, R19, R21, RZ ;  /* 0x0000001513157210 */ /* 0x000fc80007ffe0ff */
[----:B------:R-:W-:-:S05]  /*74e0*/  LEA.HI.X R17, R18, UR9, R21, 0x2, P0 ;  /* 0x0000000912117c11 */ /* 0x000fca00080f1415 */
[----:B------:R0:W-:Y:S01]  /*74f0*/  STG.E.64 desc[UR6][R16.64], R42 ;  /* 0x0000002a10007986 */ /* 0x0001e2000c101b06 */
[----:B------:R-:W-:Y:S05]  /*7500*/  BRA `(.L_x_3829) ;  /* 0x0000004000947947 */ /* 0x000fea0003800000 */
.L_x_3766:
        /* <DEDUP_REMOVED lines=12> */
[----:B------:R-:W-:Y:S01]  /*75d0*/  FADD.FTZ R20, -R36, R20 ;  /* 0x0000001424147221 */ /* 0x000fe20000010100 */
[----:B------:R-:W0:Y:S03]  /*75e0*/  LDCU.64 UR8, c[0x0][0x3e0] ;  /* 0x00007c00ff0877ac */ /* 0x000e260008000a00 */
[----:B-1----:R-:W-:Y:S01]  /*75f0*/  FMUL.FTZ R55, R20, R37 ;  /* 0x0000002514377220 */ /* 0x002fe20000410000 */
[----:B------:R-:W-:Y:S01]  /*7600*/  FADD.FTZ R20, -R36, R21 ;  /* 0x0000001524147221 */ /* 0x000fe20000010100 */
[----:B------:R-:W1:Y:S01]  /*7610*/  LDCU.64 UR10, c[0x0][0x380] ;  /* 0x00007000ff0a77ac */ /* 0x000e620008000a00 */
[----:B------:R-:W-:Y:S01]  /*7620*/  MOV R21, R19 ;  /* 0x0000001300157202 */ /* 0x000fe20000000f00 */
[----:B-----5:R-:W-:Y:S01]  /*7630*/  FFMA.FTZ R55, R42, R55, R44 ;  /* 0x000000372a377223 */ /* 0x020fe2000001002c */
[----:B------:R-:W-:-:S03]  /*7640*/  FMUL.FTZ R56, R20, R37 ;  /* 0x0000002514387220 */ /* 0x000fc60000410000 */
[----:B------:R-:W-:Y:S01]  /*7650*/  FMUL.FTZ R20, R55, -1.4426950216293334961 ;  /* 0xbfb8aa3b37147820 */ /* 0x000fe20000410000 */
[----:B------:R-:W-:-:S04]  /*7660*/  FFMA.FTZ R56, R43, R56, R45 ;  /* 0x000000382b387223 */ /* 0x000fc8000001002d */
[----:B------:R-:W-:Y:S01]  /*7670*/  FMUL.FTZ R52, R56, -1.4426950216293334961 ;  /* 0xbfb8aa3b38347820 */ /* 0x000fe20000410000 */
        /* <DEDUP_REMOVED lines=9> */
[----:B-1----:R-:W-:Y:S02]  /*7710*/  LEA R52, P1, R20, UR10, 0x2 ;  /* 0x0000000a14347c11 */ /* 0x002fe4000f8210ff */
[----:B------:R-:W-:-:S03]  /*7720*/  IADD3 R53, PT, PT, R21, R53, RZ ;  /* 0x0000003515357210 */ /* 0x000fc60007ffe0ff */
[----:B------:R-:W0:Y:S01]  /*7730*/  MUFU.RCP R113, R113 ;  /* 0x0000007100717308 */ /* 0x000e220000001000 */
[----:B------:R-:W-:Y:S01]  /*7740*/  LEA.HI.X R53, R20, UR11, R53, 0x2, P1 ;  /* 0x0000000b14357c11 */ /* 0x000fe200088f1435 */
[----:B--2---:R-:W-:Y:S01]  /*7750*/  FMUL.FTZ R20, R55, R114 ;  /* 0x0000007237147220 */ /* 0x004fe20000410000 */
[----:B0-----:R-:W-:-:S05]  /*7760*/  FMUL.FTZ R21, R56, R113 ;  /* 0x0000007138157220 */ /* 0x001fca0000410000 */
[----:B------:R0:W-:Y:S02]  /*7770*/  STG.E.64 desc[UR6][R52.64], R20 ;  /* 0x0000001434007986 */ /* 0x0001e4000c101b06 */
.L_x_3831:
[----:B------:R-:W-:Y:S05]  /*7780*/  BSYNC.RECONVERGENT B1 ;  /* 0x0000000000017941 */ /* 0x000fea0003800200 */
.L_x_3830:
[----:B------:R-:W-:Y:S04]  /*7790*/  BSSY.RECONVERGENT B1, `(.L_x_3832) ;  /* 0x000001d000017945 */ /* 0x000fe80003800200 */
[----:B------:R-:W-:Y:S05]  /*77a0*/  @P2 BRA `(.L_x_3833) ;  /* 0x00000000006c2947 */ /* 0x000fea0003800000 */
[C---:B------:R-:W-:Y:S01]  /*77b0*/  FADD.FTZ R22, -R36.reuse, R22 ;  /* 0x0000001624167221 */ /* 0x040fe20000010100 */
[----:B0-----:R-:W-:Y:S01]  /*77c0*/  FADD.FTZ R20, -R36, R23 ;  /* 0x0000001724147221 */ /* 0x001fe20000010100 */
        /* <DEDUP_REMOVED lines=25> */
.L_x_3833:
[----:B------:R-:W-:Y:S05]  /*7960*/  BSYNC.RECONVERGENT B1 ;  /* 0x0000000000017941 */ /* 0x000fea0003800200 */
.L_x_3832:
[----:B------:R-:W-:Y:S04]  /*7970*/  BSSY.RECONVERGENT B1, `(.L_x_3834) ;  /* 0x000001d000017945 */ /* 0x000fe80003800200 */
[----:B------:R-:W-:Y:S05]  /*7980*/  @P3 BRA `(.L_x_3835) ;  /* 0x00000000006c3947 */ /* 0x000fea0003800000 */
[C---:B------:R-:W-:Y:S01]  /*7990*/  FADD.FTZ R82, -R36.reuse, R82 ;  /* 0x0000005224527221 */ /* 0x040fe20000010100 */
[----:B0-2---:R-:W-:Y:S01]  /*79a0*/  FADD.FTZ R20, -R36, R83 ;  /* 0x0000005324147221 */ /* 0x005fe20000010100 */
        /* <DEDUP_REMOVED lines=25> */
.L_x_3835:
[----:B------:R-:W-:Y:S05]  /*7b40*/  BSYNC.RECONVERGENT B1 ;  /* 0x0000000000017941 */ /* 0x000fea0003800200 */
.L_x_3834:
[----:B------:R-:W-:Y:S01]  /*7b50*/  ISETP.GE.U32.AND P4, PT, R59, UR4, PT ;  /* 0x000000043b007c0c */ /* 0x000fe2000bf86070 */
[----:B------:R-:W-:Y:S01]  /*7b60*/  BSSY.RECONVERGENT B1, `(.L_x_3836) ;  /* 0x000002e000017945 */ /* 0x000fe20003800200 */
[----:B0-23--:R-:W-:Y:S02]  /*7b70*/  SHF.R.S32.HI R21, RZ, 0x1f, R59 ;  /* 0x0000001fff157819 */ /* 0x00dfe4000001143b */
[C---:B------:R-:W-:Y:S02]  /*7b80*/  IADD3 R56, PT, PT, R38.reuse, 0x30, RZ ;  /* 0x0000003026387810 */ /* 0x040fe40007ffe0ff */
        /* <DEDUP_REMOVED lines=16> */
[C---:B------:R-:W-:Y:S01]  /*7c90*/  FADD.FTZ R24, -R36.reuse, R24 ;  /* 0x0000001824187221 */ /* 0x040fe20000010100 */
[----:B------:R-:W-:Y:S01]  /*7ca0*/  FADD.FTZ R20, -R36, R25 ;  /* 0x0000001924147221 */ /* 0x000fe20000010100 */
[----:B------:R-:W0:Y:S02]  /*7cb0*/  LDCU.64 UR8, c[0x0][0x3e0] ;  /* 0x00007c00ff0877ac */ /* 0x000e240008000a00 */
        /* <DEDUP_REMOVED lines=19> */
[----:B------:R-:W-:-:S04]  /*7df0*/  IADD3 R59, PT, PT, R21, R59, RZ ;  /* 0x0000003b153b7210 */ /* 0x000fc80007ffe0ff */
[----:B------:R-:W-:Y:S01]  /*7e00*/  LEA.HI.X R23, R20, UR11, R59, 0x2, P4 ;  /* 0x0000000b14177c11 */ /* 0x000fe2000a0f143b */
[----:B--2---:R-:W-:Y:S01]  /*7e10*/  FMUL.FTZ R20, R24, R25 ;  /* 0x0000001918147220 */ /* 0x004fe20000410000 */
[----:B0-----:R-:W-:-:S05]  /*7e20*/  FMUL.FTZ R21, R83, R82 ;  /* 0x0000005253157220 */ /* 0x001fca0000410000 */
[----:B------:R0:W-:Y:S02]  /*7e30*/  STG.E.64 desc[UR6][R22.64], R20 ;  /* 0x0000001416007986 */ /* 0x0001e4000c101b06 */
.L_x_3837:
[----:B------:R-:W-:Y:S05]  /*7e40*/  BSYNC.RECONVERGENT B1 ;  /* 0x0000000000017941 */ /* 0x000fea0003800200 */
.L_x_3836:
        /* <DEDUP_REMOVED lines=29> */
.L_x_3839:
[----:B------:R-:W-:Y:S05]  /*8020*/  BSYNC.RECONVERGENT B1 ;  /* 0x0000000000017941 */ /* 0x000fea0003800200 */
.L_x_3838:
        /* <DEDUP_REMOVED lines=29> */
.L_x_3841:
[----:B------:R-:W-:Y:S05]  /*8200*/  BSYNC.RECONVERGENT B1 ;  /* 0x0000000000017941 */ /* 0x000fea0003800200 */
.L_x_3840:
[----:B------:R-:W-:Y:S04]  /*8210*/  BSSY.RECONVERGENT B1, `(.L_x_3842) ;  /* 0x000001d000017945 */ /* 0x000fe80003800200 */
[----:B------:R-:W-:Y:S05]  /*8220*/  @P2 BRA `(.L_x_3843) ;  /* 0x00000000006c2947 */ /* 0x000fea0003800000 */
[C---:B------:R-:W-:Y:S01]  /*8230*/  FADD.FTZ R28, -R36.reuse, R28 ;  /* 0x0000001c241c7221 */ /* 0x040fe20000010100 */
[----:B0-23--:R-:W-:Y:S01]  /*8240*/  FADD.FTZ R20, -R36, R29 ;  /* 0x0000001d24147221 */ /* 0x00dfe20000010100 */
        /* <DEDUP_REMOVED lines=25> */
.L_x_3843:
[----:B------:R-:W-:Y:S05]  /*83e0*/  BSYNC.RECONVERGENT B1 ;  /* 0x0000000000017941 */ /* 0x000fea0003800200 */
.L_x_3842:
[----:B------:R-:W-:Y:S04]  /*83f0*/  BSSY.RECONVERGENT B1, `(.L_x_3844) ;  /* 0x000001d000017945 */ /* 0x000fe80003800200 */
[----:B------:R-:W-:Y:S05]  /*8400*/  @P3 BRA `(.L_x_3845) ;  /* 0x00000000006c3947 */ /* 0x000fea0003800000 */
[C---:B------:R-:W-:Y:S01]  /*8410*/  FADD.FTZ R30, -R36.reuse, R30 ;  /* 0x0000001e241e7221 */ /* 0x040fe20000010100 */
[----:B0-234-:R-:W-:Y:S01]  /*8420*/  FADD.FTZ R20, -R36, R31 ;  /* 0x0000001f24147221 */ /* 0x01dfe20000010100 */
        /* <DEDUP_REMOVED lines=25> */
.L_x_3845:
[----:B------:R-:W-:Y:S05]  /*85c0*/  BSYNC.RECONVERGENT B1 ;  /* 0x0000000000017941 */ /* 0x000fea0003800200 */
.L_x_3844:
[----:B------:R-:W-:Y:S01]  /*85d0*/  ISETP.GE.U32.AND P4, PT, R54, UR4, PT ;  /* 0x0000000436007c0c */ /* 0x000fe2000bf86070 */
[----:B------:R-:W-:Y:S01]  /*85e0*/  BSSY.RECONVERGENT B1, `(.L_x_3846) ;  /* 0x000002e000017945 */ /* 0x000fe20003800200 */
[----:B0-234-:R-:W-:Y:S02]  /*85f0*/  SHF.R.S32.HI R21, RZ, 0x1f, R54 ;  /* 0x0000001fff157819 */ /* 0x01dfe40000011436 */
        /* <DEDUP_REMOVED lines=44> */
.L_x_3847:
[----:B------:R-:W-:Y:S05]  /*88c0*/  BSYNC.RECONVERGENT B1 ;  /* 0x0000000000017941 */ /* 0x000fea0003800200 */
.L_x_3846:
[----:B------:R-:W-:Y:S04]  /*88d0*/  BSSY.RECONVERGENT B1, `(.L_x_3848) ;  /* 0x000001d000017945 */ /* 0x000fe80003800200 */
[----:B------:R-:W-:Y:S05]  /*88e0*/  @P0 BRA `(.L_x_3849) ;  /* 0x00000000006c0947 */ /* 0x000fea0003800000 */
[C---:B------:R-:W-:Y:S01]  /*88f0*/  FADD.FTZ R94, -R36.reuse, R94 ;  /* 0x0000005e245e7221 */ /* 0x040fe20000010100 */
[----:B0-----:R-:W-:Y:S01]  /*8900*/  FADD.FTZ R20, -R36, R95 ;  /* 0x0000005f24147221 */ /* 0x001fe20000010100 */
        /* <DEDUP_REMOVED lines=25> */
.L_x_3849:
[----:B------:R-:W-:Y:S05]  /*8aa0*/  BSYNC.RECONVERGENT B1 ;  /* 0x0000000000017941 */ /* 0x000fea0003800200 */
.L_x_3848:
        /* <DEDUP_REMOVED lines=29> */
.L_x_3851:
[----:B------:R-:W-:Y:S05]  /*8c80*/  BSYNC.RECONVERGENT B1 ;  /* 0x0000000000017941 */ /* 0x000fea0003800200 */
.L_x_3850:
        /* <DEDUP_REMOVED lines=29> */
.L_x_3853:
[----:B------:R-:W-:Y:S05]  /*8e60*/  BSYNC.RECONVERGENT B1 ;  /* 0x0000000000017941 */ /* 0x000fea0003800200 */
.L_x_3852:
        /* <DEDUP_REMOVED lines=29> */
.L_x_3855:
[----:B------:R-:W-:Y:S05]  /*9040*/  BSYNC.RECONVERGENT B1 ;  /* 0x0000000000017941 */ /* 0x000fea0003800200 */
.L_x_3854:
        /* <DEDUP_REMOVED lines=29> */
.L_x_3857:
[----:B------:R-:W-:Y:S05]  /*9220*/  BSYNC.RECONVERGENT B1 ;  /* 0x0000000000017941 */ /* 0x000fea0003800200 */
.L_x_3856:
        /* <DEDUP_REMOVED lines=22> */
[C---:B------:R-:W-:Y:S01]  /*9390*/  FADD.FTZ R96, -R36.reuse, R96 ;  /* 0x0000006024607221 */ /* 0x040fe20000010100 */
[----:B0-234-:R-:W-:Y:S01]  /*93a0*/  FADD.FTZ R20, -R36, R97 ;  /* 0x0000006124147221 */ /* 0x01dfe20000010100 */
        /* <DEDUP_REMOVED lines=25> */
.L_x_3859:
[----:B------:R-:W-:Y:S05]  /*9540*/  BSYNC.RECONVERGENT B1 ;  /* 0x0000000000017941 */ /* 0x000fea0003800200 */
.L_x_3858:
        /* <DEDUP_REMOVED lines=29> */
.L_x_3861:
[----:B------:R-:W-:Y:S05]  /*9720*/  BSYNC.RECONVERGENT B1 ;  /* 0x0000000000017941 */ /* 0x000fea0003800200 */
.L_x_3860:
        /* <DEDUP_REMOVED lines=29> */
.L_x_3863:
[----:B------:R-:W-:Y:S05]  /*9900*/  BSYNC.RECONVERGENT B1 ;  /* 0x0000000000017941 */ /* 0x000fea0003800200 */
.L_x_3862:
        /* <DEDUP_REMOVED lines=29> */
.L_x_3865:
[----:B------:R-:W-:Y:S05]  /*9ae0*/  BSYNC.RECONVERGENT B1 ;  /* 0x0000000000017941 */ /* 0x000fea0003800200 */
.L_x_3864:
        /* <DEDUP_REMOVED lines=29> */
.L_x_3867:
[----:B------:R-:W-:Y:S05]  /*9cc0*/  BSYNC.RECONVERGENT B1 ;  /* 0x0000000000017941 */ /* 0x000fea0003800200 */
.L_x_3866:
        /* <DEDUP_REMOVED lines=29> */
.L_x_3869:
[----:B------:R-:W-:Y:S05]  /*9ea0*/  BSYNC.RECONVERGENT B1 ;  /* 0x0000000000017941 */ /* 0x000fea0003800200 */
.L_x_3868:
[----:B------:R-:W-:Y:S01]  /*9eb0*/  ISETP.GE.U32.AND P4, PT, R26, UR4, PT ;  /* 0x000000041a007c0c */ /* 0x000fe2000bf86070 */
[----:B------:R-:W-:Y:S01]  /*9ec0*/  BSSY.RECONVERGENT B1, `(.L_x_3870) ;  /* 0x0000030000017945 */ /* 0x000fe20003800200 */
[----:B------:R-:W-:Y:S02]  /*9ed0*/  SHF.R.S32.HI R29, RZ, 0x1f, R26 ;  /* 0x0000001fff1d7819 */ /* 0x000fe4000001141a */
[C---:B------:R-:W-:Y:S02]  /*9ee0*/  IADD3 R24, PT, PT, R38.reuse, 0xb0, RZ ;  /* 0x000000b026187810 */ /* 0x040fe40007ffe0ff */
[----:B------:R-:W-:Y:S02]  /*9ef0*/  ISETP.GE.AND.EX P4, PT, R29, UR5, PT, P4 ;  /* 0x000000051d007c0c */ /* 0x000fe4000bf86340 */
[----:B0-234-:R-:W-:Y:S02]  /*9f00*/  IADD3 R22, PT, PT, R38, 0xb8, RZ ;  /* 0x000000b826167810 */ /* 0x01dfe40007ffe0ff */
        /* <DEDUP_REMOVED lines=43> */
.L_x_3871:
[----:B------:R-:W-:Y:S05]  /*a1c0*/  BSYNC.RECONVERGENT B1 ;  /* 0x0000000000017941 */ /* 0x000fea0003800200 */
.L_x_3870:
[----:B------:R-:W-:Y:S04]  /*a1d0*/  BSSY.RECONVERGENT B1, `(.L_x_3872) ;  /* 0x000001d000017945 */ /* 0x000fe80003800200 */
[----:B------:R-:W-:Y:S05]  /*a1e0*/  @P1 BRA `(.L_x_3873) ;  /* 0x00000000006c1947 */ /* 0x000fea0003800000 */
[C---:B------:R-:W-:Y:S01]  /*a1f0*/  FADD.FTZ R76, -R36.reuse, R76 ;  /* 0x0000004c244c7221 */ /* 0x040fe20000010100 */
[----:B------:R-:W-:Y:S01]  /*a200*/  FADD.FTZ R26, -R36, R77 ;  /* 0x0000004d241a7221 */ /* 0x000fe20000010100 */
[----:B------:R-:W2:Y:S02]  /*a210*/  LDCU.64 UR8, c[0x0][0x3e0] ;  /* 0x00007c00ff0877ac */ /* 0x000ea40008000a00 */
[-C--:B01----:R-:W-:Y:S01]  /*a220*/  FMUL.FTZ R29, R76, R37.reuse ;  /* 0x000000254c1d7220 */ /* 0x083fe20000410000 */
[----:B------:R-:W-:Y:S01]  /*a230*/  FMUL.FTZ R28, R26, R37 ;  /* 0x000000251a1c7220 */ /* 0x000fe20000410000 */
[----:B------:R-:W0:Y:S02]  /*a240*/  LDCU.64 UR10, c[0x0][0x380] ;  /* 0x00007000ff0a77ac */ /* 0x000e240008000a00 */
[----:B-----5:R-:W-:Y:S01]  /*a250*/  FFMA.FTZ R33, R42, R29, R44 ;  /* 0x0000001d2a217223 */ /* 0x020fe2000001002c */
        /* <DEDUP_REMOVED lines=11> */
[----:B-1----:R-:W-:Y:S01]  /*a310*/  FADD.FTZ R30, R26, 1 ;  /* 0x3f8000001a1e7421 */ /* 0x002fe20000010000 */
[----:B0-----:R-:W-:-:S04]  /*a320*/  LEA R26, P1, R28, UR10, 0x2 ;  /* 0x0000000a1c1a7c11 */ /* 0x001fc8000f8210ff */
[----:B------:R-:W-:Y:S01]  /*a330*/  LEA.HI.X R27, R28, UR11, R27, 0x2, P1 ;  /* 0x0000000b1c1b7c11 */ /* 0x000fe200088f141b */
[----:B------:R-:W0:Y:S01]  /*a340*/  MUFU.RCP R30, R30 ;  /* 0x0000001e001e7308 */ /* 0x000e220000001000 */
[----:B--2---:R-:W-:-:S07]  /*a350*/  FADD.FTZ R32, R31, 1 ;  /* 0x3f8000001f207421 */ /* 0x004fce0000010000 */
[----:B------:R-:W1:Y:S01]  /*a360*/  MUFU.RCP R32, R32 ;  /* 0x0000002000207308 */ /* 0x000e620000001000 */
[----:B0-----:R-:W-:Y:S01]  /*a370*/  FMUL.FTZ R28, R33, R30 ;  /* 0x0000001e211c7220 */ /* 0x001fe20000410000 */
[----:B-1----:R-:W-:-:S05]  /*a380*/  FMUL.FTZ R29, R35, R32 ;  /* 0x00000020231d7220 */ /* 0x002fca0000410000 */
[----:B------:R2:W-:Y:S02]  /*a390*/  STG.E.64 desc[UR6][R26.64], R28 ;  /* 0x0000001c1a007986 */ /* 0x0005e4000c101b06 */
.L_x_3873:
[----:B------:R-:W-:Y:S05]  /*a3a0*/  BSYNC.RECONVERGENT B1 ;  /* 0x0000000000017941 */ /* 0x000fea0003800200 */
.L_x_3872:
        /* <DEDUP_REMOVED lines=29> */
.L_x_3875:
[----:B------:R-:W-:Y:S05]  /*a580*/  BSYNC.RECONVERGENT B1 ;  /* 0x0000000000017941 */ /* 0x000fea0003800200 */
.L_x_3874:
[----:B------:R-:W-:Y:S04]  /*a590*/  BSSY.RECONVERGENT B1, `(.L_x_3876) ;  /* 0x000001d000017945 */ /* 0x000fe80003800200 */
[----:B------:R-:W-:Y:S05]  /*a5a0*/  @P5 BRA `(.L_x_3877) ;  /* 0x00000000006c5947 */ /* 0x000fea0003800000 */
[C---:B------:R-:W-:Y:S01]  /*a5b0*/  FADD.FTZ R80, -R36.reuse, R80 ;  /* 0x0000005024507221 */ /* 0x040fe20000010100 */
[----:B---3--:R-:W-:Y:S01]  /*a5c0*/  FADD.FTZ R24, -R36, R81 ;  /* 0x0000005124187221 */ /* 0x008fe20000010100 */
[----:B------:R-:W3:Y:S02]  /*a5d0*/  LDCU.64 UR8, c[0x0][0x3e0] ;  /* 0x00007c00ff0877ac */ /* 0x000ee40008000a00 */
[-C--:B-1----:R-:W-:Y:S01]  /*a5e0*/  FMUL.FTZ R25, R80, R37.reuse ;  /* 0x0000002550197220 */ /* 0x082fe20000410000 */
[----:B--2---:R-:W-:Y:S01]  /*a5f0*/  FMUL.FTZ R26, R24, R37 ;  /* 0x00000025181a7220 */ /* 0x004fe20000410000 */
[----:B------:R-:W1:Y:S02]  /*a600*/  LDCU.64 UR10, c[0x0][0x380] ;  /* 0x00007000ff0a77ac */ /* 0x000e640008000a00 */
[----:B0----5:R-:W-:Y:S01]  /*a610*/  FFMA.FTZ R29, R42, R25, R44 ;  /* 0x000000192a1d7223 */ /* 0x021fe2000001002c */
[----:B------:R-:W-:Y:S01]  /*a620*/  FFMA.FTZ R31, R43, R26, R45 ;  /* 0x0000001a2b1f7223 */ /* 0x000fe2000001002d */
[----:B------:R-:W-:-:S02]  /*a630*/  MOV R25, R19 ;  /* 0x0000001300197202 */ /* 0x000fc40000000f00 */
[----:B------:R-:W-:Y:S01]  /*a640*/  FMUL.FTZ R24, R29, -1.4426950216293334961 ;  /* 0xbfb8aa3b1d187820 */ /* 0x000fe20000410000 */
[----:B------:R-:W-:-:S05]  /*a650*/  FMUL.FTZ R27, R31, -1.4426950216293334961 ;  /* 0xbfb8aa3b1f1b7820 */ /* 0x000fca0000410000 */
[----:B------:R-:W0:Y:S01]  /*a660*/  MUFU.EX2 R24, R24 ;  /* 0x0000001800187308 */ /* 0x000e220000000800 */
[----:B---3--:R-:W-:-:S04]  /*a670*/  IMAD R23, R23, UR8, RZ ;  /* 0x0000000817177c24 */ /* 0x008fc8000f8e02ff */
[----:B------:R-:W-:-:S03]  /*a680*/  IMAD R23, R22, UR9, R23 ;  /* 0x0000000916177c24 */ /* 0x000fc6000f8e0217 */
[----:B------:R-:W2:Y:S01]  /*a690*/  MUFU.EX2 R27, R27 ;  /* 0x0000001b001b7308 */ /* 0x000ea20000000800 */
[----:B0-----:R-:W-:Y:S01]  /*a6a0*/  FADD.FTZ R26, R24, 1 ;  /* 0x3f800000181a7421 */ /* 0x001fe20000010000 */
[----:B------:R-:W-:-:S06]  /*a6b0*/  MOV R24, R16 ;  /* 0x0000001000187202 */ /* 0x000fcc0000000f00 */
[----:B------:R-:W0:Y:S01]  /*a6c0*/  MUFU.RCP R26, R26 ;  /* 0x0000001a001a7308 */ /* 0x000e220000001000 */
[----:B------:R-:W-:-:S04]  /*a6d0*/  IMAD.WIDE.U32 R24, R22, UR8, R24 ;  /* 0x0000000816187c25 */ /* 0x000fc8000f8e0018 */
[----:B--2---:R-:W-:Y:S01]  /*a6e0*/  FADD.FTZ R28, R27, 1 ;  /* 0x3f8000001b1c7421 */ /* 0x004fe20000010000 */
[----:B-1----:R-:W-:-:S05]  /*a6f0*/  LEA R22, P0, R24, UR10, 0x2 ;  /* 0x0000000a18167c11 */ /* 0x002fca000f8010ff */
[----:B------:R-:W1:Y:S01]  /*a700*/  MUFU.RCP R28, R28 ;  /* 0x0000001c001c7308 */ /* 0x000e620000001000 */
[----:B------:R-:W-:-:S04]  /*a710*/  IADD3 R23, PT, PT, R25, R23, RZ ;  /* 0x0000001719177210 */ /* 0x000fc80007ffe0ff */
[----:B------:R-:W-:Y:S01]  /*a720*/  LEA.HI.X R23, R24, UR11, R23, 0x2, P0 ;  /* 0x0000000b18177c11 */ /* 0x000fe200080f1417 */
[----:B0-----:R-:W-:Y:S01]  /*a730*/  FMUL.FTZ R24, R29, R26 ;  /* 0x0000001a1d187220 */ /* 0x001fe20000410000 */
[----:B-1----:R-:W-:-:S05]  /*a740*/  FMUL.FTZ R25, R31, R28 ;  /* 0x0000001c1f197220 */ /* 0x002fca0000410000 */
[----:B------:R4:W-:Y:S02]  /*a750*/  STG.E.64 desc[UR6][R22.64], R24 ;  /* 0x0000001816007986 */ /* 0x0009e4000c101b06 */
.L_x_3877:
[----:B------:R-:W-:Y:S05]  /*a760*/  BSYNC.RECONVERGENT B1 ;  /* 0x0000000000017941 */ /* 0x000fea0003800200 */
.L_x_3876:
[----:B------:R-:W-:Y:S04]  /*a770*/  BSSY.RECONVERGENT B1, `(.L_x_3878) ;  /* 0x000001d000017945 */ /* 0x000fe80003800200 */
[----:B------:R-:W-:Y:S05]  /*a780*/  @P2 BRA `(.L_x_3879) ;  /* 0x00000000006c2947 */ /* 0x000fea0003800000 */
[C---:B------:R-:W-:Y:S01]  /*a790*/  FADD.FTZ R86, -R36.reuse, R86 ;  /* 0x0000005624567221 */ /* 0x040fe20000010100 */
[----:B----4-:R-:W-:Y:S01]  /*a7a0*/  FADD.FTZ R22, -R36, R87 ;  /* 0x0000005724167221 */ /* 0x010fe20000010100 */
[----:B------:R-:W4:Y:S02]  /*a7b0*/  LDCU.64 UR8, c[0x0][0x3e0] ;  /* 0x00007c00ff0877ac */ /* 0x000f240008000a00 */
[-C--:B-1----:R-:W-:Y:S01]  /*a7c0*/  FMUL.FTZ R23, R86, R37.reuse ;  /* 0x0000002556177220 */ /* 0x082fe20000410000 */
[----:B---3--:R-:W-:Y:S01]  /*a7d0*/  FMUL.FTZ R24, R22, R37 ;  /* 0x0000002516187220 */ /* 0x008fe20000410000 */
[----:B------:R-:W1:Y:S02]  /*a7e0*/  LDCU.64 UR10, c[0x0][0x380] ;  /* 0x00007000ff0a77ac */ /* 0x000e640008000a00 */
[----:B0-2--5:R-:W-:Y:S01]  /*a7f0*/  FFMA.FTZ R29, R42, R23, R44 ;  /* 0x000000172a1d7223 */ /* 0x025fe2000001002c */
[----:B------:R-:W-:Y:S01]  /*a800*/  FFMA.FTZ R28, R43, R24, R45 ;  /* 0x000000182b1c7223 */ /* 0x000fe2000001002d */
[----:B------:R-:W-:-:S02]  /*a810*/  MOV R23, R19 ;  /* 0x0000001300177202 */ /* 0x000fc40000000f00 */
[----:B------:R-:W-:Y:S01]  /*a820*/  FMUL.FTZ R22, R29, -1.4426950216293334961 ;  /* 0xbfb8aa3b1d167820 */ /* 0x000fe20000410000 */
[----:B------:R-:W-:-:S05]  /*a830*/  FMUL.FTZ R24, R28, -1.4426950216293334961 ;  /* 0xbfb8aa3b1c187820 */ /* 0x000fca0000410000 */
[----:B------:R-:W0:Y:S01]  /*a840*/  MUFU.EX2 R22, R22 ;  /* 0x0000001600167308 */ /* 0x000e220000000800 */
[----:B----4-:R-:W-:-:S04]  /*a850*/  IMAD R25, R48, UR8, RZ ;  /* 0x0000000830197c24 */ /* 0x010fc8000f8e02ff */
        /* <DEDUP_REMOVED lines=14> */
.L_x_3879:
[----:B------:R-:W-:Y:S05]  /*a940*/  BSYNC.RECONVERGENT B1 ;  /* 0x0000000000017941 */ /* 0x000fea0003800200 */
.L_x_3878:
[----:B------:R-:W-:Y:S04]  /*a950*/  BSSY.RECONVERGENT B1, `(.L_x_3880) ;  /* 0x000001d000017945 */ /* 0x000fe80003800200 */
[----:B------:R-:W-:Y:S05]  /*a960*/  @P3 BRA `(.L_x_3881) ;  /* 0x00000000006c3947 */ /* 0x000fea0003800000 */
[C---:B------:R-:W-:Y:S01]  /*a970*/  FADD.FTZ R88, -R36.reuse, R88 ;  /* 0x0000005824587221 */ /* 0x040fe20000010100 */
[----:B0---4-:R-:W-:Y:S01]  /*a980*/  FADD.FTZ R22, -R36, R89 ;  /* 0x0000005924167221 */ /* 0x011fe20000010100 */
[----:B------:R-:W0:Y:S02]  /*a990*/  LDCU.64 UR8, c[0x0][0x3e0] ;  /* 0x00007c00ff0877ac */ /* 0x000e240008000a00 */
[-C--:B-1----:R-:W-:Y:S01]  /*a9a0*/  FMUL.FTZ R23, R88, R37.reuse ;  /* 0x0000002558177220 */ /* 0x082fe20000410000 */
[----:B---3--:R-:W-:Y:S01]  /*a9b0*/  FMUL.FTZ R24, R22, R37 ;  /* 0x0000002516187220 */ /* 0x008fe20000410000 */
[----:B------:R-:W1:Y:S02]  /*a9c0*/  LDCU.64 UR10, c[0x0][0x380] ;  /* 0x00007000ff0a77ac */ /* 0x000e640008000a00 */
[----:B--2--5:R-:W-:Y:S01]  /*a9d0*/  FFMA.FTZ R29, R42, R23, R44 ;  /* 0x000000172a1d7223 */ /* 0x024fe2000001002c */
        /* <DEDUP_REMOVED lines=20> */
.L_x_3881:
[----:B------:R-:W-:Y:S05]  /*ab20*/  BSYNC.RECONVERGENT B1 ;  /* 0x0000000000017941 */ /* 0x000fea0003800200 */
.L_x_3880:
[----:B------:R-:W-:Y:S01]  /*ab30*/  ISETP.GE.U32.AND P4, PT, R21, UR4, PT ;  /* 0x0000000415007c0c */ /* 0x000fe2000bf86070 */
[----:B------:R-:W-:Y:S01]  /*ab40*/  BSSY.RECONVERGENT B1, `(.L_x_3882) ;  /* 0x000002e000017945 */ /* 0x000fe20003800200 */
[----:B--23--:R-:W-:Y:S02]  /*ab50*/  SHF.R.S32.HI R26, RZ, 0x1f, R21 ;  /* 0x0000001fff1a7819 */ /* 0x00cfe40000011415 */
[----:B0---4-:R-:W-:Y:S02]  /*ab60*/  IADD3 R23, PT, PT, R38, 0xe8, RZ ;  /* 0x000000e826177810 */ /* 0x011fe40007ffe0ff */
        /* <DEDUP_REMOVED lines=43> */
.L_x_3883:
[----:B------:R-:W-:Y:S05]  /*ae20*/  BSYNC.RECONVERGENT B1 ;  /* 0x0000000000017941 */ /* 0x000fea0003800200 */
.L_x_3882:
        /* <DEDUP_REMOVED lines=29> */
.L_x_3885:
[----:B------:R-:W-:Y:S05]  /*b000*/  BSYNC.RECONVERGENT B1 ;  /* 0x0000000000017941 */ /* 0x000fea0003800200 */
.L_x_3884:
[----:B------:R-:W-:Y:S04]  /*b010*/  BSSY.RECONVERGENT B1, `(.L_x_3886) ;  /* 0x000001d000017945 */ /* 0x000fe80003800200 */
[----:B------:R-:W-:Y:S05]  /*b020*/  @P0 BRA `(.L_x_3887) ;  /* 0x00000000006c0947 */ /* 0x000fea0003800000 */
[C---:B------:R-:W-:Y:S01]  /*b030*/  FADD.FTZ R100, -R36.reuse, R100 ;  /* 0x0000006424647221 */ /* 0x040fe20000010100 */
[----:B0-2---:R-:W-:Y:S01]  /*b040*/  FADD.FTZ R26, -R36, R101 ;  /* 0x00000065241a7221 */ /* 0x005fe20000010100 */
        /* <DEDUP_REMOVED lines=24> */
[----:B------:R3:W-:Y:S02]  /*b1d0*/  STG.E.64 desc[UR6][R20.64], R26 ;  /* 0x0000001a14007986 */ /* 0x0007e4000c101b06 */
.L_x_3887:
[----:B------:R-:W-:Y:S05]  /*b1e0*/  BSYNC.RECONVERGENT B1 ;  /* 0x0000000000017941 */ /* 0x000fea0003800200 */
.L_x_3886:
[----:B------:R-:W-:Y:S04]  /*b1f0*/  BSSY.RECONVERGENT B1, `(.L_x_3888) ;  /* 0x000001d000017945 */ /* 0x000fe80003800200 */
[----:B------:R-:W-:Y:S05]  /*b200*/  @P5 BRA `(.L_x_3889) ;  /* 0x00000000006c5947 */ /* 0x000fea0003800000 */
[C---:B------:R-:W-:Y:S01]  /*b210*/  FADD.FTZ R102, -R36.reuse, R102 ;  /* 0x0000006624667221 */ /* 0x040fe20000010100 */
[----:B---3--:R-:W-:Y:S01]  /*b220*/  FADD.FTZ R20, -R36, R103 ;  /* 0x0000006724147221 */ /* 0x008fe20000010100 */
[----:B------:R-:W3:Y:S02]  /*b230*/  LDCU.64 UR8, c[0x0][0x3e0] ;  /* 0x00007c00ff0877ac */ /* 0x000ee40008000a00 */
[-C--:B-1----:R-:W-:Y:S01]  /*b240*/  FMUL.FTZ R21, R102, R37.reuse ;  /* 0x0000002566157220 */ /* 0x082fe20000410000 */
[----:B0-2---:R-:W-:Y:S01]  /*b250*/  FMUL.FTZ R26, R20, R37 ;  /* 0x00000025141a7220 */ /* 0x005fe20000410000 */
[----:B------:R-:W0:Y:S02]  /*b260*/  LDCU.64 UR10, c[0x0][0x380] ;  /* 0x00007000ff0a77ac */ /* 0x000e240008000a00 */
[----:B-----5:R-:W-:Y:S01]  /*b270*/  FFMA.FTZ R29, R42, R21, R44 ;  /* 0x000000152a1d7223 */ /* 0x020fe2000001002c */
[----:B------:R-:W-:Y:S01]  /*b280*/  FFMA.FTZ R28, R43, R26, R45 ;  /* 0x0000001a2b1c7223 */ /* 0x000fe2000001002d */
[----:B------:R-:W-:-:S02]  /*b290*/  MOV R21, R19 ;  /* 0x0000001300157202 */ /* 0x000fc40000000f00 */
[----:B------:R-:W-:Y:S01]  /*b2a0*/  FMUL.FTZ R20, R29, -1.4426950216293334961 ;  /* 0xbfb8aa3b1d147820 */ /* 0x000fe20000410000 */
[----:B------:R-:W-:-:S05]  /*b2b0*/  FMUL.FTZ R25, R28, -1.4426950216293334961 ;  /* 0xbfb8aa3b1c197820 */ /* 0x000fca0000410000 */
[----:B------:R-:W1:Y:S01]  /*b2c0*/  MUFU.EX2 R20, R20 ;  /* 0x0000001400147308 */ /* 0x000e620000000800 */
[----:B---3--:R-:W-:-:S07]  /*b2d0*/  IMAD R24, R24, UR8, RZ ;  /* 0x0000000818187c24 */ /* 0x008fce000f8e02ff */
        /* <DEDUP_REMOVED lines=14> */
.L_x_3889:
[----:B------:R-:W-:Y:S05]  /*b3c0*/  BSYNC.RECONVERGENT B1 ;  /* 0x0000000000017941 */ /* 0x000fea0003800200 */
.L_x_3888:
[----:B------:R-:W-:Y:S04]  /*b3d0*/  BSSY.RECONVERGENT B1, `(.L_x_3890) ;  /* 0x000001d000017945 */ /* 0x000fe80003800200 */
[----:B------:R-:W-:Y:S05]  /*b3e0*/  @P2 BRA `(.L_x_3891) ;  /* 0x00000000006c2947 */ /* 0x000fea0003800000 */
[C---:B------:R-:W-:Y:S01]  /*b3f0*/  FADD.FTZ R104, -R36.reuse, R104 ;  /* 0x0000006824687221 */ /* 0x040fe20000010100 */
[----:B---34-:R-:W-:Y:S01]  /*b400*/  FADD.FTZ R20, -R36, R105 ;  /* 0x0000006924147221 */ /* 0x018fe20000010100 */
[----:B------:R-:W3:Y:S02]  /*b410*/  LDCU.64 UR8, c[0x0][0x3e0] ;  /* 0x00007c00ff0877ac */ /* 0x000ee40008000a00 */
[-C--:B-1----:R-:W-:Y:S01]  /*b420*/  FMUL.FTZ R21, R104, R37.reuse ;  /* 0x0000002568157220 */ /* 0x082fe20000410000 */
[----:B------:R-:W-:Y:S01]  /*b430*/  FMUL.FTZ R24, R20, R37 ;  /* 0x0000002514187220 */ /* 0x000fe20000410000 */
[----:B------:R-:W1:Y:S02]  /*b440*/  LDCU.64 UR10, c[0x0][0x380] ;  /* 0x00007000ff0a77ac */ /* 0x000e640008000a00 */
[----:B0-2--5:R-:W-:Y:S01]  /*b450*/  FFMA.FTZ R27, R42, R21, R44 ;  /* 0x000000152a1b7223 */ /* 0x025fe2000001002c */
        /* <DEDUP_REMOVED lines=20> */
.L_x_3891:
[----:B------:R-:W-:Y:S05]  /*b5a0*/  BSYNC.RECONVERGENT B1 ;  /* 0x0000000000017941 */ /* 0x000fea0003800200 */
.L_x_3890:
[----:B------:R-:W-:Y:S05]  /*b5b0*/  @P3 BRA `(.L_x_3829) ;  /* 0x0000000000683947 */ /* 0x000fea0003800000 */
[C---:B------:R-:W-:Y:S01]  /*b5c0*/  FADD.FTZ R106, -R36.reuse, R106 ;  /* 0x0000006a246a7221 */ /* 0x040fe20000010100 */
[----:B------:R-:W-:Y:S01]  /*b5d0*/  FADD.FTZ R36, -R36, R107 ;  /* 0x0000006b24247221 */ /* 0x000fe20000010100 */
[----:B------:R-:W4:Y:S02]  /*b5e0*/  LDCU.64 UR4, c[0x0][0x3e0] ;  /* 0x00007c00ff0477ac */ /* 0x000f240008000a00 */
[-C--:B-1----:R-:W-:Y:S01]  /*b5f0*/  FMUL.FTZ R17, R106, R37.reuse ;  /* 0x000000256a117220 */ /* 0x082fe20000410000 */
[----:B------:R-:W-:Y:S01]  /*b600*/  FMUL.FTZ R36, R36, R37 ;  /* 0x0000002524247220 */ /* 0x000fe20000410000 */
[----:B------:R-:W1:Y:S02]  /*b610*/  LDCU.64 UR8, c[0x0][0x380] ;  /* 0x00007000ff0877ac */ /* 0x000e640008000a00 */
[----:B0----5:R-:W-:Y:S01]  /*b620*/  FFMA.FTZ R23, R42, R17, R44 ;  /* 0x000000112a177223 */ /* 0x021fe2000001002c */
[----:B------:R-:W-:-:S03]  /*b630*/  FFMA.FTZ R36, R43, R36, R45 ;  /* 0x000000242b247223 */ /* 0x000fc6000001002d */
[----:B------:R-:W-:Y:S01]  /*b640*/  FMUL.FTZ R17, R23, -1.4426950216293334961 ;  /* 0xbfb8aa3b17117820 */ /* 0x000fe20000410000 */
[----:B------:R-:W-:-:S05]  /*b650*/  FMUL.FTZ R18, R36, -1.4426950216293334961 ;  /* 0xbfb8aa3b24127820 */ /* 0x000fca0000410000 */
[----:B------:R-:W3:Y:S01]  /*b660*/  MUFU.EX2 R17, R17 ;  /* 0x0000001100117308 */ /* 0x000ee20000000800 */
[----:B----4-:R-:W-:-:S04]  /*b670*/  IMAD R25, R3, UR4, RZ ;  /* 0x0000000403197c24 */ /* 0x010fc8000f8e02ff */
[----:B------:R-:W-:-:S03]  /*b680*/  IMAD R25, R2, UR5, R25 ;  /* 0x0000000502197c24 */ /* 0x000fc6000f8e0219 */
[----:B------:R-:W0:Y:S01]  /*b690*/  MUFU.EX2 R18, R18 ;  /* 0x0000001200127308 */ /* 0x000e220000000800 */
[----:B---3--:R-:W-:Y:S01]  /*b6a0*/  FADD.FTZ R20, R17, 1 ;  /* 0x3f80000011147421 */ /* 0x008fe20000010000 */
[----:B------:R-:W-:-:S06]  /*b6b0*/  MOV R17, R19 ;  /* 0x0000001300117202 */ /* 0x000fcc0000000f00 */
[----:B------:R-:W3:Y:S01]  /*b6c0*/  MUFU.RCP R20, R20 ;  /* 0x0000001400147308 */ /* 0x000ee20000001000 */
[----:B------:R-:W-:-:S04]  /*b6d0*/  IMAD.WIDE.U32 R16, R2, UR4, R16 ;  /* 0x0000000402107c25 */ /* 0x000fc8000f8e0010 */
[----:B0-----:R-:W-:Y:S01]  /*b6e0*/  FADD.FTZ R21, R18, 1 ;  /* 0x3f80000012157421 */ /* 0x001fe20000010000 */
[----:B-1----:R-:W-:-:S05]  /*b6f0*/  LEA R18, P0, R16, UR8, 0x2 ;  /* 0x0000000810127c11 */ /* 0x002fca000f8010ff */
[----:B------:R-:W0:Y:S01]  /*b700*/  MUFU.RCP R21, R21 ;  /* 0x0000001500157308 */ /* 0x000e220000001000 */
[----:B------:R-:W-:-:S04]  /*b710*/  IADD3 R25, PT, PT, R17, R25, RZ ;  /* 0x0000001911197210 */ /* 0x000fc80007ffe0ff */
[----:B------:R-:W-:Y:S01]  /*b720*/  LEA.HI.X R19, R16, UR9, R25, 0x2, P0 ;  /* 0x0000000910137c11 */ /* 0x000fe200080f1419 */
[----:B---3--:R-:W-:Y:S01]  /*b730*/  FMUL.FTZ R16, R23, R20 ;  /* 0x0000001417107220 */ /* 0x008fe20000410000 */
[----:B0-----:R-:W-:-:S05]  /*b740*/  FMUL.FTZ R17, R36, R21 ;  /* 0x0000001524117220 */ /* 0x001fca0000410000 */
[----:B------:R0:W-:Y:S02]  /*b750*/  STG.E.64 desc[UR6][R18.64], R16 ;  /* 0x0000001012007986 */ /* 0x0001e4000c101b06 */
.L_x_3829:
[----:B------:R-:W-:Y:S05]  /*b760*/  BSYNC.RECONVERGENT B0 ;  /* 0x0000000000007941 */ /* 0x000fea0003800200 */
.L_x_3765:
        /* <DEDUP_REMOVED lines=8> */
.L_x_3893:
        /* <DEDUP_REMOVED lines=9> */
.L_x_4942:


//--------------------- .text._Z35group_norm_nhwc_fwd_one_pass_kernelI11Fp32IOFp32WLi512ELi128ELi512EEv26Group_norm_nhwc_fwd_params --------------------------
	.section	.text._Z35group_norm_nhwc_fwd_one_pass_kernelI11Fp32IOFp32WLi512ELi128ELi512EEv26Group_norm_nhwc_fwd_params,"ax",@progbits
	.align	128
        .global         _Z35group_norm_nhwc_fwd_one_pass_kernelI11Fp32IOFp32WLi512ELi128ELi512EEv26Group_norm_nhwc_fwd_params
        .type           _Z35group_norm_nhwc_fwd_one_pass_kernelI11Fp32IOFp32WLi512ELi128ELi512EEv26Group_norm_nhwc_fwd_params,@function
        .size           _Z35group_norm_nhwc_fwd_one_pass_kernelI11Fp32IOFp32WLi512ELi128ELi512EEv26Group_norm_nhwc_fwd_params,(.L_x_4943 - _Z35group_norm_nhwc_fwd_one_pass_kernelI11Fp32IOFp32WLi512ELi128ELi512EEv26Group_norm_nhwc_fwd_params)
        .other          _Z35group_norm_nhwc_fwd_one_pass_kernelI11Fp32IOFp32WLi512ELi128ELi512EEv26Group_norm_nhwc_fwd_params,@"STO_CUDA_ENTRY STV_DEFAULT"
_Z35group_norm_nhwc_fwd_one_pass_kernelI11Fp32IOFp32WLi512ELi128ELi512EEv26Group_norm_nhwc_fwd_params:
.text._Z35group_norm_nhwc_fwd_one_pass_kernelI11Fp32IOFp32WLi512ELi128ELi512EEv26Group_norm_nhwc_fwd_params:
[----:B------:R-:W0:Y:S08]  /*0000*/  LDC R1, c[0x0][0x37c] ;  /* 0x0000df00ff017b82 */ /* 0x000e300000000800 */
[----:B------:R-:W1:Y:S01]  /*0010*/  LDC R0, c[0x0][0x3c8] ;  /* 0x0000f200ff007b82 */ /* 0x000e620000000800 */
[----:B------:R-:W1:Y:S01]  /*0020*/  LDCU UR4, c[0x0][0x3f8] ;  /* 0x00007f00ff0477ac */ /* 0x000e620008000800 */
[----:B0-----:R-:W-:-:S04]  /*0030*/  IADD3 R1, PT, PT, R1, -0x360, RZ ;  /* 0xfffffca001017810 */ /* 0x001fc80007ffe0ff */
[----:B------:R-:W-:Y:S02]  /*0040*/  R2UR UR8, R1 ;  /* 0x00000000010872ca */ /* 0x000fe400000e0000 */
        /* <DEDUP_REMOVED lines=12> */
[C---:B0-----:R-:W-:Y:S02]  /*0110*/  LOP3.LUT P0, RZ, R21.reuse, UR10, RZ, 0xfc, !PT ;  /* 0x0000000a15ff7c12 */ /* 0x041fe4000f80fcff */
[----:B------:R-:W-:-:S02]  /*0120*/  SHF.L.U32 R24, R21, 0x1, RZ ;  /* 0x0000000115187819 */ /* 0x000fc400000006ff */
[----:B------:R-:W-:Y:S02]  /*0130*/  ISETP.NE.AND.EX P0, PT, RZ, UR5, !P0, P1 ;  /* 0x00000005ff007c0c */ /* 0x000fe4000c705310 */
[----:B------:R-:W-:Y:S02]  /*0140*/  SHF.R.U32.HI R21, RZ, 0x6, R21 ;  /* 0x00000006ff157819 */ /* 0x000fe40000011615 */
[----:B------:R-:W-:-:S09]  /*0150*/  LOP3.LUT R24, R24, 0x7e, RZ, 0xc0, !PT ;  /* 0x0000007e18187812 */ /* 0x000fd200078ec0ff */
[----:B--2---:R-:W-:-:S07]  /*0160*/  @P0 LOP3.LUT R0, R0, 0x200000, RZ, 0xfc, !PT ;  /* 0x0020000000000812 */ /* 0x004fce00078efcff */
.L_x_4045:
[----:B0-----:R-:W0:Y:S01]  /*0170*/  LDCU UR16, c[0x0][0x3f8] ;  /* 0x00007f00ff1077ac */ /* 0x001e220008000800 */
[----:B------:R-:W-:Y:S01]  /*0180*/  IABS R4, UR9 ;  /* 0x0000000900047c13 */ /* 0x000fe20008000000 */
[----:B------:R-:W1:Y:S01]  /*0190*/  LDC R120, c[0x0][0x404] ;  /* 0x00010100ff787b82 */ /* 0x000e620000000800 */
[----:B------:R-:W-:Y:S01]  /*01a0*/  LOP3.LUT R0, R0, 0xfff7ffff, RZ, 0xc0, !PT ;  /* 0xfff7ffff00007812 */ /* 0x000fe200078ec0ff */
[----:B------:R-:W-:Y:S01]  /*01b0*/  UMOV UR6, URZ ;  /* 0x000000ff00067c82 */ /* 0x000fe20008000000 */
[----:B------:R-:W-:Y:S01]  /*01c0*/  R2UR UR11, R4 ;  /* 0x00000000040b72ca */ /* 0x000fe200000e0000 */
[----:B------:R-:W2:Y:S01]  /*01d0*/  LDCU.64 UR18, c[0x0][0x3e8] ;  /* 0x00007d00ff1277ac */ /* 0x000ea20008000a00 */
[----:B------:R-:W-:Y:S01]  /*01e0*/  LOP3.LUT R121, R121, 0x7fffffff, RZ, 0xc0, !PT ;  /* 0x7fffffff79797812 */ /* 0x000fe200078ec0ff */
[----:B0--34-:R-:W-:Y:S01]  /*01f0*/  IMAD.U32 R2, RZ, RZ, UR16 ;  /* 0x00000010ff027e24 */ /* 0x019fe2000f8e00ff */
[----:B------:R-:W-:-:S04]  /*0200*/  UISETP.NE.AND UP0, UPT, UR16, URZ, UPT ;  /* 0x000000ff1000728c */ /* 0x000fc8000bf05270 */
[----:B------:R-:W-:Y:S01]  /*0210*/  IABS R2, R2 ;  /* 0x0000000200027213 */ /* 0x000fe20000000000 */
[----:B-1----:R-:W-:-:S03]  /*0220*/  IMAD R120, R120, UR10, R21 ;  /* 0x0000000a78787c24 */ /* 0x002fc6000f8e0215 */
[----:B------:R-:W-:Y:S01]  /*0230*/  R2UR UR12, R2 ;  /* 0x00000000020c72ca */ /* 0x000fe200000e0000 */
[C---:B-----5:R-:W-:Y:S01]  /*0240*/  VIADD R13, R120.reuse, 0x10 ;  /* 0x00000010780d7836 */ /* 0x060fe20000000000 */
[C---:B--2---:R-:W-:Y:S01]  /*0250*/  ISETP.GE.U32.AND P0, PT, R120.reuse, UR18, PT ;  /* 0x0000001278007c0c */ /* 0x044fe2000bf06070 */
[C---:B------:R-:W-:Y:S01]  /*0260*/  VIADD R21, R120.reuse, 0x20 ;  /* 0x0000002078157836 */ /* 0x040fe20000000000 */
[C---:B------:R-:W-:Y:S01]  /*0270*/  IADD3 R11, PT, PT, R120.reuse, 0x8, RZ ;  /* 0x00000008780b7810 */ /* 0x040fe20007ffe0ff */
[----:B------:R-:W-:Y:S01]  /*0280*/  VIADD R117, R120, 0x1b8 ;  /* 0x000001b878757836 */ /* 0x000fe20000000000 */
[----:B------:R-:W-:Y:S02]  /*0290*/  ISETP.GE.U32.AND P1, PT, R13, UR18, PT ;  /* 0x000000120d007c0c */ /* 0x000fe4000bf26070 */
[----:B------:R-:W-:Y:S02]  /*02a0*/  SHF.R.S32.HI R9, RZ, 0x1f, R11 ;  /* 0x0000001fff097819 */ /* 0x000fe4000001140b */
[----:B------:R-:W-:-:S03]  /*02b0*/  SHF.R.S32.HI R15, RZ, 0x1f, R13 ;  /* 0x0000001fff0f7819 */ /* 0x000fc6000001140d */
[----:B------:R-:W0:Y:S01]  /*02c0*/  I2F.RP R2, UR12 ;  /* 0x0000000c00027d06 */ /* 0x000e220008209400 */
[C---:B------:R-:W-:Y:S02]  /*02d0*/  IADD3 R17, PT, PT, R120.reuse, 0x18, RZ ;  /* 0x0000001878117810 */ /* 0x040fe40007ffe0ff */
[----:B------:R-:W-:Y:S02]  /*02e0*/  ISETP.GE.AND.EX P4, PT, R15, UR19, PT, P1 ;  /* 0x000000130f007c0c */ /* 0x000fe4000bf86310 */
[----:B------:R-:W-:Y:S02]  /*02f0*/  SHF.R.S32.HI R19, RZ, 0x1f, R17 ;  /* 0x0000001fff137819 */ /* 0x000fe40000011411 */
[----:B------:R-:W-:Y:S02]  /*0300*/  ISETP.GE.U32.AND P1, PT, R21, UR18, PT ;  /* 0x0000001215007c0c */ /* 0x000fe4000bf26070 */
[----:B------:R-:W-:Y:S02]  /*0310*/  SHF.R.S32.HI R23, RZ, 0x1f, R21 ;  /* 0x0000001fff177819 */ /* 0x000fe40000011415 */
[----:B------:R-:W-:-:S02]  /*0320*/  IADD3 R107, PT, PT, R120, 0x190, RZ ;  /* 0x00000190786b7810 */ /* 0x000fc40007ffe0ff */
[----:B------:R-:W-:Y:S01]  /*0330*/  ISETP.GE.AND.EX P2, PT, R23, UR19, PT, P1 ;  /* 0x0000001317007c0c */ /* 0x000fe2000bf46310 */
[----:B0-----:R-:W0:Y:S02]  /*0340*/  MUFU.RCP R2, R2 ;  /* 0x0000000200027308 */ /* 0x001e240000001000 */
[----:B------:R-:W1:Y:S01]  /*0350*/  @!P4 LDC.64 R34, c[0x0][0x3e0] ;  /* 0x0000f800ff22cb82 */ /* 0x000e620000000a00 */
[C---:B------:R-:W-:Y:S02]  /*0360*/  IADD3 R113, PT, PT, R120.reuse, 0x1a8, RZ ;  /* 0x000001a878717810 */ /* 0x040fe40007ffe0ff */
[C---:B------:R-:W-:Y:S02]  /*0370*/  IADD3 R115, PT, PT, R120.reuse, 0x1b0, RZ ;  /* 0x000001b078737810 */ /* 0x040fe40007ffe0ff */
[C---:B------:R-:W-:Y:S02]  /*0380*/  IADD3 R118, PT, PT, R120.reuse, 0x1c0, RZ ;  /* 0x000001c078767810 */ /* 0x040fe40007ffe0ff */
[----:B------:R-:W-:Y:S01]  /*0390*/  IADD3 R122, PT, PT, R120, 0x1c8, RZ ;  /* 0x000001c8787a7810 */ /* 0x000fe20007ffe0ff */
[----:B------:R-:W2:Y:S01]  /*03a0*/  @!P4 LDC.64 R36, c[0x0][0x390] ;  /* 0x0000e400ff24cb82 */ /* 0x000ea20000000a00 */
[----:B0-----:R-:W-:-:S07]  /*03b0*/  IADD3 R3, PT, PT, R2, 0xffffffe, RZ ;  /* 0x0ffffffe02037810 */ /* 0x001fce0007ffe0ff */
[----:B------:R-:W0:Y:S01]  /*03c0*/  @!P2 LDC.64 R40, c[0x0][0x3e0] ;  /* 0x0000f800ff28ab82 */ /* 0x000e220000000a00 */
[----:B------:R-:W3:Y:S02]  /*03d0*/  F2I.FTZ.U32.TRUNC.NTZ R3, R3 ;  /* 0x0000000300037305 */ /* 0x000ee4000021f000 */
[----:B---3--:R-:W-:Y:S02]  /*03e0*/  R2UR UR7, R3 ;  /* 0x00000000030772ca */ /* 0x008fe400000e0000 */
[----:B------:R-:W-:Y:S01]  /*03f0*/  SHF.R.S32.HI R3, RZ, 0x1f, R120 ;  /* 0x0000001fff037819 */ /* 0x000fe20000011478 */
[----:B0-----:R-:W-:-:S03]  /*0400*/  @!P2 IMAD R16, R23, R40, RZ ;  /* 0x000000281710a224 */ /* 0x001fc600078e02ff */
[----:B------:R-:W-:Y:S02]  /*0410*/  ISETP.GE.AND.EX P6, PT, R3, UR19, PT, P0 ;  /* 0x0000001303007c0c */ /* 0x000fe4000bfc6300 */
[----:B------:R-:W-:-:S04]  /*0420*/  ISETP.GE.U32.AND P0, PT, R11, UR18, PT ;  /* 0x000000120b007c0c */ /* 0x000fc8000bf06070 */
[----:B------:R-:W-:Y:S01]  /*0430*/  ISETP.GE.AND.EX P5, PT, R9, UR19, PT, P0 ;  /* 0x0000001309007c0c */ /* 0x000fe2000bfa6300 */
[----:B------:R-:W-:Y:S01]  /*0440*/  UIADD3 UR5, UPT, UPT, URZ, -UR7, URZ ;  /* 0x80000007ff057290 */ /* 0x000fe2000fffe0ff */
[----:B------:R-:W-:-:S03]  /*0450*/  ISETP.GE.U32.AND P0, PT, R17, UR18, PT ;  /* 0x0000001211007c0c */ /* 0x000fc6000bf06070 */
[----:B------:R-:W-:Y:S01]  /*0460*/  UIMAD UR5, UR5, UR12, URZ ;  /* 0x0000000c050572a4 */ /* 0x000fe2000f8e02ff */
[----:B------:R-:W-:Y:S01]  /*0470*/  ISETP.GE.AND.EX P3, PT, R19, UR19, PT, P0 ;  /* 0x0000001313007c0c */ /* 0x000fe2000bf66300 */
[----:B------:R-:W0:Y:S01]  /*0480*/  @!P6 LDC.64 R26, c[0x0][0x3e0] ;  /* 0x0000f800ff1aeb82 */ /* 0x000e220000000a00 */
[----:B------:R-:W-:Y:S01]  /*0490*/  @P6 LOP3.LUT R0, R0, 0x80000, RZ, 0xfc, !PT ;  /* 0x0008000000006812 */ /* 0x000fe200078efcff */
[----:B------:R-:W-:-:S03]  /*04a0*/  UIMAD.WIDE.U32 UR6, UR7, UR5, UR6 ;  /* 0x00000005070672a5 */ /* 0x000fc6000f8e0006 */
[----:B------:R-:W-:Y:S01]  /*04b0*/  LOP3.LUT R0, R0, 0xfffbffff, RZ, 0xc0, !PT ;  /* 0xfffbffff00007812 */ /* 0x000fe200078ec0ff */
[----:B------:R-:W-:Y:S02]  /*04c0*/  UIMAD.WIDE.U32 UR6, UR7, UR11, URZ ;  /* 0x0000000b070672a5 */ /* 0x000fe4000f8e00ff */
[----:B------:R-:W3:Y:S01]  /*04d0*/  @!P6 LDC.64 R28, c[0x0][0x390] ;  /* 0x0000e400ff1ceb82 */ /* 0x000ee20000000a00 */
[----:B------:R-:W-:Y:S01]  /*04e0*/  @P5 LOP3.LUT R0, R0, 0x40000, RZ, 0xfc, !PT ;  /* 0x0004000000005812 */ /* 0x000fe200078efcff */
[----:B------:R-:W-:-:S03]  /*04f0*/  UIADD3 UR5, UPT, UPT, -UR7, URZ, URZ ;  /* 0x000000ff07057290 */ /* 0x000fc6000fffe1ff */
[----:B------:R-:W-:Y:S01]  /*0500*/  LOP3.LUT R0, R0, 0xfffdffff, RZ, 0xc0, !PT ;  /* 0xfffdffff00007812 */ /* 0x000fe200078ec0ff */
[----:B------:R-:W-:Y:S02]  /*0510*/  UIMAD UR5, UR12, UR5, UR11 ;  /* 0x000000050c0572a4 */ /* 0x000fe4000f8e020b */
[----:B------:R-:W4:Y:S01]  /*0520*/  @!P5 LDC.64 R30, c[0x0][0x3e0] ;  /* 0x0000f800ff1edb82 */ /* 0x000f220000000a00 */
[----:B------:R-:W-:Y:S01]  /*0530*/  @P4 LOP3.LUT R0, R0, 0x20000, RZ, 0xfc, !PT ;  /* 0x0002000000004812 */ /* 0x000fe200078efcff */
[----:B------:R-:W-:-:S03]  /*0540*/  UISETP.GT.U32.AND UP2, UPT, UR12, UR5, UPT ;  /* 0x000000050c00728c */ /* 0x000fc6000bf44070 */
[----:B------:R-:W-:Y:S01]  /*0550*/  LOP3.LUT R0, R0, 0xfffeffff, RZ, 0xc0, !PT ;  /* 0xfffeffff00007812 */ /* 0x000fe200078ec0ff */
[----:B0-----:R-:W-:Y:S02]  /*0560*/  @!P6 IMAD R3, R3, R26, RZ ;  /* 0x0000001a0303e224 */ /* 0x001fe400078e02ff */
[----:B------:R-:W0:Y:S01]  /*0570*/  @!P5 LDC.64 R32, c[0x0][0x390] ;  /* 0x0000e400ff20db82 */ /* 0x000e220000000a00 */
[----:B------:R-:W-:Y:S01]  /*0580*/  @P3 LOP3.LUT R0, R0, 0x10000, RZ, 0xfc, !PT ;  /* 0x0001000000003812 */ /* 0x000fe200078efcff */
[----:B------:R-:W-:-:S03]  /*0590*/  @!P6 IMAD R25, R120, R27, R3 ;  /* 0x0000001b7819e224 */ /* 0x000fc600078e0203 */
[----:B------:R-:W-:Y:S01]  /*05a0*/  @!UP2 UIADD3 UR5, UPT, UPT, UR5, -UR12, URZ ;  /* 0x8000000c0505a290 */ /* 0x000fe2000fffe0ff */
[----:B------:R-:W-:Y:S01]  /*05b0*/  LOP3.LUT R0, R0, 0xffff7fff, RZ, 0xc0, !PT ;  /* 0xffff7fff00007812 */ /* 0x000fe200078ec0ff */
[----:B------:R-:W-:Y:S02]  /*05c0*/  @!UP2 UIADD3 UR7, UPT, UPT, UR7, 0x1, URZ ;  /* 0x000000010707a890 */ /* 0x000fe4000fffe0ff */
[----:B------:R-:W-:Y:S01]  /*05d0*/  UISETP.GE.U32.AND UP1, UPT, UR5, UR12, UPT ;  /* 0x0000000c0500728c */ /* 0x000fe2000bf26070 */
[----:B------:R-:W1:Y:S01]  /*05e0*/  @!P3 LDC.64 R38, c[0x0][0x3e0] ;  /* 0x0000f800ff26bb82 */ /* 0x000e620000000a00 */
[----:B------:R-:W-:Y:S01]  /*05f0*/  ULOP3.LUT UR5, UR9, UR16, URZ, 0x3c, !UPT ;  /* 0x0000001009057292 */ /* 0x000fe2000f8e3cff */
[----:B------:R-:W-:Y:S01]  /*0600*/  @P2 LOP3.LUT R0, R0, 0x8000, RZ, 0xfc, !PT ;  /* 0x0000800000002812 */ /* 0x000fe200078efcff */
[----:B------:R-:W2:Y:S01]  /*0610*/  LDCU.64 UR12, c[0x0][0x3f0] ;  /* 0x00007e00ff0c77ac */ /* 0x000ea20008000a00 */
[----:B----4-:R-:W-:Y:S01]  /*0620*/  @!P5 IMAD R10, R9, R30, RZ ;  /* 0x0000001e090ad224 */ /* 0x010fe200078e02ff */
[----:B------:R-:W-:Y:S01]  /*0630*/  UISETP.GE.AND UP2, UPT, UR5, URZ, UPT ;  /* 0x000000ff0500728c */ /* 0x000fe2000bf46270 */
[----:B------:R-:W-:-:S04]  /*0640*/  LOP3.LUT R0, R0, 0xffffbfff, RZ, 0xc0, !PT ;  /* 0xffffbfff00007812 */ /* 0x000fc800078ec0ff */
[----:B------:R-:W-:-:S06]  /*0650*/  @UP1 UIADD3 UR7, UPT, UPT, UR7, 0x1, URZ ;  /* 0x0000000107071890 */ /* 0x000fcc000fffe0ff */
[----:B------:R-:W-:Y:S02]  /*0660*/  @!UP2 UIADD3 UR7, UPT, UPT, -UR7, URZ, URZ ;  /* 0x000000ff0707a290 */ /* 0x000fe4000fffe1ff */
[----:B------:R-:W-:Y:S01]  /*0670*/  @!UP0 ULOP3.LUT UR7, URZ, UR16, URZ, 0x33, !UPT ;  /* 0x00000010ff078292 */ /* 0x000fe2000f8e33ff */
[----:B--2---:R-:W-:-:S03]  /*0680*/  MOV R5, UR12 ;  /* 0x0000000c00057c02 */ /* 0x004fc60008000f00 */
[----:B------:R-:W-:Y:S01]  /*0690*/  UIADD3 UR6, UPT, UPT, -UR7, URZ, URZ ;  /* 0x000000ff07067290 */ /* 0x000fe2000fffe1ff */
[----:B-1----:R-:W-:Y:S01]  /*06a0*/  @!P3 IMAD R12, R19, R38, RZ ;  /* 0x00000026130cb224 */ /* 0x002fe200078e02ff */
[----:B------:R-:W-:Y:S02]  /*06b0*/  USHF.R.S32.HI UR5, URZ, 0x1f, UR7 ;  /* 0x0000001fff057899 */ /* 0x000fe40008011407 */
[----:B------:R-:W-:Y:S02]  /*06c0*/  UIMAD UR6, UR16, UR6, UR9 ;  /* 0x00000006100672a4 */ /* 0x000fe4000f8e0209 */
[----:B------:R-:W-:Y:S02]  /*06d0*/  UIMAD UR5, UR5, UR12, URZ ;  /* 0x0000000c050572a4 */ /* 0x000fe4000f8e02ff */
[----:B------:R-:W-:Y:S02]  /*06e0*/  USHF.L.U32 UR6, UR6, 0x7, URZ ;  /* 0x0000000706067899 */ /* 0x000fe400080006ff */
[----:B------:R-:W-:-:S02]  /*06f0*/  UIMAD UR5, UR7, UR13, UR5 ;  /* 0x0000000d070572a4 */ /* 0x000fc4000f8e0205 */
[----:B------:R-:W-:Y:S02]  /*0700*/  USHF.R.S32.HI UR10, URZ, 0x1f, UR6 ;  /* 0x0000001fff0a7899 */ /* 0x000fe40008011406 */
[----:B------:R-:W-:-:S04]  /*0710*/  LOP3.LUT R6, R24, UR6, RZ, 0xfc, !PT ;  /* 0x0000000618067c12 */ /* 0x000fc8000f8efcff */
[----:B------:R-:W-:-:S03]  /*0720*/  MOV R7, UR10 ;  /* 0x0000000a00077c02 */ /* 0x000fc60008000f00 */
[----:B------:R-:W-:-:S04]  /*0730*/  IMAD.WIDE.U32 R6, R5, UR7, R6 ;  /* 0x0000000705067c25 */ /* 0x000fc8000f8e0006 */
[----:B------:R-:W-:Y:S01]  /*0740*/  @!P6 IMAD.MOV.U32 R4, RZ, RZ, R6 ;  /* 0x000000ffff04e224 */ /* 0x000fe200078e0006 */
[----:B------:R-:W-:Y:S02]  /*0750*/  IADD3 R5, PT, PT, R7, UR5, RZ ;  /* 0x0000000507057c10 */ /* 0x000fe4000fffe0ff */
[-C--:B------:R-:W-:Y:S02]  /*0760*/  @!P4 MOV R14, R6.reuse ;  /* 0x00000006000ec202 */ /* 0x080fe40000000f00 */
[----:B------:R-:W-:Y:S01]  /*0770*/  @!P2 MOV R18, R6 ;  /* 0x000000060012a202 */ /* 0x000fe20000000f00 */
[----:B------:R-:W-:Y:S01]  /*0780*/  @!P6 IMAD.WIDE.U32 R2, R120, R26, R4 ;  /* 0x0000001a7802e225 */ /* 0x000fe200078e0004 */
[----:B------:R-:W-:-:S04]  /*0790*/  @!P2 MOV R19, R5 ;  /* 0x000000050013a202 */ /* 0x000fc80000000f00 */
[----:B------:R-:W-:Y:S01]  /*07a0*/  @!P6 IADD3 R3, PT, PT, R3, R25, RZ ;  /* 0x000000190303e210 */ /* 0x000fe20007ffe0ff */
[----:B------:R-:W-:Y:S01]  /*07b0*/  @!P5 IMAD R25, R11, R31, R10 ;  /* 0x0000001f0b19d224 */ /* 0x000fe200078e020a */
[C---:B---3--:R-:W-:Y:S01]  /*07c0*/  @!P6 LEA R8, P0, R2.reuse, R28, 0x2 ;  /* 0x0000001c0208e211 */ /* 0x048fe200078010ff */
[----:B------:R-:W-:Y:S01]  /*07d0*/  @!P4 IMAD R10, R15, R34, RZ ;  /* 0x000000220f0ac224 */ /* 0x000fe200078e02ff */
[----:B------:R-:W-:Y:S01]  /*07e0*/  @!P4 MOV R15, R5 ;  /* 0x00000005000fc202 */ /* 0x000fe20000000f00 */
[----:B------:R-:W-:Y:S01]  /*07f0*/  @!P2 IMAD.WIDE.U32 R18, R21, R40, R18 ;  /* 0x000000281512a225 */ /* 0x000fe200078e0012 */
[----:B------:R-:W-:Y:S02]  /*0800*/  @!P6 LEA.HI.X R9, R2, R29, R3, 0x2, P0 ;  /* 0x0000001d0209e211 */ /* 0x000fe400000f1403 */
[----:B------:R-:W-:Y:S01]  /*0810*/  @!P5 MOV R2, R6 ;  /* 0x000000060002d202 */ /* 0x000fe20000000f00 */
[----:B------:R-:W1:Y:S01]  /*0820*/  @!P3 LDC.64 R28, c[0x0][0x390] ;  /* 0x0000e400ff1cbb82 */ /* 0x000e620000000a00 */
[----:B------:R-:W-:-:S02]  /*0830*/  @!P5 IMAD.MOV.U32 R3, RZ, RZ, R5 ;  /* 0x000000ffff03d224 */ /* 0x000fc400078e0005 */
[----:B------:R-:W-:Y:S02]  /*0840*/  @!P4 IMAD R27, R13, R35, R10 ;  /* 0x000000230d1bc224 */ /* 0x000fe400078e020a */
[----:B------:R-:W-:-:S03]  /*0850*/  @!P5 IMAD.WIDE.U32 R2, R11, R30, R2 ;  /* 0x0000001e0b02d225 */ /* 0x000fc600078e0002 */
[----:B------:R-:W2:Y:S01]  /*0860*/  @!P2 LDC.64 R30, c[0x0][0x390] ;  /* 0x0000e400ff1eab82 */ /* 0x000ea20000000a00 */
[----:B------:R-:W-:Y:S01]  /*0870*/  @!P5 IMAD.IADD R3, R3, 0x1, R25 ;  /* 0x000000010303d824 */ /* 0x000fe200078e0219 */
[----:B0-----:R-:W-:Y:S01]  /*0880*/  @!P5 LEA R10, P0, R2, R32, 0x2 ;  /* 0x00000020020ad211 */ /* 0x001fe200078010ff */
[----:B------:R-:W-:-:S03]  /*0890*/  @!P4 IMAD.WIDE.U32 R14, R13, R34, R14 ;  /* 0x000000220d0ec225 */ /* 0x000fc600078e000e */
[----:B------:R-:W-:Y:S01]  /*08a0*/  @!P5 LEA.HI.X R11, R2, R33, R3, 0x2, P0 ;  /* 0x00000021020bd211 */ /* 0x000fe200000f1403 */
[----:B------:R-:W-:Y:S01]  /*08b0*/  @!P3 IMAD.MOV.U32 R3, RZ, RZ, R5 ;  /* 0x000000ffff03b224 */ /* 0x000fe200078e0005 */
[----:B------:R-:W-:Y:S01]  /*08c0*/  @!P3 MOV R2, R6 ;  /* 0x000000060002b202 */ /* 0x000fe20000000f00 */
[----:B------:R-:W-:Y:S01]  /*08d0*/  @!P3 IMAD R25, R17, R39, R12 ;  /* 0x000000271119b224 */ /* 0x000fe200078e020c */
[----:B------:R-:W-:Y:S02]  /*08e0*/  @!P4 IADD3 R13, PT, PT, R15, R27, RZ ;  /* 0x0000001b0f0dc210 */ /* 0x000fe40007ffe0ff */
[----:B------:R-:W-:Y:S01]  /*08f0*/  @!P4 LEA R12, P0, R14, R36, 0x2 ;  /* 0x000000240e0cc211 */ /* 0x000fe200078010ff */
[----:B------:R-:W-:-:S03]  /*0900*/  @!P3 IMAD.WIDE.U32 R2, R17, R38, R2 ;  /* 0x000000261102b225 */ /* 0x000fc600078e0002 */
[----:B------:R-:W-:Y:S01]  /*0910*/  @!P4 LEA.HI.X R13, R14, R37, R13, 0x2, P0 ;  /* 0x000000250e0dc211 */ /* 0x000fe200000f140d */
[----:B------:R-:W-:Y:S01]  /*0920*/  @!P3 IMAD.IADD R3, R3, 0x1, R25 ;  /* 0x000000010303b824 */ /* 0x000fe200078e0219 */
[----:B-1----:R-:W-:Y:S01]  /*0930*/  @!P3 LEA R14, P0, R2, R28, 0x2 ;  /* 0x0000001c020eb211 */ /* 0x002fe200078010ff */
[----:B------:R-:W-:-:S03]  /*0940*/  @!P2 IMAD R17, R21, R41, R16 ;  /* 0x000000291511a224 */ /* 0x000fc600078e0210 */
[----:B------:R-:W-:Y:S02]  /*0950*/  @!P3 LEA.HI.X R15, R2, R29, R3, 0x2, P0 ;  /* 0x0000001d020fb211 */ /* 0x000fe400000f1403 */
[----:B------:R-:W-:Y:S02]  /*0960*/  @!P2 IADD3 R2, PT, PT, R19, R17, RZ ;  /* 0x000000111302a210 */ /* 0x000fe40007ffe0ff */
[----:B--2---:R-:W-:Y:S02]  /*0970*/  @!P2 LEA R16, P0, R18, R30, 0x2 ;  /* 0x0000001e1210a211 */ /* 0x004fe400078010ff */
[----:B------:R-:W-:Y:S02]  /*0980*/  IADD3 R19, PT, PT, R120, 0x28, RZ ;  /* 0x0000002878137810 */ /* 0x000fe40007ffe0ff */
[----:B------:R-:W-:Y:S02]  /*0990*/  @!P2 LEA.HI.X R17, R18, R31, R2, 0x2, P0 ;  /* 0x0000001f1211a211 */ /* 0x000fe400000f1402 */
[----:B------:R-:W-:-:S02]  /*09a0*/  ISETP.GE.U32.AND P0, PT, R19, UR18, PT ;  /* 0x0000001213007c0c */ /* 0x000fc4000bf06070 */
[----:B------:R-:W-:-:S04]  /*09b0*/  SHF.R.S32.HI R3, RZ, 0x1f, R19 ;  /* 0x0000001fff037819 */ /* 0x000fc80000011413 */
        /* <DEDUP_REMOVED lines=41> */
[----:B------:R-:W-:-:S05]  /*0c50*/  @!P1 IMAD.WIDE.U32 R2, R23, R24, R2 ;  /* 0x0000001817029225 */ /* 0x000fca00078e0002 */
[----:B------:R-:W-:Y:S02]  /*0c60*/  @!P1 IADD3 R3, PT, PT, R3, R25, RZ ;  /* 0x0000001903039210 */ /* 0x000fe40007ffe0ff */
        /* <DEDUP_REMOVED lines=69> */
[----:B------:R0:W-:Y:S03]  /*10c0*/  STL [R1+0x350], R125 ;  /* 0x0003507d01007387 */ /* 0x0001e60000100800 */
        /* <DEDUP_REMOVED lines=27> */
[----:B------:R-:W-:-:S04]  /*1280*/  IADD3 R31, PT, PT, R120, 0x70, RZ ;  /* 0x00000070781f7810 */ /* 0x000fc80007ffe0ff */
[----:B------:R-:W-:Y:S02]  /*1290*/  @!P1 IADD3 R3, PT, PT, R3, R33, RZ ;  /* 0x0000002103039210 */ /* 0x000fe40007ffe0ff */
[----:B-1----:R-:W-:-:S04]  /*12a0*/  @!P1 LEA R44, P0, R2, R34, 0x2 ;  /* 0x00000022022c9211 */ /* 0x002fc800078010ff */
[----:B------:R-:W-:Y:S02]  /*12b0*/  @!P1 LEA.HI.X R45, R2, R35, R3, 0x2, P0 ;  /* 0x00000023022d9211 */ /* 0x000fe400000f1403 */
[----:B------:R-:W-:Y:S02]  /*12c0*/  SHF.R.S32.HI R3, RZ, 0x1f, R31 ;  /* 0x0000001fff037819 */ /* 0x000fe4000001141f */
[----:B------:R-:W-:Y:S01]  /*12d0*/  ISETP.GE.U32.AND P0, PT, R31, UR18, PT ;  /* 0x000000121f007c0c */ /* 0x000fe2000bf06070 */
[----:B------:R-:W-:Y:S03]  /*12e0*/  @!P1 STL.64 [R1+0x218], R44 ;  /* 0x0002182c01009387 */ /* 0x000fe60000100a00 */
        /* <DEDUP_REMOVED lines=10> */
[----:B------:R-:W-:Y:S02]  /*1390*/  @!P1 IADD3 R3, PT, PT, R3, R33, RZ ;  /* 0x0000002103039210 */ /* 0x000fe40007ffe0ff */
[----:B-1----:R-:W-:Y:S02]  /*13a0*/  @!P1 LEA R30, P0, R2, R34, 0x2 ;  /* 0x00000022021e9211 */ /* 0x002fe400078010ff */
[----:B------:R-:W-:Y:S02]  /*13b0*/  IADD3 R33, PT, PT, R120, 0x78, RZ ;  /* 0x0000007878217810 */ /* 0x000fe40007ffe0ff */
[----:B------:R-:W-:Y:S02]  /*13c0*/  @!P1 LEA.HI.X R31, R2, R35, R3, 0x2, P0 ;  /* 0x00000023021f9211 */ /* 0x000fe400000f1403 */
[----:B------:R-:W-:Y:S02]  /*13d0*/  SHF.R.S32.HI R3, RZ, 0x1f, R33 ;  /* 0x0000001fff037819 */ /* 0x000fe40000011421 */
[----:B------:R-:W-:Y:S01]  /*13e0*/  ISETP.GE.U32.AND P0, PT, R33, UR18, PT ;  /* 0x0000001221007c0c */ /* 0x000fe2000bf06070 */
[----:B------:R0:W-:Y:S03]  /*13f0*/  STL.64 [R1+0x348], R30 ;  /* 0x0003481e01007387 */ /* 0x0001e60000100a00 */
[----:B------:R-:W-:Y:S01]  /*1400*/  ISETP.GE.AND.EX P1, PT, R3, UR19, PT, P0 ;  /* 0x0000001303007c0c */ /* 0x000fe2000bf26300 */
[----:B0-----:R-:W-:Y:S01]  /*1410*/  IMAD.MOV.U32 R30, RZ, RZ, R42 ;  /* 0x000000ffff1e7224 */ /* 0x001fe200078e002a */
[----:B------:R-:W-:-:S11]  /*1420*/  MOV R31, R43 ;  /* 0x0000002b001f7202 */ /* 0x000fd60000000f00 */
        /* <DEDUP_REMOVED lines=506> */
[----:B-1----:R-:W-:-:S04]  /*33d0*/  @!P1 LEA R94, P0, R2, R98, 0x2 ;  /* 0x00000062025e9211 */ /* 0x002fc800078010ff */
[----:B------:R-:W-:Y:S02]  /*33e0*/  @!P1 LEA.HI.X R95, R2, R99, R3, 0x2, P0 ;  /* 0x00000063025f9211 */ /* 0x000fe400000f1403 */
        /* <DEDUP_REMOVED lines=89> */
[----:B------:R-:W-:Y:S01]  /*3980*/  @!P0 IMAD.WIDE.U32 R108, R111, R2, R108 ;  /* 0x000000026f6c8225 */ /* 0x000fe200078e006c */
[----:B------:R-:W-:-:S03]  /*3990*/  SHF.R.S32.HI R111, RZ, 0x1f, R113 ;  /* 0x0000001fff6f7819 */ /* 0x000fc60000011471 */
[----:B------:R-:W-:Y:S01]  /*39a0*/  @!P0 IMAD.IADD R2, R109, 0x1, R3 ;  /* 0x000000016d028824 */ /* 0x000fe200078e0203 */
[----:B-1----:R-:W-:-:S04]  /*39b0*/  @!P0 LEA R106, P1, R108, R106, 0x2 ;  /* 0x0000006a6c6a8211 */ /* 0x002fc800078210ff */
[----:B------:R-:W-:Y:S02]  /*39c0*/  @!P0 LEA.HI.X R107, R108, R107, R2, 0x2, P1 ;  /* 0x0000006b6c6b8211 */ /* 0x000fe400008f1402 */
[----:B------:R-:W-:Y:S02]  /*39d0*/  ISETP.GE.U32.AND P1, PT, R113, UR18, PT ;  /* 0x0000001271007c0c */ /* 0x000fe4000bf26070 */
[C---:B------:R-:W-:Y:S02]  /*39e0*/  LOP3.LUT P0, RZ, R0.reuse, 0x80000, RZ, 0xc0, !PT ;  /* 0x0008000000ff7812 */ /* 0x040fe4000780c0ff */
[----:B------:R-:W-:Y:S02]  /*39f0*/  ISETP.GE.AND.EX P1, PT, R111, UR19, PT, P1 ;  /* 0x000000136f007c0c */ /* 0x000fe4000bf26310 */
[----:B------:R-:W-:-:S11]  /*3a00*/  LOP3.LUT R0, R0, 0xff7fffff, RZ, 0xc0, !PT ;  /* 0xff7fffff00007812 */ /* 0x000fd600078ec0ff */
[----:B------:R-:W0:Y:S01]  /*3a10*/  @!P1 LDC.64 R2, c[0x0][0x3e0] ;  /* 0x0000f800ff029b82 */ /* 0x000e220000000a00 */
[----:B------:R-:W-:-:S07]  /*3a20*/  @P1 LOP3.LUT R0, R0, 0x800000, RZ, 0xfc, !PT ;  /* 0x0080000000001812 */ /* 0x000fce00078efcff */
[----:B------:R-:W1:Y:S01]  /*3a30*/  @!P1 LDC.64 R108, c[0x0][0x390] ;  /* 0x0000e400ff6c9b82 */ /* 0x000e620000000a00 */
[----:B0-----:R-:W-:Y:S02]  /*3a40*/  @!P1 IMAD R110, R111, R2, RZ ;  /* 0x000000026f6e9224 */ /* 0x001fe400078e02ff */
[----:B------:R-:W-:Y:S02]  /*3a50*/  @!P1 IMAD.MOV.U32 R111, RZ, RZ, R5 ;  /* 0x000000ffff6f9224 */ /* 0x000fe400078e0005 */
[----:B------:R-:W-:Y:S01]  /*3a60*/  @!P1 IMAD R3, R113, R3, R110 ;  /* 0x0000000371039224 */ /* 0x000fe200078e026e */
[----:B------:R-:W-:-:S05]  /*3a70*/  @!P1 MOV R110, R6 ;  /* 0x00000006006e9202 */ /* 0x000fca0000000f00 */
[----:B------:R-:W-:Y:S01]  /*3a80*/  @!P1 IMAD.WIDE.U32 R110, R113, R2, R110 ;  /* 0x00000002716e9225 */ /* 0x000fe200078e006e */
[----:B------:R-:W-:-:S04]  /*3a90*/  SHF.R.S32.HI R113, RZ, 0x1f, R115 ;  /* 0x0000001fff717819 */ /* 0x000fc80000011473 */
[----:B------:R-:W-:Y:S02]  /*3aa0*/  @!P1 IADD3 R2, PT, PT, R111, R3, RZ ;  /* 0x000000036f029210 */ /* 0x000fe40007ffe0ff */
        /* <DEDUP_REMOVED lines=9> */
[----:B0-----:R-:W-:Y:S01]  /*3b40*/  @!P2 IMAD R112, R113, R2, RZ ;  /* 0x000000027170a224 */ /* 0x001fe200078e02ff */
[----:B------:R-:W-:-:S03]  /*3b50*/  @!P2 MOV R113, R5 ;  /* 0x000000050071a202 */ /* 0x000fc60000000f00 */
        /* <DEDUP_REMOVED lines=12> */
[----:B------:R-:W-:Y:S02]  /*3c20*/  @!P3 MOV R114, R6 ;  /* 0x000000060072b202 */ /* 0x000fe40000000f00 */
[----:B------:R-:W-:-:S05]  /*3c30*/  @P3 LOP3.LUT R0, R0, 0x2000000, RZ, 0xfc, !PT ;  /* 0x0200000000003812 */ /* 0x000fca00078efcff */
        /* <DEDUP_REMOVED lines=8> */
[----:B------:R-:W-:Y:S02]  /*3cc0*/  SHF.R.S32.HI R116, RZ, 0x1f, R118 ;  /* 0x0000001fff747819 */ /* 0x000fe40000011476 */
[----:B------:R-:W-:Y:S02]  /*3cd0*/  ISETP.GE.U32.AND P4, PT, R118, UR18, PT ;  /* 0x0000001276007c0c */ /* 0x000fe4000bf86070 */
[----:B------:R-:W-:Y:S02]  /*3ce0*/  LOP3.LUT P3, RZ, R0, 0x40000, RZ, 0xc0, !PT ;  /* 0x0004000000ff7812 */ /* 0x000fe4000786c0ff */
[----:B------:R-:W-:Y:S02]  /*3cf0*/  ISETP.GE.AND.EX P4, PT, R116, UR19, PT, P4 ;  /* 0x0000001374007c0c */ /* 0x000fe4000bf86340 */
[----:B------:R-:W-:-:S11]  /*3d00*/  LOP3.LUT R0, R0, 0xfbffffff, RZ, 0xc0, !PT ;  /* 0xfbffffff00007812 */ /* 0x000fd600078ec0ff */
[----:B------:R-:W0:Y:S01]  /*3d10*/  @!P4 LDC.64 R2, c[0x0][0x3e0] ;  /* 0x0000f800ff02cb82 */ /* 0x000e220000000a00 */
[----:B------:R-:W-:Y:S01]  /*3d20*/  @!P4 IMAD.MOV.U32 R117, RZ, RZ, R5 ;  /* 0x000000ffff75c224 */ /* 0x000fe200078e0005 */
[----:B------:R-:W-:-:S06]  /*3d30*/  @P4 LOP3.LUT R0, R0, 0x4000000, RZ, 0xfc, !PT ;  /* 0x0400000000004812 */ /* 0x000fcc00078efcff */
[----:B------:R-:W1:Y:S01]  /*3d40*/  @!P4 LDC.64 R114, c[0x0][0x390] ;  /* 0x0000e400ff72cb82 */ /* 0x000e620000000a00 */
[----:B0-----:R-:W-:Y:S01]  /*3d50*/  @!P4 IMAD R119, R116, R2, RZ ;  /* 0x000000027477c224 */ /* 0x001fe200078e02ff */
[----:B------:R-:W-:-:S03]  /*3d60*/  @!P4 MOV R116, R6 ;  /* 0x000000060074c202 */ /* 0x000fc60000000f00 */
[C---:B------:R-:W-:Y:S02]  /*3d70*/  @!P4 IMAD R119, R118.reuse, R3, R119 ;  /* 0x000000037677c224 */ /* 0x040fe400078e0277 */
        /* <DEDUP_REMOVED lines=8> */
[----:B------:R-:W-:-:S07]  /*3e00*/  @!P5 MOV R119, R5 ;  /* 0x000000050077d202 */ /* 0x000fce0000000f00 */
        /* <DEDUP_REMOVED lines=12> */
[----:B------:R-:W-:-:S07]  /*3ed0*/  @!P6 IMAD.MOV.U32 R123, RZ, RZ, R5 ;  /* 0x000000ffff7be224 */ /* 0x000fce00078e0005 */
[----:B------:R-:W1:Y:S01]  /*3ee0*/  @!P6 LDC.64 R118, c[0x0][0x390] ;  /* 0x0000e400ff76eb82 */ /* 0x000e620000000a00 */
[----:B0-----:R-:W-:-:S04]  /*3ef0*/  @!P6 IMAD R122, R122, R2, RZ ;  /* 0x000000027a7ae224 */ /* 0x001fc800078e02ff */
[----:B------:R-:W-:Y:S01]  /*3f00*/  @!P6 IMAD R125, R125, R3, R122 ;  /* 0x000000037d7de224 */ /* 0x000fe200078e027a */
[----:B------:R-:W-:Y:S02]  /*3f10*/  IADD3 R3, PT, PT, R120, 0x1d0, RZ ;  /* 0x000001d078037810 */ /* 0x000fe40007ffe0ff */
[----:B------:R-:W-:-:S05]  /*3f20*/  @!P6 MOV R122, R6 ;  /* 0x00000006007ae202 */ /* 0x000fca0000000f00 */
[----:B------:R-:W-:-:S05]  /*3f30*/  @!P6 IMAD.WIDE.U32 R2, R3, R2, R122 ;  /* 0x000000020302e225 */ /* 0x000fca00078e007a */
[----:B------:R-:W-:Y:S02]  /*3f40*/  @!P6 IADD3 R3, PT, PT, R3, R125, RZ ;  /* 0x0000007d0303e210 */ /* 0x000fe40007ffe0ff */
[----:B-1----:R-:W-:-:S04]  /*3f50*/  @!P6 LEA R118, P4, R2, R118, 0x2 ;  /* 0x000000760276e211 */ /* 0x002fc800078810ff */
[----:B------:R-:W-:Y:S02]  /*3f60*/  @!P6 LEA.HI.X R119, R2, R119, R3, 0x2, P4 ;  /* 0x000000770277e211 */ /* 0x000fe400020f1403 */
[----:B------:R-:W-:Y:S02]  /*3f70*/  CS2R R2, SRZ ;  /* 0x0000000000027805 */ /* 0x000fe4000001ff00 */
[----:B------:R-:W-:-:S04]  /*3f80*/  LOP3.LUT P4, RZ, R0, 0x8000, RZ, 0xc0, !PT ;  /* 0x0000800000ff7812 */ /* 0x000fc8000788c0ff */
[----:B------:R0:W2:Y:S01]  /*3f90*/  @!P0 LDG.E.64 R2, desc[UR14][R8.64] ;  /* 0x0000000e08028981 */ /* 0x0000a2000c1e1b00 */
[----:B------:R-:W-:Y:S02]  /*3fa0*/  CS2R R122, SRZ ;  /* 0x00000000007a7805 */ /* 0x000fe4000001ff00 */
[----:B0-----:R-:W-:-:S06]  /*3fb0*/  CS2R R8, SRZ ;  /* 0x0000000000087805 */ /* 0x001fcc000001ff00 */
[----:B------:R0:W3:Y:S02]  /*3fc0*/  @!P3 LDG.E.64 R8, desc[UR14][R10.64] ;  /* 0x0000000e0a08b981 */ /* 0x0000e4000c1e1b00 */
[----:B0-----:R-:W-:-:S06]  /*3fd0*/  CS2R R10, SRZ ;  /* 0x00000000000a7805 */ /* 0x001fcc000001ff00 */
[----:B------:R0:W4:Y:S02]  /*3fe0*/  @!P2 LDG.E.64 R10, desc[UR14][R12.64] ;  /* 0x0000000e0c0aa981 */ /* 0x000124000c1e1b00 */
[----:B0-----:R-:W-:-:S06]  /*3ff0*/  CS2R R12, SRZ ;  /* 0x00000000000c7805 */ /* 0x001fcc000001ff00 */
[----:B------:R0:W4:Y:S02]  /*4000*/  @!P1 LDG.E.64 R12, desc[UR14][R14.64] ;  /* 0x0000000e0e0c9981 */ /* 0x000124000c1e1b00 */
[----:B0-----:R-:W-:-:S06]  /*4010*/  CS2R R14, SRZ ;  /* 0x00000000000e7805 */ /* 0x001fcc000001ff00 */
[----:B------:R0:W4:Y:S02]  /*4020*/  @!P4 LDG.E.64 R14, desc[UR14][R16.64] ;  /* 0x0000000e100ec981 */ /* 0x000124000c1e1b00 */
[----:B0-----:R-:W-:Y:S02]  /*4030*/  CS2R R16, SRZ ;  /* 0x0000000000107805 */ /* 0x001fe4000001ff00 */
[----:B--2---:R-:W-:Y:S01]  /*4040*/  @!P0 MOV R123, R2 ;  /* 0x00000002007b8202 */ /* 0x004fe20000000f00 */
[----:B------:R-:W-:Y:S01]  /*4050*/  @!P0 IMAD.MOV.U32 R122, RZ, RZ, R3 ;  /* 0x000000ffff7a8224 */ /* 0x000fe200078e0003 */
[----:B------:R-:W-:-:S03]  /*4060*/  LOP3.LUT P0, RZ, R0, 0x4000, RZ, 0xc0, !PT ;  /* 0x0000400000ff7812 */ /* 0x000fc6000780c0ff */
[----:B------:R-:W-:Y:S04]  /*4070*/  STL [R1+0x230], R123 ;  /* 0x0002307b01007387 */ /* 0x000fe80000100800 */
[----:B------:R0:W-:Y:S06]  /*4080*/  STL [R1+0x224], R122 ;  /* 0x0002247a01007387 */ /* 0x0001ec0000100800 */
[----:B------:R1:W2:Y:S01]  /*4090*/  @!P0 LDG.E.64 R16, desc[UR14][R18.64] ;  /* 0x0000000e12108981 */ /* 0x0002a2000c1e1b00 */
[----:B0-----:R-:W-:-:S02]  /*40a0*/  CS2R R122, SRZ ;  /* 0x00000000007a7805 */ /* 0x001fc4000001ff00 */
[----:B---3--:R-:W-:Y:S02]  /*40b0*/  @!P3 MOV R123, R8 ;  /* 0x00000008007bb202 */ /* 0x008fe40000000f00 */
[----:B------:R-:W-:Y:S02]  /*40c0*/  @!P3 MOV R122, R9 ;  /* 0x00000009007ab202 */ /* 0x000fe40000000f00 */
[----:B------:R-:W-:Y:S01]  /*40d0*/  LOP3.LUT P3, RZ, R0, 0x2000, RZ, 0xc0, !PT ;  /* 0x0000200000ff7812 */ /* 0x000fe2000786c0ff */
[----:B------:R-:W-:Y:S04]  /*40e0*/  STL [R1+0x234], R123 ;  /* 0x0002347b01007387 */ /* 0x000fe80000100800 */
[----:B------:R0:W-:Y:S01]  /*40f0*/  STL [R1+0x228], R122 ;  /* 0x0002287a01007387 */ /* 0x0001e20000100800 */
[----:B-1----:R-:W-:-:S07]  /*4100*/  CS2R R18, SRZ ;  /* 0x0000000000127805 */ /* 0x002fce000001ff00 */
[----:B------:R1:W3:Y:S01]  /*4110*/  @!P3 LDG.E.64 R18, desc[UR14][R20.64] ;  /* 0x0000000e1412b981 */ /* 0x0002e2000c1e1b00 */
[----:B0-----:R-:W-:Y:S02]  /*4120*/  CS2R R122, SRZ ;  /* 0x00000000007a7805 */ /* 0x001fe4000001ff00 */
[----:B----4-:R-:W-:Y:S01]  /*4130*/  @!P2 IMAD.MOV.U32 R123, RZ, RZ, R10 ;  /* 0x000000ffff7ba224 */ /* 0x010fe200078e000a */
[----:B------:R-:W-:Y:S02]  /*4140*/  @!P2 MOV R122, R11 ;  /* 0x0000000b007aa202 */ /* 0x000fe40000000f00 */
[----:B------:R-:W-:Y:S02]  /*4150*/  LOP3.LUT P2, RZ, R0, 0x1000, RZ, 0xc0, !PT ;  /* 0x0000100000ff7812 */ /* 0x000fe4000784c0ff */
[----:B------:R-:W-:Y:S01]  /*4160*/  STL [R1+0x238], R123 ;  /* 0x0002387b01007387 */ /* 0x000fe20000100800 */
[----:B-1----:R-:W-:-:S03]  /*4170*/  CS2R R20, SRZ ;  /* 0x0000000000147805 */ /* 0x002fc6000001ff00 */
[----:B------:R0:W-:Y:S07]  /*4180*/  STL [R1+0x22c], R122 ;  /* 0x00022c7a01007387 */ /* 0x0001ee0000100800 */
[----:B------:R1:W4:Y:S01]  /*4190*/  @!P2 LDG.E.64 R20, desc[UR14][R22.64] ;  /* 0x0000000e1614a981 */ /* 0x000322000c1e1b00 */
[----:B0-----:R-:W-:Y:S02]  /*41a0*/  CS2R R122, SRZ ;  /* 0x00000000007a7805 */ /* 0x001fe4000001ff00 */
[----:B------:R-:W-:Y:S01]  /*41b0*/  @!P1 MOV R123, R12 ;  /* 0x0000000c007b9202 */ /* 0x000fe20000000f00 */
[----:B------:R-:W-:Y:S01]  /*41c0*/  @!P1 IMAD.MOV.U32 R122, RZ, RZ, R13 ;  /* 0x000000ffff7a9224 */ /* 0x000fe200078e000d */
[----:B------:R-:W-:-:S03]  /*41d0*/  LOP3.LUT P1, RZ, R0, 0x800, RZ, 0xc0, !PT ;  /* 0x0000080000ff7812 */ /* 0x000fc6000782c0ff */
[----:B------:R-:W-:Y:S01]  /*41e0*/  STL [R1+0x23c], R123 ;  /* 0x00023c7b01007387 */ /* 0x000fe20000100800 */
[----:B-1----:R-:W-:-:S03]  /*41f0*/  CS2R R22, SRZ ;  /* 0x0000000000167805 */ /* 0x002fc6000001ff00 */
[----:B------:R0:W-:Y:S01]  /*4200*/  STL [R1+0x220], R122 ;  /* 0x0002207a01007387 */ /* 0x0001e20000100800 */
[----:B------:R-:W-:-:S05]  /*4210*/  IMAD.MOV.U32 R125, RZ, RZ, RZ ;  /* 0x000000ffff7d7224 */ /* 0x000fca00078e00ff */
[----:B------:R1:W4:Y:S01]  /*4220*/  @!P1 LDG.E.64 R22, desc[UR14][R24.64] ;  /* 0x0000000e18169981 */ /* 0x000322000c1e1b00 */
[----:B0-----:R-:W-:Y:S02]  /*4230*/  CS2R R122, SRZ ;  /* 0x00000000007a7805 */ /* 0x001fe4000001ff00 */
[----:B------:R-:W-:Y:S02]  /*4240*/  @!P4 MOV R122, R14 ;  /* 0x0000000e007ac202 */ /* 0x000fe40000000f00 */
[----:B------:R-:W-:Y:S02]  /*4250*/  @!P4 MOV R123, R15 ;  /* 0x0000000f007bc202 */ /* 0x000fe40000000f00 */
[----:B------:R-:W-:Y:S01]  /*4260*/  LOP3.LUT P4, RZ, R0, 0x400, RZ, 0xc0, !PT ;  /* 0x0000040000ff7812 */ /* 0x000fe2000788c0ff */
[----:B------:R-:W-:Y:S04]  /*4270*/  STL [R1+0x244], R122 ;  /* 0x0002447a01007387 */ /* 0x000fe80000100800 */
[----:B------:R0:W-:Y:S01]  /*4280*/  STL [R1+0x344], R123 ;  /* 0x0003447b01007387 */ /* 0x0001e20000100800 */
[----:B-1----:R-:W-:-:S07]  /*4290*/  CS2R R24, SRZ ;  /* 0x0000000000187805 */ /* 0x002fce000001ff00 */
[----:B------:R1:W4:Y:S01]  /*42a0*/  @!P4 LDG.E.64 R24, desc[UR14][R26.64] ;  /* 0x0000000e1a18c981 */ /* 0x000322000c1e1b00 */
[----:B0-----:R-:W-:Y:S02]  /*42b0*/  CS2R R122, SRZ ;  /* 0x00000000007a7805 */ /* 0x001fe4000001ff00 */
[----:B-1----:R-:W-:Y:S02]  /*42c0*/  CS2R R26, SRZ ;  /* 0x00000000001a7805 */ /* 0x002fe4000001ff00 */
[----:B--2---:R-:W-:Y:S02]  /*42d0*/  @!P0 MOV R125, R16 ;  /* 0x00000010007d8202 */ /* 0x004fe40000000f00 */
[----:B------:R-:W-:Y:S02]  /*42e0*/  @!P0 MOV R122, R17 ;  /* 0x00000011007a8202 */ /* 0x000fe40000000f00 */
[----:B------:R-:W-:-:S13]  /*42f0*/  LOP3.LUT P0, RZ, R0, 0x200, RZ, 0xc0, !PT ;  /* 0x0000020000ff7812 */ /* 0x000fda000780c0ff */
[----:B------:R-:W2:Y:S04]  /*4300*/  @!P0 LDG.E.64 R26, desc[UR14][R28.64] ;  /* 0x0000000e1c1a8981 */ /* 0x000ea8000c1e1b00 */
[----:B------:R0:W-:Y:S01]  /*4310*/  STL [R1+0x24c], R125 ;  /* 0x00024c7d01007387 */ /* 0x0001e20000100800 */
[----:B---3--:R-:W-:-:S03]  /*4320*/  @!P3 MOV R123, R19 ;  /* 0x00000013007bb202 */ /* 0x008fc60000000f00 */
[----:B------:R-:W3:Y:S01]  /*4330*/  LDL.LU.64 R28, [R1+0x218] ;  /* 0x00021800011c7983 */ /* 0x000ee20000300a00 */
[----:B0-----:R-:W-:Y:S01]  /*4340*/  IMAD.MOV.U32 R125, RZ, RZ, RZ ;  /* 0x000000ffff7d7224 */ /* 0x001fe200078e00ff */
[----:B------:R-:W-:-:S05]  /*4350*/  @!P3 MOV R125, R18 ;  /* 0x00000012007db202 */ /* 0x000fca0000000f00 */
[----:B------:R0:W-:Y:S02]  /*4360*/  STL [R1+0x254], R125 ;  /* 0x0002547d01007387 */ /* 0x0001e40000100800 */
[----:B0-----:R-:W-:Y:S01]  /*4370*/  IMAD.MOV.U32 R125, RZ, RZ, RZ ;  /* 0x000000ffff7d7224 */ /* 0x001fe200078e00ff */
[----:B----4-:R-:W-:-:S05]  /*4380*/  @!P2 MOV R125, R20 ;  /* 0x00000014007da202 */ /* 0x010fca0000000f00 */
[----:B------:R0:W-:Y:S02]  /*4390*/  STL [R1+0x25c], R125 ;  /* 0x00025c7d01007387 */ /* 0x0001e40000100800 */
[----:B0-----:R-:W-:Y:S02]  /*43a0*/  HFMA2 R125, -RZ, RZ, 0, 0 ;  /* 0x00000000ff7d7431 */ /* 0x001fe400000001ff */
[----:B------:R-:W-:-:S05]  /*43b0*/  @!P1 IMAD.MOV.U32 R125, RZ, RZ, R22 ;  /* 0x000000ffff7d9224 */ /* 0x000fca00078e0016 */
[----:B------:R0:W-:Y:S02]  /*43c0*/  STL [R1+0x264], R125 ;  /* 0x0002647d01007387 */ /* 0x0001e40000100800 */
[----:B0-----:R-:W-:Y:S01]  /*43d0*/  HFMA2 R125, -RZ, RZ, 0, 0 ;  /* 0x00000000ff7d7431 */ /* 0x001fe200000001ff */
[----:B------:R-:W-:-:S05]  /*43e0*/  @!P4 MOV R125, R24 ;  /* 0x00000018007dc202 */ /* 0x000fca0000000f00 */
[----:B------:R0:W-:Y:S02]  /*43f0*/  STL [R1+0x268], R125 ;  /* 0x0002687d01007387 */ /* 0x0001e40000100800 */
[----:B0-----:R-:W-:Y:S02]  /*4400*/  IMAD.MOV.U32 R125, RZ, RZ, RZ ;  /* 0x000000ffff7d7224 */ /* 0x001fe400078e00ff */
[----:B------:R0:W-:Y:S02]  /*4410*/  STL [R1+0x240], R123 ;  /* 0x0002407b01007387 */ /* 0x0001e40000100800 */
[----:B0-----:R-:W-:Y:S02]  /*4420*/  HFMA2 R123, -RZ, RZ, 0, 0 ;  /* 0x00000000ff7b7431 */ /* 0x001fe400000001ff */
[----:B------:R-:W-:Y:S01]  /*4430*/  @!P2 IMAD.MOV.U32 R123, RZ, RZ, R21 ;  /* 0x000000ffff7ba224 */ /* 0x000fe200078e0015 */
[----:B------:R-:W-:Y:S01]  /*4440*/  LOP3.LUT P2, RZ, R0, 0x80, RZ, 0xc0, !PT ;  /* 0x0000008000ff7812 */ /* 0x000fe2000784c0ff */
[----:B------:R0:W-:Y:S02]  /*4450*/  STL.64 [R1+0x18], R8 ;  /* 0x0000180801007387 */ /* 0x0001e40000100a00 */
[----:B0-----:R-:W-:-:S10]  /*4460*/  CS2R R8, SRZ ;  /* 0x0000000000087805 */ /* 0x001fd4000001ff00 */
[----:B------:R-:W4:Y:S04]  /*4470*/  @!P2 LDG.E.64 R8, desc[UR14][R30.64] ;  /* 0x0000000e1e08a981 */ /* 0x000f28000c1e1b00 */
[----:B------:R-:W4:Y:S01]  /*4480*/  LDL.LU.64 R30, [R1+0x348] ;  /* 0x00034800011e7983 */ /* 0x000f220000300a00 */
[----:B--2---:R-:W-:-:S05]  /*4490*/  @!P0 MOV R125, R26 ;  /* 0x0000001a007d8202 */ /* 0x004fca0000000f00 */
[----:B------:R0:W-:Y:S04]  /*44a0*/  STL [R1+0x26c], R125 ;  /* 0x00026c7d01007387 */ /* 0x0001e80000100800 */
[----:B0-----:R-:W2:Y:S01]  /*44b0*/  LDL.LU R125, [R1+0x350] ;  /* 0x00035000017d7983 */ /* 0x001ea20000300800 */
[----:B------:R-:W-:-:S03]  /*44c0*/  LOP3.LUT P3, RZ, R0, 0x100, RZ, 0xc0, !PT ;  /* 0x0000010000ff7812 */ /* 0x000fc6000786c0ff */
[----:B------:R0:W-:Y:S04]  /*44d0*/  STL.64 [R1+0x10], R2 ;  /* 0x0000100201007387 */ /* 0x0001e80000100a00 */
[----:B------:R1:W-:Y:S01]  /*44e0*/  STL [R1+0x248], R123 ;  /* 0x0002487b01007387 */ /* 0x0003e20000100800 */
[----:B0-----:R-:W-:Y:S02]  /*44f0*/  CS2R R2, SRZ ;  /* 0x0000000000027805 */ /* 0x001fe4000001ff00 */
[----:B-1----:R-:W-:Y:S02]  /*4500*/  MOV R123, RZ ;  /* 0x000000ff007b7202 */ /* 0x002fe40000000f00 */
[----:B------:R-:W-:Y:S02]  /*4510*/  @!P1 MOV R123, R23 ;  /* 0x00000017007b9202 */ /* 0x000fe40000000f00 */
[----:B------:R-:W-:-:S03]  /*4520*/  LOP3.LUT P1, RZ, R0, 0x40, RZ, 0xc0, !PT ;  /* 0x0000004000ff7812 */ /* 0x000fc6000782c0ff */
[----:B------:R0:W-:Y:S02]  /*4530*/  STL [R1+0x250], R123 ;  /* 0x0002507b01007387 */ /* 0x0001e40000100800 */
[----:B0-----:R-:W-:Y:S01]  /*4540*/  IMAD.MOV.U32 R123, RZ, RZ, RZ ;  /* 0x000000ffff7b7224 */ /* 0x001fe200078e00ff */
[----:B------:R-:W-:Y:S01]  /*4550*/  @!P4 MOV R123, R25 ;  /* 0x00000019007bc202 */ /* 0x000fe20000000f00 */
[----:B------:R0:W-:Y:S04]  /*4560*/  STL.64 [R1+0x20], R10 ;  /* 0x0000200a01007387 */ /* 0x0001e80000100a00 */
[----:B------:R1:W-:Y:S01]  /*4570*/  STL [R1+0x258], R123 ;  /* 0x0002587b01007387 */ /* 0x0003e20000100800 */
[----:B0-----:R-:W-:Y:S01]  /*4580*/  CS2R R10, SRZ ;  /* 0x00000000000a7805 */ /* 0x001fe2000001ff00 */
[----:B-1----:R-:W-:-:S05]  /*4590*/  HFMA2 R123, -RZ, RZ, 0, 0 ;  /* 0x00000000ff7b7431 */ /* 0x002fca00000001ff */
[----:B---3--:R-:W3:Y:S01]  /*45a0*/  @!P1 LDG.E.64 R10, desc[UR14][R28.64] ;  /* 0x0000000e1c0a9981 */ /* 0x008ee2000c1e1b00 */
[----:B------:R-:W-:Y:S01]  /*45b0*/  @!P0 IMAD.MOV.U32 R123, RZ, RZ, R27 ;  /* 0x000000ffff7b8224 */ /* 0x000fe200078e001b */
[----:B------:R-:W-:Y:S02]  /*45c0*/  LOP3.LUT P0, RZ, R0, 0x20, RZ, 0xc0, !PT ;  /* 0x0000002000ff7812 */ /* 0x000fe4000780c0ff */
[----:B------:R0:W-:Y:S02]  /*45d0*/  STL.64 [R1+0x28], R12 ;  /* 0x0000280c01007387 */ /* 0x0001e40000100a00 */
[----:B0-----:R-:W-:-:S09]  /*45e0*/  CS2R R12, SRZ ;  /* 0x00000000000c7805 */ /* 0x001fd2000001ff00 */
[----:B----4-:R-:W4:Y:S04]  /*45f0*/  @!P0 LDG.E.64 R12, desc[UR14][R30.64] ;  /* 0x0000000e1e0c8981 */ /* 0x010f28000c1e1b00 */
[----:B--2---:R0:W2:Y:S04]  /*4600*/  @!P3 LDG.E.64 R2, desc[UR14][R124.64] ;  /* 0x0000000e7c02b981 */ /* 0x0040a8000c1e1b00 */
[----:B------:R1:W-:Y:S02]  /*4610*/  STL [R1+0x260], R123 ;  /* 0x0002607b01007387 */ /* 0x0003e40000100800 */
[----:B-1----:R-:W-:Y:S01]  /*4620*/  HFMA2 R123, -RZ, RZ, 0, 0 ;  /* 0x00000000ff7b7431 */ /* 0x002fe200000001ff */
[----:B0-----:R-:W-:Y:S01]  /*4630*/  MOV R124, RZ ;  /* 0x000000ff007c7202 */ /* 0x001fe20000000f00 */
[----:B------:R0:W-:Y:S01]  /*4640*/  STL.64 [R1+0x30], R14 ;  /* 0x0000300e01007387 */ /* 0x0001e20000100a00 */
[----:B------:R-:W-:Y:S01]  /*4650*/  IMAD.MOV.U32 R125, RZ, RZ, RZ ;  /* 0x000000ffff7d7224 */ /* 0x000fe200078e00ff */
[----:B------:R-:W-:-:S02]  /*4660*/  @!P2 MOV R125, R9 ;  /* 0x00000009007da202 */ /* 0x000fc40000000f00 */
[----:B0-----:R-:W-:Y:S01]  /*4670*/  CS2R R14, SRZ ;  /* 0x00000000000e7805 */ /* 0x001fe2000001ff00 */
[----:B------:R0:W-:Y:S01]  /*4680*/  STL.64 [R1+0x38], R16 ;  /* 0x0000381001007387 */ /* 0x0001e20000100a00 */
[----:B------:R-:W-:Y:S02]  /*4690*/  CS2R R28, SRZ ;  /* 0x00000000001c7805 */ /* 0x000fe4000001ff00 */
[----:B0-----:R-:W-:Y:S01]  /*46a0*/  CS2R R16, SRZ ;  /* 0x0000000000107805 */ /* 0x001fe2000001ff00 */
[----:B------:R0:W-:Y:S01]  /*46b0*/  STL.64 [R1+0x40], R18 ;  /* 0x0000401201007387 */ /* 0x0001e20000100a00 */
[----:B---3--:R-:W-:Y:S01]  /*46c0*/  @!P1 IMAD.MOV.U32 R29, RZ, RZ, R10 ;  /* 0x000000ffff1d9224 */ /* 0x008fe200078e000a */
[----:B------:R-:W-:Y:S02]  /*46d0*/  @!P1 MOV R28, R11 ;  /* 0x0000000b001c9202 */ /* 0x000fe40000000f00 */
[----:B------:R-:W-:Y:S02]  /*46e0*/  LOP3.LUT P1, RZ, R0, 0x4, RZ, 0xc0, !PT ;  /* 0x0000000400ff7812 */ /* 0x000fe4000782c0ff */
[----:B0-----:R-:W-:Y:S01]  /*46f0*/  CS2R R18, SRZ ;  /* 0x0000000000127805 */ /* 0x001fe2000001ff00 */
[----:B------:R-:W-:Y:S04]  /*4700*/  STL [R1+0x280], R29 ;  /* 0x0002801d01007387 */ /* 0x000fe80000100800 */
[----:B------:R0:W-:Y:S06]  /*4710*/  STL [R1+0x214], R28 ;  /* 0x0002141c01007387 */ /* 0x0001ec0000100800 */
[----:B------:R-:W3:Y:S01]  /*4720*/  @!P1 LDG.E.64 R18, desc[UR14][R36.64] ;  /* 0x0000000e24129981 */ /* 0x000ee2000c1e1b00 */
[----:B0-----:R-:W-:-:S03]  /*4730*/  CS2R R28, SRZ ;  /* 0x00000000001c7805 */ /* 0x001fc6000001ff00 */
[----:B------:R0:W-:Y:S02]  /*4740*/  STL.64 [R1+0x48], R20 ;  /* 0x0000481401007387 */ /* 0x0001e40000100a00 */
[----:B0-----:R-:W-:Y:S02]  /*4750*/  CS2R R20, SRZ ;  /* 0x0000000000147805 */ /* 0x001fe4000001ff00 */
[----:B----4-:R-:W-:Y:S01]  /*4760*/  @!P0 MOV R29, R12 ;  /* 0x0000000c001d8202 */ /* 0x010fe20000000f00 */
[----:B------:R-:W-:Y:S01]  /*4770*/  @!P0 IMAD.MOV.U32 R28, RZ, RZ, R13 ;  /* 0x000000ffff1c8224 */ /* 0x000fe200078e000d */
[----:B------:R-:W-:-:S13]  /*4780*/  LOP3.LUT P0, RZ, R0, 0x2, RZ, 0xc0, !PT ;  /* 0x0000000200ff7812 */ /* 0x000fda000780c0ff */
[----:B------:R-:W4:Y:S01]  /*4790*/  @!P0 LDG.E.64 R20, desc[UR14][R38.64] ;  /* 0x0000000e26148981 */ /* 0x000f22000c1e1b00 */
[----:B--2---:R-:W-:Y:S01]  /*47a0*/  @!P3 IMAD.MOV.U32 R123, RZ, RZ, R2 ;  /* 0x000000ffff7bb224 */ /* 0x004fe200078e0002 */
[----:B------:R-:W-:Y:S02]  /*47b0*/  @!P3 MOV R124, R3 ;  /* 0x00000003007cb202 */ /* 0x000fe40000000f00 */
[----:B------:R-:W-:Y:S02]  /*47c0*/  LOP3.LUT P3, RZ, R0, 0x10, RZ, 0xc0, !PT ;  /* 0x0000001000ff7812 */ /* 0x000fe4000786c0ff */
[----:B------:R0:W-:Y:S02]  /*47d0*/  STL [R1+0x270], R123 ;  /* 0x0002707b01007387 */ /* 0x0001e40000100800 */
[----:B0-----:R-:W-:-:S09]  /*47e0*/  HFMA2 R123, -RZ, RZ, 0, 0 ;  /* 0x00000000ff7b7431 */ /* 0x001fd200000001ff */
[----:B------:R-:W2:Y:S01]  /*47f0*/  @!P3 LDG.E.64 R14, desc[UR14][R32.64] ;  /* 0x0000000e200eb981 */ /* 0x000ea2000c1e1b00 */
[----:B------:R-:W-:Y:S02]  /*4800*/  @!P2 MOV R123, R8 ;  /* 0x00000008007ba202 */ /* 0x000fe40000000f00 */
[----:B------:R-:W-:-:S13]  /*4810*/  LOP3.LUT P2, RZ, R0, 0x8, RZ, 0xc0, !PT ;  /* 0x0000000800ff7812 */ /* 0x000fda000784c0ff */
[----:B------:R-:W3:Y:S04]  /*4820*/  @!P2 LDG.E.64 R16, desc[UR14][R34.64] ;  /* 0x0000000e2210a981 */ /* 0x000ee8000c1e1b00 */
[----:B------:R-:W-:Y:S04]  /*4830*/  STL [R1+0x284], R29 ;  /* 0x0002841d01007387 */ /* 0x000fe80000100800 */
[----:B------:R0:W-:Y:S02]  /*4840*/  STL [R1+0x218], R28 ;  /* 0x0002181c01007387 */ /* 0x0001e40000100800 */
[----:B0-----:R-:W-:-:S02]  /*4850*/  CS2R R28, SRZ ;  /* 0x00000000001c7805 */ /* 0x001fc4000001ff00 */
[----:B------:R0:W-:Y:S02]  /*4860*/  STL.64 [R1+0x50], R22 ;  /* 0x0000501601007387 */ /* 0x0001e40000100a00 */
[----:B0-----:R-:W-:Y:S02]  /*4870*/  CS2R R22, SRZ ;  /* 0x0000000000167805 */ /* 0x001fe4000001ff00 */
[----:B------:R0:W-:Y:S02]  /*4880*/  STL.64 [R1+0x58], R24 ;  /* 0x0000581801007387 */ /* 0x0001e40000100a00 */
[----:B0-----:R-:W-:Y:S02]  /*4890*/  CS2R R24, SRZ ;  /* 0x0000000000187805 */ /* 0x001fe4000001ff00 */
[----:B------:R0:W-:Y:S02]  /*48a0*/  STL.64 [R1+0x60], R26 ;  /* 0x0000601a01007387 */ /* 0x0001e40000100a00 */
[----:B0-----:R-:W-:-:S02]  /*48b0*/  CS2R R26, SRZ ;  /* 0x00000000001a7805 */ /* 0x001fc4000001ff00 */
[----:B------:R0:W-:Y:S02]  /*48c0*/  STL.64 [R1+0x68], R2 ;  /* 0x0000680201007387 */ /* 0x0001e40000100a00 */
[----:B0-----:R-:W-:Y:S02]  /*48d0*/  CS2R R2, SRZ ;  /* 0x0000000000027805 */ /* 0x001fe4000001ff00 */
[----:B--2---:R-:W-:Y:S02]  /*48e0*/  @!P3 MOV R29, R14 ;  /* 0x0000000e001db202 */ /* 0x004fe40000000f00 */
[----:B------:R-:W-:Y:S02]  /*48f0*/  @!P3 MOV R28, R15 ;  /* 0x0000000f001cb202 */ /* 0x000fe40000000f00 */
[----:B------:R-:W-:Y:S01]  /*4900*/  LOP3.LUT P3, RZ, R0, 0x1, RZ, 0xc0, !PT ;  /* 0x0000000100ff7812 */ /* 0x000fe2000786c0ff */
[----:B------:R-:W-:Y:S04]  /*4910*/  STL [R1+0x28c], R29 ;  /* 0x00028c1d01007387 */ /* 0x000fe80000100800 */
[----:B------:R0:W-:Y:S08]  /*4920*/  STL [R1+0x210], R28 ;  /* 0x0002101c01007387 */ /* 0x0001f00000100800 */
[----:B------:R-:W2:Y:S01]  /*4930*/  @!P3 LDG.E.64 R22, desc[UR14][R40.64] ;  /* 0x0000000e2816b981 */ /* 0x000ea2000c1e1b00 */
[----:B0-----:R-:W-:-:S02]  /*4940*/  CS2R R28, SRZ ;  /* 0x00000000001c7805 */ /* 0x001fc4000001ff00 */
[----:B---3--:R-:W-:Y:S01]  /*4950*/  @!P2 IMAD.MOV.U32 R29, RZ, RZ, R16 ;  /* 0x000000ffff1da224 */ /* 0x008fe200078e0010 */
[----:B------:R-:W-:Y:S02]  /*4960*/  @!P2 MOV R28, R17 ;  /* 0x00000011001ca202 */ /* 0x000fe40000000f00 */
[----:B------:R-:W-:Y:S02]  /*4970*/  LOP3.LUT P2, RZ, R121, 0x80000000, RZ, 0xc0, !PT ;  /* 0x8000000079ff7812 */ /* 0x000fe4000784c0ff */
[----:B------:R-:W-:Y:S04]  /*4980*/  STL [R1+0x294], R29 ;  /* 0x0002941d01007387 */ /* 0x000fe80000100800 */
[----:B------:R0:W-:Y:S07]  /*4990*/  STL [R1+0x274], R28 ;  /* 0x0002741c01007387 */ /* 0x0001ee0000100800 */
[----:B------:R-:W3:Y:S01]  /*49a0*/  @!P2 LDG.E.64 R24, desc[UR14][R42.64] ;  /* 0x0000000e2a18a981 */ /* 0x000ee2000c1e1b00 */
[----:B0-----:R-:W-:-:S02]  /*49b0*/  CS2R R28, SRZ ;  /* 0x00000000001c7805 */ /* 0x001fc4000001ff00 */
[----:B------:R-:W-:Y:S01]  /*49c0*/  @!P1 MOV R29, R18 ;  /* 0x00000012001d9202 */ /* 0x000fe20000000f00 */
[----:B------:R-:W-:Y:S01]  /*49d0*/  @!P1 IMAD.MOV.U32 R28, RZ, RZ, R19 ;  /* 0x000000ffff1c9224 */ /* 0x000fe200078e0013 */
[----:B------:R-:W-:-:S03]  /*49e0*/  LOP3.LUT P1, RZ, R121, 0x40000000, RZ, 0xc0, !PT ;  /* 0x4000000079ff7812 */ /* 0x000fc6000782c0ff */
[----:B------:R-:W-:Y:S04]  /*49f0*/  STL [R1+0x298], R29 ;  /* 0x0002981d01007387 */ /* 0x000fe80000100800 */
[----:B------:R0:W-:Y:S06]  /*4a00*/  STL [R1+0x27c], R28 ;  /* 0x00027c1c01007387 */ /* 0x0001ec0000100800 */
[----:B------:R-:W3:Y:S01]  /*4a10*/  @!P1 LDG.E.64 R26, desc[UR14][R44.64] ;  /* 0x0000000e2c1a9981 */ /* 0x000ee2000c1e1b00 */
[----:B0-----:R-:W-:-:S02]  /*4a20*/  CS2R R28, SRZ ;  /* 0x00000000001c7805 */ /* 0x001fc4000001ff00 */
[----:B----4-:R-:W-:Y:S02]  /*4a30*/  @!P0 MOV R29, R20 ;  /* 0x00000014001d8202 */ /* 0x010fe40000000f00 */
[----:B------:R-:W-:Y:S02]  /*4a40*/  @!P0 MOV R28, R21 ;  /* 0x00000015001c8202 */ /* 0x000fe40000000f00 */
[----:B------:R-:W-:-:S13]  /*4a50*/  LOP3.LUT P0, RZ, R121, 0x20000000, RZ, 0xc0, !PT ;  /* 0x2000000079ff7812 */ /* 0x000fda000780c0ff */
[----:B------:R-:W4:Y:S04]  /*4a60*/  @!P0 LDG.E.64 R2, desc[UR14][R46.64] ;  /* 0x0000000e2e028981 */ /* 0x000f28000c1e1b00 */
[----:B------:R-:W-:Y:S04]  /*4a70*/  STL [R1+0x2a8], R29 ;  /* 0x0002a81d01007387 */ /* 0x000fe80000100800 */
[----:B------:R0:W-:Y:S01]  /*4a80*/  STL [R1+0x21c], R28 ;  /* 0x00021c1c01007387 */ /* 0x0001e20000100800 */
[----:B------:R-:W-:Y:S01]  /*4a90*/  HFMA2 R30, -RZ, RZ, 0, 0 ;  /* 0x00000000ff1e7431 */ /* 0x000fe200000001ff */
        /* <DEDUP_REMOVED lines=8> */
[----:B0-----:R-:W-:Y:S01]  /*4b20*/  CS2R R14, SRZ ;  /* 0x00000000000e7805 */ /* 0x001fe2000001ff00 */
[----:B--2---:R-:W-:Y:S01]  /*4b30*/  @!P3 IMAD.MOV.U32 R29, RZ, RZ, R22 ;  /* 0x000000ffff1db224 */ /* 0x004fe200078e0016 */
[----:B------:R-:W-:Y:S02]  /*4b40*/  @!P3 MOV R28, R23 ;  /* 0x00000017001cb202 */ /* 0x000fe40000000f00 */
[----:B------:R-:W-:Y:S02]  /*4b50*/  LOP3.LUT P3, RZ, R121, 0x10000000, RZ, 0xc0, !PT ;  /* 0x1000000079ff7812 */ /* 0x000fe4000786c0ff */
[----:B------:R0:W-:Y:S02]  /*4b60*/  STL [R1+0x2a4], R29 ;  /* 0x0002a41d01007387 */ /* 0x0001e40000100800 */
[----:B0-----:R-:W-:-:S09]  /*4b70*/  IMAD.MOV.U32 R29, RZ, RZ, RZ ;  /* 0x000000ffff1d7224 */ /* 0x001fd200078e00ff */
[----:B------:R-:W2:Y:S01]  /*4b80*/  @!P3 LDG.E.64 R8, desc[UR14][R48.64] ;  /* 0x0000000e3008b981 */ /* 0x000ea2000c1e1b00 */
[----:B---3--:R-:W-:Y:S02]  /*4b90*/  @!P2 MOV R30, R24 ;  /* 0x00000018001ea202 */ /* 0x008fe40000000f00 */
[----:B------:R-:W-:Y:S02]  /*4ba0*/  @!P2 MOV R29, R25 ;  /* 0x00000019001da202 */ /* 0x000fe40000000f00 */
[----:B------:R-:W-:-:S03]  /*4bb0*/  LOP3.LUT P2, RZ, R121, 0x8000000, RZ, 0xc0, !PT ;  /* 0x0800000079ff7812 */ /* 0x000fc6000784c0ff */
[----:B------:R0:W-:Y:S04]  /*4bc0*/  STL [R1+0x290], R29 ;  /* 0x0002901d01007387 */ /* 0x0001e80000100800 */
[----:B------:R1:W-:Y:S01]  /*4bd0*/  STL [R1+0x2b4], R30 ;  /* 0x0002b41e01007387 */ /* 0x0003e20000100800 */
[----:B0-----:R-:W-:-:S05]  /*4be0*/  HFMA2 R29, -RZ, RZ, 0, 0 ;  /* 0x00000000ff1d7431 */ /* 0x001fca00000001ff */
[----:B------:R-:W3:Y:S01]  /*4bf0*/  @!P2 LDG.E.64 R10, desc[UR14][R50.64] ;  /* 0x0000000e320aa981 */ /* 0x000ee2000c1e1b00 */
[----:B-1----:R-:W-:Y:S01]  /*4c00*/  IMAD.MOV.U32 R30, RZ, RZ, RZ ;  /* 0x000000ffff1e7224 */ /* 0x002fe200078e00ff */
[----:B------:R-:W-:Y:S01]  /*4c10*/  @!P1 MOV R30, R26 ;  /* 0x0000001a001e9202 */ /* 0x000fe20000000f00 */
[----:B------:R-:W-:Y:S01]  /*4c20*/  @!P1 IMAD.MOV.U32 R29, RZ, RZ, R27 ;  /* 0x000000ffff1d9224 */ /* 0x000fe200078e001b */
[----:B------:R-:W-:-:S03]  /*4c30*/  LOP3.LUT P1, RZ, R121, 0x4000000, RZ, 0xc0, !PT ;  /* 0x0400000079ff7812 */ /* 0x000fc6000782c0ff */
[----:B------:R0:W-:Y:S04]  /*4c40*/  STL [R1+0x2b8], R30 ;  /* 0x0002b81e01007387 */ /* 0x0001e80000100800 */
[----:B------:R1:W-:Y:S01]  /*4c50*/  STL [R1+0x288], R29 ;  /* 0x0002881d01007387 */ /* 0x0003e20000100800 */
[----:B0-----:R-:W-:-:S05]  /*4c60*/  HFMA2 R30, -RZ, RZ, 0, 0 ;  /* 0x00000000ff1e7431 */ /* 0x001fca00000001ff */
[----:B------:R-:W3:Y:S01]  /*4c70*/  @!P1 LDG.E.64 R12, desc[UR14][R52.64] ;  /* 0x0000000e340c9981 */ /* 0x000ee2000c1e1b00 */
[----:B-1----:R-:W-:Y:S01]  /*4c80*/  MOV R29, RZ ;  /* 0x000000ff001d7202 */ /* 0x002fe20000000f00 */
[----:B----4-:R-:W-:Y:S01]  /*4c90*/  @!P0 IMAD.MOV.U32 R30, RZ, RZ, R2 ;  /* 0x000000ffff1e8224 */ /* 0x010fe200078e0002 */
[----:B------:R-:W-:Y:S02]  /*4ca0*/  @!P0 MOV R29, R3 ;  /* 0x00000003001d8202 */ /* 0x000fe40000000f00 */
[----:B------:R-:W-:-:S13]  /*4cb0*/  LOP3.LUT P0, RZ, R121, 0x2000000, RZ, 0xc0, !PT ;  /* 0x0200000079ff7812 */ /* 0x000fda000780c0ff */
[----:B------:R-:W4:Y:S04]  /*4cc0*/  @!P0 LDG.E.64 R14, desc[UR14][R54.64] ;  /* 0x0000000e360e8981 */ /* 0x000f28000c1e1b00 */
[----:B------:R0:W-:Y:S04]  /*4cd0*/  STL [R1+0x2c4], R30 ;  /* 0x0002c41e01007387 */ /* 0x0001e80000100800 */
[----:B------:R1:W-:Y:S01]  /*4ce0*/  STL [R1+0x2a0], R29 ;  /* 0x0002a01d01007387 */ /* 0x0003e20000100800 */
[----:B0-----:R-:W-:Y:S02]  /*4cf0*/  HFMA2 R30, -RZ, RZ, 0, 0 ;  /* 0x00000000ff1e7431 */ /* 0x001fe400000001ff */
[----:B-1----:R-:W-:Y:S01]  /*4d00*/  IMAD.MOV.U32 R29, RZ, RZ, RZ ;  /* 0x000000ffff1d7224 */ /* 0x002fe200078e00ff */
[----:B------:R0:W-:Y:S02]  /*4d10*/  STL.64 [R1+0x90], R16 ;  /* 0x0000901001007387 */ /* 0x0001e40000100a00 */
[----:B0-----:R-:W-:-:S02]  /*4d20*/  CS2R R16, SRZ ;  /* 0x0000000000107805 */ /* 0x001fc4000001ff00 */
[----:B------:R0:W-:Y:S02]  /*4d30*/  STL.64 [R1+0x98], R18 ;  /* 0x0000981201007387 */ /* 0x0001e40000100a00 */
[----:B0-----:R-:W-:Y:S02]  /*4d40*/  CS2R R18, SRZ ;  /* 0x0000000000127805 */ /* 0x001fe4000001ff00 */
[----:B------:R0:W-:Y:S02]  /*4d50*/  STL.64 [R1+0xa0], R20 ;  /* 0x0000a01401007387 */ /* 0x0001e40000100a00 */
[----:B0-----:R-:W-:Y:S02]  /*4d60*/  CS2R R20, SRZ ;  /* 0x0000000000147805 */ /* 0x001fe4000001ff00 */
[----:B------:R0:W-:Y:S02]  /*4d70*/  STL.64 [R1+0xa8], R22 ;  /* 0x0000a81601007387 */ /* 0x0001e40000100a00 */
[----:B0-----:R-:W-:-:S02]  /*4d80*/  CS2R R22, SRZ ;  /* 0x0000000000167805 */ /* 0x001fc4000001ff00 */
[----:B--2---:R-:W-:Y:S02]  /*4d90*/  @!P3 MOV R30, R8 ;  /* 0x00000008001eb202 */ /* 0x004fe40000000f00 */
[----:B------:R-:W-:Y:S02]  /*4da0*/  @!P3 MOV R29, R9 ;  /* 0x00000009001db202 */ /* 0x000fe40000000f00 */
[----:B------:R-:W-:-:S03]  /*4db0*/  LOP3.LUT P3, RZ, R121, 0x1000000, RZ, 0xc0, !PT ;  /* 0x0100000079ff7812 */ /* 0x000fc6000786c0ff */
[----:B------:R0:W-:Y:S04]  /*4dc0*/  STL [R1+0x29c], R29 ;  /* 0x00029c1d01007387 */ /* 0x0001e80000100800 */
[----:B------:R1:W-:Y:S01]  /*4dd0*/  STL [R1+0x2c8], R30 ;  /* 0x0002c81e01007387 */ /* 0x0003e20000100800 */
[----:B0-----:R-:W-:-:S05]  /*4de0*/  HFMA2 R29, -RZ, RZ, 0, 0 ;  /* 0x00000000ff1d7431 */ /* 0x001fca00000001ff */
[----:B------:R-:W2:Y:S01]  /*4df0*/  @!P3 LDG.E.64 R16, desc[UR14][R56.64] ;  /* 0x0000000e3810b981 */ /* 0x000ea2000c1e1b00 */
[----:B-1----:R-:W-:Y:S01]  /*4e00*/  IMAD.MOV.U32 R30, RZ, RZ, RZ ;  /* 0x000000ffff1e7224 */ /* 0x002fe200078e00ff */
[----:B---3--:R-:W-:Y:S01]  /*4e10*/  @!P2 MOV R30, R10 ;  /* 0x0000000a001ea202 */ /* 0x008fe20000000f00 */
[----:B------:R-:W-:Y:S01]  /*4e20*/  @!P2 IMAD.MOV.U32 R29, RZ, RZ, R11 ;  /* 0x000000ffff1da224 */ /* 0x000fe200078e000b */
[----:B------:R-:W-:-:S03]  /*4e30*/  LOP3.LUT P2, RZ, R121, 0x800000, RZ, 0xc0, !PT ;  /* 0x0080000079ff7812 */ /* 0x000fc6000784c0ff */
[----:B------:R0:W-:Y:S04]  /*4e40*/  STL [R1+0x2cc], R30 ;  /* 0x0002cc1e01007387 */ /* 0x0001e80000100800 */
[----:B------:R1:W-:Y:S01]  /*4e50*/  STL [R1+0x2b0], R29 ;  /* 0x0002b01d01007387 */ /* 0x0003e20000100800 */
[----:B0-----:R-:W-:-:S05]  /*4e60*/  HFMA2 R30, -RZ, RZ, 0, 0 ;  /* 0x00000000ff1e7431 */ /* 0x001fca00000001ff */
[----:B------:R-:W3:Y:S01]  /*4e70*/  @!P2 LDG.E.64 R18, desc[UR14][R58.64] ;  /* 0x0000000e3a12a981 */ /* 0x000ee2000c1e1b00 */
[----:B-1----:R-:W-:Y:S01]  /*4e80*/  MOV R29, RZ ;  /* 0x000000ff001d7202 */ /* 0x002fe20000000f00 */
[----:B------:R-:W-:Y:S01]  /*4e90*/  @!P1 IMAD.MOV.U32 R30, RZ, RZ, R12 ;  /* 0x000000ffff1e9224 */ /* 0x000fe200078e000c */
[----:B------:R-:W-:Y:S02]  /*4ea0*/  @!P1 MOV R29, R13 ;  /* 0x0000000d001d9202 */ /* 0x000fe40000000f00 */
[----:B------:R-:W-:Y:S02]  /*4eb0*/  LOP3.LUT P1, RZ, R121, 0x400000, RZ, 0xc0, !PT ;  /* 0x0040000079ff7812 */ /* 0x000fe4000782c0ff */
[----:B------:R0:W-:Y:S04]  /*4ec0*/  STL [R1+0x2d8], R30 ;  /* 0x0002d81e01007387 */ /* 0x0001e80000100800 */
[----:B------:R1:W-:Y:S01]  /*4ed0*/  STL [R1+0x2ac], R29 ;  /* 0x0002ac1d01007387 */ /* 0x0003e20000100800 */
[----:B0-----:R-:W-:-:S06]  /*4ee0*/  HFMA2 R30, -RZ, RZ, 0, 0 ;  /* 0x00000000ff1e7431 */ /* 0x001fcc00000001ff */
[----:B------:R-:W3:Y:S01]  /*4ef0*/  @!P1 LDG.E.64 R20, desc[UR14][R60.64] ;  /* 0x0000000e3c149981 */ /* 0x000ee2000c1e1b00 */
[----:B-1----:R-:W-:Y:S01]  /*4f00*/  IMAD.MOV.U32 R29, RZ, RZ, RZ ;  /* 0x000000ffff1d7224 */ /* 0x002fe200078e00ff */
[----:B----4-:R-:W-:Y:S02]  /*4f10*/  @!P0 MOV R29, R15 ;  /* 0x0000000f001d8202 */ /* 0x010fe40000000f00 */
[----:B------:R-:W-:Y:S02]  /*4f20*/  @!P0 MOV R30, R14 ;  /* 0x0000000e001e8202 */ /* 0x000fe40000000f00 */
[----:B------:R-:W-:-:S13]  /*4f30*/  LOP3.LUT P0, RZ, R121, 0x200000, RZ, 0xc0, !PT ;  /* 0x0020000079ff7812 */ /* 0x000fda000780c0ff */
[----:B------:R-:W4:Y:S04]  /*4f40*/  @!P0 LDG.E.64 R22, desc[UR14][R62.64] ;  /* 0x0000000e3e168981 */ /* 0x000f28000c1e1b00 */
[----:B------:R0:W-:Y:S04]  /*4f50*/  STL [R1+0x2e8], R30 ;  /* 0x0002e81e01007387 */ /* 0x0001e80000100800 */
[----:B------:R1:W-:Y:S01]  /*4f60*/  STL [R1+0x2c0], R29 ;  /* 0x0002c01d01007387 */ /* 0x0003e20000100800 */
[----:B0-----:R-:W-:Y:S02]  /*4f70*/  IMAD.MOV.U32 R30, RZ, RZ, RZ ;  /* 0x000000ffff1e7224 */ /* 0x001fe400078e00ff */
[----:B-1----:R-:W-:Y:S01]  /*4f80*/  HFMA2 R29, -RZ, RZ, 0, 0 ;  /* 0x00000000ff1d7431 */ /* 0x002fe200000001ff */
[----:B------:R0:W-:Y:S04]  /*4f90*/  STL.64 [R1+0xb0], R24 ;  /* 0x0000b01801007387 */ /* 0x0001e80000100a00 */
[----:B------:R1:W-:Y:S01]  /*4fa0*/  STL.64 [R1+0xb8], R26 ;  /* 0x0000b81a01007387 */ /* 0x0003e20000100a00 */
[----:B0-----:R-:W-:-:S02]  /*4fb0*/  CS2R R24, SRZ ;  /* 0x0000000000187805 */ /* 0x001fc4000001ff00 */
[----:B-1----:R-:W-:Y:S01]  /*4fc0*/  CS2R R26, SRZ ;  /* 0x00000000001a7805 */ /* 0x002fe2000001ff00 */
[----:B------:R0:W-:Y:S02]  /*4fd0*/  STL.64 [R1+0xc0], R2 ;  /* 0x0000c00201007387 */ /* 0x0001e40000100a00 */
[----:B0-----:R-:W-:Y:S02]  /*4fe0*/  CS2R R2, SRZ ;  /* 0x0000000000027805 */ /* 0x001fe4000001ff00 */
[----:B------:R0:W-:Y:S02]  /*4ff0*/  STL.64 [R1+0xc8], R8 ;  /* 0x0000c80801007387 */ /* 0x0001e40000100a00 */
[----:B0-----:R-:W-:Y:S02]  /*5000*/  CS2R R8, SRZ ;  /* 0x0000000000087805 */ /* 0x001fe4000001ff00 */
[----:B--2---:R-:W-:Y:S01]  /*5010*/  @!P3 MOV R30, R16 ;  /* 0x00000010001eb202 */ /* 0x004fe20000000f00 */
[----:B------:R-:W-:Y:S01]  /*5020*/  @!P3 IMAD.MOV.U32 R29, RZ, RZ, R17 ;  /* 0x000000ffff1db224 */ /* 0x000fe200078e0011 */
[----:B------:R-:W-:-:S03]  /*5030*/  LOP3.LUT P3, RZ, R121, 0x100000, RZ, 0xc0, !PT ;  /* 0x0010000079ff7812 */ /* 0x000fc6000786c0ff */
[----:B------:R0:W-:Y:S04]  /*5040*/  STL [R1+0x2f0], R30 ;  /* 0x0002f01e01007387 */ /* 0x0001e80000100800 */
[----:B------:R1:W-:Y:S01]  /*5050*/  STL [R1+0x2bc], R29 ;  /* 0x0002bc1d01007387 */ /* 0x0003e20000100800 */
[----:B0-----:R-:W-:-:S05]  /*5060*/  HFMA2 R30, -RZ, RZ, 0, 0 ;  /* 0x00000000ff1e7431 */ /* 0x001fca00000001ff */
[----:B------:R-:W2:Y:S01]  /*5070*/  @!P3 LDG.E.64 R24, desc[UR14][R64.64] ;  /* 0x0000000e4018b981 */ /* 0x000ea2000c1e1b00 */
[----:B-1----:R-:W-:Y:S01]  /*5080*/  MOV R29, RZ ;  /* 0x000000ff001d7202 */ /* 0x002fe20000000f00 */
[----:B---3--:R-:W-:Y:S01]  /*5090*/  @!P2 IMAD.MOV.U32 R30, RZ, RZ, R18 ;  /* 0x000000ffff1ea224 */ /* 0x008fe200078e0012 */
[----:B------:R-:W-:Y:S02]  /*50a0*/  @!P2 MOV R29, R19 ;  /* 0x00000013001da202 */ /* 0x000fe40000000f00 */
[----:B------:R-:W-:Y:S02]  /*50b0*/  LOP3.LUT P2, RZ, R121, 0x80000, RZ, 0xc0, !PT ;  /* 0x0008000079ff7812 */ /* 0x000fe4000784c0ff */
[----:B------:R0:W-:Y:S04]  /*50c0*/  STL [R1+0x2f4], R30 ;  /* 0x0002f41e01007387 */ /* 0x0001e80000100800 */
[----:B------:R1:W-:Y:S01]  /*50d0*/  STL [R1+0x2d4], R29 ;  /* 0x0002d41d01007387 */ /* 0x0003e20000100800 */
[----:B0-----:R-:W-:-:S06]  /*50e0*/  HFMA2 R30, -RZ, RZ, 0, 0 ;  /* 0x00000000ff1e7431 */ /* 0x001fcc00000001ff */
[----:B------:R-:W3:Y:S01]  /*50f0*/  @!P2 LDG.E.64 R26, desc[UR14][R66.64] ;  /* 0x0000000e421aa981 */ /* 0x000ee2000c1e1b00 */
[----:B-1----:R-:W-:Y:S01]  /*5100*/  IMAD.MOV.U32 R29, RZ, RZ, RZ ;  /* 0x000000ffff1d7224 */ /* 0x002fe200078e00ff */
[----:B------:R-:W-:Y:S02]  /*5110*/  @!P1 MOV R29, R21 ;  /* 0x00000015001d9202 */ /* 0x000fe40000000f00 */
[----:B------:R-:W-:Y:S02]  /*5120*/  @!P1 MOV R30, R20 ;  /* 0x00000014001e9202 */ /* 0x000fe40000000f00 */
[----:B------:R-:W-:Y:S01]  /*5130*/  LOP3.LUT P1, RZ, R121, 0x40000, RZ, 0xc0, !PT ;  /* 0x0004000079ff7812 */ /* 0x000fe2000782c0ff */
[----:B------:R0:W-:Y:S04]  /*5140*/  STL [R1+0x2d0], R29 ;  /* 0x0002d01d01007387 */ /* 0x0001e80000100800 */
[----:B------:R1:W-:Y:S01]  /*5150*/  STL [R1+0x2f8], R30 ;  /* 0x0002f81e01007387 */ /* 0x0003e20000100800 */
[----:B0-----:R-:W-:-:S07]  /*5160*/  HFMA2 R29, -RZ, RZ, 0, 0 ;  /* 0x00000000ff1d7431 */ /* 0x001fce00000001ff */
[----:B------:R-:W3:Y:S01]  /*5170*/  @!P1 LDG.E.64 R2, desc[UR14][R68.64] ;  /* 0x0000000e44029981 */ /* 0x000ee2000c1e1b00 */
[----:B-1----:R-:W-:Y:S01]  /*5180*/  IMAD.MOV.U32 R30, RZ, RZ, RZ ;  /* 0x000000ffff1e7224 */ /* 0x002fe200078e00ff */
[----:B----4-:R-:W-:Y:S01]  /*5190*/  @!P0 MOV R30, R22 ;  /* 0x00000016001e8202 */ /* 0x010fe20000000f00 */
[----:B------:R-:W-:Y:S01]  /*51a0*/  @!P0 IMAD.MOV.U32 R29, RZ, RZ, R23 ;  /* 0x000000ffff1d8224 */ /* 0x000fe200078e0017 */
[----:B------:R-:W-:-:S13]  /*51b0*/  LOP3.LUT P0, RZ, R121, 0x20000, RZ, 0xc0, !PT ;  /* 0x0002000079ff7812 */ /* 0x000fda000780c0ff */
[----:B------:R-:W4:Y:S04]  /*51c0*/  @!P0 LDG.E.64 R8, desc[UR14][R70.64] ;  /* 0x0000000e46088981 */ /* 0x000f28000c1e1b00 */
[----:B------:R0:W-:Y:S04]  /*51d0*/  STL [R1+0x2fc], R30 ;  /* 0x0002fc1e01007387 */ /* 0x0001e80000100800 */
[----:B------:R1:W-:Y:S01]  /*51e0*/  STL [R1+0x2e0], R29 ;  /* 0x0002e01d01007387 */ /* 0x0003e20000100800 */
[----:B0-----:R-:W-:Y:S01]  /*51f0*/  HFMA2 R30, -RZ, RZ, 0, 0 ;  /* 0x00000000ff1e7431 */ /* 0x001fe200000001ff */
[----:B-1----:R-:W-:-:S02]  /*5200*/  MOV R29, RZ ;  /* 0x000000ff001d7202 */ /* 0x002fc40000000f00 */
[----:B------:R0:W-:Y:S02]  /*5210*/  STL.64 [R1+0xe8], R16 ;  /* 0x0000e81001007387 */ /* 0x0001e40000100a00 */
[----:B0-----:R-:W-:Y:S02]  /*5220*/  CS2R R16, SRZ ;  /* 0x0000000000107805 */ /* 0x001fe4000001ff00 */
[----:B------:R0:W-:Y:S04]  /*5230*/  STL.64 [R1+0xd0], R10 ;  /* 0x0000d00a01007387 */ /* 0x0001e80000100a00 */
[----:B------:R1:W-:Y:S01]  /*5240*/  STL.64 [R1+0xe0], R14 ;  /* 0x0000e00e01007387 */ /* 0x0003e20000100a00 */
[----:B0-----:R-:W-:Y:S02]  /*5250*/  CS2R R10, SRZ ;  /* 0x00000000000a7805 */ /* 0x001fe4000001ff00 */
[----:B-1----:R-:W-:Y:S01]  /*5260*/  CS2R R14, SRZ ;  /* 0x00000000000e7805 */ /* 0x002fe2000001ff00 */
[----:B------:R0:W-:Y:S02]  /*5270*/  STL.64 [R1+0xd8], R12 ;  /* 0x0000d80c01007387 */ /* 0x0001e40000100a00 */
[----:B0-----:R-:W-:-:S02]  /*5280*/  CS2R R12, SRZ ;  /* 0x00000000000c7805 */ /* 0x001fc4000001ff00 */
[----:B--2---:R-:W-:Y:S01]  /*5290*/  @!P3 MOV R29, R25 ;  /* 0x00000019001db202 */ /* 0x004fe20000000f00 */
[----:B------:R-:W-:-:S04]  /*52a0*/  @!P3 IMAD.MOV.U32 R30, RZ, RZ, R24 ;  /* 0x000000ffff1eb224 */ /* 0x000fc800078e0018 */
[----:B------:R0:W-:Y:S04]  /*52b0*/  STL [R1+0x2dc], R29 ;  /* 0x0002dc1d01007387 */ /* 0x0001e80000100800 */
[----:B------:R1:W-:Y:S01]  /*52c0*/  STL [R1+0x300], R30 ;  /* 0x0003001e01007387 */ /* 0x0003e20000100800 */
[----:B0-----:R-:W-:Y:S01]  /*52d0*/  IMAD.MOV.U32 R29, RZ, RZ, RZ ;  /* 0x000000ffff1d7224 */ /* 0x001fe200078e00ff */
[----:B---3--:R-:W-:Y:S01]  /*52e0*/  @!P2 MOV R29, R27 ;  /* 0x0000001b001da202 */ /* 0x008fe20000000f00 */
[----:B-1----:R-:W-:-:S04]  /*52f0*/  HFMA2 R30, -RZ, RZ, 0, 0 ;  /* 0x00000000ff1e7431 */ /* 0x002fc800000001ff */
[----:B------:R0:W-:Y:S01]  /*5300*/  STL [R1+0x2ec], R29 ;  /* 0x0002ec1d01007387 */ /* 0x0001e20000100800 */
[----:B------:R-:W-:Y:S01]  /*5310*/  @!P2 MOV R30, R26 ;  /* 0x0000001a001ea202 */ /* 0x000fe20000000f00 */
[----:B0-----:R-:W-:-:S04]  /*5320*/  HFMA2 R29, -RZ, RZ, 0, 0 ;  /* 0x00000000ff1d7431 */ /* 0x001fc800000001ff */
[----:B------:R0:W-:Y:S01]  /*5330*/  STL [R1+0x304], R30 ;  /* 0x0003041e01007387 */ /* 0x0001e20000100800 */
[----:B------:R-:W-:Y:S02]  /*5340*/  @!P1 IMAD.MOV.U32 R29, RZ, RZ, R3 ;  /* 0x000000ffff1d9224 */ /* 0x000fe400078e0003 */
[----:B0-----:R-:W-:Y:S01]  /*5350*/  IMAD.MOV.U32 R30, RZ, RZ, RZ ;  /* 0x000000ffff1e7224 */ /* 0x001fe200078e00ff */
[----:B------:R-:W-:Y:S02]  /*5360*/  @!P1 MOV R30, R2 ;  /* 0x00000002001e9202 */ /* 0x000fe40000000f00 */
[----:B------:R0:W-:Y:S04]  /*5370*/  STL [R1+0x2e4], R29 ;  /* 0x0002e41d01007387 */ /* 0x0001e80000100800 */
[----:B------:R1:W-:Y:S01]  /*5380*/  STL [R1+0x308], R30 ;  /* 0x0003081e01007387 */ /* 0x0003e20000100800 */
[----:B0-----:R-:W-:Y:S01]  /*5390*/  HFMA2 R29, -RZ, RZ, 0, 0 ;  /* 0x00000000ff1d7431 */ /* 0x001fe200000001ff */
[----:B-1----:R-:W-:-:S02]  /*53a0*/  CS2R R30, SRZ ;  /* 0x00000000001e7805 */ /* 0x002fc4000001ff00 */
[----:B----4-:R-:W-:Y:S01]  /*53b0*/  @!P0 MOV R30, R8 ;  /* 0x00000008001e8202 */ /* 0x010fe20000000f00 */
[----:B------:R-:W-:Y:S01]  /*53c0*/  @!P0 IMAD.MOV.U32 R29, RZ, RZ, R9 ;  /* 0x000000ffff1d8224 */ /* 0x000fe200078e0009 */
[----:B------:R-:W-:-:S13]  /*53d0*/  LOP3.LUT P0, RZ, R121, 0x2000, RZ, 0xc0, !PT ;  /* 0x0000200079ff7812 */ /* 0x000fda000780c0ff */
[----:B------:R-:W2:Y:S01]  /*53e0*/  @!P0 LDG.E.64 R16, desc[UR14][R78.64] ;  /* 0x0000000e4e108981 */ /* 0x000ea2000c1e1b00 */
[C---:B------:R-:W-:Y:S02]  /*53f0*/  LOP3.LUT P3, RZ, R121.reuse, 0x10000, RZ, 0xc0, !PT ;  /* 0x0001000079ff7812 */ /* 0x040fe4000786c0ff */
[C---:B------:R-:W-:Y:S02]  /*5400*/  LOP3.LUT P1, RZ, R121.reuse, 0x4000, RZ, 0xc0, !PT ;  /* 0x0000400079ff7812 */ /* 0x040fe4000782c0ff */
[----:B------:R-:W-:Y:S02]  /*5410*/  LOP3.LUT P2, RZ, R121, 0x8000, RZ, 0xc0, !PT ;  /* 0x0000800079ff7812 */ /* 0x000fe4000784c0ff */
[----:B------:R-:W-:Y:S01]  /*5420*/  CS2R R32, SRZ ;  /* 0x0000000000207805 */ /* 0x000fe2000001ff00 */
[----:B------:R0:W-:Y:S04]  /*5430*/  STL.64 [R1+0x108], R24 ;  /* 0x0001081801007387 */ /* 0x0001e80000100a00 */
[----:B------:R1:W-:Y:S04]  /*5440*/  STL.64 [R1+0x100], R22 ;  /* 0x0001001601007387 */ /* 0x0003e80000100a00 */
[----:B------:R3:W4:Y:S04]  /*5450*/  @!P3 LDG.E.64 R10, desc[UR14][R72.64] ;  /* 0x0000000e480ab981 */ /* 0x000728000c1e1b00 */
[----:B------:R-:W4:Y:S04]  /*5460*/  @!P1 LDG.E.64 R14, desc[UR14][R76.64] ;  /* 0x0000000e4c0e9981 */ /* 0x000f28000c1e1b00 */
[----:B------:R1:W4:Y:S01]  /*5470*/  @!P2 LDG.E.64 R12, desc[UR14][R74.64] ;  /* 0x0000000e4a0ca981 */ /* 0x000322000c1e1b00 */
[----:B---3--:R-:W-:-:S02]  /*5480*/  CS2R R72, SRZ ;  /* 0x0000000000487805 */ /* 0x008fc4000001ff00 */
[----:B0-----:R-:W-:Y:S01]  /*5490*/  CS2R R24, SRZ ;  /* 0x0000000000187805 */ /* 0x001fe2000001ff00 */
[----:B------:R0:W-:Y:S04]  /*54a0*/  STL.64 [R1+0xf8], R20 ;  /* 0x0000f81401007387 */ /* 0x0001e80000100a00 */
[----:B------:R3:W-:Y:S01]  /*54b0*/  STL [R1+0x30c], R30 ;  /* 0x00030c1e01007387 */ /* 0x0007e20000100800 */
[----:B-1----:R-:W-:Y:S02]  /*54c0*/  CS2R R74, SRZ ;  /* 0x00000000004a7805 */ /* 0x002fe4000001ff00 */
[----:B------:R-:W-:Y:S01]  /*54d0*/  CS2R R22, SRZ ;  /* 0x0000000000167805 */ /* 0x000fe2000001ff00 */
[----:B------:R1:W-:Y:S01]  /*54e0*/  STL.64 [R1+0xf0], R18 ;  /* 0x0000f01201007387 */ /* 0x0003e20000100a00 */
[----:B0-----:R-:W-:Y:S01]  /*54f0*/  CS2R R20, SRZ ;  /* 0x0000000000147805 */ /* 0x001fe2000001ff00 */
[----:B------:R-:W-:Y:S01]  /*5500*/  HFMA2 R79, -RZ, RZ, 0, 0 ;  /* 0x00000000ff4f7431 */ /* 0x000fe200000001ff */
[----:B------:R-:W-:Y:S01]  /*5510*/  CS2R R36, SRZ ;  /* 0x0000000000247805 */ /* 0x000fe2000001ff00 */
[----:B---3--:R-:W-:Y:S01]  /*5520*/  HFMA2 R30, -RZ, RZ, 0, 0 ;  /* 0x00000000ff1e7431 */ /* 0x008fe200000001ff */
[----:B------:R0:W-:Y:S01]  /*5530*/  STL.64 [R1+0x120], R8 ;  /* 0x0001200801007387 */ /* 0x0001e20000100a00 */
[----:B-1----:R-:W-:-:S02]  /*5540*/  CS2R R18, SRZ ;  /* 0x0000000000127805 */ /* 0x002fc4000001ff00 */
[----:B------:R-:W-:Y:S01]  /*5550*/  CS2R R34, SRZ ;  /* 0x0000000000227805 */ /* 0x000fe2000001ff00 */
[----:B------:R1:W-:Y:S04]  /*5560*/  STL.64 [R1+0x118], R2 ;  /* 0x0001180201007387 */ /* 0x0003e80000100a00 */
[----:B------:R3:W-:Y:S01]  /*5570*/  STL.64 [R1+0x110], R26 ;  /* 0x0001101a01007387 */ /* 0x0007e20000100a00 */
[----:B------:R-:W-:Y:S02]  /*5580*/  CS2R R44, SRZ ;  /* 0x00000000002c7805 */ /* 0x000fe4000001ff00 */
[----:B------:R-:W-:Y:S02]  /*5590*/  CS2R R42, SRZ ;  /* 0x00000000002a7805 */ /* 0x000fe4000001ff00 */
[----:B------:R-:W-:-:S02]  /*55a0*/  CS2R R40, SRZ ;  /* 0x0000000000287805 */ /* 0x000fc4000001ff00 */
[----:B------:R-:W-:Y:S02]  /*55b0*/  CS2R R38, SRZ ;  /* 0x0000000000267805 */ /* 0x000fe4000001ff00 */
        /* <DEDUP_REMOVED lines=8> */
[C---:B------:R-:W-:Y:S01]  /*5640*/  VIADD R68, R120.reuse, 0x1d8 ;  /* 0x000001d878447836 */ /* 0x040fe20000000000 */
[----:B------:R-:W-:Y:S02]  /*5650*/  CS2R R56, SRZ ;  /* 0x0000000000387805 */ /* 0x000fe4000001ff00 */
[----:B------:R-:W-:Y:S02]  /*5660*/  CS2R R62, SRZ ;  /* 0x00000000003e7805 */ /* 0x000fe4000001ff00 */
[----:B------:R-:W-:Y:S01]  /*5670*/  IADD3 R70, PT, PT, R120, 0x1e0, RZ ;  /* 0x000001e078467810 */ /* 0x000fe20007ffe0ff */
[----:B------:R-:W-:Y:S04]  /*5680*/  STL [R1+0x278], R123 ;  /* 0x0002787b01007387 */ /* 0x000fe80000100800 */
[----:B------:R-:W-:Y:S04]  /*5690*/  STL [R1+0x334], R6 ;  /* 0x0003340601007387 */ /* 0x000fe80000100800 */
[----:B------:R-:W-:Y:S04]  /*56a0*/  STL [R1+0x330], R7 ;  /* 0x0003300701007387 */ /* 0x000fe80000100800 */
[----:B------:R-:W-:Y:S04]  /*56b0*/  STL [R1+0x32c], R4 ;  /* 0x00032c0401007387 */ /* 0x000fe80000100800 */
[----:B------:R-:W-:Y:S04]  /*56c0*/  STL [R1+0x328], R5 ;  /* 0x0003280501007387 */ /* 0x000fe80000100800 */
[----:B------:R-:W-:Y:S01]  /*56d0*/  STL [R1+0x324], R0 ;  /* 0x0003240001007387 */ /* 0x000fe20000100800 */
[----:B------:R-:W-:-:S03]  /*56e0*/  CS2R R60, SRZ ;  /* 0x00000000003c7805 */ /* 0x000fc6000001ff00 */
[----:B------:R-:W3:Y:S04]  /*56f0*/  LDL R78, [R1+0x308] ;  /* 0x00030800014e7983 */ /* 0x000ee80000100800 */
[----:B------:R-:W3:Y:S01]  /*5700*/  LDL R76, [R1+0x30c] ;  /* 0x00030c00014c7983 */ /* 0x000ee20000100800 */
[----:B--2---:R-:W-:Y:S01]  /*5710*/  @!P0 IMAD.MOV.U32 R72, RZ, RZ, R16 ;  /* 0x000000ffff488224 */ /* 0x004fe200078e0010 */
[----:B------:R-:W-:Y:S02]  /*5720*/  @!P0 MOV R33, R17 ;  /* 0x0000001100218202 */ /* 0x000fe40000000f00 */
[----:B----4-:R-:W-:Y:S02]  /*5730*/  @!P3 MOV R31, R10 ;  /* 0x0000000a001fb202 */ /* 0x010fe40000000f00 */
[----:B------:R-:W-:-:S02]  /*5740*/  @!P1 MOV R75, R14 ;  /* 0x0000000e004b9202 */ /* 0x000fc40000000f00 */
[----:B------:R-:W-:Y:S02]  /*5750*/  @!P1 MOV R32, R15 ;  /* 0x0000000f00209202 */ /* 0x000fe40000000f00 */
[----:B------:R-:W-:Y:S01]  /*5760*/  @!P2 MOV R74, R12 ;  /* 0x0000000c004aa202 */ /* 0x000fe20000000f00 */
[----:B------:R-:W-:Y:S01]  /*5770*/  @!P3 IMAD.MOV.U32 R30, RZ, RZ, R11 ;  /* 0x000000ffff1eb224 */ /* 0x000fe200078e000b */
[C---:B------:R-:W-:Y:S01]  /*5780*/  LOP3.LUT P0, RZ, R121.reuse, 0x200, RZ, 0xc0, !PT ;  /* 0x0000020079ff7812 */ /* 0x040fe2000780c0ff */
[----:B------:R2:W-:Y:S01]  /*5790*/  STL.64 [R1+0x128], R10 ;  /* 0x0001280a01007387 */ /* 0x0005e20000100a00 */
[----:B0-----:R-:W-:Y:S02]  /*57a0*/  CS2R R8, SRZ ;  /* 0x0000000000087805 */ /* 0x001fe4000001ff00 */
[----:B-1----:R-:W-:Y:S02]  /*57b0*/  CS2R R2, SRZ ;  /* 0x0000000000027805 */ /* 0x002fe4000001ff00 */
[----:B---3--:R-:W-:Y:S01]  /*57c0*/  CS2R R26, SRZ ;  /* 0x00000000001a7805 */ /* 0x008fe2000001ff00 */
[----:B------:R0:W-:Y:S04]  /*57d0*/  STL.64 [R1+0x140], R16 ;  /* 0x0001401001007387 */ /* 0x0001e80000100a00 */
[----:B------:R1:W-:Y:S04]  /*57e0*/  STL.64 [R1+0x138], R14 ;  /* 0x0001380e01007387 */ /* 0x0003e80000100a00 */
[----:B------:R-:W3:Y:S01]  /*57f0*/  @!P0 LDG.E.64 R24, desc[UR14][R86.64] ;  /* 0x0000000e56188981 */ /* 0x000ee2000c1e1b00 */
[----:B------:R-:W-:-:S03]  /*5800*/  LOP3.LUT P1, RZ, R121, 0x400, RZ, 0xc0, !PT ;  /* 0x0000040079ff7812 */ /* 0x000fc6000782c0ff */
[----:B------:R4:W-:Y:S01]  /*5810*/  STL [R1+0x314], R31 ;  /* 0x0003141f01007387 */ /* 0x0009e20000100800 */
[----:B------:R-:W-:Y:S02]  /*5820*/  LOP3.LUT P3, RZ, R121, 0x1000, RZ, 0xc0, !PT ;  /* 0x0000100079ff7812 */ /* 0x000fe4000786c0ff */
[----:B--2---:R-:W-:Y:S02]  /*5830*/  CS2R R10, SRZ ;  /* 0x00000000000a7805 */ /* 0x004fe4000001ff00 */
[----:B0-----:R-:W-:Y:S02]  /*5840*/  CS2R R16, SRZ ;  /* 0x0000000000107805 */ /* 0x001fe4000001ff00 */
[----:B-1----:R-:W-:Y:S01]  /*5850*/  CS2R R14, SRZ ;  /* 0x00000000000e7805 */ /* 0x002fe2000001ff00 */
[----:B------:R0:W-:Y:S04]  /*5860*/  STL.64 [R1+0x130], R12 ;  /* 0x0001300c01007387 */ /* 0x0001e80000100a00 */
[----:B------:R-:W2:Y:S01]  /*5870*/  @!P5 LDG.E.64 R64, desc[UR14][R116.64] ;  /* 0x0000000e7440d981 */ /* 0x000ea2000c1e1b00 */
[----:B----4-:R-:W-:-:S03]  /*5880*/  HFMA2 R31, -RZ, RZ, 0, 0 ;  /* 0x00000000ff1f7431 */ /* 0x010fc600000001ff */
[----:B------:R-:W4:Y:S01]  /*5890*/  @!P1 LDG.E.64 R22, desc[UR14][R84.64] ;  /* 0x0000000e54169981 */ /* 0x000f22000c1e1b00 */
[----:B------:R-:W-:Y:S01]  /*58a0*/  @!P2 IMAD.MOV.U32 R31, RZ, RZ, R13 ;  /* 0x000000ffff1fa224 */ /* 0x000fe200078e000d */
[----:B------:R-:W-:Y:S02]  /*58b0*/  LOP3.LUT P2, RZ, R121, 0x800, RZ, 0xc0, !PT ;  /* 0x0000080079ff7812 */ /* 0x000fe4000784c0ff */
[----:B------:R1:W2:Y:S01]  /*58c0*/  @!P3 LDG.E.64 R18, desc[UR14][R80.64] ;  /* 0x0000000e5012b981 */ /* 0x0002a2000c1e1b00 */
[----:B------:R-:W-:Y:S02]  /*58d0*/  SHF.R.S32.HI R69, RZ, 0x1f, R68 ;  /* 0x0000001fff457819 */ /* 0x000fe40000011444 */
[----:B------:R-:W-:Y:S01]  /*58e0*/  SHF.R.S32.HI R71, RZ, 0x1f, R70 ;  /* 0x0000001fff477819 */ /* 0x000fe20000011446 */
[----:B------:R-:W2:Y:S04]  /*58f0*/  LDL R123, [R1+0x230] ;  /* 0x00023000017b7983 */ /* 0x000ea80000100800 */
[----:B------:R-:W2:Y:S04]  /*5900*/  LDL R7, [R1+0x240] ;  /* 0x0002400001077983 */ /* 0x000ea80000100800 */
[----:B------:R0:W2:Y:S01]  /*5910*/  @!P2 LDG.E.64 R20, desc[UR14][R82.64] ;  /* 0x0000000e5214a981 */ /* 0x0000a2000c1e1b00 */
[----:B-1----:R-:W-:-:S03]  /*5920*/  HFMA2 R81, -RZ, RZ, 0, 0 ;  /* 0x00000000ff517431 */ /* 0x002fc600000001ff */
[----:B------:R-:W2:Y:S04]  /*5930*/  LDL R4, [R1+0x248] ;  /* 0x0002480001047983 */ /* 0x000ea80000100800 */
[----:B------:R-:W2:Y:S01]  /*5940*/  @!P6 LDG.E.64 R60, desc[UR14][R118.64] ;  /* 0x0000000e763ce981 */ /* 0x000ea2000c1e1b00 */
[----:B0-----:R-:W-:-:S03]  /*5950*/  HFMA2 R83, -RZ, RZ, 0, 0 ;  /* 0x00000000ff537431 */ /* 0x001fc600000001ff */
[----:B------:R-:W2:Y:S04]  /*5960*/  LDL R116, [R1+0x284] ;  /* 0x0002840001747983 */ /* 0x000ea80000100800 */
[----:B------:R-:W2:Y:S04]  /*5970*/  LDL R117, [R1+0x210] ;  /* 0x0002100001757983 */ /* 0x000ea80000100800 */
[----:B------:R-:W2:Y:S04]  /*5980*/  LDL R86, [R1+0x2fc] ;  /* 0x0002fc0001567983 */ /* 0x000ea80000100800 */
[----:B------:R-:W2:Y:S04]  /*5990*/  LDL R87, [R1+0x2dc] ;  /* 0x0002dc0001577983 */ /* 0x000ea80000100800 */
[----:B------:R-:W2:Y:S04]  /*59a0*/  LDL R84, [R1+0x300] ;  /* 0x0003000001547983 */ /* 0x000ea80000100800 */
[----:B------:R-:W2:Y:S04]  /*59b0*/  LDL R85, [R1+0x2ec] ;  /* 0x0002ec0001557983 */ /* 0x000ea80000100800 */
[----:B------:R-:W2:Y:S01]  /*59c0*/  LDL R77, [R1+0x314] ;  /* 0x00031400014d7983 */ /* 0x000ea20000100800 */
[----:B---3--:R-:W-:Y:S01]  /*59d0*/  @!P0 MOV R79, R24 ;  /* 0x00000018004f8202 */ /* 0x008fe20000000f00 */
[----:B------:R-:W-:Y:S01]  /*59e0*/  @!P0 IMAD.MOV.U32 R37, RZ, RZ, R25 ;  /* 0x000000ffff258224 */ /* 0x000fe200078e0019 */
[----:B------:R-:W-:Y:S01]  /*59f0*/  LOP3.LUT P0, RZ, R121, 0x20, RZ, 0xc0, !PT ;  /* 0x0000002079ff7812 */ /* 0x000fe2000780c0ff */
[----:B----4-:R-:W-:-:S12]  /*5a00*/  @!P1 IMAD.MOV.U32 R36, RZ, RZ, R23 ;  /* 0x000000ffff249224 */ /* 0x010fd800078e0017 */
[----:B------:R-:W3:Y:S01]  /*5a10*/  @!P0 LDG.E.64 R10, desc[UR14][R94.64] ;  /* 0x0000000e5e0a8981 */ /* 0x000ee2000c1e1b00 */
[----:B------:R-:W-:Y:S02]  /*5a20*/  @!P1 MOV R81, R22 ;  /* 0x0000001600519202 */ /* 0x000fe40000000f00 */
[----:B------:R-:W-:Y:S01]  /*5a30*/  LOP3.LUT P1, RZ, R121, 0x40, RZ, 0xc0, !PT ;  /* 0x0000004079ff7812 */ /* 0x000fe2000782c0ff */
[----:B--2---:R-:W-:Y:S01]  /*5a40*/  @!P3 IMAD.MOV.U32 R34, RZ, RZ, R19 ;  /* 0x000000ffff22b224 */ /* 0x004fe200078e0013 */
[----:B------:R-:W-:Y:S01]  /*5a50*/  @!P3 MOV R73, R18 ;  /* 0x000000120049b202 */ /* 0x000fe20000000f00 */
[----:B------:R0:W-:Y:S01]  /*5a60*/  STL.64 [R1+0x148], R18 ;  /* 0x0001481201007387 */ /* 0x0001e20000100a00 */
[----:B------:R-:W-:-:S03]  /*5a70*/  CS2R R12, SRZ ;  /* 0x00000000000c7805 */ /* 0x000fc6000001ff00 */
[----:B------:R-:W-:Y:S04]  /*5a80*/  STL.64 [R1+0x158], R22 ;  /* 0x0001581601007387 */ /* 0x000fe80000100a00 */
[----:B------:R-:W-:Y:S01]  /*5a90*/  STL.64 [R1+0x160], R24 ;  /* 0x0001601801007387 */ /* 0x000fe20000100a00 */
[----:B------:R-:W-:Y:S01]  /*5aa0*/  @!P2 MOV R83, R20 ;  /* 0x000000140053a202 */ /* 0x000fe20000000f00 */
[----:B------:R-:W-:Y:S01]  /*5ab0*/  @!P2 IMAD.MOV.U32 R35, RZ, RZ, R21 ;  /* 0x000000ffff23a224 */ /* 0x000fe200078e0015 */
[C---:B------:R-:W-:Y:S01]  /*5ac0*/  LOP3.LUT P2, RZ, R121.reuse, 0x80, RZ, 0xc0, !PT ;  /* 0x0000008079ff7812 */ /* 0x040fe2000784c0ff */
[----:B------:R-:W2:Y:S01]  /*5ad0*/  @!P1 LDG.E.64 R8, desc[UR14][R92.64] ;  /* 0x0000000e5c089981 */ /* 0x000ea2000c1e1b00 */
[----:B------:R-:W-:-:S03]  /*5ae0*/  LOP3.LUT P3, RZ, R121, 0x100, RZ, 0xc0, !PT ;  /* 0x0000010079ff7812 */ /* 0x000fc6000786c0ff */
[----:B------:R1:W-:Y:S01]  /*5af0*/  STL.64 [R1+0x150], R20 ;  /* 0x0001501401007387 */ /* 0x0003e20000100a00 */
[----:B0-----:R-:W-:-:S03]  /*5b00*/  CS2R R18, SRZ ;  /* 0x0000000000127805 */ /* 0x001fc6000001ff00 */
[----:B------:R-:W4:Y:S04]  /*5b10*/  @!P4 LDG.E.64 R12, desc[UR14][R96.64] ;  /* 0x0000000e600cc981 */ /* 0x000f28000c1e1b00 */
[----:B------:R-:W4:Y:S04]  /*5b20*/  @!P2 LDG.E.64 R2, desc[UR14][R90.64] ;  /* 0x0000000e5a02a981 */ /* 0x000f28000c1e1b00 */
[----:B------:R-:W4:Y:S01]  /*5b30*/  @!P3 LDG.E.64 R26, desc[UR14][R88.64] ;  /* 0x0000000e581ab981 */ /* 0x000f22000c1e1b00 */
[----:B-1----:R-:W-:-:S03]  /*5b40*/  CS2R R20, SRZ ;  /* 0x0000000000147805 */ /* 0x002fc6000001ff00 */
[----:B------:R-:W-:Y:S04]  /*5b50*/  STL.64 [R1+0x1d8], R64 ;  /* 0x0001d84001007387 */ /* 0x000fe80000100a00 */
[----:B------:R-:W4:Y:S04]  /*5b60*/  LDL R118, [R1+0x280] ;  /* 0x0002800001767983 */ /* 0x000f280000100800 */
[----:B------:R-:W4:Y:S04]  /*5b70*/  LDL R119, [R1+0x218] ;  /* 0x0002180001777983 */ /* 0x000f280000100800 */
[----:B------:R-:W4:Y:S04]  /*5b80*/  LDL R94, [R1+0x2e8] ;  /* 0x0002e800015e7983 */ /* 0x000f280000100800 */
[----:B------:R-:W4:Y:S04]  /*5b90*/  LDL R95, [R1+0x2bc] ;  /* 0x0002bc00015f7983 */ /* 0x000f280000100800 */
[----:B------:R-:W4:Y:S04]  /*5ba0*/  LDL R82, [R1+0x304] ;  /* 0x0003040001527983 */ /* 0x000f280000100800 */
[----:B------:R-:W4:Y:S01]  /*5bb0*/  LDL R80, [R1+0x2e4] ;  /* 0x0002e40001507983 */ /* 0x000f220000100800 */
[----:B---3--:R-:W-:-:S02]  /*5bc0*/  @!P0 MOV R44, R10 ;  /* 0x0000000a002c8202 */ /* 0x008fc40000000f00 */
[----:B------:R-:W-:Y:S02]  /*5bd0*/  @!P0 MOV R45, R11 ;  /* 0x0000000b002d8202 */ /* 0x000fe40000000f00 */
[----:B------:R-:W-:Y:S02]  /*5be0*/  CS2R R22, SRZ ;  /* 0x0000000000167805 */ /* 0x000fe4000001ff00 */
[C---:B------:R-:W-:Y:S02]  /*5bf0*/  LOP3.LUT P0, RZ, R121.reuse, 0x1, RZ, 0xc0, !PT ;  /* 0x0000000179ff7812 */ /* 0x040fe4000780c0ff */
[----:B------:R-:W-:Y:S01]  /*5c00*/  CS2R R24, SRZ ;  /* 0x0000000000187805 */ /* 0x000fe2000001ff00 */
[----:B------:R-:W-:Y:S04]  /*5c10*/  STL.64 [R1+0x180], R10 ;  /* 0x0001800a01007387 */ /* 0x000fe80000100a00 */
[----:B------:R-:W3:Y:S04]  /*5c20*/  LDL R96, [R1+0x2ac] ;  /* 0x0002ac0001607983 */ /* 0x000ee80000100800 */
[----:B------:R-:W3:Y:S04]  /*5c30*/  LDL R97, [R1+0x2d8] ;  /* 0x0002d80001617983 */ /* 0x000ee80000100800 */
[----:B------:R-:W3:Y:S01]  /*5c40*/  @!P0 LDG.E.64 R20, desc[UR14][R104.64] ;  /* 0x0000000e68148981 */ /* 0x000ee2000c1e1b00 */
[----:B--2---:R-:W-:Y:S01]  /*5c50*/  @!P1 MOV R43, R8 ;  /* 0x00000008002b9202 */ /* 0x004fe20000000f00 */
[----:B------:R-:W-:Y:S01]  /*5c60*/  @!P1 IMAD.MOV.U32 R42, RZ, RZ, R9 ;  /* 0x000000ffff2a9224 */ /* 0x000fe200078e0009 */
[----:B------:R-:W-:Y:S01]  /*5c70*/  LOP3.LUT P1, RZ, R121, 0x2, RZ, 0xc0, !PT ;  /* 0x0000000279ff7812 */ /* 0x000fe2000782c0ff */
[----:B------:R-:W-:Y:S04]  /*5c80*/  STL.64 [R1+0x178], R8 ;  /* 0x0001780801007387 */ /* 0x000fe80000100a00 */
[----:B------:R-:W2:Y:S01]  /*5c90*/  LDL R92, [R1+0x2f0] ;  /* 0x0002f000015c7983 */ /* 0x000ea20000100800 */
[----:B----4-:R-:W-:Y:S01]  /*5ca0*/  @!P4 IMAD.MOV.U32 R46, RZ, RZ, R12 ;  /* 0x000000ffff2ec224 */ /* 0x010fe200078e000c */
[----:B------:R-:W-:-:S02]  /*5cb0*/  @!P4 MOV R47, R13 ;  /* 0x0000000d002fc202 */ /* 0x000fc40000000f00 */
[----:B------:R-:W-:Y:S01]  /*5cc0*/  STL.64 [R1+0x188], R12 ;  /* 0x0001880c01007387 */ /* 0x000fe20000100a00 */
[----:B------:R-:W-:Y:S01]  /*5cd0*/  @!P2 IMAD.MOV.U32 R41, RZ, RZ, R2 ;  /* 0x000000ffff29a224 */ /* 0x000fe200078e0002 */
[----:B------:R-:W-:Y:S02]  /*5ce0*/  @!P2 MOV R40, R3 ;  /* 0x000000030028a202 */ /* 0x000fe40000000f00 */
[C---:B------:R-:W-:Y:S01]  /*5cf0*/  LOP3.LUT P2, RZ, R121.reuse, 0x4, RZ, 0xc0, !PT ;  /* 0x0000000479ff7812 */ /* 0x040fe2000784c0ff */
[----:B------:R-:W4:Y:S01]  /*5d00*/  @!P1 LDG.E.64 R18, desc[UR14][R102.64] ;  /* 0x0000000e66129981 */ /* 0x000f22000c1e1b00 */
[----:B------:R-:W-:Y:S02]  /*5d10*/  @!P3 MOV R38, R26 ;  /* 0x0000001a0026b202 */ /* 0x000fe40000000f00 */
[----:B------:R-:W-:Y:S01]  /*5d20*/  @!P3 MOV R39, R27 ;  /* 0x0000001b0027b202 */ /* 0x000fe20000000f00 */
[----:B------:R0:W-:Y:S04]  /*5d30*/  STL.64 [R1+0x168], R26 ;  /* 0x0001681a01007387 */ /* 0x0001e80000100a00 */
[----:B------:R1:W-:Y:S04]  /*5d40*/  STL.64 [R1+0x170], R2 ;  /* 0x0001700201007387 */ /* 0x0003e80000100a00 */
[----:B------:R-:W2:Y:S01]  /*5d50*/  @!P2 LDG.E.64 R16, desc[UR14][R100.64] ;  /* 0x0000000e6410a981 */ /* 0x000ea2000c1e1b00 */
[----:B------:R-:W-:-:S02]  /*5d60*/  LOP3.LUT P3, RZ, R121, 0x8, RZ, 0xc0, !PT ;  /* 0x0000000879ff7812 */ /* 0x000fc4000786c0ff */
[----:B0-----:R-:W-:Y:S01]  /*5d70*/  CS2R R26, SRZ ;  /* 0x00000000001a7805 */ /* 0x001fe2000001ff00 */
[----:B------:R-:W2:Y:S04]  /*5d80*/  LDL R104, [R1+0x288] ;  /* 0x0002880001687983 */ /* 0x000ea80000100800 */
[----:B------:R-:W2:Y:S04]  /*5d90*/  LDL R105, [R1+0x2b8] ;  /* 0x0002b80001697983 */ /* 0x000ea80000100800 */
[----:B------:R-:W2:Y:S04]  /*5da0*/  LDL R93, [R1+0x2d4] ;  /* 0x0002d400015d7983 */ /* 0x000ea80000100800 */
[----:B------:R-:W2:Y:S04]  /*5db0*/  @!P3 LDG.E.64 R14, desc[UR14][R98.64] ;  /* 0x0000000e620eb981 */ /* 0x000ea8000c1e1b00 */
[----:B------:R-:W2:Y:S04]  /*5dc0*/  LDL R90, [R1+0x2f4] ;  /* 0x0002f400015a7983 */ /* 0x000ea80000100800 */
[----:B------:R-:W2:Y:S04]  /*5dd0*/  LDL R91, [R1+0x2d0] ;  /* 0x0002d000015b7983 */ /* 0x000ea80000100800 */
[----:B------:R-:W2:Y:S04]  /*5de0*/  LDL R88, [R1+0x2f8] ;  /* 0x0002f80001587983 */ /* 0x000ea80000100800 */
[----:B------:R-:W2:Y:S01]  /*5df0*/  LDL R89, [R1+0x2e0] ;  /* 0x0002e00001597983 */ /* 0x000ea20000100800 */
[----:B---3--:R-:W-:Y:S01]  /*5e00*/  @!P0 MOV R55, R20 ;  /* 0x0000001400378202 */ /* 0x008fe20000000f00 */
[----:B------:R-:W-:Y:S01]  /*5e10*/  @!P0 IMAD.MOV.U32 R54, RZ, RZ, R21 ;  /* 0x000000ffff368224 */ /* 0x000fe200078e0015 */
[C---:B------:R-:W-:Y:S01]  /*5e20*/  LOP3.LUT P0, RZ, R0.reuse, 0x400000, RZ, 0xc0, !PT ;  /* 0x0040000000ff7812 */ /* 0x040fe2000780c0ff */
[----:B------:R-:W-:Y:S01]  /*5e30*/  STL.64 [R1+0x1a8], R20 ;  /* 0x0001a81401007387 */ /* 0x000fe20000100a00 */
[----:B------:R-:W-:-:S03]  /*5e40*/  LOP3.LUT P4, RZ, R0, 0x4000000, RZ, 0xc0, !PT ;  /* 0x0400000000ff7812 */ /* 0x000fc6000788c0ff */
[----:B------:R-:W3:Y:S04]  /*5e50*/  LDL R102, [R1+0x2a0] ;  /* 0x0002a00001667983 */ /* 0x000ee80000100800 */
[----:B------:R-:W3:Y:S04]  /*5e60*/  LDL R103, [R1+0x2c4] ;  /* 0x0002c40001677983 */ /* 0x000ee80000100800 */
[----:B------:R-:W3:Y:S01]  /*5e70*/  @!P0 LDG.E.64 R22, desc[UR14][R106.64] ;  /* 0x0000000e6a168981 */ /* 0x000ee2000c1e1b00 */
[----:B----4-:R-:W-:Y:S01]  /*5e80*/  @!P1 IMAD.MOV.U32 R52, RZ, RZ, R18 ;  /* 0x000000ffff349224 */ /* 0x010fe200078e0012 */
[----:B------:R-:W-:-:S02]  /*5e90*/  @!P1 MOV R53, R19 ;  /* 0x0000001300359202 */ /* 0x000fc40000000f00 */
[----:B------:R-:W4:Y:S01]  /*5ea0*/  @!P4 LDG.E.64 R62, desc[UR14][R114.64] ;  /* 0x0000000e723ec981 */ /* 0x000f22000c1e1b00 */
[C---:B------:R-:W-:Y:S02]  /*5eb0*/  LOP3.LUT P1, RZ, R0.reuse, 0x800000, RZ, 0xc0, !PT ;  /* 0x0080000000ff7812 */ /* 0x040fe4000782c0ff */
[----:B-1----:R-:W-:Y:S01]  /*5ec0*/  CS2R R2, SRZ ;  /* 0x0000000000027805 */ /* 0x002fe2000001ff00 */
[----:B------:R-:W-:Y:S04]  /*5ed0*/  STL.64 [R1+0x1a0], R18 ;  /* 0x0001a01201007387 */ /* 0x000fe80000100a00 */
[----:B------:R-:W4:Y:S01]  /*5ee0*/  LDL R106, [R1+0x290] ;  /* 0x00029000016a7983 */ /* 0x000f220000100800 */
[----:B--2---:R-:W-:Y:S02]  /*5ef0*/  @!P2 MOV R50, R16 ;  /* 0x000000100032a202 */ /* 0x004fe40000000f00 */
[----:B------:R-:W-:Y:S01]  /*5f00*/  @!P2 MOV R51, R17 ;  /* 0x000000110033a202 */ /* 0x000fe20000000f00 */
[----:B------:R0:W-:Y:S01]  /*5f10*/  STL.64 [R1+0x198], R16 ;  /* 0x0001981001007387 */ /* 0x0001e20000100a00 */
[----:B------:R-:W-:-:S03]  /*5f20*/  LOP3.LUT P2, RZ, R0, 0x1000000, RZ, 0xc0, !PT ;  /* 0x0100000000ff7812 */ /* 0x000fc6000784c0ff */
[----:B------:R-:W2:Y:S04]  /*5f30*/  @!P1 LDG.E.64 R24, desc[UR14][R108.64] ;  /* 0x0000000e6c189981 */ /* 0x000ea8000c1e1b00 */
[----:B------:R-:W2:Y:S04]  /*5f40*/  LDL R114, [R1+0x28c] ;  /* 0x00028c0001727983 */ /* 0x000ea80000100800 */
[----:B------:R-:W2:Y:S04]  /*5f50*/  LDL R115, [R1+0x274] ;  /* 0x0002740001737983 */ /* 0x000ea80000100800 */
[----:B------:R-:W2:Y:S01]  /*5f60*/  @!P2 LDG.E.64 R26, desc[UR14][R110.64] ;  /* 0x0000000e6e1aa981 */ /* 0x000ea2000c1e1b00 */
[----:B------:R-:W-:Y:S01]  /*5f70*/  @!P3 MOV R48, R14 ;  /* 0x0000000e0030b202 */ /* 0x000fe20000000f00 */
[----:B------:R-:W-:Y:S01]  /*5f80*/  @!P3 IMAD.MOV.U32 R49, RZ, RZ, R15 ;  /* 0x000000ffff31b224 */ /* 0x000fe200078e000f */
[----:B------:R-:W-:Y:S01]  /*5f90*/  LOP3.LUT P3, RZ, R0, 0x2000000, RZ, 0xc0, !PT ;  /* 0x0200000000ff7812 */ /* 0x000fe2000786c0ff */
[----:B------:R1:W-:Y:S01]  /*5fa0*/  STL.64 [R1+0x190], R14 ;  /* 0x0001900e01007387 */ /* 0x0003e20000100a00 */
[----:B0-----:R-:W-:-:S03]  /*5fb0*/  IADD3 R16, PT, PT, R120, 0x1e8, RZ ;  /* 0x000001e878107810 */ /* 0x001fc60007ffe0ff */
[----:B------:R-:W2:Y:S04]  /*5fc0*/  LDL R0, [R1+0x258] ;  /* 0x0002580001007983 */ /* 0x000ea80000100800 */
[----:B------:R-:W2:Y:S04]  /*5fd0*/  LDL R110, [R1+0x298] ;  /* 0x00029800016e7983 */ /* 0x000ea80000100800 */
[----:B------:R-:W2:Y:S04]  /*5fe0*/  @!P3 LDG.E.64 R58, desc[UR14][R112.64] ;  /* 0x0000000e703ab981 */ /* 0x000ea8000c1e1b00 */
[----:B------:R-:W2:Y:S04]  /*5ff0*/  LDL R107, [R1+0x2b4] ;  /* 0x0002b400016b7983 */ /* 0x000ea80000100800 */
[----:B------:R-:W2:Y:S04]  /*6000*/  LDL R100, [R1+0x29c] ;  /* 0x00029c0001647983 */ /* 0x000ea80000100800 */
[----:B------:R-:W2:Y:S04]  /*6010*/  LDL R101, [R1+0x2c8] ;  /* 0x0002c80001657983 */ /* 0x000ea80000100800 */
[----:B------:R-:W2:Y:S04]  /*6020*/  LDL R108, [R1+0x2a8] ;  /* 0x0002a800016c7983 */ /* 0x000ea80000100800 */
[----:B------:R-:W2:Y:S04]  /*6030*/  LDL R109, [R1+0x2a4] ;  /* 0x0002a400016d7983 */ /* 0x000ea80000100800 */
[----:B------:R-:W2:Y:S04]  /*6040*/  LDL R98, [R1+0x2b0] ;  /* 0x0002b00001627983 */ /* 0x000ea80000100800 */
[----:B------:R-:W2:Y:S04]  /*6050*/  LDL R99, [R1+0x2cc] ;  /* 0x0002cc0001637983 */ /* 0x000ea80000100800 */
[----:B------:R-:W2:Y:S01]  /*6060*/  LDL R121, [R1+0x2c0] ;  /* 0x0002c00001797983 */ /* 0x000ea20000100800 */
[----:B---3--:R-:W-:-:S03]  /*6070*/  @!P0 MOV R57, R22 ;  /* 0x0000001600398202 */ /* 0x008fc60000000f00 */
[----:B------:R-:W-:Y:S01]  /*6080*/  STL.64 [R1+0x1b0], R22 ;  /* 0x0001b01601007387 */ /* 0x000fe20000100a00 */
[----:B------:R-:W-:Y:S02]  /*6090*/  @!P0 MOV R56, R23 ;  /* 0x0000001700388202 */ /* 0x000fe40000000f00 */
[----:B------:R-:W-:Y:S01]  /*60a0*/  ISETP.GE.U32.AND P0, PT, R68, UR18, PT ;  /* 0x0000001244007c0c */ /* 0x000fe2000bf06070 */
[----:B----4-:R-:W-:Y:S03]  /*60b0*/  STL.64 [R1+0x1d0], R62 ;  /* 0x0001d03e01007387 */ /* 0x010fe60000100a00 */
[----:B------:R-:W-:Y:S01]  /*60c0*/  ISETP.GE.AND.EX P0, PT, R69, UR19, PT, P0 ;  /* 0x0000001345007c0c */ /* 0x000fe2000bf06300 */
[----:B------:R-:W3:Y:S01]  /*60d0*/  LDL R111, [R1+0x21c] ;  /* 0x00021c00016f7983 */ /* 0x000ee20000100800 */
[----:B--2---:R-:W-:-:S11]  /*60e0*/  @!P1 MOV R3, R24 ;  /* 0x0000001800039202 */ /* 0x004fd60000000f00 */
[----:B------:R-:W0:Y:S01]  /*60f0*/  @!P0 LDC.64 R66, c[0x0][0x3e0] ;  /* 0x0000f800ff428b82 */ /* 0x000e220000000a00 */
[----:B------:R-:W-:Y:S01]  /*6100*/  @!P1 MOV R2, R25 ;  /* 0x0000001900029202 */ /* 0x000fe20000000f00 */
[----:B------:R2:W-:Y:S06]  /*6110*/  STL.64 [R1+0x1c0], R26 ;  /* 0x0001c01a01007387 */ /* 0x0005ec0000100a00 */
[----:B------:R-:W4:Y:S01]  /*6120*/  @!P0 LDC.64 R8, c[0x0][0x390] ;  /* 0x0000e400ff088b82 */ /* 0x000f220000000a00 */
[----:B------:R-:W-:Y:S01]  /*6130*/  ISETP.GE.U32.AND P1, PT, R70, UR18, PT ;  /* 0x0000001246007c0c */ /* 0x000fe2000bf26070 */
[----:B------:R-:W-:Y:S01]  /*6140*/  @!P0 IMAD.MOV.U32 R10, RZ, RZ, R6 ;  /* 0x000000ffff0a8224 */ /* 0x000fe200078e0006 */
[----:B------:R-:W-:-:S02]  /*6150*/  @!P0 MOV R11, R5 ;  /* 0x00000005000b8202 */ /* 0x000fc40000000f00 */
[----:B-1----:R-:W-:Y:S02]  /*6160*/  CS2R R14, SRZ ;  /* 0x00000000000e7805 */ /* 0x002fe4000001ff00 */
[----:B------:R-:W-:Y:S01]  /*6170*/  ISETP.GE.AND.EX P1, PT, R71, UR19, PT, P1 ;  /* 0x0000001347007c0c */ /* 0x000fe2000bf26310 */
[----:B------:R1:W-:Y:S04]  /*6180*/  STL.64 [R1+0x1b8], R24 ;  /* 0x0001b81801007387 */ /* 0x0003e80000100a00 */
[----:B------:R-:W3:Y:S01]  /*6190*/  LDL R112, [R1+0x294] ;  /* 0x0002940001707983 */ /* 0x000ee20000100800 */
[-C--:B0-----:R-:W-:Y:S02]  /*61a0*/  @!P0 IMAD R12, R69, R66.reuse, RZ ;  /* 0x00000042450c8224 */ /* 0x081fe400078e02ff */
[C---:B------:R-:W-:Y:S01]  /*61b0*/  @!P0 IMAD.WIDE.U32 R10, R68.reuse, R66, R10 ;  /* 0x00000042440a8225 */ /* 0x040fe200078e000a */
[----:B------:R-:W3:Y:S03]  /*61c0*/  LDL R113, [R1+0x27c] ;  /* 0x00027c0001717983 */ /* 0x000ee60000100800 */
[----:B------:R-:W-:Y:S01]  /*61d0*/  @!P0 IMAD R12, R68, R67, R12 ;  /* 0x00000043440c8224 */ /* 0x000fe200078e020c */
[----:B------:R-:W-:-:S02]  /*61e0*/  CS2R R66, SRZ ;  /* 0x0000000000427805 */ /* 0x000fc4000001ff00 */
[----:B------:R-:W-:Y:S01]  /*61f0*/  @!P2 IMAD.MOV.U32 R66, RZ, RZ, R26 ;  /* 0x000000ffff42a224 */ /* 0x000fe200078e001a */
[----:B------:R-:W-:Y:S02]  /*6200*/  @!P2 MOV R67, R27 ;  /* 0x0000001b0043a202 */ /* 0x000fe40000000f00 */
[----:B------:R-:W-:Y:S02]  /*6210*/  CS2R R68, SRZ ;  /* 0x0000000000447805 */ /* 0x000fe4000001ff00 */
[----:B------:R-:W-:Y:S01]  /*6220*/  @!P0 IADD3 R12, PT, PT, R11, R12, RZ ;  /* 0x0000000c0b0c8210 */ /* 0x000fe20007ffe0ff */
[----:B--2---:R-:W2:Y:S01]  /*6230*/  LDL R26, [R1+0x224] ;  /* 0x00022400011a7983 */ /* 0x004ea20000100800 */
[----:B----4-:R-:W-:-:S03]  /*6240*/  @!P0 LEA R8, P2, R10, R8, 0x2 ;  /* 0x000000080a088211 */ /* 0x010fc600078410ff */
[----:B------:R-:W4:Y:S01]  /*6250*/  LDL R27, [R1+0x228] ;  /* 0x00022800011b7983 */ /* 0x000f220000100800 */
[----:B------:R-:W-:Y:S02]  /*6260*/  @!P0 LEA.HI.X R9, R10, R9, R12, 0x2, P2 ;  /* 0x000000090a098211 */ /* 0x000fe400010f140c */
[----:B------:R-:W0:Y:S01]  /*6270*/  @!P1 LDC.64 R12, c[0x0][0x3e0] ;  /* 0x0000f800ff0c9b82 */ /* 0x000e220000000a00 */
[----:B------:R-:W-:Y:S01]  /*6280*/  @!P1 MOV R10, R6 ;  /* 0x00000006000a9202 */ /* 0x000fe20000000f00 */
[----:B------:R-:W-:Y:S01]  /*6290*/  @!P1 IMAD.MOV.U32 R11, RZ, RZ, R5 ;  /* 0x000000ffff0b9224 */ /* 0x000fe200078e0005 */
[----:B------:R-:W-:Y:S01]  /*62a0*/  ISETP.GE.U32.AND P2, PT, R16, UR18, PT ;  /* 0x0000001210007c0c */ /* 0x000fe2000bf46070 */
[----:B0-----:R-:W-:-:S04]  /*62b0*/  @!P1 IMAD R17, R71, R12, RZ ;  /* 0x0000000c47119224 */ /* 0x001fc800078e02ff */
[C---:B------:R-:W-:Y:S02]  /*62c0*/  @!P1 IMAD R17, R70.reuse, R13, R17 ;  /* 0x0000000d46119224 */ /* 0x040fe400078e0211 */
[----:B------:R-:W-:Y:S02]  /*62d0*/  @!P1 IMAD.WIDE.U32 R12, R70, R12, R10 ;  /* 0x0000000c460c9225 */ /* 0x000fe400078e000a */
[----:B------:R-:W0:Y:S01]  /*62e0*/  @!P1 LDC.64 R10, c[0x0][0x390] ;  /* 0x0000e400ff0a9b82 */ /* 0x000e220000000a00 */
[----:B------:R-:W-:-:S04]  /*62f0*/  SHF.R.S32.HI R70, RZ, 0x1f, R16 ;  /* 0x0000001fff467819 */ /* 0x000fc80000011410 */
[----:B------:R-:W-:Y:S01]  /*6300*/  ISETP.GE.AND.EX P2, PT, R70, UR19, PT, P2 ;  /* 0x0000001346007c0c */ /* 0x000fe2000bf46320 */
[----:B------:R-:W-:Y:S01]  /*6310*/  @!P3 IMAD.MOV.U32 R68, RZ, RZ, R58 ;  /* 0x000000ffff44b224 */ /* 0x000fe200078e003a */
[----:B------:R-:W-:Y:S02]  /*6320*/  @!P3 MOV R69, R59 ;  /* 0x0000003b0045b202 */ /* 0x000fe40000000f00 */
[----:B------:R-:W-:Y:S02]  /*6330*/  @!P1 IADD3 R17, PT, PT, R13, R17, RZ ;  /* 0x000000110d119210 */ /* 0x000fe40007ffe0ff */
[----:B0-----:R-:W-:-:S04]  /*6340*/  @!P1 LEA R10, P3, R12, R10, 0x2 ;  /* 0x0000000a0c0a9211 */ /* 0x001fc800078610ff */
[----:B------:R-:W-:-:S03]  /*6350*/  @!P1 LEA.HI.X R11, R12, R11, R17, 0x2, P3 ;  /* 0x0000000b0c0b9211 */ /* 0x000fc600018f1411 */
[----:B------:R-:W0:Y:S01]  /*6360*/  @!P2 LDC.64 R12, c[0x0][0x3e0] ;  /* 0x0000f800ff0cab82 */ /* 0x000e220000000a00 */
[----:B------:R-:W-:Y:S01]  /*6370*/  @!P2 MOV R18, R6 ;  /* 0x000000060012a202 */ /* 0x000fe20000000f00 */
[----:B------:R-:W-:Y:S02]  /*6380*/  @!P2 IMAD.MOV.U32 R19, RZ, RZ, R5 ;  /* 0x000000ffff13a224 */ /* 0x000fe400078e0005 */
[-C--:B0-----:R-:W-:Y:S02]  /*6390*/  @!P2 IMAD R20, R70, R12.reuse, RZ ;  /* 0x0000000c4614a224 */ /* 0x081fe400078e02ff */
[----:B------:R-:W-:-:S04]  /*63a0*/  @!P2 IMAD.WIDE.U32 R18, R16, R12, R18 ;  /* 0x0000000c1012a225 */ /* 0x000fc800078e0012 */
[----:B------:R-:W-:Y:S01]  /*63b0*/  @!P2 IMAD R20, R16, R13, R20 ;  /* 0x0000000d1014a224 */ /* 0x000fe200078e0214 */
[----:B------:R-:W-:Y:S01]  /*63c0*/  CS2R R16, SRZ ;  /* 0x0000000000107805 */ /* 0x000fe2000001ff00 */
[----:B------:R-:W0:Y:S01]  /*63d0*/  @!P2 LDC.64 R12, c[0x0][0x390] ;  /* 0x0000e400ff0cab82 */ /* 0x000e220000000a00 */
[----:B------:R-:W-:Y:S02]  /*63e0*/  @!P5 MOV R16, R64 ;  /* 0x000000400010d202 */ /* 0x000fe40000000f00 */
[----:B------:R-:W3:Y:S01]  /*63f0*/  LDL R64, [R1+0x234] ;  /* 0x0002340001407983 */ /* 0x000ee20000100800 */
[----:B------:R-:W-:-:S04]  /*6400*/  IADD3 R70, PT, PT, R120, 0x1f0, RZ ;  /* 0x000001f078467810 */ /* 0x000fc80007ffe0ff */
[----:B------:R-:W-:Y:S02]  /*6410*/  ISETP.GE.U32.AND P3, PT, R70, UR18, PT ;  /* 0x0000001246007c0c */ /* 0x000fe4000bf66070 */
[----:B------:R-:W-:-:S04]  /*6420*/  SHF.R.S32.HI R71, RZ, 0x1f, R70 ;  /* 0x0000001fff477819 */ /* 0x000fc80000011446 */
[----:B------:R-:W-:Y:S01]  /*6430*/  ISETP.GE.AND.EX P3, PT, R71, UR19, PT, P3 ;  /* 0x0000001347007c0c */ /* 0x000fe2000bf66330 */
[----:B------:R-:W-:Y:S01]  /*6440*/  @!P4 IMAD.MOV.U32 R15, RZ, RZ, R63 ;  /* 0x000000ffff0fc224 */ /* 0x000fe200078e003f */
[----:B------:R-:W-:Y:S02]  /*6450*/  @!P4 MOV R14, R62 ;  /* 0x0000003e000ec202 */ /* 0x000fe40000000f00 */
[----:B------:R-:W-:Y:S01]  /*6460*/  @!P2 IADD3 R20, PT, PT, R19, R20, RZ ;  /* 0x000000141314a210 */ /* 0x000fe20007ffe0ff */
[----:B------:R-:W-:Y:S01]  /*6470*/  @!P5 IMAD.MOV.U32 R17, RZ, RZ, R65 ;  /* 0x000000ffff11d224 */ /* 0x000fe200078e0041 */
[----:B------:R-:W-:Y:S01]  /*6480*/  IADD3 R120, PT, PT, R120, 0x1f8, RZ ;  /* 0x000001f878787810 */ /* 0x000fe20007ffe0ff */
[----:B------:R-:W3:Y:S01]  /*6490*/  LDL R62, [R1+0x254] ;  /* 0x00025400013e7983 */ /* 0x000ee20000100800 */
[----:B0-----:R-:W-:-:S03]  /*64a0*/  @!P2 LEA R12, P4, R18, R12, 0x2 ;  /* 0x0000000c120ca211 */ /* 0x001fc600078810ff */
[----:B------:R-:W3:Y:S02]  /*64b0*/  LDL R63, [R1+0x25c] ;  /* 0x00025c00013f7983 */ /* 0x000ee40000100800 */
[----:B-1----:R-:W0:Y:S01]  /*64c0*/  @!P3 LDC.64 R24, c[0x0][0x390] ;  /* 0x0000e400ff18bb82 */ /* 0x002e220000000a00 */
[----:B------:R-:W-:Y:S01]  /*64d0*/  @!P2 LEA.HI.X R13, R18, R13, R20, 0x2, P4 ;  /* 0x0000000d120da211 */ /* 0x000fe200020f1414 */
[----:B------:R-:W-:Y:S01]  /*64e0*/  @!P3 IMAD.MOV.U32 R19, RZ, RZ, R5 ;  /* 0x000000ffff13b224 */ /* 0x000fe200078e0005 */
[----:B------:R1:W-:Y:S04]  /*64f0*/  STL.64 [R1+0x1c8], R58 ;  /* 0x0001c83a01007387 */ /* 0x0003e80000100a00 */
[----:B------:R-:W3:Y:S01]  /*6500*/  LDL R65, [R1+0x26c] ;  /* 0x00026c0001417983 */ /* 0x000ee20000100800 */
[----:B------:R-:W0:Y:S01]  /*6510*/  @!P3 LDC.64 R20, c[0x0][0x3e0] ;  /* 0x0000f800ff14bb82 */ /* 0x000e220000000a00 */
[----:B------:R-:W-:-:S02]  /*6520*/  @!P3 MOV R18, R6 ;  /* 0x000000060012b202 */ /* 0x000fc40000000f00 */
[----:B------:R-:W-:Y:S01]  /*6530*/  ISETP.GE.U32.AND P4, PT, R120, UR18, PT ;  /* 0x0000001278007c0c */ /* 0x000fe2000bf86070 */
[----:B-1----:R-:W3:Y:S04]  /*6540*/  LDL R58, [R1+0x264] ;  /* 0x00026400013a7983 */ /* 0x002ee80000100800 */
[----:B------:R-:W3:Y:S01]  /*6550*/  LDL R59, [R1+0x268] ;  /* 0x00026800013b7983 */ /* 0x000ee20000100800 */
[----:B0-----:R-:W-:-:S03]  /*6560*/  @!P3 IMAD R22, R71, R20, RZ ;  /* 0x000000144716b224 */ /* 0x001fc600078e02ff */
[----:B------:R-:W3:Y:S01]  /*6570*/  LDL R71, [R1+0x214] ;  /* 0x0002140001477983 */ /* 0x000ee20000100800 */
[C---:B------:R-:W-:Y:S02]  /*6580*/  @!P3 IMAD R22, R70.reuse, R21, R22 ;  /* 0x000000154616b224 */ /* 0x040fe400078e0216 */
[----:B------:R-:W-:Y:S01]  /*6590*/  @!P3 IMAD.WIDE.U32 R20, R70, R20, R18 ;  /* 0x000000144614b225 */ /* 0x000fe200078e0012 */
[----:B------:R-:W-:-:S04]  /*65a0*/  SHF.R.S32.HI R70, RZ, 0x1f, R120 ;  /* 0x0000001fff467819 */ /* 0x000fc80000011478 */
[----:B------:R-:W-:Y:S02]  /*65b0*/  ISETP.GE.AND.EX P4, PT, R70, UR19, PT, P4 ;  /* 0x0000001346007c0c */ /* 0x000fe4000bf86340 */
[----:B------:R-:W-:Y:S02]  /*65c0*/  @!P3 IADD3 R22, PT, PT, R21, R22, RZ ;  /* 0x000000161516b210 */ /* 0x000fe40007ffe0ff */
[----:B------:R-:W-:-:S04]  /*65d0*/  @!P3 LEA R24, P5, R20, R24, 0x2 ;  /* 0x000000181418b211 */ /* 0x000fc800078a10ff */
[----:B------:R-:W-:-:S05]  /*65e0*/  @!P3 LEA.HI.X R25, R20, R25, R22, 0x2, P5 ;  /* 0x000000191419b211 */ /* 0x000fca00028f1416 */
[----:B------:R-:W0:Y:S01]  /*65f0*/  @!P4 LDC.64 R22, c[0x0][0x3e0] ;  /* 0x0000f800ff16cb82 */ /* 0x000e220000000a00 */
[----:B------:R-:W-:Y:S01]  /*6600*/  @!P4 MOV R20, R6 ;  /* 0x000000060014c202 */ /* 0x000fe20000000f00 */
[----:B------:R-:W-:Y:S01]  /*6610*/  @!P4 IMAD.MOV.U32 R21, RZ, RZ, R5 ;  /* 0x000000ffff15c224 */ /* 0x000fe200078e0005 */
[----:B------:R-:W3:Y:S04]  /*6620*/  LDL R6, [R1+0x220] ;  /* 0x0002200001067983 */ /* 0x000ee80000100800 */
[----:B------:R-:W3:Y:S01]  /*6630*/  LDL R5, [R1+0x250] ;  /* 0x0002500001057983 */ /* 0x000ee20000100800 */
[----:B0-----:R-:W-:-:S04]  /*6640*/  @!P4 IMAD R70, R70, R22, RZ ;  /* 0x000000164646c224 */ /* 0x001fc800078e02ff */
[C---:B------:R-:W-:Y:S02]  /*6650*/  @!P4 IMAD R70, R120.reuse, R23, R70 ;  /* 0x000000177846c224 */ /* 0x040fe400078e0246 */
[----:B------:R-:W-:Y:S02]  /*6660*/  @!P4 IMAD.WIDE.U32 R22, R120, R22, R20 ;  /* 0x000000167816c225 */ /* 0x000fe400078e0014 */
[----:B------:R-:W0:Y:S01]  /*6670*/  @!P4 LDC.64 R20, c[0x0][0x390] ;  /* 0x0000e400ff14cb82 */ /* 0x000e220000000a00 */
[----:B------:R-:W3:Y:S02]  /*6680*/  LDL R120, [R1+0x278] ;  /* 0x0002780001787983 */ /* 0x000ee40000100800 */
[----:B------:R-:W-:Y:S02]  /*6690*/  @!P4 IADD3 R70, PT, PT, R23, R70, RZ ;  /* 0x000000461746c210 */ /* 0x000fe40007ffe0ff */
[----:B0-----:R-:W-:-:S04]  /*66a0*/  @!P4 LEA R20, P5, R22, R20, 0x2 ;  /* 0x000000141614c211 */ /* 0x001fc800078a10ff */
[----:B------:R-:W-:Y:S02]  /*66b0*/  @!P4 LEA.HI.X R21, R22, R21, R70, 0x2, P5 ;  /* 0x000000151615c211 */ /* 0x000fe400028f1446 */
[----:B------:R-:W-:Y:S01]  /*66c0*/  CS2R R22, SRZ ;  /* 0x0000000000167805 */ /* 0x000fe2000001ff00 */
[----:B------:R-:W3:Y:S05]  /*66d0*/  LDL R70, [R1+0x270] ;  /* 0x0002700001467983 */ /* 0x000eea0000100800 */
[----:B------:R0:W3:Y:S02]  /*66e0*/  @!P0 LDG.E.64 R22, desc[UR14][R8.64] ;  /* 0x0000000e08168981 */ /* 0x0000e4000c1e1b00 */
[----:B0-----:R-:W-:-:S06]  /*66f0*/  CS2R R8, SRZ ;  /* 0x0000000000087805 */ /* 0x001fcc000001ff00 */
[----:B------:R0:W3:Y:S02]  /*6700*/  @!P1 LDG.E.64 R8, desc[UR14][R10.64] ;  /* 0x0000000e0a089981 */ /* 0x0000e4000c1e1b00 */
[----:B0-----:R-:W-:-:S06]  /*6710*/  CS2R R10, SRZ ;  /* 0x00000000000a7805 */ /* 0x001fcc000001ff00 */
[----:B------:R0:W3:Y:S02]  /*6720*/  @!P2 LDG.E.64 R10, desc[UR14][R12.64] ;  /* 0x0000000e0c0aa981 */ /* 0x0000e4000c1e1b00 */
[----:B0-----:R-:W-:-:S06]  /*6730*/  CS2R R12, SRZ ;  /* 0x00000000000c7805 */ /* 0x001fcc000001ff00 */
[----:B------:R4:W3:Y:S01]  /*6740*/  @!P3 LDG.E.64 R12, desc[UR14][R24.64] ;  /* 0x0000000e180cb981 */ /* 0x0008e2000c1e1b00 */
[----:B--2---:R-:W-:-:S04]  /*6750*/  FMUL.FTZ R26, R26, R26 ;  /* 0x0000001a1a1a7220 */ /* 0x004fc80000410000 */
[----:B------:R-:W-:Y:S02]  /*6760*/  FFMA.FTZ R26, R123, R123, R26 ;  /* 0x0000007b7b1a7223 */ /* 0x000fe4000001001a */
[----:B------:R-:W2:Y:S01]  /*6770*/  LDL.LU R123, [R1+0x344] ;  /* 0x00034400017b7983 */ /* 0x000ea20000300800 */
[----:B----4-:R-:W-:Y:S01]  /*6780*/  FMUL.FTZ R24, R27, R27 ;  /* 0x0000001b1b187220 */ /* 0x010fe20000410000 */
[----:B------:R-:W-:Y:S02]  /*6790*/  FADD.FTZ R26, RZ, R26 ;  /* 0x0000001aff1a7221 */ /* 0x000fe40000010000 */
[----:B------:R-:W4:Y:S04]  /*67a0*/  LDL R25, [R1+0x22c] ;  /* 0x00022c0001197983 */ /* 0x000f280000100800 */
[----:B------:R-:W2:Y:S01]  /*67b0*/  LDL R27, [R1+0x260] ;  /* 0x00026000011b7983 */ /* 0x000ea20000100800 */
[----:B---3--:R-:W-:-:S04]  /*67c0*/  FFMA.FTZ R24, R64, R64, R24 ;  /* 0x0000004040187223 */ /* 0x008fc80000010018 */
[----:B------:R-:W-:Y:S02]  /*67d0*/  FADD.FTZ R24, R26, R24 ;  /* 0x000000181a187221 */ /* 0x000fe40000010000 */
[----:B------:R-:W3:Y:S04]  /*67e0*/  LDL R26, [R1+0x238] ;  /* 0x00023800011a7983 */ /* 0x000ee80000100800 */
[----:B------:R0:W-:Y:S04]  /*67f0*/  STL [R1+0x340], R64 ;  /* 0x0003404001007387 */ /* 0x0001e80000100800 */
[----:B0-----:R-:W2:Y:S04]  /*6800*/  LDL R64, [R1+0x24c] ;  /* 0x00024c0001407983 */ /* 0x001ea80000100800 */
[----:B------:R0:W-:Y:S01]  /*6810*/  STL [R1+0x338], R6 ;  /* 0x0003380601007387 */ /* 0x0001e20000100800 */
[----:B----4-:R-:W-:-:S04]  /*6820*/  FMUL.FTZ R25, R25, R25 ;  /* 0x0000001919197220 */ /* 0x010fc80000410000 */
[----:B---3--:R-:W-:-:S04]  /*6830*/  FFMA.FTZ R26, R26, R26, R25 ;  /* 0x0000001a1a1a7223 */ /* 0x008fc80000010019 */
[----:B------:R-:W-:Y:S02]  /*6840*/  FADD.FTZ R24, R24, R26 ;  /* 0x0000001a18187221 */ /* 0x000fe40000010000 */
[----:B------:R-:W3:Y:S01]  /*6850*/  LDL R26, [R1+0x23c] ;  /* 0x00023c00011a7983 */ /* 0x000ee20000100800 */
[----:B------:R-:W-:-:S03]  /*6860*/  FMUL.FTZ R25, R6, R6 ;  /* 0x0000000606197220 */ /* 0x000fc60000410000 */
[----:B0-----:R-:W4:Y:S01]  /*6870*/  LDL R6, [R1+0x244] ;  /* 0x0002440001067983 */ /* 0x001f220000100800 */
[----:B------:R-:W-:Y:S02]  /*6880*/  CS2R R18, SRZ ;  /* 0x0000000000127805 */ /* 0x000fe4000001ff00 */
[----:B------:R-:W-:Y:S01]  /*6890*/  @!P6 IMAD.MOV.U32 R19, RZ, RZ, R61 ;  /* 0x000000ffff13e224 */ /* 0x000fe200078e003d */
[----:B------:R-:W-:Y:S01]  /*68a0*/  @!P6 MOV R18, R60 ;  /* 0x0000003c0012e202 */ /* 0x000fe20000000f00 */
[----:B---3--:R-:W-:Y:S01]  /*68b0*/  FFMA.FTZ R26, R26, R26, R25 ;  /* 0x0000001a1a1a7223 */ /* 0x008fe20000010019 */
[----:B--2---:R-:W-:-:S03]  /*68c0*/  FMUL.FTZ R25, R123, R123 ;  /* 0x0000007b7b197220 */ /* 0x004fc60000410000 */
[----:B------:R-:W-:Y:S01]  /*68d0*/  FADD.FTZ R24, R24, R26 ;  /* 0x0000001a18187221 */ /* 0x000fe20000010000 */
[----:B----4-:R-:W-:Y:S01]  /*68e0*/  FFMA.FTZ R26, R6, R6, R25 ;  /* 0x00000006061a7223 */ /* 0x010fe20000010019 */
[----:B------:R-:W-:Y:S01]  /*68f0*/  FMUL.FTZ R25, R122, R122 ;  /* 0x0000007a7a197220 */ /* 0x000fe20000410000 */
[----:B------:R0:W-:Y:S02]  /*6900*/  STL.64 [R1+0x1e0], R60 ;  /* 0x0001e03c01007387 */ /* 0x0001e40000100a00 */
[----:B------:R-:W-:Y:S01]  /*6910*/  FADD.FTZ R24, R24, R26 ;  /* 0x0000001a18187221 */ /* 0x000fe20000010000 */
[----:B------:R-:W-:Y:S01]  /*6920*/  FFMA.FTZ R26, R64, R64, R25 ;  /* 0x00000040401a7223 */ /* 0x000fe20000010019 */
[----:B------:R-:W-:Y:S01]  /*6930*/  FMUL.FTZ R25, R7, R7 ;  /* 0x0000000707197220 */ /* 0x000fe20000410000 */
[----:B------:R-:W2:Y:S02]  /*6940*/  LDL R64, [R1+0x224] ;  /* 0x0002240001407983 */ /* 0x000ea40000100800 */
[----:B------:R-:W-:Y:S01]  /*6950*/  FADD.FTZ R24, R24, R26 ;  /* 0x0000001a18187221 */ /* 0x000fe20000010000 */
[----:B------:R-:W-:Y:S01]  /*6960*/  FFMA.FTZ R26, R62, R62, R25 ;  /* 0x0000003e3e1a7223 */ /* 0x000fe20000010019 */
[----:B------:R-:W-:Y:S01]  /*6970*/  FMUL.FTZ R25, R4, R4 ;  /* 0x0000000404197220 */ /* 0x000fe20000410000 */
[----:B------:R1:W-:Y:S02]  /*6980*/  STL [R1+0x33c], R123 ;  /* 0x00033c7b01007387 */ /* 0x0003e40000100800 */
[----:B------:R-:W-:Y:S01]  /*6990*/  FADD.FTZ R24, R24, R26 ;  /* 0x0000001a18187221 */ /* 0x000fe20000010000 */
[----:B------:R-:W-:Y:S01]  /*69a0*/  FFMA.FTZ R26, R63, R63, R25 ;  /* 0x0000003f3f1a7223 */ /* 0x000fe20000010019 */
[----:B------:R-:W-:Y:S01]  /*69b0*/  FMUL.FTZ R25, R5, R5 ;  /* 0x0000000505197220 */ /* 0x000fe20000410000 */
[----:B------:R-:W3:Y:S02]  /*69c0*/  LDL R6, [R1+0x22c] ;  /* 0x00022c0001067983 */ /* 0x000ee40000100800 */
[----:B------:R-:W-:Y:S01]  /*69d0*/  FADD.FTZ R24, R24, R26 ;  /* 0x0000001a18187221 */ /* 0x000fe20000010000 */
[----:B------:R-:W-:Y:S01]  /*69e0*/  FFMA.FTZ R26, R58, R58, R25 ;  /* 0x0000003a3a1a7223 */ /* 0x000fe20000010019 */
[----:B------:R-:W-:Y:S01]  /*69f0*/  FMUL.FTZ R25, R0, R0 ;  /* 0x0000000000197220 */ /* 0x000fe20000410000 */
[----:B0-----:R-:W-:Y:S01]  /*6a00*/  IMAD.MOV.U32 R60, RZ, RZ, RZ ;  /* 0x000000ffff3c7224 */ /* 0x001fe200078e00ff */
[----:B------:R-:W-:Y:S01]  /*6a10*/  MOV R62, RZ ;  /* 0x000000ff003e7202 */ /* 0x000fe20000000f00 */
[----:B------:R-:W-:Y:S01]  /*6a20*/  FADD.FTZ R24, R24, R26 ;  /* 0x0000001a18187221 */ /* 0x000fe20000010000 */
[----:B------:R-:W-:Y:S01]  /*6a30*/  FFMA.FTZ R26, R59, R59, R25 ;  /* 0x0000003b3b1a7223 */ /* 0x000fe20000010019 */
[----:B------:R-:W-:Y:S01]  /*6a40*/  FMUL.FTZ R25, R27, R27 ;  /* 0x0000001b1b197220 */ /* 0x000fe20000410000 */
[----:B-1----:R-:W4:Y:S02]  /*6a50*/  LDL R123, [R1+0x228] ;  /* 0x00022800017b7983 */ /* 0x002f240000100800 */
[----:B------:R-:W-:Y:S01]  /*6a60*/  FADD.FTZ R24, R24, R26 ;  /* 0x0000001a18187221 */ /* 0x000fe20000010000 */
[----:B------:R-:W-:Y:S01]  /*6a70*/  FFMA.FTZ R26, R65, R65, R25 ;  /* 0x00000041411a7223 */ /* 0x000fe20000010019 */
[----:B------:R-:W-:-:S03]  /*6a80*/  FMUL.FTZ R25, R124, R124 ;  /* 0x0000007c7c197220 */ /* 0x000fc60000410000 */
        /* <DEDUP_REMOVED lines=133> */
[----:B------:R-:W-:Y:S01]  /*72e0*/  CS2R R24, SRZ ;  /* 0x0000000000187805 */ /* 0x000fe2000001ff00 */
[----:B------:R-:W-:Y:S01]  /*72f0*/  FFMA.FTZ R58, R68, R68, R58 ;  /* 0x00000044443a7223 */ /* 0x000fe2000001003a */
[----:B------:R-:W-:-:S04]  /*7300*/  FMUL.FTZ R26, R15, R15 ;  /* 0x0000000f0f1a7220 */ /* 0x000fc80000410000 */
[----:B------:R0:W3:Y:S01]  /*7310*/  @!P4 LDG.E.64 R24, desc[UR14][R20.64] ;  /* 0x0000000e1418c981 */ /* 0x0000e2000c1e1b00 */
[----:B------:R-:W-:Y:S01]  /*7320*/  FADD.FTZ R27, R27, R58 ;  /* 0x0000003a1b1b7221 */ /* 0x000fe20000010000 */
[----:B------:R-:W-:Y:S01]  /*7330*/  FFMA.FTZ R26, R14, R14, R26 ;  /* 0x0000000e0e1a7223 */ /* 0x000fe2000001001a */
[----:B0-----:R-:W-:Y:S02]  /*7340*/  HFMA2 R20, -RZ, RZ, 0, 0 ;  /* 0x00000000ff147431 */ /* 0x001fe400000001ff */
[----:B------:R-:W-:Y:S01]  /*7350*/  FMUL.FTZ R21, R17, R17 ;  /* 0x0000001111157220 */ /* 0x000fe20000410000 */
[----:B------:R-:W-:-:S03]  /*7360*/  FADD.FTZ R27, R27, R26 ;  /* 0x0000001a1b1b7221 */ /* 0x000fc60000010000 */
[----:B------:R-:W-:Y:S01]  /*7370*/  FFMA.FTZ R58, R16, R16, R21 ;  /* 0x00000010103a7223 */ /* 0x000fe20000010015 */
[----:B------:R-:W-:Y:S01]  /*7380*/  @!P0 MOV R20, R23 ;  /* 0x0000001700148202 */ /* 0x000fe20000000f00 */
[----:B------:R-:W-:Y:S01]  /*7390*/  FMUL.FTZ R21, R19, R19 ;  /* 0x0000001313157220 */ /* 0x000fe20000410000 */
[----:B------:R-:W-:Y:S02]  /*73a0*/  IMAD.MOV.U32 R26, RZ, RZ, RZ ;  /* 0x000000ffff1a7224 */ /* 0x000fe400078e00ff */
[----:B------:R-:W-:Y:S01]  /*73b0*/  FADD.FTZ R27, R27, R58 ;  /* 0x0000003a1b1b7221 */ /* 0x000fe20000010000 */
[----:B------:R-:W-:Y:S01]  /*73c0*/  @!P0 MOV R26, R22 ;  /* 0x00000016001a8202 */ /* 0x000fe20000000f00 */
[----:B------:R-:W-:Y:S01]  /*73d0*/  FFMA.FTZ R58, R18, R18, R21 ;  /* 0x00000012123a7223 */ /* 0x000fe20000010015 */
[----:B------:R-:W-:-:S03]  /*73e0*/  FMUL.FTZ R21, R20, R20 ;  /* 0x0000001414157220 */ /* 0x000fc60000410000 */
[----:B------:R-:W-:Y:S01]  /*73f0*/  FADD.FTZ R58, R27, R58 ;  /* 0x0000003a1b3a7221 */ /* 0x000fe20000010000 */
[----:B------:R-:W-:Y:S01]  /*7400*/  FFMA.FTZ R21, R26, R26, R21 ;  /* 0x0000001a1a157223 */ /* 0x000fe20000010015 */
[----:B------:R-:W-:Y:S01]  /*7410*/  IMAD.MOV.U32 R27, RZ, RZ, RZ ;  /* 0x000000ffff1b7224 */ /* 0x000fe200078e00ff */
[----:B------:R-:W-:Y:S02]  /*7420*/  @!P1 MOV R27, R9 ;  /* 0x00000009001b9202 */ /* 0x000fe40000000f00 */
[----:B------:R-:W-:Y:S01]  /*7430*/  FADD.FTZ R21, R58, R21 ;  /* 0x000000153a157221 */ /* 0x000fe20000010000 */
[----:B------:R-:W-:Y:S02]  /*7440*/  HFMA2 R58, -RZ, RZ, 0, 0 ;  /* 0x00000000ff3a7431 */ /* 0x000fe400000001ff */
[----:B------:R-:W-:Y:S01]  /*7450*/  FMUL.FTZ R59, R27, R27 ;  /* 0x0000001b1b3b7220 */ /* 0x000fe20000410000 */
[----:B------:R-:W-:-:S04]  /*7460*/  @!P1 IMAD.MOV.U32 R58, RZ, RZ, R8 ;  /* 0x000000ffff3a9224 */ /* 0x000fc800078e0008 */
[----:B------:R-:W-:-:S04]  /*7470*/  FFMA.FTZ R59, R58, R58, R59 ;  /* 0x0000003a3a3b7223 */ /* 0x000fc8000001003b */
[----:B------:R-:W-:Y:S01]  /*7480*/  FADD.FTZ R21, R21, R59 ;  /* 0x0000003b15157221 */ /* 0x000fe20000010000 */
[----:B------:R-:W-:Y:S02]  /*7490*/  MOV R59, RZ ;  /* 0x000000ff003b7202 */ /* 0x000fe40000000f00 */
[----:B------:R-:W-:Y:S02]  /*74a0*/  @!P2 MOV R59, R11 ;  /* 0x0000000b003ba202 */ /* 0x000fe40000000f00 */
[----:B------:R-:W-:-:S03]  /*74b0*/  @!P2 MOV R60, R10 ;  /* 0x0000000a003ca202 */ /* 0x000fc60000000f00 */
[----:B------:R-:W-:-:S04]  /*74c0*/  FMUL.FTZ R61, R59, R59 ;  /* 0x0000003b3b3d7220 */ /* 0x000fc80000410000 */
[----:B------:R-:W-:-:S04]  /*74d0*/  FFMA.FTZ R61, R60, R60, R61 ;  /* 0x0000003c3c3d7223 */ /* 0x000fc8000001003d */
[----:B------:R-:W-:Y:S01]  /*74e0*/  FADD.FTZ R21, R21, R61 ;  /* 0x0000003d15157221 */ /* 0x000fe20000010000 */
[----:B------:R-:W-:Y:S01]  /*74f0*/  HFMA2 R61, -RZ, RZ, 0, 0 ;  /* 0x00000000ff3d7431 */ /* 0x000fe200000001ff */
[----:B------:R-:W-:Y:S01]  /*7500*/  @!P3 MOV R62, R12 ;  /* 0x0000000c003eb202 */ /* 0x000fe20000000f00 */
[----:B------:R-:W-:-:S04]  /*7510*/  @!P3 IMAD.MOV.U32 R61, RZ, RZ, R13 ;  /* 0x000000ffff3db224 */ /* 0x000fc800078e000d */
[----:B------:R-:W-:-:S04]  /*7520*/  FMUL.FTZ R63, R61, R61 ;  /* 0x0000003d3d3f7220 */ /* 0x000fc80000410000 */
[----:B------:R-:W-:-:S04]  /*7530*/  FFMA.FTZ R63, R62, R62, R63 ;  /* 0x0000003e3e3f7223 */ /* 0x000fc8000001003f */
[----:B------:R-:W-:Y:S02]  /*7540*/  FADD.FTZ R21, R21, R63 ;  /* 0x0000003f15157221 */ /* 0x000fe40000010000 */
[----:B------:R-:W2:Y:S02]  /*7550*/  LDL R63, [R1+0x230] ;  /* 0x00023000013f7983 */ /* 0x000ea40000100800 */
[----:B--2---:R-:W-:Y:S02]  /*7560*/  FADD.FTZ R63, R63, R64 ;  /* 0x000000403f3f7221 */ /* 0x004fe40000010000 */
[----:B------:R-:W4:Y:S02]  /*7570*/  LDL.LU R64, [R1+0x340] ;  /* 0x0003400001407983 */ /* 0x000f240000300800 */
[----:B------:R-:W-:Y:S01]  /*7580*/  FADD.FTZ R63, RZ, R63 ;  /* 0x0000003fff3f7221 */ /* 0x000fe20000010000 */
[----:B----4-:R-:W-:Y:S02]  /*7590*/  FADD.FTZ R64, R64, R123 ;  /* 0x0000007b40407221 */ /* 0x010fe40000010000 */
[----:B------:R-:W2:Y:S02]  /*75a0*/  LDL.LU R123, [R1+0x33c] ;  /* 0x00033c00017b7983 */ /* 0x000ea40000300800 */
[----:B------:R-:W-:-:S02]  /*75b0*/  FADD.FTZ R63, R63, R64 ;  /* 0x000000403f3f7221 */ /* 0x000fc40000010000 */
[----:B------:R-:W3:Y:S02]  /*75c0*/  LDL R64, [R1+0x238] ;  /* 0x0002380001407983 */ /* 0x000ee40000100800 */
[----:B---3--:R-:W-:Y:S02]  /*75d0*/  FADD.FTZ R64, R64, R6 ;  /* 0x0000000640407221 */ /* 0x008fe40000010000 */
[----:B------:R-:W3:Y:S02]  /*75e0*/  LDL.LU R6, [R1+0x338] ;  /* 0x0003380001067983 */ /* 0x000ee40000300800 */
[----:B------:R-:W-:Y:S02]  /*75f0*/  FADD.FTZ R63, R63, R64 ;  /* 0x000000403f3f7221 */ /* 0x000fe40000010000 */
[----:B------:R-:W3:Y:S02]  /*7600*/  LDL R64, [R1+0x23c] ;  /* 0x00023c0001407983 */ /* 0x000ee40000100800 */
[----:B---3--:R-:W-:-:S02]  /*7610*/  FADD.FTZ R64, R64, R6 ;  /* 0x0000000640407221 */ /* 0x008fc40000010000 */
[----:B------:R0:W5:Y:S02]  /*7620*/  LDL.LU R6, [R1+0x334] ;  /* 0x0003340001067983 */ /* 0x0001640000300800 */
[----:B------:R-:W-:Y:S02]  /*7630*/  FADD.FTZ R63, R63, R64 ;  /* 0x000000403f3f7221 */ /* 0x000fe40000010000 */
[----:B------:R-:W2:Y:S02]  /*7640*/  LDL R64, [R1+0x244] ;  /* 0x0002440001407983 */ /* 0x000ea40000100800 */
[----:B--2---:R-:W-:-:S04]  /*7650*/  FADD.FTZ R64, R64, R123 ;  /* 0x0000007b40407221 */ /* 0x004fc80000010000 */
[----:B------:R-:W-:Y:S02]  /*7660*/  FADD.FTZ R63, R63, R64 ;  /* 0x000000403f3f7221 */ /* 0x000fe40000010000 */
[----:B------:R-:W2:Y:S02]  /*7670*/  LDL R64, [R1+0x24c] ;  /* 0x00024c0001407983 */ /* 0x000ea40000100800 */
[----:B--2---:R-:W-:-:S04]  /*7680*/  FADD.FTZ R64, R64, R122 ;  /* 0x0000007a40407221 */ /* 0x004fc80000010000 */
[----:B------:R-:W-:Y:S02]  /*7690*/  FADD.FTZ R63, R63, R64 ;  /* 0x000000403f3f7221 */ /* 0x000fe40000010000 */
[----:B------:R-:W2:Y:S02]  /*76a0*/  LDL R64, [R1+0x254] ;  /* 0x0002540001407983 */ /* 0x000ea40000100800 */
[----:B--2---:R-:W-:Y:S02]  /*76b0*/  FADD.FTZ R64, R64, R7 ;  /* 0x0000000740407221 */ /* 0x004fe40000010000 */
[----:B------:R0:W5:Y:S02]  /*76c0*/  LDL.LU R7, [R1+0x330] ;  /* 0x0003300001077983 */ /* 0x0001640000300800 */
[----:B------:R-:W-:Y:S02]  /*76d0*/  FADD.FTZ R63, R63, R64 ;  /* 0x000000403f3f7221 */ /* 0x000fe40000010000 */
[----:B------:R-:W2:Y:S02]  /*76e0*/  LDL R64, [R1+0x25c] ;  /* 0x00025c0001407983 */ /* 0x000ea40000100800 */
[----:B--2---:R-:W-:-:S02]  /*76f0*/  FADD.FTZ R64, R64, R4 ;  /* 0x0000000440407221 */ /* 0x004fc40000010000 */
[----:B------:R0:W5:Y:S02]  /*7700*/  LDL.LU R4, [R1+0x32c] ;  /* 0x00032c0001047983 */ /* 0x0001640000300800 */
[----:B------:R-:W-:Y:S02]  /*7710*/  FADD.FTZ R63, R63, R64 ;  /* 0x000000403f3f7221 */ /* 0x000fe40000010000 */
[----:B------:R-:W2:Y:S02]  /*7720*/  LDL R64, [R1+0x264] ;  /* 0x0002640001407983 */ /* 0x000ea40000100800 */
[----:B--2---:R-:W-:Y:S02]  /*7730*/  FADD.FTZ R64, R64, R5 ;  /* 0x0000000540407221 */ /* 0x004fe40000010000 */
[----:B------:R0:W5:Y:S02]  /*7740*/  LDL.LU R5, [R1+0x328] ;  /* 0x0003280001057983 */ /* 0x0001640000300800 */
[----:B------:R-:W-:-:S02]  /*7750*/  FADD.FTZ R63, R63, R64 ;  /* 0x000000403f3f7221 */ /* 0x000fc40000010000 */
[----:B------:R-:W2:Y:S02]  /*7760*/  LDL R64, [R1+0x268] ;  /* 0x0002680001407983 */ /* 0x000ea40000100800 */
[----:B--2---:R-:W-:Y:S02]  /*7770*/  FADD.FTZ R64, R64, R0 ;  /* 0x0000000040407221 */ /* 0x004fe40000010000 */
[----:B------:R0:W5:Y:S02]  /*7780*/  LDL.LU R0, [R1+0x324] ;  /* 0x0003240001007983 */ /* 0x0001640000300800 */
[----:B------:R-:W-:Y:S02]  /*7790*/  FADD.FTZ R63, R63, R64 ;  /* 0x000000403f3f7221 */ /* 0x000fe40000010000 */
[----:B------:R-:W2:Y:S04]  /*77a0*/  LDL R64, [R1+0x260] ;  /* 0x0002600001407983 */ /* 0x000ea80000100800 */
[----:B------:R1:W-:Y:S01]  /*77b0*/  STL [R1+0x320], R72 ;  /* 0x0003204801007387 */ /* 0x0003e20000100800 */
[----:B--2---:R-:W-:-:S04]  /*77c0*/  FADD.FTZ R64, R65, R64 ;  /* 0x0000004041407221 */ /* 0x004fc80000010000 */
[----:B------:R-:W-:Y:S01]  /*77d0*/  FADD.FTZ R63, R63, R64 ;  /* 0x000000403f3f7221 */ /* 0x000fe20000010000 */
[----:B------:R-:W-:-:S04]  /*77e0*/  FADD.FTZ R64, R70, R124 ;  /* 0x0000007c46407221 */ /* 0x000fc80000010000 */
        /* <DEDUP_REMOVED lines=99> */
[----:B------:R-:W-:Y:S01]  /*7e20*/  FADD.FTZ R64, R60, R59 ;  /* 0x0000003b3c407221 */ /* 0x000fe20000010000 */
[----:B------:R-:W-:-:S03]  /*7e30*/  FADD.FTZ R65, R62, R61 ;  /* 0x0000003d3e417221 */ /* 0x000fc60000010000 */
[----:B------:R-:W-:Y:S01]  /*7e40*/  FADD.FTZ R63, R63, R64 ;  /* 0x000000403f3f7221 */ /* 0x000fe20000010000 */
[----:B-1----:R-:W1:Y:S01]  /*7e50*/  S2R R72, SR_LANEID ;  /* 0x0000000000487919 */ /* 0x002e620000000000 */
[----:B------:R-:W-:Y:S02]  /*7e60*/  HFMA2 R64, -RZ, RZ, 0, 0 ;  /* 0x00000000ff407431 */ /* 0x000fe400000001ff */
[----:B------:R-:W-:Y:S01]  /*7e70*/  FADD.FTZ R65, R63, R65 ;  /* 0x000000413f417221 */ /* 0x000fe20000010000 */
[----:B------:R-:W-:Y:S01]  /*7e80*/  IMAD.MOV.U32 R63, RZ, RZ, RZ ;  /* 0x000000ffff3f7224 */ /* 0x000fe200078e00ff */
[----:B------:R-:W-:Y:S01]  /*7e90*/  @!P4 MOV R63, R25 ;  /* 0x00000019003fc202 */ /* 0x000fe20000000f00 */
[----:B------:R-:W-:-:S04]  /*7ea0*/  @!P4 IMAD.MOV.U32 R64, RZ, RZ, R24 ;  /* 0x000000ffff40c224 */ /* 0x000fc800078e0018 */
[----:B------:R-:W-:Y:S01]  /*7eb0*/  FMUL.FTZ R70, R63, R63 ;  /* 0x0000003f3f467220 */ /* 0x000fe20000410000 */
[----:B------:R-:W-:-:S03]  /*7ec0*/  FADD.FTZ R71, R64, R63 ;  /* 0x0000003f40477221 */ /* 0x000fc60000010000 */
[----:B------:R-:W-:Y:S01]  /*7ed0*/  FFMA.FTZ R70, R64, R64, R70 ;  /* 0x0000004040467223 */ /* 0x000fe20000010046 */
[----:B------:R-:W-:-:S03]  /*7ee0*/  FADD.FTZ R65, R65, R71 ;  /* 0x0000004741417221 */ /* 0x000fc60000010000 */
[----:B------:R-:W-:Y:S02]  /*7ef0*/  FADD.FTZ R70, R21, R70 ;  /* 0x0000004615467221 */ /* 0x000fe40000010000 */
        /* <DEDUP_REMOVED lines=12> */
[----:B------:R-:W-:-:S03]  /*7fc0*/  ISETP.GT.AND P0, PT, R72, 0x1b, PT ;  /* 0x0000001b4800780c */ /* 0x000fc60003f04270 */
[----:B------:R-:W-:Y:S10]  /*7fd0*/  STL.64 [R1+0x1e8], R22 ;  /* 0x0001e81601007387 */ /* 0x000ff40000100a00 */
[----:B-1----:R-:W-:Y:S01]  /*7fe0*/  @!P0 FADD.FTZ R65, R65, R21 ;  /* 0x0000001541418221 */ /* 0x002fe20000010000 */
[----:B--2---:R-:W-:-:S04]  /*7ff0*/  @!P0 FADD.FTZ R70, R70, R71 ;  /* 0x0000004746468221 */ /* 0x004fc80000010000 */
[----:B------:R-:W1:Y:S04]  /*8000*/  SHFL.DOWN PT, R22, R65, 0x8, 0x1f ;  /* 0x09001f0041167f89 */ /* 0x000e6800000e0000 */
[----:B------:R-:W2:Y:S01]  /*8010*/  SHFL.DOWN PT, R23, R70, 0x8, 0x1f ;  /* 0x09001f0046177f89 */ /* 0x000ea200000e0000 */
[----:B------:R-:W3:Y:S03]  /*8020*/  S2R R21, SR_TID.X ;  /* 0x0000000000157919 */ /* 0x000ee60000002100 */
[----:B------:R-:W-:Y:S04]  /*8030*/  STL [R1+0x318], R74 ;  /* 0x0003184a01007387 */ /* 0x000fe80000100800 */
[----:B------:R-:W-:Y:S04]  /*8040*/  STL [R1+0x31c], R75 ;  /* 0x00031c4b01007387 */ /* 0x000fe80000100800 */
[----:B------:R-:W-:Y:S04]  /*8050*/  STL [R1+0x310], R73 ;  /* 0x0003104901007387 */ /* 0x000fe80000100800 */
[----:B------:R-:W-:Y:S04]  /*8060*/  STL.64 [R1+0x200], R12 ;  /* 0x0002000c01007387 */ /* 0x000fe80000100a00 */
[----:B------:R-:W-:Y:S01]  /*8070*/  STL.64 [R1+0x208], R24 ;  /* 0x0002081801007387 */ /* 0x000fe20000100a00 */
[----:B------:R-:W-:Y:S01]  /*8080*/  ISETP.GT.AND P1, PT, R72, 0xf, PT ;  /* 0x0000000f4800780c */ /* 0x000fe20003f24270 */
[C---:B-1----:R-:W-:Y:S01]  /*8090*/  FADD.FTZ R22, R65.reuse, R22 ;  /* 0x0000001641167221 */ /* 0x042fe20000010000 */
[----:B--2---:R-:W-:Y:S01]  /*80a0*/  FADD.FTZ R23, R70, R23 ;  /* 0x0000001746177221 */ /* 0x004fe20000010000 */
[----:B------:R-:W-:Y:S01]  /*80b0*/  ISETP.GT.AND P0, PT, R72, 0x17, PT ;  /* 0x000000174800780c */ /* 0x000fe20003f04270 */
[----:B------:R1:W-:Y:S01]  /*80c0*/  STL.64 [R1+0x1f8], R10 ;  /* 0x0001f80a01007387 */ /* 0x0003e20000100a00 */
[----:B------:R-:W-:Y:S03]  /*80d0*/  BSSY.RECONVERGENT B0, `(.L_x_3894) ;  /* 0x0000012000007945 */ /* 0x000fe60003800200 */
[----:B------:R0:W-:Y:S01]  /*80e0*/  STL.64 [R1+0x1f0], R8 ;  /* 0x0001f00801007387 */ /* 0x0001e20000100a00 */
[----:B-1----:R-:W-:-:S02]  /*80f0*/  FSEL R10, R65, R22, P0 ;  /* 0x00000016410a7208 */ /* 0x002fc40000000000 */
[----:B------:R-:W-:-:S03]  /*8100*/  FSEL R11, R70, R23, P0 ;  /* 0x00000017460b7208 */ /* 0x000fc60000000000 */
[----:B------:R0:W1:Y:S01]  /*8110*/  SHFL.DOWN PT, R8, R10, 0x10, 0x1f ;  /* 0x0a001f000a087f89 */ /* 0x00006200000e0000 */
[----:B---3--:R-:W-:-:S03]  /*8120*/  ISETP.NE.AND P2, PT, R21, RZ, PT ;  /* 0x000000ff1500720c */ /* 0x008fc60003f45270 */
[----:B------:R0:W2:Y:S01]  /*8130*/  SHFL.DOWN PT, R9, R11, 0x10, 0x1f ;  /* 0x0a001f000b097f89 */ /* 0x0000a200000e0000 */
[----:B------:R-:W-:Y:S09]  /*8140*/  @P1 BRA `(.L_x_3895) ;  /* 0x0000000000281947 */ /* 0x000ff20003800000 */
[----:B------:R-:W-:Y:S01]  /*8150*/  ISETP.NE.AND P0, PT, R72, RZ, PT ;  /* 0x000000ff4800720c */ /* 0x000fe20003f05270 */
[----:B01----:R-:W-:Y:S01]  /*8160*/  FADD.FTZ R10, R22, R8 ;  /* 0x00000008160a7221 */ /* 0x003fe20000010000 */
[----:B--2---:R-:W-:-:S11]  /*8170*/  FADD.FTZ R11, R23, R9 ;  /* 0x00000009170b7221 */ /* 0x004fd60000010000 */
[----:B------:R-:W0:Y:S01]  /*8180*/  @!P0 S2R R8, SR_CgaCtaId ;  /* 0x0000000000088919 */ /* 0x000e220000008800 */
[----:B------:R-:W-:-:S04]  /*8190*/  @!P0 MOV R9, 0x400 ;  /* 0x0000040000098802 */ /* 0x000fc80000000f00 */
[----:B0-----:R-:W-:Y:S02]  /*81a0*/  @!P0 LEA R8, R8, R9, 0x18 ;  /* 0x0000000908088211 */ /* 0x001fe400078ec0ff */
[----:B------:R-:W-:-:S04]  /*81b0*/  @!P0 SHF.R.U32.HI R9, RZ, 0x2, R21 ;  /* 0x00000002ff098819 */ /* 0x000fc80000011615 */
[----:B------:R-:W-:-:S04]  /*81c0*/  @!P0 LOP3.LUT R9, R9, 0xf8, RZ, 0xc0, !PT ;  /* 0x000000f809098812 */ /* 0x000fc800078ec0ff */
[----:B------:R-:W-:-:S05]  /*81d0*/  @!P0 IADD3 R8, PT, PT, R9, R8, RZ ;  /* 0x0000000809088210 */ /* 0x000fca0007ffe0ff */
[----:B------:R3:W-:Y:S02]  /*81e0*/  @!P0 STS.64 [R8+0x10], R10 ;  /* 0x0000100a08008388 */ /* 0x0007e40000000a00 */
.L_x_3895:
[----:B------:R-:W-:Y:S05]  /*81f0*/  BSYNC.RECONVERGENT B0 ;  /* 0x0000000000007941 */ /* 0x000fea0003800200 */
.L_x_3894:
[----:B------:R-:W-:Y:S06]  /*8200*/  BAR.SYNC.DEFER_BLOCKING 0x0 ;  /* 0x0000000000007b1d */ /* 0x000fec0000010000 */
[----:B------:R-:W-:Y:S04]  /*8210*/  BSSY.RECONVERGENT B0, `(.L_x_3896) ;  /* 0x000002b000007945 */ /* 0x000fe80003800200 */
[----:B------:R-:W-:Y:S05]  /*8220*/  @P2 BRA `(.L_x_3897) ;  /* 0x0000000000a42947 */ /* 0x000fea0003800000 */
[----:B------:R-:W4:Y:S01]  /*8230*/  S2UR UR7, SR_CgaCtaId ;  /* 0x00000000000779c3 */ /* 0x000f220000008800 */
[----:B------:R-:W-:Y:S02]  /*8240*/  UMOV UR5, 0x400 ;  /* 0x0000040000057882 */ /* 0x000fe40000000000 */
[----:B----4-:R-:W-:-:S09]  /*8250*/  ULEA UR5, UR7, UR5, 0x18 ;  /* 0x0000000507057291 */ /* 0x010fd2000f8ec0ff */
[----:B0123--:R-:W0:Y:S02]  /*8260*/  LDS.64 R8, [UR5+0x18] ;  /* 0x00001805ff087984 */ /* 0x00fe240008000a00 */
[----:B0-----:R-:W-:Y:S01]  /*8270*/  FADD.FTZ R12, R10, R8 ;  /* 0x000000080a0c7221 */ /* 0x001fe20000010000 */
[----:B------:R-:W-:Y:S02]  /*8280*/  FADD.FTZ R13, R11, R9 ;  /* 0x000000090b0d7221 */ /* 0x000fe40000010000 */
[----:B------:R-:W0:Y:S02]  /*8290*/  LDS.128 R8, [UR5+0x20] ;  /* 0x00002005ff087984 */ /* 0x000e240008000c00 */
[----:B0-----:R-:W-:Y:S01]  /*82a0*/  FADD.FTZ R12, R12, R8 ;  /* 0x000000080c0c7221 */ /* 0x001fe20000010000 */
[----:B------:R-:W-:-:S03]  /*82b0*/  FADD.FTZ R13, R13, R9 ;  /* 0x000000090d0d7221 */ /* 0x000fc60000010000 */
[----:B------:R-:W-:Y:S01]  /*82c0*/  FADD.FTZ R12, R12, R10 ;  /* 0x0000000a0c0c7221 */ /* 0x000fe20000010000 */
        /* <DEDUP_REMOVED lines=30> */
[----:B------:R-:W-:-:S07]  /*84b0*/  FADD.FTZ R11, R9, R11 ;  /* 0x0000000b090b7221 */ /* 0x000fce0000010000 */
.L_x_3897:
[----:B------:R-:W-:Y:S05]  /*84c0*/  BSYNC.RECONVERGENT B0 ;  /* 0x0000000000007941 */ /* 0x000fea0003800200 */
.L_x_3896:
[----:B------:R-:W4:Y:S01]  /*84d0*/  LDCU UR5, c[0x0][0x370] ;  /* 0x00006e00ff0577ac */ /* 0x000f220008000800 */
[----:B------:R-:W0:Y:S01]  /*84e0*/  S2UR UR10, SR_CTAID.X ;  /* 0x00000000000a79c3 */ /* 0x000e220000002500 */
[----:B----4-:R-:W-:-:S09]  /*84f0*/  UISETP.GE.U32.AND UP0, UPT, UR5, 0x2, UPT ;  /* 0x000000020500788c */ /* 0x010fd2000bf06070 */
[----:B0-----:R-:W-:Y:S05]  /*8500*/  BRA.U !UP0, `(.L_x_3898) ;  /* 0x0000001508d87547 */ /* 0x001fea000b800000 */
[----:B------:R-:W-:Y:S04]  /*8510*/  BSSY.RECONVERGENT B0, `(.L_x_3899) ;  /* 0x0000029000007945 */ /* 0x000fe80003800200 */
[----:B------:R-:W-:Y:S05]  /*8520*/  @P2 BRA `(.L_x_3900) ;  /* 0x00000000009c2947 */ /* 0x000fea0003800000 */
[----:B------:R-:W0:Y:S01]  /*8530*/  LDC R13, c[0x0][0x374] ;  /* 0x0000dd00ff0d7b82 */ /* 0x000e220000000800 */
[----:B------:R-:W1:Y:S01]  /*8540*/  LDCU UR7, c[0x0][0x370] ;  /* 0x00006e00ff0777ac */ /* 0x000e620008000800 */
[----:B------:R-:W4:Y:S01]  /*8550*/  S2R R24, SR_CTAID.Y ;  /* 0x0000000000187919 */ /* 0x000f220000002600 */
[----:B------:R-:W-:Y:S02]  /*8560*/  ULOP3.LUT UR11, UR4, 0x1, URZ, 0xc0, !UPT ;  /* 0x00000001040b7892 */ /* 0x000fe4000f8ec0ff */
[----:B------:R-:W-:-:S03]  /*8570*/  ULOP3.LUT UP0, UR5, UR4, 0x2, URZ, 0xc0, !UPT ;  /* 0x0000000204057892 */ /* 0x000fc6000f80c0ff */
[----:B------:R-:W2:Y:S01]  /*8580*/  LDC.64 R22, c[0x0][0x3b8] ;  /* 0x0000ee00ff167b82 */ /* 0x000ea20000000a00 */
[----:B------:R-:W-:Y:S01]  /*8590*/  UIADD3 UR5, UPT, UPT, -UR5, 0x1, URZ ;  /* 0x0000000105057890 */ /* 0x000fe2000fffe1ff */
[----:B0-----:R-:W-:-:S04]  /*85a0*/  IMAD R12, R13, UR11, RZ ;  /* 0x0000000b0d0c7c24 */ /* 0x001fc8000f8e02ff */
[----:B-1-3--:R-:W-:-:S05]  /*85b0*/  IMAD R8, R12, UR7, RZ ;  /* 0x000000070c087c24 */ /* 0x00afca000f8e02ff */
[----:B------:R-:W-:Y:S01]  /*85c0*/  SHF.L.U32 R8, R8, 0x1, RZ ;  /* 0x0000000108087819 */ /* 0x000fe200000006ff */
[----:B----4-:R-:W-:-:S04]  /*85d0*/  IMAD R13, R13, UR10, R24 ;  /* 0x0000000a0d0d7c24 */ /* 0x010fc8000f8e0218 */
[----:B--2---:R-:W-:Y:S02]  /*85e0*/  IMAD.WIDE R8, R8, 0x4, R22 ;  /* 0x0000000408087825 */ /* 0x004fe400078e0216 */
[----:B------:R-:W0:Y:S02]  /*85f0*/  LDC.64 R22, c[0x0][0x3b0] ;  /* 0x0000ec00ff167b82 */ /* 0x000e240000000a00 */
[----:B------:R-:W-:-:S05]  /*8600*/  IMAD.WIDE.U32 R8, R13, 0x8, R8 ;  /* 0x000000080d087825 */ /* 0x000fca00078e0008 */
[----:B------:R1:W-:Y:S02]  /*8610*/  STG.E.64 desc[UR14][R8.64], R10 ;  /* 0x0000000a08007986 */ /* 0x0003e4000c101b0e */
[----:B-1----:R-:W-:Y:S01]  /*8620*/  IMAD.IADD R8, R12, 0x1, R24 ;  /* 0x000000010c087824 */ /* 0x002fe200078e0218 */
[----:B------:R-:W-:-:S03]  /*8630*/  MOV R12, UR5 ;  /* 0x00000005000c7c02 */ /* 0x000fc60008000f00 */
[----:B0-----:R-:W-:Y:S01]  /*8640*/  IMAD.WIDE.U32 R8, R8, 0x4, R22 ;  /* 0x0000000408087825 */ /* 0x001fe200078e0016 */
[----:B------:R-:W-:Y:S06]  /*8650*/  MEMBAR.ALL.GPU ;  /* 0x0000000000007992 */ /* 0x000fec000000a000 */
[----:B------:R-:W-:-:S00]  /*8660*/  ERRBAR ;  /* 0x00000000000079ab */ /* 0x000fc00000000000 */
[----:B------:R-:W-:Y:S06]  /*8670*/  CGAERRBAR ;  /* 0x00000000000075ab */ /* 0x000fec0000000000 */
[----:B------:R0:W-:Y:S01]  /*8680*/  REDG.E.ADD.S32.STRONG.GPU desc[UR14][R8.64], R12 ;  /* 0x0000000c0800798e */ /* 0x0001e2000c12e30e */
[----:B------:R-:W-:-:S03]  /*8690*/  USEL UR5, UR7, URZ, !UP0 ;  /* 0x000000ff07057287 */ /* 0x000fc6000c000000 */
[----:B------:R-:W-:Y:S02]  /*86a0*/  UMOV UR7, 0xffffffff ;  /* 0xffffffff00077882 */ /* 0x000fe40000000000 */
[----:B------:R-:W-:Y:S01]  /*86b0*/  UISETP.NE.AND UP0, UPT, UR7, UR5, UPT ;  /* 0x000000050700728c */ /* 0x000fe2000bf05270 */
[----:B0-----:R-:W-:-:S05]  /*86c0*/  MOV R8, 0xffffffff ;  /* 0xffffffff00087802 */ /* 0x001fca0000000f00 */
[----:B------:R0:W-:Y:S03]  /*86d0*/  STL [R1], R8 ;  /* 0x0000000801007387 */ /* 0x0001e60000100800 */
[----:B------:R-:W-:Y:S05]  /*86e0*/  BRA.U !UP0, `(.L_x_3900) ;  /* 0x00000001082c7547 */ /* 0x000fea000b800000 */
[----:B------:R-:W-:-:S11]  /*86f0*/  ULOP3.LUT UP0, URZ, UR4, 0x2, URZ, 0xc0, !UPT ;  /* 0x0000000204ff7892 */ /* 0x000fd6000f80c0ff */
.L_x_3901:
[----:B0-----:R-:W0:Y:S02]  /*8700*/  LDC R8, c[0x0][0x374] ;  /* 0x0000dd00ff087b82 */ /* 0x001e240000000800 */
[----:B0-----:R-:W-:-:S04]  /*8710*/  IMAD R8, R8, UR11, R24 ;  /* 0x0000000b08087c24 */ /* 0x001fc8000f8e0218 */
[----:B------:R-:W-:-:S06]  /*8720*/  IMAD.WIDE.U32 R8, R8, 0x4, R22 ;  /* 0x0000000408087825 */ /* 0x000fcc00078e0016 */
[----:B------:R-:W2:Y:S04]  /*8730*/  LDG.E.STRONG.GPU R8, desc[UR14][R8.64] ;  /* 0x0000000e08087981 */ /* 0x000ea8000c1ef900 */
[----:B--2---:R-:W-:Y:S01]  /*8740*/  CCTL.IVALL ;  /* 0x00000000ff00798f */ /* 0x004fe20002000000 */
[----:B------:R-:W0:Y:S02]  /*8750*/  LDCU UR5, c[0x0][0x370] ;  /* 0x00006e00ff0577ac */ /* 0x000e240008000800 */
[----:B0-----:R-:W-:Y:S01]  /*8760*/  USEL UR5, UR5, URZ, !UP0 ;  /* 0x000000ff05057287 */ /* 0x001fe2000c000000 */
[----:B------:R4:W-:Y:S05]  /*8770*/  STL [R1], R8 ;  /* 0x0000000801007387 */ /* 0x0009ea0000100800 */
[----:B------:R-:W-:-:S13]  /*8780*/  ISETP.NE.AND P0, PT, R8, UR5, PT ;  /* 0x0000000508007c0c */ /* 0x000fda000bf05270 */
[----:B----4-:R-:W-:Y:S05]  /*8790*/  @P0 BRA `(.L_x_3901) ;  /* 0xfffffffc00d80947 */ /* 0x010fea000383ffff */
.L_x_3900:
[----:B------:R-:W-:Y:S05]  /*87a0*/  BSYNC.RECONVERGENT B0 ;  /* 0x0000000000007941 */ /* 0x000fea0003800200 */
.L_x_3899:
[----:B------:R-:W4:Y:S01]  /*87b0*/  LDCU UR5, c[0x0][0x370] ;  /* 0x00006e00ff0577ac */ /* 0x000f220008000800 */
[----:B------:R-:W-:Y:S01]  /*87c0*/  BAR.SYNC.DEFER_BLOCKING 0x0 ;  /* 0x0000000000007b1d */ /* 0x000fe20000010000 */
[----:B----4-:R-:W-:-:S05]  /*87d0*/  UISETP.GE.U32.AND UP0, UPT, UR5, 0x8, UPT ;  /* 0x000000080500788c */ /* 0x010fca000bf06070 */
[----:B------:R-:W-:-:S04]  /*87e0*/  UMOV UR5, URZ ;  /* 0x000000ff00057c82 */ /* 0x000fc80008000000 */
[----:B------:R-:W-:Y:S05]  /*87f0*/  BRA.U !UP0, `(.L_x_3902) ;  /* 0x0000000908b47547 */ /* 0x000fea000b800000 */
[----:B------:R-:W4:Y:S01]  /*8800*/  S2UR UR7, SR_CTAID.Y ;  /* 0x00000000000779c3 */ /* 0x000f220000002600 */
[----:B------:R-:W0:Y:S01]  /*8810*/  S2R R71, SR_TID.X ;  /* 0x0000000000477919 */ /* 0x000e220000002100 */
[----:B------:R-:W4:Y:S01]  /*8820*/  LDCU UR11, c[0x0][0x374] ;  /* 0x00006e80ff0b77ac */ /* 0x000f220008000800 */
[----:B------:R-:W-:-:S05]  /*8830*/  UIADD3 UR23, UPT, UPT, -UR10, URZ, URZ ;  /* 0x000000ff0a177290 */ /* 0x000fca000fffe1ff */
[----:B------:R-:W0:Y:S01]  /*8840*/  S2UR UR16, SR_CTAID.X ;  /* 0x00000000001079c3 */ /* 0x000e220000002500 */
[----:B------:R-:W-:Y:S01]  /*8850*/  UMOV UR5, URZ ;  /* 0x000000ff00057c82 */ /* 0x000fe20008000000 */
[----:B----4-:R-:W-:Y:S02]  /*8860*/  UIMAD UR17, UR11, 0x3, UR7 ;  /* 0x000000030b1178a4 */ /* 0x010fe4000f8e0207 */
[----:B------:R-:W-:Y:S02]  /*8870*/  ULEA UR18, UR11, UR7, 0x1 ;  /* 0x000000070b127291 */ /* 0x000fe4000f8e08ff */
[----:B------:R-:W-:Y:S02]  /*8880*/  UIMAD UR19, UR11, 0x7, UR7 ;  /* 0x000000070b1378a4 */ /* 0x000fe4000f8e0207 */
[----:B------:R-:W-:Y:S02]  /*8890*/  UIMAD UR20, UR11, 0x6, UR7 ;  /* 0x000000060b1478a4 */ /* 0x000fe4000f8e0207 */
[----:B------:R-:W-:-:S02]  /*88a0*/  UIMAD UR21, UR11, 0x5, UR7 ;  /* 0x000000050b1578a4 */ /* 0x000fc4000f8e0207 */
[----:B------:R-:W-:Y:S02]  /*88b0*/  ULEA UR22, UR11, UR7, 0x2 ;  /* 0x000000070b167291 */ /* 0x000fe4000f8e10ff */
[----:B0-----:R-:W-:-:S12]  /*88c0*/  UIADD3 UR11, UPT, UPT, UR7, UR11, URZ ;  /* 0x0000000b070b7290 */ /* 0x001fd8000fffe0ff */
.L_x_3903:
[----:B------:R-:W-:Y:S01]  /*88d0*/  ISETP.NE.AND P3, PT, RZ, UR23, PT ;  /* 0x00000017ff007c0c */ /* 0x000fe2000bf65270 */
[----:B------:R-:W-:Y:S01]  /*88e0*/  UIADD3 UR12, UPT, UPT, UR5, 0x1, URZ ;  /* 0x00000001050c7890 */ /* 0x000fe2000fffe0ff */
[----:B------:R-:W-:Y:S01]  /*88f0*/  IMAD.U32 R22, RZ, RZ, UR4 ;  /* 0x00000004ff167e24 */ /* 0x000fe2000f8e00ff */
[----:B------:R-:W-:Y:S01]  /*8900*/  UMOV UR10, UR16 ;  /* 0x00000010000a7c82 */ /* 0x000fe20008000000 */
[----:B------:R-:W-:Y:S01]  /*8910*/  ISETP.NE.OR P3, PT, R21, RZ, !P3 ;  /* 0x000000ff1500720c */ /* 0x000fe20005f65670 */
[----:B------:R-:W-:Y:S01]  /*8920*/  UISETP.NE.AND UP0, UPT, UR12, UR10, UPT ;  /* 0x0000000a0c00728c */ /* 0x000fe2000bf05270 */
[----:B------:R-:W-:Y:S02]  /*8930*/  MOV R21, R71 ;  /* 0x0000004700157202 */ /* 0x000fe40000000f00 */
[----:B------:R-:W-:-:S03]  /*8940*/  MOV R24, UR4 ;  /* 0x0000000400187c02 */ /* 0x000fc60008000f00 */
[----:B------:R-:W-:-:S04]  /*8950*/  PLOP3.LUT P4, PT, PT, PT, UP0, 0x80, 0x8 ;  /* 0x000000000008781c */ /* 0x000fc80003f8f008 */
[----:B------:R-:W-:Y:S02]  /*8960*/  ISETP.NE.OR P4, PT, R21, RZ, !P4 ;  /* 0x000000ff1500720c */ /* 0x000fe40006785670 */
[----:B------:R-:W0:Y:S01]  /*8970*/  @!P3 LDC R13, c[0x0][0x374] ;  /* 0x0000dd00ff0dbb82 */ /* 0x000e220000000800 */
[----:B------:R-:W-:-:S07]  /*8980*/  @!P3 LOP3.LUT R22, R22, 0x1, RZ, 0xc0, !PT ;  /* 0x000000011616b812 */ /* 0x000fce00078ec0ff */
[----:B------:R-:W4:Y:S03]  /*8990*/  @!P3 LDC R12, c[0x0][0x370] ;  /* 0x0000dc00ff0cbb82 */ /* 0x000f260000000800 */
[----:B------:R-:W-:-:S05]  /*89a0*/  @!P4 LOP3.LUT R24, R24, 0x1, RZ, 0xc0, !PT ;  /* 0x000000011818c812 */ /* 0x000fca00078ec0ff */
[----:B-123--:R-:W1:Y:S01]  /*89b0*/  @!P3 LDC.64 R8, c[0x0][0x3b8] ;  /* 0x0000ee00ff08bb82 */ /* 0x00ee620000000a00 */
[----:B0-----:R-:W-:-:S07]  /*89c0*/  @!P3 IMAD R13, R22, R13, RZ ;  /* 0x0000000d160db224 */ /* 0x001fce00078e02ff */
[----:B------:R-:W0:Y:S01]  /*89d0*/  @!P4 LDC R22, c[0x0][0x374] ;  /* 0x0000dd00ff16cb82 */ /* 0x000e220000000800 */
[----:B----4-:R-:W-:-:S07]  /*89e0*/  @!P3 IMAD R12, R13, R12, RZ ;  /* 0x0000000c0d0cb224 */ /* 0x010fce00078e02ff */
[----:B------:R-:W2:Y:S01]  /*89f0*/  @!P4 LDC R23, c[0x0][0x370] ;  /* 0x0000dc00ff17cb82 */ /* 0x000ea20000000800 */
[----:B------:R-:W-:-:S05]  /*8a00*/  @!P3 SHF.L.U32 R12, R12, 0x1, RZ ;  /* 0x000000010c0cb819 */ /* 0x000fca00000006ff */
[----:B-1----:R-:W-:-:S04]  /*8a10*/  @!P3 IMAD.WIDE R8, R12, 0x4, R8 ;  /* 0x000000040c08b825 */ /* 0x002fc800078e0208 */
[----:B------:R-:W-:-:S04]  /*8a20*/  IMAD.U32 R12, RZ, RZ, UR7 ;  /* 0x00000007ff0c7e24 */ /* 0x000fc8000f8e00ff */
[----:B------:R-:W-:Y:S02]  /*8a30*/  @!P3 IMAD.WIDE.U32 R12, R12, 0x8, R8 ;  /* 0x000000080c0cb825 */ /* 0x000fe400078e0008 */
[----:B------:R-:W1:Y:S02]  /*8a40*/  @!P4 LDC.64 R8, c[0x0][0x3b8] ;  /* 0x0000ee00ff08cb82 */ /* 0x000e640000000a00 */
[----:B0-----:R-:W-:Y:S02]  /*8a50*/  @!P4 IMAD R22, R24, R22, RZ ;  /* 0x000000161816c224 */ /* 0x001fe400078e02ff */
[----:B------:R-:W3:Y:S02]  /*8a60*/  @!P3 LDG.E.64 R12, desc[UR14][R12.64] ;  /* 0x0000000e0c0cb981 */ /* 0x000ee4000c1e1b00 */
[----:B--2---:R-:W-:-:S05]  /*8a70*/  @!P4 IMAD R22, R22, R23, RZ ;  /* 0x000000171616c224 */ /* 0x004fca00078e02ff */
[----:B------:R-:W-:-:S05]  /*8a80*/  @!P4 SHF.L.U32 R22, R22, 0x1, RZ ;  /* 0x000000011616c819 */ /* 0x000fca00000006ff */
[----:B-1----:R-:W-:-:S04]  /*8a90*/  @!P4 IMAD.WIDE R8, R22, 0x4, R8 ;  /* 0x000000041608c825 */ /* 0x002fc800078e0208 */
[----:B------:R-:W-:-:S04]  /*8aa0*/  IMAD.U32 R22, RZ, RZ, UR11 ;  /* 0x0000000bff167e24 */ /* 0x000fc8000f8e00ff */
[----:B------:R-:W-:-:S06]  /*8ab0*/  @!P4 IMAD.WIDE.U32 R8, R22, 0x8, R8 ;  /* 0x000000081608c825 */ /* 0x000fcc00078e0008 */
[----:B------:R-:W2:Y:S01]  /*8ac0*/  @!P4 LDG.E.64 R8, desc[UR14][R8.64] ;  /* 0x0000000e0808c981 */ /* 0x000ea2000c1e1b00 */
[----:B------:R-:W-:Y:S01]  /*8ad0*/  UIADD3 UR12, UPT, UPT, UR5, 0x2, URZ ;  /* 0x00000002050c7890 */ /* 0x000fe2000fffe0ff */
[----:B------:R-:W-:-:S03]  /*8ae0*/  MOV R23, UR4 ;  /* 0x0000000400177c02 */ /* 0x000fc60008000f00 */
[----:B------:R-:W-:Y:S02]  /*8af0*/  UISETP.NE.AND UP0, UPT, UR12, UR10, UPT ;  /* 0x0000000a0c00728c */ /* 0x000fe4000bf05270 */
[----:B------:R-:W-:-:S04]  /*8b00*/  UIADD3 UR12, UPT, UPT, UR5, 0x3, URZ ;  /* 0x00000003050c7890 */ /* 0x000fc8000fffe0ff */
[----:B------:R-:W-:Y:S01]  /*8b10*/  PLOP3.LUT P2, PT, PT, PT, UP0, 0x80, 0x8 ;  /* 0x000000000008781c */ /* 0x000fe20003f4f008 */
[----:B------:R-:W-:Y:S02]  /*8b20*/  UISETP.NE.AND UP0, UPT, UR12, UR10, UPT ;  /* 0x0000000a0c00728c */ /* 0x000fe4000bf05270 */
[----:B------:R-:W-:Y:S01]  /*8b30*/  UIADD3 UR12, UPT, UPT, UR5, 0x4, URZ ;  /* 0x00000004050c7890 */ /* 0x000fe2000fffe0ff */
[----:B------:R-:W-:-:S03]  /*8b40*/  ISETP.NE.OR P2, PT, R21, RZ, !P2 ;  /* 0x000000ff1500720c */ /* 0x000fc60005745670 */
[----:B------:R-:W-:Y:S01]  /*8b50*/  PLOP3.LUT P0, PT, PT, PT, UP0, 0x80, 0x8 ;  /* 0x000000000008781c */ /* 0x000fe20003f0f008 */
[----:B------:R-:W-:-:S03]  /*8b60*/  UISETP.NE.AND UP0, UPT, UR12, UR10, UPT ;  /* 0x0000000a0c00728c */ /* 0x000fc6000bf05270 */
[----:B------:R-:W-:-:S03]  /*8b70*/  ISETP.NE.OR P0, PT, R21, RZ, !P0 ;  /* 0x000000ff1500720c */ /* 0x000fc60004705670 */
[----:B------:R-:W-:-:S03]  /*8b80*/  PLOP3.LUT P1, PT, PT, PT, UP0, 0x80, 0x8 ;  /* 0x000000000008781c */ /* 0x000fc60003f2f008 */
[----:B------:R-:W0:Y:S01]  /*8b90*/  @!P2 LDC R22, c[0x0][0x374] ;  /* 0x0000dd00ff16ab82 */ /* 0x000e220000000800 */
[----:B------:R-:W-:Y:S02]  /*8ba0*/  @!P2 LOP3.LUT R23, R23, 0x1, RZ, 0xc0, !PT ;  /* 0x000000011717a812 */ /* 0x000fe400078ec0ff */
[----:B------:R-:W-:-:S05]  /*8bb0*/  ISETP.NE.OR P1, PT, R21, RZ, !P1 ;  /* 0x000000ff1500720c */ /* 0x000fca0004f25670 */
[----:B------:R-:W1:Y:S08]  /*8bc0*/  @!P2 LDC R65, c[0x0][0x370] ;  /* 0x0000dc00ff41ab82 */ /* 0x000e700000000800 */
[----:B------:R-:W4:Y:S01]  /*8bd0*/  @!P0 LDC R25, c[0x0][0x374] ;  /* 0x0000dd00ff198b82 */ /* 0x000f220000000800 */
[----:B0-----:R-:W-:-:S07]  /*8be0*/  @!P2 IMAD R22, R23, R22, RZ ;  /* 0x000000161716a224 */ /* 0x001fce00078e02ff */
[----:B------:R-:W0:Y:S01]  /*8bf0*/  @!P0 LDC R24, c[0x0][0x370] ;  /* 0x0000dc00ff188b82 */ /* 0x000e220000000800 */
[----:B-1----:R-:W-:Y:S01]  /*8c00*/  @!P2 IMAD R65, R22, R65, RZ ;  /* 0x000000411641a224 */ /* 0x002fe200078e02ff */
[----:B------:R-:W-:-:S04]  /*8c10*/  MOV R22, UR4 ;  /* 0x0000000400167c02 */ /* 0x000fc80008000f00 */
[----:B------:R-:W-:-:S05]  /*8c20*/  @!P0 LOP3.LUT R22, R22, 0x1, RZ, 0xc0, !PT ;  /* 0x0000000116168812 */ /* 0x000fca00078ec0ff */
[----:B----4-:R-:W-:Y:S02]  /*8c30*/  @!P0 IMAD R25, R22, R25, RZ ;  /* 0x0000001916198224 */ /* 0x010fe400078e02ff */
[----:B------:R-:W1:Y:S02]  /*8c40*/  @!P2 LDC.64 R22, c[0x0][0x3b8] ;  /* 0x0000ee00ff16ab82 */ /* 0x000e640000000a00 */
[----:B0-----:R-:W-:-:S06]  /*8c50*/  @!P0 IMAD R24, R25, R24, RZ ;  /* 0x0000001819188224 */ /* 0x001fcc00078e02ff */
[----:B------:R-:W0:Y:S01]  /*8c60*/  @!P1 LDC R25, c[0x0][0x374] ;  /* 0x0000dd00ff199b82 */ /* 0x000e220000000800 */
[----:B------:R-:W-:Y:S02]  /*8c70*/  @!P0 IMAD.SHL.U32 R24, R24, 0x2, RZ ;  /* 0x0000000218188824 */ /* 0x000fe400078e00ff */
[----:B---3--:R-:W-:Y:S01]  /*8c80*/  @!P3 FADD.FTZ R10, R10, R12 ;  /* 0x0000000c0a0ab221 */ /* 0x008fe20000010000 */
[----:B------:R-:W-:Y:S02]  /*8c90*/  @!P2 IMAD.SHL.U32 R12, R65, 0x2, RZ ;  /* 0x00000002410ca824 */ /* 0x000fe400078e00ff */
[----:B------:R-:W-:Y:S02]  /*8ca0*/  @!P3 FADD.FTZ R11, R11, R13 ;  /* 0x0000000d0b0bb221 */ /* 0x000fe40000010000 */
[----:B-1----:R-:W-:Y:S01]  /*8cb0*/  @!P2 IMAD.WIDE R12, R12, 0x4, R22 ;  /* 0x000000040c0ca825 */ /* 0x002fe200078e0216 */
[----:B------:R-:W-:-:S05]  /*8cc0*/  MOV R22, UR18 ;  /* 0x0000001200167c02 */ /* 0x000fca0008000f00 */
[----:B------:R-:W-:Y:S02]  /*8cd0*/  @!P2 IMAD.WIDE.U32 R12, R22, 0x8, R12 ;  /* 0x00000008160ca825 */ /* 0x000fe400078e000c */
[----:B------:R-:W1:Y:S04]  /*8ce0*/  @!P0 LDC.64 R22, c[0x0][0x3b8] ;  /* 0x0000ee00ff168b82 */ /* 0x000e680000000a00 */
[----:B------:R-:W3:Y:S01]  /*8cf0*/  @!P2 LDG.E.64 R12, desc[UR14][R12.64] ;  /* 0x0000000e0c0ca981 */ /* 0x000ee2000c1e1b00 */
[----:B--2---:R-:W-:Y:S01]  /*8d00*/  @!P4 FADD.FTZ R10, R10, R8 ;  /* 0x000000080a0ac221 */ /* 0x004fe20000010000 */
[----:B------:R-:W-:-:S04]  /*8d10*/  MOV R8, UR4 ;  /* 0x0000000400087c02 */ /* 0x000fc80008000f00 */
[----:B------:R-:W-:-:S05]  /*8d20*/  @!P1 LOP3.LUT R8, R8, 0x1, RZ, 0xc0, !PT ;  /* 0x0000000108089812 */ /* 0x000fca00078ec0ff */
[----:B0-----:R-:W-:Y:S02]  /*8d30*/  @!P1 IMAD R8, R8, R25, RZ ;  /* 0x0000001908089224 */ /* 0x001fe400078e02ff */
[----:B------:R-:W0:Y:S01]  /*8d40*/  @!P1 LDC R25, c[0x0][0x370] ;  /* 0x0000dc00ff199b82 */ /* 0x000e220000000800 */
[----:B-1----:R-:W-:Y:S01]  /*8d50*/  @!P0 IMAD.WIDE R22, R24, 0x4, R22 ;  /* 0x0000000418168825 */ /* 0x002fe200078e0216 */
[----:B------:R-:W-:-:S05]  /*8d60*/  MOV R24, UR17 ;  /* 0x0000001100187c02 */ /* 0x000fca0008000f00 */
[----:B------:R-:W-:-:S06]  /*8d70*/  @!P0 IMAD.WIDE.U32 R22, R24, 0x8, R22 ;  /* 0x0000000818168825 */ /* 0x000fcc00078e0016 */
[----:B------:R-:W2:Y:S01]  /*8d80*/  @!P0 LDG.E.64 R22, desc[UR14][R22.64] ;  /* 0x0000000e16168981 */ /* 0x000ea2000c1e1b00 */
[----:B0-----:R-:W-:Y:S02]  /*8d90*/  @!P1 IMAD R8, R8, R25, RZ ;  /* 0x0000001908089224 */ /* 0x001fe400078e02ff */
[----:B------:R-:W0:Y:S03]  /*8da0*/  @!P1 LDC.64 R24, c[0x0][0x3b8] ;  /* 0x0000ee00ff189b82 */ /* 0x000e260000000a00 */
[----:B------:R-:W-:-:S05]  /*8db0*/  @!P1 SHF.L.U32 R8, R8, 0x1, RZ ;  /* 0x0000000108089819 */ /* 0x000fca00000006ff */
[----:B0-----:R-:W-:-:S04]  /*8dc0*/  @!P1 IMAD.WIDE R24, R8, 0x4, R24 ;  /* 0x0000000408189825 */ /* 0x001fc800078e0218 */
[----:B------:R-:W-:-:S04]  /*8dd0*/  IMAD.U32 R8, RZ, RZ, UR22 ;  /* 0x00000016ff087e24 */ /* 0x000fc8000f8e00ff */
[----:B------:R-:W-:-:S06]  /*8de0*/  @!P1 IMAD.WIDE.U32 R24, R8, 0x8, R24 ;  /* 0x0000000808189825 */ /* 0x000fcc00078e0018 */
[----:B------:R-:W4:Y:S01]  /*8df0*/  @!P1 LDG.E.64 R24, desc[UR14][R24.64] ;  /* 0x0000000e18189981 */ /* 0x000f22000c1e1b00 */
[----:B------:R-:W-:-:S04]  /*8e00*/  UIADD3 UR12, UPT, UPT, UR5, 0x5, URZ ;  /* 0x00000005050c7890 */ /* 0x000fc8000fffe0ff */
[----:B------:R-:W-:-:S06]  /*8e10*/  UISETP.NE.AND UP0, UPT, UR12, UR10, UPT ;  /* 0x0000000a0c00728c */ /* 0x000fcc000bf05270 */
[----:B------:R-:W-:-:S04]  /*8e20*/  PLOP3.LUT P3, PT, PT, PT, UP0, 0x80, 0x8 ;  /* 0x000000000008781c */ /* 0x000fc80003f6f008 */
[----:B------:R-:W-:Y:S01]  /*8e30*/  ISETP.NE.OR P3, PT, R21, RZ, !P3 ;  /* 0x000000ff1500720c */ /* 0x000fe20005f65670 */
[----:B------:R-:W-:-:S04]  /*8e40*/  UIADD3 UR12, UPT, UPT, UR5, 0x6, URZ ;  /* 0x00000006050c7890 */ /* 0x000fc8000fffe0ff */
[----:B------:R-:W-:-:S08]  /*8e50*/  UISETP.NE.AND UP0, UPT, UR12, UR10, UPT ;  /* 0x0000000a0c00728c */ /* 0x000fd0000bf05270 */
[----:B------:R-:W0:Y:S01]  /*8e60*/  @!P3 LDC R8, c[0x0][0x374] ;  /* 0x0000dd00ff08bb82 */ /* 0x000e220000000800 */
[----:B------:R-:W-:-:S07]  /*8e70*/  @!P4 FADD.FTZ R11, R11, R9 ;  /* 0x000000090b0bc221 */ /* 0x000fce0000010000 */
[----:B------:R-:W1:Y:S01]  /*8e80*/  @!P3 LDC R65, c[0x0][0x370] ;  /* 0x0000dc00ff41bb82 */ /* 0x000e620000000800 */
[----:B------:R-:W-:Y:S02]  /*8e90*/  PLOP3.LUT P4, PT, PT, PT, UP0, 0x80, 0x8 ;  /* 0x000000000008781c */ /* 0x000fe40003f8f008 */
[----:B------:R-:W-:Y:S02]  /*8ea0*/  MOV R9, UR4 ;  /* 0x0000000400097c02 */ /* 0x000fe40008000f00 */
[----:B------:R-:W-:Y:S02]  /*8eb0*/  ISETP.NE.OR P4, PT, R21, RZ, !P4 ;  /* 0x000000ff1500720c */ /* 0x000fe40006785670 */
[----:B------:R-:W-:-:S05]  /*8ec0*/  @!P3 LOP3.LUT R9, R9, 0x1, RZ, 0xc0, !PT ;  /* 0x000000010909b812 */ /* 0x000fca00078ec0ff */
[----:B0-----:R-:W-:Y:S01]  /*8ed0*/  @!P3 IMAD R8, R9, R8, RZ ;  /* 0x000000080908b224 */ /* 0x001fe200078e02ff */
[----:B------:R-:W-:-:S03]  /*8ee0*/  UIADD3 UR12, UPT, UPT, UR5, 0x7, URZ ;  /* 0x00000007050c7890 */ /* 0x000fc6000fffe0ff */
[----:B-1----:R-:W-:Y:S02]  /*8ef0*/  @!P3 IMAD R65, R8, R65, RZ ;  /* 0x000000410841b224 */ /* 0x002fe400078e02ff */
[----:B------:R-:W0:Y:S01]  /*8f00*/  @!P4 LDC R8, c[0x0][0x374] ;  /* 0x0000dd00ff08cb82 */ /* 0x000e220000000800 */
[----:B------:R-:W-:-:S07]  /*8f10*/  UISETP.NE.AND UP0, UPT, UR12, UR10, UPT ;  /* 0x0000000a0c00728c */ /* 0x000fce000bf05270 */
[----:B------:R-:W1:Y:S01]  /*8f20*/  @!P4 LDC R70, c[0x0][0x370] ;  /* 0x0000dc00ff46cb82 */ /* 0x000e620000000800 */
[----:B------:R-:W-:-:S04]  /*8f30*/  MOV R9, UR4 ;  /* 0x0000000400097c02 */ /* 0x000fc80008000f00 */
[----:B------:R-:W-:Y:S01]  /*8f40*/  @!P4 LOP3.LUT R9, R9, 0x1, RZ, 0xc0, !PT ;  /* 0x000000010909c812 */ /* 0x000fe200078ec0ff */
[----:B------:R-:W-:Y:S02]  /*8f50*/  @!P3 IMAD.SHL.U32 R65, R65, 0x2, RZ ;  /* 0x000000024141b824 */ /* 0x000fe400078e00ff */
[----:B---3--:R-:W-:Y:S01]  /*8f60*/  @!P2 FADD.FTZ R10, R10, R12 ;  /* 0x0000000c0a0aa221 */ /* 0x008fe20000010000 */
[----:B------:R-:W-:Y:S01]  /*8f70*/  @!P2 FADD.FTZ R11, R11, R13 ;  /* 0x0000000d0b0ba221 */ /* 0x000fe20000010000 */
[----:B------:R-:W-:-:S04]  /*8f80*/  PLOP3.LUT P2, PT, PT, PT, UP0, 0x80, 0x8 ;  /* 0x000000000008781c */ /* 0x000fc80003f4f008 */
[----:B------:R-:W-:Y:S01]  /*8f90*/  ISETP.NE.OR P2, PT, R21, RZ, !P2 ;  /* 0x000000ff1500720c */ /* 0x000fe20005745670 */
[----:B0-----:R-:W-:Y:S02]  /*8fa0*/  @!P4 IMAD R12, R9, R8, RZ ;  /* 0x00000008090cc224 */ /* 0x001fe400078e02ff */
[----:B------:R-:W0:Y:S01]  /*8fb0*/  @!P3 LDC.64 R8, c[0x0][0x3b8] ;  /* 0x0000ee00ff08bb82 */ /* 0x000e220000000a00 */
[----:B------:R-:W-:Y:S01]  /*8fc0*/  MOV R13, UR21 ;  /* 0x00000015000d7c02 */ /* 0x000fe20008000f00 */
[----:B--2---:R-:W-:Y:S01]  /*8fd0*/  @!P0 FADD.FTZ R10, R10, R22 ;  /* 0x000000160a0a8221 */ /* 0x004fe20000010000 */
[----:B-1----:R-:W-:-:S07]  /*8fe0*/  @!P4 IMAD R22, R12, R70, RZ ;  /* 0x000000460c16c224 */ /* 0x002fce00078e02ff */
[----:B------:R-:W1:Y:S01]  /*8ff0*/  @!P2 LDC R12, c[0x0][0x374] ;  /* 0x0000dd00ff0cab82 */ /* 0x000e620000000800 */
[----:B0-----:R-:W-:-:S04]  /*9000*/  @!P3 IMAD.WIDE R8, R65, 0x4, R8 ;  /* 0x000000044108b825 */ /* 0x001fc800078e0208 */
[----:B------:R-:W-:Y:S01]  /*9010*/  @!P0 FADD.FTZ R11, R11, R23 ;  /* 0x000000170b0b8221 */ /* 0x000fe20000010000 */
[----:B------:R-:W-:Y:S02]  /*9020*/  @!P3 IMAD.WIDE.U32 R8, R13, 0x8, R8 ;  /* 0x000000080d08b825 */ /* 0x000fe400078e0008 */
[----:B------:R-:W0:Y:S02]  /*9030*/  @!P2 LDC R23, c[0x0][0x370] ;  /* 0x0000dc00ff17ab82 */ /* 0x000e240000000800 */
[----:B------:R-:W-:Y:S02]  /*9040*/  @!P4 IMAD.SHL.U32 R22, R22, 0x2, RZ ;  /* 0x000000021616c824 */ /* 0x000fe400078e00ff */
[----:B------:R-:W2:Y:S01]  /*9050*/  @!P3 LDG.E.64 R8, desc[UR14][R8.64] ;  /* 0x0000000e0808b981 */ /* 0x000ea2000c1e1b00 */
[----:B----4-:R-:W-:Y:S01]  /*9060*/  @!P1 FADD.FTZ R10, R10, R24 ;  /* 0x000000180a0a9221 */ /* 0x010fe20000010000 */
[----:B------:R-:W-:-:S04]  /*9070*/  MOV R24, UR4 ;  /* 0x0000000400187c02 */ /* 0x000fc80008000f00 */
[----:B------:R-:W-:-:S05]  /*9080*/  @!P2 LOP3.LUT R24, R24, 0x1, RZ, 0xc0, !PT ;  /* 0x000000011818a812 */ /* 0x000fca00078ec0ff */
[----:B-1----:R-:W-:Y:S02]  /*9090*/  @!P2 IMAD R24, R24, R12, RZ ;  /* 0x0000000c1818a224 */ /* 0x002fe400078e02ff */
[----:B------:R-:W1:Y:S02]  /*90a0*/  @!P4 LDC.64 R12, c[0x0][0x3b8] ;  /* 0x0000ee00ff0ccb82 */ /* 0x000e640000000a00 */
[----:B0-----:R-:W-:Y:S02]  /*90b0*/  @!P2 IMAD R24, R24, R23, RZ ;  /* 0x000000171818a224 */ /* 0x001fe400078e02ff */
[----:B-1----:R-:W-:Y:S01]  /*90c0*/  @!P4 IMAD.WIDE R12, R22, 0x4, R12 ;  /* 0x00000004160cc825 */ /* 0x002fe200078e020c */
[----:B------:R-:W-:-:S05]  /*90d0*/  MOV R22, UR20 ;  /* 0x0000001400167c02 */ /* 0x000fca0008000f00 */
[----:B------:R-:W-:Y:S02]  /*90e0*/  @!P4 IMAD.WIDE.U32 R22, R22, 0x8, R12 ;  /* 0x000000081616c825 */ /* 0x000fe400078e000c */
[----:B------:R-:W0:Y:S01]  /*90f0*/  @!P2 LDC.64 R12, c[0x0][0x3b8] ;  /* 0x0000ee00ff0cab82 */ /* 0x000e220000000a00 */
[----:B------:R-:W-:-:S03]  /*9100*/  @!P2 SHF.L.U32 R24, R24, 0x1, RZ ;  /* 0x000000011818a819 */ /* 0x000fc600000006ff */
[----:B------:R-:W3:Y:S02]  /*9110*/  @!P4 LDG.E.64 R22, desc[UR14][R22.64] ;  /* 0x0000000e1616c981 */ /* 0x000ee4000c1e1b00 */
[----:B0-----:R-:W-:-:S04]  /*9120*/  @!P2 IMAD.WIDE R12, R24, 0x4, R12 ;  /* 0x00000004180ca825 */ /* 0x001fc800078e020c */
[----:B------:R-:W-:-:S04]  /*9130*/  IMAD.U32 R24, RZ, RZ, UR19 ;  /* 0x00000013ff187e24 */ /* 0x000fc8000f8e00ff */
[----:B------:R-:W-:-:S06]  /*9140*/  @!P2 IMAD.WIDE.U32 R12, R24, 0x8, R12 ;  /* 0x00000008180ca825 */ /* 0x000fcc00078e000c */
[----:B------:R-:W4:Y:S01]  /*9150*/  @!P2 LDG.E.64 R12, desc[UR14][R12.64] ;  /* 0x0000000e0c0ca981 */ /* 0x000f22000c1e1b00 */
[----:B------:R-:W0:Y:S01]  /*9160*/  LDCU UR13, c[0x0][0x374] ;  /* 0x00006e80ff0d77ac */ /* 0x000e220008000800 */
[----:B------:R-:W1:Y:S01]  /*9170*/  LDCU UR12, c[0x0][0x370] ;  /* 0x00006e00ff0c77ac */ /* 0x000e620008000800 */
[----:B------:R-:W-:Y:S01]  /*9180*/  @!P1 FADD.FTZ R11, R11, R25 ;  /* 0x000000190b0b9221 */ /* 0x000fe20000010000 */
[----:B------:R-:W-:Y:S02]  /*9190*/  UIADD3 UR5, UPT, UPT, UR5, 0x8, URZ ;  /* 0x0000000805057890 */ /* 0x000fe4000fffe0ff */
[----:B-1----:R-:W-:-:S04]  /*91a0*/  ULOP3.LUT UR12, UR12, 0x7ffffff8, URZ, 0xc0, !UPT ;  /* 0x7ffffff80c0c7892 */ /* 0x002fc8000f8ec0ff */
[----:B------:R-:W-:Y:S02]  /*91b0*/  UISETP.NE.AND UP0, UPT, UR5, UR12, UPT ;  /* 0x0000000c0500728c */ /* 0x000fe4000bf05270 */
[----:B------:R-:W-:Y:S02]  /*91c0*/  UIADD3 UR23, UPT, UPT, UR23, 0x8, URZ ;  /* 0x0000000817177890 */ /* 0x000fe4000fffe0ff */
[----:B0-----:R-:W-:Y:S02]  /*91d0*/  ULEA UR19, UR13, UR19, 0x3 ;  /* 0x000000130d137291 */ /* 0x001fe4000f8e18ff */
        /* <DEDUP_REMOVED lines=12> */
[----:B------:R-:W-:Y:S01]  /*92a0*/  @!P2 FADD.FTZ R11, R11, R13 ;  /* 0x0000000d0b0ba221 */ /* 0x000fe20000010000 */
[----:B------:R-:W-:Y:S06]  /*92b0*/  BRA.U UP0, `(.L_x_3903) ;  /* 0xfffffff500847547 */ /* 0x000fec000b83ffff */
[----:B------:R-:W-:-:S05]  /*92c0*/  UMOV UR5, UR12 ;  /* 0x0000000c00057c82 */ /* 0x000fca0008000000 */
.L_x_3902:
[----:B------:R-:W4:Y:S02]  /*92d0*/  LDCU UR7, c[0x0][0x370] ;  /* 0x00006e00ff0777ac */ /* 0x000f240008000800 */
[----:B----4-:R-:W-:-:S09]  /*92e0*/  ULOP3.LUT UP0, URZ, UR7, 0x7, URZ, 0xc0, !UPT ;  /* 0x0000000707ff7892 */ /* 0x010fd2000f80c0ff */
[----:B------:R-:W-:Y:S05]  /*92f0*/  BRA.U !UP0, `(.L_x_3898) ;  /* 0x00000009085c7547 */ /* 0x000fea000b800000 */
[----:B------:R-:W4:Y:S02]  /*9300*/  LDCU UR7, c[0x0][0x370] ;  /* 0x00006e00ff0777ac */ /* 0x000f240008000800 */
[----:B----4-:R-:W-:-:S04]  /*9310*/  ULOP3.LUT UR7, UR7, 0x7, URZ, 0xc0, !UPT ;  /* 0x0000000707077892 */ /* 0x010fc8000f8ec0ff */
[----:B------:R-:W-:-:S04]  /*9320*/  UIADD3 UR7, UPT, UPT, UR7, -0x1, URZ ;  /* 0xffffffff07077890 */ /* 0x000fc8000fffe0ff */
[----:B------:R-:W-:-:S09]  /*9330*/  UISETP.GE.U32.AND UP0, UPT, UR7, 0x3, UPT ;  /* 0x000000030700788c */ /* 0x000fd2000bf06070 */
[----:B------:R-:W-:Y:S05]  /*9340*/  BRA.U !UP0, `(.L_x_3904) ;  /* 0x0000000508347547 */ /* 0x000fea000b800000 */
[----:B------:R-:W-:Y:S01]  /*9350*/  UISETP.NE.AND UP0, UPT, UR5, UR10, UPT ;  /* 0x0000000a0500728c */ /* 0x000fe2000bf05270 */
[----:B01-3--:R-:W-:-:S05]  /*9360*/  MOV R8, UR4 ;  /* 0x0000000400087c02 */ /* 0x00bfca0008000f00 */
[----:B------:R-:W-:-:S04]  /*9370*/  PLOP3.LUT P0, PT, PT, PT, UP0, 0x80, 0x8 ;  /* 0x000000000008781c */ /* 0x000fc80003f0f008 */
[----:B------:R-:W-:-:S13]  /*9380*/  ISETP.NE.OR P0, PT, R21, RZ, !P0 ;  /* 0x000000ff1500720c */ /* 0x000fda0004705670 */
[----:B------:R-:W0:Y:S01]  /*9390*/  @!P0 LDC R12, c[0x0][0x374] ;  /* 0x0000dd00ff0c8b82 */ /* 0x000e220000000800 */
[----:B------:R-:W-:Y:S01]  /*93a0*/  @!P0 LOP3.LUT R8, R8, 0x1, RZ, 0xc0, !PT ;  /* 0x0000000108088812 */ /* 0x000fe200078ec0ff */
[----:B------:R-:W1:Y:S06]  /*93b0*/  @!P0 S2R R13, SR_CTAID.Y ;  /* 0x00000000000d8919 */ /* 0x000e6c0000002600 */
[----:B------:R-:W3:Y:S01]  /*93c0*/  @!P0 LDC R22, c[0x0][0x370] ;  /* 0x0000dc00ff168b82 */ /* 0x000ee20000000800 */
[----:B0-----:R-:W-:-:S04]  /*93d0*/  @!P0 IMAD R8, R8, R12, RZ ;  /* 0x0000000c08088224 */ /* 0x001fc800078e02ff */
[----:B---3--:R-:W-:-:S03]  /*93e0*/  @!P0 IMAD R22, R8, R22, RZ ;  /* 0x0000001608168224 */ /* 0x008fc600078e02ff */
[----:B--2---:R-:W0:Y:S01]  /*93f0*/  @!P0 LDC.64 R8, c[0x0][0x3b8] ;  /* 0x0000ee00ff088b82 */ /* 0x004e220000000a00 */
[----:B-1----:R-:W-:Y:S01]  /*9400*/  @!P0 IMAD R13, R12, UR5, R13 ;  /* 0x000000050c0d8c24 */ /* 0x002fe2000f8e020d */
[----:B------:R-:W-:-:S05]  /*9410*/  @!P0 SHF.L.U32 R22, R22, 0x1, RZ ;  /* 0x0000000116168819 */ /* 0x000fca00000006ff */
[----:B0-----:R-:W-:-:S04]  /*9420*/  @!P0 IMAD.WIDE R8, R22, 0x4, R8 ;  /* 0x0000000416088825 */ /* 0x001fc800078e0208 */
[----:B------:R-:W-:-:S05]  /*9430*/  @!P0 IMAD.WIDE.U32 R8, R13, 0x8, R8 ;  /* 0x000000080d088825 */ /* 0x000fca00078e0008 */
[----:B------:R0:W2:Y:S01]  /*9440*/  @!P0 LDG.E.64 R12, desc[UR14][R8.64] ;  /* 0x0000000e080c8981 */ /* 0x0000a2000c1e1b00 */
[----:B------:R-:W-:-:S04]  /*9450*/  UIADD3 UR7, UPT, UPT, UR5, 0x1, URZ ;  /* 0x0000000105077890 */ /* 0x000fc8000fffe0ff */
[----:B------:R-:W-:-:S06]  /*9460*/  UISETP.NE.AND UP0, UPT, UR7, UR10, UPT ;  /* 0x0000000a0700728c */ /* 0x000fcc000bf05270 */
[----:B------:R-:W-:-:S04]  /*9470*/  PLOP3.LUT P1, PT, PT, PT, UP0, 0x80, 0x8 ;  /* 0x000000000008781c */ /* 0x000fc80003f2f008 */
[----:B------:R-:W-:-:S13]  /*9480*/  ISETP.NE.OR P1, PT, R21, RZ, !P1 ;  /* 0x000000ff1500720c */ /* 0x000fda0004f25670 */
[----:B0-----:R-:W0:Y:S01]  /*9490*/  @!P1 S2R R9, SR_CTAID.Y ;  /* 0x0000000000099919 */ /* 0x001e220000002600 */
[----:B------:R-:W1:Y:S08]  /*94a0*/  @!P1 LDC R22, c[0x0][0x374] ;  /* 0x0000dd00ff169b82 */ /* 0x000e700000000800 */
[----:B------:R-:W3:Y:S01]  /*94b0*/  @!P1 LDC R8, c[0x0][0x370] ;  /* 0x0000dc00ff089b82 */ /* 0x000ee20000000800 */
[----:B--2---:R-:W-:Y:S01]  /*94c0*/  @!P0 FADD.FTZ R10, R10, R12 ;  /* 0x0000000c0a0a8221 */ /* 0x004fe20000010000 */
[----:B------:R-:W-:-:S05]  /*94d0*/  IMAD.U32 R12, RZ, RZ, UR4 ;  /* 0x00000004ff0c7e24 */ /* 0x000fca000f8e00ff */
[----:B------:R-:W-:-:S05]  /*94e0*/  @!P1 LOP3.LUT R12, R12, 0x1, RZ, 0xc0, !PT ;  /* 0x000000010c0c9812 */ /* 0x000fca00078ec0ff */
[----:B-1----:R-:W-:Y:S02]  /*94f0*/  @!P1 IMAD R23, R12, R22, RZ ;  /* 0x000000160c179224 */ /* 0x002fe400078e02ff */
[----:B------:R-:W-:Y:S02]  /*9500*/  @!P1 IMAD R12, R22, UR5, R22 ;  /* 0x00000005160c9c24 */ /* 0x000fe4000f8e0216 */
[----:B---3--:R-:W-:-:S03]  /*9510*/  @!P1 IMAD R23, R23, R8, RZ ;  /* 0x0000000817179224 */ /* 0x008fc600078e02ff */
[----:B0-----:R-:W-:Y:S02]  /*9520*/  @!P1 IADD3 R12, PT, PT, R12, R9, RZ ;  /* 0x000000090c0c9210 */ /* 0x001fe40007ffe0ff */
[----:B------:R-:W0:Y:S01]  /*9530*/  @!P1 LDC.64 R8, c[0x0][0x3b8] ;  /* 0x0000ee00ff089b82 */ /* 0x000e220000000a00 */
[----:B------:R-:W-:-:S05]  /*9540*/  @!P1 SHF.L.U32 R23, R23, 0x1, RZ ;  /* 0x0000000117179819 */ /* 0x000fca00000006ff */
[----:B0-----:R-:W-:-:S04]  /*9550*/  @!P1 IMAD.WIDE R8, R23, 0x4, R8 ;  /* 0x0000000417089825 */ /* 0x001fc800078e0208 */
[----:B------:R-:W-:-:S06]  /*9560*/  @!P1 IMAD.WIDE.U32 R8, R12, 0x8, R8 ;  /* 0x000000080c089825 */ /* 0x000fcc00078e0008 */
[----:B------:R-:W2:Y:S01]  /*9570*/  @!P1 LDG.E.64 R8, desc[UR14][R8.64] ;  /* 0x0000000e08089981 */ /* 0x000ea2000c1e1b00 */
[----:B------:R-:W-:Y:S01]  /*9580*/  UIADD3 UR7, UPT, UPT, UR5, 0x2, URZ ;  /* 0x0000000205077890 */ /* 0x000fe2000fffe0ff */
[----:B------:R-:W-:-:S03]  /*9590*/  @!P0 FADD.FTZ R11, R11, R13 ;  /* 0x0000000d0b0b8221 */ /* 0x000fc60000010000 */
[----:B------:R-:W-:-:S06]  /*95a0*/  UISETP.NE.AND UP0, UPT, UR7, UR10, UPT ;  /* 0x0000000a0700728c */ /* 0x000fcc000bf05270 */
[----:B------:R-:W-:-:S04]  /*95b0*/  PLOP3.LUT P2, PT, PT, PT, UP0, 0x80, 0x8 ;  /* 0x000000000008781c */ /* 0x000fc80003f4f008 */
[----:B------:R-:W-:-:S13]  /*95c0*/  ISETP.NE.OR P2, PT, R21, RZ, !P2 ;  /* 0x000000ff1500720c */ /* 0x000fda0005745670 */
[----:B------:R-:W0:Y:S01]  /*95d0*/  @!P2 S2R R13, SR_CTAID.Y ;  /* 0x00000000000da919 */ /* 0x000e220000002600 */
[----:B------:R-:W1:Y:S08]  /*95e0*/  @!P2 LDC R22, c[0x0][0x374] ;  /* 0x0000dd00ff16ab82 */ /* 0x000e700000000800 */
[----:B------:R-:W3:Y:S01]  /*95f0*/  @!P2 LDC R12, c[0x0][0x370] ;  /* 0x0000dc00ff0cab82 */ /* 0x000ee20000000800 */
[----:B--2---:R-:W-:Y:S01]  /*9600*/  @!P1 FADD.FTZ R10, R10, R8 ;  /* 0x000000080a0a9221 */ /* 0x004fe20000010000 */
[----:B------:R-:W-:-:S05]  /*9610*/  IMAD.U32 R8, RZ, RZ, UR4 ;  /* 0x00000004ff087e24 */ /* 0x000fca000f8e00ff */
[----:B------:R-:W-:-:S05]  /*9620*/  @!P2 LOP3.LUT R8, R8, 0x1, RZ, 0xc0, !PT ;  /* 0x000000010808a812 */ /* 0x000fca00078ec0ff */
[----:B-1----:R-:W-:Y:S02]  /*9630*/  @!P2 IMAD R23, R8, R22, RZ ;  /* 0x000000160817a224 */ /* 0x002fe400078e02ff */
[----:B0-----:R-:W-:Y:S02]  /*9640*/  @!P2 IMAD R8, R22, UR7, R13 ;  /* 0x000000071608ac24 */ /* 0x001fe4000f8e020d */
[----:B---3--:R-:W-:Y:S02]  /*9650*/  @!P2 IMAD R23, R23, R12, RZ ;  /* 0x0000000c1717a224 */ /* 0x008fe400078e02ff */
[----:B------:R-:W0:Y:S03]  /*9660*/  @!P2 LDC.64 R12, c[0x0][0x3b8] ;  /* 0x0000ee00ff0cab82 */ /* 0x000e260000000a00 */
        /* <DEDUP_REMOVED lines=13> */
[----:B------:R-:W-:-:S04]  /*9740*/  MOV R12, UR4 ;  /* 0x00000004000c7c02 */ /* 0x000fc80008000f00 */
[----:B------:R-:W-:-:S05]  /*9750*/  @!P0 LOP3.LUT R12, R12, 0x1, RZ, 0xc0, !PT ;  /* 0x000000010c0c8812 */ /* 0x000fca00078ec0ff */
[----:B-1----:R-:W-:Y:S02]  /*9760*/  @!P0 IMAD R23, R12, R22, RZ ;  /* 0x000000160c178224 */ /* 0x002fe400078e02ff */
[----:B0-----:R-:W-:Y:S02]  /*9770*/  @!P0 IMAD R12, R22, UR7, R9 ;  /* 0x00000007160c8c24 */ /* 0x001fe4000f8e0209 */
[----:B---3--:R-:W-:Y:S02]  /*9780*/  @!P0 IMAD R23, R23, R8, RZ ;  /* 0x0000000817178224 */ /* 0x008fe400078e02ff */
[----:B------:R-:W0:Y:S02]  /*9790*/  @!P0 LDC.64 R8, c[0x0][0x3b8] ;  /* 0x0000ee00ff088b82 */ /* 0x000e240000000a00 */
[----:B------:R-:W-:-:S04]  /*97a0*/  @!P0 IMAD.SHL.U32 R23, R23, 0x2, RZ ;  /* 0x0000000217178824 */ /* 0x000fc800078e00ff */
[----:B0-----:R-:W-:-:S04]  /*97b0*/  @!P0 IMAD.WIDE R8, R23, 0x4, R8 ;  /* 0x0000000417088825 */ /* 0x001fc800078e0208 */
[----:B------:R-:W-:-:S06]  /*97c0*/  @!P0 IMAD.WIDE.U32 R8, R12, 0x8, R8 ;  /* 0x000000080c088825 */ /* 0x000fcc00078e0008 */
[----:B------:R-:W2:Y:S01]  /*97d0*/  @!P0 LDG.E.64 R8, desc[UR14][R8.64] ;  /* 0x0000000e08088981 */ /* 0x000ea2000c1e1b00 */
[----:B------:R-:W-:Y:S01]  /*97e0*/  @!P2 FADD.FTZ R11, R11, R13 ;  /* 0x0000000d0b0ba221 */ /* 0x000fe20000010000 */
[----:B------:R-:W-:Y:S01]  /*97f0*/  UIADD3 UR5, UPT, UPT, UR5, 0x4, URZ ;  /* 0x0000000405057890 */ /* 0x000fe2000fffe0ff */
[----:B--2---:R-:W-:Y:S02]  /*9800*/  @!P0 FADD.FTZ R10, R10, R8 ;  /* 0x000000080a0a8221 */ /* 0x004fe40000010000 */
[----:B------:R-:W-:-:S09]  /*9810*/  @!P0 FADD.FTZ R11, R11, R9 ;  /* 0x000000090b0b8221 */ /* 0x000fd20000010000 */
.L_x_3904:
[----:B------:R-:W4:Y:S02]  /*9820*/  LDCU UR7, c[0x0][0x370] ;  /* 0x00006e00ff0777ac */ /* 0x000f240008000800 */
[----:B----4-:R-:W-:-:S09]  /*9830*/  ULOP3.LUT UP0, UR7, UR7, 0x3, URZ, 0xc0, !UPT ;  /* 0x0000000307077892 */ /* 0x010fd2000f80c0ff */
[----:B------:R-:W-:Y:S05]  /*9840*/  BRA.U !UP0, `(.L_x_3898) ;  /* 0x0000000508087547 */ /* 0x000fea000b800000 */
[----:B------:R-:W-:-:S09]  /*9850*/  UISETP.NE.AND UP0, UPT, UR7, 0x1, UPT ;  /* 0x000000010700788c */ /* 0x000fd2000bf05270 */
[----:B------:R-:W-:Y:S05]  /*9860*/  BRA.U !UP0, `(.L_x_3905) ;  /* 0x00000001089c7547 */ /* 0x000fea000b800000 */
[----:B------:R-:W-:Y:S01]  /*9870*/  UISETP.NE.AND UP0, UPT, UR5, UR10, UPT ;  /* 0x0000000a0500728c */ /* 0x000fe2000bf05270 */
[----:B--2---:R-:W-:-:S05]  /*9880*/  MOV R9, UR4 ;  /* 0x0000000400097c02 */ /* 0x004fca0008000f00 */
[----:B------:R-:W-:-:S04]  /*9890*/  PLOP3.LUT P0, PT, PT, PT, UP0, 0x80, 0x8 ;  /* 0x000000000008781c */ /* 0x000fc80003f0f008 */
[----:B------:R-:W-:-:S13]  /*98a0*/  ISETP.NE.OR P0, PT, R21, RZ, !P0 ;  /* 0x000000ff1500720c */ /* 0x000fda0004705670 */
[----:B------:R-:W2:Y:S01]  /*98b0*/  @!P0 S2R R12, SR_CTAID.Y ;  /* 0x00000000000c8919 */ /* 0x000ea20000002600 */
[----:B01-3--:R-:W0:Y:S01]  /*98c0*/  @!P0 LDC R8, c[0x0][0x374] ;  /* 0x0000dd00ff088b82 */ /* 0x00be220000000800 */
[----:B------:R-:W-:-:S05]  /*98d0*/  @!P0 LOP3.LUT R9, R9, 0x1, RZ, 0xc0, !PT ;  /* 0x0000000109098812 */ /* 0x000fca00078ec0ff */
[----:B0-----:R-:W-:Y:S02]  /*98e0*/  @!P0 IMAD R13, R9, R8, RZ ;  /* 0x00000008090d8224 */ /* 0x001fe400078e02ff */
[----:B--2---:R-:W-:Y:S02]  /*98f0*/  @!P0 IMAD R12, R8, UR5, R12 ;  /* 0x00000005080c8c24 */ /* 0x004fe4000f8e020c */
[----:B------:R-:W0:Y:S02]  /*9900*/  @!P0 LDC R8, c[0x0][0x370] ;  /* 0x0000dc00ff088b82 */ /* 0x000e240000000800 */
[----:B0-----:R-:W-:-:S06]  /*9910*/  @!P0 IMAD R13, R13, R8, RZ ;  /* 0x000000080d0d8224 */ /* 0x001fcc00078e02ff */
[----:B------:R-:W0:Y:S01]  /*9920*/  @!P0 LDC.64 R8, c[0x0][0x3b8] ;  /* 0x0000ee00ff088b82 */ /* 0x000e220000000a00 */
[----:B------:R-:W-:-:S05]  /*9930*/  @!P0 SHF.L.U32 R13, R13, 0x1, RZ ;  /* 0x000000010d0d8819 */ /* 0x000fca00000006ff */
[----:B0-----:R-:W-:-:S04]  /*9940*/  @!P0 IMAD.WIDE R8, R13, 0x4, R8 ;  /* 0x000000040d088825 */ /* 0x001fc800078e0208 */
[----:B------:R-:W-:-:S06]  /*9950*/  @!P0 IMAD.WIDE.U32 R8, R12, 0x8, R8 ;  /* 0x000000080c088825 */ /* 0x000fcc00078e0008 */
[----:B------:R-:W2:Y:S01]  /*9960*/  @!P0 LDG.E.64 R8, desc[UR14][R8.64] ;  /* 0x0000000e08088981 */ /* 0x000ea2000c1e1b00 */
[----:B------:R-:W-:-:S04]  /*9970*/  UIADD3 UR7, UPT, UPT, UR5, 0x1, URZ ;  /* 0x0000000105077890 */ /* 0x000fc8000fffe0ff */
[----:B------:R-:W-:-:S06]  /*9980*/  UISETP.NE.AND UP0, UPT, UR7, UR10, UPT ;  /* 0x0000000a0700728c */ /* 0x000fcc000bf05270 */
[----:B------:R-:W-:-:S04]  /*9990*/  PLOP3.LUT P1, PT, PT, PT, UP0, 0x80, 0x8 ;  /* 0x000000000008781c */ /* 0x000fc80003f2f008 */
[----:B------:R-:W-:-:S13]  /*99a0*/  ISETP.NE.OR P1, PT, R21, RZ, !P1 ;  /* 0x000000ff1500720c */ /* 0x000fda0004f25670 */
[----:B------:R-:W0:Y:S01]  /*99b0*/  @!P1 S2R R12, SR_CTAID.Y ;  /* 0x00000000000c9919 */ /* 0x000e220000002600 */
[----:B--2---:R-:W-:Y:S01]  /*99c0*/  @!P0 FADD.FTZ R10, R10, R8 ;  /* 0x000000080a0a8221 */ /* 0x004fe20000010000 */
[----:B------:R-:W-:Y:S01]  /*99d0*/  @!P0 FADD.FTZ R11, R11, R9 ;  /* 0x000000090b0b8221 */ /* 0x000fe20000010000 */
[----:B------:R-:W1:Y:S08]  /*99e0*/  @!P1 LDC R8, c[0x0][0x374] ;  /* 0x0000dd00ff089b82 */ /* 0x000e700000000800 */
[----:B------:R-:W2:Y:S01]  /*99f0*/  @!P1 LDC R13, c[0x0][0x370] ;  /* 0x0000dc00ff0d9b82 */ /* 0x000ea20000000800 */
[----:B-1----:R-:W-:-:S04]  /*9a00*/  @!P1 IMAD R9, R8, UR5, R8 ;  /* 0x0000000508099c24 */ /* 0x002fc8000f8e0208 */
[----:B0-----:R-:W-:Y:S01]  /*9a10*/  @!P1 IMAD.IADD R12, R9, 0x1, R12 ;  /* 0x00000001090c9824 */ /* 0x001fe200078e020c */
[----:B------:R-:W-:-:S04]  /*9a20*/  MOV R9, UR4 ;  /* 0x0000000400097c02 */ /* 0x000fc80008000f00 */
[----:B------:R-:W-:-:S05]  /*9a30*/  @!P1 LOP3.LUT R9, R9, 0x1, RZ, 0xc0, !PT ;  /* 0x0000000109099812 */ /* 0x000fca00078ec0ff */
[----:B------:R-:W-:-:S04]  /*9a40*/  @!P1 IMAD R9, R9, R8, RZ ;  /* 0x0000000809099224 */ /* 0x000fc800078e02ff */
[----:B--2---:R-:W-:Y:S02]  /*9a50*/  @!P1 IMAD R13, R9, R13, RZ ;  /* 0x0000000d090d9224 */ /* 0x004fe400078e02ff */
[----:B------:R-:W0:Y:S03]  /*9a60*/  @!P1 LDC.64 R8, c[0x0][0x3b8] ;  /* 0x0000ee00ff089b82 */ /* 0x000e260000000a00 */
[----:B------:R-:W-:-:S05]  /*9a70*/  @!P1 SHF.L.U32 R13, R13, 0x1, RZ ;  /* 0x000000010d0d9819 */ /* 0x000fca00000006ff */
[----:B0-----:R-:W-:-:S04]  /*9a80*/  @!P1 IMAD.WIDE R8, R13, 0x4, R8 ;  /* 0x000000040d089825 */ /* 0x001fc800078e0208 */
[----:B------:R-:W-:-:S06]  /*9a90*/  @!P1 IMAD.WIDE.U32 R8, R12, 0x8, R8 ;  /* 0x000000080c089825 */ /* 0x000fcc00078e0008 */
[----:B------:R-:W2:Y:S01]  /*9aa0*/  @!P1 LDG.E.64 R8, desc[UR14][R8.64] ;  /* 0x0000000e08089981 */ /* 0x000ea2000c1e1b00 */
[----:B------:R-:W-:Y:S01]  /*9ab0*/  UIADD3 UR5, UPT, UPT, UR5, 0x2, URZ ;  /* 0x0000000205057890 */ /* 0x000fe2000fffe0ff */
[----:B--2---:R-:W-:Y:S01]  /*9ac0*/  @!P1 FADD.FTZ R10, R10, R8 ;  /* 0x000000080a0a9221 */ /* 0x004fe20000010000 */
[----:B------:R-:W-:-:S10]  /*9ad0*/  @!P1 FADD.FTZ R11, R11, R9 ;  /* 0x000000090b0b9221 */ /* 0x000fd40000010000 */
.L_x_3905:
[----:B01-3--:R-:W0:Y:S01]  /*9ae0*/  LDC R8, c[0x0][0x370] ;  /* 0x0000dc00ff087b82 */ /* 0x00be220000000800 */
[----:B------:R-:W-:Y:S01]  /*9af0*/  UISETP.NE.AND UP0, UPT, UR5, UR10, UPT ;  /* 0x0000000a0500728c */ /* 0x000fe2000bf05270 */
[----:B------:R-:W-:Y:S05]  /*9b00*/  BSSY.RECONVERGENT B0, `(.L_x_3898) ;  /* 0x0000016000007945 */ /* 0x000fea0003800200 */
[----:B------:R-:W-:-:S04]  /*9b10*/  PLOP3.LUT P0, PT, PT, PT, UP0, 0x80, 0x8 ;  /* 0x000000000008781c */ /* 0x000fc80003f0f008 */
[----:B------:R-:W-:Y:S02]  /*9b20*/  ISETP.NE.OR P0, PT, R21, RZ, !P0 ;  /* 0x000000ff1500720c */ /* 0x000fe40004705670 */
[----:B0-----:R-:W-:-:S04]  /*9b30*/  LOP3.LUT R8, R8, 0x1, RZ, 0xc0, !PT ;  /* 0x0000000108087812 */ /* 0x001fc800078ec0ff */
[----:B------:R-:W-:-:S13]  /*9b40*/  ISETP.NE.U32.OR P0, PT, R8, 0x1, P0 ;  /* 0x000000010800780c */ /* 0x000fda0000705470 */
[----:B------:R-:W-:Y:S05]  /*9b50*/  @P0 BRA `(.L_x_3906) ;  /* 0x0000000000400947 */ /* 0x000fea0003800000 */
[----:B------:R-:W0:Y:S01]  /*9b60*/  LDCU UR16, c[0x0][0x374] ;  /* 0x00006e80ff1077ac */ /* 0x000e220008000800 */
[----:B------:R-:W1:Y:S01]  /*9b70*/  S2UR UR17, SR_CTAID.Y ;  /* 0x00000000001179c3 */ /* 0x000e620000002600 */
[----:B------:R-:W3:Y:S01]  /*9b80*/  LDCU UR11, c[0x0][0x370] ;  /* 0x00006e00ff0b77ac */ /* 0x000ee20008000800 */
[----:B------:R-:W4:Y:S01]  /*9b90*/  LDCU.64 UR12, c[0x0][0x3b8] ;  /* 0x00007700ff0c77ac */ /* 0x000f220008000a00 */
[----:B------:R-:W-:-:S04]  /*9ba0*/  ULOP3.LUT UR7, UR4, 0x1, URZ, 0xc0, !UPT ;  /* 0x0000000104077892 */ /* 0x000fc8000f8ec0ff */
[----:B0-----:R-:W-:-:S04]  /*9bb0*/  UIMAD UR7, UR7, UR16, URZ ;  /* 0x00000010070772a4 */ /* 0x001fc8000f8e02ff */
[----:B---3--:R-:W-:-:S04]  /*9bc0*/  UIMAD UR7, UR7, UR11, URZ ;  /* 0x0000000b070772a4 */ /* 0x008fc8000f8e02ff */
[----:B------:R-:W-:Y:S02]  /*9bd0*/  USHF.L.U32 UR11, UR7, 0x1, URZ ;  /* 0x00000001070b7899 */ /* 0x000fe400080006ff */
[----:B-1----:R-:W-:Y:S02]  /*9be0*/  UIMAD UR7, UR16, UR5, UR17 ;  /* 0x00000005100772a4 */ /* 0x002fe4000f8e0211 */
[----:B----4-:R-:W-:-:S04]  /*9bf0*/  UIMAD.WIDE UR12, UR11, 0x4, UR12 ;  /* 0x000000040b0c78a5 */ /* 0x010fc8000f8e020c */
[----:B------:R-:W-:-:S06]  /*9c00*/  UIMAD.WIDE.U32 UR12, UR7, 0x8, UR12 ;  /* 0x00000008070c78a5 */ /* 0x000fcc000f8e000c */
[----:B------:R-:W-:Y:S01]  /*9c10*/  IMAD.U32 R8, RZ, RZ, UR12 ;  /* 0x0000000cff087e24 */ /* 0x000fe2000f8e00ff */
[----:B--2---:R-:W-:-:S06]  /*9c20*/  MOV R9, UR13 ;  /* 0x0000000d00097c02 */ /* 0x004fcc0008000f00 */
[----:B------:R-:W2:Y:S02]  /*9c30*/  LDG.E.64 R8, desc[UR14][R8.64] ;  /* 0x0000000e08087981 */ /* 0x000ea4000c1e1b00 */
[----:B--2---:R-:W-:Y:S01]  /*9c40*/  FADD.FTZ R10, R10, R8 ;  /* 0x000000080a0a7221 */ /* 0x004fe20000010000 */
[----:B------:R-:W-:-:S07]  /*9c50*/  FADD.FTZ R11, R11, R9 ;  /* 0x000000090b0b7221 */ /* 0x000fce0000010000 */
.L_x_3906:
[----:B------:R-:W-:Y:S05]  /*9c60*/  BSYNC.RECONVERGENT B0 ;  /* 0x0000000000007941 */ /* 0x000fea0003800200 */
.L_x_3898:
[----:B-----5:R-:W-:Y:S01]  /*9c70*/  LOP3.LUT P1, RZ, R0, 0x200000, RZ, 0xc0, !PT ;  /* 0x0020000000ff7812 */ /* 0x020fe2000782c0ff */
[----:B------:R-:W4:Y:S01]  /*9c80*/  S2UR UR7, SR_CgaCtaId ;  /* 0x00000000000779c3 */ /* 0x000f220000008800 */
[----:B------:R-:W4:Y:S01]  /*9c90*/  LDCU UR11, c[0x0][0x414] ;  /* 0x00008280ff0b77ac */ /* 0x000f220008000800 */
[C---:B------:R-:W-:Y:S02]  /*9ca0*/  ISETP.NE.AND P0, PT, R21.reuse, RZ, PT ;  /* 0x000000ff1500720c */ /* 0x040fe40003f05270 */
[----:B------:R-:W-:Y:S01]  /*9cb0*/  MOV R12, UR9 ;  /* 0x00000009000c7c02 */ /* 0x000fe20008000f00 */
[----:B------:R-:W-:Y:S01]  /*9cc0*/  UMOV UR5, 0x400 ;  /* 0x0000040000057882 */ /* 0x000fe20000000000 */
[----:B------:R-:W-:Y:S02]  /*9cd0*/  SHF.L.U32 R24, R21, 0x1, RZ ;  /* 0x0000000115187819 */ /* 0x000fe400000006ff */
[----:B------:R-:W4:Y:S02]  /*9ce0*/  LDC.64 R22, c[0x0][0x3a0] ;  /* 0x0000e800ff167b82 */ /* 0x000f240000000a00 */
[----:B------:R-:W-:-:S06]  /*9cf0*/  LOP3.LUT R24, R24, 0x7e, RZ, 0xc0, !PT ;  /* 0x0000007e18187812 */ /* 0x000fcc00078ec0ff */
[----:B0123--:R-:W0:Y:S01]  /*9d00*/  @P1 LDC.64 R8, c[0x0][0x388] ;  /* 0x0000e200ff081b82 */ /* 0x00fe220000000a00 */
[----:B----4-:R-:W-:-:S09]  /*9d10*/  ULEA UR5, UR7, UR5, 0x18 ;  /* 0x0000000507057291 */ /* 0x010fd2000f8ec0ff */
[----:B------:R1:W-:Y:S01]  /*9d20*/  @!P0 STS.64 [UR5+0x98], R10 ;  /* 0x0000980aff008988 */ /* 0x0003e20008000a05 */
[----:B0-----:R-:W-:Y:S02]  /*9d30*/  @P1 IMAD.WIDE R8, R12, 0x8, R8 ;  /* 0x000000080c081825 */ /* 0x001fe400078e0208 */
[----:B------:R-:W0:Y:S02]  /*9d40*/  LDC.64 R12, c[0x0][0x398] ;  /* 0x0000e600ff0c7b82 */ /* 0x000e240000000a00 */
[----:B-1----:R-:W-:Y:S01]  /*9d50*/  @P1 FMUL.FTZ R10, R10, UR11 ;  /* 0x0000000b0a0a1c20 */ /* 0x002fe20008410000 */
[----:B------:R-:W-:-:S05]  /*9d60*/  @P1 FMUL.FTZ R11, R11, UR11 ;  /* 0x0000000b0b0b1c20 */ /* 0x000fca0008410000 */
[----:B------:R1:W-:Y:S01]  /*9d70*/  @P1 STG.E.64 desc[UR14][R8.64], R10 ;  /* 0x0000000a08001986 */ /* 0x0003e2000c101b0e */
[----:B------:R-:W-:Y:S01]  /*9d80*/  BAR.SYNC.DEFER_BLOCKING 0x0 ;  /* 0x0000000000007b1d */ /* 0x000fe20000010000 */
[----:B-1----:R-:W-:-:S05]  /*9d90*/  IADD3 R10, PT, PT, R24, UR6, RZ ;  /* 0x00000006180a7c10 */ /* 0x002fca000fffe0ff */
[----:B------:R-:W1:Y:S01]  /*9da0*/  LDCU.U8 UR6, c[0x0][0x3fc] ;  /* 0x00007f80ff0677ac */ /* 0x000e620008000000 */
[----:B------:R-:W2:Y:S02]  /*9db0*/  LDS.64 R8, [UR5+0x98] ;  /* 0x00009805ff087984 */ /* 0x000ea40008000a00 */
[----:B--2---:R-:W-:-:S05]  /*9dc0*/  FMUL.FTZ R8, R8, UR11 ;  /* 0x0000000b08087c20 */ /* 0x004fca0008410000 */
[----:B------:R-:W-:-:S13]  /*9dd0*/  R2UR UR5, R8 ;  /* 0x00000000080572ca */ /* 0x000fda00000e0000 */
[----:B------:R-:W-:-:S04]  /*9de0*/  IMAD.U32 R8, RZ, RZ, UR5 ;  /* 0x00000005ff087e24 */ /* 0x000fc8000f8e00ff */
[----:B------:R-:W-:-:S04]  /*9df0*/  FMUL.FTZ R8, R8, UR5 ;  /* 0x0000000508087c20 */ /* 0x000fc80008410000 */
[----:B------:R-:W-:-:S05]  /*9e00*/  FFMA.FTZ R8, R9, UR11, -R8 ;  /* 0x0000000b09087c23 */ /* 0x000fca0008010808 */
[----:B------:R-:W-:-:S13]  /*9e10*/  FSETP.GTU.FTZ.AND P0, PT, R8, RZ, PT ;  /* 0x000000ff0800720b */ /* 0x000fda0003f1c000 */
[----:B------:R-:W-:Y:S01]  /*9e20*/  VOTEU.ANY UP0, P0 ;  /* 0x0000000000ff7886 */ /* 0x000fe20000000100 */
[----:B------:R-:W-:-:S04]  /*9e30*/  PLOP3.LUT P0, PT, PT, PT, UP0, 0x80, 0x8 ;  /* 0x000000000008781c */ /* 0x000fc80003f0f008 */
[----:B------:R-:W2:Y:S09]  /*9e40*/  @UP0 LDCU UR7, c[0x0][0x3a8] ;  /* 0x00007500ff0707ac */ /* 0x000eb20008000800 */
[----:B--2---:R-:W-:-:S06]  /*9e50*/  @P0 FADD.FTZ R8, R8, UR7 ;  /* 0x0000000708080e21 */ /* 0x004fcc0008010000 */
[----:B------:R-:W2:Y:S02]  /*9e60*/  @P0 MUFU.RSQ R8, R8 ;  /* 0x0000000800080308 */ /* 0x000ea40000001400 */
[----:B--2---:R-:W-:Y:S01]  /*9e70*/  @P0 R2UR UR7, R8 ;  /* 0x00000000080702ca */ /* 0x004fe200000e0000 */
[----:B0-----:R-:W-:-:S04]  /*9e80*/  IMAD.WIDE R8, R10, 0x4, R12 ;  /* 0x000000040a087825 */ /* 0x001fc800078e020c */
[----:B------:R-:W-:Y:S02]  /*9e90*/  IMAD.WIDE R10, R10, 0x4, R22 ;  /* 0x000000040a0a7825 */ /* 0x000fe400078e0216 */
[----:B------:R-:W5:Y:S04]  /*9ea0*/  LDG.E.64 R8, desc[UR14][R8.64] ;  /* 0x0000000e08087981 */ /* 0x000f68000c1e1b00 */
[----:B------:R-:W5:Y:S01]  /*9eb0*/  LDG.E.64 R10, desc[UR14][R10.64] ;  /* 0x0000000e0a0a7981 */ /* 0x000f62000c1e1b00 */
[----:B-1----:R-:W-:-:S03]  /*9ec0*/  UISETP.NE.AND UP1, UPT, UR6, URZ, UPT ;  /* 0x000000ff0600728c */ /* 0x002fc6000bf25270 */
[----:B------:R-:W-:Y:S01]  /*9ed0*/  UMOV UR6, 0x3f800000 ;  /* 0x3f80000000067882 */ /* 0x000fe20000000000 */
[----:B------:R-:W-:-:S05]  /*9ee0*/  @UP0 UMOV UR6, UR7 ;  /* 0x0000000700060c82 */ /* 0x000fca0008000000 */
[----:B------:R-:W-:Y:S05]  /*9ef0*/  BRA.U !UP1, `(.L_x_3907) ;  /* 0x0000000909387547 */ /* 0x000fea000b800000 */
[----:B------:R-:W0:Y:S01]  /*9f00*/  LDC R2, c[0x0][0x404] ;  /* 0x00010100ff027b82 */ /* 0x000e220000000800 */
[----:B------:R-:W-:Y:S01]  /*9f10*/  SHF.R.U32.HI R21, RZ, 0x6, R21 ;  /* 0x00000006ff157819 */ /* 0x000fe20000011615 */
[----:B------:R-:W-:Y:S01]  /*9f20*/  IMAD.MOV.U32 R3, RZ, RZ, RZ ;  /* 0x000000ffff037224 */ /* 0x000fe200078e00ff */
[----:B------:R-:W1:Y:S01]  /*9f30*/  LDCU.64 UR18, c[0x0][0x3e0] ;  /* 0x00007c00ff1277ac */ /* 0x000e620008000a00 */
[----:B------:R-:W2:Y:S01]  /*9f40*/  LDCU.64 UR12, c[0x0][0x380] ;  /* 0x00007000ff0c77ac */ /* 0x000ea20008000a00 */
[----:B------:R-:W3:Y:S02]  /*9f50*/  LDCU.64 UR16, c[0x0][0x3e8] ;  /* 0x00007d00ff1077ac */ /* 0x000ee40008000a00 */
[----:B0123--:R-:W-:-:S07]  /*9f60*/  IMAD R2, R2, UR10, R21 ;  /* 0x0000000a02027c24 */ /* 0x00ffce000f8e0215 */
.L_x_3916:
[----:B------:R-:W-:-:S05]  /*9f70*/  LEA R20, R3, UR8, 0x3 ;  /* 0x0000000803147c11 */ /* 0x000fca000f8e18ff */
[----:B0-23-5:R0:W5:Y:S04]  /*9f80*/  LDL.128 R12, [R20+0x10] ;  /* 0x00001000140c7983 */ /* 0x02d1680000100c00 */
[----:B-1----:R0:W5:Y:S01]  /*9f90*/  LDL.128 R16, [R20] ;  /* 0x0000000014107983 */ /* 0x0021620000100c00 */
[C---:B------:R-:W-:Y:S01]  /*9fa0*/  LEA R29, R3.reuse, R2, 0x3 ;  /* 0x00000002031d7211 */ /* 0x040fe200078e18ff */
[----:B------:R-:W-:Y:S01]  /*9fb0*/  BSSY.RECONVERGENT B0, `(.L_x_3908) ;  /* 0x000002c000007945 */ /* 0x000fe20003800200 */
[----:B------:R-:W-:Y:S02]  /*9fc0*/  IADD3 R3, PT, PT, R3, 0x4, RZ ;  /* 0x0000000403037810 */ /* 0x000fe40007ffe0ff */
[C---:B------:R-:W-:Y:S01]  /*9fd0*/  ISETP.GE.U32.AND P1, PT, R29.reuse, UR16, PT ;  /* 0x000000101d007c0c */ /* 0x040fe2000bf26070 */
[----:B------:R-:W-:Y:S01]  /*9fe0*/  VIADD R31, R29, 0x8 ;  /* 0x000000081d1f7836 */ /* 0x000fe20000000000 */
[----:B------:R-:W-:-:S02]  /*9ff0*/  SHF.R.S32.HI R22, RZ, 0x1f, R29 ;  /* 0x0000001fff167819 */ /* 0x000fc4000001141d */
[C---:B------:R-:W-:Y:S02]  /*a000*/  IADD3 R33, PT, PT, R29.reuse, 0x10, RZ ;  /* 0x000000101d217810 */ /* 0x040fe40007ffe0ff */
[----:B------:R-:W-:Y:S02]  /*a010*/  ISETP.GE.AND.EX P1, PT, R22, UR17, PT, P1 ;  /* 0x0000001116007c0c */ /* 0x000fe4000bf26310 */
[----:B------:R-:W-:Y:S02]  /*a020*/  IADD3 R35, PT, PT, R29, 0x18, RZ ;  /* 0x000000181d237810 */ /* 0x000fe40007ffe0ff */
[----:B------:R-:W-:Y:S02]  /*a030*/  ISETP.GE.U32.AND P0, PT, R31, UR16, PT ;  /* 0x000000101f007c0c */ /* 0x000fe4000bf06070 */
[----:B------:R-:W-:Y:S02]  /*a040*/  ISETP.GE.U32.AND P3, PT, R33, UR16, PT ;  /* 0x0000001021007c0c */ /* 0x000fe4000bf66070 */
[----:B------:R-:W-:-:S02]  /*a050*/  ISETP.GE.U32.AND P2, PT, R35, UR16, PT ;  /* 0x0000001023007c0c */ /* 0x000fc4000bf46070 */
[----:B------:R-:W-:Y:S02]  /*a060*/  SHF.R.S32.HI R32, RZ, 0x1f, R31 ;  /* 0x0000001fff207819 */ /* 0x000fe4000001141f */
[----:B------:R-:W-:Y:S02]  /*a070*/  SHF.R.S32.HI R34, RZ, 0x1f, R33 ;  /* 0x0000001fff227819 */ /* 0x000fe40000011421 */
[----:B------:R-:W-:Y:S02]  /*a080*/  SHF.R.S32.HI R36, RZ, 0x1f, R35 ;  /* 0x0000001fff247819 */ /* 0x000fe40000011423 */
[----:B------:R-:W-:Y:S02]  /*a090*/  ISETP.NE.AND P4, PT, R3, 0x40, PT ;  /* 0x000000400300780c */ /* 0x000fe40003f85270 */
[----:B------:R-:W-:Y:S02]  /*a0a0*/  ISETP.GE.AND.EX P0, PT, R32, UR17, PT, P0 ;  /* 0x0000001120007c0c */ /* 0x000fe4000bf06300 */
[----:B------:R-:W-:-:S02]  /*a0b0*/  ISETP.GE.AND.EX P3, PT, R34, UR17, PT, P3 ;  /* 0x0000001122007c0c */ /* 0x000fc4000bf66330 */
[----:B------:R-:W-:Y:S01]  /*a0c0*/  ISETP.GE.AND.EX P2, PT, R36, UR17, PT, P2 ;  /* 0x0000001124007c0c */ /* 0x000fe2000bf46320 */
[----:B0-----:R-:W-:-:S12]  /*a0d0*/  @P1 BRA `(.L_x_3909) ;  /* 0x0000000000641947 */ /* 0x001fd80003800000 */
[----:B-----5:R-:W-:Y:S01]  /*a0e0*/  FADD.FTZ R16, R16, -UR5 ;  /* 0x8000000510107e21 */ /* 0x020fe20008010000 */
[----:B------:R-:W-:Y:S01]  /*a0f0*/  FADD.FTZ R17, R17, -UR5 ;  /* 0x8000000511117e21 */ /* 0x000fe20008010000 */
[----:B------:R-:W-:Y:S02]  /*a100*/  IMAD R22, R22, UR18, RZ ;  /* 0x0000001216167c24 */ /* 0x000fe4000f8e02ff */
[----:B------:R-:W-:Y:S01]  /*a110*/  FMUL.FTZ R23, R16, UR6 ;  /* 0x0000000610177c20 */ /* 0x000fe20008410000 */
[----:B------:R-:W-:Y:S01]  /*a120*/  FMUL.FTZ R16, R17, UR6 ;  /* 0x0000000611107c20 */ /* 0x000fe20008410000 */
[----:B------:R-:W-:Y:S02]  /*a130*/  MOV R17, R5 ;  /* 0x0000000500117202 */ /* 0x000fe40000000f00 */
[----:B------:R-:W-:Y:S01]  /*a140*/  FFMA.FTZ R28, R8, R23, R10 ;  /* 0x00000017081c7223 */ /* 0x000fe2000001000a */
[----:B------:R-:W-:Y:S01]  /*a150*/  FFMA.FTZ R30, R9, R16, R11 ;  /* 0x00000010091e7223 */ /* 0x000fe2000001000b */
[----:B------:R-:W-:-:S02]  /*a160*/  IMAD.MOV.U32 R16, RZ, RZ, R6 ;  /* 0x000000ffff107224 */ /* 0x000fc400078e0006 */
[----:B------:R-:W-:Y:S01]  /*a170*/  FMUL.FTZ R20, R28, -1.4426950216293334961 ;  /* 0xbfb8aa3b1c147820 */ /* 0x000fe20000410000 */
[----:B------:R-:W-:Y:S01]  /*a180*/  FMUL.FTZ R26, R30, -1.4426950216293334961 ;  /* 0xbfb8aa3b1e1a7820 */ /* 0x000fe20000410000 */
[C---:B------:R-:W-:Y:S02]  /*a190*/  IMAD R23, R29.reuse, UR19, R22 ;  /* 0x000000131d177c24 */ /* 0x040fe4000f8e0216 */
[----:B------:R-:W-:Y:S02]  /*a1a0*/  IMAD.WIDE.U32 R16, R29, UR18, R16 ;  /* 0x000000121d107c25 */ /* 0x000fe4000f8e0010 */
[----:B------:R-:W0:Y:S03]  /*a1b0*/  MUFU.EX2 R20, R20 ;  /* 0x0000001400147308 */ /* 0x000e260000000800 */
[----:B------:R-:W-:Y:S02]  /*a1c0*/  IADD3 R17, PT, PT, R17, R23, RZ ;  /* 0x0000001711117210 */ /* 0x000fe40007ffe0ff */
[----:B------:R-:W-:-:S03]  /*a1d0*/  LEA R22, P1, R16, UR12, 0x2 ;  /* 0x0000000c10167c11 */ /* 0x000fc6000f8210ff */
[----:B------:R-:W1:Y:S01]  /*a1e0*/  MUFU.EX2 R26, R26 ;  /* 0x0000001a001a7308 */ /* 0x000e620000000800 */
[----:B------:R-:W-:Y:S01]  /*a1f0*/  LEA.HI.X R23, R16, UR13, R17, 0x2, P1 ;  /* 0x0000000d10177c11 */ /* 0x000fe200088f1411 */
[----:B0-----:R-:W-:-:S06]  /*a200*/  FADD.FTZ R25, R20, 1 ;  /* 0x3f80000014197421 */ /* 0x001fcc0000010000 */
[----:B------:R-:W0:Y:S01]  /*a210*/  MUFU.RCP R25, R25 ;  /* 0x0000001900197308 */ /* 0x000e220000001000 */
[----:B-1----:R-:W-:-:S07]  /*a220*/  FADD.FTZ R27, R26, 1 ;  /* 0x3f8000001a1b7421 */ /* 0x002fce0000010000 */
[----:B------:R-:W1:Y:S01]  /*a230*/  MUFU.RCP R27, R27 ;  /* 0x0000001b001b7308 */ /* 0x000e620000001000 */
[----:B0-----:R-:W-:Y:S01]  /*a240*/  FMUL.FTZ R16, R28, R25 ;  /* 0x000000191c107220 */ /* 0x001fe20000410000 */
[----:B-1----:R-:W-:-:S05]  /*a250*/  FMUL.FTZ R17, R30, R27 ;  /* 0x0000001b1e117220 */ /* 0x002fca0000410000 */
[----:B------:R0:W-:Y:S02]  /*a260*/  STG.E.64 desc[UR14][R22.64], R16 ;  /* 0x0000001016007986 */ /* 0x0001e4000c101b0e */
.L_x_3909:
[----:B------:R-:W-:Y:S05]  /*a270*/  BSYNC.RECONVERGENT B0 ;  /* 0x0000000000007941 */ /* 0x000fea0003800200 */
.L_x_3908:
[----:B------:R-:W-:Y:S04]  /*a280*/  BSSY.RECONVERGENT B0, `(.L_x_3910) ;  /* 0x000001b000007945 */ /* 0x000fe80003800200 */
[----:B------:R-:W-:Y:S05]  /*a290*/  @P0 BRA `(.L_x_3911) ;  /* 0x0000000000640947 */ /* 0x000fea0003800000 */
[----:B-----5:R-:W-:Y:S01]  /*a2a0*/  FADD.FTZ R18, R18, -UR5 ;  /* 0x8000000512127e21 */ /* 0x020fe20008010000 */
[----:B------:R-:W-:-:S03]  /*a2b0*/  FADD.FTZ R19, R19, -UR5 ;  /* 0x8000000513137e21 */ /* 0x000fc60008010000 */
[----:B0-----:R-:W-:Y:S01]  /*a2c0*/  FMUL.FTZ R17, R18, UR6 ;  /* 0x0000000612117c20 */ /* 0x001fe20008410000 */
[----:B------:R-:W-:Y:S01]  /*a2d0*/  FMUL.FTZ R16, R19, UR6 ;  /* 0x0000000613107c20 */ /* 0x000fe20008410000 */
[----:B------:R-:W-:Y:S02]  /*a2e0*/  IMAD R19, R32, UR18, RZ ;  /* 0x0000001220137c24 */ /* 0x000fe4000f8e02ff */
[----:B------:R-:W-:Y:S01]  /*a2f0*/  FFMA.FTZ R25, R8, R17, R10 ;  /* 0x0000001108197223 */ /* 0x000fe2000001000a */
[----:B------:R-:W-:Y:S01]  /*a300*/  FFMA.FTZ R26, R9, R16, R11 ;  /* 0x00000010091a7223 */ /* 0x000fe2000001000b */
[----:B------:R-:W-:Y:S01]  /*a310*/  MOV R17, R5 ;  /* 0x0000000500117202 */ /* 0x000fe20000000f00 */
[----:B------:R-:W-:Y:S02]  /*a320*/  IMAD.MOV.U32 R16, RZ, RZ, R6 ;  /* 0x000000ffff107224 */ /* 0x000fe400078e0006 */
[----:B------:R-:W-:Y:S01]  /*a330*/  FMUL.FTZ R18, R25, -1.4426950216293334961 ;  /* 0xbfb8aa3b19127820 */ /* 0x000fe20000410000 */
[----:B------:R-:W-:Y:S01]  /*a340*/  FMUL.FTZ R22, R26, -1.4426950216293334961 ;  /* 0xbfb8aa3b1a167820 */ /* 0x000fe20000410000 */
[----:B------:R-:W-:-:S02]  /*a350*/  IMAD R19, R31, UR19, R19 ;  /* 0x000000131f137c24 */ /* 0x000fc4000f8e0213 */
[----:B------:R-:W-:Y:S02]  /*a360*/  IMAD.WIDE.U32 R16, R31, UR18, R16 ;  /* 0x000000121f107c25 */ /* 0x000fe4000f8e0010 */
[----:B------:R-:W0:Y:S03]  /*a370*/  MUFU.EX2 R18, R18 ;  /* 0x0000001200127308 */ /* 0x000e260000000800 */
[----:B------:R-:W-:-:S05]  /*a380*/  IADD3 R17, PT, PT, R17, R19, RZ ;  /* 0x0000001311117210 */ /* 0x000fca0007ffe0ff */
[----:B------:R-:W1:Y:S01]  /*a390*/  MUFU.EX2 R22, R22 ;  /* 0x0000001600167308 */ /* 0x000e620000000800 */
[----:B0-----:R-:W-:Y:S01]  /*a3a0*/  FADD.FTZ R20, R18, 1 ;  /* 0x3f80000012147421 */ /* 0x001fe20000010000 */
[----:B------:R-:W-:-:S04]  /*a3b0*/  LEA R18, P0, R16, UR12, 0x2 ;  /* 0x0000000c10127c11 */ /* 0x000fc8000f8010ff */
[----:B------:R-:W-:Y:S02]  /*a3c0*/  LEA.HI.X R19, R16, UR13, R17, 0x2, P0 ;  /* 0x0000000d10137c11 */ /* 0x000fe400080f1411 */
[----:B------:R-:W0:Y:S01]  /*a3d0*/  MUFU.RCP R20, R20 ;  /* 0x0000001400147308 */ /* 0x000e220000001000 */
[----:B-1----:R-:W-:-:S07]  /*a3e0*/  FADD.FTZ R23, R22, 1 ;  /* 0x3f80000016177421 */ /* 0x002fce0000010000 */
[----:B------:R-:W1:Y:S01]  /*a3f0*/  MUFU.RCP R23, R23 ;  /* 0x0000001700177308 */ /* 0x000e620000001000 */
[----:B0-----:R-:W-:Y:S01]  /*a400*/  FMUL.FTZ R16, R25, R20 ;  /* 0x0000001419107220 */ /* 0x001fe20000410000 */
[----:B-1----:R-:W-:-:S05]  /*a410*/  FMUL.FTZ R17, R26, R23 ;  /* 0x000000171a117220 */ /* 0x002fca0000410000 */
[----:B------:R1:W-:Y:S02]  /*a420*/  STG.E.64 desc[UR14][R18.64], R16 ;  /* 0x0000001012007986 */ /* 0x0003e4000c101b0e */
.L_x_3911:
[----:B------:R-:W-:Y:S05]  /*a430*/  BSYNC.RECONVERGENT B0 ;  /* 0x0000000000007941 */ /* 0x000fea0003800200 */
.L_x_3910:
[----:B------:R-:W-:Y:S04]  /*a440*/  BSSY.RECONVERGENT B0, `(.L_x_3912) ;  /* 0x000001b000007945 */ /* 0x000fe80003800200 */
[----:B------:R-:W-:Y:S05]  /*a450*/  @P3 BRA `(.L_x_3913) ;  /* 0x0000000000643947 */ /* 0x000fea0003800000 */
[----:B-----5:R-:W-:Y:S01]  /*a460*/  FADD.FTZ R12, R12, -UR5 ;  /* 0x800000050c0c7e21 */ /* 0x020fe20008010000 */
[----:B------:R-:W-:-:S03]  /*a470*/  FADD.FTZ R13, R13, -UR5 ;  /* 0x800000050d0d7e21 */ /* 0x000fc60008010000 */
[----:B01----:R-:W-:Y:S01]  /*a480*/  FMUL.FTZ R17, R12, UR6 ;  /* 0x000000060c117c20 */ /* 0x003fe20008410000 */
[----:B------:R-:W-:Y:S01]  /*a490*/  FMUL.FTZ R12, R13, UR6 ;  /* 0x000000060d0c7c20 */ /* 0x000fe20008410000 */
[----:B------:R-:W-:Y:S02]  /*a4a0*/  MOV R13, R5 ;  /* 0x00000005000d7202 */ /* 0x000fe40000000f00 */
[----:B------:R-:W-:Y:S01]  /*a4b0*/  FFMA.FTZ R23, R8, R17, R10 ;  /* 0x0000001108177223 */ /* 0x000fe2000001000a */
[----:B------:R-:W-:Y:S01]  /*a4c0*/  FFMA.FTZ R25, R9, R12, R11 ;  /* 0x0000000c09197223 */ /* 0x000fe2000001000b */
[----:B------:R-:W-:Y:S02]  /*a4d0*/  IMAD R17, R34, UR18, RZ ;  /* 0x0000001222117c24 */ /* 0x000fe4000f8e02ff */
[----:B------:R-:W-:Y:S01]  /*a4e0*/  FMUL.FTZ R16, R23, -1.4426950216293334961 ;  /* 0xbfb8aa3b17107820 */ /* 0x000fe20000410000 */
[----:B------:R-:W-:Y:S01]  /*a4f0*/  FMUL.FTZ R19, R25, -1.4426950216293334961 ;  /* 0xbfb8aa3b19137820 */ /* 0x000fe20000410000 */
[----:B------:R-:W-:-:S02]  /*a500*/  IMAD.MOV.U32 R12, RZ, RZ, R6 ;  /* 0x000000ffff0c7224 */ /* 0x000fc400078e0006 */
[C---:B------:R-:W-:Y:S02]  /*a510*/  IMAD R17, R33.reuse, UR19, R17 ;  /* 0x0000001321117c24 */ /* 0x040fe4000f8e0211 */
[----:B------:R-:W0:Y:S01]  /*a520*/  MUFU.EX2 R16, R16 ;  /* 0x0000001000107308 */ /* 0x000e220000000800 */
[----:B------:R-:W-:-:S05]  /*a530*/  IMAD.WIDE.U32 R12, R33, UR18, R12 ;  /* 0x00000012210c7c25 */ /* 0x000fca000f8e000c */
[----:B------:R-:W-:Y:S02]  /*a540*/  IADD3 R13, PT, PT, R13, R17, RZ ;  /* 0x000000110d0d7210 */ /* 0x000fe40007ffe0ff */
        /* <DEDUP_REMOVED lines=10> */
.L_x_3913:
[----:B------:R-:W-:Y:S05]  /*a5f0*/  BSYNC.RECONVERGENT B0 ;  /* 0x0000000000007941 */ /* 0x000fea0003800200 */
.L_x_3912:
[----:B------:R-:W-:Y:S04]  /*a600*/  BSSY.RECONVERGENT B0, `(.L_x_3914) ;  /* 0x000001b000007945 */ /* 0x000fe80003800200 */
[----:B------:R-:W-:Y:S05]  /*a610*/  @P2 BRA `(.L_x_3915) ;  /* 0x0000000000642947 */ /* 0x000fea0003800000 */
[----:B-----5:R-:W-:Y:S01]  /*a620*/  FADD.FTZ R14, R14, -UR5 ;  /* 0x800000050e0e7e21 */ /* 0x020fe20008010000 */
[----:B------:R-:W-:-:S03]  /*a630*/  FADD.FTZ R15, R15, -UR5 ;  /* 0x800000050f0f7e21 */ /* 0x000fc60008010000 */
[----:B--2---:R-:W-:Y:S01]  /*a640*/  FMUL.FTZ R13, R14, UR6 ;  /* 0x000000060e0d7c20 */ /* 0x004fe20008410000 */
[----:B------:R-:W-:Y:S01]  /*a650*/  FMUL.FTZ R12, R15, UR6 ;  /* 0x000000060f0c7c20 */ /* 0x000fe20008410000 */
[----:B------:R-:W-:Y:S02]  /*a660*/  IMAD R15, R36, UR18, RZ ;  /* 0x00000012240f7c24 */ /* 0x000fe4000f8e02ff */
[----:B-1----:R-:W-:Y:S01]  /*a670*/  FFMA.FTZ R19, R8, R13, R10 ;  /* 0x0000000d08137223 */ /* 0x002fe2000001000a */
[----:B0-----:R-:W-:Y:S01]  /*a680*/  FFMA.FTZ R23, R9, R12, R11 ;  /* 0x0000000c09177223 */ /* 0x001fe2000001000b */
        /* <DEDUP_REMOVED lines=18> */
.L_x_3915:
[----:B------:R-:W-:Y:S05]  /*a7b0*/  BSYNC.RECONVERGENT B0 ;  /* 0x0000000000007941 */ /* 0x000fea0003800200 */
.L_x_3914:
[----:B------:R-:W-:Y:S05]  /*a7c0*/  @P4 BRA `(.L_x_3916) ;  /* 0xfffffff400e84947 */ /* 0x000fea000383ffff */
[----:B------:R-:W-:Y:S05]  /*a7d0*/  BRA `(.L_x_3917) ;  /* 0x00000064001c7947 */ /* 0x000fea0003800000 */
.L_x_3907:
[----:B------:R-:W0:Y:S01]  /*a7e0*/  LDC R25, c[0x0][0x404] ;  /* 0x00010100ff197b82 */ /* 0x000e220000000800 */
[----:B------:R-:W1:Y:S01]  /*a7f0*/  LDCU.64 UR12, c[0x0][0x3e8] ;  /* 0x00007d00ff0c77ac */ /* 0x000e620008000a00 */
[----:B------:R-:W-:Y:S01]  /*a800*/  SHF.R.U32.HI R21, RZ, 0x6, R21 ;  /* 0x00000006ff157819 */ /* 0x000fe20000011615 */
[----:B------:R-:W-:Y:S04]  /*a810*/  BSSY.RECONVERGENT B0, `(.L_x_3918) ;  /* 0x0000019000007945 */ /* 0x000fe80003800200 */
[----:B0-----:R-:W-:-:S05]  /*a820*/  IMAD R25, R25, UR10, R21 ;  /* 0x0000000a19197c24 */ /* 0x001fca000f8e0215 */
[----:B-1----:R-:W-:Y:S02]  /*a830*/  ISETP.GE.U32.AND P0, PT, R25, UR12, PT ;  /* 0x0000000c19007c0c */ /* 0x002fe4000bf06070 */
[----:B------:R-:W-:-:S04]  /*a840*/  SHF.R.S32.HI R22, RZ, 0x1f, R25 ;  /* 0x0000001fff167819 */ /* 0x000fc80000011419 */
[----:B------:R-:W-:-:S13]  /*a850*/  ISETP.GE.AND.EX P0, PT, R22, UR13, PT, P0 ;  /* 0x0000000d16007c0c */ /* 0x000fda000bf06300 */
[----:B------:R-:W-:Y:S05]  /*a860*/  @P0 BRA `(.L_x_3919) ;  /* 0x00000000004c0947 */ /* 0x000fea0003800000 */
[----:B------:R-:W2:Y:S01]  /*a870*/  LDL.LU R70, [R1+0x230] ;  /* 0x0002300001467983 */ /* 0x000ea20000300800 */
[----:B------:R-:W0:Y:S03]  /*a880*/  LDCU.64 UR16, c[0x0][0x3e0] ;  /* 0x00007c00ff1077ac */ /* 0x000e260008000a00 */
[----:B------:R-:W3:Y:S01]  /*a890*/  LDL.LU R65, [R1+0x224] ;  /* 0x0002240001417983 */ /* 0x000ee20000300800 */
[----:B------:R-:W1:Y:S01]  /*a8a0*/  LDCU.64 UR18, c[0x0][0x380] ;  /* 0x00007000ff1277ac */ /* 0x000e620008000a00 */
[----:B------:R-:W-:Y:S01]  /*a8b0*/  MOV R13, R5 ;  /* 0x00000005000d7202 */ /* 0x000fe20000000f00 */
[----:B------:R-:W-:Y:S02]  /*a8c0*/  IMAD.MOV.U32 R12, RZ, RZ, R6 ;  /* 0x000000ffff0c7224 */ /* 0x000fe400078e0006 */
[----:B0-----:R-:W-:Y:S02]  /*a8d0*/  IMAD R22, R22, UR16, RZ ;  /* 0x0000001016167c24 */ /* 0x001fe4000f8e02ff */
[----:B------:R-:W-:-:S04]  /*a8e0*/  IMAD.WIDE.U32 R12, R25, UR16, R12 ;  /* 0x00000010190c7c25 */ /* 0x000fc8000f8e000c */
[----:B------:R-:W-:-:S05]  /*a8f0*/  IMAD R22, R25, UR17, R22 ;  /* 0x0000001119167c24 */ /* 0x000fca000f8e0216 */
[----:B------:R-:W-:Y:S02]  /*a900*/  IADD3 R13, PT, PT, R13, R22, RZ ;  /* 0x000000160d0d7210 */ /* 0x000fe40007ffe0ff */
[----:B-1----:R-:W-:-:S04]  /*a910*/  LEA R22, P0, R12, UR18, 0x2 ;  /* 0x000000120c167c11 */ /* 0x002fc8000f8010ff */
[----:B------:R-:W-:Y:S01]  /*a920*/  LEA.HI.X R23, R12, UR19, R13, 0x2, P0 ;  /* 0x000000130c177c11 */ /* 0x000fe200080f140d */
[----:B--2---:R-:W-:Y:S01]  /*a930*/  FADD.FTZ R12, R70, -UR5 ;  /* 0x80000005460c7e21 */ /* 0x004fe20008010000 */
[----:B---3--:R-:W-:-:S03]  /*a940*/  FADD.FTZ R13, R65, -UR5 ;  /* 0x80000005410d7e21 */ /* 0x008fc60008010000 */
[----:B------:R-:W-:Y:S01]  /*a950*/  FMUL.FTZ R12, R12, UR6 ;  /* 0x000000060c0c7c20 */ /* 0x000fe20008410000 */
[----:B------:R-:W-:-:S03]  /*a960*/  FMUL.FTZ R13, R13, UR6 ;  /* 0x000000060d0d7c20 */ /* 0x000fc60008410000 */
[----:B-----5:R-:W-:Y:S01]  /*a970*/  FFMA.FTZ R12, R8, R12, R10 ;  /* 0x0000000c080c7223 */ /* 0x020fe2000001000a */
[----:B------:R-:W-:-:S05]  /*a980*/  FFMA.FTZ R13, R9, R13, R11 ;  /* 0x0000000d090d7223 */ /* 0x000fca000001000b */
[----:B------:R0:W-:Y:S02]  /*a990*/  STG.E.64 desc[UR14][R22.64], R12 ;  /* 0x0000000c16007986 */ /* 0x0001e4000c101b0e */
.L_x_3919:
[----:B------:R-:W-:Y:S05]  /*a9a0*/  BSYNC.RECONVERGENT B0 ;  /* 0x0000000000007941 */ /* 0x000fea0003800200 */
.L_x_3918:
[----:B0-----:R-:W-:Y:S01]  /*a9b0*/  VIADD R23, R25, 0x8 ;  /* 0x0000000819177836 */ /* 0x001fe20000000000 */
[----:B------:R-:W-:Y:S04]  /*a9c0*/  BSSY.RECONVERGENT B0, `(.L_x_3920) ;  /* 0x0000018000007945 */ /* 0x000fe80003800200 */
[----:B------:R-:W-:Y:S02]  /*a9d0*/  ISETP.GE.U32.AND P0, PT, R23, UR12, PT ;  /* 0x0000000c17007c0c */ /* 0x000fe4000bf06070 */
        /* <DEDUP_REMOVED lines=8> */
[----:B0-----:R-:W-:Y:S01]  /*aa60*/  IMAD R22, R12, UR16, RZ ;  /* 0x000000100c167c24 */ /* 0x001fe2000f8e02ff */
[----:B------:R-:W-:-:S03]  /*aa70*/  MOV R12, R6 ;  /* 0x00000006000c7202 */ /* 0x000fc60000000f00 */
[C---:B------:R-:W-:Y:S02]  /*aa80*/  IMAD R22, R23.reuse, UR17, R22 ;  /* 0x0000001117167c24 */ /* 0x040fe4000f8e0216 */
[----:B------:R-:W-:-:S04]  /*aa90*/  IMAD.WIDE.U32 R12, R23, UR16, R12 ;  /* 0x00000010170c7c25 */ /* 0x000fc8000f8e000c */
[----:B------:R-:W-:Y:S01]  /*aaa0*/  IMAD.IADD R13, R13, 0x1, R22 ;  /* 0x000000010d0d7824 */ /* 0x000fe200078e0216 */
        /* <DEDUP_REMOVED lines=9> */
.L_x_3921:
[----:B------:R-:W-:Y:S05]  /*ab40*/  BSYNC.RECONVERGENT B0 ;  /* 0x0000000000007941 */ /* 0x000fea0003800200 */
.L_x_3920:
[----:B0-----:R-:W-:Y:S01]  /*ab50*/  IADD3 R23, PT, PT, R25, 0x10, RZ ;  /* 0x0000001019177810 */ /* 0x001fe20007ffe0ff */
[----:B------:R-:W-:Y:S03]  /*ab60*/  BSSY.RECONVERGENT B0, `(.L_x_3922) ;  /* 0x0000018000007945 */ /* 0x000fe60003800200 */
        /* <DEDUP_REMOVED lines=8> */
[----:B------:R-:W-:Y:S02]  /*abf0*/  IMAD.MOV.U32 R13, RZ, RZ, R5 ;  /* 0x000000ffff0d7224 */ /* 0x000fe400078e0005 */
[----:B0-----:R-:W-:Y:S01]  /*ac00*/  IMAD R22, R12, UR16, RZ ;  /* 0x000000100c167c24 */ /* 0x001fe2000f8e02ff */
[----:B------:R-:W-:-:S03]  /*ac10*/  MOV R12, R6 ;  /* 0x00000006000c7202 */ /* 0x000fc60000000f00 */
[C---:B------:R-:W-:Y:S02]  /*ac20*/  IMAD R22, R23.reuse, UR17, R22 ;  /* 0x0000001117167c24 */ /* 0x040fe4000f8e0216 */
[----:B------:R-:W-:-:S05]  /*ac30*/  IMAD.WIDE.U32 R12, R23, UR16, R12 ;  /* 0x00000010170c7c25 */ /* 0x000fca000f8e000c */
        /* <DEDUP_REMOVED lines=10> */
.L_x_3923:
[----:B------:R-:W-:Y:S05]  /*ace0*/  BSYNC.RECONVERGENT B0 ;  /* 0x0000000000007941 */ /* 0x000fea0003800200 */
.L_x_3922:
        /* <DEDUP_REMOVED lines=11> */
[----:B0-----:R-:W-:Y:S02]  /*ada0*/  IMAD R22, R12, UR16, RZ ;  /* 0x000000100c167c24 */ /* 0x001fe4000f8e02ff */
[----:B------:R-:W-:Y:S02]  /*adb0*/  IMAD.MOV.U32 R12, RZ, RZ, R6 ;  /* 0x000000ffff0c7224 */ /* 0x000fe400078e0006 */
[----:B------:R-:W-:-:S02]  /*adc0*/  IMAD R22, R23, UR17, R22 ;  /* 0x0000001117167c24 */ /* 0x000fc4000f8e0216 */
        /* <DEDUP_REMOVED lines=11> */
.L_x_3925:
[----:B------:R-:W-:Y:S05]  /*ae80*/  BSYNC.RECONVERGENT B0 ;  /* 0x0000000000007941 */ /* 0x000fea0003800200 */
.L_x_3924:
[----:B0-----:R-:W-:Y:S01]  /*ae90*/  VIADD R23, R25, 0x20 ;  /* 0x0000002019177836 */ /* 0x001fe20000000000 */
[----:B------:R-:W-:Y:S04]  /*aea0*/  BSSY.RECONVERGENT B0, `(.L_x_3926) ;  /* 0x0000017000007945 */ /* 0x000fe80003800200 */
[----:B------:R-:W-:Y:S02]  /*aeb0*/  ISETP.GE.U32.AND P0, PT, R23, UR12, PT ;  /* 0x0000000c17007c0c */ /* 0x000fe4000bf06070 */
[----:B------:R-:W-:-:S04]  /*aec0*/  SHF.R.S32.HI R12, RZ, 0x1f, R23 ;  /* 0x0000001fff0c7819 */ /* 0x000fc80000011417 */
[----:B------:R-:W-:-:S13]  /*aed0*/  ISETP.GE.AND.EX P0, PT, R12, UR13, PT, P0 ;  /* 0x0000000d0c007c0c */ /* 0x000fda000bf06300 */
[----:B------:R-:W-:Y:S05]  /*aee0*/  @P0 BRA `(.L_x_3927) ;  /* 0x0000000000480947 */ /* 0x000fea0003800000 */
[----:B------:R-:W2:Y:S01]  /*aef0*/  LDL.LU R65, [R1+0x244] ;  /* 0x0002440001417983 */ /* 0x000ea20000300800 */
[----:B------:R-:W0:Y:S01]  /*af00*/  LDCU.64 UR16, c[0x0][0x3e0] ;  /* 0x00007c00ff1077ac */ /* 0x000e220008000a00 */
[----:B------:R-:W-:Y:S01]  /*af10*/  MOV R13, R5 ;  /* 0x00000005000d7202 */ /* 0x000fe20000000f00 */
[----:B------:R-:W-:Y:S01]  /*af20*/  FADD.FTZ R123, R123, -UR5 ;  /* 0x800000057b7b7e21 */ /* 0x000fe20008010000 */
[----:B------:R-:W1:Y:S01]  /*af30*/  LDCU.64 UR18, c[0x0][0x380] ;  /* 0x00007000ff1277ac */ /* 0x000e620008000a00 */
[----:B0-----:R-:W-:Y:S01]  /*af40*/  IMAD R22, R12, UR16, RZ ;  /* 0x000000100c167c24 */ /* 0x001fe2000f8e02ff */
[----:B------:R-:W-:-:S03]  /*af50*/  MOV R12, R6 ;  /* 0x00000006000c7202 */ /* 0x000fc60000000f00 */
[C---:B------:R-:W-:Y:S02]  /*af60*/  IMAD R22, R23.reuse, UR17, R22 ;  /* 0x0000001117167c24 */ /* 0x040fe4000f8e0216 */
[----:B------:R-:W-:-:S04]  /*af70*/  IMAD.WIDE.U32 R12, R23, UR16, R12 ;  /* 0x00000010170c7c25 */ /* 0x000fc8000f8e000c */
[----:B------:R-:W-:Y:S01]  /*af80*/  IMAD.IADD R13, R13, 0x1, R22 ;  /* 0x000000010d0d7824 */ /* 0x000fe200078e0216 */
[----:B-1----:R-:W-:-:S04]  /*af90*/  LEA R22, P0, R12, UR18, 0x2 ;  /* 0x000000120c167c11 */ /* 0x002fc8000f8010ff */
[----:B------:R-:W-:Y:S01]  /*afa0*/  LEA.HI.X R23, R12, UR19, R13, 0x2, P0 ;  /* 0x000000130c177c11 */ /* 0x000fe200080f140d */
[----:B------:R-:W-:-:S04]  /*afb0*/  FMUL.FTZ R13, R123, UR6 ;  /* 0x000000067b0d7c20 */ /* 0x000fc80008410000 */
[----:B-----5:R-:W-:Y:S01]  /*afc0*/  FFMA.FTZ R13, R9, R13, R11 ;  /* 0x0000000d090d7223 */ /* 0x020fe2000001000b */
[----:B--2---:R-:W-:-:S04]  /*afd0*/  FADD.FTZ R12, R65, -UR5 ;  /* 0x80000005410c7e21 */ /* 0x004fc80008010000 */
[----:B------:R-:W-:-:S04]  /*afe0*/  FMUL.FTZ R12, R12, UR6 ;  /* 0x000000060c0c7c20 */ /* 0x000fc80008410000 */
[----:B------:R-:W-:-:S05]  /*aff0*/  FFMA.FTZ R12, R8, R12, R10 ;  /* 0x0000000c080c7223 */ /* 0x000fca000001000a */
[----:B------:R0:W-:Y:S02]  /*b000*/  STG.E.64 desc[UR14][R22.64], R12 ;  /* 0x0000000c16007986 */ /* 0x0001e4000c101b0e */
.L_x_3927:
[----:B------:R-:W-:Y:S05]  /*b010*/  BSYNC.RECONVERGENT B0 ;  /* 0x0000000000007941 */ /* 0x000fea0003800200 */
.L_x_3926:
[----:B0-----:R-:W-:Y:S01]  /*b020*/  IADD3 R23, PT, PT, R25, 0x28, RZ ;  /* 0x0000002819177810 */ /* 0x001fe20007ffe0ff */
[----:B------:R-:W-:Y:S03]  /*b030*/  BSSY.RECONVERGENT B0, `(.L_x_3928) ;  /* 0x0000017000007945 */ /* 0x000fe60003800200 */
[----:B------:R-:W-:Y:S02]  /*b040*/  ISETP.GE.U32.AND P0, PT, R23, UR12, PT ;  /* 0x0000000c17007c0c */ /* 0x000fe4000bf06070 */
[----:B------:R-:W-:-:S04]  /*b050*/  SHF.R.S32.HI R12, RZ, 0x1f, R23 ;  /* 0x0000001fff0c7819 */ /* 0x000fc80000011417 */
[----:B------:R-:W-:-:S13]  /*b060*/  ISETP.GE.AND.EX P0, PT, R12, UR13, PT, P0 ;  /* 0x0000000d0c007c0c */ /* 0x000fda000bf06300 */
[----:B------:R-:W-:Y:S05]  /*b070*/  @P0 BRA `(.L_x_3929) ;  /* 0x0000000000480947 */ /* 0x000fea0003800000 */
[----:B------:R-:W2:Y:S01]  /*b080*/  LDL.LU R65, [R1+0x24c] ;  /* 0x00024c0001417983 */ /* 0x000ea20000300800 */
[----:B------:R-:W0:Y:S01]  /*b090*/  LDCU.64 UR16, c[0x0][0x3e0] ;  /* 0x00007c00ff1077ac */ /* 0x000e220008000a00 */
[----:B------:R-:W-:Y:S02]  /*b0a0*/  IMAD.MOV.U32 R13, RZ, RZ, R5 ;  /* 0x000000ffff0d7224 */ /* 0x000fe400078e0005 */
[----:B------:R-:W-:Y:S01]  /*b0b0*/  FADD.FTZ R122, R122, -UR5 ;  /* 0x800000057a7a7e21 */ /* 0x000fe20008010000 */
[----:B------:R-:W1:Y:S01]  /*b0c0*/  LDCU.64 UR18, c[0x0][0x380] ;  /* 0x00007000ff1277ac */ /* 0x000e620008000a00 */
[----:B0-----:R-:W-:Y:S01]  /*b0d0*/  IMAD R22, R12, UR16, RZ ;  /* 0x000000100c167c24 */ /* 0x001fe2000f8e02ff */
[----:B------:R-:W-:-:S03]  /*b0e0*/  MOV R12, R6 ;  /* 0x00000006000c7202 */ /* 0x000fc60000000f00 */
[C---:B------:R-:W-:Y:S02]  /*b0f0*/  IMAD R22, R23.reuse, UR17, R22 ;  /* 0x0000001117167c24 */ /* 0x040fe4000f8e0216 */
[----:B------:R-:W-:-:S05]  /*b100*/  IMAD.WIDE.U32 R12, R23, UR16, R12 ;  /* 0x00000010170c7c25 */ /* 0x000fca000f8e000c */
[----:B------:R-:W-:Y:S02]  /*b110*/  IADD3 R13, PT, PT, R13, R22, RZ ;  /* 0x000000160d0d7210 */ /* 0x000fe40007ffe0ff */
        /* <DEDUP_REMOVED lines=8> */
.L_x_3929:
[----:B------:R-:W-:Y:S05]  /*b1a0*/  BSYNC.RECONVERGENT B0 ;  /* 0x0000000000007941 */ /* 0x000fea0003800200 */
.L_x_3928:
        /* <DEDUP_REMOVED lines=25> */
.L_x_3931:
[----:B------:R-:W-:Y:S05]  /*b340*/  BSYNC.RECONVERGENT B0 ;  /* 0x0000000000007941 */ /* 0x000fea0003800200 */
.L_x_3930:
[C---:B0-----:R-:W-:Y:S01]  /*b350*/  VIADD R23, R25.reuse, 0x38 ;  /* 0x0000003819177836 */ /* 0x041fe20000000000 */
[----:B------:R-:W-:Y:S01]  /*b360*/  BSSY.RECONVERGENT B0, `(.L_x_3932) ;  /* 0x000001a000007945 */ /* 0x000fe20003800200 */
[C---:B------:R-:W-:Y:S02]  /*b370*/  IADD3 R70, PT, PT, R25.reuse, 0x40, RZ ;  /* 0x0000004019467810 */ /* 0x040fe40007ffe0ff */
[----:B------:R-:W-:Y:S02]  /*b380*/  IADD3 R65, PT, PT, R25, 0x48, RZ ;  /* 0x0000004819417810 */ /* 0x000fe40007ffe0ff */
        /* <DEDUP_REMOVED lines=23> */
.L_x_3933:
[----:B------:R-:W-:Y:S05]  /*b500*/  BSYNC.RECONVERGENT B0 ;  /* 0x0000000000007941 */ /* 0x000fea0003800200 */
.L_x_3932:
[----:B------:R-:W-:Y:S01]  /*b510*/  ISETP.GE.U32.AND P0, PT, R70, UR12, PT ;  /* 0x0000000c46007c0c */ /* 0x000fe2000bf06070 */
[----:B------:R-:W-:Y:S01]  /*b520*/  BSSY.RECONVERGENT B0, `(.L_x_3934) ;  /* 0x000001b000007945 */ /* 0x000fe20003800200 */
[----:B0-----:R-:W-:Y:S01]  /*b530*/  SHF.R.S32.HI R12, RZ, 0x1f, R70 ;  /* 0x0000001fff0c7819 */ /* 0x001fe20000011446 */
[----:B------:R-:W-:Y:S01]  /*b540*/  VIADD R71, R25, 0x50 ;  /* 0x0000005019477836 */ /* 0x000fe20000000000 */
[----:B------:R-:W-:Y:S02]  /*b550*/  ISETP.GE.U32.AND P1, PT, R65, UR12, PT ;  /* 0x0000000c41007c0c */ /* 0x000fe4000bf26070 */
[----:B------:R-:W-:Y:S02]  /*b560*/  ISETP.GE.AND.EX P0, PT, R12, UR13, PT, P0 ;  /* 0x0000000d0c007c0c */ /* 0x000fe4000bf06300 */
[----:B------:R-:W-:-:S04]  /*b570*/  SHF.R.S32.HI R72, RZ, 0x1f, R65 ;  /* 0x0000001fff487819 */ /* 0x000fc80000011441 */
[----:B------:R-:W-:-:S07]  /*b580*/  ISETP.GE.AND.EX P1, PT, R72, UR13, PT, P1 ;  /* 0x0000000d48007c0c */ /* 0x000fce000bf26310 */
[----:B------:R-:W-:Y:S06]  /*b590*/  @P0 BRA `(.L_x_3935) ;  /* 0x00000000004c0947 */ /* 0x000fec0003800000 */
        /* <DEDUP_REMOVED lines=19> */
.L_x_3935:
[----:B------:R-:W-:Y:S05]  /*b6d0*/  BSYNC.RECONVERGENT B0 ;  /* 0x0000000000007941 */ /* 0x000fea0003800200 */
.L_x_3934:
[----:B------:R-:W-:Y:S01]  /*b6e0*/  BSSY.RECONVERGENT B0, `(.L_x_3936) ;  /* 0x0000016000007945 */ /* 0x000fe20003800200 */
[----:B------:R-:W-:-:S03]  /*b6f0*/  IADD3 R74, PT, PT, R25, 0x58, RZ ;  /* 0x00000058194a7810 */ /* 0x000fc60007ffe0ff */
[----:B------:R-:W-:Y:S05]  /*b700*/  @P1 BRA `(.L_x_3937) ;  /* 0x00000000004c1947 */ /* 0x000fea0003800000 */
[----:B------:R-:W2:Y:S01]  /*b710*/  LDL.LU R73, [R1+0x268] ;  /* 0x0002680001497983 */ /* 0x000ea20000300800 */
[----:B------:R-:W1:Y:S03]  /*b720*/  LDCU.64 UR16, c[0x0][0x3e0] ;  /* 0x00007c00ff1077ac */ /* 0x000e660008000a00 */
[----:B------:R-:W3:Y:S01]  /*b730*/  LDL.LU R70, [R1+0x258] ;  /* 0x0002580001467983 */ /* 0x000ee20000300800 */
[----:B------:R-:W4:Y:S01]  /*b740*/  LDCU.64 UR18, c[0x0][0x380] ;  /* 0x00007000ff1277ac */ /* 0x000f220008000a00 */
[----:B0-----:R-:W-:Y:S01]  /*b750*/  MOV R12, R6 ;  /* 0x00000006000c7202 */ /* 0x001fe20000000f00 */
[----:B------:R-:W-:Y:S02]  /*b760*/  IMAD.MOV.U32 R13, RZ, RZ, R5 ;  /* 0x000000ffff0d7224 */ /* 0x000fe400078e0005 */
[----:B-1----:R-:W-:Y:S02]  /*b770*/  IMAD R22, R72, UR16, RZ ;  /* 0x0000001048167c24 */ /* 0x002fe4000f8e02ff */
[----:B------:R-:W-:-:S04]  /*b780*/  IMAD.WIDE.U32 R12, R65, UR16, R12 ;  /* 0x00000010410c7c25 */ /* 0x000fc8000f8e000c */
[----:B------:R-:W-:-:S05]  /*b790*/  IMAD R22, R65, UR17, R22 ;  /* 0x0000001141167c24 */ /* 0x000fca000f8e0216 */
[----:B------:R-:W-:Y:S02]  /*b7a0*/  IADD3 R13, PT, PT, R13, R22, RZ ;  /* 0x000000160d0d7210 */ /* 0x000fe40007ffe0ff */
[----:B----4-:R-:W-:-:S04]  /*b7b0*/  LEA R22, P0, R12, UR18, 0x2 ;  /* 0x000000120c167c11 */ /* 0x010fc8000f8010ff */
        /* <DEDUP_REMOVED lines=8> */
.L_x_3937:
[----:B------:R-:W-:Y:S05]  /*b840*/  BSYNC.RECONVERGENT B0 ;  /* 0x0000000000007941 */ /* 0x000fea0003800200 */
.L_x_3936:
[----:B------:R-:W-:Y:S01]  /*b850*/  ISETP.GE.U32.AND P4, PT, R71, UR12, PT ;  /* 0x0000000c47007c0c */ /* 0x000fe2000bf86070 */
[C---:B------:R-:W-:Y:S01]  /*b860*/  VIADD R75, R25.reuse, 0x68 ;  /* 0x00000068194b7836 */ /* 0x040fe20000000000 */
[----:B01----:R-:W-:Y:S01]  /*b870*/  SHF.R.S32.HI R12, RZ, 0x1f, R71 ;  /* 0x0000001fff0c7819 */ /* 0x003fe20000011447 */
[----:B------:R-:W-:Y:S01]  /*b880*/  BSSY.RECONVERGENT B0, `(.L_x_3938) ;  /* 0x0000028000007945 */ /* 0x000fe20003800200 */
        /* <DEDUP_REMOVED lines=8> */
[----:B------:R-:W-:Y:S02]  /*b910*/  SHF.R.S32.HI R80, RZ, 0x1f, R74 ;  /* 0x0000001fff507819 */ /* 0x000fe4000001144a */
[----:B------:R-:W-:-:S02]  /*b920*/  SHF.R.S32.HI R78, RZ, 0x1f, R77 ;  /* 0x0000001fff4e7819 */ /* 0x000fc4000001144d */
[----:B------:R-:W-:Y:S02]  /*b930*/  ISETP.GE.U32.AND P3, PT, R65, UR12, PT ;  /* 0x0000000c41007c0c */ /* 0x000fe4000bf66070 */
[----:B------:R-:W-:Y:S02]  /*b940*/  SHF.R.S32.HI R76, RZ, 0x1f, R75 ;  /* 0x0000001fff4c7819 */ /* 0x000fe4000001144b */
[----:B------:R-:W-:Y:S02]  /*b950*/  SHF.R.S32.HI R73, RZ, 0x1f, R72 ;  /* 0x0000001fff497819 */ /* 0x000fe40000011448 */
[----:B------:R-:W-:Y:S02]  /*b960*/  SHF.R.S32.HI R70, RZ, 0x1f, R65 ;  /* 0x0000001fff467819 */ /* 0x000fe40000011441 */
[----:B------:R-:W-:Y:S02]  /*b970*/  ISETP.GE.AND.EX P1, PT, R80, UR13, PT, P1 ;  /* 0x0000000d50007c0c */ /* 0x000fe4000bf26310 */
[----:B------:R-:W-:-:S02]  /*b980*/  ISETP.GE.AND.EX P0, PT, R78, UR13, PT, P0 ;  /* 0x0000000d4e007c0c */ /* 0x000fc4000bf06300 */
[----:B------:R-:W-:Y:S02]  /*b990*/  ISETP.GE.AND.EX P5, PT, R76, UR13, PT, P5 ;  /* 0x0000000d4c007c0c */ /* 0x000fe4000bfa6350 */
[----:B------:R-:W-:Y:S02]  /*b9a0*/  ISETP.GE.AND.EX P2, PT, R73, UR13, PT, P2 ;  /* 0x0000000d49007c0c */ /* 0x000fe4000bf46320 */
[----:B------:R-:W-:Y:S01]  /*b9b0*/  ISETP.GE.AND.EX P3, PT, R70, UR13, PT, P3 ;  /* 0x0000000d46007c0c */ /* 0x000fe2000bf66330 */
[----:B------:R-:W-:-:S12]  /*b9c0*/  @P4 BRA `(.L_x_3939) ;  /* 0x00000000004c4947 */ /* 0x000fd80003800000 */
        /* <DEDUP_REMOVED lines=19> */
.L_x_3939:
[----:B------:R-:W-:Y:S05]  /*bb00*/  BSYNC.RECONVERGENT B0 ;  /* 0x0000000000007941 */ /* 0x000fea0003800200 */
.L_x_3938:
[----:B------:R-:W-:Y:S04]  /*bb10*/  BSSY.RECONVERGENT B0, `(.L_x_3940) ;  /* 0x0000014000007945 */ /* 0x000fe80003800200 */
[----:B------:R-:W-:Y:S05]  /*bb20*/  @P1 BRA `(.L_x_3941) ;  /* 0x0000000000481947 */ /* 0x000fea0003800000 */
[----:B------:R-:W2:Y:S01]  /*bb30*/  LDL.LU R71, [R1+0x270] ;  /* 0x0002700001477983 */ /* 0x000ea20000300800 */
[----:B------:R-:W1:Y:S01]  /*bb40*/  LDCU.64 UR16, c[0x0][0x3e0] ;  /* 0x00007c00ff1077ac */ /* 0x000e620008000a00 */
[----:B0-----:R-:W-:Y:S01]  /*bb50*/  MOV R13, R5 ;  /* 0x00000005000d7202 */ /* 0x001fe20000000f00 */
[----:B------:R-:W-:Y:S02]  /*bb60*/  IMAD.MOV.U32 R12, RZ, RZ, R6 ;  /* 0x000000ffff0c7224 */ /* 0x000fe400078e0006 */
[----:B------:R-:W-:Y:S01]  /*bb70*/  FADD.FTZ R124, R124, -UR5 ;  /* 0x800000057c7c7e21 */ /* 0x000fe20008010000 */
[----:B------:R-:W0:Y:S01]  /*bb80*/  LDCU.64 UR18, c[0x0][0x380] ;  /* 0x00007000ff1277ac */ /* 0x000e220008000a00 */
[----:B-1----:R-:W-:Y:S02]  /*bb90*/  IMAD R22, R80, UR16, RZ ;  /* 0x0000001050167c24 */ /* 0x002fe4000f8e02ff */
[----:B------:R-:W-:-:S04]  /*bba0*/  IMAD.WIDE.U32 R12, R74, UR16, R12 ;  /* 0x000000104a0c7c25 */ /* 0x000fc8000f8e000c */
[----:B------:R-:W-:-:S05]  /*bbb0*/  IMAD R22, R74, UR17, R22 ;  /* 0x000000114a167c24 */ /* 0x000fca000f8e0216 */
[----:B------:R-:W-:Y:S02]  /*bbc0*/  IADD3 R13, PT, PT, R13, R22, RZ ;  /* 0x000000160d0d7210 */ /* 0x000fe40007ffe0ff */
[----:B0-----:R-:W-:-:S04]  /*bbd0*/  LEA R22, P1, R12, UR18, 0x2 ;  /* 0x000000120c167c11 */ /* 0x001fc8000f8210ff */
[----:B------:R-:W-:Y:S01]  /*bbe0*/  LEA.HI.X R23, R12, UR19, R13, 0x2, P1 ;  /* 0x000000130c177c11 */ /* 0x000fe200088f140d */
[----:B------:R-:W-:-:S04]  /*bbf0*/  FMUL.FTZ R13, R124, UR6 ;  /* 0x000000067c0d7c20 */ /* 0x000fc80008410000 */
[----:B-----5:R-:W-:Y:S01]  /*bc00*/  FFMA.FTZ R13, R9, R13, R11 ;  /* 0x0000000d090d7223 */ /* 0x020fe2000001000b */
[----:B--2---:R-:W-:-:S04]  /*bc10*/  FADD.FTZ R12, R71, -UR5 ;  /* 0x80000005470c7e21 */ /* 0x004fc80008010000 */
[----:B------:R-:W-:-:S04]  /*bc20*/  FMUL.FTZ R12, R12, UR6 ;  /* 0x000000060c0c7c20 */ /* 0x000fc80008410000 */
[----:B------:R-:W-:-:S05]  /*bc30*/  FFMA.FTZ R12, R8, R12, R10 ;  /* 0x0000000c080c7223 */ /* 0x000fca000001000a */
[----:B------:R1:W-:Y:S02]  /*bc40*/  STG.E.64 desc[UR14][R22.64], R12 ;  /* 0x0000000c16007986 */ /* 0x0003e4000c101b0e */
.L_x_3941:
[----:B------:R-:W-:Y:S05]  /*bc50*/  BSYNC.RECONVERGENT B0 ;  /* 0x0000000000007941 */ /* 0x000fea0003800200 */
.L_x_3940:
[----:B------:R-:W-:Y:S01]  /*bc60*/  BSSY.RECONVERGENT B0, `(.L_x_3942) ;  /* 0x0000016000007945 */ /* 0x000fe20003800200 */
[C---:B------:R-:W-:Y:S01]  /*bc70*/  VIADD R74, R25.reuse, 0x80 ;  /* 0x00000080194a7836 */ /* 0x040fe20000000000 */
[----:B------:R-:W-:Y:S02]  /*bc80*/  IADD3 R71, PT, PT, R25, 0x88, RZ ;  /* 0x0000008819477810 */ /* 0x000fe40007ffe0ff */
[----:B------:R-:W-:Y:S05]  /*bc90*/  @P0 BRA `(.L_x_3943) ;  /* 0x0000000000480947 */ /* 0x000fea0003800000 */
[----:B------:R-:W2:Y:S01]  /*bca0*/  LDL.LU R80, [R1+0x278] ;  /* 0x0002780001507983 */ /* 0x000ea20000300800 */
[----:B------:R-:W3:Y:S01]  /*bcb0*/  LDCU.64 UR16, c[0x0][0x3e0] ;  /* 0x00007c00ff1077ac */ /* 0x000ee20008000a00 */
[----:B01----:R-:W-:Y:S01]  /*bcc0*/  MOV R12, R6 ;  /* 0x00000006000c7202 */ /* 0x003fe20000000f00 */
[----:B------:R-:W-:Y:S02]  /*bcd0*/  IMAD.MOV.U32 R13, RZ, RZ, R5 ;  /* 0x000000ffff0d7224 */ /* 0x000fe400078e0005 */
[----:B------:R-:W-:Y:S01]  /*bce0*/  FADD.FTZ R125, R125, -UR5 ;  /* 0x800000057d7d7e21 */ /* 0x000fe20008010000 */
[----:B------:R-:W0:Y:S01]  /*bcf0*/  LDCU.64 UR18, c[0x0][0x380] ;  /* 0x00007000ff1277ac */ /* 0x000e220008000a00 */
[----:B---3--:R-:W-:Y:S02]  /*bd00*/  IMAD R22, R78, UR16, RZ ;  /* 0x000000104e167c24 */ /* 0x008fe4000f8e02ff */
        /* <DEDUP_REMOVED lines=11> */
.L_x_3943:
[----:B------:R-:W-:Y:S05]  /*bdc0*/  BSYNC.RECONVERGENT B0 ;  /* 0x0000000000007941 */ /* 0x000fea0003800200 */
.L_x_3942:
[----:B------:R-:W-:Y:S04]  /*bdd0*/  BSSY.RECONVERGENT B0, `(.L_x_3944) ;  /* 0x0000015000007945 */ /* 0x000fe80003800200 */
[----:B------:R-:W-:Y:S05]  /*bde0*/  @P5 BRA `(.L_x_3945) ;  /* 0x00000000004c5947 */ /* 0x000fea0003800000 */
[----:B------:R-:W3:Y:S01]  /*bdf0*/  LDL.LU R78, [R1+0x280] ;  /* 0x00028000014e7983 */ /* 0x000ee20000300800 */
[----:B------:R-:W4:Y:S03]  /*be00*/  LDCU.64 UR16, c[0x0][0x3e0] ;  /* 0x00007c00ff1077ac */ /* 0x000f260008000a00 */
[----:B------:R-:W3:Y:S01]  /*be10*/  LDL.LU R77, [R1+0x214] ;  /* 0x00021400014d7983 */ /* 0x000ee20000300800 */
[----:B------:R-:W4:Y:S01]  /*be20*/  LDCU.64 UR18, c[0x0][0x380] ;  /* 0x00007000ff1277ac */ /* 0x000f220008000a00 */
[----:B012---:R-:W-:Y:S01]  /*be30*/  MOV R22, R6 ;  /* 0x0000000600167202 */ /* 0x007fe20000000f00 */
[----:B------:R-:W-:Y:S02]  /*be40*/  IMAD.MOV.U32 R23, RZ, RZ, R5 ;  /* 0x000000ffff177224 */ /* 0x000fe400078e0005 */
[----:B----4-:R-:W-:Y:S02]  /*be50*/  IMAD R12, R76, UR16, RZ ;  /* 0x000000104c0c7c24 */ /* 0x010fe4000f8e02ff */
[----:B------:R-:W-:-:S04]  /*be60*/  IMAD.WIDE.U32 R22, R75, UR16, R22 ;  /* 0x000000104b167c25 */ /* 0x000fc8000f8e0016 */
[----:B------:R-:W-:-:S05]  /*be70*/  IMAD R12, R75, UR17, R12 ;  /* 0x000000114b0c7c24 */ /* 0x000fca000f8e020c */
[----:B------:R-:W-:Y:S02]  /*be80*/  IADD3 R13, PT, PT, R23, R12, RZ ;  /* 0x0000000c170d7210 */ /* 0x000fe40007ffe0ff */
[----:B------:R-:W-:-:S04]  /*be90*/  LEA R12, P0, R22, UR18, 0x2 ;  /* 0x00000012160c7c11 */ /* 0x000fc8000f8010ff */
[----:B------:R-:W-:Y:S01]  /*bea0*/  LEA.HI.X R13, R22, UR19, R13, 0x2, P0 ;  /* 0x00000013160d7c11 */ /* 0x000fe200080f140d */
[----:B---3--:R-:W-:Y:S01]  /*beb0*/  FADD.FTZ R22, R78, -UR5 ;  /* 0x800000054e167e21 */ /* 0x008fe20008010000 */
[----:B------:R-:W-:-:S03]  /*bec0*/  FADD.FTZ R75, R77, -UR5 ;  /* 0x800000054d4b7e21 */ /* 0x000fc60008010000 */
[----:B------:R-:W-:Y:S01]  /*bed0*/  FMUL.FTZ R23, R22, UR6 ;  /* 0x0000000616177c20 */ /* 0x000fe20008410000 */
[----:B------:R-:W-:-:S03]  /*bee0*/  FMUL.FTZ R76, R75, UR6 ;  /* 0x000000064b4c7c20 */ /* 0x000fc60008410000 */
[----:B-----5:R-:W-:Y:S01]  /*bef0*/  FFMA.FTZ R22, R8, R23, R10 ;  /* 0x0000001708167223 */ /* 0x020fe2000001000a */
[----:B------:R-:W-:-:S05]  /*bf00*/  FFMA.FTZ R23, R9, R76, R11 ;  /* 0x0000004c09177223 */ /* 0x000fca000001000b */
[----:B------:R3:W-:Y:S02]  /*bf10*/  STG.E.64 desc[UR14][R12.64], R22 ;  /* 0x000000160c007986 */ /* 0x0007e4000c101b0e */
.L_x_3945:
[----:B------:R-:W-:Y:S05]  /*bf20*/  BSYNC.RECONVERGENT B0 ;  /* 0x0000000000007941 */ /* 0x000fea0003800200 */
.L_x_3944:
[----:B------:R-:W-:Y:S04]  /*bf30*/  BSSY.RECONVERGENT B0, `(.L_x_3946) ;  /* 0x0000015000007945 */ /* 0x000fe80003800200 */
[----:B------:R-:W-:Y:S05]  /*bf40*/  @P2 BRA `(.L_x_3947) ;  /* 0x00000000004c2947 */ /* 0x000fea0003800000 */
[----:B------:R-:W4:Y:S01]  /*bf50*/  LDL.LU R76, [R1+0x284] ;  /* 0x00028400014c7983 */ /* 0x000f220000300800 */
[----:B------:R-:W0:Y:S03]  /*bf60*/  LDCU.64 UR16, c[0x0][0x3e0] ;  /* 0x00007c00ff1077ac */ /* 0x000e260008000a00 */
[----:B------:R-:W4:Y:S01]  /*bf70*/  LDL.LU R75, [R1+0x218] ;  /* 0x00021800014b7983 */ /* 0x000f220000300800 */
[----:B------:R-:W0:Y:S02]  /*bf80*/  LDCU.64 UR18, c[0x0][0x380] ;  /* 0x00007000ff1277ac */ /* 0x000e240008000a00 */
[----:B0123--:R-:W-:Y:S01]  /*bf90*/  MOV R22, R6 ;  /* 0x0000000600167202 */ /* 0x00ffe20000000f00 */
[----:B------:R-:W-:Y:S02]  /*bfa0*/  IMAD.MOV.U32 R23, RZ, RZ, R5 ;  /* 0x000000ffff177224 */ /* 0x000fe400078e0005 */
[----:B------:R-:W-:-:S02]  /*bfb0*/  IMAD R73, R73, UR16, RZ ;  /* 0x0000001049497c24 */ /* 0x000fc4000f8e02ff */
[----:B------:R-:W-:-:S04]  /*bfc0*/  IMAD.WIDE.U32 R22, R72, UR16, R22 ;  /* 0x0000001048167c25 */ /* 0x000fc8000f8e0016 */
[----:B------:R-:W-:Y:S01]  /*bfd0*/  IMAD R73, R72, UR17, R73 ;  /* 0x0000001148497c24 */ /* 0x000fe2000f8e0249 */
[----:B------:R-:W-:-:S04]  /*bfe0*/  LEA R12, P0, R22, UR18, 0x2 ;  /* 0x00000012160c7c11 */ /* 0x000fc8000f8010ff */
[----:B------:R-:W-:-:S04]  /*bff0*/  IADD3 R73, PT, PT, R23, R73, RZ ;  /* 0x0000004917497210 */ /* 0x000fc80007ffe0ff */
[----:B------:R-:W-:Y:S01]  /*c000*/  LEA.HI.X R13, R22, UR19, R73, 0x2, P0 ;  /* 0x00000013160d7c11 */ /* 0x000fe200080f1449 */
[----:B----4-:R-:W-:Y:S01]  /*c010*/  FADD.FTZ R22, R76, -UR5 ;  /* 0x800000054c167e21 */ /* 0x010fe20008010000 */
[----:B------:R-:W-:-:S03]  /*c020*/  FADD.FTZ R72, R75, -UR5 ;  /* 0x800000054b487e21 */ /* 0x000fc60008010000 */
[----:B------:R-:W-:Y:S01]  /*c030*/  FMUL.FTZ R23, R22, UR6 ;  /* 0x0000000616177c20 */ /* 0x000fe20008410000 */
[----:B------:R-:W-:-:S03]  /*c040*/  FMUL.FTZ R72, R72, UR6 ;  /* 0x0000000648487c20 */ /* 0x000fc60008410000 */
[----:B-----5:R-:W-:Y:S01]  /*c050*/  FFMA.FTZ R22, R8, R23, R10 ;  /* 0x0000001708167223 */ /* 0x020fe2000001000a */
[----:B------:R-:W-:-:S05]  /*c060*/  FFMA.FTZ R23, R9, R72, R11 ;  /* 0x0000004809177223 */ /* 0x000fca000001000b */
[----:B------:R4:W-:Y:S02]  /*c070*/  STG.E.64 desc[UR14][R12.64], R22 ;  /* 0x000000160c007986 */ /* 0x0009e4000c101b0e */
.L_x_3947:
[----:B------:R-:W-:Y:S05]  /*c080*/  BSYNC.RECONVERGENT B0 ;  /* 0x0000000000007941 */ /* 0x000fea0003800200 */
.L_x_3946:
[----:B------:R-:W-:Y:S04]  /*c090*/  BSSY.RECONVERGENT B0, `(.L_x_3948) ;  /* 0x0000015000007945 */ /* 0x000fe80003800200 */
[----:B------:R-:W-:Y:S05]  /*c0a0*/  @P3 BRA `(.L_x_3949) ;  /* 0x00000000004c3947 */ /* 0x000fea0003800000 */
[----:B01234-:R-:W2:Y:S01]  /*c0b0*/  LDL.LU R23, [R1+0x28c] ;  /* 0x00028c0001177983 */ /* 0x01fea20000300800 */
        /* <DEDUP_REMOVED lines=8> */
[----:B------:R-:W-:Y:S01]  /*c140*/  IADD3 R73, PT, PT, R13, R73, RZ ;  /* 0x000000490d497210 */ /* 0x000fe20007ffe0ff */
[----:B--2---:R-:W-:Y:S01]  /*c150*/  FADD.FTZ R23, R23, -UR5 ;  /* 0x8000000517177e21 */ /* 0x004fe20008010000 */
[----:B---3--:R-:W-:Y:S01]  /*c160*/  FADD.FTZ R65, R22, -UR5 ;  /* 0x8000000516417e21 */ /* 0x008fe20008010000 */
[C---:B-1----:R-:W-:Y:S02]  /*c170*/  LEA R22, P0, R12.reuse, UR18, 0x2 ;  /* 0x000000120c167c11 */ /* 0x042fe4000f8010ff */
[----:B------:R-:W-:Y:S01]  /*c180*/  FMUL.FTZ R13, R23, UR6 ;  /* 0x00000006170d7c20 */ /* 0x000fe20008410000 */
[----:B------:R-:W-:Y:S01]  /*c190*/  FMUL.FTZ R70, R65, UR6 ;  /* 0x0000000641467c20 */ /* 0x000fe20008410000 */
[----:B------:R-:W-:Y:S02]  /*c1a0*/  LEA.HI.X R23, R12, UR19, R73, 0x2, P0 ;  /* 0x000000130c177c11 */ /* 0x000fe400080f1449 */
[----:B-----5:R-:W-:Y:S01]  /*c1b0*/  FFMA.FTZ R12, R8, R13, R10 ;  /* 0x0000000d080c7223 */ /* 0x020fe2000001000a */
[----:B------:R-:W-:-:S05]  /*c1c0*/  FFMA.FTZ R13, R9, R70, R11 ;  /* 0x00000046090d7223 */ /* 0x000fca000001000b */
[----:B------:R0:W-:Y:S02]  /*c1d0*/  STG.E.64 desc[UR14][R22.64], R12 ;  /* 0x0000000c16007986 */ /* 0x0001e4000c101b0e */
.L_x_3949:
[----:B------:R-:W-:Y:S05]  /*c1e0*/  BSYNC.RECONVERGENT B0 ;  /* 0x0000000000007941 */ /* 0x000fea0003800200 */
.L_x_3948:
[----:B------:R-:W-:Y:S01]  /*c1f0*/  ISETP.GE.U32.AND P4, PT, R74, UR12, PT ;  /* 0x0000000c4a007c0c */ /* 0x000fe2000bf86070 */
[C---:B------:R-:W-:Y:S01]  /*c200*/  VIADD R70, R25.reuse, 0x98 ;  /* 0x0000009819467836 */ /* 0x040fe20000000000 */
[----:B01234-:R-:W-:Y:S01]  /*c210*/  SHF.R.S32.HI R12, RZ, 0x1f, R74 ;  /* 0x0000001fff0c7819 */ /* 0x01ffe2000001144a */
[----:B------:R-:W-:Y:S01]  /*c220*/  BSSY.RECONVERGENT B0, `(.L_x_3950) ;  /* 0x000002a000007945 */ /* 0x000fe20003800200 */
[C---:B------:R-:W-:Y:S01]  /*c230*/  IADD3 R80, PT, PT, R25.reuse, 0x90, RZ ;  /* 0x0000009019507810 */ /* 0x040fe20007ffe0ff */
[C---:B------:R-:W-:Y:S01]  /*c240*/  VIADD R72, R25.reuse, 0xb0 ;  /* 0x000000b019487836 */ /* 0x040fe20000000000 */
        /* <DEDUP_REMOVED lines=12> */
[----:B------:R-:W-:Y:S02]  /*c310*/  SHF.R.S32.HI R75, RZ, 0x1f, R73 ;  /* 0x0000001fff4b7819 */ /* 0x000fe40000011449 */
[----:B------:R-:W-:Y:S02]  /*c320*/  ISETP.GE.AND.EX P1, PT, R84, UR13, PT, P1 ;  /* 0x0000000d54007c0c */ /* 0x000fe4000bf26310 */
[----:B------:R-:W-:-:S02]  /*c330*/  ISETP.GE.AND.EX P0, PT, R82, UR13, PT, P0 ;  /* 0x0000000d52007c0c */ /* 0x000fc4000bf06300 */
[----:B------:R-:W-:Y:S02]  /*c340*/  ISETP.GE.AND.EX P5, PT, R78, UR13, PT, P5 ;  /* 0x0000000d4e007c0c */ /* 0x000fe4000bfa6350 */
[----:B------:R-:W-:Y:S02]  /*c350*/  ISETP.GE.AND.EX P2, PT, R77, UR13, PT, P2 ;  /* 0x0000000d4d007c0c */ /* 0x000fe4000bf46320 */
[----:B------:R-:W-:Y:S02]  /*c360*/  ISETP.GE.AND.EX P3, PT, R75, UR13, PT, P3 ;  /* 0x0000000d4b007c0c */ /* 0x000fe4000bf66330 */
[----:B------:R-:W-:Y:S01]  /*c370*/  IADD3 R65, PT, PT, R25, 0xb8, RZ ;  /* 0x000000b819417810 */ /* 0x000fe20007ffe0ff */
[----:B------:R-:W-:Y:S10]  /*c380*/  @P4 BRA `(.L_x_3951) ;  /* 0x00000000004c4947 */ /* 0x000ff40003800000 */
        /* <DEDUP_REMOVED lines=19> */
.L_x_3951:
[----:B------:R-:W-:Y:S05]  /*c4c0*/  BSYNC.RECONVERGENT B0 ;  /* 0x0000000000007941 */ /* 0x000fea0003800200 */
.L_x_3950:
[----:B------:R-:W-:Y:S04]  /*c4d0*/  BSSY.RECONVERGENT B0, `(.L_x_3952) ;  /* 0x0000015000007945 */ /* 0x000fe80003800200 */
        /* <DEDUP_REMOVED lines=9> */
[----:B------:R-:W-:Y:S01]  /*c570*/  IMAD R13, R71, UR17, R84 ;  /* 0x00000011470d7c24 */ /* 0x000fe2000f8e0254 */
[----:B----4-:R-:W-:-:S04]  /*c580*/  LEA R12, P1, R22, UR18, 0x2 ;  /* 0x00000012160c7c11 */ /* 0x010fc8000f8210ff */
[----:B------:R-:W-:-:S04]  /*c590*/  IADD3 R13, PT, PT, R23, R13, RZ ;  /* 0x0000000d170d7210 */ /* 0x000fc80007ffe0ff */
        /* <DEDUP_REMOVED lines=8> */
.L_x_3953:
[----:B------:R-:W-:Y:S05]  /*c620*/  BSYNC.RECONVERGENT B0 ;  /* 0x0000000000007941 */ /* 0x000fea0003800200 */
.L_x_3952:
[----:B------:R-:W-:Y:S04]  /*c630*/  BSSY.RECONVERGENT B0, `(.L_x_3954) ;  /* 0x0000015000007945 */ /* 0x000fe80003800200 */
[----:B------:R-:W-:Y:S05]  /*c640*/  @P0 BRA `(.L_x_3955) ;  /* 0x00000000004c0947 */ /* 0x000fea0003800000 */
[----:B01----:R-:W2:Y:S01]  /*c650*/  LDL.LU R23, [R1+0x2a8] ;  /* 0x0002a80001177983 */ /* 0x003ea20000300800 */
[----:B------:R-:W0:Y:S03]  /*c660*/  LDCU.64 UR16, c[0x0][0x3e0] ;  /* 0x00007c00ff1077ac */ /* 0x000e260008000a00 */
[----:B------:R-:W3:Y:S01]  /*c670*/  LDL.LU R22, [R1+0x21c] ;  /* 0x00021c0001167983 */ /* 0x000ee20000300800 */
[----:B------:R-:W1:Y:S01]  /*c680*/  LDCU.64 UR18, c[0x0][0x380] ;  /* 0x00007000ff1277ac */ /* 0x000e620008000a00 */
[----:B------:R-:W-:Y:S01]  /*c690*/  MOV R12, R6 ;  /* 0x00000006000c7202 */ /* 0x000fe20000000f00 */
[----:B0-----:R-:W-:-:S04]  /*c6a0*/  IMAD R13, R82, UR16, RZ ;  /* 0x00000010520d7c24 */ /* 0x001fc8000f8e02ff */
[C---:B------:R-:W-:Y:S02]  /*c6b0*/  IMAD R85, R80.reuse, UR17, R13 ;  /* 0x0000001150557c24 */ /* 0x040fe4000f8e020d */
[----:B------:R-:W-:Y:S02]  /*c6c0*/  IMAD.MOV.U32 R13, RZ, RZ, R5 ;  /* 0x000000ffff0d7224 */ /* 0x000fe400078e0005 */
[----:B------:R-:W-:-:S05]  /*c6d0*/  IMAD.WIDE.U32 R12, R80, UR16, R12 ;  /* 0x00000010500c7c25 */ /* 0x000fca000f8e000c */
        /* <DEDUP_REMOVED lines=10> */
.L_x_3955:
[----:B------:R-:W-:Y:S05]  /*c780*/  BSYNC.RECONVERGENT B0 ;  /* 0x0000000000007941 */ /* 0x000fea0003800200 */
.L_x_3954:
[----:B------:R-:W-:Y:S04]  /*c790*/  BSSY.RECONVERGENT B0, `(.L_x_3956) ;  /* 0x0000014000007945 */ /* 0x000fe80003800200 */
[----:B------:R-:W-:Y:S05]  /*c7a0*/  @P5 BRA `(.L_x_3957) ;  /* 0x0000000000485947 */ /* 0x000fea0003800000 */
[----:B012---:R-:W2:Y:S01]  /*c7b0*/  LDL.LU R12, [R1+0x2a4] ;  /* 0x0002a400010c7983 */ /* 0x007ea20000300800 */
[----:B------:R-:W0:Y:S01]  /*c7c0*/  LDCU.64 UR16, c[0x0][0x3e0] ;  /* 0x00007c00ff1077ac */ /* 0x000e220008000a00 */
[----:B------:R-:W-:Y:S02]  /*c7d0*/  IMAD.MOV.U32 R13, RZ, RZ, R5 ;  /* 0x000000ffff0d7224 */ /* 0x000fe400078e0005 */
[----:B------:R-:W-:Y:S01]  /*c7e0*/  FADD.FTZ R28, R28, -UR5 ;  /* 0x800000051c1c7e21 */ /* 0x000fe20008010000 */
[----:B------:R-:W1:Y:S03]  /*c7f0*/  LDCU.64 UR18, c[0x0][0x380] ;  /* 0x00007000ff1277ac */ /* 0x000e660008000a00 */
[----:B------:R-:W-:Y:S01]  /*c800*/  FMUL.FTZ R28, R28, UR6 ;  /* 0x000000061c1c7c20 */ /* 0x000fe20008410000 */
[----:B0-----:R-:W-:-:S04]  /*c810*/  IMAD R23, R78, UR16, RZ ;  /* 0x000000104e177c24 */ /* 0x001fc8000f8e02ff */
[----:B------:R-:W-:Y:S02]  /*c820*/  IMAD R71, R70, UR17, R23 ;  /* 0x0000001146477c24 */ /* 0x000fe4000f8e0217 */
[----:B--2---:R-:W-:Y:S01]  /*c830*/  FADD.FTZ R22, R12, -UR5 ;  /* 0x800000050c167e21 */ /* 0x004fe20008010000 */
[----:B------:R-:W-:-:S03]  /*c840*/  MOV R12, R6 ;  /* 0x00000006000c7202 */ /* 0x000fc60000000f00 */
[----:B------:R-:W-:Y:S02]  /*c850*/  FMUL.FTZ R23, R22, UR6 ;  /* 0x0000000616177c20 */ /* 0x000fe40008410000 */
[----:B------:R-:W-:-:S04]  /*c860*/  IMAD.WIDE.U32 R12, R70, UR16, R12 ;  /* 0x00000010460c7c25 */ /* 0x000fc8000f8e000c */
[----:B-----5:R-:W-:Y:S01]  /*c870*/  FFMA.FTZ R70, R8, R23, R10 ;  /* 0x0000001708467223 */ /* 0x020fe2000001000a */
[----:B-1----:R-:W-:Y:S02]  /*c880*/  LEA R22, P0, R12, UR18, 0x2 ;  /* 0x000000120c167c11 */ /* 0x002fe4000f8010ff */
[----:B------:R-:W-:-:S04]  /*c890*/  IADD3 R71, PT, PT, R13, R71, RZ ;  /* 0x000000470d477210 */ /* 0x000fc80007ffe0ff */
[----:B------:R-:W-:Y:S01]  /*c8a0*/  LEA.HI.X R23, R12, UR19, R71, 0x2, P0 ;  /* 0x000000130c177c11 */ /* 0x000fe200080f1447 */
[----:B------:R-:W-:-:S05]  /*c8b0*/  FFMA.FTZ R71, R9, R28, R11 ;  /* 0x0000001c09477223 */ /* 0x000fca000001000b */
[----:B------:R3:W-:Y:S02]  /*c8c0*/  STG.E.64 desc[UR14][R22.64], R70 ;  /* 0x0000004616007986 */ /* 0x0007e4000c101b0e */
.L_x_3957:
[----:B------:R-:W-:Y:S05]  /*c8d0*/  BSYNC.RECONVERGENT B0 ;  /* 0x0000000000007941 */ /* 0x000fea0003800200 */
.L_x_3956:
[----:B------:R-:W-:Y:S04]  /*c8e0*/  BSSY.RECONVERGENT B0, `(.L_x_3958) ;  /* 0x0000015000007945 */ /* 0x000fe80003800200 */
[----:B------:R-:W-:Y:S05]  /*c8f0*/  @P2 BRA `(.L_x_3959) ;  /* 0x00000000004c2947 */ /* 0x000fea0003800000 */
[----:B012---:R-:W2:Y:S01]  /*c900*/  LDL.LU R12, [R1+0x2b4] ;  /* 0x0002b400010c7983 */ /* 0x007ea20000300800 */
[----:B------:R-:W0:Y:S03]  /*c910*/  LDCU.64 UR16, c[0x0][0x3e0] ;  /* 0x00007c00ff1077ac */ /* 0x000e260008000a00 */
[----:B---3--:R-:W3:Y:S01]  /*c920*/  LDL.LU R23, [R1+0x290] ;  /* 0x0002900001177983 */ /* 0x008ee20000300800 */
[----:B------:R-:W1:Y:S01]  /*c930*/  LDCU.64 UR18, c[0x0][0x380] ;  /* 0x00007000ff1277ac */ /* 0x000e620008000a00 */
[----:B------:R-:W-:Y:S02]  /*c940*/  IMAD.MOV.U32 R13, RZ, RZ, R5 ;  /* 0x000000ffff0d7224 */ /* 0x000fe400078e0005 */
[----:B0-----:R-:W-:-:S04]  /*c950*/  IMAD R77, R77, UR16, RZ ;  /* 0x000000104d4d7c24 */ /* 0x001fc8000f8e02ff */
[----:B------:R-:W-:Y:S02]  /*c960*/  IMAD R77, R76, UR17, R77 ;  /* 0x000000114c4d7c24 */ /* 0x000fe4000f8e024d */
[----:B--2---:R-:W-:Y:S01]  /*c970*/  FADD.FTZ R22, R12, -UR5 ;  /* 0x800000050c167e21 */ /* 0x004fe20008010000 */
[----:B------:R-:W-:Y:S01]  /*c980*/  MOV R12, R6 ;  /* 0x00000006000c7202 */ /* 0x000fe20000000f00 */
[----:B---3--:R-:W-:Y:S02]  /*c990*/  FADD.FTZ R28, R23, -UR5 ;  /* 0x80000005171c7e21 */ /* 0x008fe40008010000 */
[----:B------:R-:W-:Y:S02]  /*c9a0*/  FMUL.FTZ R23, R22, UR6 ;  /* 0x0000000616177c20 */ /* 0x000fe40008410000 */
[----:B------:R-:W-:-:S04]  /*c9b0*/  IMAD.WIDE.U32 R12, R76, UR16, R12 ;  /* 0x000000104c0c7c25 */ /* 0x000fc8000f8e000c */
[----:B------:R-:W-:Y:S01]  /*c9c0*/  FMUL.FTZ R28, R28, UR6 ;  /* 0x000000061c1c7c20 */ /* 0x000fe20008410000 */
[----:B-----5:R-:W-:Y:S01]  /*c9d0*/  FFMA.FTZ R70, R8, R23, R10 ;  /* 0x0000001708467223 */ /* 0x020fe2000001000a */
[----:B-1----:R-:W-:Y:S02]  /*c9e0*/  LEA R22, P0, R12, UR18, 0x2 ;  /* 0x000000120c167c11 */ /* 0x002fe4000f8010ff */
[----:B------:R-:W-:Y:S01]  /*c9f0*/  FFMA.FTZ R71, R9, R28, R11 ;  /* 0x0000001c09477223 */ /* 0x000fe2000001000b */
[----:B------:R-:W-:-:S04]  /*ca00*/  IADD3 R77, PT, PT, R13, R77, RZ ;  /* 0x0000004d0d4d7210 */ /* 0x000fc80007ffe0ff */
[----:B------:R-:W-:-:S05]  /*ca10*/  LEA.HI.X R23, R12, UR19, R77, 0x2, P0 ;  /* 0x000000130c177c11 */ /* 0x000fca00080f144d */
[----:B------:R4:W-:Y:S02]  /*ca20*/  STG.E.64 desc[UR14][R22.64], R70 ;  /* 0x0000004616007986 */ /* 0x0009e4000c101b0e */
.L_x_3959:
[----:B------:R-:W-:Y:S05]  /*ca30*/  BSYNC.RECONVERGENT B0 ;  /* 0x0000000000007941 */ /* 0x000fea0003800200 */
.L_x_3958:
[----:B------:R-:W-:Y:S04]  /*ca40*/  BSSY.RECONVERGENT B0, `(.L_x_3960) ;  /* 0x0000015000007945 */ /* 0x000fe80003800200 */
[----:B------:R-:W-:Y:S05]  /*ca50*/  @P3 BRA `(.L_x_3961) ;  /* 0x00000000004c3947 */ /* 0x000fea0003800000 */
[----:B012---:R-:W2:Y:S01]  /*ca60*/  LDL.LU R12, [R1+0x2b8] ;  /* 0x0002b800010c7983 */ /* 0x007ea20000300800 */
[----:B------:R-:W0:Y:S03]  /*ca70*/  LDCU.64 UR16, c[0x0][0x3e0] ;  /* 0x00007c00ff1077ac */ /* 0x000e260008000a00 */
[----:B---34-:R-:W3:Y:S01]  /*ca80*/  LDL.LU R23, [R1+0x288] ;  /* 0x0002880001177983 */ /* 0x018ee20000300800 */
[----:B------:R-:W1:Y:S01]  /*ca90*/  LDCU.64 UR18, c[0x0][0x380] ;  /* 0x00007000ff1277ac */ /* 0x000e620008000a00 */
[----:B------:R-:W-:Y:S02]  /*caa0*/  IMAD.MOV.U32 R13, RZ, RZ, R5 ;  /* 0x000000ffff0d7224 */ /* 0x000fe400078e0005 */
[----:B0-----:R-:W-:Y:S02]  /*cab0*/  IMAD R28, R75, UR16, RZ ;  /* 0x000000104b1c7c24 */ /* 0x001fe4000f8e02ff */
[----:B--2---:R-:W-:Y:S01]  /*cac0*/  FADD.FTZ R22, R12, -UR5 ;  /* 0x800000050c167e21 */ /* 0x004fe20008010000 */
[----:B------:R-:W-:-:S05]  /*cad0*/  MOV R12, R6 ;  /* 0x00000006000c7202 */ /* 0x000fca0000000f00 */
[----:B------:R-:W-:-:S04]  /*cae0*/  IMAD.WIDE.U32 R12, R73, UR16, R12 ;  /* 0x00000010490c7c25 */ /* 0x000fc8000f8e000c */
[----:B------:R-:W-:Y:S02]  /*caf0*/  IMAD R73, R73, UR17, R28 ;  /* 0x0000001149497c24 */ /* 0x000fe4000f8e021c */
[----:B---3--:R-:W-:Y:S01]  /*cb00*/  FADD.FTZ R28, R23, -UR5 ;  /* 0x80000005171c7e21 */ /* 0x008fe20008010000 */
[----:B------:R-:W-:Y:S01]  /*cb10*/  FMUL.FTZ R23, R22, UR6 ;  /* 0x0000000616177c20 */ /* 0x000fe20008410000 */
[----:B-1----:R-:W-:Y:S02]  /*cb20*/  LEA R22, P0, R12, UR18, 0x2 ;  /* 0x000000120c167c11 */ /* 0x002fe4000f8010ff */
[----:B------:R-:W-:Y:S01]  /*cb30*/  IADD3 R73, PT, PT, R13, R73, RZ ;  /* 0x000000490d497210 */ /* 0x000fe20007ffe0ff */
[----:B------:R-:W-:Y:S01]  /*cb40*/  FMUL.FTZ R28, R28, UR6 ;  /* 0x000000061c1c7c20 */ /* 0x000fe20008410000 */
[----:B-----5:R-:W-:Y:S02]  /*cb50*/  FFMA.FTZ R70, R8, R23, R10 ;  /* 0x0000001708467223 */ /* 0x020fe4000001000a */
[----:B------:R-:W-:Y:S01]  /*cb60*/  LEA.HI.X R23, R12, UR19, R73, 0x2, P0 ;  /* 0x000000130c177c11 */ /* 0x000fe200080f1449 */
[----:B------:R-:W-:-:S05]  /*cb70*/  FFMA.FTZ R71, R9, R28, R11 ;  /* 0x0000001c09477223 */ /* 0x000fca000001000b */
[----:B------:R0:W-:Y:S02]  /*cb80*/  STG.E.64 desc[UR14][R22.64], R70 ;  /* 0x0000004616007986 */ /* 0x0001e4000c101b0e */
.L_x_3961:
[----:B------:R-:W-:Y:S05]  /*cb90*/  BSYNC.RECONVERGENT B0 ;  /* 0x0000000000007941 */ /* 0x000fea0003800200 */
.L_x_3960:
[----:B------:R-:W-:Y:S01]  /*cba0*/  ISETP.GE.U32.AND P4, PT, R72, UR12, PT ;  /* 0x0000000c48007c0c */ /* 0x000fe2000bf86070 */
[C---:B------:R-:W-:Y:S01]  /*cbb0*/  VIADD R78, R25.reuse, 0xc8 ;  /* 0x000000c8194e7836 */ /* 0x040fe20000000000 */
[----:B012---:R-:W-:Y:S01]  /*cbc0*/  SHF.R.S32.HI R12, RZ, 0x1f, R72 ;  /* 0x0000001fff0c7819 */ /* 0x007fe20000011448 */
        /* <DEDUP_REMOVED lines=25> */
[----:B---34-:R-:W3:Y:S01]  /*cd60*/  LDL.LU R70, [R1+0x2a0] ;  /* 0x0002a00001467983 */ /* 0x018ee20000300800 */
[----:B------:R-:W1:Y:S01]  /*cd70*/  LDCU.64 UR18, c[0x0][0x380] ;  /* 0x00007000ff1277ac */ /* 0x000e620008000a00 */
[----:B0-----:R-:W-:Y:S01]  /*cd80*/  IMAD R23, R12, UR16, RZ ;  /* 0x000000100c177c24 */ /* 0x001fe2000f8e02ff */
[----:B------:R-:W-:-:S03]  /*cd90*/  MOV R12, R6 ;  /* 0x00000006000c7202 */ /* 0x000fc60000000f00 */
[----:B------:R-:W-:Y:S02]  /*cda0*/  IMAD R71, R72, UR17, R23 ;  /* 0x0000001148477c24 */ /* 0x000fe4000f8e0217 */
[----:B--2---:R-:W-:Y:S01]  /*cdb0*/  FADD.FTZ R22, R13, -UR5 ;  /* 0x800000050d167e21 */ /* 0x004fe20008010000 */
[----:B------:R-:W-:Y:S01]  /*cdc0*/  MOV R13, R5 ;  /* 0x00000005000d7202 */ /* 0x000fe20000000f00 */
[----:B---3--:R-:W-:Y:S02]  /*cdd0*/  FADD.FTZ R70, R70, -UR5 ;  /* 0x8000000546467e21 */ /* 0x008fe40008010000 */
[----:B------:R-:W-:Y:S01]  /*cde0*/  FMUL.FTZ R23, R22, UR6 ;  /* 0x0000000616177c20 */ /* 0x000fe20008410000 */
[----:B------:R-:W-:-:S04]  /*cdf0*/  IMAD.WIDE.U32 R12, R72, UR16, R12 ;  /* 0x00000010480c7c25 */ /* 0x000fc8000f8e000c */
[----:B------:R-:W-:Y:S01]  /*ce00*/  FMUL.FTZ R72, R70, UR6 ;  /* 0x0000000646487c20 */ /* 0x000fe20008410000 */
[----:B-----5:R-:W-:Y:S01]  /*ce10*/  FFMA.FTZ R70, R8, R23, R10 ;  /* 0x0000001708467223 */ /* 0x020fe2000001000a */
[----:B-1----:R-:W-:Y:S02]  /*ce20*/  LEA R22, P4, R12, UR18, 0x2 ;  /* 0x000000120c167c11 */ /* 0x002fe4000f8810ff */
[----:B------:R-:W-:-:S04]  /*ce30*/  IADD3 R71, PT, PT, R13, R71, RZ ;  /* 0x000000470d477210 */ /* 0x000fc80007ffe0ff */
[----:B------:R-:W-:Y:S01]  /*ce40*/  LEA.HI.X R23, R12, UR19, R71, 0x2, P4 ;  /* 0x000000130c177c11 */ /* 0x000fe2000a0f1447 */
[----:B------:R-:W-:-:S05]  /*ce50*/  FFMA.FTZ R71, R9, R72, R11 ;  /* 0x0000004809477223 */ /* 0x000fca000001000b */
[----:B------:R0:W-:Y:S02]  /*ce60*/  STG.E.64 desc[UR14][R22.64], R70 ;  /* 0x0000004616007986 */ /* 0x0001e4000c101b0e */
.L_x_3963:
[----:B------:R-:W-:Y:S05]  /*ce70*/  BSYNC.RECONVERGENT B0 ;  /* 0x0000000000007941 */ /* 0x000fea0003800200 */
.L_x_3962:
[----:B------:R-:W-:Y:S04]  /*ce80*/  BSSY.RECONVERGENT B0, `(.L_x_3964) ;  /* 0x0000015000007945 */ /* 0x000fe80003800200 */
[----:B------:R-:W-:Y:S05]  /*ce90*/  @P1 BRA `(.L_x_3965) ;  /* 0x00000000004c1947 */ /* 0x000fea0003800000 */
[----:B------:R-:W2:Y:S01]  /*cea0*/  LDL.LU R12, [R1+0x2c8] ;  /* 0x0002c800010c7983 */ /* 0x000ea20000300800 */
[----:B------:R-:W1:Y:S03]  /*ceb0*/  LDCU.64 UR16, c[0x0][0x3e0] ;  /* 0x00007c00ff1077ac */ /* 0x000e660008000a00 */
[----:B0--34-:R-:W3:Y:S01]  /*cec0*/  LDL.LU R23, [R1+0x29c] ;  /* 0x00029c0001177983 */ /* 0x019ee20000300800 */
[----:B------:R-:W0:Y:S01]  /*ced0*/  LDCU.64 UR18, c[0x0][0x380] ;  /* 0x00007000ff1277ac */ /* 0x000e220008000a00 */
[----:B------:R-:W-:Y:S01]  /*cee0*/  MOV R13, R5 ;  /* 0x00000005000d7202 */ /* 0x000fe20000000f00 */
[----:B-1----:R-:W-:-:S04]  /*cef0*/  IMAD R70, R85, UR16, RZ ;  /* 0x0000001055467c24 */ /* 0x002fc8000f8e02ff */
[----:B------:R-:W-:Y:S02]  /*cf00*/  IMAD R71, R65, UR17, R70 ;  /* 0x0000001141477c24 */ /* 0x000fe4000f8e0246 */
[----:B--2---:R-:W-:Y:S01]  /*cf10*/  FADD.FTZ R22, R12, -UR5 ;  /* 0x800000050c167e21 */ /* 0x004fe20008010000 */
[----:B------:R-:W-:-:S04]  /*cf20*/  IMAD.MOV.U32 R12, RZ, RZ, R6 ;  /* 0x000000ffff0c7224 */ /* 0x000fc800078e0006 */
[----:B------:R-:W-:-:S04]  /*cf30*/  IMAD.WIDE.U32 R12, R65, UR16, R12 ;  /* 0x00000010410c7c25 */ /* 0x000fc8000f8e000c */
[----:B---3--:R-:W-:Y:S01]  /*cf40*/  FADD.FTZ R65, R23, -UR5 ;  /* 0x8000000517417e21 */ /* 0x008fe20008010000 */
[----:B------:R-:W-:Y:S01]  /*cf50*/  FMUL.FTZ R23, R22, UR6 ;  /* 0x0000000616177c20 */ /* 0x000fe20008410000 */
[----:B0-----:R-:W-:Y:S02]  /*cf60*/  LEA R22, P1, R12, UR18, 0x2 ;  /* 0x000000120c167c11 */ /* 0x001fe4000f8210ff */
[----:B------:R-:W-:Y:S01]  /*cf70*/  FMUL.FTZ R72, R65, UR6 ;  /* 0x0000000641487c20 */ /* 0x000fe20008410000 */
[----:B------:R-:W-:Y:S01]  /*cf80*/  IADD3 R71, PT, PT, R13, R71, RZ ;  /* 0x000000470d477210 */ /* 0x000fe20007ffe0ff */
[----:B-----5:R-:W-:-:S03]  /*cf90*/  FFMA.FTZ R70, R8, R23, R10 ;  /* 0x0000001708467223 */ /* 0x020fc6000001000a */
[----:B------:R-:W-:Y:S01]  /*cfa0*/  LEA.HI.X R23, R12, UR19, R71, 0x2, P1 ;  /* 0x000000130c177c11 */ /* 0x000fe200088f1447 */
[----:B------:R-:W-:-:S05]  /*cfb0*/  FFMA.FTZ R71, R9, R72, R11 ;  /* 0x0000004809477223 */ /* 0x000fca000001000b */
[----:B------:R1:W-:Y:S02]  /*cfc0*/  STG.E.64 desc[UR14][R22.64], R70 ;  /* 0x0000004616007986 */ /* 0x0003e4000c101b0e */
.L_x_3965:
[----:B------:R-:W-:Y:S05]  /*cfd0*/  BSYNC.RECONVERGENT B0 ;  /* 0x0000000000007941 */ /* 0x000fea0003800200 */
.L_x_3964:
[----:B------:R-:W-:Y:S04]  /*cfe0*/  BSSY.RECONVERGENT B0, `(.L_x_3966) ;  /* 0x0000015000007945 */ /* 0x000fe80003800200 */
[----:B------:R-:W-:Y:S05]  /*cff0*/  @P0 BRA `(.L_x_3967) ;  /* 0x00000000004c0947 */ /* 0x000fea0003800000 */
[----:B------:R-:W2:Y:S01]  /*d000*/  LDL.LU R12, [R1+0x2cc] ;  /* 0x0002cc00010c7983 */ /* 0x000ea20000300800 */
[----:B------:R-:W0:Y:S03]  /*d010*/  LDCU.64 UR16, c[0x0][0x3e0] ;  /* 0x00007c00ff1077ac */ /* 0x000e260008000a00 */
[----:B------:R-:W2:Y:S01]  /*d020*/  LDL.LU R65, [R1+0x2b0] ;  /* 0x0002b00001417983 */ /* 0x000ea20000300800 */
[----:B------:R-:W2:Y:S01]  /*d030*/  LDCU.64 UR18, c[0x0][0x380] ;  /* 0x00007000ff1277ac */ /* 0x000ea20008000a00 */
[----:B------:R-:W-:Y:S02]  /*d040*/  IMAD.MOV.U32 R13, RZ, RZ, R5 ;  /* 0x000000ffff0d7224 */ /* 0x000fe400078e0005 */
[----:B01-34-:R-:W-:-:S04]  /*d050*/  IMAD R23, R84, UR16, RZ ;  /* 0x0000001054177c24 */ /* 0x01bfc8000f8e02ff */
[----:B------:R-:W-:Y:S02]  /*d060*/  IMAD R71, R82, UR17, R23 ;  /* 0x0000001152477c24 */ /* 0x000fe4000f8e0217 */
[----:B--2---:R-:W-:Y:S01]  /*d070*/  FADD.FTZ R22, R12, -UR5 ;  /* 0x800000050c167e21 */ /* 0x004fe20008010000 */
[----:B------:R-:W-:Y:S01]  /*d080*/  MOV R12, R6 ;  /* 0x00000006000c7202 */ /* 0x000fe20000000f00 */
[----:B------:R-:W-:Y:S02]  /*d090*/  FADD.FTZ R65, R65, -UR5 ;  /* 0x8000000541417e21 */ /* 0x000fe40008010000 */
[----:B------:R-:W-:Y:S02]  /*d0a0*/  FMUL.FTZ R23, R22, UR6 ;  /* 0x0000000616177c20 */ /* 0x000fe40008410000 */
[----:B------:R-:W-:-:S04]  /*d0b0*/  IMAD.WIDE.U32 R12, R82, UR16, R12 ;  /* 0x00000010520c7c25 */ /* 0x000fc8000f8e000c */
[----:B------:R-:W-:Y:S01]  /*d0c0*/  FMUL.FTZ R72, R65, UR6 ;  /* 0x0000000641487c20 */ /* 0x000fe20008410000 */
[----:B-----5:R-:W-:Y:S01]  /*d0d0*/  FFMA.FTZ R70, R8, R23, R10 ;  /* 0x0000001708467223 */ /* 0x020fe2000001000a */
[----:B------:R-:W-:Y:S02]  /*d0e0*/  LEA R22, P0, R12, UR18, 0x2 ;  /* 0x000000120c167c11 */ /* 0x000fe4000f8010ff */
[----:B------:R-:W-:-:S04]  /*d0f0*/  IADD3 R71, PT, PT, R13, R71, RZ ;  /* 0x000000470d477210 */ /* 0x000fc80007ffe0ff */
[----:B------:R-:W-:Y:S01]  /*d100*/  LEA.HI.X R23, R12, UR19, R71, 0x2, P0 ;  /* 0x000000130c177c11 */ /* 0x000fe200080f1447 */
[----:B------:R-:W-:-:S05]  /*d110*/  FFMA.FTZ R71, R9, R72, R11 ;  /* 0x0000004809477223 */ /* 0x000fca000001000b */
[----:B------:R2:W-:Y:S02]  /*d120*/  STG.E.64 desc[UR14][R22.64], R70 ;  /* 0x0000004616007986 */ /* 0x0005e4000c101b0e */
.L_x_3967:
[----:B------:R-:W-:Y:S05]  /*d130*/  BSYNC.RECONVERGENT B0 ;  /* 0x0000000000007941 */ /* 0x000fea0003800200 */
.L_x_3966:
[----:B------:R-:W-:Y:S04]  /*d140*/  BSSY.RECONVERGENT B0, `(.L_x_3968) ;  /* 0x0000015000007945 */ /* 0x000fe80003800200 */
[----:B------:R-:W-:Y:S05]  /*d150*/  @P5 BRA `(.L_x_3969) ;  /* 0x00000000004c5947 */ /* 0x000fea0003800000 */
[----:B------:R-:W2:Y:S01]  /*d160*/  LDL.LU R12, [R1+0x2d8] ;  /* 0x0002d800010c7983 */ /* 0x000ea20000300800 */
[----:B------:R-:W0:Y:S03]  /*d170*/  LDCU.64 UR16, c[0x0][0x3e0] ;  /* 0x00007c00ff1077ac */ /* 0x000e260008000a00 */
[----:B------:R-:W2:Y:S01]  /*d180*/  LDL.LU R65, [R1+0x2ac] ;  /* 0x0002ac0001417983 */ /* 0x000ea20000300800 */
[----:B------:R-:W0:Y:S01]  /*d190*/  LDCU.64 UR18, c[0x0][0x380] ;  /* 0x00007000ff1277ac */ /* 0x000e220008000a00 */
[----:B------:R-:W-:Y:S01]  /*d1a0*/  MOV R13, R5 ;  /* 0x00000005000d7202 */ /* 0x000fe20000000f00 */
[----:B01234-:R-:W-:-:S04]  /*d1b0*/  IMAD R23, R80, UR16, RZ ;  /* 0x0000001050177c24 */ /* 0x01ffc8000f8e02ff */
[----:B------:R-:W-:Y:S02]  /*d1c0*/  IMAD R71, R78, UR17, R23 ;  /* 0x000000114e477c24 */ /* 0x000fe4000f8e0217 */
[----:B------:R-:W-:Y:S01]  /*d1d0*/  FADD.FTZ R22, R12, -UR5 ;  /* 0x800000050c167e21 */ /* 0x000fe20008010000 */
[----:B------:R-:W-:Y:S01]  /*d1e0*/  MOV R12, R6 ;  /* 0x00000006000c7202 */ /* 0x000fe20000000f00 */
[----:B------:R-:W-:Y:S02]  /*d1f0*/  FADD.FTZ R65, R65, -UR5 ;  /* 0x8000000541417e21 */ /* 0x000fe40008010000 */
[----:B------:R-:W-:Y:S02]  /*d200*/  FMUL.FTZ R23, R22, UR6 ;  /* 0x0000000616177c20 */ /* 0x000fe40008410000 */
[----:B------:R-:W-:-:S04]  /*d210*/  IMAD.WIDE.U32 R12, R78, UR16, R12 ;  /* 0x000000104e0c7c25 */ /* 0x000fc8000f8e000c */
[----:B------:R-:W-:Y:S01]  /*d220*/  FMUL.FTZ R72, R65, UR6 ;  /* 0x0000000641487c20 */ /* 0x000fe20008410000 */
[----:B-----5:R-:W-:Y:S01]  /*d230*/  FFMA.FTZ R70, R8, R23, R10 ;  /* 0x0000001708467223 */ /* 0x020fe2000001000a */
[----:B------:R-:W-:Y:S01]  /*d240*/  IMAD.IADD R71, R13, 0x1, R71 ;  /* 0x000000010d477824 */ /* 0x000fe200078e0247 */
[----:B------:R-:W-:-:S04]  /*d250*/  LEA R22, P0, R12, UR18, 0x2 ;  /* 0x000000120c167c11 */ /* 0x000fc8000f8010ff */
[----:B------:R-:W-:Y:S01]  /*d260*/  LEA.HI.X R23, R12, UR19, R71, 0x2, P0 ;  /* 0x000000130c177c11 */ /* 0x000fe200080f1447 */
[----:B------:R-:W-:-:S05]  /*d270*/  FFMA.FTZ R71, R9, R72, R11 ;  /* 0x0000004809477223 */ /* 0x000fca000001000b */
[----:B------:R0:W-:Y:S03]  /*d280*/  STG.E.64 desc[UR14][R22.64], R70 ;  /* 0x0000004616007986 */ /* 0x0001e6000c101b0e */
.L_x_3969:
[----:B------:R-:W-:Y:S05]  /*d290*/  BSYNC.RECONVERGENT B0 ;  /* 0x0000000000007941 */ /* 0x000fea0003800200 */
.L_x_3968:
[----:B------:R-:W-:Y:S04]  /*d2a0*/  BSSY.RECONVERGENT B0, `(.L_x_3970) ;  /* 0x0000015000007945 */ /* 0x000fe80003800200 */
[----:B------:R-:W-:Y:S05]  /*d2b0*/  @P2 BRA `(.L_x_3971) ;  /* 0x00000000004c2947 */ /* 0x000fea0003800000 */
[----:B------:R-:W2:Y:S01]  /*d2c0*/  LDL.LU R12, [R1+0x2e8] ;  /* 0x0002e800010c7983 */ /* 0x000ea20000300800 */
[----:B------:R-:W0:Y:S03]  /*d2d0*/  LDCU.64 UR16, c[0x0][0x3e0] ;  /* 0x00007c00ff1077ac */ /* 0x000e260008000a00 */
[----:B01234-:R-:W2:Y:S01]  /*d2e0*/  LDL.LU R23, [R1+0x2c0] ;  /* 0x0002c00001177983 */ /* 0x01fea20000300800 */
[----:B------:R-:W0:Y:S01]  /*d2f0*/  LDCU.64 UR18, c[0x0][0x380] ;  /* 0x00007000ff1277ac */ /* 0x000e220008000a00 */
[----:B------:R-:W-:Y:S01]  /*d300*/  MOV R13, R5 ;  /* 0x00000005000d7202 */ /* 0x000fe20000000f00 */
[----:B------:R-:W-:-:S04]  /*d310*/  IMAD R77, R77, UR16, RZ ;  /* 0x000000104d4d7c24 */ /* 0x000fc8000f8e02ff */
[----:B------:R-:W-:Y:S02]  /*d320*/  IMAD R77, R76, UR17, R77 ;  /* 0x000000114c4d7c24 */ /* 0x000fe4000f8e024d */
[----:B------:R-:W-:Y:S01]  /*d330*/  FADD.FTZ R22, R12, -UR5 ;  /* 0x800000050c167e21 */ /* 0x000fe20008010000 */
[----:B------:R-:W-:Y:S01]  /*d340*/  MOV R12, R6 ;  /* 0x00000006000c7202 */ /* 0x000fe20000000f00 */
[----:B--2---:R-:W-:Y:S02]  /*d350*/  FADD.FTZ R65, R23, -UR5 ;  /* 0x8000000517417e21 */ /* 0x004fe40008010000 */
[----:B------:R-:W-:Y:S02]  /*d360*/  FMUL.FTZ R23, R22, UR6 ;  /* 0x0000000616177c20 */ /* 0x000fe40008410000 */
[----:B------:R-:W-:-:S04]  /*d370*/  IMAD.WIDE.U32 R12, R76, UR16, R12 ;  /* 0x000000104c0c7c25 */ /* 0x000fc8000f8e000c */
[----:B------:R-:W-:Y:S01]  /*d380*/  FMUL.FTZ R72, R65, UR6 ;  /* 0x0000000641487c20 */ /* 0x000fe20008410000 */
[----:B-----5:R-:W-:Y:S01]  /*d390*/  FFMA.FTZ R70, R8, R23, R10 ;  /* 0x0000001708467223 */ /* 0x020fe2000001000a */
[----:B0-----:R-:W-:Y:S02]  /*d3a0*/  LEA R22, P0, R12, UR18, 0x2 ;  /* 0x000000120c167c11 */ /* 0x001fe4000f8010ff */
[----:B------:R-:W-:Y:S01]  /*d3b0*/  FFMA.FTZ R71, R9, R72, R11 ;  /* 0x0000004809477223 */ /* 0x000fe2000001000b */
[----:B------:R-:W-:-:S04]  /*d3c0*/  IADD3 R77, PT, PT, R13, R77, RZ ;  /* 0x0000004d0d4d7210 */ /* 0x000fc80007ffe0ff */
[----:B------:R-:W-:-:S05]  /*d3d0*/  LEA.HI.X R23, R12, UR19, R77, 0x2, P0 ;  /* 0x000000130c177c11 */ /* 0x000fca00080f144d */
[----:B------:R0:W-:Y:S02]  /*d3e0*/  STG.E.64 desc[UR14][R22.64], R70 ;  /* 0x0000004616007986 */ /* 0x0001e4000c101b0e */
.L_x_3971:
[----:B------:R-:W-:Y:S05]  /*d3f0*/  BSYNC.RECONVERGENT B0 ;  /* 0x0000000000007941 */ /* 0x000fea0003800200 */
.L_x_3970:
        /* <DEDUP_REMOVED lines=10> */
[----:B------:R-:W-:Y:S02]  /*d4a0*/  IMAD.MOV.U32 R12, RZ, RZ, R6 ;  /* 0x000000ffff0c7224 */ /* 0x000fe400078e0006 */
[----:B--2---:R-:W-:Y:S02]  /*d4b0*/  FADD.FTZ R65, R23, -UR5 ;  /* 0x8000000517417e21 */ /* 0x004fe40008010000 */
[----:B------:R-:W-:-:S04]  /*d4c0*/  IMAD.WIDE.U32 R12, R74, UR16, R12 ;  /* 0x000000104a0c7c25 */ /* 0x000fc8000f8e000c */
[----:B------:R-:W-:Y:S01]  /*d4d0*/  FMUL.FTZ R23, R22, UR6 ;  /* 0x0000000616177c20 */ /* 0x000fe20008410000 */
[----:B------:R-:W-:Y:S01]  /*d4e0*/  FMUL.FTZ R72, R65, UR6 ;  /* 0x0000000641487c20 */ /* 0x000fe20008410000 */
[----:B0-----:R-:W-:Y:S02]  /*d4f0*/  LEA R22, P0, R12, UR18, 0x2 ;  /* 0x000000120c167c11 */ /* 0x001fe4000f8010ff */
[----:B-----5:R-:W-:Y:S01]  /*d500*/  FFMA.FTZ R70, R8, R23, R10 ;  /* 0x0000001708467223 */ /* 0x020fe2000001000a */
[----:B------:R-:W-:Y:S01]  /*d510*/  IADD3 R75, PT, PT, R13, R75, RZ ;  /* 0x0000004b0d4b7210 */ /* 0x000fe20007ffe0ff */
[----:B------:R-:W-:-:S03]  /*d520*/  FFMA.FTZ R71, R9, R72, R11 ;  /* 0x0000004809477223 */ /* 0x000fc6000001000b */
[----:B------:R-:W-:-:S05]  /*d530*/  LEA.HI.X R23, R12, UR19, R75, 0x2, P0 ;  /* 0x000000130c177c11 */ /* 0x000fca00080f144b */
[----:B------:R0:W-:Y:S02]  /*d540*/  STG.E.64 desc[UR14][R22.64], R70 ;  /* 0x0000004616007986 */ /* 0x0001e4000c101b0e */
.L_x_3973:
[----:B------:R-:W-:Y:S05]  /*d550*/  BSYNC.RECONVERGENT B0 ;  /* 0x0000000000007941 */ /* 0x000fea0003800200 */
.L_x_3972:
[----:B------:R-:W-:Y:S01]  /*d560*/  ISETP.GE.U32.AND P4, PT, R73, UR12, PT ;  /* 0x0000000c49007c0c */ /* 0x000fe2000bf86070 */
[C---:B------:R-:W-:Y:S01]  /*d570*/  VIADD R85, R25.reuse, 0xf8 ;  /* 0x000000f819557836 */ /* 0x040fe20000000000 */
[----:B------:R-:W-:Y:S01]  /*d580*/  SHF.R.S32.HI R12, RZ, 0x1f, R73 ;  /* 0x0000001fff0c7819 */ /* 0x000fe20000011449 */
        /* <DEDUP_REMOVED lines=25> */
[----:B01234-:R-:W2:Y:S01]  /*d720*/  LDL.LU R23, [R1+0x2d4] ;  /* 0x0002d40001177983 */ /* 0x01fea20000300800 */
[----:B------:R-:W0:Y:S01]  /*d730*/  LDCU.64 UR18, c[0x0][0x380] ;  /* 0x00007000ff1277ac */ /* 0x000e220008000a00 */
[----:B------:R-:W-:Y:S01]  /*d740*/  IMAD R70, R12, UR16, RZ ;  /* 0x000000100c467c24 */ /* 0x000fe2000f8e02ff */
[----:B------:R-:W-:Y:S01]  /*d750*/  MOV R12, R6 ;  /* 0x00000006000c7202 */ /* 0x000fe20000000f00 */
[----:B------:R-:W-:Y:S01]  /*d760*/  FADD.FTZ R22, R13, -UR5 ;  /* 0x800000050d167e21 */ /* 0x000fe20008010000 */
[----:B------:R-:W-:-:S03]  /*d770*/  MOV R13, R5 ;  /* 0x00000005000d7202 */ /* 0x000fc60000000f00 */
[----:B------:R-:W-:-:S04]  /*d780*/  IMAD.WIDE.U32 R12, R73, UR16, R12 ;  /* 0x00000010490c7c25 */ /* 0x000fc8000f8e000c */
[----:B------:R-:W-:Y:S02]  /*d790*/  IMAD R73, R73, UR17, R70 ;  /* 0x0000001149497c24 */ /* 0x000fe4000f8e0246 */
[----:B--2---:R-:W-:Y:S01]  /*d7a0*/  FADD.FTZ R70, R23, -UR5 ;  /* 0x8000000517467e21 */ /* 0x004fe20008010000 */
[----:B------:R-:W-:Y:S01]  /*d7b0*/  FMUL.FTZ R23, R22, UR6 ;  /* 0x0000000616177c20 */ /* 0x000fe20008410000 */
[----:B0-----:R-:W-:Y:S02]  /*d7c0*/  LEA R22, P4, R12, UR18, 0x2 ;  /* 0x000000120c167c11 */ /* 0x001fe4000f8810ff */
[----:B------:R-:W-:Y:S01]  /*d7d0*/  IADD3 R73, PT, PT, R13, R73, RZ ;  /* 0x000000490d497210 */ /* 0x000fe20007ffe0ff */
[----:B------:R-:W-:Y:S01]  /*d7e0*/  FMUL.FTZ R82, R70, UR6 ;  /* 0x0000000646527c20 */ /* 0x000fe20008410000 */
[----:B-----5:R-:W-:Y:S02]  /*d7f0*/  FFMA.FTZ R70, R8, R23, R10 ;  /* 0x0000001708467223 */ /* 0x020fe4000001000a */
[----:B------:R-:W-:Y:S01]  /*d800*/  LEA.HI.X R23, R12, UR19, R73, 0x2, P4 ;  /* 0x000000130c177c11 */ /* 0x000fe2000a0f1449 */
[----:B------:R-:W-:-:S05]  /*d810*/  FFMA.FTZ R71, R9, R82, R11 ;  /* 0x0000005209477223 */ /* 0x000fca000001000b */
[----:B------:R0:W-:Y:S02]  /*d820*/  STG.E.64 desc[UR14][R22.64], R70 ;  /* 0x0000004616007986 */ /* 0x0001e4000c101b0e */
.L_x_3975:
[----:B------:R-:W-:Y:S05]  /*d830*/  BSYNC.RECONVERGENT B0 ;  /* 0x0000000000007941 */ /* 0x000fea0003800200 */
.L_x_3974:
        /* <DEDUP_REMOVED lines=10> */
[----:B------:R-:W-:-:S03]  /*d8e0*/  IMAD.MOV.U32 R12, RZ, RZ, R6 ;  /* 0x000000ffff0c7224 */ /* 0x000fc600078e0006 */
[----:B------:R-:W-:Y:S01]  /*d8f0*/  FMUL.FTZ R23, R22, UR6 ;  /* 0x0000000616177c20 */ /* 0x000fe20008410000 */
[----:B------:R-:W-:-:S04]  /*d900*/  IMAD.WIDE.U32 R12, R28, UR16, R12 ;  /* 0x000000101c0c7c25 */ /* 0x000fc8000f8e000c */
[----:B--2---:R-:W-:Y:S01]  /*d910*/  FADD.FTZ R28, R70, -UR5 ;  /* 0x80000005461c7e21 */ /* 0x004fe20008010000 */
[----:B-----5:R-:W-:Y:S01]  /*d920*/  FFMA.FTZ R70, R8, R23, R10 ;  /* 0x0000001708467223 */ /* 0x020fe2000001000a */
[----:B0-----:R-:W-:Y:S02]  /*d930*/  LEA R22, P1, R12, UR18, 0x2 ;  /* 0x000000120c167c11 */ /* 0x001fe4000f8210ff */
[----:B------:R-:W-:Y:S01]  /*d940*/  FMUL.FTZ R28, R28, UR6 ;  /* 0x000000061c1c7c20 */ /* 0x000fe20008410000 */
[----:B------:R-:W-:-:S04]  /*d950*/  IADD3 R71, PT, PT, R13, R71, RZ ;  /* 0x000000470d477210 */ /* 0x000fc80007ffe0ff */
[----:B------:R-:W-:Y:S01]  /*d960*/  LEA.HI.X R23, R12, UR19, R71, 0x2, P1 ;  /* 0x000000130c177c11 */ /* 0x000fe200088f1447 */
[----:B------:R-:W-:-:S05]  /*d970*/  FFMA.FTZ R71, R9, R28, R11 ;  /* 0x0000001c09477223 */ /* 0x000fca000001000b */
[----:B------:R0:W-:Y:S02]  /*d980*/  STG.E.64 desc[UR14][R22.64], R70 ;  /* 0x0000004616007986 */ /* 0x0001e4000c101b0e */
.L_x_3977:
[----:B------:R-:W-:Y:S05]  /*d990*/  BSYNC.RECONVERGENT B0 ;  /* 0x0000000000007941 */ /* 0x000fea0003800200 */
.L_x_3976:
[----:B------:R-:W-:Y:S04]  /*d9a0*/  BSSY.RECONVERGENT B0, `(.L_x_3978) ;  /* 0x0000015000007945 */ /* 0x000fe80003800200 */
[----:B------:R-:W-:Y:S05]  /*d9b0*/  @P0 BRA `(.L_x_3979) ;  /* 0x00000000004c0947 */ /* 0x000fea0003800000 */
[----:B------:R-:W2:Y:S01]  /*d9c0*/  LDL.LU R12, [R1+0x2fc] ;  /* 0x0002fc00010c7983 */ /* 0x000ea20000300800 */
[----:B------:R-:W0:Y:S03]  /*d9d0*/  LDCU.64 UR16, c[0x0][0x3e0] ;  /* 0x00007c00ff1077ac */ /* 0x000e260008000a00 */
[----:B01234-:R-:W2:Y:S01]  /*d9e0*/  LDL.LU R23, [R1+0x2e0] ;  /* 0x0002e00001177983 */ /* 0x01fea20000300800 */
[----:B------:R-:W0:Y:S01]  /*d9f0*/  LDCU.64 UR18, c[0x0][0x380] ;  /* 0x00007000ff1277ac */ /* 0x000e220008000a00 */
[----:B------:R-:W-:Y:S02]  /*da00*/  IMAD.MOV.U32 R13, RZ, RZ, R5 ;  /* 0x000000ffff0d7224 */ /* 0x000fe400078e0005 */
[----:B------:R-:W-:Y:S02]  /*da10*/  IMAD R80, R80, UR16, RZ ;  /* 0x0000001050507c24 */ /* 0x000fe4000f8e02ff */
[----:B------:R-:W-:Y:S01]  /*da20*/  FADD.FTZ R22, R12, -UR5 ;  /* 0x800000050c167e21 */ /* 0x000fe20008010000 */
[----:B------:R-:W-:Y:S01]  /*da30*/  MOV R12, R6 ;  /* 0x00000006000c7202 */ /* 0x000fe20000000f00 */
[----:B--2---:R-:W-:-:S02]  /*da40*/  FADD.FTZ R28, R23, -UR5 ;  /* 0x80000005171c7e21 */ /* 0x004fc40008010000 */
[----:B------:R-:W-:Y:S02]  /*da50*/  FMUL.FTZ R23, R22, UR6 ;  /* 0x0000000616177c20 */ /* 0x000fe40008410000 */
[----:B------:R-:W-:-:S04]  /*da60*/  IMAD.WIDE.U32 R12, R87, UR16, R12 ;  /* 0x00000010570c7c25 */ /* 0x000fc8000f8e000c */
[----:B------:R-:W-:Y:S01]  /*da70*/  FMUL.FTZ R28, R28, UR6 ;  /* 0x000000061c1c7c20 */ /* 0x000fe20008410000 */
[----:B-----5:R-:W-:Y:S01]  /*da80*/  FFMA.FTZ R70, R8, R23, R10 ;  /* 0x0000001708467223 */ /* 0x020fe2000001000a */
[----:B------:R-:W-:Y:S01]  /*da90*/  IMAD R87, R87, UR17, R80 ;  /* 0x0000001157577c24 */ /* 0x000fe2000f8e0250 */
[----:B0-----:R-:W-:Y:S01]  /*daa0*/  LEA R22, P0, R12, UR18, 0x2 ;  /* 0x000000120c167c11 */ /* 0x001fe2000f8010ff */
[----:B------:R-:W-:-:S03]  /*dab0*/  FFMA.FTZ R71, R9, R28, R11 ;  /* 0x0000001c09477223 */ /* 0x000fc6000001000b */
[----:B------:R-:W-:-:S04]  /*dac0*/  IADD3 R87, PT, PT, R13, R87, RZ ;  /* 0x000000570d577210 */ /* 0x000fc80007ffe0ff */
[----:B------:R-:W-:-:S05]  /*dad0*/  LEA.HI.X R23, R12, UR19, R87, 0x2, P0 ;  /* 0x000000130c177c11 */ /* 0x000fca00080f1457 */
[----:B------:R0:W-:Y:S02]  /*dae0*/  STG.E.64 desc[UR14][R22.64], R70 ;  /* 0x0000004616007986 */ /* 0x0001e4000c101b0e */
.L_x_3979:
[----:B------:R-:W-:Y:S05]  /*daf0*/  BSYNC.RECONVERGENT B0 ;  /* 0x0000000000007941 */ /* 0x000fea0003800200 */
.L_x_3978:
[----:B------:R-:W-:Y:S04]  /*db00*/  BSSY.RECONVERGENT B0, `(.L_x_3980) ;  /* 0x0000015000007945 */ /* 0x000fe80003800200 */
[----:B------:R-:W-:Y:S05]  /*db10*/  @P5 BRA `(.L_x_3981) ;  /* 0x00000000004c5947 */ /* 0x000fea0003800000 */
[----:B------:R-:W2:Y:S01]  /*db20*/  LDL.LU R12, [R1+0x300] ;  /* 0x00030000010c7983 */ /* 0x000ea20000300800 */
[----:B------:R-:W0:Y:S03]  /*db30*/  LDCU.64 UR16, c[0x0][0x3e0] ;  /* 0x00007c00ff1077ac */ /* 0x000e260008000a00 */
[----:B01234-:R-:W2:Y:S01]  /*db40*/  LDL.LU R23, [R1+0x2dc] ;  /* 0x0002dc0001177983 */ /* 0x01fea20000300800 */
[----:B------:R-:W0:Y:S01]  /*db50*/  LDCU.64 UR18, c[0x0][0x380] ;  /* 0x00007000ff1277ac */ /* 0x000e220008000a00 */
[----:B------:R-:W-:Y:S01]  /*db60*/  MOV R13, R5 ;  /* 0x00000005000d7202 */ /* 0x000fe20000000f00 */
        /* <DEDUP_REMOVED lines=10> */
[----:B------:R-:W-:Y:S02]  /*dc10*/  FFMA.FTZ R71, R9, R28, R11 ;  /* 0x0000001c09477223 */ /* 0x000fe4000001000b */
[----:B------:R-:W-:-:S05]  /*dc20*/  IMAD.IADD R85, R13, 0x1, R85 ;  /* 0x000000010d557824 */ /* 0x000fca00078e0255 */
[----:B------:R-:W-:-:S05]  /*dc30*/  LEA.HI.X R23, R12, UR19, R85, 0x2, P0 ;  /* 0x000000130c177c11 */ /* 0x000fca00080f1455 */
[----:B------:R0:W-:Y:S02]  /*dc40*/  STG.E.64 desc[UR14][R22.64], R70 ;  /* 0x0000004616007986 */ /* 0x0001e4000c101b0e */
.L_x_3981:
[----:B------:R-:W-:Y:S05]  /*dc50*/  BSYNC.RECONVERGENT B0 ;  /* 0x0000000000007941 */ /* 0x000fea0003800200 */
.L_x_3980:
        /* <DEDUP_REMOVED lines=21> */
.L_x_3983:
[----:B------:R-:W-:Y:S05]  /*ddb0*/  BSYNC.RECONVERGENT B0 ;  /* 0x0000000000007941 */ /* 0x000fea0003800200 */
.L_x_3982:
        /* <DEDUP_REMOVED lines=21> */
.L_x_3985:
[----:B------:R-:W-:Y:S05]  /*df10*/  BSYNC.RECONVERGENT B0 ;  /* 0x0000000000007941 */ /* 0x000fea0003800200 */
.L_x_3984:
[----:B------:R-:W-:Y:S01]  /*df20*/  ISETP.GE.U32.AND P4, PT, R72, UR12, PT ;  /* 0x0000000c48007c0c */ /* 0x000fe2000bf86070 */
[C---:B------:R-:W-:Y:S01]  /*df30*/  VIADD R77, R25.reuse, 0x128 ;  /* 0x00000128194d7836 */ /* 0x040fe20000000000 */
[----:B------:R-:W-:Y:S01]  /*df40*/  SHF.R.S32.HI R12, RZ, 0x1f, R72 ;  /* 0x0000001fff0c7819 */ /* 0x000fe20000011448 */
[----:B------:R-:W-:Y:S01]  /*df50*/  BSSY.RECONVERGENT B0, `(.L_x_3986) ;  /* 0x0000029000007945 */ /* 0x000fe20003800200 */
[C---:B------:R-:W-:Y:S01]  /*df60*/  IADD3 R87, PT, PT, R25.reuse, 0x120, RZ ;  /* 0x0000012019577810 */ /* 0x040fe20007ffe0ff */
[C---:B01234-:R-:W-:Y:S01]  /*df70*/  VIADD R70, R25.reuse, 0x148 ;  /* 0x0000014819467836 */ /* 0x05ffe20000000000 */
        /* <DEDUP_REMOVED lines=21> */
[----:B------:R-:W0:Y:S01]  /*e0d0*/  LDCU.64 UR16, c[0x0][0x3e0] ;  /* 0x00007c00ff1077ac */ /* 0x000e220008000a00 */
[----:B------:R-:W-:Y:S01]  /*e0e0*/  FADD.FTZ R29, R29, -UR5 ;  /* 0x800000051d1d7e21 */ /* 0x000fe20008010000 */
[----:B------:R-:W1:Y:S01]  /*e0f0*/  LDCU.64 UR18, c[0x0][0x380] ;  /* 0x00007000ff1277ac */ /* 0x000e620008000a00 */
[----:B0-----:R-:W-:Y:S01]  /*e100*/  IMAD R23, R12, UR16, RZ ;  /* 0x000000100c177c24 */ /* 0x001fe2000f8e02ff */
[----:B------:R-:W-:-:S03]  /*e110*/  MOV R12, R6 ;  /* 0x00000006000c7202 */ /* 0x000fc60000000f00 */
[----:B------:R-:W-:Y:S02]  /*e120*/  IMAD R85, R72, UR17, R23 ;  /* 0x0000001148557c24 */ /* 0x000fe4000f8e0217 */
[----:B--2---:R-:W-:Y:S01]  /*e130*/  FADD.FTZ R22, R13, -UR5 ;  /* 0x800000050d167e21 */ /* 0x004fe20008010000 */
[----:B------:R-:W-:-:S03]  /*e140*/  MOV R13, R5 ;  /* 0x00000005000d7202 */ /* 0x000fc60000000f00 */
[----:B------:R-:W-:Y:S01]  /*e150*/  FMUL.FTZ R23, R22, UR6 ;  /* 0x0000000616177c20 */ /* 0x000fe20008410000 */
        /* <DEDUP_REMOVED lines=8> */
.L_x_3987:
[----:B------:R-:W-:Y:S05]  /*e1e0*/  BSYNC.RECONVERGENT B0 ;  /* 0x0000000000007941 */ /* 0x000fea0003800200 */
.L_x_3986:
[----:B------:R-:W-:Y:S04]  /*e1f0*/  BSSY.RECONVERGENT B0, `(.L_x_3988) ;  /* 0x0000014000007945 */ /* 0x000fe80003800200 */
[----:B------:R-:W-:Y:S05]  /*e200*/  @P1 BRA `(.L_x_3989) ;  /* 0x0000000000481947 */ /* 0x000fea0003800000 */
[----:B------:R-:W2:Y:S01]  /*e210*/  LDL.LU R12, [R1+0x314] ;  /* 0x00031400010c7983 */ /* 0x000ea20000300800 */
[----:B------:R-:W1:Y:S01]  /*e220*/  LDCU.64 UR16, c[0x0][0x3e0] ;  /* 0x00007c00ff1077ac */ /* 0x000e620008000a00 */
[----:B------:R-:W-:Y:S01]  /*e230*/  MOV R13, R5 ;  /* 0x00000005000d7202 */ /* 0x000fe20000000f00 */
[----:B------:R-:W-:Y:S01]  /*e240*/  FADD.FTZ R30, R30, -UR5 ;  /* 0x800000051e1e7e21 */ /* 0x000fe20008010000 */
[----:B------:R-:W3:Y:S03]  /*e250*/  LDCU.64 UR18, c[0x0][0x380] ;  /* 0x00007000ff1277ac */ /* 0x000ee60008000a00 */
[----:B------:R-:W-:-:S04]  /*e260*/  FMUL.FTZ R30, R30, UR6 ;  /* 0x000000061e1e7c20 */ /* 0x000fc80008410000 */
[----:B0----5:R-:W-:Y:S01]  /*e270*/  FFMA.FTZ R29, R9, R30, R11 ;  /* 0x0000001e091d7223 */ /* 0x021fe2000001000b */
[----:B-1----:R-:W-:Y:S02]  /*e280*/  IMAD R80, R80, UR16, RZ ;  /* 0x0000001050507c24 */ /* 0x002fe4000f8e02ff */
[----:B--2---:R-:W-:Y:S01]  /*e290*/  FADD.FTZ R22, R12, -UR5 ;  /* 0x800000050c167e21 */ /* 0x004fe20008010000 */
[----:B------:R-:W-:-:S03]  /*e2a0*/  IMAD.MOV.U32 R12, RZ, RZ, R6 ;  /* 0x000000ffff0c7224 */ /* 0x000fc600078e0006 */
[----:B------:R-:W-:Y:S01]  /*e2b0*/  FMUL.FTZ R23, R22, UR6 ;  /* 0x0000000616177c20 */ /* 0x000fe20008410000 */
[----:B------:R-:W-:-:S04]  /*e2c0*/  IMAD.WIDE.U32 R12, R65, UR16, R12 ;  /* 0x00000010410c7c25 */ /* 0x000fc8000f8e000c */
[----:B------:R-:W-:Y:S01]  /*e2d0*/  FFMA.FTZ R28, R8, R23, R10 ;  /* 0x00000017081c7223 */ /* 0x000fe2000001000a */
[----:B------:R-:W-:Y:S01]  /*e2e0*/  IMAD R65, R65, UR17, R80 ;  /* 0x0000001141417c24 */ /* 0x000fe2000f8e0250 */
[----:B---3--:R-:W-:-:S04]  /*e2f0*/  LEA R22, P1, R12, UR18, 0x2 ;  /* 0x000000120c167c11 */ /* 0x008fc8000f8210ff */
[----:B------:R-:W-:-:S04]  /*e300*/  IADD3 R65, PT, PT, R13, R65, RZ ;  /* 0x000000410d417210 */ /* 0x000fc80007ffe0ff */
[----:B------:R-:W-:-:S05]  /*e310*/  LEA.HI.X R23, R12, UR19, R65, 0x2, P1 ;  /* 0x000000130c177c11 */ /* 0x000fca00088f1441 */
[----:B------:R1:W-:Y:S02]  /*e320*/  STG.E.64 desc[UR14][R22.64], R28 ;  /* 0x0000001c16007986 */ /* 0x0003e4000c101b0e */
.L_x_3989:
[----:B------:R-:W-:Y:S05]  /*e330*/  BSYNC.RECONVERGENT B0 ;  /* 0x0000000000007941 */ /* 0x000fea0003800200 */
.L_x_3988:
[----:B------:R-:W-:Y:S04]  /*e340*/  BSSY.RECONVERGENT B0, `(.L_x_3990) ;  /* 0x0000014000007945 */ /* 0x000fe80003800200 */
[----:B------:R-:W-:Y:S05]  /*e350*/  @P0 BRA `(.L_x_3991) ;  /* 0x0000000000480947 */ /* 0x000fea0003800000 */
[----:B------:R-:W2:Y:S01]  /*e360*/  LDL.LU R12, [R1+0x318] ;  /* 0x00031800010c7983 */ /* 0x000ea20000300800 */
[----:B------:R-:W3:Y:S01]  /*e370*/  LDCU.64 UR16, c[0x0][0x3e0] ;  /* 0x00007c00ff1077ac */ /* 0x000ee20008000a00 */
[----:B------:R-:W-:Y:S02]  /*e380*/  IMAD.MOV.U32 R13, RZ, RZ, R5 ;  /* 0x000000ffff0d7224 */ /* 0x000fe400078e0005 */
[----:B------:R-:W-:Y:S01]  /*e390*/  FADD.FTZ R31, R31, -UR5 ;  /* 0x800000051f1f7e21 */ /* 0x000fe20008010000 */
[----:B------:R-:W4:Y:S03]  /*e3a0*/  LDCU.64 UR18, c[0x0][0x380] ;  /* 0x00007000ff1277ac */ /* 0x000f260008000a00 */
[----:B------:R-:W-:-:S04]  /*e3b0*/  FMUL.FTZ R30, R31, UR6 ;  /* 0x000000061f1e7c20 */ /* 0x000fc80008410000 */
[----:B01---5:R-:W-:Y:S01]  /*e3c0*/  FFMA.FTZ R29, R9, R30, R11 ;  /* 0x0000001e091d7223 */ /* 0x023fe2000001000b */
[----:B---3--:R-:W-:Y:S02]  /*e3d0*/  IMAD R82, R82, UR16, RZ ;  /* 0x0000001052527c24 */ /* 0x008fe4000f8e02ff */
[----:B--2---:R-:W-:Y:S01]  /*e3e0*/  FADD.FTZ R22, R12, -UR5 ;  /* 0x800000050c167e21 */ /* 0x004fe20008010000 */
[----:B------:R-:W-:-:S03]  /*e3f0*/  MOV R12, R6 ;  /* 0x00000006000c7202 */ /* 0x000fc60000000f00 */
[----:B------:R-:W-:Y:S02]  /*e400*/  FMUL.FTZ R23, R22, UR6 ;  /* 0x0000000616177c20 */ /* 0x000fe40008410000 */
[----:B------:R-:W-:-:S04]  /*e410*/  IMAD.WIDE.U32 R12, R87, UR16, R12 ;  /* 0x00000010570c7c25 */ /* 0x000fc8000f8e000c */
[----:B------:R-:W-:Y:S01]  /*e420*/  FFMA.FTZ R28, R8, R23, R10 ;  /* 0x00000017081c7223 */ /* 0x000fe2000001000a */
[----:B------:R-:W-:Y:S01]  /*e430*/  IMAD R87, R87, UR17, R82 ;  /* 0x0000001157577c24 */ /* 0x000fe2000f8e0252 */
[----:B----4-:R-:W-:-:S04]  /*e440*/  LEA R22, P0, R12, UR18, 0x2 ;  /* 0x000000120c167c11 */ /* 0x010fc8000f8010ff */
[----:B------:R-:W-:-:S04]  /*e450*/  IADD3 R87, PT, PT, R13, R87, RZ ;  /* 0x000000570d577210 */ /* 0x000fc80007ffe0ff */
[----:B------:R-:W-:-:S05]  /*e460*/  LEA.HI.X R23, R12, UR19, R87, 0x2, P0 ;  /* 0x000000130c177c11 */ /* 0x000fca00080f1457 */
[----:B------:R2:W-:Y:S02]  /*e470*/  STG.E.64 desc[UR14][R22.64], R28 ;  /* 0x0000001c16007986 */ /* 0x0005e4000c101b0e */
.L_x_3991:
[----:B------:R-:W-:Y:S05]  /*e480*/  BSYNC.RECONVERGENT B0 ;  /* 0x0000000000007941 */ /* 0x000fea0003800200 */
.L_x_3990:
[----:B------:R-:W-:Y:S04]  /*e490*/  BSSY.RECONVERGENT B0, `(.L_x_3992) ;  /* 0x0000014000007945 */ /* 0x000fe80003800200 */
[----:B------:R-:W-:Y:S05]  /*e4a0*/  @P5 BRA `(.L_x_3993) ;  /* 0x0000000000485947 */ /* 0x000fea0003800000 */
[----:B------:R-:W3:Y:S01]  /*e4b0*/  LDL.LU R12, [R1+0x31c] ;  /* 0x00031c00010c7983 */ /* 0x000ee20000300800 */
[----:B------:R-:W4:Y:S01]  /*e4c0*/  LDCU.64 UR16, c[0x0][0x3e0] ;  /* 0x00007c00ff1077ac */ /* 0x000f220008000a00 */
[----:B------:R-:W-:Y:S01]  /*e4d0*/  MOV R13, R5 ;  /* 0x00000005000d7202 */ /* 0x000fe20000000f00 */
[----:B------:R-:W-:Y:S01]  /*e4e0*/  FADD.FTZ R32, R32, -UR5 ;  /* 0x8000000520207e21 */ /* 0x000fe20008010000 */
[----:B------:R-:W3:Y:S03]  /*e4f0*/  LDCU.64 UR18, c[0x0][0x380] ;  /* 0x00007000ff1277ac */ /* 0x000ee60008000a00 */
[----:B------:R-:W-:-:S04]  /*e500*/  FMUL.FTZ R32, R32, UR6 ;  /* 0x0000000620207c20 */ /* 0x000fc80008410000 */
[----:B012--5:R-:W-:Y:S01]  /*e510*/  FFMA.FTZ R29, R9, R32, R11 ;  /* 0x00000020091d7223 */ /* 0x027fe2000001000b */
[----:B----4-:R-:W-:Y:S02]  /*e520*/  IMAD R78, R78, UR16, RZ ;  /* 0x000000104e4e7c24 */ /* 0x010fe4000f8e02ff */
[----:B---3--:R-:W-:Y:S01]  /*e530*/  FADD.FTZ R22, R12, -UR5 ;  /* 0x800000050c167e21 */ /* 0x008fe20008010000 */
[----:B------:R-:W-:-:S03]  /*e540*/  MOV R12, R6 ;  /* 0x00000006000c7202 */ /* 0x000fc60000000f00 */
[----:B------:R-:W-:Y:S02]  /*e550*/  FMUL.FTZ R23, R22, UR6 ;  /* 0x0000000616177c20 */ /* 0x000fe40008410000 */
[----:B------:R-:W-:-:S04]  /*e560*/  IMAD.WIDE.U32 R12, R77, UR16, R12 ;  /* 0x000000104d0c7c25 */ /* 0x000fc8000f8e000c */
[----:B------:R-:W-:Y:S01]  /*e570*/  FFMA.FTZ R28, R8, R23, R10 ;  /* 0x00000017081c7223 */ /* 0x000fe2000001000a */
[----:B------:R-:W-:Y:S01]  /*e580*/  IMAD R77, R77, UR17, R78 ;  /* 0x000000114d4d7c24 */ /* 0x000fe2000f8e024e */
[----:B------:R-:W-:-:S03]  /*e590*/  LEA R22, P0, R12, UR18, 0x2 ;  /* 0x000000120c167c11 */ /* 0x000fc6000f8010ff */
[----:B------:R-:W-:-:S05]  /*e5a0*/  IMAD.IADD R77, R13, 0x1, R77 ;  /* 0x000000010d4d7824 */ /* 0x000fca00078e024d */
[----:B------:R-:W-:-:S05]  /*e5b0*/  LEA.HI.X R23, R12, UR19, R77, 0x2, P0 ;  /* 0x000000130c177c11 */ /* 0x000fca00080f144d */
[----:B------:R3:W-:Y:S02]  /*e5c0*/  STG.E.64 desc[UR14][R22.64], R28 ;  /* 0x0000001c16007986 */ /* 0x0007e4000c101b0e */
.L_x_3993:
[----:B------:R-:W-:Y:S05]  /*e5d0*/  BSYNC.RECONVERGENT B0 ;  /* 0x0000000000007941 */ /* 0x000fea0003800200 */
.L_x_3992:
[----:B------:R-:W-:Y:S04]  /*e5e0*/  BSSY.RECONVERGENT B0, `(.L_x_3994) ;  /* 0x0000014000007945 */ /* 0x000fe80003800200 */
[----:B------:R-:W-:Y:S05]  /*e5f0*/  @P2 BRA `(.L_x_3995) ;  /* 0x0000000000482947 */ /* 0x000fea0003800000 */
[----:B------:R-:W4:Y:S01]  /*e600*/  LDL.LU R12, [R1+0x320] ;  /* 0x00032000010c7983 */ /* 0x000f220000300800 */
[----:B------:R-:W0:Y:S01]  /*e610*/  LDCU.64 UR16, c[0x0][0x3e0] ;  /* 0x00007c00ff1077ac */ /* 0x000e220008000a00 */
[----:B------:R-:W-:Y:S01]  /*e620*/  MOV R13, R5 ;  /* 0x00000005000d7202 */ /* 0x000fe20000000f00 */
[----:B------:R-:W-:Y:S01]  /*e630*/  FADD.FTZ R33, R33, -UR5 ;  /* 0x8000000521217e21 */ /* 0x000fe20008010000 */
[----:B------:R-:W4:Y:S03]  /*e640*/  LDCU.64 UR18, c[0x0][0x380] ;  /* 0x00007000ff1277ac */ /* 0x000f260008000a00 */
[----:B------:R-:W-:-:S04]  /*e650*/  FMUL.FTZ R30, R33, UR6 ;  /* 0x00000006211e7c20 */ /* 0x000fc80008410000 */
[----:B0123-5:R-:W-:Y:S01]  /*e660*/  FFMA.FTZ R29, R9, R30, R11 ;  /* 0x0000001e091d7223 */ /* 0x02ffe2000001000b */
[----:B------:R-:W-:Y:S02]  /*e670*/  IMAD R76, R76, UR16, RZ ;  /* 0x000000104c4c7c24 */ /* 0x000fe4000f8e02ff */
[----:B----4-:R-:W-:Y:S01]  /*e680*/  FADD.FTZ R22, R12, -UR5 ;  /* 0x800000050c167e21 */ /* 0x010fe20008010000 */
[----:B------:R-:W-:-:S03]  /*e690*/  MOV R12, R6 ;  /* 0x00000006000c7202 */ /* 0x000fc60000000f00 */
[----:B------:R-:W-:Y:S02]  /*e6a0*/  FMUL.FTZ R23, R22, UR6 ;  /* 0x0000000616177c20 */ /* 0x000fe40008410000 */
[----:B------:R-:W-:-:S04]  /*e6b0*/  IMAD.WIDE.U32 R12, R75, UR16, R12 ;  /* 0x000000104b0c7c25 */ /* 0x000fc8000f8e000c */
[----:B------:R-:W-:Y:S01]  /*e6c0*/  FFMA.FTZ R28, R8, R23, R10 ;  /* 0x00000017081c7223 */ /* 0x000fe2000001000a */
[----:B------:R-:W-:Y:S01]  /*e6d0*/  IMAD R75, R75, UR17, R76 ;  /* 0x000000114b4b7c24 */ /* 0x000fe2000f8e024c */
[----:B------:R-:W-:-:S04]  /*e6e0*/  LEA R22, P0, R12, UR18, 0x2 ;  /* 0x000000120c167c11 */ /* 0x000fc8000f8010ff */
[----:B------:R-:W-:-:S04]  /*e6f0*/  IADD3 R75, PT, PT, R13, R75, RZ ;  /* 0x0000004b0d4b7210 */ /* 0x000fc80007ffe0ff */
[----:B------:R-:W-:-:S05]  /*e700*/  LEA.HI.X R23, R12, UR19, R75, 0x2, P0 ;  /* 0x000000130c177c11 */ /* 0x000fca00080f144b */
[----:B------:R4:W-:Y:S02]  /*e710*/  STG.E.64 desc[UR14][R22.64], R28 ;  /* 0x0000001c16007986 */ /* 0x0009e4000c101b0e */
.L_x_3995:
[----:B------:R-:W-:Y:S05]  /*e720*/  BSYNC.RECONVERGENT B0 ;  /* 0x0000000000007941 */ /* 0x000fea0003800200 */
.L_x_3994:
[----:B------:R-:W-:Y:S04]  /*e730*/  BSSY.RECONVERGENT B0, `(.L_x_3996) ;  /* 0x0000014000007945 */ /* 0x000fe80003800200 */
[----:B------:R-:W-:Y:S05]  /*e740*/  @P3 BRA `(.L_x_3997) ;  /* 0x0000000000483947 */ /* 0x000fea0003800000 */
[----:B------:R-:W2:Y:S01]  /*e750*/  LDL.LU R12, [R1+0x310] ;  /* 0x00031000010c7983 */ /* 0x000ea20000300800 */
[----:B------:R-:W0:Y:S01]  /*e760*/  LDCU.64 UR16, c[0x0][0x3e0] ;  /* 0x00007c00ff1077ac */ /* 0x000e220008000a00 */
[----:B------:R-:W-:Y:S01]  /*e770*/  MOV R13, R5 ;  /* 0x00000005000d7202 */ /* 0x000fe20000000f00 */
[----:B------:R-:W-:Y:S01]  /*e780*/  FADD.FTZ R34, R34, -UR5 ;  /* 0x8000000522227e21 */ /* 0x000fe20008010000 */
[----:B------:R-:W0:Y:S03]  /*e790*/  LDCU.64 UR18, c[0x0][0x380] ;  /* 0x00007000ff1277ac */ /* 0x000e260008000a00 */
[----:B------:R-:W-:-:S04]  /*e7a0*/  FMUL.FTZ R34, R34, UR6 ;  /* 0x0000000622227c20 */ /* 0x000fc80008410000 */
[----:B012345:R-:W-:Y:S01]  /*e7b0*/  FFMA.FTZ R29, R9, R34, R11 ;  /* 0x00000022091d7223 */ /* 0x03ffe2000001000b */
[----:B------:R-:W-:Y:S02]  /*e7c0*/  IMAD R74, R74, UR16, RZ ;  /* 0x000000104a4a7c24 */ /* 0x000fe4000f8e02ff */
[----:B------:R-:W-:Y:S01]  /*e7d0*/  FADD.FTZ R22, R12, -UR5 ;  /* 0x800000050c167e21 */ /* 0x000fe20008010000 */
[----:B------:R-:W-:-:S03]  /*e7e0*/  IMAD.MOV.U32 R12, RZ, RZ, R6 ;  /* 0x000000ffff0c7224 */ /* 0x000fc600078e0006 */
[----:B------:R-:W-:Y:S01]  /*e7f0*/  FMUL.FTZ R23, R22, UR6 ;  /* 0x0000000616177c20 */ /* 0x000fe20008410000 */
[----:B------:R-:W-:-:S04]  /*e800*/  IMAD.WIDE.U32 R12, R73, UR16, R12 ;  /* 0x00000010490c7c25 */ /* 0x000fc8000f8e000c */
[----:B------:R-:W-:Y:S01]  /*e810*/  FFMA.FTZ R28, R8, R23, R10 ;  /* 0x00000017081c7223 */ /* 0x000fe2000001000a */
[----:B------:R-:W-:Y:S01]  /*e820*/  IMAD R73, R73, UR17, R74 ;  /* 0x0000001149497c24 */ /* 0x000fe2000f8e024a */
[----:B------:R-:W-:-:S04]  /*e830*/  LEA R22, P0, R12, UR18, 0x2 ;  /* 0x000000120c167c11 */ /* 0x000fc8000f8010ff */
[----:B------:R-:W-:-:S04]  /*e840*/  IADD3 R73, PT, PT, R13, R73, RZ ;  /* 0x000000490d497210 */ /* 0x000fc80007ffe0ff */
[----:B------:R-:W-:-:S05]  /*e850*/  LEA.HI.X R23, R12, UR19, R73, 0x2, P0 ;  /* 0x000000130c177c11 */ /* 0x000fca00080f1449 */
[----:B------:R0:W-:Y:S02]  /*e860*/  STG.E.64 desc[UR14][R22.64], R28 ;  /* 0x0000001c16007986 */ /* 0x0001e4000c101b0e */
.L_x_3997:
[----:B------:R-:W-:Y:S05]  /*e870*/  BSYNC.RECONVERGENT B0 ;  /* 0x0000000000007941 */ /* 0x000fea0003800200 */
.L_x_3996:
        /* <DEDUP_REMOVED lines=26> */
[----:B------:R-:W0:Y:S01]  /*ea20*/  LDCU.64 UR16, c[0x0][0x3e0] ;  /* 0x00007c00ff1077ac */ /* 0x000e220008000a00 */
[----:B------:R-:W-:Y:S01]  /*ea30*/  MOV R13, R5 ;  /* 0x00000005000d7202 */ /* 0x000fe20000000f00 */
[----:B------:R-:W-:Y:S01]  /*ea40*/  FADD.FTZ R83, R83, -UR5 ;  /* 0x8000000553537e21 */ /* 0x000fe20008010000 */
[----:B------:R-:W-:Y:S01]  /*ea50*/  FADD.FTZ R35, R35, -UR5 ;  /* 0x8000000523237e21 */ /* 0x000fe20008010000 */
[----:B------:R-:W0:Y:S02]  /*ea60*/  LDCU.64 UR18, c[0x0][0x380] ;  /* 0x00007000ff1277ac */ /* 0x000e240008000a00 */
[----:B------:R-:W-:Y:S01]  /*ea70*/  FMUL.FTZ R83, R83, UR6 ;  /* 0x0000000653537c20 */ /* 0x000fe20008410000 */
[----:B------:R-:W-:-:S03]  /*ea80*/  FMUL.FTZ R74, R35, UR6 ;  /* 0x00000006234a7c20 */ /* 0x000fc60008410000 */
[----:B012345:R-:W-:Y:S01]  /*ea90*/  FFMA.FTZ R28, R8, R83, R10 ;  /* 0x00000053081c7223 */ /* 0x03ffe2000001000a */
[----:B------:R-:W-:Y:S01]  /*eaa0*/  FFMA.FTZ R29, R9, R74, R11 ;  /* 0x0000004a091d7223 */ /* 0x000fe2000001000b */
[----:B------:R-:W-:Y:S01]  /*eab0*/  IMAD R22, R12, UR16, RZ ;  /* 0x000000100c167c24 */ /* 0x000fe2000f8e02ff */
[----:B------:R-:W-:-:S05]  /*eac0*/  MOV R12, R6 ;  /* 0x00000006000c7202 */ /* 0x000fca0000000f00 */
[----:B------:R-:W-:-:S04]  /*ead0*/  IMAD.WIDE.U32 R12, R71, UR16, R12 ;  /* 0x00000010470c7c25 */ /* 0x000fc8000f8e000c */
[----:B------:R-:W-:Y:S01]  /*eae0*/  IMAD R71, R71, UR17, R22 ;  /* 0x0000001147477c24 */ /* 0x000fe2000f8e0216 */
[----:B------:R-:W-:-:S04]  /*eaf0*/  LEA R22, P4, R12, UR18, 0x2 ;  /* 0x000000120c167c11 */ /* 0x000fc8000f8810ff */
[----:B------:R-:W-:-:S04]  /*eb00*/  IADD3 R71, PT, PT, R13, R71, RZ ;  /* 0x000000470d477210 */ /* 0x000fc80007ffe0ff */
[----:B------:R-:W-:-:S05]  /*eb10*/  LEA.HI.X R23, R12, UR19, R71, 0x2, P4 ;  /* 0x000000130c177c11 */ /* 0x000fca000a0f1447 */
[----:B------:R0:W-:Y:S02]  /*eb20*/  STG.E.64 desc[UR14][R22.64], R28 ;  /* 0x0000001c16007986 */ /* 0x0001e4000c101b0e */
.L_x_3999:
[----:B------:R-:W-:Y:S05]  /*eb30*/  BSYNC.RECONVERGENT B0 ;  /* 0x0000000000007941 */ /* 0x000fea0003800200 */
.L_x_3998:
[----:B------:R-:W-:Y:S04]  /*eb40*/  BSSY.RECONVERGENT B0, `(.L_x_4000) ;  /* 0x0000013000007945 */ /* 0x000fe80003800200 */
[----:B------:R-:W-:Y:S05]  /*eb50*/  @P1 BRA `(.L_x_4001) ;  /* 0x0000000000441947 */ /* 0x000fea0003800000 */
[----:B------:R-:W0:Y:S01]  /*eb60*/  LDCU.64 UR16, c[0x0][0x3e0] ;  /* 0x00007c00ff1077ac */ /* 0x000e220008000a00 */
[----:B------:R-:W-:Y:S01]  /*eb70*/  MOV R13, R5 ;  /* 0x00000005000d7202 */ /* 0x000fe20000000f00 */
[----:B------:R-:W-:Y:S02]  /*eb80*/  IMAD.MOV.U32 R12, RZ, RZ, R6 ;  /* 0x000000ffff0c7224 */ /* 0x000fe400078e0006 */
[----:B------:R-:W-:Y:S01]  /*eb90*/  FADD.FTZ R81, R81, -UR5 ;  /* 0x8000000551517e21 */ /* 0x000fe20008010000 */
[----:B------:R-:W0:Y:S01]  /*eba0*/  LDCU.64 UR18, c[0x0][0x380] ;  /* 0x00007000ff1277ac */ /* 0x000e220008000a00 */
[----:B------:R-:W-:Y:S02]  /*ebb0*/  FADD.FTZ R36, R36, -UR5 ;  /* 0x8000000524247e21 */ /* 0x000fe40008010000 */
[----:B------:R-:W-:Y:S02]  /*ebc0*/  FMUL.FTZ R81, R81, UR6 ;  /* 0x0000000651517c20 */ /* 0x000fe40008410000 */
[----:B------:R-:W-:-:S02]  /*ebd0*/  FMUL.FTZ R36, R36, UR6 ;  /* 0x0000000624247c20 */ /* 0x000fc40008410000 */
[----:B012345:R-:W-:Y:S02]  /*ebe0*/  FFMA.FTZ R28, R8, R81, R10 ;  /* 0x00000051081c7223 */ /* 0x03ffe4000001000a */
        /* <DEDUP_REMOVED lines=8> */
.L_x_4001:
[----:B------:R-:W-:Y:S05]  /*ec70*/  BSYNC.RECONVERGENT B0 ;  /* 0x0000000000007941 */ /* 0x000fea0003800200 */
.L_x_4000:
        /* <DEDUP_REMOVED lines=19> */
.L_x_4003:
[----:B------:R-:W-:Y:S05]  /*edb0*/  BSYNC.RECONVERGENT B0 ;  /* 0x0000000000007941 */ /* 0x000fea0003800200 */
.L_x_4002:
[----:B------:R-:W-:Y:S04]  /*edc0*/  BSSY.RECONVERGENT B0, `(.L_x_4004) ;  /* 0x0000013000007945 */ /* 0x000fe80003800200 */
[----:B------:R-:W-:Y:S05]  /*edd0*/  @P5 BRA `(.L_x_4005) ;  /* 0x0000000000445947 */ /* 0x000fea0003800000 */
[----:B------:R-:W0:Y:S01]  /*ede0*/  LDCU.64 UR16, c[0x0][0x3e0] ;  /* 0x00007c00ff1077ac */ /* 0x000e220008000a00 */
[----:B------:R-:W-:Y:S01]  /*edf0*/  MOV R12, R6 ;  /* 0x00000006000c7202 */ /* 0x000fe20000000f00 */
[----:B------:R-:W-:Y:S01]  /*ee00*/  FADD.FTZ R38, R38, -UR5 ;  /* 0x8000000526267e21 */ /* 0x000fe20008010000 */
[----:B------:R-:W-:Y:S01]  /*ee10*/  MOV R13, R5 ;  /* 0x00000005000d7202 */ /* 0x000fe20000000f00 */
[----:B------:R-:W0:Y:S01]  /*ee20*/  LDCU.64 UR18, c[0x0][0x380] ;  /* 0x00007000ff1277ac */ /* 0x000e220008000a00 */
[----:B------:R-:W-:Y:S01]  /*ee30*/  FADD.FTZ R39, R39, -UR5 ;  /* 0x8000000527277e21 */ /* 0x000fe20008010000 */
[----:B01234-:R-:W-:-:S03]  /*ee40*/  FMUL.FTZ R23, R38, UR6 ;  /* 0x0000000626177c20 */ /* 0x01ffc60008410000 */
[----:B------:R-:W-:Y:S01]  /*ee50*/  FMUL.FTZ R28, R39, UR6 ;  /* 0x00000006271c7c20 */ /* 0x000fe20008410000 */
[----:B-----5:R-:W-:-:S03]  /*ee60*/  FFMA.FTZ R36, R8, R23, R10 ;  /* 0x0000001708247223 */ /* 0x020fc6000001000a */
[----:B------:R-:W-:Y:S01]  /*ee70*/  FFMA.FTZ R37, R9, R28, R11 ;  /* 0x0000001c09257223 */ /* 0x000fe2000001000b */
[----:B------:R-:W-:Y:S02]  /*ee80*/  IMAD R77, R77, UR16, RZ ;  /* 0x000000104d4d7c24 */ /* 0x000fe4000f8e02ff */
[----:B------:R-:W-:-:S04]  /*ee90*/  IMAD.WIDE.U32 R12, R72, UR16, R12 ;  /* 0x00000010480c7c25 */ /* 0x000fc8000f8e000c */
[----:B------:R-:W-:Y:S01]  /*eea0*/  IMAD R77, R72, UR17, R77 ;  /* 0x00000011484d7c24 */ /* 0x000fe2000f8e024d */
[----:B------:R-:W-:-:S03]  /*eeb0*/  LEA R22, P0, R12, UR18, 0x2 ;  /* 0x000000120c167c11 */ /* 0x000fc6000f8010ff */
[----:B------:R-:W-:-:S05]  /*eec0*/  IMAD.IADD R77, R13, 0x1, R77 ;  /* 0x000000010d4d7824 */ /* 0x000fca00078e024d */
[----:B------:R-:W-:-:S05]  /*eed0*/  LEA.HI.X R23, R12, UR19, R77, 0x2, P0 ;  /* 0x000000130c177c11 */ /* 0x000fca00080f144d */
[----:B------:R0:W-:Y:S02]  /*eee0*/  STG.E.64 desc[UR14][R22.64], R36 ;  /* 0x0000002416007986 */ /* 0x0001e4000c101b0e */
.L_x_4005:
[----:B------:R-:W-:Y:S05]  /*eef0*/  BSYNC.RECONVERGENT B0 ;  /* 0x0000000000007941 */ /* 0x000fea0003800200 */
.L_x_4004:
        /* <DEDUP_REMOVED lines=8> */
[----:B------:R-:W-:-:S03]  /*ef80*/  FMUL.FTZ R41, R41, UR6 ;  /* 0x0000000629297c20 */ /* 0x000fc60008410000 */
[----:B------:R-:W-:Y:S01]  /*ef90*/  FMUL.FTZ R40, R40, UR6 ;  /* 0x0000000628287c20 */ /* 0x000fe20008410000 */
[----:B012345:R-:W-:-:S03]  /*efa0*/  FFMA.FTZ R28, R8, R41, R10 ;  /* 0x00000029081c7223 */ /* 0x03ffc6000001000a */
        /* <DEDUP_REMOVED lines=8> */
.L_x_4007:
[----:B------:R-:W-:Y:S05]  /*f030*/  BSYNC.RECONVERGENT B0 ;  /* 0x0000000000007941 */ /* 0x000fea0003800200 */
.L_x_4006:
        /* <DEDUP_REMOVED lines=19> */
.L_x_4009:
[----:B------:R-:W-:Y:S05]  /*f170*/  BSYNC.RECONVERGENT B0 ;  /* 0x0000000000007941 */ /* 0x000fea0003800200 */
.L_x_4008:
        /* <DEDUP_REMOVED lines=30> */
[----:B------:R-:W1:Y:S03]  /*f360*/  LDCU.64 UR18, c[0x0][0x380] ;  /* 0x00007000ff1277ac */ /* 0x000e660008000a00 */
[----:B------:R-:W-:-:S04]  /*f370*/  FMUL.FTZ R36, R45, UR6 ;  /* 0x000000062d247c20 */ /* 0x000fc80008410000 */
[----:B-----5:R-:W-:Y:S01]  /*f380*/  FFMA.FTZ R39, R9, R36, R11 ;  /* 0x0000002409277223 */ /* 0x020fe2000001000b */
[----:B0-----:R-:W-:Y:S01]  /*f390*/  IMAD R34, R28, UR16, RZ ;  /* 0x000000101c227c24 */ /* 0x001fe2000f8e02ff */
[----:B------:R-:W-:-:S03]  /*f3a0*/  MOV R28, R6 ;  /* 0x00000006001c7202 */ /* 0x000fc60000000f00 */
[C---:B------:R-:W-:Y:S02]  /*f3b0*/  IMAD R33, R31.reuse, UR17, R34 ;  /* 0x000000111f217c24 */ /* 0x040fe4000f8e0222 */
[----:B------:R-:W-:-:S04]  /*f3c0*/  IMAD.WIDE.U32 R28, R31, UR16, R28 ;  /* 0x000000101f1c7c25 */ /* 0x000fc8000f8e001c */
[----:B------:R-:W-:Y:S01]  /*f3d0*/  FMUL.FTZ R31, R44, UR6 ;  /* 0x000000062c1f7c20 */ /* 0x000fe20008410000 */
[----:B-1----:R-:W-:-:S03]  /*f3e0*/  LEA R34, P4, R28, UR18, 0x2 ;  /* 0x000000121c227c11 */ /* 0x002fc6000f8810ff */
[----:B------:R-:W-:Y:S01]  /*f3f0*/  FFMA.FTZ R38, R8, R31, R10 ;  /* 0x0000001f08267223 */ /* 0x000fe2000001000a */
[----:B------:R-:W-:-:S04]  /*f400*/  IADD3 R33, PT, PT, R29, R33, RZ ;  /* 0x000000211d217210 */ /* 0x000fc80007ffe0ff */
[----:B------:R-:W-:-:S05]  /*f410*/  LEA.HI.X R35, R28, UR19, R33, 0x2, P4 ;  /* 0x000000131c237c11 */ /* 0x000fca000a0f1421 */
[----:B------:R0:W-:Y:S02]  /*f420*/  STG.E.64 desc[UR14][R34.64], R38 ;  /* 0x0000002622007986 */ /* 0x0001e4000c101b0e */
.L_x_4011:
[----:B------:R-:W-:Y:S05]  /*f430*/  BSYNC.RECONVERGENT B0 ;  /* 0x0000000000007941 */ /* 0x000fea0003800200 */
.L_x_4010:
[----:B------:R-:W-:Y:S04]  /*f440*/  BSSY.RECONVERGENT B0, `(.L_x_4012) ;  /* 0x0000013000007945 */ /* 0x000fe80003800200 */
[----:B------:R-:W-:Y:S05]  /*f450*/  @P1 BRA `(.L_x_4013) ;  /* 0x0000000000441947 */ /* 0x000fea0003800000 */
[----:B------:R-:W1:Y:S01]  /*f460*/  LDCU.64 UR16, c[0x0][0x3e0] ;  /* 0x00007c00ff1077ac */ /* 0x000e620008000a00 */
[----:B------:R-:W-:Y:S01]  /*f470*/  MOV R29, R5 ;  /* 0x00000005001d7202 */ /* 0x000fe20000000f00 */
[----:B------:R-:W-:Y:S02]  /*f480*/  IMAD.MOV.U32 R28, RZ, RZ, R6 ;  /* 0x000000ffff1c7224 */ /* 0x000fe400078e0006 */
[----:B------:R-:W-:Y:S01]  /*f490*/  FADD.FTZ R46, R46, -UR5 ;  /* 0x800000052e2e7e21 */ /* 0x000fe20008010000 */
[----:B------:R-:W2:Y:S01]  /*f4a0*/  LDCU.64 UR18, c[0x0][0x380] ;  /* 0x00007000ff1277ac */ /* 0x000ea20008000a00 */
[----:B------:R-:W-:Y:S02]  /*f4b0*/  FADD.FTZ R47, R47, -UR5 ;  /* 0x800000052f2f7e21 */ /* 0x000fe40008010000 */
[----:B------:R-:W-:Y:S02]  /*f4c0*/  FMUL.FTZ R31, R46, UR6 ;  /* 0x000000062e1f7c20 */ /* 0x000fe40008410000 */
[----:B0-----:R-:W-:-:S02]  /*f4d0*/  FMUL.FTZ R34, R47, UR6 ;  /* 0x000000062f227c20 */ /* 0x001fc40008410000 */
[----:B-----5:R-:W-:Y:S01]  /*f4e0*/  FFMA.FTZ R36, R8, R31, R10 ;  /* 0x0000001f08247223 */ /* 0x020fe2000001000a */
[----:B-1----:R-:W-:Y:S02]  /*f4f0*/  IMAD R37, R37, UR16, RZ ;  /* 0x0000001025257c24 */ /* 0x002fe4000f8e02ff */
[----:B------:R-:W-:-:S04]  /*f500*/  IMAD.WIDE.U32 R28, R30, UR16, R28 ;  /* 0x000000101e1c7c25 */ /* 0x000fc8000f8e001c */
[----:B------:R-:W-:Y:S01]  /*f510*/  IMAD R37, R30, UR17, R37 ;  /* 0x000000111e257c24 */ /* 0x000fe2000f8e0225 */
[----:B--2---:R-:W-:-:S04]  /*f520*/  LEA R30, P1, R28, UR18, 0x2 ;  /* 0x000000121c1e7c11 */ /* 0x004fc8000f8210ff */
[----:B------:R-:W-:-:S04]  /*f530*/  IADD3 R37, PT, PT, R29, R37, RZ ;  /* 0x000000251d257210 */ /* 0x000fc80007ffe0ff */
[----:B------:R-:W-:Y:S01]  /*f540*/  LEA.HI.X R31, R28, UR19, R37, 0x2, P1 ;  /* 0x000000131c1f7c11 */ /* 0x000fe200088f1425 */
[----:B------:R-:W-:-:S05]  /*f550*/  FFMA.FTZ R37, R9, R34, R11 ;  /* 0x0000002209257223 */ /* 0x000fca000001000b */
[----:B------:R1:W-:Y:S02]  /*f560*/  STG.E.64 desc[UR14][R30.64], R36 ;  /* 0x000000241e007986 */ /* 0x0003e4000c101b0e */
.L_x_4013:
[----:B------:R-:W-:Y:S05]  /*f570*/  BSYNC.RECONVERGENT B0 ;  /* 0x0000000000007941 */ /* 0x000fea0003800200 */
.L_x_4012:
[----:B------:R-:W-:Y:S04]  /*f580*/  BSSY.RECONVERGENT B0, `(.L_x_4014) ;  /* 0x0000013000007945 */ /* 0x000fe80003800200 */
[----:B------:R-:W-:Y:S05]  /*f590*/  @P0 BRA `(.L_x_4015) ;  /* 0x0000000000440947 */ /* 0x000fea0003800000 */
[----:B------:R-:W2:Y:S01]  /*f5a0*/  LDCU.64 UR16, c[0x0][0x3e0] ;  /* 0x00007c00ff1077ac */ /* 0x000ea20008000a00 */
[----:B------:R-:W-:Y:S01]  /*f5b0*/  MOV R28, R6 ;  /* 0x00000006001c7202 */ /* 0x000fe20000000f00 */
[----:B------:R-:W-:Y:S02]  /*f5c0*/  IMAD.MOV.U32 R29, RZ, RZ, R5 ;  /* 0x000000ffff1d7224 */ /* 0x000fe400078e0005 */
[----:B------:R-:W-:Y:S01]  /*f5d0*/  FADD.FTZ R48, R48, -UR5 ;  /* 0x8000000530307e21 */ /* 0x000fe20008010000 */
[----:B------:R-:W3:Y:S01]  /*f5e0*/  LDCU.64 UR18, c[0x0][0x380] ;  /* 0x00007000ff1277ac */ /* 0x000ee20008000a00 */
[----:B------:R-:W-:-:S04]  /*f5f0*/  FADD.FTZ R49, R49, -UR5 ;  /* 0x8000000531317e21 */ /* 0x000fc80008010000 */
[----:B0-----:R-:W-:-:S04]  /*f600*/  FMUL.FTZ R34, R49, UR6 ;  /* 0x0000000631227c20 */ /* 0x001fc80008410000 */
[----:B-1---5:R-:W-:Y:S01]  /*f610*/  FFMA.FTZ R37, R9, R34, R11 ;  /* 0x0000002209257223 */ /* 0x022fe2000001000b */
[----:B--2---:R-:W-:Y:S02]  /*f620*/  IMAD R40, R40, UR16, RZ ;  /* 0x0000001028287c24 */ /* 0x004fe4000f8e02ff */
[----:B------:R-:W-:-:S04]  /*f630*/  IMAD.WIDE.U32 R30, R41, UR16, R28 ;  /* 0x00000010291e7c25 */ /* 0x000fc8000f8e001c */
[----:B------:R-:W-:Y:S01]  /*f640*/  FMUL.FTZ R29, R48, UR6 ;  /* 0x00000006301d7c20 */ /* 0x000fe20008410000 */
[----:B------:R-:W-:Y:S01]  /*f650*/  IMAD R41, R41, UR17, R40 ;  /* 0x0000001129297c24 */ /* 0x000fe2000f8e0228 */
[----:B---3--:R-:W-:Y:S02]  /*f660*/  LEA R28, P0, R30, UR18, 0x2 ;  /* 0x000000121e1c7c11 */ /* 0x008fe4000f8010ff */
[----:B------:R-:W-:Y:S02]  /*f670*/  FFMA.FTZ R36, R8, R29, R10 ;  /* 0x0000001d08247223 */ /* 0x000fe4000001000a */
[----:B------:R-:W-:-:S04]  /*f680*/  IADD3 R41, PT, PT, R31, R41, RZ ;  /* 0x000000291f297210 */ /* 0x000fc80007ffe0ff */
[----:B------:R-:W-:-:S05]  /*f690*/  LEA.HI.X R29, R30, UR19, R41, 0x2, P0 ;  /* 0x000000131e1d7c11 */ /* 0x000fca00080f1429 */
[----:B------:R2:W-:Y:S02]  /*f6a0*/  STG.E.64 desc[UR14][R28.64], R36 ;  /* 0x000000241c007986 */ /* 0x0005e4000c101b0e */
.L_x_4015:
[----:B------:R-:W-:Y:S05]  /*f6b0*/  BSYNC.RECONVERGENT B0 ;  /* 0x0000000000007941 */ /* 0x000fea0003800200 */
.L_x_4014:
[----:B------:R-:W-:Y:S04]  /*f6c0*/  BSSY.RECONVERGENT B0, `(.L_x_4016) ;  /* 0x0000013000007945 */ /* 0x000fe80003800200 */
[----:B------:R-:W-:Y:S05]  /*f6d0*/  @P5 BRA `(.L_x_4017) ;  /* 0x0000000000445947 */ /* 0x000fea0003800000 */
[----:B------:R-:W3:Y:S01]  /*f6e0*/  LDCU.64 UR16, c[0x0][0x3e0] ;  /* 0x00007c00ff1077ac */ /* 0x000ee20008000a00 */
[----:B--2---:R-:W-:Y:S01]  /*f6f0*/  MOV R28, R6 ;  /* 0x00000006001c7202 */ /* 0x004fe20000000f00 */
[----:B------:R-:W-:Y:S01]  /*f700*/  FADD.FTZ R50, R50, -UR5 ;  /* 0x8000000532327e21 */ /* 0x000fe20008010000 */
[----:B------:R-:W-:Y:S01]  /*f710*/  MOV R29, R5 ;  /* 0x00000005001d7202 */ /* 0x000fe20000000f00 */
[----:B------:R-:W2:Y:S01]  /*f720*/  LDCU.64 UR18, c[0x0][0x380] ;  /* 0x00007000ff1277ac */ /* 0x000ea20008000a00 */
[----:B------:R-:W-:-:S04]  /*f730*/  FADD.FTZ R51, R51, -UR5 ;  /* 0x8000000533337e21 */ /* 0x000fc80008010000 */
[----:B0-----:R-:W-:-:S04]  /*f740*/  FMUL.FTZ R34, R51, UR6 ;  /* 0x0000000633227c20 */ /* 0x001fc80008410000 */
[----:B-1---5:R-:W-:Y:S01]  /*f750*/  FFMA.FTZ R37, R9, R34, R11 ;  /* 0x0000002209257223 */ /* 0x022fe2000001000b */
[----:B---3--:R-:W-:Y:S02]  /*f760*/  IMAD R42, R42, UR16, RZ ;  /* 0x000000102a2a7c24 */ /* 0x008fe4000f8e02ff */
[----:B------:R-:W-:-:S04]  /*f770*/  IMAD.WIDE.U32 R30, R43, UR16, R28 ;  /* 0x000000102b1e7c25 */ /* 0x000fc8000f8e001c */
[----:B------:R-:W-:Y:S01]  /*f780*/  FMUL.FTZ R29, R50, UR6 ;  /* 0x00000006321d7c20 */ /* 0x000fe20008410000 */
[----:B------:R-:W-:Y:S01]  /*f790*/  IMAD R43, R43, UR17, R42 ;  /* 0x000000112b2b7c24 */ /* 0x000fe2000f8e022a */
[----:B--2---:R-:W-:Y:S02]  /*f7a0*/  LEA R28, P0, R30, UR18, 0x2 ;  /* 0x000000121e1c7c11 */ /* 0x004fe4000f8010ff */
[----:B------:R-:W-:Y:S01]  /*f7b0*/  FFMA.FTZ R36, R8, R29, R10 ;  /* 0x0000001d08247223 */ /* 0x000fe2000001000a */
[----:B------:R-:W-:-:S05]  /*f7c0*/  IMAD.IADD R43, R31, 0x1, R43 ;  /* 0x000000011f2b7824 */ /* 0x000fca00078e022b */
[----:B------:R-:W-:-:S05]  /*f7d0*/  LEA.HI.X R29, R30, UR19, R43, 0x2, P0 ;  /* 0x000000131e1d7c11 */ /* 0x000fca00080f142b */
[----:B------:R3:W-:Y:S02]  /*f7e0*/  STG.E.64 desc[UR14][R28.64], R36 ;  /* 0x000000241c007986 */ /* 0x0007e4000c101b0e */
.L_x_4017:
[----:B------:R-:W-:Y:S05]  /*f7f0*/  BSYNC.RECONVERGENT B0 ;  /* 0x0000000000007941 */ /* 0x000fea0003800200 */
.L_x_4016:
[----:B------:R-:W-:Y:S04]  /*f800*/  BSSY.RECONVERGENT B0, `(.L_x_4018) ;  /* 0x0000013000007945 */ /* 0x000fe80003800200 */
[----:B------:R-:W-:Y:S05]  /*f810*/  @P2 BRA `(.L_x_4019) ;  /* 0x0000000000442947 */ /* 0x000fea0003800000 */
[----:B------:R-:W4:Y:S01]  /*f820*/  LDCU.64 UR16, c[0x0][0x3e0] ;  /* 0x00007c00ff1077ac */ /* 0x000f220008000a00 */
[----:B--23--:R-:W-:Y:S01]  /*f830*/  MOV R28, R6 ;  /* 0x00000006001c7202 */ /* 0x00cfe20000000f00 */
[----:B------:R-:W-:Y:S01]  /*f840*/  FADD.FTZ R52, R52, -UR5 ;  /* 0x8000000534347e21 */ /* 0x000fe20008010000 */
[----:B------:R-:W-:Y:S01]  /*f850*/  MOV R29, R5 ;  /* 0x00000005001d7202 */ /* 0x000fe20000000f00 */
[----:B------:R-:W2:Y:S01]  /*f860*/  LDCU.64 UR18, c[0x0][0x380] ;  /* 0x00007000ff1277ac */ /* 0x000ea20008000a00 */
[----:B------:R-:W-:Y:S01]  /*f870*/  FADD.FTZ R53, R53, -UR5 ;  /* 0x8000000535357e21 */ /* 0x000fe20008010000 */
[----:B----4-:R-:W-:Y:S02]  /*f880*/  IMAD R65, R65, UR16, RZ ;  /* 0x0000001041417c24 */ /* 0x010fe4000f8e02ff */
[----:B-1----:R-:W-:-:S04]  /*f890*/  IMAD.WIDE.U32 R30, R32, UR16, R28 ;  /* 0x00000010201e7c25 */ /* 0x002fc8000f8e001c */
[----:B------:R-:W-:Y:S01]  /*f8a0*/  FMUL.FTZ R29, R52, UR6 ;  /* 0x00000006341d7c20 */ /* 0x000fe20008410000 */
[----:B------:R-:W-:Y:S01]  /*f8b0*/  IMAD R65, R32, UR17, R65 ;  /* 0x0000001120417c24 */ /* 0x000fe2000f8e0241 */
[----:B--2---:R-:W-:Y:S01]  /*f8c0*/  LEA R28, P0, R30, UR18, 0x2 ;  /* 0x000000121e1c7c11 */ /* 0x004fe2000f8010ff */
[----:B------:R-:W-:Y:S01]  /*f8d0*/  FMUL.FTZ R32, R53, UR6 ;  /* 0x0000000635207c20 */ /* 0x000fe20008410000 */
[----:B0----5:R-:W-:Y:S02]  /*f8e0*/  FFMA.FTZ R34, R8, R29, R10 ;  /* 0x0000001d08227223 */ /* 0x021fe4000001000a */
[----:B------:R-:W-:Y:S01]  /*f8f0*/  IADD3 R65, PT, PT, R31, R65, RZ ;  /* 0x000000411f417210 */ /* 0x000fe20007ffe0ff */
[----:B------:R-:W-:-:S03]  /*f900*/  FFMA.FTZ R35, R9, R32, R11 ;  /* 0x0000002009237223 */ /* 0x000fc6000001000b */
[----:B------:R-:W-:-:S05]  /*f910*/  LEA.HI.X R29, R30, UR19, R65, 0x2, P0 ;  /* 0x000000131e1d7c11 */ /* 0x000fca00080f1441 */
[----:B------:R4:W-:Y:S02]  /*f920*/  STG.E.64 desc[UR14][R28.64], R34 ;  /* 0x000000221c007986 */ /* 0x0009e4000c101b0e */
.L_x_4019:
[----:B------:R-:W-:Y:S05]  /*f930*/  BSYNC.RECONVERGENT B0 ;  /* 0x0000000000007941 */ /* 0x000fea0003800200 */
.L_x_4018:
[----:B------:R-:W-:Y:S04]  /*f940*/  BSSY.RECONVERGENT B0, `(.L_x_4020) ;  /* 0x0000013000007945 */ /* 0x000fe80003800200 */
[----:B------:R-:W-:Y:S05]  /*f950*/  @P3 BRA `(.L_x_4021) ;  /* 0x0000000000443947 */ /* 0x000fea0003800000 */
[----:B------:R-:W0:Y:S01]  /*f960*/  LDCU.64 UR16, c[0x0][0x3e0] ;  /* 0x00007c00ff1077ac */ /* 0x000e220008000a00 */
[----:B--234-:R-:W-:Y:S01]  /*f970*/  MOV R29, R5 ;  /* 0x00000005001d7202 */ /* 0x01cfe20000000f00 */
[----:B------:R-:W-:Y:S02]  /*f980*/  IMAD.MOV.U32 R28, RZ, RZ, R6 ;  /* 0x000000ffff1c7224 */ /* 0x000fe400078e0006 */
[----:B------:R-:W-:Y:S01]  /*f990*/  FADD.FTZ R55, R55, -UR5 ;  /* 0x8000000537377e21 */ /* 0x000fe20008010000 */
[----:B------:R-:W2:Y:S01]  /*f9a0*/  LDCU.64 UR18, c[0x0][0x380] ;  /* 0x00007000ff1277ac */ /* 0x000ea20008000a00 */
[----:B------:R-:W-:Y:S02]  /*f9b0*/  FADD.FTZ R54, R54, -UR5 ;  /* 0x8000000536367e21 */ /* 0x000fe40008010000 */
[----:B------:R-:W-:Y:S02]  /*f9c0*/  FMUL.FTZ R55, R55, UR6 ;  /* 0x0000000637377c20 */ /* 0x000fe40008410000 */
[----:B------:R-:W-:-:S02]  /*f9d0*/  FMUL.FTZ R54, R54, UR6 ;  /* 0x0000000636367c20 */ /* 0x000fc40008410000 */
[----:B-1---5:R-:W-:Y:S02]  /*f9e0*/  FFMA.FTZ R30, R8, R55, R10 ;  /* 0x00000037081e7223 */ /* 0x022fe4000001000a */
[----:B------:R-:W-:Y:S01]  /*f9f0*/  FFMA.FTZ R31, R9, R54, R11 ;  /* 0x00000036091f7223 */ /* 0x000fe2000001000b */
[----:B0-----:R-:W-:Y:S02]  /*fa00*/  IMAD R23, R23, UR16, RZ ;  /* 0x0000001017177c24 */ /* 0x001fe4000f8e02ff */
[----:B------:R-:W-:-:S04]  /*fa10*/  IMAD.WIDE.U32 R28, R22, UR16, R28 ;  /* 0x00000010161c7c25 */ /* 0x000fc8000f8e001c */
[----:B------:R-:W-:Y:S01]  /*fa20*/  IMAD R23, R22, UR17, R23 ;  /* 0x0000001116177c24 */ /* 0x000fe2000f8e0217 */
[----:B--2---:R-:W-:-:S04]  /*fa30*/  LEA R22, P0, R28, UR18, 0x2 ;  /* 0x000000121c167c11 */ /* 0x004fc8000f8010ff */
[----:B------:R-:W-:-:S04]  /*fa40*/  IADD3 R23, PT, PT, R29, R23, RZ ;  /* 0x000000171d177210 */ /* 0x000fc80007ffe0ff */
[----:B------:R-:W-:-:S05]  /*fa50*/  LEA.HI.X R23, R28, UR19, R23, 0x2, P0 ;  /* 0x000000131c177c11 */ /* 0x000fca00080f1417 */
[----:B------:R0:W-:Y:S02]  /*fa60*/  STG.E.64 desc[UR14][R22.64], R30 ;  /* 0x0000001e16007986 */ /* 0x0001e4000c101b0e */
.L_x_4021:
[----:B------:R-:W-:Y:S05]  /*fa70*/  BSYNC.RECONVERGENT B0 ;  /* 0x0000000000007941 */ /* 0x000fea0003800200 */
.L_x_4020:
[----:B------:R-:W-:Y:S01]  /*fa80*/  ISETP.GE.U32.AND P4, PT, R13, UR12, PT ;  /* 0x0000000c0d007c0c */ /* 0x000fe2000bf86070 */
[C---:B0-----:R-:W-:Y:S01]  /*fa90*/  VIADD R39, R25.reuse, 0x1b8 ;  /* 0x000001b819277836 */ /* 0x041fe20000000000 */
[----:B-1----:R-:W-:Y:S01]  /*faa0*/  SHF.R.S32.HI R30, RZ, 0x1f, R13 ;  /* 0x0000001fff1e7819 */ /* 0x002fe2000001140d */
[----:B------:R-:W-:Y:S01]  /*fab0*/  BSSY.RECONVERGENT B0, `(.L_x_4022) ;  /* 0x0000028000007945 */ /* 0x000fe20003800200 */
[C---:B--23--:R-:W-:Y:S01]  /*fac0*/  IADD3 R37, PT, PT, R25.reuse, 0x1b0, RZ ;  /* 0x000001b019257810 */ /* 0x04cfe20007ffe0ff */
[C---:B------:R-:W-:Y:S01]  /*fad0*/  VIADD R22, R25.reuse, 0x1d8 ;  /* 0x000001d819167836 */ /* 0x040fe20000000000 */
[----:B------:R-:W-:Y:S02]  /*fae0*/  ISETP.GE.AND.EX P4, PT, R30, UR13, PT, P4 ;  /* 0x0000000d1e007c0c */ /* 0x000fe4000bf86340 */
[C---:B------:R-:W-:Y:S02]  /*faf0*/  IADD3 R41, PT, PT, R25.reuse, 0x1c0, RZ ;  /* 0x000001c019297810 */ /* 0x040fe40007ffe0ff */
[----:B----4-:R-:W-:-:S02]  /*fb00*/  IADD3 R28, PT, PT, R25, 0x1c8, RZ ;  /* 0x000001c8191c7810 */ /* 0x010fc40007ffe0ff */
        /* <DEDUP_REMOVED lines=21> */
[----:B------:R-:W1:Y:S02]  /*fc60*/  LDCU.64 UR18, c[0x0][0x380] ;  /* 0x00007000ff1277ac */ /* 0x000e640008000a00 */
[----:B------:R-:W-:Y:S01]  /*fc70*/  FMUL.FTZ R57, R57, UR6 ;  /* 0x0000000639397c20 */ /* 0x000fe20008410000 */
[----:B------:R-:W-:-:S04]  /*fc80*/  FMUL.FTZ R56, R56, UR6 ;  /* 0x0000000638387c20 */ /* 0x000fc80008410000 */
[----:B-----5:R-:W-:Y:S01]  /*fc90*/  FFMA.FTZ R35, R9, R56, R11 ;  /* 0x0000003809237223 */ /* 0x020fe2000001000b */
[----:B0-----:R-:W-:Y:S01]  /*fca0*/  IMAD R34, R30, UR16, RZ ;  /* 0x000000101e227c24 */ /* 0x001fe2000f8e02ff */
[----:B------:R-:W-:-:S05]  /*fcb0*/  MOV R30, R6 ;  /* 0x00000006001e7202 */ /* 0x000fca0000000f00 */
[----:B------:R-:W-:-:S04]  /*fcc0*/  IMAD.WIDE.U32 R32, R13, UR16, R30 ;  /* 0x000000100d207c25 */ /* 0x000fc8000f8e001e */
[----:B------:R-:W-:Y:S01]  /*fcd0*/  IMAD R13, R13, UR17, R34 ;  /* 0x000000110d0d7c24 */ /* 0x000fe2000f8e0222 */
[----:B-1----:R-:W-:Y:S01]  /*fce0*/  LEA R30, P4, R32, UR18, 0x2 ;  /* 0x00000012201e7c11 */ /* 0x002fe2000f8810ff */
[----:B------:R-:W-:-:S03]  /*fcf0*/  FFMA.FTZ R34, R8, R57, R10 ;  /* 0x0000003908227223 */ /* 0x000fc6000001000a */
[----:B------:R-:W-:-:S04]  /*fd00*/  IADD3 R13, PT, PT, R33, R13, RZ ;  /* 0x0000000d210d7210 */ /* 0x000fc80007ffe0ff */
[----:B------:R-:W-:-:S05]  /*fd10*/  LEA.HI.X R31, R32, UR19, R13, 0x2, P4 ;  /* 0x00000013201f7c11 */ /* 0x000fca000a0f140d */
[----:B------:R0:W-:Y:S02]  /*fd20*/  STG.E.64 desc[UR14][R30.64], R34 ;  /* 0x000000221e007986 */ /* 0x0001e4000c101b0e */
.L_x_4023:
[----:B------:R-:W-:Y:S05]  /*fd30*/  BSYNC.RECONVERGENT B0 ;  /* 0x0000000000007941 */ /* 0x000fea0003800200 */
.L_x_4022:
[----:B------:R-:W-:Y:S04]  /*fd40*/  BSSY.RECONVERGENT B0, `(.L_x_4024) ;  /* 0x0000013000007945 */ /* 0x000fe80003800200 */
[----:B------:R-:W-:Y:S05]  /*fd50*/  @P1 BRA `(.L_x_4025) ;  /* 0x0000000000441947 */ /* 0x000fea0003800000 */
[----:B------:R-:W1:Y:S01]  /*fd60*/  LDCU.64 UR16, c[0x0][0x3e0] ;  /* 0x00007c00ff1077ac */ /* 0x000e620008000a00 */
[----:B0-----:R-:W-:Y:S01]  /*fd70*/  MOV R31, R5 ;  /* 0x00000005001f7202 */ /* 0x001fe20000000f00 */
[----:B------:R-:W-:Y:S02]  /*fd80*/  IMAD.MOV.U32 R30, RZ, RZ, R6 ;  /* 0x000000ffff1e7224 */ /* 0x000fe400078e0006 */
[----:B------:R-:W-:Y:S01]  /*fd90*/  FADD.FTZ R3, R3, -UR5 ;  /* 0x8000000503037e21 */ /* 0x000fe20008010000 */
[----:B------:R-:W0:Y:S03]  /*fda0*/  LDCU.64 UR18, c[0x0][0x380] ;  /* 0x00007000ff1277ac */ /* 0x000e260008000a00 */
[----:B------:R-:W-:-:S04]  /*fdb0*/  FMUL.FTZ R3, R3, UR6 ;  /* 0x0000000603037c20 */ /* 0x000fc80008410000 */
[----:B-----5:R-:W-:Y:S01]  /*fdc0*/  FFMA.FTZ R32, R8, R3, R10 ;  /* 0x0000000308207223 */ /* 0x020fe2000001000a */
[----:B-1----:R-:W-:Y:S02]  /*fdd0*/  IMAD R13, R36, UR16, RZ ;  /* 0x00000010240d7c24 */ /* 0x002fe4000f8e02ff */
[----:B------:R-:W-:-:S04]  /*fde0*/  IMAD.WIDE.U32 R30, R12, UR16, R30 ;  /* 0x000000100c1e7c25 */ /* 0x000fc8000f8e001e */
[----:B------:R-:W-:Y:S02]  /*fdf0*/  IMAD R13, R12, UR17, R13 ;  /* 0x000000110c0d7c24 */ /* 0x000fe4000f8e020d */
[----:B------:R-:W-:Y:S01]  /*fe00*/  FADD.FTZ R12, R2, -UR5 ;  /* 0x80000005020c7e21 */ /* 0x000fe20008010000 */
[----:B0-----:R-:W-:Y:S02]  /*fe10*/  LEA R2, P1, R30, UR18, 0x2 ;  /* 0x000000121e027c11 */ /* 0x001fe4000f8210ff */
[----:B------:R-:W-:Y:S01]  /*fe20*/  IADD3 R13, PT, PT, R31, R13, RZ ;  /* 0x0000000d1f0d7210 */ /* 0x000fe20007ffe0ff */
[----:B------:R-:W-:-:S03]  /*fe30*/  FMUL.FTZ R12, R12, UR6 ;  /* 0x000000060c0c7c20 */ /* 0x000fc60008410000 */
[----:B------:R-:W-:Y:S01]  /*fe40*/  LEA.HI.X R3, R30, UR19, R13, 0x2, P1 ;  /* 0x000000131e037c11 */ /* 0x000fe200088f140d */
[----:B------:R-:W-:-:S05]  /*fe50*/  FFMA.FTZ R33, R9, R12, R11 ;  /* 0x0000000c09217223 */ /* 0x000fca000001000b */
[----:B------:R1:W-:Y:S02]  /*fe60*/  STG.E.64 desc[UR14][R2.64], R32 ;  /* 0x0000002002007986 */ /* 0x0003e4000c101b0e */
.L_x_4025:
[----:B------:R-:W-:Y:S05]  /*fe70*/  BSYNC.RECONVERGENT B0 ;  /* 0x0000000000007941 */ /* 0x000fea0003800200 */
.L_x_4024:
[----:B------:R-:W-:Y:S04]  /*fe80*/  BSSY.RECONVERGENT B0, `(.L_x_4026) ;  /* 0x0000013000007945 */ /* 0x000fe80003800200 */
[----:B------:R-:W-:Y:S05]  /*fe90*/  @P0 BRA `(.L_x_4027) ;  /* 0x0000000000440947 */ /* 0x000fea0003800000 */
[----:B------:R-:W2:Y:S01]  /*fea0*/  LDCU.64 UR16, c[0x0][0x3e0] ;  /* 0x00007c00ff1077ac */ /* 0x000ea20008000a00 */
[----:B-1----:R-:W-:Y:S01]  /*feb0*/  MOV R2, R6 ;  /* 0x0000000600027202 */ /* 0x002fe20000000f00 */
[----:B------:R-:W-:Y:S02]  /*fec0*/  IMAD.MOV.U32 R3, RZ, RZ, R5 ;  /* 0x000000ffff037224 */ /* 0x000fe400078e0005 */
[----:B------:R-:W-:Y:S01]  /*fed0*/  FADD.FTZ R66, R66, -UR5 ;  /* 0x8000000542427e21 */ /* 0x000fe20008010000 */
[----:B------:R-:W1:Y:S01]  /*fee0*/  LDCU.64 UR18, c[0x0][0x380] ;  /* 0x00007000ff1277ac */ /* 0x000e620008000a00 */
[----:B------:R-:W-:-:S04]  /*fef0*/  FADD.FTZ R67, R67, -UR5 ;  /* 0x8000000543437e21 */ /* 0x000fc80008010000 */
[----:B0-----:R-:W-:-:S04]  /*ff00*/  FMUL.FTZ R30, R67, UR6 ;  /* 0x00000006431e7c20 */ /* 0x001fc80008410000 */
[----:B-----5:R-:W-:Y:S01]  /*ff10*/  FFMA.FTZ R33, R9, R30, R11 ;  /* 0x0000001e09217223 */ /* 0x020fe2000001000b */
[----:B--2---:R-:W-:Y:S02]  /*ff20*/  IMAD R38, R38, UR16, RZ ;  /* 0x0000001026267c24 */ /* 0x004fe4000f8e02ff */
[----:B------:R-:W-:-:S04]  /*ff30*/  IMAD.WIDE.U32 R12, R37, UR16, R2 ;  /* 0x00000010250c7c25 */ /* 0x000fc8000f8e0002 */
[----:B------:R-:W-:Y:S01]  /*ff40*/  FMUL.FTZ R3, R66, UR6 ;  /* 0x0000000642037c20 */ /* 0x000fe20008410000 */
[----:B------:R-:W-:Y:S01]  /*ff50*/  IMAD R37, R37, UR17, R38 ;  /* 0x0000001125257c24 */ /* 0x000fe2000f8e0226 */
[----:B-1----:R-:W-:Y:S02]  /*ff60*/  LEA R2, P0, R12, UR18, 0x2 ;  /* 0x000000120c027c11 */ /* 0x002fe4000f8010ff */
[----:B------:R-:W-:Y:S02]  /*ff70*/  FFMA.FTZ R32, R8, R3, R10 ;  /* 0x0000000308207223 */ /* 0x000fe4000001000a */
[----:B------:R-:W-:-:S04]  /*ff80*/  IADD3 R37, PT, PT, R13, R37, RZ ;  /* 0x000000250d257210 */ /* 0x000fc80007ffe0ff */
[----:B------:R-:W-:-:S05]  /*ff90*/  LEA.HI.X R3, R12, UR19, R37, 0x2, P0 ;  /* 0x000000130c037c11 */ /* 0x000fca00080f1425 */
[----:B------:R2:W-:Y:S02]  /*ffa0*/  STG.E.64 desc[UR14][R2.64], R32 ;  /* 0x0000002002007986 */ /* 0x0005e4000c101b0e */
.L_x_4027:
[----:B------:R-:W-:Y:S05]  /*ffb0*/  BSYNC.RECONVERGENT B0 ;  /* 0x0000000000007941 */ /* 0x000fea0003800200 */
.L_x_4026:
[----:B------:R-:W-:Y:S04]  /*ffc0*/  BSSY.RECONVERGENT B0, `(.L_x_4028) ;  /* 0x0000013000007945 */ /* 0x000fe80003800200 */
[----:B------:R-:W-:Y:S05]  /*ffd0*/  @P5 BRA `(.L_x_4029) ;  /* 0x0000000000445947 */ /* 0x000fea0003800000 */
[----:B------:R-:W3:Y:S01]  /*ffe0*/  LDCU.64 UR16, c[0x0][0x3e0] ;  /* 0x00007c00ff1077ac */ /* 0x000ee20008000a00 */
[----:B-12---:R-:W-:Y:S01]  /*fff0*/  MOV R2, R6 ;  /* 0x0000000600027202 */ /* 0x006fe20000000f00 */
[----:B------:R-:W-:Y:S01]  /*10000*/  FADD.FTZ R68, R68, -UR5 ;  /* 0x8000000544447e21 */ /* 0x000fe20008010000 */
[----:B------:R-:W-:Y:S01]  /*10010*/  MOV R3, R5 ;  /* 0x0000000500037202 */ /* 0x000fe20000000f00 */
[----:B------:R-:W1:Y:S01]  /*10020*/  LDCU.64 UR18, c[0x0][0x380] ;  /* 0x00007000ff1277ac */ /* 0x000e620008000a00 */
[----:B------:R-:W-:-:S04]  /*10030*/  FADD.FTZ R69, R69, -UR5 ;  /* 0x8000000545457e21 */ /* 0x000fc80008010000 */
[----:B0-----:R-:W-:-:S04]  /*10040*/  FMUL.FTZ R30, R69, UR6 ;  /* 0x00000006451e7c20 */ /* 0x001fc80008410000 */
[----:B-----5:R-:W-:Y:S01]  /*10050*/  FFMA.FTZ R33, R9, R30, R11 ;  /* 0x0000001e09217223 */ /* 0x020fe2000001000b */
[----:B---3--:R-:W-:Y:S02]  /*10060*/  IMAD R40, R40, UR16, RZ ;  /* 0x0000001028287c24 */ /* 0x008fe4000f8e02ff */
[----:B------:R-:W-:-:S04]  /*10070*/  IMAD.WIDE.U32 R12, R39, UR16, R2 ;  /* 0x00000010270c7c25 */ /* 0x000fc8000f8e0002 */
[----:B------:R-:W-:Y:S01]  /*10080*/  FMUL.FTZ R3, R68, UR6 ;  /* 0x0000000644037c20 */ /* 0x000fe20008410000 */
[----:B------:R-:W-:Y:S01]  /*10090*/  IMAD R39, R39, UR17, R40 ;  /* 0x0000001127277c24 */ /* 0x000fe2000f8e0228 */
[----:B-1----:R-:W-:Y:S02]  /*100a0*/  LEA R2, P0, R12, UR18, 0x2 ;  /* 0x000000120c027c11 */ /* 0x002fe4000f8010ff */
[----:B------:R-:W-:Y:S01]  /*100b0*/  FFMA.FTZ R32, R8, R3, R10 ;  /* 0x0000000308207223 */ /* 0x000fe2000001000a */
[----:B------:R-:W-:-:S05]  /*100c0*/  IMAD.IADD R39, R13, 0x1, R39 ;  /* 0x000000010d277824 */ /* 0x000fca00078e0227 */
[----:B------:R-:W-:-:S05]  /*100d0*/  LEA.HI.X R3, R12, UR19, R39, 0x2, P0 ;  /* 0x000000130c037c11 */ /* 0x000fca00080f1427 */
[----:B------:R3:W-:Y:S02]  /*100e0*/  STG.E.64 desc[UR14][R2.64], R32 ;  /* 0x0000002002007986 */ /* 0x0007e4000c101b0e */
.L_x_4029:
[----:B------:R-:W-:Y:S05]  /*100f0*/  BSYNC.RECONVERGENT B0 ;  /* 0x0000000000007941 */ /* 0x000fea0003800200 */
.L_x_4028:
[----:B------:R-:W-:Y:S04]  /*10100*/  BSSY.RECONVERGENT B0, `(.L_x_4030) ;  /* 0x0000013000007945 */ /* 0x000fe80003800200 */
[----:B------:R-:W-:Y:S05]  /*10110*/  @P2 BRA `(.L_x_4031) ;  /* 0x0000000000442947 */ /* 0x000fea0003800000 */
[----:B------:R-:W4:Y:S01]  /*10120*/  LDCU.64 UR16, c[0x0][0x3e0] ;  /* 0x00007c00ff1077ac */ /* 0x000f220008000a00 */
[----:B-123--:R-:W-:Y:S01]  /*10130*/  MOV R2, R6 ;  /* 0x0000000600027202 */ /* 0x00efe20000000f00 */
[----:B------:R-:W-:Y:S01]  /*10140*/  FADD.FTZ R14, R14, -UR5 ;  /* 0x800000050e0e7e21 */ /* 0x000fe20008010000 */
[----:B------:R-:W-:Y:S01]  /*10150*/  MOV R3, R5 ;  /* 0x0000000500037202 */ /* 0x000fe20000000f00 */
[----:B------:R-:W1:Y:S01]  /*10160*/  LDCU.64 UR18, c[0x0][0x380] ;  /* 0x00007000ff1277ac */ /* 0x000e620008000a00 */
[----:B------:R-:W-:Y:S01]  /*10170*/  FADD.FTZ R15, R15, -UR5 ;  /* 0x800000050f0f7e21 */ /* 0x000fe20008010000 */
[----:B----4-:R-:W-:Y:S02]  /*10180*/  IMAD R42, R42, UR16, RZ ;  /* 0x000000102a2a7c24 */ /* 0x010fe4000f8e02ff */
[----:B------:R-:W-:-:S04]  /*10190*/  IMAD.WIDE.U32 R12, R41, UR16, R2 ;  /* 0x00000010290c7c25 */ /* 0x000fc8000f8e0002 */
[----:B------:R-:W-:Y:S01]  /*101a0*/  FMUL.FTZ R3, R14, UR6 ;  /* 0x000000060e037c20 */ /* 0x000fe20008410000 */
[----:B------:R-:W-:Y:S01]  /*101b0*/  FMUL.FTZ R14, R15, UR6 ;  /* 0x000000060f0e7c20 */ /* 0x000fe20008410000 */
[----:B------:R-:W-:Y:S01]  /*101c0*/  IMAD R41, R41, UR17, R42 ;  /* 0x0000001129297c24 */ /* 0x000fe2000f8e022a */
[----:B-1----:R-:W-:Y:S01]  /*101d0*/  LEA R2, P0, R12, UR18, 0x2 ;  /* 0x000000120c027c11 */ /* 0x002fe2000f8010ff */
[----:B0----5:R-:W-:Y:S01]  /*101e0*/  FFMA.FTZ R30, R8, R3, R10 ;  /* 0x00000003081e7223 */ /* 0x021fe2000001000a */
[----:B------:R-:W-:Y:S02]  /*101f0*/  FFMA.FTZ R31, R9, R14, R11 ;  /* 0x0000000e091f7223 */ /* 0x000fe4000001000b */
[----:B------:R-:W-:-:S04]  /*10200*/  IADD3 R41, PT, PT, R13, R41, RZ ;  /* 0x000000290d297210 */ /* 0x000fc80007ffe0ff */
[----:B------:R-:W-:-:S05]  /*10210*/  LEA.HI.X R3, R12, UR19, R41, 0x2, P0 ;  /* 0x000000130c037c11 */ /* 0x000fca00080f1429 */
[----:B------:R4:W-:Y:S02]  /*10220*/  STG.E.64 desc[UR14][R2.64], R30 ;  /* 0x0000001e02007986 */ /* 0x0009e4000c101b0e */
.L_x_4031:
[----:B------:R-:W-:Y:S05]  /*10230*/  BSYNC.RECONVERGENT B0 ;  /* 0x0000000000007941 */ /* 0x000fea0003800200 */
.L_x_4030:
[----:B------:R-:W-:Y:S04]  /*10240*/  BSSY.RECONVERGENT B0, `(.L_x_4032) ;  /* 0x0000013000007945 */ /* 0x000fe80003800200 */
[----:B------:R-:W-:Y:S05]  /*10250*/  @P3 BRA `(.L_x_4033) ;  /* 0x0000000000443947 */ /* 0x000fea0003800000 */
[----:B------:R-:W0:Y:S01]  /*10260*/  LDCU.64 UR16, c[0x0][0x3e0] ;  /* 0x00007c00ff1077ac */ /* 0x000e220008000a00 */
[----:B-1234-:R-:W-:Y:S01]  /*10270*/  MOV R3, R5 ;  /* 0x0000000500037202 */ /* 0x01efe20000000f00 */
[----:B------:R-:W-:Y:S02]  /*10280*/  IMAD.MOV.U32 R2, RZ, RZ, R6 ;  /* 0x000000ffff027224 */ /* 0x000fe400078e0006 */
[----:B------:R-:W-:Y:S01]  /*10290*/  FADD.FTZ R16, R16, -UR5 ;  /* 0x8000000510107e21 */ /* 0x000fe20008010000 */
[----:B------:R-:W1:Y:S01]  /*102a0*/  LDCU.64 UR18, c[0x0][0x380] ;  /* 0x00007000ff1277ac */ /* 0x000e620008000a00 */
[----:B------:R-:W-:-:S04]  /*102b0*/  FADD.FTZ R17, R17, -UR5 ;  /* 0x8000000511117e21 */ /* 0x000fc80008010000 */
[----:B------:R-:W-:-:S04]  /*102c0*/  FMUL.FTZ R14, R17, UR6 ;  /* 0x00000006110e7c20 */ /* 0x000fc80008410000 */
[----:B-----5:R-:W-:Y:S01]  /*102d0*/  FFMA.FTZ R17, R9, R14, R11 ;  /* 0x0000000e09117223 */ /* 0x020fe2000001000b */
[----:B0-----:R-:W-:Y:S02]  /*102e0*/  IMAD R29, R29, UR16, RZ ;  /* 0x000000101d1d7c24 */ /* 0x001fe4000f8e02ff */
        /* <DEDUP_REMOVED lines=8> */
.L_x_4033:
[----:B------:R-:W-:Y:S05]  /*10370*/  BSYNC.RECONVERGENT B0 ;  /* 0x0000000000007941 */ /* 0x000fea0003800200 */
.L_x_4032:
[----:B------:R-:W-:Y:S01]  /*10380*/  ISETP.GE.U32.AND P4, PT, R23, UR12, PT ;  /* 0x0000000c17007c0c */ /* 0x000fe2000bf86070 */
[C---:B0---4-:R-:W-:Y:S01]  /*10390*/  VIADD R31, R25.reuse, 0x1e8 ;  /* 0x000001e8191f7836 */ /* 0x051fe20000000000 */
[----:B-123--:R-:W-:Y:S01]  /*103a0*/  SHF.R.S32.HI R2, RZ, 0x1f, R23 ;  /* 0x0000001fff027819 */ /* 0x00efe20000011417 */
        /* <DEDUP_REMOVED lines=21> */
[----:B------:R-:W0:Y:S01]  /*10500*/  LDCU.64 UR16, c[0x0][0x3e0] ;  /* 0x00007c00ff1077ac */ /* 0x000e220008000a00 */
[----:B------:R-:W-:Y:S02]  /*10510*/  IMAD.MOV.U32 R3, RZ, RZ, R5 ;  /* 0x000000ffff037224 */ /* 0x000fe400078e0005 */
[----:B------:R-:W-:Y:S01]  /*10520*/  FADD.FTZ R18, R18, -UR5 ;  /* 0x8000000512127e21 */ /* 0x000fe20008010000 */
[----:B------:R-:W-:Y:S01]  /*10530*/  FADD.FTZ R19, R19, -UR5 ;  /* 0x8000000513137e21 */ /* 0x000fe20008010000 */
[----:B------:R-:W1:Y:S01]  /*10540*/  LDCU.64 UR18, c[0x0][0x380] ;  /* 0x00007000ff1277ac */ /* 0x000e620008000a00 */
[----:B0-----:R-:W-:Y:S01]  /*10550*/  IMAD R14, R2, UR16, RZ ;  /* 0x00000010020e7c24 */ /* 0x001fe2000f8e02ff */
[----:B------:R-:W-:-:S05]  /*10560*/  MOV R2, R6 ;  /* 0x0000000600027202 */ /* 0x000fca0000000f00 */
[----:B------:R-:W-:-:S04]  /*10570*/  IMAD.WIDE.U32 R12, R23, UR16, R2 ;  /* 0x00000010170c7c25 */ /* 0x000fc8000f8e0002 */
[----:B------:R-:W-:Y:S01]  /*10580*/  FMUL.FTZ R3, R18, UR6 ;  /* 0x0000000612037c20 */ /* 0x000fe20008410000 */
[----:B------:R-:W-:Y:S01]  /*10590*/  IMAD R23, R23, UR17, R14 ;  /* 0x0000001117177c24 */ /* 0x000fe2000f8e020e */
[----:B-1----:R-:W-:Y:S01]  /*105a0*/  LEA R2, P4, R12, UR18, 0x2 ;  /* 0x000000120c027c11 */ /* 0x002fe2000f8810ff */
[----:B------:R-:W-:Y:S01]  /*105b0*/  FMUL.FTZ R14, R19, UR6 ;  /* 0x00000006130e7c20 */ /* 0x000fe20008410000 */
[----:B-----5:R-:W-:Y:S02]  /*105c0*/  FFMA.FTZ R16, R8, R3, R10 ;  /* 0x0000000308107223 */ /* 0x020fe4000001000a */
[----:B------:R-:W-:Y:S01]  /*105d0*/  IADD3 R23, PT, PT, R13, R23, RZ ;  /* 0x000000170d177210 */ /* 0x000fe20007ffe0ff */
[----:B------:R-:W-:-:S03]  /*105e0*/  FFMA.FTZ R17, R9, R14, R11 ;  /* 0x0000000e09117223 */ /* 0x000fc6000001000b */
[----:B------:R-:W-:-:S05]  /*105f0*/  LEA.HI.X R3, R12, UR19, R23, 0x2, P4 ;  /* 0x000000130c037c11 */ /* 0x000fca000a0f1417 */
[----:B------:R0:W-:Y:S02]  /*10600*/  STG.E.64 desc[UR14][R2.64], R16 ;  /* 0x0000001002007986 */ /* 0x0001e4000c101b0e */
.L_x_4035:
[----:B------:R-:W-:Y:S05]  /*10610*/  BSYNC.RECONVERGENT B0 ;  /* 0x0000000000007941 */ /* 0x000fea0003800200 */
.L_x_4034:
[----:B------:R-:W-:Y:S04]  /*10620*/  BSSY.RECONVERGENT B0, `(.L_x_4036) ;  /* 0x0000013000007945 */ /* 0x000fe80003800200 */
[----:B------:R-:W-:Y:S05]  /*10630*/  @P1 BRA `(.L_x_4037) ;  /* 0x0000000000441947 */ /* 0x000fea0003800000 */
[----:B------:R-:W1:Y:S01]  /*10640*/  LDCU.64 UR16, c[0x0][0x3e0] ;  /* 0x00007c00ff1077ac */ /* 0x000e620008000a00 */
[----:B0-----:R-:W-:Y:S01]  /*10650*/  MOV R2, R6 ;  /* 0x0000000600027202 */ /* 0x001fe20000000f00 */
[----:B------:R-:W-:Y:S01]  /*10660*/  FADD.FTZ R26, R26, -UR5 ;  /* 0x800000051a1a7e21 */ /* 0x000fe20008010000 */
[----:B------:R-:W-:Y:S01]  /*10670*/  MOV R3, R5 ;  /* 0x0000000500037202 */ /* 0x000fe20000000f00 */
[----:B------:R-:W0:Y:S01]  /*10680*/  LDCU.64 UR18, c[0x0][0x380] ;  /* 0x00007000ff1277ac */ /* 0x000e220008000a00 */
[----:B------:R-:W-:-:S04]  /*10690*/  FADD.FTZ R20, R20, -UR5 ;  /* 0x8000000514147e21 */ /* 0x000fc80008010000 */
[----:B------:R-:W-:Y:S01]  /*106a0*/  FMUL.FTZ R20, R20, UR6 ;  /* 0x0000000614147c20 */ /* 0x000fe20008410000 */
[----:B-1----:R-:W-:Y:S02]  /*106b0*/  IMAD R15, R15, UR16, RZ ;  /* 0x000000100f0f7c24 */ /* 0x002fe4000f8e02ff */
[----:B------:R-:W-:-:S04]  /*106c0*/  IMAD.WIDE.U32 R12, R22, UR16, R2 ;  /* 0x00000010160c7c25 */ /* 0x000fc8000f8e0002 */
[----:B------:R-:W-:Y:S01]  /*106d0*/  FMUL.FTZ R3, R26, UR6 ;  /* 0x000000061a037c20 */ /* 0x000fe20008410000 */
[----:B------:R-:W-:Y:S01]  /*106e0*/  IMAD R15, R22, UR17, R15 ;  /* 0x00000011160f7c24 */ /* 0x000fe2000f8e020f */
[----:B0-----:R-:W-:Y:S02]  /*106f0*/  LEA R2, P1, R12, UR18, 0x2 ;  /* 0x000000120c027c11 */ /* 0x001fe4000f8210ff */
[----:B-----5:R-:W-:Y:S01]  /*10700*/  FFMA.FTZ R14, R8, R3, R10 ;  /* 0x00000003080e7223 */ /* 0x020fe2000001000a */
[----:B------:R-:W-:-:S05]  /*10710*/  IMAD.IADD R15, R13, 0x1, R15 ;  /* 0x000000010d0f7824 */ /* 0x000fca00078e020f */
[----:B------:R-:W-:Y:S01]  /*10720*/  LEA.HI.X R3, R12, UR19, R15, 0x2, P1 ;  /* 0x000000130c037c11 */ /* 0x000fe200088f140f */
[----:B------:R-:W-:-:S05]  /*10730*/  FFMA.FTZ R15, R9, R20, R11 ;  /* 0x00000014090f7223 */ /* 0x000fca000001000b */
[----:B------:R1:W-:Y:S02]  /*10740*/  STG.E.64 desc[UR14][R2.64], R14 ;  /* 0x0000000e02007986 */ /* 0x0003e4000c101b0e */
.L_x_4037:
[----:B------:R-:W-:Y:S05]  /*10750*/  BSYNC.RECONVERGENT B0 ;  /* 0x0000000000007941 */ /* 0x000fea0003800200 */
.L_x_4036:
[----:B------:R-:W-:Y:S04]  /*10760*/  BSSY.RECONVERGENT B0, `(.L_x_4038) ;  /* 0x0000013000007945 */ /* 0x000fe80003800200 */
[----:B------:R-:W-:Y:S05]  /*10770*/  @P0 BRA `(.L_x_4039) ;  /* 0x0000000000440947 */ /* 0x000fea0003800000 */
[----:B------:R-:W2:Y:S01]  /*10780*/  LDCU.64 UR16, c[0x0][0x3e0] ;  /* 0x00007c00ff1077ac */ /* 0x000ea20008000a00 */
[----:B01----:R-:W-:Y:S01]  /*10790*/  MOV R2, R6 ;  /* 0x0000000600027202 */ /* 0x003fe20000000f00 */
[----:B------:R-:W-:Y:S01]  /*107a0*/  FADD.FTZ R58, R58, -UR5 ;  /* 0x800000053a3a7e21 */ /* 0x000fe20008010000 */
[----:B------:R-:W-:Y:S01]  /*107b0*/  MOV R3, R5 ;  /* 0x0000000500037202 */ /* 0x000fe20000000f00 */
[----:B------:R-:W0:Y:S01]  /*107c0*/  LDCU.64 UR18, c[0x0][0x380] ;  /* 0x00007000ff1277ac */ /* 0x000e220008000a00 */
[----:B------:R-:W-:Y:S01]  /*107d0*/  FADD.FTZ R27, R27, -UR5 ;  /* 0x800000051b1b7e21 */ /* 0x000fe20008010000 */
[----:B--2---:R-:W-:Y:S02]  /*107e0*/  IMAD R14, R25, UR16, RZ ;  /* 0x00000010190e7c24 */ /* 0x004fe4000f8e02ff */
[----:B------:R-:W-:-:S04]  /*107f0*/  IMAD.WIDE.U32 R12, R29, UR16, R2 ;  /* 0x000000101d0c7c25 */ /* 0x000fc8000f8e0002 */
[----:B------:R-:W-:Y:S01]  /*10800*/  FMUL.FTZ R3, R58, UR6 ;  /* 0x000000063a037c20 */ /* 0x000fe20008410000 */
[----:B------:R-:W-:Y:S01]  /*10810*/  IMAD R29, R29, UR17, R14 ;  /* 0x000000111d1d7c24 */ /* 0x000fe2000f8e020e */
[----:B0-----:R-:W-:Y:S01]  /*10820*/  LEA R2, P0, R12, UR18, 0x2 ;  /* 0x000000120c027c11 */ /* 0x001fe2000f8010ff */
[----:B------:R-:W-:Y:S01]  /*10830*/  FMUL.FTZ R14, R27, UR6 ;  /* 0x000000061b0e7c20 */ /* 0x000fe20008410000 */
[----:B-----5:R-:W-:Y:S02]  /*10840*/  FFMA.FTZ R16, R8, R3, R10 ;  /* 0x0000000308107223 */ /* 0x020fe4000001000a */
[----:B------:R-:W-:Y:S01]  /*10850*/  IADD3 R29, PT, PT, R13, R29, RZ ;  /* 0x0000001d0d1d7210 */ /* 0x000fe20007ffe0ff */
[----:B------:R-:W-:-:S03]  /*10860*/  FFMA.FTZ R17, R9, R14, R11 ;  /* 0x0000000e09117223 */ /* 0x000fc6000001000b */
[----:B------:R-:W-:-:S05]  /*10870*/  LEA.HI.X R3, R12, UR19, R29, 0x2, P0 ;  /* 0x000000130c037c11 */ /* 0x000fca00080f141d */
[----:B------:R2:W-:Y:S02]  /*10880*/  STG.E.64 desc[UR14][R2.64], R16 ;  /* 0x0000001002007986 */ /* 0x0005e4000c101b0e */
.L_x_4039:
[----:B------:R-:W-:Y:S05]  /*10890*/  BSYNC.RECONVERGENT B0 ;  /* 0x0000000000007941 */ /* 0x000fea0003800200 */
.L_x_4038:
[----:B------:R-:W-:Y:S04]  /*108a0*/  BSSY.RECONVERGENT B0, `(.L_x_4040) ;  /* 0x0000013000007945 */ /* 0x000fe80003800200 */
[----:B------:R-:W-:Y:S05]  /*108b0*/  @P5 BRA `(.L_x_4041) ;  /* 0x0000000000445947 */ /* 0x000fea0003800000 */
[----:B------:R-:W3:Y:S01]  /*108c0*/  LDCU.64 UR16, c[0x0][0x3e0] ;  /* 0x00007c00ff1077ac */ /* 0x000ee20008000a00 */
[----:B012---:R-:W-:Y:S01]  /*108d0*/  MOV R3, R5 ;  /* 0x0000000500037202 */ /* 0x007fe20000000f00 */
[----:B------:R-:W-:Y:S02]  /*108e0*/  IMAD.MOV.U32 R2, RZ, RZ, R6 ;  /* 0x000000ffff027224 */ /* 0x000fe400078e0006 */
[----:B------:R-:W-:Y:S01]  /*108f0*/  FADD.FTZ R60, R60, -UR5 ;  /* 0x800000053c3c7e21 */ /* 0x000fe20008010000 */
[----:B------:R-:W0:Y:S01]  /*10900*/  LDCU.64 UR18, c[0x0][0x380] ;  /* 0x00007000ff1277ac */ /* 0x000e220008000a00 */
[----:B------:R-:W-:-:S04]  /*10910*/  FADD.FTZ R59, R59, -UR5 ;  /* 0x800000053b3b7e21 */ /* 0x000fc80008010000 */
[----:B------:R-:W-:-:S04]  /*10920*/  FMUL.FTZ R14, R59, UR6 ;  /* 0x000000063b0e7c20 */ /* 0x000fc80008410000 */
[----:B-----5:R-:W-:Y:S01]  /*10930*/  FFMA.FTZ R17, R9, R14, R11 ;  /* 0x0000000e09117223 */ /* 0x020fe2000001000b */
[----:B---3--:R-:W-:Y:S02]  /*10940*/  IMAD R28, R28, UR16, RZ ;  /* 0x000000101c1c7c24 */ /* 0x008fe4000f8e02ff */
[----:B------:R-:W-:-:S04]  /*10950*/  IMAD.WIDE.U32 R12, R31, UR16, R2 ;  /* 0x000000101f0c7c25 */ /* 0x000fc8000f8e0002 */
[----:B------:R-:W-:Y:S01]  /*10960*/  FMUL.FTZ R3, R60, UR6 ;  /* 0x000000063c037c20 */ /* 0x000fe20008410000 */
[----:B------:R-:W-:Y:S01]  /*10970*/  IMAD R31, R31, UR17, R28 ;  /* 0x000000111f1f7c24 */ /* 0x000fe2000f8e021c */
[----:B0-----:R-:W-:Y:S02]  /*10980*/  LEA R2, P0, R12, UR18, 0x2 ;  /* 0x000000120c027c11 */ /* 0x001fe4000f8010ff */
[----:B------:R-:W-:Y:S02]  /*10990*/  FFMA.FTZ R16, R8, R3, R10 ;  /* 0x0000000308107223 */ /* 0x000fe4000001000a */
[----:B------:R-:W-:-:S04]  /*109a0*/  IADD3 R31, PT, PT, R13, R31, RZ ;  /* 0x0000001f0d1f7210 */ /* 0x000fc80007ffe0ff */
[----:B------:R-:W-:-:S05]  /*109b0*/  LEA.HI.X R3, R12, UR19, R31, 0x2, P0 ;  /* 0x000000130c037c11 */ /* 0x000fca00080f141f */
[----:B------:R3:W-:Y:S02]  /*109c0*/  STG.E.64 desc[UR14][R2.64], R16 ;  /* 0x0000001002007986 */ /* 0x0007e4000c101b0e */
.L_x_4041:
[----:B------:R-:W-:Y:S05]  /*109d0*/  BSYNC.RECONVERGENT B0 ;  /* 0x0000000000007941 */ /* 0x000fea0003800200 */
.L_x_4040:
[----:B------:R-:W-:Y:S04]  /*109e0*/  BSSY.RECONVERGENT B0, `(.L_x_4042) ;  /* 0x0000013000007945 */ /* 0x000fe80003800200 */
[----:B------:R-:W-:Y:S05]  /*109f0*/  @P2 BRA `(.L_x_4043) ;  /* 0x0000000000442947 */ /* 0x000fea0003800000 */
[----:B------:R-:W4:Y:S01]  /*10a00*/  LDCU.64 UR16, c[0x0][0x3e0] ;  /* 0x00007c00ff1077ac */ /* 0x000f220008000a00 */
[----:B0123--:R-:W-:Y:S01]  /*10a10*/  MOV R2, R6 ;  /* 0x0000000600027202 */ /* 0x00ffe20000000f00 */
[----:B------:R-:W-:Y:S02]  /*10a20*/  IMAD.MOV.U32 R3, RZ, RZ, R5 ;  /* 0x000000ffff037224 */ /* 0x000fe400078e0005 */
[----:B------:R-:W-:Y:S01]  /*10a30*/  FADD.FTZ R62, R62, -UR5 ;  /* 0x800000053e3e7e21 */ /* 0x000fe20008010000 */
[----:B------:R-:W0:Y:S01]  /*10a40*/  LDCU.64 UR18, c[0x0][0x380] ;  /* 0x00007000ff1277ac */ /* 0x000e220008000a00 */
[----:B------:R-:W-:-:S04]  /*10a50*/  FADD.FTZ R61, R61, -UR5 ;  /* 0x800000053d3d7e21 */ /* 0x000fc80008010000 */
[----:B------:R-:W-:-:S04]  /*10a60*/  FMUL.FTZ R14, R61, UR6 ;  /* 0x000000063d0e7c20 */ /* 0x000fc80008410000 */
[----:B-----5:R-:W-:Y:S01]  /*10a70*/  FFMA.FTZ R17, R9, R14, R11 ;  /* 0x0000000e09117223 */ /* 0x020fe2000001000b */
[----:B----4-:R-:W-:Y:S02]  /*10a80*/  IMAD R30, R30, UR16, RZ ;  /* 0x000000101e1e7c24 */ /* 0x010fe4000f8e02ff */
        /* <DEDUP_REMOVED lines=8> */
.L_x_4043:
[----:B------:R-:W-:Y:S05]  /*10b10*/  BSYNC.RECONVERGENT B0 ;  /* 0x0000000000007941 */ /* 0x000fea0003800200 */
.L_x_4042:
[----:B------:R-:W-:Y:S04]  /*10b20*/  BSSY.RECONVERGENT B0, `(.L_x_3917) ;  /* 0x0000012000007945 */ /* 0x000fe80003800200 */
[----:B------:R-:W-:Y:S05]  /*10b30*/  @P3 BRA `(.L_x_4044) ;  /* 0x0000000000403947 */ /* 0x000fea0003800000 */
[----:B------:R-:W0:Y:S01]  /*10b40*/  LDCU.64 UR12, c[0x0][0x3e0] ;  /* 0x00007c00ff0c77ac */ /* 0x000e220008000a00 */
[----:B------:R-:W-:Y:S01]  /*10b50*/  MOV R4, R6 ;  /* 0x0000000600047202 */ /* 0x000fe20000000f00 */
[----:B------:R-:W-:Y:S01]  /*10b60*/  FADD.FTZ R64, R64, -UR5 ;  /* 0x8000000540407e21 */ /* 0x000fe20008010000 */
[----:B------:R-:W-:Y:S01]  /*10b70*/  FADD.FTZ R63, R63, -UR5 ;  /* 0x800000053f3f7e21 */ /* 0x000fe20008010000 */
[----:B------:R-:W0:Y:S02]  /*10b80*/  LDCU.64 UR16, c[0x0][0x380] ;  /* 0x00007000ff1077ac */ /* 0x000e240008000a00 */
[----:B01234-:R-:W-:Y:S01]  /*10b90*/  FMUL.FTZ R3, R64, UR6 ;  /* 0x0000000640037c20 */ /* 0x01ffe20008410000 */
[----:B------:R-:W-:-:S03]  /*10ba0*/  FMUL.FTZ R6, R63, UR6 ;  /* 0x000000063f067c20 */ /* 0x000fc60008410000 */
[----:B-----5:R-:W-:Y:S01]  /*10bb0*/  FFMA.FTZ R8, R8, R3, R10 ;  /* 0x0000000308087223 */ /* 0x020fe2000001000a */
        /* <DEDUP_REMOVED lines=8> */
.L_x_4044:
[----:B------:R-:W-:Y:S05]  /*10c40*/  BSYNC.RECONVERGENT B0 ;  /* 0x0000000000007941 */ /* 0x000fea0003800200 */
.L_x_3917:
        /* <DEDUP_REMOVED lines=8> */
[----:B------:R-:W-:Y:S05]  /*10cd0*/  EXIT ;  /* 0x000000000000794d */ /* 0x000fea0003800000 */
.L_x_4046:
        /* <DEDUP_REMOVED lines=10> */
.L_x_4943:


//--------------------- .text._Z35group_norm_nhwc_fwd_one_pass_kernelI11Fp32IOBf16WLi64ELi128ELi512EEv26Group_norm_nhwc_fwd_params --------------------------
	.section	.text._Z35group_norm_nhwc_fwd_one_pass_kernelI11Fp32IOBf16WLi64ELi128ELi512EEv26Group_norm_nhwc_fwd_params,"ax",@progbits
	.align	128
        .global         _Z35group_norm_nhwc_fwd_one_pass_kernelI11Fp32IOBf16WLi64ELi128ELi512EEv26Group_norm_nhwc_fwd_params
        .type           _Z35group_norm_nhwc_fwd_one_pass_kernelI11Fp32IOBf16WLi64ELi128ELi512EEv26Group_norm_nhwc_fwd_params,@function
        .size           _Z35group_norm_nhwc_fwd_one_pass_kernelI11Fp32IOBf16WLi64ELi128ELi512EEv26Group_norm_nhwc_fwd_params,(.L_x_4944 - _Z35group_norm_nhwc_fwd_one_pass_kernelI11Fp32IOBf16WLi64ELi128ELi512EEv26Group_norm_nhwc_fwd_params)
        .other          _Z35group_norm_nhwc_fwd_one_pass_kernelI11Fp32IOBf16WLi64ELi128ELi512EEv26Group_norm_nhwc_fwd_params,@"STO_CUDA_ENTRY STV_DEFAULT"
_Z35group_norm_nhwc_fwd_one_pass_kernelI11Fp32IOBf16WLi64ELi128ELi512EEv26Group_norm_nhwc_fwd_params:
.text._Z35group_norm_nhwc_fwd_one_pass_kernelI11Fp32IOBf16WLi64ELi128ELi512EEv26Group_norm_nhwc_fwd_params:
        /* <DEDUP_REMOVED lines=40> */
.L_x_4090:
[----:B01----:R-:W1:Y:S01]  /*0280*/  LDC R17, c[0x0][0x3f8] ;  /* 0x0000fe00ff117b82 */ /* 0x003e620000000800 */
        /* <DEDUP_REMOVED lines=66> */
[----:B------:R-:W-:Y:S02]  /*06b0*/  @!P5 MOV R10, R56 ;  /* 0x00000038000ad202 */ /* 0x000fe40000000f00 */
[----:B------:R-:W-:Y:S02]  /*06c0*/  @!P5 MOV R11, R55 ;  /* 0x00000037000bd202 */ /* 0x000fe40000000f00 */
[----:B------:R-:W-:Y:S01]  /*06d0*/  ISETP.GE.U32.AND P1, PT, R52, UR10, PT ;  /* 0x0000000a34007c0c */ /* 0x000fe2000bf26070 */
[----:B------:R-:W-:-:S03]  /*06e0*/  @!P5 IMAD.WIDE.U32 R12, R31, R12, R10 ;  /* 0x0000000c1f0cd225 */ /* 0x000fc600078e000a */
[----:B------:R-:W-:Y:S02]  /*06f0*/  ISETP.GE.AND.EX P1, PT, R9, UR11, PT, P1 ;  /* 0x0000000b09007c0c */ /* 0x000fe4000bf26310 */
[----:B------:R-:W-:Y:S02]  /*0700*/  MOV R11, RZ ;  /* 0x000000ff000b7202 */ /* 0x000fe40000000f00 */
[----:B------:R-:W-:Y:S01]  /*0710*/  MOV R10, RZ ;  /* 0x000000ff000a7202 */ /* 0x000fe20000000f00 */
[----:B-1----:R-:W-:Y:S01]  /*0720*/  @!P2 IMAD R18, R19, R16, RZ ;  /* 0x000000101312a224 */ /* 0x002fe200078e02ff */
[----:B------:R-:W-:Y:S02]  /*0730*/  @!P5 IADD3 R13, PT, PT, R13, R29, RZ ;  /* 0x0000001d0d0dd210 */ /* 0x000fe40007ffe0ff */
[C---:B-----5:R-:W-:Y:S02]  /*0740*/  @!P5 LEA R22, P6, R12.reuse, R22, 0x2 ;  /* 0x000000160c16d211 */ /* 0x060fe400078c10ff */
[----:B0-----:R0:W3:Y:S01]  /*0750*/  @!P4 LDG.E.64 R10, desc[UR8][R24.64] ;  /* 0x00000008180ac981 */ /* 0x0010e2000c1e1b00 */
[----:B------:R-:W-:Y:S01]  /*0760*/  ISETP.GE.U32.AND P4, PT, R49, UR10, PT ;  /* 0x0000000a31007c0c */ /* 0x000fe2000bf86070 */
[----:B------:R-:W-:Y:S01]  /*0770*/  @!P2 IMAD R29, R27, R17, R18 ;  /* 0x000000111b1da224 */ /* 0x000fe200078e0212 */
[----:B------:R-:W-:-:S02]  /*0780*/  @!P5 LEA.HI.X R23, R12, R23, R13, 0x2, P6 ;  /* 0x000000170c17d211 */ /* 0x000fc400030f140d */
[----:B------:R-:W-:Y:S02]  /*0790*/  CS2R R12, SRZ ;  /* 0x00000000000c7805 */ /* 0x000fe4000001ff00 */
[----:B------:R-:W-:Y:S01]  /*07a0*/  ISETP.GE.AND.EX P4, PT, R43, UR11, PT, P4 ;  /* 0x0000000b2b007c0c */ /* 0x000fe2000bf86340 */
[----:B------:R-:W1:Y:S01]  /*07b0*/  @!P1 LDC.64 R18, c[0x0][0x3e0] ;  /* 0x0000f800ff129b82 */ /* 0x000e620000000a00 */
[----:B------:R-:W-:Y:S02]  /*07c0*/  ISETP.GE.U32.AND P6, PT, R48, UR10, PT ;  /* 0x0000000a30007c0c */ /* 0x000fe4000bfc6070 */
[----:B0-----:R-:W-:Y:S01]  /*07d0*/  @!P2 MOV R24, R56 ;  /* 0x000000380018a202 */ /* 0x001fe20000000f00 */
[----:B------:R0:W5:Y:S01]  /*07e0*/  @!P5 LDG.E.64 R12, desc[UR8][R22.64] ;  /* 0x00000008160cd981 */ /* 0x000162000c1e1b00 */
[----:B------:R-:W-:Y:S02]  /*07f0*/  @!P2 MOV R25, R55 ;  /* 0x000000370019a202 */ /* 0x000fe40000000f00 */
[----:B------:R-:W-:Y:S01]  /*0800*/  ISETP.GE.AND.EX P5, PT, R44, UR11, PT, P6 ;  /* 0x0000000b2c007c0c */ /* 0x000fe2000bfa6360 */
[----:B------:R-:W-:-:S04]  /*0810*/  @!P2 IMAD.WIDE.U32 R16, R27, R16, R24 ;  /* 0x000000101b10a225 */ /* 0x000fc800078e0018 */
[----:B------:R-:W1:Y:S01]  /*0820*/  @!P4 LDC.64 R24, c[0x0][0x3e0] ;  /* 0x0000f800ff18cb82 */ /* 0x000e620000000a00 */
[----:B------:R-:W-:-:S07]  /*0830*/  @!P2 IADD3 R17, PT, PT, R17, R29, RZ ;  /* 0x0000001d1111a210 */ /* 0x000fce0007ffe0ff */
[----:B0-----:R-:W0:Y:S01]  /*0840*/  @!P3 LDC.64 R22, c[0x0][0x390] ;  /* 0x0000e400ff16bb82 */ /* 0x001e220000000a00 */
[----:B--2---:R-:W-:Y:S01]  /*0850*/  @!P2 LEA R28, P6, R16, R14, 0x2 ;  /* 0x0000000e101ca211 */ /* 0x004fe200078c10ff */
[----:B----4-:R-:W-:Y:S01]  /*0860*/  @!P3 IMAD R14, R42, R20, RZ ;  /* 0x000000142a0eb224 */ /* 0x010fe200078e02ff */
[----:B------:R-:W-:Y:S02]  /*0870*/  @!P3 MOV R30, R56 ;  /* 0x00000038001eb202 */ /* 0x000fe40000000f00 */
[----:B------:R-:W-:Y:S02]  /*0880*/  @!P2 LEA.HI.X R29, R16, R15, R17, 0x2, P6 ;  /* 0x0000000f101da211 */ /* 0x000fe400030f1411 */
[----:B------:R-:W-:Y:S01]  /*0890*/  @!P3 MOV R31, R55 ;  /* 0x00000037001fb202 */ /* 0x000fe20000000f00 */
        /* <DEDUP_REMOVED lines=13> */
[----:B------:R-:W-:Y:S01]  /*0970*/  @!P1 MOV R33, R55 ;  /* 0x0000003700219202 */ /* 0x000fe20000000f00 */
[----:B------:R-:W-:Y:S02]  /*0980*/  @!P4 IMAD R34, R43, R24, RZ ;  /* 0x000000182b22c224 */ /* 0x000fe400078e02ff */
[----:B------:R-:W-:Y:S01]  /*0990*/  @!P1 IMAD.WIDE.U32 R32, R52, R18, R32 ;  /* 0x0000001234209225 */ /* 0x000fe200078e0020 */
[----:B0-----:R-:W-:-:S03]  /*09a0*/  @!P3 LEA R28, P2, R30, R22, 0x2 ;  /* 0x000000161e1cb211 */ /* 0x001fc600078410ff */
[----:B------:R-:W-:Y:S01]  /*09b0*/  @!P4 IMAD R37, R49, R25, R34 ;  /* 0x000000193125c224 */ /* 0x000fe200078e0222 */
[----:B------:R-:W-:Y:S02]  /*09c0*/  @!P1 IADD3 R31, PT, PT, R33, R35, RZ ;  /* 0x00000023211f9210 */ /* 0x000fe40007ffe0ff */
[----:B------:R-:W-:Y:S02]  /*09d0*/  @!P3 LEA.HI.X R29, R30, R23, R19, 0x2, P2 ;  /* 0x000000171e1db211 */ /* 0x000fe400010f1413 */
[----:B------:R-:W0:Y:S01]  /*09e0*/  @!P5 LDC.64 R22, c[0x0][0x390] ;  /* 0x0000e400ff16db82 */ /* 0x000e220000000a00 */
[----:B------:R-:W-:Y:S02]  /*09f0*/  @!P4 MOV R34, R56 ;  /* 0x000000380022c202 */ /* 0x000fe40000000f00 */
[----:B------:R-:W-:Y:S02]  /*0a00*/  @!P4 MOV R35, R55 ;  /* 0x000000370023c202 */ /* 0x000fe40000000f00 */
[----:B--2---:R-:W-:-:S03]  /*0a10*/  @!P1 LEA R30, P2, R32, R26, 0x2 ;  /* 0x0000001a201e9211 */ /* 0x004fc600078410ff */
[----:B------:R-:W2:Y:S01]  /*0a20*/  @!P6 LDC.64 R18, c[0x0][0x3e0] ;  /* 0x0000f800ff12eb82 */ /* 0x000ea20000000a00 */
[----:B----4-:R-:W-:Y:S01]  /*0a30*/  @!P5 IMAD R26, R44, R16, RZ ;  /* 0x000000102c1ad224 */ /* 0x010fe200078e02ff */
        /* <DEDUP_REMOVED lines=10> */
[----:B-1----:R-:W-:-:S04]  /*0ae0*/  @!P4 LEA R20, P2, R24, R20, 0x2 ;  /* 0x000000141814c211 */ /* 0x002fc800078410ff */
[----:B------:R-:W-:Y:S01]  /*0af0*/  @!P4 LEA.HI.X R21, R24, R21, R37, 0x2, P2 ;  /* 0x000000151815c211 */ /* 0x000fe200010f1425 */
[----:B--2---:R-:W-:Y:S01]  /*0b00*/  @!P6 IMAD R34, R45, R18, RZ ;  /* 0x000000122d22e224 */ /* 0x004fe200078e02ff */
[----:B------:R-:W-:Y:S02]  /*0b10*/  @!P5 IADD3 R24, PT, PT, R27, R35, RZ ;  /* 0x000000231b18d210 */ /* 0x000fe40007ffe0ff */
[C---:B0-----:R-:W-:Y:S01]  /*0b20*/  @!P5 LEA R22, P2, R26.reuse, R22, 0x2 ;  /* 0x000000161a16d211 */ /* 0x041fe200078410ff */
        /* <DEDUP_REMOVED lines=87> */
.L_x_4048:
[----:B------:R-:W-:Y:S05]  /*10a0*/  BSYNC.RECONVERGENT B0 ;  /* 0x0000000000007941 */ /* 0x000fea0003800200 */
.L_x_4047:
        /* <DEDUP_REMOVED lines=46> */
.L_x_4050:
[----:B------:R-:W-:Y:S05]  /*1390*/  BSYNC.RECONVERGENT B0 ;  /* 0x0000000000007941 */ /* 0x000fea0003800200 */
.L_x_4049:
        /* <DEDUP_REMOVED lines=25> */
.L_x_4053:
[----:B-1----:R-:W2:Y:S04]  /*1530*/  LDG.E.STRONG.GPU R18, desc[UR8][R16.64] ;  /* 0x0000000810127981 */ /* 0x002ea8000c1ef900 */
[----:B--2---:R-:W-:Y:S01]  /*1540*/  CCTL.IVALL ;  /* 0x00000000ff00798f */ /* 0x004fe20002000000 */
[----:B------:R-:W-:Y:S05]  /*1550*/  YIELD ;  /* 0x0000000000007946 */ /* 0x000fea0003800000 */
[----:B------:R-:W-:-:S13]  /*1560*/  ISETP.NE.AND P4, PT, R18, R25, PT ;  /* 0x000000191200720c */ /* 0x000fda0003f85270 */
[----:B------:R-:W-:Y:S05]  /*1570*/  @P4 BRA `(.L_x_4053) ;  /* 0xfffffffc00ec4947 */ /* 0x000fea000383ffff */
.L_x_4052:
[----:B------:R-:W-:Y:S05]  /*1580*/  WARPSYNC.ALL ;  /* 0x0000000000007948 */ /* 0x000fea0003800000 */
[----:B------:R-:W-:Y:S01]  /*1590*/  BAR.SYNC.DEFER_BLOCKING 0x0 ;  /* 0x0000000000007b1d */ /* 0x000fe20000010000 */
[----:B------:R-:W-:-:S05]  /*15a0*/  HFMA2 R24, -RZ, RZ, 0, 0 ;  /* 0x00000000ff187431 */ /* 0x000fca00000001ff */
[----:B------:R-:W-:Y:S05]  /*15b0*/  @!P2 BRA `(.L_x_4054) ;  /* 0x00000004001ca947 */ /* 0x000fea0003800000 */
[CC--:B------:R-:W-:Y:S01]  /*15c0*/  LEA R26, R5.reuse, R0.reuse, 0x1 ;  /* 0x00000000051a7211 */ /* 0x0c0fe200078e08ff */
[C-C-:B------:R-:W-:Y:S01]  /*15d0*/  IMAD R25, R5.reuse, 0x3, R0.reuse ;  /* 0x0000000305197824 */ /* 0x140fe200078e0200 */
[CC--:B------:R-:W-:Y:S01]  /*15e0*/  LEA R24, R5.reuse, R0.reuse, 0x2 ;  /* 0x0000000005187211 */ /* 0x0c0fe200078e10ff */
[C-C-:B--2---:R-:W-:Y:S01]  /*15f0*/  IMAD R22, R5.reuse, 0x5, R0.reuse ;  /* 0x0000000505167824 */ /* 0x144fe200078e0200 */
[----:B------:R-:W-:Y:S01]  /*1600*/  IADD3 R29, PT, PT, R0, R5, RZ ;  /* 0x00000005001d7210 */ /* 0x000fe20007ffe0ff */
[C-C-:B------:R-:W-:Y:S01]  /*1610*/  IMAD R31, R5.reuse, 0x7, R0.reuse ;  /* 0x00000007051f7824 */ /* 0x140fe200078e0200 */
[----:B------:R-:W-:Y:S01]  /*1620*/  IADD3 R28, PT, PT, -R2, RZ, RZ ;  /* 0x000000ff021c7210 */ /* 0x000fe20007ffe1ff */
[----:B------:R-:W-:Y:S01]  /*1630*/  IMAD R30, R5, 0x6, R0 ;  /* 0x00000006051e7824 */ /* 0x000fe200078e0200 */
[----:B------:R-:W-:Y:S01]  /*1640*/  MOV R27, R0 ;  /* 0x00000000001b7202 */ /* 0x000fe20000000f00 */
[----:B------:R-:W-:Y:S01]  /*1650*/  UMOV UR4, URZ ;  /* 0x000000ff00047c82 */ /* 0x000fe20008000000 */
[----:B-1----:R-:W-:-:S07]  /*1660*/  LOP3.LUT R23, R7, 0x7ffffff8, RZ, 0xc0, !PT ;  /* 0x7ffffff807177812 */ /* 0x002fce00078ec0ff */
.L_x_4055:
        /* <DEDUP_REMOVED lines=60> */
.L_x_4054:
        /* <DEDUP_REMOVED lines=35> */
.L_x_4056:
        /* <DEDUP_REMOVED lines=18> */
.L_x_4057:
        /* <DEDUP_REMOVED lines=9> */
.L_x_4058:
[----:B------:R-:W-:Y:S05]  /*1e10*/  BSYNC.RECONVERGENT B0 ;  /* 0x0000000000007941 */ /* 0x000fea0003800200 */
.L_x_4051:
        /* <DEDUP_REMOVED lines=11> */
[----:B------:R-:W-:Y:S04]  /*1ed0*/  @!P3 STS.64 [UR4+0x98], R20 ;  /* 0x00009814ff00b988 */ /* 0x000fe80008000a04 */
[----:B------:R-:W-:Y:S01]  /*1ee0*/  @P0 STG.E.64 desc[UR8][R24.64], R16 ;  /* 0x0000001018000986 */ /* 0x000fe2000c101b08 */
[C---:B-1----:R-:W-:Y:S01]  /*1ef0*/  IMAD.WIDE R22, R27.reuse, 0x2, R22 ;  /* 0x000000021b167825 */ /* 0x042fe200078e0216 */
[----:B------:R-:W-:Y:S03]  /*1f00*/  BAR.SYNC.DEFER_BLOCKING 0x0 ;  /* 0x0000000000007b1d */ /* 0x000fe60000010000 */
[----:B--2---:R-:W-:-:S03]  /*1f10*/  IMAD.WIDE R18, R27, 0x2, R18 ;  /* 0x000000021b127825 */ /* 0x004fc600078e0212 */
[----:B------:R-:W2:Y:S04]  /*1f20*/  LDG.E.U16 R26, desc[UR8][R22.64] ;  /* 0x00000008161a7981 */ /* 0x000ea8000c1e1500 */
[----:B------:R0:W4:Y:S04]  /*1f30*/  LDG.E.U16 R27, desc[UR8][R22.64+0x2] ;  /* 0x00000208161b7981 */ /* 0x000128000c1e1500 */
[----:B------:R-:W3:Y:S04]  /*1f40*/  LDG.E.U16 R28, desc[UR8][R18.64] ;  /* 0x00000008121c7981 */ /* 0x000ee8000c1e1500 */
[----:B------:R1:W5:Y:S01]  /*1f50*/  LDG.E.U16 R29, desc[UR8][R18.64+0x2] ;  /* 0x00000208121d7981 */ /* 0x000362000c1e1500 */
[----:B------:R-:W-:Y:S01]  /*1f60*/  BSSY.RECONVERGENT B0, `(.L_x_4059) ;  /* 0x00001c7000007945 */ /* 0x000fe20003800200 */
[----:B0-----:R-:W-:-:S02]  /*1f70*/  HFMA2 R23, -RZ, RZ, 1.875, 0 ;  /* 0x3f800000ff177431 */ /* 0x001fc400000001ff */
[----:B------:R-:W1:Y:S02]  /*1f80*/  LDS.64 R16, [UR4+0x98] ;  /* 0x00009804ff107984 */ /* 0x000e640008000a00 */
[----:B-1----:R-:W-:-:S04]  /*1f90*/  FMUL.FTZ R18, R16, UR10 ;  /* 0x0000000a10127c20 */ /* 0x002fc80008410000 */
[----:B------:R-:W-:-:S04]  /*1fa0*/  FMUL.FTZ R30, R18, R18 ;  /* 0x00000012121e7220 */ /* 0x000fc80000410000 */
[----:B------:R-:W-:-:S05]  /*1fb0*/  FFMA.FTZ R30, R17, UR10, -R30 ;  /* 0x0000000a111e7c23 */ /* 0x000fca000801081e */
[----:B------:R-:W-:-:S13]  /*1fc0*/  FSETP.GTU.FTZ.AND P2, PT, R30, RZ, PT ;  /* 0x000000ff1e00720b */ /* 0x000fda0003f5c000 */
[----:B------:R-:W0:Y:S02]  /*1fd0*/  @P2 LDC R17, c[0x0][0x3a8] ;  /* 0x0000ea00ff112b82 */ /* 0x000e240000000800 */
[----:B0-----:R-:W-:-:S04]  /*1fe0*/  @P2 FADD.FTZ R30, R30, R17 ;  /* 0x000000111e1e2221 */ /* 0x001fc80000010000 */
[----:B------:R0:W1:Y:S01]  /*1ff0*/  @P2 MUFU.RSQ R23, R30 ;  /* 0x0000001e00172308 */ /* 0x0000620000001400 */
[----:B--2---:R-:W-:Y:S02]  /*2000*/  SHF.L.U32 R22, R26, 0x10, RZ ;  /* 0x000000101a167819 */ /* 0x004fe400000006ff */
[----:B----4-:R-:W-:Y:S02]  /*2010*/  SHF.L.U32 R19, R27, 0x10, RZ ;  /* 0x000000101b137819 */ /* 0x010fe400000006ff */
[----:B---3--:R-:W-:Y:S02]  /*2020*/  SHF.L.U32 R20, R28, 0x10, RZ ;  /* 0x000000101c147819 */ /* 0x008fe400000006ff */
[----:B-----5:R-:W-:Y:S01]  /*2030*/  SHF.L.U32 R21, R29, 0x10, RZ ;  /* 0x000000101d157819 */ /* 0x020fe200000006ff */
[----:B01----:R-:W-:Y:S06]  /*2040*/  BRA.U UP0, `(.L_x_4060) ;  /* 0x0000000900d87547 */ /* 0x003fec000b800000 */
[----:B------:R-:W0:Y:S01]  /*2050*/  LDCU.64 UR12, c[0x0][0x3e8] ;  /* 0x00007d00ff0c77ac */ /* 0x000e220008000a00 */
[C---:B------:R-:W-:Y:S01]  /*2060*/  IADD3 R31, PT, PT, R52.reuse, 0x8, RZ ;  /* 0x00000008341f7810 */ /* 0x040fe20007ffe0ff */
[----:B------:R-:W-:Y:S01]  /*2070*/  BSSY.RECONVERGENT B1, `(.L_x_4061) ;  /* 0x000001c000017945 */ /* 0x000fe20003800200 */
[C---:B------:R-:W-:Y:S02]  /*2080*/  IADD3 R29, PT, PT, R52.reuse, 0x10, RZ ;  /* 0x00000010341d7810 */ /* 0x040fe40007ffe0ff */
[C---:B------:R-:W-:Y:S02]  /*2090*/  IADD3 R28, PT, PT, R52.reuse, 0x18, RZ ;  /* 0x00000018341c7810 */ /* 0x040fe40007ffe0ff */
[----:B------:R-:W-:Y:S02]  /*20a0*/  SHF.R.S32.HI R30, RZ, 0x1f, R31 ;  /* 0x0000001fff1e7819 */ /* 0x000fe4000001141f */
[----:B0-----:R-:W-:Y:S02]  /*20b0*/  ISETP.GE.U32.AND P2, PT, R52, UR12, PT ;  /* 0x0000000c34007c0c */ /* 0x001fe4000bf46070 */
[----:B------:R-:W-:-:S02]  /*20c0*/  ISETP.GE.U32.AND P3, PT, R31, UR12, PT ;  /* 0x0000000c1f007c0c */ /* 0x000fc4000bf66070 */
[----:B------:R-:W-:Y:S02]  /*20d0*/  ISETP.GE.AND.EX P2, PT, R9, UR13, PT, P2 ;  /* 0x0000000d09007c0c */ /* 0x000fe4000bf46320 */
[----:B------:R-:W-:Y:S02]  /*20e0*/  ISETP.GE.U32.AND P5, PT, R29, UR12, PT ;  /* 0x0000000c1d007c0c */ /* 0x000fe4000bfa6070 */
[----:B------:R-:W-:Y:S02]  /*20f0*/  ISETP.GE.U32.AND P1, PT, R28, UR12, PT ;  /* 0x0000000c1c007c0c */ /* 0x000fe4000bf26070 */
[----:B------:R-:W-:-:S07]  /*2100*/  ISETP.GE.AND.EX P3, PT, R30, UR13, PT, P3 ;  /* 0x0000000d1e007c0c */ /* 0x000fce000bf66330 */
[----:B------:R-:W-:Y:S06]  /*2110*/  @P2 BRA `(.L_x_4062) ;  /* 0x0000000000442947 */ /* 0x000fec0003800000 */
[----:B------:R-:W0:Y:S01]  /*2120*/  LDCU.64 UR14, c[0x0][0x3e0] ;  /* 0x00007c00ff0e77ac */ /* 0x000e220008000a00 */
[----:B------:R-:W-:Y:S01]  /*2130*/  MOV R24, R56 ;  /* 0x0000003800187202 */ /* 0x000fe20000000f00 */
[C---:B------:R-:W-:Y:S01]  /*2140*/  FADD.FTZ R32, -R18.reuse, R32 ;  /* 0x0000002012207221 */ /* 0x040fe20000010100 */
[----:B------:R-:W-:Y:S01]  /*2150*/  MOV R25, R55 ;  /* 0x0000003700197202 */ /* 0x000fe20000000f00 */
[----:B------:R-:W1:Y:S01]  /*2160*/  LDCU.64 UR10, c[0x0][0x380] ;  /* 0x00007000ff0a77ac */ /* 0x000e620008000a00 */
[----:B------:R-:W-:Y:S01]  /*2170*/  FADD.FTZ R16, -R18, R33 ;  /* 0x0000002112107221 */ /* 0x000fe20000010100 */
[----:B0-----:R-:W-:Y:S02]  /*2180*/  IMAD R17, R9, UR14, RZ ;  /* 0x0000000e09117c24 */ /* 0x001fe4000f8e02ff */
[----:B------:R-:W-:-:S04]  /*2190*/  IMAD.WIDE.U32 R24, R52, UR14, R24 ;  /* 0x0000000e34187c25 */ /* 0x000fc8000f8e0018 */
[----:B------:R-:W-:Y:S02]  /*21a0*/  IMAD R27, R52, UR15, R17 ;  /* 0x0000000f341b7c24 */ /* 0x000fe4000f8e0211 */
[-C--:B------:R-:W-:Y:S01]  /*21b0*/  FMUL.FTZ R17, R32, R23.reuse ;  /* 0x0000001720117220 */ /* 0x080fe20000410000 */
[----:B-1----:R-:W-:Y:S01]  /*21c0*/  LEA R26, P2, R24, UR10, 0x2 ;  /* 0x0000000a181a7c11 */ /* 0x002fe2000f8410ff */
[----:B------:R-:W-:Y:S01]  /*21d0*/  FMUL.FTZ R32, R16, R23 ;  /* 0x0000001710207220 */ /* 0x000fe20000410000 */
[----:B------:R-:W-:Y:S01]  /*21e0*/  IADD3 R27, PT, PT, R25, R27, RZ ;  /* 0x0000001b191b7210 */ /* 0x000fe20007ffe0ff */
[----:B------:R-:W-:Y:S02]  /*21f0*/  FFMA.FTZ R16, R22, R17, R20 ;  /* 0x0000001116107223 */ /* 0x000fe40000010014 */
[----:B------:R-:W-:Y:S01]  /*2200*/  FFMA.FTZ R17, R19, R32, R21 ;  /* 0x0000002013117223 */ /* 0x000fe20000010015 */
[----:B------:R-:W-:-:S05]  /*2210*/  LEA.HI.X R27, R24, UR11, R27, 0x2, P2 ;  /* 0x0000000b181b7c11 */ /* 0x000fca00090f141b */
[----:B------:R0:W-:Y:S02]  /*2220*/  STG.E.64 desc[UR8][R26.64], R16 ;  /* 0x000000101a007986 */ /* 0x0001e4000c101b08 */
.L_x_4062:
[----:B------:R-:W-:Y:S05]  /*2230*/  BSYNC.RECONVERGENT B1 ;  /* 0x0000000000017941 */ /* 0x000fea0003800200 */
.L_x_4061:
[----:B------:R-:W-:Y:S04]  /*2240*/  BSSY.RECONVERGENT B1, `(.L_x_4063) ;  /* 0x0000013000017945 */ /* 0x000fe80003800200 */
[----:B------:R-:W-:Y:S05]  /*2250*/  @P3 BRA `(.L_x_4064) ;  /* 0x0000000000443947 */ /* 0x000fea0003800000 */
[----:B------:R-:W1:Y:S01]  /*2260*/  LDCU.64 UR10, c[0x0][0x3e0] ;  /* 0x00007c00ff0a77ac */ /* 0x000e620008000a00 */
[----:B0-----:R-:W-:Y:S01]  /*2270*/  MOV R16, R56 ;  /* 0x0000003800107202 */ /* 0x001fe20000000f00 */
[C---:B------:R-:W-:Y:S01]  /*2280*/  FADD.FTZ R12, -R18.reuse, R12 ;  /* 0x0000000c120c7221 */ /* 0x040fe20000010100 */
[----:B------:R-:W-:Y:S01]  /*2290*/  MOV R17, R55 ;  /* 0x0000003700117202 */ /* 0x000fe20000000f00 */
[----:B------:R-:W0:Y:S01]  /*22a0*/  LDCU.64 UR14, c[0x0][0x380] ;  /* 0x00007000ff0e77ac */ /* 0x000e220008000a00 */
[----:B------:R-:W-:Y:S01]  /*22b0*/  FADD.FTZ R26, -R18, R13 ;  /* 0x0000000d121a7221 */ /* 0x000fe20000010100 */
        /* <DEDUP_REMOVED lines=8> */
[----:B------:R-:W-:-:S04]  /*2340*/  IADD3 R31, PT, PT, R17, R31, RZ ;  /* 0x0000001f111f7210 */ /* 0x000fc80007ffe0ff */
[----:B------:R-:W-:-:S05]  /*2350*/  LEA.HI.X R25, R16, UR15, R31, 0x2, P2 ;  /* 0x0000000f10197c11 */ /* 0x000fca00090f141f */
[----:B------:R1:W-:Y:S02]  /*2360*/  STG.E.64 desc[UR8][R24.64], R12 ;  /* 0x0000000c18007986 */ /* 0x0003e4000c101b08 */
.L_x_4064:
[----:B------:R-:W-:Y:S05]  /*2370*/  BSYNC.RECONVERGENT B1 ;  /* 0x0000000000017941 */ /* 0x000fea0003800200 */
.L_x_4063:
[----:B-1----:R-:W-:Y:S01]  /*2380*/  SHF.R.S32.HI R12, RZ, 0x1f, R29 ;  /* 0x0000001fff0c7819 */ /* 0x002fe2000001141d */
        /* <DEDUP_REMOVED lines=13> */
[----:B------:R-:W1:Y:S01]  /*2460*/  LDCU.64 UR10, c[0x0][0x3e0] ;  /* 0x00007c00ff0a77ac */ /* 0x000e620008000a00 */
[----:B0-----:R-:W-:Y:S01]  /*2470*/  MOV R16, R56 ;  /* 0x0000003800107202 */ /* 0x001fe20000000f00 */
[----:B------:R-:W-:Y:S01]  /*2480*/  FADD.FTZ R14, -R18, R14 ;  /* 0x0000000e120e7221 */ /* 0x000fe20000010100 */
[----:B------:R-:W-:Y:S01]  /*2490*/  MOV R17, R55 ;  /* 0x0000003700117202 */ /* 0x000fe20000000f00 */
[----:B------:R-:W0:Y:S02]  /*24a0*/  LDCU.64 UR14, c[0x0][0x380] ;  /* 0x00007000ff0e77ac */ /* 0x000e240008000a00 */
[----:B------:R-:W-:Y:S01]  /*24b0*/  FMUL.FTZ R13, R14, R23 ;  /* 0x000000170e0d7220 */ /* 0x000fe20000410000 */
[----:B-1----:R-:W-:Y:S02]  /*24c0*/  IMAD R12, R12, UR10, RZ ;  /* 0x0000000a0c0c7c24 */ /* 0x002fe4000f8e02ff */
[----:B------:R-:W-:-:S04]  /*24d0*/  IMAD.WIDE.U32 R16, R29, UR10, R16 ;  /* 0x0000000a1d107c25 */ /* 0x000fc8000f8e0010 */
[----:B------:R-:W-:Y:S02]  /*24e0*/  IMAD R29, R29, UR11, R12 ;  /* 0x0000000b1d1d7c24 */ /* 0x000fe4000f8e020c */
[----:B------:R-:W-:Y:S01]  /*24f0*/  FADD.FTZ R12, -R18, R15 ;  /* 0x0000000f120c7221 */ /* 0x000fe20000010100 */
[----:B0-----:R-:W-:Y:S02]  /*2500*/  LEA R14, P5, R16, UR14, 0x2 ;  /* 0x0000000e100e7c11 */ /* 0x001fe4000f8a10ff */
[----:B------:R-:W-:Y:S01]  /*2510*/  IADD3 R29, PT, PT, R17, R29, RZ ;  /* 0x0000001d111d7210 */ /* 0x000fe20007ffe0ff */
[----:B------:R-:W-:Y:S01]  /*2520*/  FMUL.FTZ R24, R12, R23 ;  /* 0x000000170c187220 */ /* 0x000fe20000410000 */
[----:B------:R-:W-:Y:S02]  /*2530*/  FFMA.FTZ R12, R22, R13, R20 ;  /* 0x0000000d160c7223 */ /* 0x000fe40000010014 */
[----:B------:R-:W-:Y:S01]  /*2540*/  LEA.HI.X R15, R16, UR15, R29, 0x2, P5 ;  /* 0x0000000f100f7c11 */ /* 0x000fe2000a8f141d */
[----:B------:R-:W-:-:S05]  /*2550*/  FFMA.FTZ R13, R19, R24, R21 ;  /* 0x00000018130d7223 */ /* 0x000fca0000010015 */
[----:B------:R1:W-:Y:S02]  /*2560*/  STG.E.64 desc[UR8][R14.64], R12 ;  /* 0x0000000c0e007986 */ /* 0x0003e4000c101b08 */
.L_x_4066:
[----:B------:R-:W-:Y:S05]  /*2570*/  BSYNC.RECONVERGENT B1 ;  /* 0x0000000000017941 */ /* 0x000fea0003800200 */
.L_x_4065:
[----:B------:R-:W-:Y:S04]  /*2580*/  BSSY.RECONVERGENT B1, `(.L_x_4067) ;  /* 0x0000013000017945 */ /* 0x000fe80003800200 */
[----:B------:R-:W-:Y:S05]  /*2590*/  @P1 BRA `(.L_x_4068) ;  /* 0x0000000000441947 */ /* 0x000fea0003800000 */
[----:B------:R-:W2:Y:S01]  /*25a0*/  LDCU.64 UR10, c[0x0][0x3e0] ;  /* 0x00007c00ff0a77ac */ /* 0x000ea20008000a00 */
[----:B-1----:R-:W-:Y:S01]  /*25b0*/  MOV R12, R56 ;  /* 0x00000038000c7202 */ /* 0x002fe20000000f00 */
[C---:B------:R-:W-:Y:S01]  /*25c0*/  FADD.FTZ R10, -R18.reuse, R10 ;  /* 0x0000000a120a7221 */ /* 0x040fe20000010100 */
[----:B------:R-:W-:Y:S01]  /*25d0*/  MOV R13, R55 ;  /* 0x00000037000d7202 */ /* 0x000fe20000000f00 */
[----:B------:R-:W1:Y:S01]  /*25e0*/  LDCU.64 UR14, c[0x0][0x380] ;  /* 0x00007000ff0e77ac */ /* 0x000e620008000a00 */
[----:B0-----:R-:W-:Y:S01]  /*25f0*/  FADD.FTZ R16, -R18, R11 ;  /* 0x0000000b12107221 */ /* 0x001fe20000010100 */
[----:B------:R-:W-:-:S03]  /*2600*/  FMUL.FTZ R11, R10, R23 ;  /* 0x000000170a0b7220 */ /* 0x000fc60000410000 */
[----:B------:R-:W-:Y:S01]  /*2610*/  FMUL.FTZ R16, R16, R23 ;  /* 0x0000001710107220 */ /* 0x000fe20000410000 */
[----:B------:R-:W-:-:S03]  /*2620*/  FFMA.FTZ R10, R22, R11, R20 ;  /* 0x0000000b160a7223 */ /* 0x000fc60000010014 */
[----:B------:R-:W-:Y:S01]  /*2630*/  FFMA.FTZ R11, R19, R16, R21 ;  /* 0x00000010130b7223 */ /* 0x000fe20000010015 */
[----:B--2---:R-:W-:Y:S02]  /*2640*/  IMAD R15, R25, UR10, RZ ;  /* 0x0000000a190f7c24 */ /* 0x004fe4000f8e02ff */
[----:B------:R-:W-:-:S04]  /*2650*/  IMAD.WIDE.U32 R12, R28, UR10, R12 ;  /* 0x0000000a1c0c7c25 */ /* 0x000fc8000f8e000c */
[----:B------:R-:W-:Y:S01]  /*2660*/  IMAD R15, R28, UR11, R15 ;  /* 0x0000000b1c0f7c24 */ /* 0x000fe2000f8e020f */
[----:B-1----:R-:W-:-:S04]  /*2670*/  LEA R14, P1, R12, UR14, 0x2 ;  /* 0x0000000e0c0e7c11 */ /* 0x002fc8000f8210ff */
[----:B------:R-:W-:-:S04]  /*2680*/  IADD3 R15, PT, PT, R13, R15, RZ ;  /* 0x0000000f0d0f7210 */ /* 0x000fc80007ffe0ff */
[----:B------:R-:W-:-:S05]  /*2690*/  LEA.HI.X R15, R12, UR15, R15, 0x2, P1 ;  /* 0x0000000f0c0f7c11 */ /* 0x000fca00088f140f */
[----:B------:R2:W-:Y:S02]  /*26a0*/  STG.E.64 desc[UR8][R14.64], R10 ;  /* 0x0000000a0e007986 */ /* 0x0005e4000c101b08 */
.L_x_4068:
[----:B------:R-:W-:Y:S05]  /*26b0*/  BSYNC.RECONVERGENT B1 ;  /* 0x0000000000017941 */ /* 0x000fea0003800200 */
.L_x_4067:
[----:B------:R-:W-:Y:S04]  /*26c0*/  BSSY.RECONVERGENT B1, `(.L_x_4069) ;  /* 0x0000013000017945 */ /* 0x000fe80003800200 */
[----:B------:R-:W-:Y:S05]  /*26d0*/  @P6 BRA `(.L_x_4070) ;  /* 0x0000000000446947 */ /* 0x000fea0003800000 */
[----:B------:R-:W3:Y:S01]  /*26e0*/  LDCU.64 UR10, c[0x0][0x3e0] ;  /* 0x00007c00ff0a77ac */ /* 0x000ee20008000a00 */
[----:B-1----:R-:W-:Y:S01]  /*26f0*/  MOV R12, R56 ;  /* 0x00000038000c7202 */ /* 0x002fe20000000f00 */
[C---:B------:R-:W-:Y:S01]  /*2700*/  FADD.FTZ R34, -R18.reuse, R34 ;  /* 0x0000002212227221 */ /* 0x040fe20000010100 */
[----:B------:R-:W-:Y:S01]  /*2710*/  MOV R13, R55 ;  /* 0x00000037000d7202 */ /* 0x000fe20000000f00 */
[----:B------:R-:W1:Y:S01]  /*2720*/  LDCU.64 UR14, c[0x0][0x380] ;  /* 0x00007000ff0e77ac */ /* 0x000e620008000a00 */
[----:B--2---:R-:W-:-:S04]  /*2730*/  FADD.FTZ R10, -R18, R35 ;  /* 0x00000023120a7221 */ /* 0x004fc80000010100 */
[----:B0-----:R-:W-:Y:S01]  /*2740*/  FMUL.FTZ R16, R10, R23 ;  /* 0x000000170a107220 */ /* 0x001fe20000410000 */
[----:B---3--:R-:W-:Y:S02]  /*2750*/  IMAD R11, R42, UR10, RZ ;  /* 0x0000000a2a0b7c24 */ /* 0x008fe4000f8e02ff */
[----:B------:R-:W-:-:S04]  /*2760*/  IMAD.WIDE.U32 R12, R50, UR10, R12 ;  /* 0x0000000a320c7c25 */ /* 0x000fc8000f8e000c */
[----:B------:R-:W-:Y:S02]  /*2770*/  IMAD R15, R50, UR11, R11 ;  /* 0x0000000b320f7c24 */ /* 0x000fe4000f8e020b */
[----:B------:R-:W-:Y:S01]  /*2780*/  FMUL.FTZ R11, R34, R23 ;  /* 0x00000017220b7220 */ /* 0x000fe20000410000 */
[----:B-1----:R-:W-:Y:S02]  /*2790*/  LEA R14, P1, R12, UR14, 0x2 ;  /* 0x0000000e0c0e7c11 */ /* 0x002fe4000f8210ff */
[----:B------:R-:W-:Y:S01]  /*27a0*/  IADD3 R15, PT, PT, R13, R15, RZ ;  /* 0x0000000f0d0f7210 */ /* 0x000fe20007ffe0ff */
[----:B------:R-:W-:Y:S01]  /*27b0*/  FFMA.FTZ R10, R22, R11, R20 ;  /* 0x0000000b160a7223 */ /* 0x000fe20000010014 */
[----:B------:R-:W-:Y:S02]  /*27c0*/  FFMA.FTZ R11, R19, R16, R21 ;  /* 0x00000010130b7223 */ /* 0x000fe40000010015 */
[----:B------:R-:W-:-:S05]  /*27d0*/  LEA.HI.X R15, R12, UR15, R15, 0x2, P1 ;  /* 0x0000000f0c0f7c11 */ /* 0x000fca00088f140f */
[----:B------:R3:W-:Y:S02]  /*27e0*/  STG.E.64 desc[UR8][R14.64], R10 ;  /* 0x0000000a0e007986 */ /* 0x0007e4000c101b08 */
.L_x_4070:
[----:B------:R-:W-:Y:S05]  /*27f0*/  BSYNC.RECONVERGENT B1 ;  /* 0x0000000000017941 */ /* 0x000fea0003800200 */
.L_x_4069:
[----:B------:R-:W-:Y:S04]  /*2800*/  BSSY.RECONVERGENT B1, `(.L_x_4071) ;  /* 0x0000013000017945 */ /* 0x000fe80003800200 */
[----:B------:R-:W-:Y:S05]  /*2810*/  @P2 BRA `(.L_x_4072) ;  /* 0x0000000000442947 */ /* 0x000fea0003800000 */
[----:B------:R-:W4:Y:S01]  /*2820*/  LDCU.64 UR10, c[0x0][0x3e0] ;  /* 0x00007c00ff0a77ac */ /* 0x000f220008000a00 */
[----:B-1----:R-:W-:Y:S01]  /*2830*/  MOV R12, R56 ;  /* 0x00000038000c7202 */ /* 0x002fe20000000f00 */
[----:B------:R-:W-:Y:S01]  /*2840*/  FADD.FTZ R36, -R18, R36 ;  /* 0x0000002412247221 */ /* 0x000fe20000010100 */
[----:B------:R-:W-:Y:S01]  /*2850*/  MOV R13, R55 ;  /* 0x00000037000d7202 */ /* 0x000fe20000000f00 */
[----:B------:R-:W1:Y:S02]  /*2860*/  LDCU.64 UR14, c[0x0][0x380] ;  /* 0x00007000ff0e77ac */ /* 0x000e640008000a00 */
[----:B--23--:R-:W-:Y:S01]  /*2870*/  FMUL.FTZ R11, R36, R23 ;  /* 0x00000017240b7220 */ /* 0x00cfe20000410000 */
[----:B----4-:R-:W-:Y:S02]  /*2880*/  IMAD R10, R43, UR10, RZ ;  /* 0x0000000a2b0a7c24 */ /* 0x010fe4000f8e02ff */
[----:B------:R-:W-:-:S04]  /*2890*/  IMAD.WIDE.U32 R12, R49, UR10, R12 ;  /* 0x0000000a310c7c25 */ /* 0x000fc8000f8e000c */
[----:B------:R-:W-:Y:S02]  /*28a0*/  IMAD R15, R49, UR11, R10 ;  /* 0x0000000b310f7c24 */ /* 0x000fe4000f8e020a */
[----:B------:R-:W-:Y:S01]  /*28b0*/  FADD.FTZ R10, -R18, R37 ;  /* 0x00000025120a7221 */ /* 0x000fe20000010100 */
[----:B-1----:R-:W-:Y:S02]  /*28c0*/  LEA R14, P1, R12, UR14, 0x2 ;  /* 0x0000000e0c0e7c11 */ /* 0x002fe4000f8210ff */
[----:B------:R-:W-:Y:S01]  /*28d0*/  IADD3 R15, PT, PT, R13, R15, RZ ;  /* 0x0000000f0d0f7210 */ /* 0x000fe20007ffe0ff */
[----:B0-----:R-:W-:Y:S01]  /*28e0*/  FMUL.FTZ R16, R10, R23 ;  /* 0x000000170a107220 */ /* 0x001fe20000410000 */
[----:B------:R-:W-:Y:S02]  /*28f0*/  FFMA.FTZ R10, R22, R11, R20 ;  /* 0x0000000b160a7223 */ /* 0x000fe40000010014 */
[----:B------:R-:W-:Y:S01]  /*2900*/  LEA.HI.X R15, R12, UR15, R15, 0x2, P1 ;  /* 0x0000000f0c0f7c11 */ /* 0x000fe200088f140f */
[----:B------:R-:W-:-:S05]  /*2910*/  FFMA.FTZ R11, R19, R16, R21 ;  /* 0x00000010130b7223 */ /* 0x000fca0000010015 */
[----:B------:R4:W-:Y:S02]  /*2920*/  STG.E.64 desc[UR8][R14.64], R10 ;  /* 0x0000000a0e007986 */ /* 0x0009e4000c101b08 */
.L_x_4072:
[----:B------:R-:W-:Y:S05]  /*2930*/  BSYNC.RECONVERGENT B1 ;  /* 0x0000000000017941 */ /* 0x000fea0003800200 */
.L_x_4071:
[----:B------:R-:W-:Y:S04]  /*2940*/  BSSY.RECONVERGENT B1, `(.L_x_4073) ;  /* 0x0000013000017945 */ /* 0x000fe80003800200 */
[----:B------:R-:W-:Y:S05]  /*2950*/  @P3 BRA `(.L_x_4074) ;  /* 0x0000000000443947 */ /* 0x000fea0003800000 */
[----:B------:R-:W5:Y:S01]  /*2960*/  LDCU.64 UR10, c[0x0][0x3e0] ;  /* 0x00007c00ff0a77ac */ /* 0x000f620008000a00 */
[----:B-1----:R-:W-:Y:S01]  /*2970*/  MOV R12, R56 ;  /* 0x00000038000c7202 */ /* 0x002fe20000000f00 */
[C---:B------:R-:W-:Y:S01]  /*2980*/  FADD.FTZ R38, -R18.reuse, R38 ;  /* 0x0000002612267221 */ /* 0x040fe20000010100 */
[----:B------:R-:W-:Y:S01]  /*2990*/  MOV R13, R55 ;  /* 0x00000037000d7202 */ /* 0x000fe20000000f00 */
[----:B------:R-:W1:Y:S01]  /*29a0*/  LDCU.64 UR14, c[0x0][0x380] ;  /* 0x00007000ff0e77ac */ /* 0x000e620008000a00 */
[----:B--234-:R-:W-:-:S04]  /*29b0*/  FADD.FTZ R10, -R18, R39 ;  /* 0x00000027120a7221 */ /* 0x01cfc80000010100 */
[----:B0-----:R-:W-:Y:S01]  /*29c0*/  FMUL.FTZ R16, R10, R23 ;  /* 0x000000170a107220 */ /* 0x001fe20000410000 */
[----:B-----5:R-:W-:Y:S02]  /*29d0*/  IMAD R11, R44, UR10, RZ ;  /* 0x0000000a2c0b7c24 */ /* 0x020fe4000f8e02ff */
        /* <DEDUP_REMOVED lines=9> */
.L_x_4074:
[----:B------:R-:W-:Y:S05]  /*2a70*/  BSYNC.RECONVERGENT B1 ;  /* 0x0000000000017941 */ /* 0x000fea0003800200 */
.L_x_4073:
[----:B------:R-:W-:Y:S05]  /*2a80*/  @P4 BRA `(.L_x_4075) ;  /* 0x0000001000504947 */ /* 0x000fea0003800000 */
[----:B------:R-:W5:Y:S01]  /*2a90*/  LDCU.64 UR10, c[0x0][0x3e0] ;  /* 0x00007c00ff0a77ac */ /* 0x000f620008000a00 */
[----:B0-234-:R-:W-:Y:S01]  /*2aa0*/  MOV R10, R56 ;  /* 0x00000038000a7202 */ /* 0x01dfe20000000f00 */
[C---:B------:R-:W-:Y:S01]  /*2ab0*/  FADD.FTZ R40, -R18.reuse, R40 ;  /* 0x0000002812287221 */ /* 0x040fe20000010100 */
[----:B------:R-:W-:Y:S01]  /*2ac0*/  MOV R11, R55 ;  /* 0x00000037000b7202 */ /* 0x000fe20000000f00 */
[----:B------:R-:W0:Y:S01]  /*2ad0*/  LDCU.64 UR12, c[0x0][0x380] ;  /* 0x00007000ff0c77ac */ /* 0x000e220008000a00 */
[----:B------:R-:W-:Y:S01]  /*2ae0*/  FADD.FTZ R18, -R18, R41 ;  /* 0x0000002912127221 */ /* 0x000fe20000010100 */
[----:B-1----:R-:W-:-:S03]  /*2af0*/  FMUL.FTZ R13, R40, R23 ;  /* 0x00000017280d7220 */ /* 0x002fc60000410000 */
[----:B------:R-:W-:Y:S01]  /*2b00*/  FMUL.FTZ R18, R18, R23 ;  /* 0x0000001712127220 */ /* 0x000fe20000410000 */
[----:B------:R-:W-:-:S03]  /*2b10*/  FFMA.FTZ R20, R22, R13, R20 ;  /* 0x0000000d16147223 */ /* 0x000fc60000010014 */
[----:B------:R-:W-:Y:S01]  /*2b20*/  FFMA.FTZ R21, R19, R18, R21 ;  /* 0x0000001213157223 */ /* 0x000fe20000010015 */
[----:B-----5:R-:W-:Y:S02]  /*2b30*/  IMAD R12, R45, UR10, RZ ;  /* 0x0000000a2d0c7c24 */ /* 0x020fe4000f8e02ff */
[----:B------:R-:W-:-:S04]  /*2b40*/  IMAD.WIDE.U32 R10, R47, UR10, R10 ;  /* 0x0000000a2f0a7c25 */ /* 0x000fc8000f8e000a */
[----:B------:R-:W-:Y:S01]  /*2b50*/  IMAD R15, R47, UR11, R12 ;  /* 0x0000000b2f0f7c24 */ /* 0x000fe2000f8e020c */
[----:B0-----:R-:W-:-:S04]  /*2b60*/  LEA R12, P1, R10, UR12, 0x2 ;  /* 0x0000000c0a0c7c11 */ /* 0x001fc8000f8210ff */
[----:B------:R-:W-:-:S04]  /*2b70*/  IADD3 R15, PT, PT, R11, R15, RZ ;  /* 0x0000000f0b0f7210 */ /* 0x000fc80007ffe0ff */
[----:B------:R-:W-:-:S05]  /*2b80*/  LEA.HI.X R13, R10, UR13, R15, 0x2, P1 ;  /* 0x0000000d0a0d7c11 */ /* 0x000fca00088f140f */
[----:B------:R0:W-:Y:S01]  /*2b90*/  STG.E.64 desc[UR8][R12.64], R20 ;  /* 0x000000140c007986 */ /* 0x0001e2000c101b08 */
[----:B------:R-:W-:Y:S05]  /*2ba0*/  BRA `(.L_x_4075) ;  /* 0x0000001000087947 */ /* 0x000fea0003800000 */
.L_x_4060:
[----:B------:R-:W0:Y:S01]  /*2bb0*/  LDCU.64 UR14, c[0x0][0x3e8] ;  /* 0x00007d00ff0e77ac */ /* 0x000e220008000a00 */
[C---:B------:R-:W-:Y:S01]  /*2bc0*/  IADD3 R29, PT, PT, R52.reuse, 0x8, RZ ;  /* 0x00000008341d7810 */ /* 0x040fe20007ffe0ff */
[----:B------:R-:W-:Y:S01]  /*2bd0*/  BSSY.RECONVERGENT B1, `(.L_x_4076) ;  /* 0x0000024000017945 */ /* 0x000fe20003800200 */
[C---:B------:R-:W-:Y:S02]  /*2be0*/  IADD3 R27, PT, PT, R52.reuse, 0x10, RZ ;  /* 0x00000010341b7810 */ /* 0x040fe40007ffe0ff */
[----:B------:R-:W-:Y:S02]  /*2bf0*/  IADD3 R26, PT, PT, R52, 0x18, RZ ;  /* 0x00000018341a7810 */ /* 0x000fe40007ffe0ff */
[----:B------:R-:W-:Y:S02]  /*2c00*/  SHF.R.S32.HI R28, RZ, 0x1f, R29 ;  /* 0x0000001fff1c7819 */ /* 0x000fe4000001141d */
[----:B0-----:R-:W-:Y:S02]  /*2c10*/  ISETP.GE.U32.AND P2, PT, R29, UR14, PT ;  /* 0x0000000e1d007c0c */ /* 0x001fe4000bf46070 */
        /* <DEDUP_REMOVED lines=31> */
.L_x_4077:
[----:B------:R-:W-:Y:S05]  /*2e10*/  BSYNC.RECONVERGENT B1 ;  /* 0x0000000000017941 */ /* 0x000fea0003800200 */
.L_x_4076:
[----:B------:R-:W-:Y:S04]  /*2e20*/  BSSY.RECONVERGENT B1, `(.L_x_4078) ;  /* 0x000001d000017945 */ /* 0x000fe80003800200 */
[----:B------:R-:W-:Y:S05]  /*2e30*/  @P2 BRA `(.L_x_4079) ;  /* 0x00000000006c2947 */ /* 0x000fea0003800000 */
[----:B------:R-:W-:Y:S01]  /*2e40*/  FADD.FTZ R12, -R18, R12 ;  /* 0x0000000c120c7221 */ /* 0x000fe20000010100 */
[----:B------:R-:W1:Y:S03]  /*2e50*/  LDCU.64 UR10, c[0x0][0x3e0] ;  /* 0x00007c00ff0a77ac */ /* 0x000e660008000a00 */
[----:B0-----:R-:W-:Y:S01]  /*2e60*/  FMUL.FTZ R25, R12, R23 ;  /* 0x000000170c197220 */ /* 0x001fe20000410000 */
[----:B------:R-:W-:Y:S01]  /*2e70*/  FADD.FTZ R12, -R18, R13 ;  /* 0x0000000d120c7221 */ /* 0x000fe20000010100 */
[----:B------:R-:W0:Y:S01]  /*2e80*/  LDCU.64 UR12, c[0x0][0x380] ;  /* 0x00007000ff0c77ac */ /* 0x000e220008000a00 */
[----:B------:R-:W-:Y:S01]  /*2e90*/  MOV R13, R55 ;  /* 0x00000037000d7202 */ /* 0x000fe20000000f00 */
[----:B------:R-:W-:Y:S01]  /*2ea0*/  FFMA.FTZ R25, R22, R25, R20 ;  /* 0x0000001916197223 */ /* 0x000fe20000010014 */
[----:B------:R-:W-:-:S03]  /*2eb0*/  FMUL.FTZ R24, R12, R23 ;  /* 0x000000170c187220 */ /* 0x000fc60000410000 */
[----:B------:R-:W-:Y:S01]  /*2ec0*/  FMUL.FTZ R12, R25, -1.4426950216293334961 ;  /* 0xbfb8aa3b190c7820 */ /* 0x000fe20000410000 */
[----:B------:R-:W-:-:S04]  /*2ed0*/  FFMA.FTZ R24, R19, R24, R21 ;  /* 0x0000001813187223 */ /* 0x000fc80000010015 */
[----:B------:R-:W-:Y:S01]  /*2ee0*/  FMUL.FTZ R16, R24, -1.4426950216293334961 ;  /* 0xbfb8aa3b18107820 */ /* 0x000fe20000410000 */
[----:B------:R-:W2:Y:S01]  /*2ef0*/  MUFU.EX2 R12, R12 ;  /* 0x0000000c000c7308 */ /* 0x000ea20000000800 */
[----:B-1----:R-:W-:-:S07]  /*2f00*/  IMAD R28, R28, UR10, RZ ;  /* 0x0000000a1c1c7c24 */ /* 0x002fce000f8e02ff */
[----:B------:R-:W1:Y:S01]  /*2f10*/  MUFU.EX2 R16, R16 ;  /* 0x0000001000107308 */ /* 0x000e620000000800 */
[----:B--2---:R-:W-:Y:S01]  /*2f20*/  FADD.FTZ R30, R12, 1 ;  /* 0x3f8000000c1e7421 */ /* 0x004fe20000010000 */
[----:B------:R-:W-:-:S06]  /*2f30*/  MOV R12, R56 ;  /* 0x00000038000c7202 */ /* 0x000fcc0000000f00 */
[----:B------:R-:W2:Y:S01]  /*2f40*/  MUFU.RCP R30, R30 ;  /* 0x0000001e001e7308 */ /* 0x000ea20000001000 */
[----:B------:R-:W-:-:S04]  /*2f50*/  IMAD.WIDE.U32 R12, R29, UR10, R12 ;  /* 0x0000000a1d0c7c25 */ /* 0x000fc8000f8e000c */
[----:B-1----:R-:W-:Y:S01]  /*2f60*/  FADD.FTZ R31, R16, 1 ;  /* 0x3f800000101f7421 */ /* 0x002fe20000010000 */
[----:B------:R-:W-:Y:S01]  /*2f70*/  IMAD R29, R29, UR11, R28 ;  /* 0x0000000b1d1d7c24 */ /* 0x000fe2000f8e021c */
[----:B0-----:R-:W-:-:S04]  /*2f80*/  LEA R16, P1, R12, UR12, 0x2 ;  /* 0x0000000c0c107c11 */ /* 0x001fc8000f8210ff */
[----:B------:R-:W0:Y:S01]  /*2f90*/  MUFU.RCP R31, R31 ;  /* 0x0000001f001f7308 */ /* 0x000e220000001000 */
[----:B------:R-:W-:-:S04]  /*2fa0*/  IADD3 R29, PT, PT, R13, R29, RZ ;  /* 0x0000001d0d1d7210 */ /* 0x000fc80007ffe0ff */
[----:B------:R-:W-:Y:S01]  /*2fb0*/  LEA.HI.X R17, R12, UR13, R29, 0x2, P1 ;  /* 0x0000000d0c117c11 */ /* 0x000fe200088f141d */
[----:B--2---:R-:W-:Y:S01]  /*2fc0*/  FMUL.FTZ R12, R25, R30 ;  /* 0x0000001e190c7220 */ /* 0x004fe20000410000 */
[----:B0-----:R-:W-:-:S05]  /*2fd0*/  FMUL.FTZ R13, R24, R31 ;  /* 0x0000001f180d7220 */ /* 0x001fca0000410000 */
[----:B------:R1:W-:Y:S02]  /*2fe0*/  STG.E.64 desc[UR8][R16.64], R12 ;  /* 0x0000000c10007986 */ /* 0x0003e4000c101b08 */
.L_x_4079:
[----:B------:R-:W-:Y:S05]  /*2ff0*/  BSYNC.RECONVERGENT B1 ;  /* 0x0000000000017941 */ /* 0x000fea0003800200 */
.L_x_4078:
        /* <DEDUP_REMOVED lines=41> */
.L_x_4081:
[----:B------:R-:W-:Y:S05]  /*3290*/  BSYNC.RECONVERGENT B1 ;  /* 0x0000000000017941 */ /* 0x000fea0003800200 */
.L_x_4080:
        /* <DEDUP_REMOVED lines=14> */
[----:B-1----:R-:W-:-:S04]  /*3380*/  IMAD R13, R16, UR10, RZ ;  /* 0x0000000a100d7c24 */ /* 0x002fc8000f8e02ff */
[----:B------:R-:W-:-:S03]  /*3390*/  IMAD R13, R26, UR11, R13 ;  /* 0x0000000b1a0d7c24 */ /* 0x000fc6000f8e020d */
[----:B------:R-:W1:Y:S01]  /*33a0*/  MUFU.EX2 R12, R12 ;  /* 0x0000000c000c7308 */ /* 0x000e620000000800 */
[----:B--2---:R-:W-:Y:S01]  /*33b0*/  FADD.FTZ R14, R10, 1 ;  /* 0x3f8000000a0e7421 */ /* 0x004fe20000010000 */
[----:B------:R-:W-:-:S06]  /*33c0*/  MOV R10, R56 ;  /* 0x00000038000a7202 */ /* 0x000fcc0000000f00 */
[----:B------:R-:W2:Y:S01]  /*33d0*/  MUFU.RCP R14, R14 ;  /* 0x0000000e000e7308 */ /* 0x000ea20000001000 */
[----:B------:R-:W-:-:S04]  /*33e0*/  IMAD.WIDE.U32 R10, R26, UR10, R10 ;  /* 0x0000000a1a0a7c25 */ /* 0x000fc8000f8e000a */
[----:B-1----:R-:W-:Y:S01]  /*33f0*/  FADD.FTZ R15, R12, 1 ;  /* 0x3f8000000c0f7421 */ /* 0x002fe20000010000 */
[----:B0-----:R-:W-:-:S05]  /*3400*/  LEA R12, P5, R10, UR12, 0x2 ;  /* 0x0000000c0a0c7c11 */ /* 0x001fca000f8a10ff */
[----:B------:R-:W0:Y:S01]  /*3410*/  MUFU.RCP R15, R15 ;  /* 0x0000000f000f7308 */ /* 0x000e220000001000 */
[----:B------:R-:W-:-:S04]  /*3420*/  IADD3 R13, PT, PT, R11, R13, RZ ;  /* 0x0000000d0b0d7210 */ /* 0x000fc80007ffe0ff */
[----:B------:R-:W-:Y:S01]  /*3430*/  LEA.HI.X R13, R10, UR13, R13, 0x2, P5 ;  /* 0x0000000d0a0d7c11 */ /* 0x000fe2000a8f140d */
[----:B--2---:R-:W-:Y:S01]  /*3440*/  FMUL.FTZ R10, R17, R14 ;  /* 0x0000000e110a7220 */ /* 0x004fe20000410000 */
[----:B0-----:R-:W-:-:S05]  /*3450*/  FMUL.FTZ R11, R24, R15 ;  /* 0x0000000f180b7220 */ /* 0x001fca0000410000 */
[----:B------:R1:W-:Y:S02]  /*3460*/  STG.E.64 desc[UR8][R12.64], R10 ;  /* 0x0000000a0c007986 */ /* 0x0003e4000c101b08 */
.L_x_4083:
[----:B------:R-:W-:Y:S05]  /*3470*/  BSYNC.RECONVERGENT B1 ;  /* 0x0000000000017941 */ /* 0x000fea0003800200 */
.L_x_4082:
[----:B------:R-:W-:Y:S04]  /*3480*/  BSSY.RECONVERGENT B1, `(.L_x_4084) ;  /* 0x000001d000017945 */ /* 0x000fe80003800200 */
[----:B------:R-:W-:Y:S05]  /*3490*/  @P1 BRA `(.L_x_4085) ;  /* 0x00000000006c1947 */ /* 0x000fea0003800000 */
[C---:B------:R-:W-:Y:S01]  /*34a0*/  FADD.FTZ R34, -R18.reuse, R34 ;  /* 0x0000002212227221 */ /* 0x040fe20000010100 */
[----:B-1----:R-:W-:Y:S01]  /*34b0*/  FADD.FTZ R10, -R18, R35 ;  /* 0x00000023120a7221 */ /* 0x002fe20000010100 */
[----:B------:R-:W1:Y:S02]  /*34c0*/  LDCU.64 UR10, c[0x0][0x3e0] ;  /* 0x00007c00ff0a77ac */ /* 0x000e640008000a00 */
[-C--:B------:R-:W-:Y:S01]  /*34d0*/  FMUL.FTZ R11, R34, R23.reuse ;  /* 0x00000017220b7220 */ /* 0x080fe20000410000 */
[----:B0-----:R-:W-:Y:S01]  /*34e0*/  FMUL.FTZ R12, R10, R23 ;  /* 0x000000170a0c7220 */ /* 0x001fe20000410000 */
[----:B------:R-:W0:Y:S02]  /*34f0*/  LDCU.64 UR12, c[0x0][0x380] ;  /* 0x00007000ff0c77ac */ /* 0x000e240008000a00 */
[----:B------:R-:W-:Y:S01]  /*3500*/  FFMA.FTZ R17, R22, R11, R20 ;  /* 0x0000000b16117223 */ /* 0x000fe20000010014 */
[----:B------:R-:W-:Y:S01]  /*3510*/  FFMA.FTZ R16, R19, R12, R21 ;  /* 0x0000000c13107223 */ /* 0x000fe20000010015 */
[----:B------:R-:W-:-:S02]  /*3520*/  MOV R11, R55 ;  /* 0x00000037000b7202 */ /* 0x000fc40000000f00 */
[----:B------:R-:W-:Y:S01]  /*3530*/  FMUL.FTZ R10, R17, -1.4426950216293334961 ;  /* 0xbfb8aa3b110a7820 */ /* 0x000fe20000410000 */
[----:B------:R-:W-:-:S05]  /*3540*/  FMUL.FTZ R12, R16, -1.4426950216293334961 ;  /* 0xbfb8aa3b100c7820 */ /* 0x000fca0000410000 */
        /* <DEDUP_REMOVED lines=16> */
.L_x_4085:
[----:B------:R-:W-:Y:S05]  /*3650*/  BSYNC.RECONVERGENT B1 ;  /* 0x0000000000017941 */ /* 0x000fea0003800200 */
.L_x_4084:
[----:B------:R-:W-:Y:S04]  /*3660*/  BSSY.RECONVERGENT B1, `(.L_x_4086) ;  /* 0x000001d000017945 */ /* 0x000fe80003800200 */
[----:B------:R-:W-:Y:S05]  /*3670*/  @P2 BRA `(.L_x_4087) ;  /* 0x00000000006c2947 */ /* 0x000fea0003800000 */
[C---:B------:R-:W-:Y:S01]  /*3680*/  FADD.FTZ R36, -R18.reuse, R36 ;  /* 0x0000002412247221 */ /* 0x040fe20000010100 */
[----:B-12---:R-:W-:Y:S01]  /*3690*/  FADD.FTZ R10, -R18, R37 ;  /* 0x00000025120a7221 */ /* 0x006fe20000010100 */
        /* <DEDUP_REMOVED lines=25> */
.L_x_4087:
[----:B------:R-:W-:Y:S05]  /*3830*/  BSYNC.RECONVERGENT B1 ;  /* 0x0000000000017941 */ /* 0x000fea0003800200 */
.L_x_4086:
[----:B------:R-:W-:Y:S04]  /*3840*/  BSSY.RECONVERGENT B1, `(.L_x_4088) ;  /* 0x000001d000017945 */ /* 0x000fe80003800200 */
[----:B------:R-:W-:Y:S05]  /*3850*/  @P3 BRA `(.L_x_4089) ;  /* 0x00000000006c3947 */ /* 0x000fea0003800000 */
[C---:B------:R-:W-:Y:S01]  /*3860*/  FADD.FTZ R38, -R18.reuse, R38 ;  /* 0x0000002612267221 */ /* 0x040fe20000010100 */
[----:B-123--:R-:W-:Y:S01]  /*3870*/  FADD.FTZ R10, -R18, R39 ;  /* 0x00000027120a7221 */ /* 0x00efe20000010100 */
        /* <DEDUP_REMOVED lines=25> */
.L_x_4089:
[----:B------:R-:W-:Y:S05]  /*3a10*/  BSYNC.RECONVERGENT B1 ;  /* 0x0000000000017941 */ /* 0x000fea0003800200 */
.L_x_4088:
[----:B------:R-:W-:Y:S05]  /*3a20*/  @P4 BRA `(.L_x_4075) ;  /* 0x0000000000684947 */ /* 0x000fea0003800000 */
[C---:B------:R-:W-:Y:S01]  /*3a30*/  FADD.FTZ R40, -R18.reuse, R40 ;  /* 0x0000002812287221 */ /* 0x040fe20000010100 */
[----:B------:R-:W-:Y:S01]  /*3a40*/  FADD.FTZ R18, -R18, R41 ;  /* 0x0000002912127221 */ /* 0x000fe20000010100 */
[----:B------:R-:W5:Y:S01]  /*3a50*/  LDCU.64 UR10, c[0x0][0x3e0] ;  /* 0x00007c00ff0a77ac */ /* 0x000f620008000a00 */
[----:B------:R-:W-:Y:S01]  /*3a60*/  MOV R54, R56 ;  /* 0x0000003800367202 */ /* 0x000fe20000000f00 */
[-C--:B-1234-:R-:W-:Y:S01]  /*3a70*/  FMUL.FTZ R11, R40, R23.reuse ;  /* 0x00000017280b7220 */ /* 0x09efe20000410000 */
[----:B------:R-:W-:Y:S01]  /*3a80*/  FMUL.FTZ R18, R18, R23 ;  /* 0x0000001712127220 */ /* 0x000fe20000410000 */
[----:B------:R-:W1:Y:S02]  /*3a90*/  LDCU.64 UR12, c[0x0][0x380] ;  /* 0x00007000ff0c77ac */ /* 0x000e640008000a00 */
[----:B0-----:R-:W-:Y:S01]  /*3aa0*/  FFMA.FTZ R15, R22, R11, R20 ;  /* 0x0000000b160f7223 */ /* 0x001fe20000010014 */
[----:B------:R-:W-:-:S03]  /*3ab0*/  FFMA.FTZ R18, R19, R18, R21 ;  /* 0x0000001213127223 */ /* 0x000fc60000010015 */
[----:B------:R-:W-:Y:S01]  /*3ac0*/  FMUL.FTZ R10, R15, -1.4426950216293334961 ;  /* 0xbfb8aa3b0f0a7820 */ /* 0x000fe20000410000 */
[----:B------:R-:W-:-:S05]  /*3ad0*/  FMUL.FTZ R11, R18, -1.4426950216293334961 ;  /* 0xbfb8aa3b120b7820 */ /* 0x000fca0000410000 */
[----:B------:R-:W0:Y:S01]  /*3ae0*/  MUFU.EX2 R10, R10 ;  /* 0x0000000a000a7308 */ /* 0x000e220000000800 */
[----:B-----5:R-:W-:Y:S02]  /*3af0*/  IMAD R14, R45, UR10, RZ ;  /* 0x0000000a2d0e7c24 */ /* 0x020fe4000f8e02ff */
        /* <DEDUP_REMOVED lines=13> */
.L_x_4075:
[----:B------:R-:W-:Y:S05]  /*3bd0*/  BSYNC.RECONVERGENT B0 ;  /* 0x0000000000007941 */ /* 0x000fea0003800200 */
.L_x_4059:
[----:B------:R-:W-:Y:S02]  /*3be0*/  IADD3 R8, PT, PT, R5, R8, RZ ;  /* 0x0000000805087210 */ /* 0x000fe40007ffe0ff */
[----:B------:R-:W-:Y:S02]  /*3bf0*/  IADD3 R6, PT, PT, R6, 0x1, RZ ;  /* 0x0000000106067810 */ /* 0x000fe40007ffe0ff */
[----:B------:R-:W-:-:S13]  /*3c00*/  ISETP.GE.AND P1, PT, R8, UR5, PT ;  /* 0x0000000508007c0c */ /* 0x000fda000bf26270 */
[----:B------:R-:W-:Y:S05]  /*3c10*/  @!P1 BRA `(.L_x_4090) ;  /* 0xffffffc400989947 */ /* 0x000fea000383ffff */
[----:B------:R-:W-:Y:S05]  /*3c20*/  EXIT ;  /* 0x000000000000794d */ /* 0x000fea0003800000 */
.L_x_4091:
        /* <DEDUP_REMOVED lines=13> */
.L_x_4944:


//--------------------- .text._Z35group_norm_nhwc_fwd_one_pass_kernelI11Fp32IOBf16WLi128ELi128ELi512EEv26Group_norm_nhwc_fwd_params --------------------------
	.section	.text._Z35group_norm_nhwc_fwd_one_pass_kernelI11Fp32IOBf16WLi128ELi128ELi512EEv26Group_norm_nhwc_fwd_params,"ax",@progbits
	.align	128
        .global         _Z35group_norm_nhwc_fwd_one_pass_kernelI11Fp32IOBf16WLi128ELi128ELi512EEv26Group_norm_nhwc_fwd_params
        .type           _Z35group_norm_nhwc_fwd_one_pass_kernelI11Fp32IOBf16WLi128ELi128ELi512EEv26Group_norm_nhwc_fwd_params,@function
        .size           _Z35group_norm_nhwc_fwd_one_pass_kernelI11Fp32IOBf16WLi128ELi128ELi512EEv26Group_norm_nhwc_fwd_params,(.L_x_4945 - _Z35group_norm_nhwc_fwd_one_pass_kernelI11Fp32IOBf16WLi128ELi128ELi512EEv26Group_norm_nhwc_fwd_params)
        .other          _Z35group_norm_nhwc_fwd_one_pass_kernelI11Fp32IOBf16WLi128ELi128ELi512EEv26Group_norm_nhwc_fwd_params,@"STO_CUDA_ENTRY STV_DEFAULT"
_Z35group_norm_nhwc_fwd_one_pass_kernelI11Fp32IOBf16WLi128ELi128ELi512EEv26Group_norm_nhwc_fwd_params:
.text._Z35group_norm_nhwc_fwd_one_pass_kernelI11Fp32IOBf16WLi128ELi128ELi512EEv26Group_norm_nhwc_fwd_params:
        /* <DEDUP_REMOVED lines=53> */
.L_x_4167:
[----:B01234-:R-:W0:Y:S01]  /*0350*/  LDC R35, c[0x0][0x3f8] ;  /* 0x0000fe00ff237b82 */ /* 0x01fe220000000800 */
[----:B------:R-:W1:Y:S01]  /*0360*/  LDCU.64 UR4, c[0x0][0x3e8] ;  /* 0x00007d00ff0477ac */ /* 0x000e620008000a00 */
[----:B------:R-:W-:Y:S02]  /*0370*/  SHF.L.U32 R115, R2, 0x1, RZ ;  /* 0x0000000102737819 */ /* 0x000fe400000006ff */
[----:B------:R-:W-:Y:S01]  /*0380*/  CS2R R64, SRZ ;  /* 0x0000000000407805 */ /* 0x000fe2000001ff00 */
[----:B------:R-:W2:Y:S01]  /*0390*/  LDCU.64 UR8, c[0x0][0x3f0] ;  /* 0x00007e00ff0877ac */ /* 0x000ea20008000a00 */
[----:B-1----:R-:W-:Y:S02]  /*03a0*/  ISETP.GE.U32.AND P4, PT, R10, UR4, PT ;  /* 0x000000040a007c0c */ /* 0x002fe4000bf86070 */
[----:B------:R-:W-:Y:S02]  /*03b0*/  ISETP.GE.U32.AND P5, PT, R12, UR4, PT ;  /* 0x000000040c007c0c */ /* 0x000fe4000bfa6070 */
[----:B------:R-:W-:-:S02]  /*03c0*/  ISETP.GE.AND.EX P4, PT, R27, UR5, PT, P4 ;  /* 0x000000051b007c0c */ /* 0x000fc4000bf86340 */
[----:B0-----:R-:W-:Y:S02]  /*03d0*/  IABS R31, R35 ;  /* 0x00000023001f7213 */ /* 0x001fe40000000000 */
        /* <DEDUP_REMOVED lines=369> */
.L_x_4093:
[----:B------:R-:W-:Y:S05]  /*1af0*/  BSYNC.RECONVERGENT B0 ;  /* 0x0000000000007941 */ /* 0x000fea0003800200 */
.L_x_4092:
        /* <DEDUP_REMOVED lines=46> */
.L_x_4095:
[----:B------:R-:W-:Y:S05]  /*1de0*/  BSYNC.RECONVERGENT B0 ;  /* 0x0000000000007941 */ /* 0x000fea0003800200 */
.L_x_4094:
        /* <DEDUP_REMOVED lines=24> */
.L_x_4098:
[----:B---3--:R-:W3:Y:S04]  /*1f70*/  LDG.E.STRONG.GPU R30, desc[UR6][R28.64] ;  /* 0x000000061c1e7981 */ /* 0x008ee8000c1ef900 */
[----:B---3--:R-:W-:Y:S01]  /*1f80*/  CCTL.IVALL ;  /* 0x00000000ff00798f */ /* 0x008fe20002000000 */
[----:B------:R-:W-:Y:S05]  /*1f90*/  YIELD ;  /* 0x0000000000007946 */ /* 0x000fea0003800000 */
[----:B------:R-:W-:-:S13]  /*1fa0*/  ISETP.NE.AND P2, PT, R30, R37, PT ;  /* 0x000000251e00720c */ /* 0x000fda0003f45270 */
[----:B------:R-:W-:Y:S05]  /*1fb0*/  @P2 BRA `(.L_x_4098) ;  /* 0xfffffffc00ec2947 */ /* 0x000fea000383ffff */
.L_x_4097:
        /* <DEDUP_REMOVED lines=15> */
.L_x_4100:
        /* <DEDUP_REMOVED lines=60> */
.L_x_4099:
        /* <DEDUP_REMOVED lines=35> */
.L_x_4101:
        /* <DEDUP_REMOVED lines=18> */
.L_x_4102:
        /* <DEDUP_REMOVED lines=9> */
.L_x_4103:
[----:B------:R-:W-:Y:S05]  /*2850*/  BSYNC.RECONVERGENT B0 ;  /* 0x0000000000007941 */ /* 0x000fea0003800200 */
.L_x_4096:
[----:B------:R-:W4:Y:S01]  /*2860*/  S2UR UR5, SR_CgaCtaId ;  /* 0x00000000000579c3 */ /* 0x000f220000008800 */
[----:B------:R-:W5:Y:S01]  /*2870*/  LDCU UR8, c[0x0][0x414] ;  /* 0x00008280ff0877ac */ /* 0x000f620008000800 */
        /* <DEDUP_REMOVED lines=9> */
[----:B-----5:R-:W-:Y:S01]  /*2910*/  @P0 FMUL.FTZ R34, R32, UR8 ;  /* 0x0000000820220c20 */ /* 0x020fe20008410000 */
[----:B------:R-:W-:Y:S01]  /*2920*/  @P0 FMUL.FTZ R35, R33, UR8 ;  /* 0x0000000821230c20 */ /* 0x000fe20008410000 */
[----:B------:R-:W-:Y:S04]  /*2930*/  @!P3 STS.64 [UR4+0x98], R32 ;  /* 0x00009820ff00b988 */ /* 0x000fe80008000a04 */
[----:B------:R-:W-:Y:S01]  /*2940*/  @P0 STG.E.64 desc[UR6][R36.64], R34 ;  /* 0x0000002224000986 */ /* 0x000fe2000c101b06 */
[C---:B--2---:R-:W-:Y:S01]  /*2950*/  IMAD.WIDE R28, R39.reuse, 0x2, R28 ;  /* 0x00000002271c7825 */ /* 0x044fe200078e021c */
[----:B------:R-:W-:Y:S03]  /*2960*/  BAR.SYNC.DEFER_BLOCKING 0x0 ;  /* 0x0000000000007b1d */ /* 0x000fe60000010000 */
[----:B---3--:R-:W-:-:S03]  /*2970*/  IMAD.WIDE R30, R39, 0x2, R30 ;  /* 0x00000002271e7825 */ /* 0x008fc600078e021e */
[----:B------:R-:W2:Y:S04]  /*2980*/  LDG.E.U16 R40, desc[UR6][R28.64] ;  /* 0x000000061c287981 */ /* 0x000ea8000c1e1500 */
[----:B------:R1:W3:Y:S04]  /*2990*/  LDG.E.U16 R41, desc[UR6][R28.64+0x2] ;  /* 0x000002061c297981 */ /* 0x0002e8000c1e1500 */
[----:B------:R-:W4:Y:S04]  /*29a0*/  LDG.E.U16 R42, desc[UR6][R30.64] ;  /* 0x000000061e2a7981 */ /* 0x000f28000c1e1500 */
[----:B------:R-:W5:Y:S01]  /*29b0*/  LDG.E.U16 R43, desc[UR6][R30.64+0x2] ;  /* 0x000002061e2b7981 */ /* 0x000f62000c1e1500 */
[----:B------:R-:W-:Y:S01]  /*29c0*/  BSSY.RECONVERGENT B0, `(.L_x_4104) ;  /* 0x000036c000007945 */ /* 0x000fe20003800200 */
[----:B-1----:R-:W-:-:S02]  /*29d0*/  HFMA2 R28, -RZ, RZ, 1.875, 0 ;  /* 0x3f800000ff1c7431 */ /* 0x002fc400000001ff */
[----:B------:R-:W1:Y:S01]  /*29e0*/  LDS.64 R38, [UR4+0x98] ;  /* 0x00009804ff267984 */ /* 0x000e620008000a00 */
[----:B------:R-:W0:Y:S02]  /*29f0*/  LDCU.U8 UR4, c[0x0][0x3fc] ;  /* 0x00007f80ff0477ac */ /* 0x000e240008000000 */
[----:B0-----:R-:W-:Y:S01]  /*2a00*/  UISETP.NE.AND UP0, UPT, UR4, URZ, UPT ;  /* 0x000000ff0400728c */ /* 0x001fe2000bf05270 */
        /* <DEDUP_REMOVED lines=27> */
[----:B------:R-:W-:-:S04]  /*2bc0*/  FMUL.FTZ R33, R33, R28 ;  /* 0x0000001c21217220 */ /* 0x000fc80000410000 */
[----:B------:R-:W-:Y:S01]  /*2bd0*/  FFMA.FTZ R34, R29, R33, R38 ;  /* 0x000000211d227223 */ /* 0x000fe20000010026 */
[----:B0-----:R-:W-:Y:S02]  /*2be0*/  IMAD R35, R11, UR10, RZ ;  /* 0x0000000a0b237c24 */ /* 0x001fe4000f8e02ff */
[----:B------:R-:W-:-:S04]  /*2bf0*/  IMAD.WIDE.U32 R30, R4, UR10, R30 ;  /* 0x0000000a041e7c25 */ /* 0x000fc8000f8e001e */
[----:B------:R-:W-:Y:S01]  /*2c00*/  IMAD R35, R4, UR11, R35 ;  /* 0x0000000b04237c24 */ /* 0x000fe2000f8e0223 */
[----:B-1----:R-:W-:-:S04]  /*2c10*/  LEA R32, P1, R30, UR4, 0x2 ;  /* 0x000000041e207c11 */ /* 0x002fc8000f8210ff */
[----:B------:R-:W-:Y:S01]  /*2c20*/  IADD3 R31, PT, PT, R31, R35, RZ ;  /* 0x000000231f1f7210 */ /* 0x000fe20007ffe0ff */
[----:B------:R-:W-:-:S03]  /*2c30*/  FMUL.FTZ R35, R83, R28 ;  /* 0x0000001c53237220 */ /* 0x000fc60000410000 */
[----:B------:R-:W-:Y:S01]  /*2c40*/  LEA.HI.X R33, R30, UR5, R31, 0x2, P1 ;  /* 0x000000051e217c11 */ /* 0x000fe200088f141f */
[----:B------:R-:W-:-:S05]  /*2c50*/  FFMA.FTZ R35, R36, R35, R37 ;  /* 0x0000002324237223 */ /* 0x000fca0000010025 */
[----:B------:R0:W-:Y:S02]  /*2c60*/  STG.E.64 desc[UR6][R32.64], R34 ;  /* 0x0000002220007986 */ /* 0x0001e4000c101b06 */
.L_x_4107:
[----:B------:R-:W-:Y:S05]  /*2c70*/  BSYNC.RECONVERGENT B1 ;  /* 0x0000000000017941 */ /* 0x000fea0003800200 */
.L_x_4106:
[----:B------:R-:W-:Y:S04]  /*2c80*/  BSSY.RECONVERGENT B1, `(.L_x_4108) ;  /* 0x0000013000017945 */ /* 0x000fe80003800200 */
[----:B------:R-:W-:Y:S05]  /*2c90*/  @P2 BRA `(.L_x_4109) ;  /* 0x0000000000442947 */ /* 0x000fea0003800000 */
[----:B------:R-:W1:Y:S01]  /*2ca0*/  LDCU.64 UR4, c[0x0][0x3e0] ;  /* 0x00007c00ff0477ac */ /* 0x000e620008000a00 */
[----:B------:R-:W-:Y:S01]  /*2cb0*/  MOV R30, R114 ;  /* 0x00000072001e7202 */ /* 0x000fe20000000f00 */
[C---:B0-----:R-:W-:Y:S01]  /*2cc0*/  FADD.FTZ R33, -R26.reuse, R64 ;  /* 0x000000401a217221 */ /* 0x041fe20000010100 */
[----:B------:R-:W-:Y:S01]  /*2cd0*/  MOV R31, R63 ;  /* 0x0000003f001f7202 */ /* 0x000fe20000000f00 */
[----:B------:R-:W0:Y:S01]  /*2ce0*/  LDCU.64 UR10, c[0x0][0x380] ;  /* 0x00007000ff0a77ac */ /* 0x000e220008000a00 */
[----:B------:R-:W-:Y:S01]  /*2cf0*/  FADD.FTZ R65, -R26, R65 ;  /* 0x000000411a417221 */ /* 0x000fe20000010100 */
[----:B------:R-:W-:-:S04]  /*2d00*/  FMUL.FTZ R33, R33, R28 ;  /* 0x0000001c21217220 */ /* 0x000fc80000410000 */
[----:B------:R-:W-:Y:S01]  /*2d10*/  FFMA.FTZ R34, R29, R33, R38 ;  /* 0x000000211d227223 */ /* 0x000fe20000010026 */
[----:B-1----:R-:W-:Y:S02]  /*2d20*/  IMAD R35, R27, UR4, RZ ;  /* 0x000000041b237c24 */ /* 0x002fe4000f8e02ff */
[----:B------:R-:W-:-:S04]  /*2d30*/  IMAD.WIDE.U32 R30, R10, UR4, R30 ;  /* 0x000000040a1e7c25 */ /* 0x000fc8000f8e001e */
[----:B------:R-:W-:Y:S01]  /*2d40*/  IMAD R35, R10, UR5, R35 ;  /* 0x000000050a237c24 */ /* 0x000fe2000f8e0223 */
[----:B0-----:R-:W-:-:S04]  /*2d50*/  LEA R32, P1, R30, UR10, 0x2 ;  /* 0x0000000a1e207c11 */ /* 0x001fc8000f8210ff */
[----:B------:R-:W-:Y:S01]  /*2d60*/  IADD3 R31, PT, PT, R31, R35, RZ ;  /* 0x000000231f1f7210 */ /* 0x000fe20007ffe0ff */
[----:B------:R-:W-:-:S03]  /*2d70*/  FMUL.FTZ R35, R65, R28 ;  /* 0x0000001c41237220 */ /* 0x000fc60000410000 */
[----:B------:R-:W-:Y:S01]  /*2d80*/  LEA.HI.X R33, R30, UR11, R31, 0x2, P1 ;  /* 0x0000000b1e217c11 */ /* 0x000fe200088f141f */
[----:B------:R-:W-:-:S05]  /*2d90*/  FFMA.FTZ R35, R36, R35, R37 ;  /* 0x0000002324237223 */ /* 0x000fca0000010025 */
[----:B------:R1:W-:Y:S02]  /*2da0*/  STG.E.64 desc[UR6][R32.64], R34 ;  /* 0x0000002220007986 */ /* 0x0003e4000c101b06 */
.L_x_4109:
[----:B------:R-:W-:Y:S05]  /*2db0*/  BSYNC.RECONVERGENT B1 ;  /* 0x0000000000017941 */ /* 0x000fea0003800200 */
.L_x_4108:
        /* <DEDUP_REMOVED lines=12> */
[C---:B01----:R-:W-:Y:S01]  /*2e80*/  FADD.FTZ R33, -R26.reuse, R66 ;  /* 0x000000421a217221 */ /* 0x043fe20000010100 */
[----:B------:R-:W-:Y:S01]  /*2e90*/  MOV R31, R63 ;  /* 0x0000003f001f7202 */ /* 0x000fe20000000f00 */
[----:B------:R-:W0:Y:S01]  /*2ea0*/  LDCU.64 UR10, c[0x0][0x380] ;  /* 0x00007000ff0a77ac */ /* 0x000e220008000a00 */
[----:B------:R-:W-:Y:S01]  /*2eb0*/  FADD.FTZ R67, -R26, R67 ;  /* 0x000000431a437221 */ /* 0x000fe20000010100 */
[----:B------:R-:W-:-:S04]  /*2ec0*/  FMUL.FTZ R33, R33, R28 ;  /* 0x0000001c21217220 */ /* 0x000fc80000410000 */
[----:B------:R-:W-:Y:S01]  /*2ed0*/  FFMA.FTZ R34, R29, R33, R38 ;  /* 0x000000211d227223 */ /* 0x000fe20000010026 */
[----:B--2---:R-:W-:Y:S02]  /*2ee0*/  IMAD R35, R53, UR4, RZ ;  /* 0x0000000435237c24 */ /* 0x004fe4000f8e02ff */
        /* <DEDUP_REMOVED lines=8> */
.L_x_4111:
[----:B------:R-:W-:Y:S05]  /*2f70*/  BSYNC.RECONVERGENT B1 ;  /* 0x0000000000017941 */ /* 0x000fea0003800200 */
.L_x_4110:
[----:B------:R-:W-:Y:S04]  /*2f80*/  BSSY.RECONVERGENT B1, `(.L_x_4112) ;  /* 0x0000013000017945 */ /* 0x000fe80003800200 */
[----:B------:R-:W-:Y:S05]  /*2f90*/  @P6 BRA `(.L_x_4113) ;  /* 0x0000000000446947 */ /* 0x000fea0003800000 */
[----:B------:R-:W3:Y:S01]  /*2fa0*/  LDCU.64 UR4, c[0x0][0x3e0] ;  /* 0x00007c00ff0477ac */ /* 0x000ee20008000a00 */
[----:B------:R-:W-:Y:S01]  /*2fb0*/  MOV R30, R114 ;  /* 0x00000072001e7202 */ /* 0x000fe20000000f00 */
[C---:B012---:R-:W-:Y:S01]  /*2fc0*/  FADD.FTZ R33, -R26.reuse, R68 ;  /* 0x000000441a217221 */ /* 0x047fe20000010100 */
[----:B------:R-:W-:Y:S01]  /*2fd0*/  MOV R31, R63 ;  /* 0x0000003f001f7202 */ /* 0x000fe20000000f00 */
[----:B------:R-:W0:Y:S01]  /*2fe0*/  LDCU.64 UR10, c[0x0][0x380] ;  /* 0x00007000ff0a77ac */ /* 0x000e220008000a00 */
[----:B------:R-:W-:Y:S01]  /*2ff0*/  FADD.FTZ R69, -R26, R69 ;  /* 0x000000451a457221 */ /* 0x000fe20000010100 */
[----:B---3--:R-:W-:Y:S02]  /*3000*/  IMAD R32, R55, UR4, RZ ;  /* 0x0000000437207c24 */ /* 0x008fe4000f8e02ff */
[----:B------:R-:W-:-:S04]  /*3010*/  IMAD.WIDE.U32 R30, R13, UR4, R30 ;  /* 0x000000040d1e7c25 */ /* 0x000fc8000f8e001e */
[----:B------:R-:W-:Y:S02]  /*3020*/  IMAD R35, R13, UR5, R32 ;  /* 0x000000050d237c24 */ /* 0x000fe4000f8e0220 */
[-C--:B------:R-:W-:Y:S01]  /*3030*/  FMUL.FTZ R32, R33, R28.reuse ;  /* 0x0000001c21207220 */ /* 0x080fe20000410000 */
[----:B0-----:R-:W-:Y:S01]  /*3040*/  LEA R34, P5, R30, UR10, 0x2 ;  /* 0x0000000a1e227c11 */ /* 0x001fe2000f8a10ff */
[----:B------:R-:W-:Y:S01]  /*3050*/  FMUL.FTZ R33, R69, R28 ;  /* 0x0000001c45217220 */ /* 0x000fe20000410000 */
[----:B------:R-:W-:Y:S01]  /*3060*/  IADD3 R35, PT, PT, R31, R35, RZ ;  /* 0x000000231f237210 */ /* 0x000fe20007ffe0ff */
[----:B------:R-:W-:Y:S02]  /*3070*/  FFMA.FTZ R32, R29, R32, R38 ;  /* 0x000000201d207223 */ /* 0x000fe40000010026 */
[----:B------:R-:W-:Y:S01]  /*3080*/  FFMA.FTZ R33, R36, R33, R37 ;  /* 0x0000002124217223 */ /* 0x000fe20000010025 */
[----:B------:R-:W-:-:S05]  /*3090*/  LEA.HI.X R35, R30, UR11, R35, 0x2, P5 ;  /* 0x0000000b1e237c11 */ /* 0x000fca000a8f1423 */
[----:B------:R3:W-:Y:S02]  /*30a0*/  STG.E.64 desc[UR6][R34.64], R32 ;  /* 0x0000002022007986 */ /* 0x0007e4000c101b06 */
.L_x_4113:
[----:B------:R-:W-:Y:S05]  /*30b0*/  BSYNC.RECONVERGENT B1 ;  /* 0x0000000000017941 */ /* 0x000fea0003800200 */
.L_x_4112:
[----:B------:R-:W-:Y:S04]  /*30c0*/  BSSY.RECONVERGENT B1, `(.L_x_4114) ;  /* 0x0000013000017945 */ /* 0x000fe80003800200 */
[----:B------:R-:W-:Y:S05]  /*30d0*/  @P1 BRA `(.L_x_4115) ;  /* 0x0000000000441947 */ /* 0x000fea0003800000 */
[----:B------:R-:W4:Y:S01]  /*30e0*/  LDCU.64 UR4, c[0x0][0x3e0] ;  /* 0x00007c00ff0477ac */ /* 0x000f220008000a00 */
[----:B------:R-:W-:Y:S01]  /*30f0*/  MOV R30, R114 ;  /* 0x00000072001e7202 */ /* 0x000fe20000000f00 */
[C---:B0123--:R-:W-:Y:S01]  /*3100*/  FADD.FTZ R33, -R26.reuse, R70 ;  /* 0x000000461a217221 */ /* 0x04ffe20000010100 */
[----:B------:R-:W-:Y:S01]  /*3110*/  MOV R31, R63 ;  /* 0x0000003f001f7202 */ /* 0x000fe20000000f00 */
[----:B------:R-:W0:Y:S01]  /*3120*/  LDCU.64 UR10, c[0x0][0x380] ;  /* 0x00007000ff0a77ac */ /* 0x000e220008000a00 */
[----:B------:R-:W-:Y:S01]  /*3130*/  FADD.FTZ R71, -R26, R71 ;  /* 0x000000471a477221 */ /* 0x000fe20000010100 */
[----:B------:R-:W-:-:S04]  /*3140*/  FMUL.FTZ R33, R33, R28 ;  /* 0x0000001c21217220 */ /* 0x000fc80000410000 */
[----:B------:R-:W-:Y:S01]  /*3150*/  FFMA.FTZ R34, R29, R33, R38 ;  /* 0x000000211d227223 */ /* 0x000fe20000010026 */
[----:B----4-:R-:W-:Y:S02]  /*3160*/  IMAD R35, R57, UR4, RZ ;  /* 0x0000000439237c24 */ /* 0x010fe4000f8e02ff */
        /* <DEDUP_REMOVED lines=8> */
.L_x_4115:
[----:B------:R-:W-:Y:S05]  /*31f0*/  BSYNC.RECONVERGENT B1 ;  /* 0x0000000000017941 */ /* 0x000fea0003800200 */
.L_x_4114:
[----:B------:R-:W-:Y:S04]  /*3200*/  BSSY.RECONVERGENT B1, `(.L_x_4116) ;  /* 0x0000013000017945 */ /* 0x000fe80003800200 */
[----:B------:R-:W-:Y:S05]  /*3210*/  @P2 BRA `(.L_x_4117) ;  /* 0x0000000000442947 */ /* 0x000fea0003800000 */
[----:B------:R-:W5:Y:S01]  /*3220*/  LDCU.64 UR4, c[0x0][0x3e0] ;  /* 0x00007c00ff0477ac */ /* 0x000f620008000a00 */
[----:B------:R-:W-:Y:S01]  /*3230*/  MOV R30, R114 ;  /* 0x00000072001e7202 */ /* 0x000fe20000000f00 */
[C---:B01234-:R-:W-:Y:S01]  /*3240*/  FADD.FTZ R33, -R26.reuse, R72 ;  /* 0x000000481a217221 */ /* 0x05ffe20000010100 */
[----:B------:R-:W-:Y:S01]  /*3250*/  MOV R31, R63 ;  /* 0x0000003f001f7202 */ /* 0x000fe20000000f00 */
[----:B------:R-:W0:Y:S01]  /*3260*/  LDCU.64 UR10, c[0x0][0x380] ;  /* 0x00007000ff0a77ac */ /* 0x000e220008000a00 */
[----:B------:R-:W-:Y:S01]  /*3270*/  FADD.FTZ R73, -R26, R73 ;  /* 0x000000491a497221 */ /* 0x000fe20000010100 */
[----:B------:R-:W-:-:S04]  /*3280*/  FMUL.FTZ R33, R33, R28 ;  /* 0x0000001c21217220 */ /* 0x000fc80000410000 */
[----:B------:R-:W-:Y:S01]  /*3290*/  FFMA.FTZ R34, R29, R33, R38 ;  /* 0x000000211d227223 */ /* 0x000fe20000010026 */
[----:B-----5:R-:W-:Y:S02]  /*32a0*/  IMAD R32, R59, UR4, RZ ;  /* 0x000000043b207c24 */ /* 0x020fe4000f8e02ff */
        /* <DEDUP_REMOVED lines=8> */
.L_x_4117:
[----:B------:R-:W-:Y:S05]  /*3330*/  BSYNC.RECONVERGENT B1 ;  /* 0x0000000000017941 */ /* 0x000fea0003800200 */
.L_x_4116:
        /* <DEDUP_REMOVED lines=12> */
[C---:B01234-:R-:W-:Y:S01]  /*3400*/  FADD.FTZ R33, -R26.reuse, R74 ;  /* 0x0000004a1a217221 */ /* 0x05ffe20000010100 */
[----:B------:R-:W-:Y:S01]  /*3410*/  MOV R31, R63 ;  /* 0x0000003f001f7202 */ /* 0x000fe20000000f00 */
[----:B------:R-:W0:Y:S01]  /*3420*/  LDCU.64 UR10, c[0x0][0x380] ;  /* 0x00007000ff0a77ac */ /* 0x000e220008000a00 */
[----:B------:R-:W-:Y:S01]  /*3430*/  FADD.FTZ R75, -R26, R75 ;  /* 0x0000004b1a4b7221 */ /* 0x000fe20000010100 */
        /* <DEDUP_REMOVED lines=10> */
[----:B------:R0:W-:Y:S02]  /*34e0*/  STG.E.64 desc[UR6][R32.64], R74 ;  /* 0x0000004a20007986 */ /* 0x0001e4000c101b06 */
.L_x_4119:
[----:B------:R-:W-:Y:S05]  /*34f0*/  BSYNC.RECONVERGENT B1 ;  /* 0x0000000000017941 */ /* 0x000fea0003800200 */
.L_x_4118:
        /* <DEDUP_REMOVED lines=19> */
.L_x_4121:
[----:B------:R-:W-:Y:S05]  /*3630*/  BSYNC.RECONVERGENT B1 ;  /* 0x0000000000017941 */ /* 0x000fea0003800200 */
.L_x_4120:
        /* <DEDUP_REMOVED lines=19> */
.L_x_4123:
[----:B------:R-:W-:Y:S05]  /*3770*/  BSYNC.RECONVERGENT B1 ;  /* 0x0000000000017941 */ /* 0x000fea0003800200 */
.L_x_4122:
        /* <DEDUP_REMOVED lines=19> */
.L_x_4125:
[----:B------:R-:W-:Y:S05]  /*38b0*/  BSYNC.RECONVERGENT B1 ;  /* 0x0000000000017941 */ /* 0x000fea0003800200 */
.L_x_4124:
        /* <DEDUP_REMOVED lines=29> */
.L_x_4127:
[----:B------:R-:W-:Y:S05]  /*3a90*/  BSYNC.RECONVERGENT B1 ;  /* 0x0000000000017941 */ /* 0x000fea0003800200 */
.L_x_4126:
        /* <DEDUP_REMOVED lines=19> */
.L_x_4129:
[----:B------:R-:W-:Y:S05]  /*3bd0*/  BSYNC.RECONVERGENT B1 ;  /* 0x0000000000017941 */ /* 0x000fea0003800200 */
.L_x_4128:
        /* <DEDUP_REMOVED lines=19> */
.L_x_4131:
[----:B------:R-:W-:Y:S05]  /*3d10*/  BSYNC.RECONVERGENT B1 ;  /* 0x0000000000017941 */ /* 0x000fea0003800200 */
.L_x_4130:
[----:B------:R-:W-:Y:S04]  /*3d20*/  BSSY.RECONVERGENT B1, `(.L_x_4132) ;  /* 0x0000013000017945 */ /* 0x000fe80003800200 */
[----:B------:R-:W-:Y:S05]  /*3d30*/  @P2 BRA `(.L_x_4133) ;  /* 0x0000000000442947 */ /* 0x000fea0003800000 */
[----:B------:R-:W5:Y:S01]  /*3d40*/  LDCU.64 UR4, c[0x0][0x3e0] ;  /* 0x00007c00ff0477ac */ /* 0x000f620008000a00 */
[----:B0-----:R-:W-:Y:S01]  /*3d50*/  MOV R30, R114 ;  /* 0x00000072001e7202 */ /* 0x001fe20000000f00 */
[C---:B-1234-:R-:W-:Y:S01]  /*3d60*/  FADD.FTZ R35, -R26.reuse, R90 ;  /* 0x0000005a1a237221 */ /* 0x05efe20000010100 */
        /* <DEDUP_REMOVED lines=14> */
.L_x_4133:
[----:B------:R-:W-:Y:S05]  /*3e50*/  BSYNC.RECONVERGENT B1 ;  /* 0x0000000000017941 */ /* 0x000fea0003800200 */
.L_x_4132:
        /* <DEDUP_REMOVED lines=19> */
.L_x_4135:
[----:B------:R-:W-:Y:S05]  /*3f90*/  BSYNC.RECONVERGENT B1 ;  /* 0x0000000000017941 */ /* 0x000fea0003800200 */
.L_x_4134:
[----:B------:R-:W-:Y:S05]  /*3fa0*/  @P4 BRA `(.L_x_4136) ;  /* 0x0000002000344947 */ /* 0x000fea0003800000 */
[----:B------:R-:W5:Y:S01]  /*3fb0*/  LDCU.64 UR4, c[0x0][0x3e0] ;  /* 0x00007c00ff0477ac */ /* 0x000f620008000a00 */
[----:B------:R-:W-:Y:S01]  /*3fc0*/  MOV R62, R114 ;  /* 0x00000072003e7202 */ /* 0x000fe20000000f00 */
[C---:B0-----:R-:W-:Y:S01]  /*3fd0*/  FADD.FTZ R31, -R26.reuse, R94 ;  /* 0x0000005e1a1f7221 */ /* 0x041fe20000010100 */
[----:B------:R-:W-:Y:S01]  /*3fe0*/  FADD.FTZ R95, -R26, R95 ;  /* 0x0000005f1a5f7221 */ /* 0x000fe20000010100 */
[----:B------:R-:W0:Y:S02]  /*3ff0*/  LDCU.64 UR8, c[0x0][0x380] ;  /* 0x00007000ff0877ac */ /* 0x000e240008000a00 */
[-C--:B------:R-:W-:Y:S01]  /*4000*/  FMUL.FTZ R31, R31, R28.reuse ;  /* 0x0000001c1f1f7220 */ /* 0x080fe20000410000 */
[----:B------:R-:W-:-:S03]  /*4010*/  FMUL.FTZ R95, R95, R28 ;  /* 0x0000001c5f5f7220 */ /* 0x000fc60000410000 */
[----:B------:R-:W-:Y:S01]  /*4020*/  FFMA.FTZ R94, R29, R31, R38 ;  /* 0x0000001f1d5e7223 */ /* 0x000fe20000010026 */
[----:B------:R-:W-:Y:S01]  /*4030*/  FFMA.FTZ R95, R36, R95, R37 ;  /* 0x0000005f245f7223 */ /* 0x000fe20000010025 */
[----:B-----5:R-:W-:Y:S02]  /*4040*/  IMAD R30, R113, UR4, RZ ;  /* 0x00000004711e7c24 */ /* 0x020fe4000f8e02ff */
[----:B------:R-:W-:-:S04]  /*4050*/  IMAD.WIDE.U32 R62, R25, UR4, R62 ;  /* 0x00000004193e7c25 */ /* 0x000fc8000f8e003e */
[----:B-1234-:R-:W-:Y:S01]  /*4060*/  IMAD R33, R25, UR5, R30 ;  /* 0x0000000519217c24 */ /* 0x01efe2000f8e021e */
[----:B0-----:R-:W-:-:S04]  /*4070*/  LEA R30, P1, R62, UR8, 0x2 ;  /* 0x000000083e1e7c11 */ /* 0x001fc8000f8210ff */
[----:B------:R-:W-:-:S04]  /*4080*/  IADD3 R33, PT, PT, R63, R33, RZ ;  /* 0x000000213f217210 */ /* 0x000fc80007ffe0ff */
[----:B------:R-:W-:-:S05]  /*4090*/  LEA.HI.X R31, R62, UR9, R33, 0x2, P1 ;  /* 0x000000093e1f7c11 */ /* 0x000fca00088f1421 */
[----:B------:R0:W-:Y:S01]  /*40a0*/  STG.E.64 desc[UR6][R30.64], R94 ;  /* 0x0000005e1e007986 */ /* 0x0001e2000c101b06 */
[----:B------:R-:W-:Y:S05]  /*40b0*/  BRA `(.L_x_4136) ;  /* 0x0000001c00f07947 */ /* 0x000fea0003800000 */
.L_x_4105:
[----:B------:R-:W0:Y:S01]  /*40c0*/  LDCU.64 UR10, c[0x0][0x3e8] ;  /* 0x00007d00ff0a77ac */ /* 0x000e220008000a00 */
[----:B------:R-:W-:Y:S01]  /*40d0*/  BSSY.RECONVERGENT B1, `(.L_x_4137) ;  /* 0x0000021000017945 */ /* 0x000fe20003800200 */
[----:B0-----:R-:W-:Y:S02]  /*40e0*/  ISETP.GE.U32.AND P3, PT, R10, UR10, PT ;  /* 0x0000000a0a007c0c */ /* 0x001fe4000bf66070 */
[----:B------:R-:W-:Y:S02]  /*40f0*/  ISETP.GE.U32.AND P5, PT, R12, UR10, PT ;  /* 0x0000000a0c007c0c */ /* 0x000fe4000bfa6070 */
        /* <DEDUP_REMOVED lines=30> */
.L_x_4138:
[----:B------:R-:W-:Y:S05]  /*42e0*/  BSYNC.RECONVERGENT B1 ;  /* 0x0000000000017941 */ /* 0x000fea0003800200 */
.L_x_4137:
[----:B------:R-:W-:Y:S04]  /*42f0*/  BSSY.RECONVERGENT B1, `(.L_x_4139) ;  /* 0x000001d000017945 */ /* 0x000fe80003800200 */
[----:B------:R-:W-:Y:S05]  /*4300*/  @P3 BRA `(.L_x_4140) ;  /* 0x00000000006c3947 */ /* 0x000fea0003800000 */
[C---:B0-----:R-:W-:Y:S01]  /*4310*/  FADD.FTZ R31, -R26.reuse, R64 ;  /* 0x000000401a1f7221 */ /* 0x041fe20000010100 */
        /* <DEDUP_REMOVED lines=26> */
.L_x_4140:
[----:B------:R-:W-:Y:S05]  /*44c0*/  BSYNC.RECONVERGENT B1 ;  /* 0x0000000000017941 */ /* 0x000fea0003800200 */
.L_x_4139:
        /* <DEDUP_REMOVED lines=10> */
[C---:B01----:R-:W-:Y:S01]  /*4570*/  FADD.FTZ R31, -R26.reuse, R66 ;  /* 0x000000421a1f7221 */ /* 0x043fe20000010100 */
        /* <DEDUP_REMOVED lines=26> */
.L_x_4142:
[----:B------:R-:W-:Y:S05]  /*4720*/  BSYNC.RECONVERGENT B1 ;  /* 0x0000000000017941 */ /* 0x000fea0003800200 */
.L_x_4141:
[----:B------:R-:W-:Y:S04]  /*4730*/  BSSY.RECONVERGENT B1, `(.L_x_4143) ;  /* 0x000001d000017945 */ /* 0x000fe80003800200 */
[----:B------:R-:W-:Y:S05]  /*4740*/  @P2 BRA `(.L_x_4144) ;  /* 0x00000000006c2947 */ /* 0x000fea0003800000 */
[C---:B012---:R-:W-:Y:S01]  /*4750*/  FADD.FTZ R31, -R26.reuse, R68 ;  /* 0x000000441a1f7221 */ /* 0x047fe20000010100 */
        /* <DEDUP_REMOVED lines=26> */
.L_x_4144:
[----:B------:R-:W-:Y:S05]  /*4900*/  BSYNC.RECONVERGENT B1 ;  /* 0x0000000000017941 */ /* 0x000fea0003800200 */
.L_x_4143:
[----:B------:R-:W-:Y:S04]  /*4910*/  BSSY.RECONVERGENT B1, `(.L_x_4145) ;  /* 0x000001d000017945 */ /* 0x000fe80003800200 */
[----:B------:R-:W-:Y:S05]  /*4920*/  @P1 BRA `(.L_x_4146) ;  /* 0x00000000006c1947 */ /* 0x000fea0003800000 */
[C---:B0123--:R-:W-:Y:S01]  /*4930*/  FADD.FTZ R31, -R26.reuse, R70 ;  /* 0x000000461a1f7221 */ /* 0x04ffe20000010100 */
        /* <DEDUP_REMOVED lines=26> */
.L_x_4146:
[----:B------:R-:W-:Y:S05]  /*4ae0*/  BSYNC.RECONVERGENT B1 ;  /* 0x0000000000017941 */ /* 0x000fea0003800200 */
.L_x_4145:
[----:B------:R-:W-:Y:S04]  /*4af0*/  BSSY.RECONVERGENT B1, `(.L_x_4147) ;  /* 0x000001d000017945 */ /* 0x000fe80003800200 */
[----:B------:R-:W-:Y:S05]  /*4b00*/  @P6 BRA `(.L_x_4148) ;  /* 0x00000000006c6947 */ /* 0x000fea0003800000 */
[C---:B01234-:R-:W-:Y:S01]  /*4b10*/  FADD.FTZ R31, -R26.reuse, R72 ;  /* 0x000000481a1f7221 */ /* 0x05ffe20000010100 */
        /* <DEDUP_REMOVED lines=26> */
.L_x_4148:
[----:B------:R-:W-:Y:S05]  /*4cc0*/  BSYNC.RECONVERGENT B1 ;  /* 0x0000000000017941 */ /* 0x000fea0003800200 */
.L_x_4147:
        /* <DEDUP_REMOVED lines=37> */
.L_x_4150:
[----:B------:R-:W-:Y:S05]  /*4f20*/  BSYNC.RECONVERGENT B1 ;  /* 0x0000000000017941 */ /* 0x000fea0003800200 */
.L_x_4149:
        /* <DEDUP_REMOVED lines=29> */
.L_x_4152:
[----:B------:R-:W-:Y:S05]  /*5100*/  BSYNC.RECONVERGENT B1 ;  /* 0x0000000000017941 */ /* 0x000fea0003800200 */
.L_x_4151:
[----:B------:R-:W-:Y:S04]  /*5110*/  BSSY.RECONVERGENT B1, `(.L_x_4153) ;  /* 0x000001d000017945 */ /* 0x000fe80003800200 */
[----:B------:R-:W-:Y:S05]  /*5120*/  @P5 BRA `(.L_x_4154) ;  /* 0x00000000006c5947 */ /* 0x000fea0003800000 */
[C---:B01234-:R-:W-:Y:S01]  /*5130*/  FADD.FTZ R31, -R26.reuse, R78 ;  /* 0x0000004e1a1f7221 */ /* 0x05ffe20000010100 */
[----:B------:R-:W-:Y:S01]  /*5140*/  FADD.FTZ R79, -R26, R79 ;  /* 0x0000004f1a4f7221 */ /* 0x000fe20000010100 */
        /* <DEDUP_REMOVED lines=25> */
.L_x_4154:
[----:B------:R-:W-:Y:S05]  /*52e0*/  BSYNC.RECONVERGENT B1 ;  /* 0x0000000000017941 */ /* 0x000fea0003800200 */
.L_x_4153:
        /* <DEDUP_REMOVED lines=29> */
.L_x_4156:
[----:B------:R-:W-:Y:S05]  /*54c0*/  BSYNC.RECONVERGENT B1 ;  /* 0x0000000000017941 */ /* 0x000fea0003800200 */
.L_x_4155:
        /* <DEDUP_REMOVED lines=39> */
.L_x_4158:
[----:B------:R-:W-:Y:S05]  /*5740*/  BSYNC.RECONVERGENT B1 ;  /* 0x0000000000017941 */ /* 0x000fea0003800200 */
.L_x_4157:
        /* <DEDUP_REMOVED lines=29> */
.L_x_4160:
[----:B------:R-:W-:Y:S05]  /*5920*/  BSYNC.RECONVERGENT B1 ;  /* 0x0000000000017941 */ /* 0x000fea0003800200 */
.L_x_4159:
        /* <DEDUP_REMOVED lines=29> */
.L_x_4162:
[----:B------:R-:W-:Y:S05]  /*5b00*/  BSYNC.RECONVERGENT B1 ;  /* 0x0000000000017941 */ /* 0x000fea0003800200 */
.L_x_4161:
        /* <DEDUP_REMOVED lines=29> */
.L_x_4164:
[----:B------:R-:W-:Y:S05]  /*5ce0*/  BSYNC.RECONVERGENT B1 ;  /* 0x0000000000017941 */ /* 0x000fea0003800200 */
.L_x_4163:
        /* <DEDUP_REMOVED lines=29> */
.L_x_4166:
[----:B------:R-:W-:Y:S05]  /*5ec0*/  BSYNC.RECONVERGENT B1 ;  /* 0x0000000000017941 */ /* 0x000fea0003800200 */
.L_x_4165:
[----:B------:R-:W-:Y:S05]  /*5ed0*/  @P6 BRA `(.L_x_4136) ;  /* 0x0000000000686947 */ /* 0x000fea0003800000 */
[C---:B01234-:R-:W-:Y:S01]  /*5ee0*/  FADD.FTZ R31, -R26.reuse, R94 ;  /* 0x0000005e1a1f7221 */ /* 0x05ffe20000010100 */
        /* <DEDUP_REMOVED lines=25> */
.L_x_4136:
[----:B------:R-:W-:Y:S05]  /*6080*/  BSYNC.RECONVERGENT B0 ;  /* 0x0000000000007941 */ /* 0x000fea0003800200 */
.L_x_4104:
        /* <DEDUP_REMOVED lines=8> */
.L_x_4168:
        /* <DEDUP_REMOVED lines=15> */
.L_x_4945:


//--------------------- .text._Z35group_norm_nhwc_fwd_one_pass_kernelI11Fp32IOBf16WLi256ELi128ELi512EEv26Group_norm_nhwc_fwd_params --------------------------
	.section	.text._Z35group_norm_nhwc_fwd_one_pass_kernelI11Fp32IOBf16WLi256ELi128ELi512EEv26Group_norm_nhwc_fwd_params,"ax",@progbits
	.align	128
        .global         _Z35group_norm_nhwc_fwd_one_pass_kernelI11Fp32IOBf16WLi256ELi128ELi512EEv26Group_norm_nhwc_fwd_params
        .type           _Z35group_norm_nhwc_fwd_one_pass_kernelI11Fp32IOBf16WLi256ELi128ELi512EEv26Group_norm_nhwc_fwd_params,@function
        .size           _Z35group_norm_nhwc_fwd_one_pass_kernelI11Fp32IOBf16WLi256ELi128ELi512EEv26Group_norm_nhwc_fwd_params,(.L_x_4946 - _Z35group_norm_nhwc_fwd_one_pass_kernelI11Fp32IOBf16WLi256ELi128ELi512EEv26Group_norm_nhwc_fwd_params)
        .other          _Z35group_norm_nhwc_fwd_one_pass_kernelI11Fp32IOBf16WLi256ELi128ELi512EEv26Group_norm_nhwc_fwd_params,@"STO_CUDA_ENTRY STV_DEFAULT"
_Z35group_norm_nhwc_fwd_one_pass_kernelI11Fp32IOBf16WLi256ELi128ELi512EEv26Group_norm_nhwc_fwd_params:
.text._Z35group_norm_nhwc_fwd_one_pass_kernelI11Fp32IOBf16WLi256ELi128ELi512EEv26Group_norm_nhwc_fwd_params:
        /* <DEDUP_REMOVED lines=33> */
.L_x_4308:
[----:B0-----:R-:W0:Y:S01]  /*0210*/  LDC R29, c[0x0][0x3f8] ;  /* 0x0000fe00ff1d7b82 */ /* 0x001e220000000800 */
[----:B-1----:R-:W1:Y:S01]  /*0220*/  LDCU UR8, c[0x0][0x404] ;  /* 0x00008080ff0877ac */ /* 0x002e620008000800 */
[----:B------:R-:W-:Y:S02]  /*0230*/  SHF.R.U32.HI R39, RZ, 0x6, R17 ;  /* 0x00000006ff277819 */ /* 0x000fe40000011611 */
[----:B------:R-:W-:Y:S01]  /*0240*/  SHF.L.U32 R110, R17, 0x1, RZ ;  /* 0x00000001116e7819 */ /* 0x000fe200000006ff */
[----:B--2---:R-:W2:Y:S02]  /*0250*/  LDCU.64 UR4, c[0x0][0x3e8] ;  /* 0x00007d00ff0477ac */ /* 0x004ea40008000a00 */
[----:B-1----:R-:W-:Y:S01]  /*0260*/  IMAD R39, R106, UR8, R39 ;  /* 0x000000086a277c24 */ /* 0x002fe2000f8e0227 */
[----:B------:R-:W1:Y:S01]  /*0270*/  LDCU.64 UR8, c[0x0][0x3f0] ;  /* 0x00007e00ff0877ac */ /* 0x000e620008000a00 */
[----:B0--34-:R-:W-:-:S03]  /*0280*/  IABS R21, R29 ;  /* 0x0000001d00157213 */ /* 0x019fc60000000000 */
[C---:B--2---:R-:W-:Y:S01]  /*0290*/  ISETP.GE.U32.AND P2, PT, R39.reuse, UR4, PT ;  /* 0x0000000427007c0c */ /* 0x044fe2000bf46070 */
[----:B------:R-:W0:Y:S01]  /*02a0*/  I2F.RP R20, R21 ;  /* 0x0000001500147306 */ /* 0x000e220000209400 */
[C---:B------:R-:W-:Y:S02]  /*02b0*/  IADD3 R27, PT, PT, R39.reuse, 0x10, RZ ;  /* 0x00000010271b7810 */ /* 0x040fe40007ffe0ff */
[----:B------:R-:W-:Y:S02]  /*02c0*/  IADD3 R31, PT, PT, R39, 0x28, RZ ;  /* 0x00000028271f7810 */ /* 0x000fe40007ffe0ff */
[----:B------:R-:W-:Y:S02]  /*02d0*/  SHF.R.S32.HI R33, RZ, 0x1f, R27 ;  /* 0x0000001fff217819 */ /* 0x000fe4000001141b */
[----:B------:R-:W-:Y:S01]  /*02e0*/  ISETP.GE.U32.AND P6, PT, R31, UR4, PT ;  /* 0x000000041f007c0c */ /* 0x000fe2000bfc6070 */
[----:B0-----:R-:W0:Y:S02]  /*02f0*/  MUFU.RCP R20, R20 ;  /* 0x0000001400147308 */ /* 0x001e240000001000 */
[----:B0-----:R-:W-:-:S06]  /*0300*/  IADD3 R18, PT, PT, R20, 0xffffffe, RZ ;  /* 0x0ffffffe14127810 */ /* 0x001fcc0007ffe0ff */
[----:B------:R0:W2:Y:S02]  /*0310*/  F2I.FTZ.U32.TRUNC.NTZ R19, R18 ;  /* 0x0000001200137305 */ /* 0x0000a4000021f000 */
[----:B0-----:R-:W-:Y:S02]  /*0320*/  MOV R18, RZ ;  /* 0x000000ff00127202 */ /* 0x001fe40000000f00 */
[----:B--2---:R-:W-:-:S05]  /*0330*/  IADD3 R22, PT, PT, RZ, -R19, RZ ;  /* 0x80000013ff167210 */ /* 0x004fca0007ffe0ff */
[----:B------:R-:W-:Y:S01]  /*0340*/  IMAD R23, R22, R21, RZ ;  /* 0x0000001516177224 */ /* 0x000fe200078e02ff */
[----:B------:R-:W-:-:S03]  /*0350*/  IABS R22, R12 ;  /* 0x0000000c00167213 */ /* 0x000fc60000000000 */
[----:B------:R-:W-:Y:S01]  /*0360*/  IMAD.HI.U32 R19, R19, R23, R18 ;  /* 0x0000001713137227 */ /* 0x000fe200078e0012 */
[----:B------:R-:W-:Y:S02]  /*0370*/  LOP3.LUT R18, R12, R29, RZ, 0x3c, !PT ;  /* 0x0000001d0c127212 */ /* 0x000fe400078e3cff */
[----:B------:R-:W-:Y:S02]  /*0380*/  IADD3 R23, PT, PT, R39, 0x8, RZ ;  /* 0x0000000827177810 */ /* 0x000fe40007ffe0ff */
[----:B------:R-:W-:Y:S01]  /*0390*/  ISETP.GE.AND P4, PT, R18, RZ, PT ;  /* 0x000000ff1200720c */ /* 0x000fe20003f86270 */
[----:B------:R-:W-:Y:S01]  /*03a0*/  IMAD.HI.U32 R19, R19, R22, RZ ;  /* 0x0000001613137227 */ /* 0x000fe200078e00ff */
[----:B------:R-:W-:-:S04]  /*03b0*/  SHF.R.S32.HI R25, RZ, 0x1f, R23 ;  /* 0x0000001fff197819 */ /* 0x000fc80000011417 */
[----:B------:R-:W-:-:S05]  /*03c0*/  IADD3 R20, PT, PT, -R19, RZ, RZ ;  /* 0x000000ff13147210 */ /* 0x000fca0007ffe1ff */
[----:B------:R-:W-:-:S05]  /*03d0*/  IMAD R20, R21, R20, R22 ;  /* 0x0000001415147224 */ /* 0x000fca00078e0216 */
[----:B------:R-:W-:-:S13]  /*03e0*/  ISETP.GT.U32.AND P1, PT, R21, R20, PT ;  /* 0x000000141500720c */ /* 0x000fda0003f24070 */
[-C--:B------:R-:W-:Y:S02]  /*03f0*/  @!P1 IADD3 R20, PT, PT, R20, -R21.reuse, RZ ;  /* 0x8000001514149210 */ /* 0x080fe40007ffe0ff */
[----:B------:R-:W-:Y:S02]  /*0400*/  @!P1 IADD3 R19, PT, PT, R19, 0x1, RZ ;  /* 0x0000000113139810 */ /* 0x000fe40007ffe0ff */
[----:B------:R-:W-:Y:S02]  /*0410*/  ISETP.GE.U32.AND P3, PT, R20, R21, PT ;  /* 0x000000151400720c */ /* 0x000fe40003f66070 */
[----:B------:R-:W-:Y:S02]  /*0420*/  SHF.R.S32.HI R21, RZ, 0x1f, R39 ;  /* 0x0000001fff157819 */ /* 0x000fe40000011427 */
[----:B------:R-:W-:Y:S02]  /*0430*/  ISETP.NE.AND P1, PT, R29, RZ, PT ;  /* 0x000000ff1d00720c */ /* 0x000fe40003f25270 */
[----:B------:R-:W-:-:S07]  /*0440*/  ISETP.GE.AND.EX P2, PT, R21, UR5, PT, P2 ;  /* 0x0000000515007c0c */ /* 0x000fce000bf46320 */
[----:B------:R-:W-:Y:S02]  /*0450*/  @P3 IADD3 R19, PT, PT, R19, 0x1, RZ ;  /* 0x0000000113133810 */ /* 0x000fe40007ffe0ff */
[----:B------:R-:W-:Y:S02]  /*0460*/  ISETP.GE.U32.AND P3, PT, R23, UR4, PT ;  /* 0x0000000417007c0c */ /* 0x000fe4000bf66070 */
[----:B------:R-:W-:Y:S02]  /*0470*/  @!P4 IADD3 R19, PT, PT, -R19, RZ, RZ ;  /* 0x000000ff1313c210 */ /* 0x000fe40007ffe1ff */
[----:B------:R-:W-:Y:S01]  /*0480*/  ISETP.GE.AND.EX P3, PT, R25, UR5, PT, P3 ;  /* 0x0000000519007c0c */ /* 0x000fe2000bf66330 */
[----:B------:R-:W0:Y:S01]  /*0490*/  @!P2 LDC.64 R36, c[0x0][0x3e0] ;  /* 0x0000f800ff24ab82 */ /* 0x000e220000000a00 */
[----:B------:R-:W-:Y:S02]  /*04a0*/  @!P1 LOP3.LUT R19, RZ, R29, RZ, 0x33, !PT ;  /* 0x0000001dff139212 */ /* 0x000fe400078e33ff */
[----:B------:R-:W-:-:S02]  /*04b0*/  ISETP.GE.U32.AND P1, PT, R27, UR4, PT ;  /* 0x000000041b007c0c */ /* 0x000fc4000bf26070 */
[----:B------:R-:W-:Y:S02]  /*04c0*/  IADD3 R107, PT, PT, -R19, RZ, RZ ;  /* 0x000000ff136b7210 */ /* 0x000fe40007ffe1ff */
[----:B------:R-:W-:Y:S01]  /*04d0*/  ISETP.GE.AND.EX P1, PT, R33, UR5, PT, P1 ;  /* 0x0000000521007c0c */ /* 0x000fe2000bf26310 */
[----:B------:R-:W2:Y:S01]  /*04e0*/  @!P2 LDC.64 R42, c[0x0][0x390] ;  /* 0x0000e400ff2aab82 */ /* 0x000ea20000000a00 */
[----:B------:R-:W-:Y:S01]  /*04f0*/  SHF.R.S32.HI R18, RZ, 0x1f, R19 ;  /* 0x0000001fff127819 */ /* 0x000fe20000011413 */
[----:B------:R-:W-:Y:S01]  /*0500*/  IMAD R107, R29, R107, R12 ;  /* 0x0000006b1d6b7224 */ /* 0x000fe200078e020c */
[----:B------:R-:W-:-:S03]  /*0510*/  IADD3 R29, PT, PT, R39, 0x18, RZ ;  /* 0x00000018271d7810 */ /* 0x000fc60007ffe0ff */
[----:B-1----:R-:W-:Y:S01]  /*0520*/  IMAD R18, R18, UR8, RZ ;  /* 0x0000000812127c24 */ /* 0x002fe2000f8e02ff */
[----:B------:R-:W-:Y:S01]  /*0530*/  SHF.L.U32 R107, R107, 0x7, RZ ;  /* 0x000000076b6b7819 */ /* 0x000fe200000006ff */
[----:B------:R-:W1:Y:S01]  /*0540*/  @!P3 LDC.64 R40, c[0x0][0x3e0] ;  /* 0x0000f800ff28bb82 */ /* 0x000e620000000a00 */
[----:B------:R-:W-:Y:S01]  /*0550*/  ISETP.GE.U32.AND P4, PT, R29, UR4, PT ;  /* 0x000000041d007c0c */ /* 0x000fe2000bf86070 */
[----:B------:R-:W-:Y:S01]  /*0560*/  IMAD R113, R19, UR9, R18 ;  /* 0x0000000913717c24 */ /* 0x000fe2000f8e0212 */
[----:B------:R-:W-:Y:S02]  /*0570*/  LOP3.LUT R110, R107, 0x7e, R110, 0xf8, !PT ;  /* 0x0000007e6b6e7812 */ /* 0x000fe400078ef86e */
[----:B------:R-:W-:Y:S02]  /*0580*/  SHF.R.S32.HI R111, RZ, 0x1f, R107 ;  /* 0x0000001fff6f7819 */ /* 0x000fe4000001146b */
[----:B------:R-:W-:Y:S01]  /*0590*/  SHF.R.S32.HI R35, RZ, 0x1f, R29 ;  /* 0x0000001fff237819 */ /* 0x000fe2000001141d */
[----:B------:R-:W3:Y:S01]  /*05a0*/  @!P3 LDC.64 R44, c[0x0][0x390] ;  /* 0x0000e400ff2cbb82 */ /* 0x000ee20000000a00 */
[----:B0-----:R-:W-:-:S02]  /*05b0*/  @!P2 IMAD R18, R21, R36, RZ ;  /* 0x000000241512a224 */ /* 0x001fc400078e02ff */
[----:B------:R-:W-:Y:S01]  /*05c0*/  IMAD.WIDE.U32 R110, R19, UR8, R110 ;  /* 0x00000008136e7c25 */ /* 0x000fe2000f8e006e */
[----:B------:R-:W-:-:S03]  /*05d0*/  ISETP.GE.AND.EX P4, PT, R35, UR5, PT, P4 ;  /* 0x0000000523007c0c */ /* 0x000fc6000bf86340 */
[----:B------:R-:W-:Y:S01]  /*05e0*/  @!P2 IMAD R37, R39, R37, R18 ;  /* 0x000000252725a224 */ /* 0x000fe200078e0212 */
[----:B------:R-:W0:Y:S01]  /*05f0*/  @!P1 LDC.64 R46, c[0x0][0x3e0] ;  /* 0x0000f800ff2e9b82 */ /* 0x000e220000000a00 */
[----:B------:R-:W-:Y:S02]  /*0600*/  IADD3 R113, PT, PT, R111, R113, RZ ;  /* 0x000000716f717210 */ /* 0x000fe40007ffe0ff */
[----:B------:R-:W-:Y:S02]  /*0610*/  @!P2 MOV R112, R110 ;  /* 0x0000006e0070a202 */ /* 0x000fe40000000f00 */
[----:B------:R-:W-:Y:S01]  /*0620*/  @!P3 MOV R21, R113 ;  /* 0x000000710015b202 */ /* 0x000fe20000000f00 */
[----:B-1----:R-:W-:Y:S02]  /*0630*/  @!P3 IMAD R20, R25, R40, RZ ;  /* 0x000000281914b224 */ /* 0x002fe400078e02ff */
[----:B------:R-:W1:Y:S01]  /*0640*/  @!P1 LDC.64 R48, c[0x0][0x390] ;  /* 0x0000e400ff309b82 */ /* 0x000e620000000a00 */
[----:B------:R-:W-:-:S04]  /*0650*/  @!P2 IMAD.WIDE.U32 R18, R39, R36, R112 ;  /* 0x000000242712a225 */ /* 0x000fc800078e0070 */
[----:B------:R-:W-:Y:S01]  /*0660*/  @!P3 IMAD R25, R23, R41, R20 ;  /* 0x000000291719b224 */ /* 0x000fe200078e0214 */
[----:B------:R-:W-:Y:S02]  /*0670*/  @!P3 MOV R20, R110 ;  /* 0x0000006e0014b202 */ /* 0x000fe40000000f00 */
[----:B------:R-:W-:Y:S01]  /*0680*/  @!P2 IADD3 R19, PT, PT, R19, R37, RZ ;  /* 0x000000251313a210 */ /* 0x000fe20007ffe0ff */
[----:B------:R-:W4:Y:S01]  /*0690*/  @!P4 LDC.64 R50, c[0x0][0x3e0] ;  /* 0x0000f800ff32cb82 */ /* 0x000f220000000a00 */
[C---:B--2---:R-:W-:Y:S01]  /*06a0*/  @!P2 LEA R22, P5, R18.reuse, R42, 0x2 ;  /* 0x0000002a1216a211 */ /* 0x044fe200078a10ff */
[----:B------:R-:W-:Y:S01]  /*06b0*/  @!P3 IMAD.WIDE.U32 R20, R23, R40, R20 ;  /* 0x000000281714b225 */ /* 0x000fe200078e0014 */
[----:B------:R-:W-:Y:S02]  /*06c0*/  SHF.R.S32.HI R41, RZ, 0x1f, R31 ;  /* 0x0000001fff297819 */ /* 0x000fe4000001141f */
[----:B------:R-:W-:Y:S01]  /*06d0*/  @!P2 LEA.HI.X R23, R18, R43, R19, 0x2, P5 ;  /* 0x0000002b1217a211 */ /* 0x000fe200028f1413 */
[----:B0-----:R-:W-:Y:S01]  /*06e0*/  @!P1 IMAD R26, R33, R46, RZ ;  /* 0x0000002e211a9224 */ /* 0x001fe200078e02ff */
[----:B------:R-:W-:-:S02]  /*06f0*/  @!P3 IADD3 R18, PT, PT, R21, R25, RZ ;  /* 0x000000191512b210 */ /* 0x000fc40007ffe0ff */
[C---:B---3--:R-:W-:Y:S01]  /*0700*/  @!P3 LEA R24, P5, R20.reuse, R44, 0x2 ;  /* 0x0000002c1418b211 */ /* 0x048fe200078a10ff */
[C---:B------:R-:W-:Y:S01]  /*0710*/  @!P1 IMAD R37, R27.reuse, R47, R26 ;  /* 0x0000002f1b259224 */ /* 0x040fe200078e021a */
[----:B------:R-:W-:Y:S02]  /*0720*/  @!P1 MOV R21, R113 ;  /* 0x0000007100159202 */ /* 0x000fe40000000f00 */
[----:B------:R-:W-:Y:S02]  /*0730*/  @!P3 LEA.HI.X R25, R20, R45, R18, 0x2, P5 ;  /* 0x0000002d1419b211 */ /* 0x000fe400028f1412 */
[----:B------:R-:W-:Y:S01]  /*0740*/  @!P1 MOV R20, R110 ;  /* 0x0000006e00149202 */ /* 0x000fe20000000f00 */
[----:B------:R-:W0:Y:S01]  /*0750*/  @!P4 LDC.64 R44, c[0x0][0x390] ;  /* 0x0000e400ff2ccb82 */ /* 0x000e220000000a00 */
[----:B------:R-:W-:Y:S02]  /*0760*/  MOV R19, RZ ;  /* 0x000000ff00137202 */ /* 0x000fe40000000f00 */
[----:B------:R-:W-:Y:S01]  /*0770*/  MOV R18, RZ ;  /* 0x000000ff00127202 */ /* 0x000fe20000000f00 */
[----:B------:R-:W-:Y:S01]  /*0780*/  @!P1 IMAD.WIDE.U32 R20, R27, R46, R20 ;  /* 0x0000002e1b149225 */ /* 0x000fe200078e0014 */
[----:B------:R-:W-:-:S02]  /*0790*/  ISETP.GE.AND.EX P6, PT, R41, UR5, PT, P6 ;  /* 0x0000000529007c0c */ /* 0x000fc4000bfc6360 */
[----:B------:R-:W-:Y:S02]  /*07a0*/  IADD3 R33, PT, PT, R39, 0x30, RZ ;  /* 0x0000003027217810 */ /* 0x000fe40007ffe0ff */
[----:B------:R2:W3:Y:S01]  /*07b0*/  @!P2 LDG.E.64 R18, desc[UR6][R22.64] ;  /* 0x000000061612a981 */ /* 0x0004e2000c1e1b00 */
[----:B------:R-:W-:Y:S01]  /*07c0*/  @!P1 IADD3 R21, PT, PT, R21, R37, RZ ;  /* 0x0000002515159210 */ /* 0x000fe20007ffe0ff */
[----:B----4-:R-:W-:Y:S01]  /*07d0*/  @!P4 IMAD R28, R35, R50, RZ ;  /* 0x00000032231cc224 */ /* 0x010fe200078e02ff */
[----:B------:R-:W-:Y:S02]  /*07e0*/  ISETP.GE.U32.AND P2, PT, R33, UR4, PT ;  /* 0x0000000421007c0c */ /* 0x000fe4000bf46070 */
[----:B------:R-:W-:Y:S01]  /*07f0*/  SHF.R.S32.HI R43, RZ, 0x1f, R33 ;  /* 0x0000001fff2b7819 */ /* 0x000fe20000011421 */
[----:B------:R-:W-:Y:S01]  /*0800*/  @!P4 IMAD R35, R29, R51, R28 ;  /* 0x000000331d23c224 */ /* 0x000fe200078e021c */
[----:B-1----:R-:W-:Y:S02]  /*0810*/  @!P1 LEA R26, P5, R20, R48, 0x2 ;  /* 0x00000030141a9211 */ /* 0x002fe400078a10ff */
[----:B------:R-:W-:Y:S01]  /*0820*/  IADD3 R37, PT, PT, R39, 0x38, RZ ;  /* 0x0000003827257810 */ /* 0x000fe20007ffe0ff */
[----:B------:R-:W1:Y:S01]  /*0830*/  @!P6 LDC.64 R52, c[0x0][0x3e0] ;  /* 0x0000f800ff34eb82 */ /* 0x000e620000000a00 */
[----:B------:R-:W-:-:S02]  /*0840*/  ISETP.GE.AND.EX P2, PT, R43, UR5, PT, P2 ;  /* 0x000000052b007c0c */ /* 0x000fc4000bf46320 */
[----:B------:R-:W-:Y:S02]  /*0850*/  @!P1 LEA.HI.X R27, R20, R49, R21, 0x2, P5 ;  /* 0x00000031141b9211 */ /* 0x000fe400028f1415 */
[----:B------:R-:W-:Y:S02]  /*0860*/  CS2R R20, SRZ ;  /* 0x0000000000147805 */ /* 0x000fe4000001ff00 */
[----:B------:R-:W-:Y:S02]  /*0870*/  ISETP.GE.U32.AND P5, PT, R37, UR4, PT ;  /* 0x0000000425007c0c */ /* 0x000fe4000bfa6070 */
[----:B------:R-:W-:Y:S01]  /*0880*/  SHF.R.S32.HI R47, RZ, 0x1f, R37 ;  /* 0x0000001fff2f7819 */ /* 0x000fe20000011425 */
[----:B------:R-:W4:Y:S01]  /*0890*/  @!P6 LDC.64 R54, c[0x0][0x390] ;  /* 0x0000e400ff36eb82 */ /* 0x000f220000000a00 */
[----:B--2---:R-:W-:Y:S01]  /*08a0*/  @!P4 MOV R22, R110 ;  /* 0x0000006e0016c202 */ /* 0x004fe20000000f00 */
[----:B------:R2:W5:Y:S01]  /*08b0*/  @!P3 LDG.E.64 R20, desc[UR6][R24.64] ;  /* 0x000000061814b981 */ /* 0x000562000c1e1b00 */
[----:B------:R-:W-:-:S02]  /*08c0*/  @!P4 MOV R23, R113 ;  /* 0x000000710017c202 */ /* 0x000fc40000000f00 */
[----:B------:R-:W-:Y:S01]  /*08d0*/  ISETP.GE.AND.EX P5, PT, R47, UR5, PT, P5 ;  /* 0x000000052f007c0c */ /* 0x000fe2000bfa6350 */
[----:B------:R-:W-:Y:S02]  /*08e0*/  @!P4 IMAD.WIDE.U32 R22, R29, R50, R22 ;  /* 0x000000321d16c225 */ /* 0x000fe400078e0016 */
[----:B------:R-:W4:Y:S03]  /*08f0*/  @!P2 LDC.64 R56, c[0x0][0x3e0] ;  /* 0x0000f800ff38ab82 */ /* 0x000f260000000a00 */
[----:B------:R-:W-:Y:S02]  /*0900*/  @!P4 IADD3 R23, PT, PT, R23, R35, RZ ;  /* 0x000000231717c210 */ /* 0x000fe40007ffe0ff */
[----:B0-----:R-:W-:-:S03]  /*0910*/  @!P4 LEA R28, P3, R22, R44, 0x2 ;  /* 0x0000002c161cc211 */ /* 0x001fc600078610ff */
[----:B------:R-:W0:Y:S01]  /*0920*/  @!P2 LDC.64 R58, c[0x0][0x390] ;  /* 0x0000e400ff3aab82 */ /* 0x000e220000000a00 */
[----:B------:R-:W-:Y:S02]  /*0930*/  @!P4 LEA.HI.X R29, R22, R45, R23, 0x2, P3 ;  /* 0x0000002d161dc211 */ /* 0x000fe400018f1417 */
[----:B------:R-:W-:-:S05]  /*0940*/  CS2R R22, SRZ ;  /* 0x0000000000167805 */ /* 0x000fca000001ff00 */
[----:B------:R-:W0:Y:S01]  /*0950*/  @!P5 LDC.64 R60, c[0x0][0x3e0] ;  /* 0x0000f800ff3cdb82 */ /* 0x000e220000000a00 */
[----:B------:R-:W-:Y:S01]  /*0960*/  IADD3 R45, PT, PT, R39, 0x48, RZ ;  /* 0x00000048272d7810 */ /* 0x000fe20007ffe0ff */
[----:B-1----:R-:W-:Y:S01]  /*0970*/  @!P6 IMAD R30, R41, R52, RZ ;  /* 0x00000034291ee224 */ /* 0x002fe200078e02ff */
[----:B------:R-:W-:Y:S01]  /*0980*/  IADD3 R41, PT, PT, R39, 0x40, RZ ;  /* 0x0000004027297810 */ /* 0x000fe20007ffe0ff */
[----:B------:R1:W5:Y:S01]  /*0990*/  @!P1 LDG.E.64 R22, desc[UR6][R26.64] ;  /* 0x000000061a169981 */ /* 0x000362000c1e1b00 */
[----:B------:R-:W-:Y:S02]  /*09a0*/  ISETP.GE.U32.AND P1, PT, R45, UR4, PT ;  /* 0x000000042d007c0c */ /* 0x000fe4000bf26070 */
[----:B------:R-:W-:Y:S02]  /*09b0*/  SHF.R.S32.HI R51, RZ, 0x1f, R45 ;  /* 0x0000001fff337819 */ /* 0x000fe4000001142d */
[----:B--2---:R-:W-:Y:S02]  /*09c0*/  CS2R R24, SRZ ;  /* 0x0000000000187805 */ /* 0x004fe4000001ff00 */
[----:B------:R-:W-:Y:S01]  /*09d0*/  ISETP.GE.U32.AND P3, PT, R41, UR4, PT ;  /* 0x0000000429007c0c */ /* 0x000fe2000bf66070 */
[----:B------:R-:W2:Y:S01]  /*09e0*/  @!P5 LDC.64 R62, c[0x0][0x390] ;  /* 0x0000e400ff3edb82 */ /* 0x000ea20000000a00 */
[----:B------:R-:W-:-:S02]  /*09f0*/  SHF.R.S32.HI R49, RZ, 0x1f, R41 ;  /* 0x0000001fff317819 */ /* 0x000fc40000011429 */
[----:B------:R-:W-:Y:S01]  /*0a00*/  ISETP.GE.AND.EX P1, PT, R51, UR5, PT, P1 ;  /* 0x0000000533007c0c */ /* 0x000fe2000bf26310 */
[----:B------:R-:W-:Y:S01]  /*0a10*/  @!P6 IMAD R53, R31, R53, R30 ;  /* 0x000000351f35e224 */ /* 0x000fe200078e021e */
[----:B-1----:R-:W-:Y:S02]  /*0a20*/  @!P6 MOV R26, R110 ;  /* 0x0000006e001ae202 */ /* 0x002fe40000000f00 */
[-C--:B------:R-:W-:Y:S01]  /*0a30*/  @!P6 MOV R27, R113.reuse ;  /* 0x00000071001be202 */ /* 0x080fe20000000f00 */
[----:B----4-:R-:W-:Y:S01]  /*0a40*/  @!P2 IMAD R30, R43, R56, RZ ;  /* 0x000000382b1ea224 */ /* 0x010fe200078e02ff */
[----:B------:R-:W-:Y:S01]  /*0a50*/  ISETP.GE.AND.EX P3, PT, R49, UR5, PT, P3 ;  /* 0x0000000531007c0c */ /* 0x000fe2000bf66330 */
[----:B------:R0:W4:Y:S01]  /*0a60*/  @!P4 LDG.E.64 R24, desc[UR6][R28.64] ;  /* 0x000000061c18c981 */ /* 0x000122000c1e1b00 */
[----:B------:R-:W-:Y:S01]  /*0a70*/  @!P2 MOV R34, R110 ;  /* 0x0000006e0022a202 */ /* 0x000fe20000000f00 */
[----:B------:R-:W-:Y:S01]  /*0a80*/  @!P6 IMAD.WIDE.U32 R26, R31, R52, R26 ;  /* 0x000000341f1ae225 */ /* 0x000fe200078e001a */
[----:B------:R-:W-:-:S03]  /*0a90*/  @!P2 MOV R35, R113 ;  /* 0x000000710023a202 */ /* 0x000fc60000000f00 */
[----:B------:R-:W-:Y:S01]  /*0aa0*/  @!P2 IMAD R43, R33, R57, R30 ;  /* 0x00000039212ba224 */ /* 0x000fe200078e021e */
[----:B------:R-:W-:Y:S01]  /*0ab0*/  @!P6 IADD3 R27, PT, PT, R27, R53, RZ ;  /* 0x000000351b1be210 */ /* 0x000fe20007ffe0ff */
[----:B------:R-:W-:Y:S01]  /*0ac0*/  @!P2 IMAD.WIDE.U32 R34, R33, R56, R34 ;  /* 0x000000382122a225 */ /* 0x000fe200078e0022 */
[C---:B------:R-:W-:Y:S01]  /*0ad0*/  @!P6 LEA R30, P4, R26.reuse, R54, 0x2 ;  /* 0x000000361a1ee211 */ /* 0x040fe200078810ff */
[----:B------:R-:W1:Y:S02]  /*0ae0*/  @!P1 LDC.64 R56, c[0x0][0x3e0] ;  /* 0x0000f800ff389b82 */ /* 0x000e640000000a00 */
[----:B0-----:R-:W-:Y:S01]  /*0af0*/  @!P5 IMAD R28, R47, R60, RZ ;  /* 0x0000003c2f1cd224 */ /* 0x001fe200078e02ff */
[----:B------:R-:W-:Y:S02]  /*0b00*/  @!P6 LEA.HI.X R31, R26, R55, R27, 0x2, P4 ;  /* 0x000000371a1fe211 */ /* 0x000fe400020f141b */
[----:B------:R-:W-:Y:S01]  /*0b10*/  @!P2 IADD3 R26, PT, PT, R35, R43, RZ ;  /* 0x0000002b231aa210 */ /* 0x000fe20007ffe0ff */
[----:B------:R-:W-:Y:S01]  /*0b20*/  @!P5 IMAD R35, R37, R61, R28 ;  /* 0x0000003d2523d224 */ /* 0x000fe200078e021c */
[----:B------:R-:W-:Y:S01]  /*0b30*/  @!P2 LEA R32, P4, R34, R58, 0x2 ;  /* 0x0000003a2220a211 */ /* 0x000fe200078810ff */
[----:B------:R-:W0:Y:S01]  /*0b40*/  @!P3 LDC.64 R52, c[0x0][0x3e0] ;  /* 0x0000f800ff34bb82 */ /* 0x000e220000000a00 */
[----:B------:R-:W-:-:S02]  /*0b50*/  @!P5 MOV R28, R110 ;  /* 0x0000006e001cd202 */ /* 0x000fc40000000f00 */
[----:B------:R-:W-:Y:S02]  /*0b60*/  @!P5 MOV R29, R113 ;  /* 0x00000071001dd202 */ /* 0x000fe40000000f00 */
[----:B------:R-:W-:Y:S02]  /*0b70*/  @!P2 LEA.HI.X R33, R34, R59, R26, 0x2, P4 ;  /* 0x0000003b2221a211 */ /* 0x000fe400020f141a */
[----:B------:R-:W-:Y:S02]  /*0b80*/  CS2R R26, SRZ ;  /* 0x00000000001a7805 */ /* 0x000fe4000001ff00 */
[----:B------:R-:W-:Y:S01]  /*0b90*/  IADD3 R47, PT, PT, R39, 0x50, RZ ;  /* 0x00000050272f7810 */ /* 0x000fe20007ffe0ff */
[----:B------:R-:W-:Y:S01]  /*0ba0*/  @!P5 IMAD.WIDE.U32 R28, R37, R60, R28 ;  /* 0x0000003c251cd225 */ /* 0x000fe200078e001c */
[----:B------:R-:W0:Y:S02]  /*0bb0*/  @!P1 LDC.64 R64, c[0x0][0x390] ;  /* 0x0000e400ff409b82 */ /* 0x000e240000000a00 */
[----:B------:R-:W-:Y:S01]  /*0bc0*/  ISETP.GE.U32.AND P4, PT, R47, UR4, PT ;  /* 0x000000042f007c0c */ /* 0x000fe2000bf86070 */
[----:B------:R0:W4:Y:S01]  /*0bd0*/  @!P6 LDG.E.64 R26, desc[UR6][R30.64] ;  /* 0x000000061e1ae981 */ /* 0x000122000c1e1b00 */
[----:B------:R-:W-:-:S02]  /*0be0*/  SHF.R.S32.HI R55, RZ, 0x1f, R47 ;  /* 0x0000001fff377819 */ /* 0x000fc4000001142f */
[----:B------:R-:W-:Y:S02]  /*0bf0*/  @!P5 IADD3 R29, PT, PT, R29, R35, RZ ;  /* 0x000000231d1dd210 */ /* 0x000fe40007ffe0ff */
[C---:B--2---:R-:W-:Y:S02]  /*0c00*/  @!P5 LEA R34, P6, R28.reuse, R62, 0x2 ;  /* 0x0000003e1c22d211 */ /* 0x044fe400078c10ff */
[----:B------:R-:W-:Y:S02]  /*0c10*/  ISETP.GE.AND.EX P4, PT, R55, UR5, PT, P4 ;  /* 0x0000000537007c0c */ /* 0x000fe4000bf86340 */
[----:B------:R-:W-:Y:S02]  /*0c20*/  @!P5 LEA.HI.X R35, R28, R63, R29, 0x2, P6 ;  /* 0x0000003f1c23d211 */ /* 0x000fe400030f141d */
[----:B------:R-:W2:Y:S01]  /*0c30*/  @!P3 LDC.64 R62, c[0x0][0x390] ;  /* 0x0000e400ff3ebb82 */ /* 0x000ea20000000a00 */
[----:B------:R-:W-:Y:S01]  /*0c40*/  @!P1 MOV R42, R110 ;  /* 0x0000006e002a9202 */ /* 0x000fe20000000f00 */
[----:B-1----:R-:W-:Y:S01]  /*0c50*/  @!P1 IMAD R28, R51, R56, RZ ;  /* 0x00000038331c9224 */ /* 0x002fe200078e02ff */
[----:B------:R-:W-:Y:S01]  /*0c60*/  @!P1 MOV R43, R113 ;  /* 0x00000071002b9202 */ /* 0x000fe20000000f00 */
[----:B0-----:R-:W-:-:S02]  /*0c70*/  @!P3 IMAD R36, R49, R52, RZ ;  /* 0x000000343124b224 */ /* 0x001fc400078e02ff */
[C---:B------:R-:W-:Y:S02]  /*0c80*/  @!P1 IMAD R59, R45.reuse, R57, R28 ;  /* 0x000000392d3b9224 */ /* 0x040fe400078e021c */
[----:B------:R-:W-:Y:S01]  /*0c90*/  @!P1 IMAD.WIDE.U32 R42, R45, R56, R42 ;  /* 0x000000382d2a9225 */ /* 0x000fe200078e002a */
[----:B------:R-:W-:Y:S01]  /*0ca0*/  @!P3 MOV R37, R113 ;  /* 0x000000710025b202 */ /* 0x000fe20000000f00 */
[----:B------:R-:W0:Y:S01]  /*0cb0*/  @!P4 LDC.64 R44, c[0x0][0x3e0] ;  /* 0x0000f800ff2ccb82 */ /* 0x000e220000000a00 */
[----:B------:R-:W-:Y:S01]  /*0cc0*/  IADD3 R51, PT, PT, R39, 0x58, RZ ;  /* 0x0000005827337810 */ /* 0x000fe20007ffe0ff */
[----:B------:R-:W-:Y:S01]  /*0cd0*/  @!P3 IMAD R49, R41, R53, R36 ;  /* 0x000000352931b224 */ /* 0x000fe200078e0224 */
[----:B------:R-:W-:Y:S02]  /*0ce0*/  @!P3 MOV R36, R110 ;  /* 0x0000006e0024b202 */ /* 0x000fe40000000f00 */
[----:B------:R-:W-:Y:S02]  /*0cf0*/  CS2R R30, SRZ ;  /* 0x00000000001e7805 */ /* 0x000fe4000001ff00 */
[----:B------:R-:W-:-:S02]  /*0d00*/  CS2R R28, SRZ ;  /* 0x00000000001c7805 */ /* 0x000fc4000001ff00 */
[----:B------:R-:W-:Y:S02]  /*0d10*/  ISETP.GE.U32.AND P6, PT, R51, UR4, PT ;  /* 0x0000000433007c0c */ /* 0x000fe4000bfc6070 */
[----:B------:R-:W-:Y:S01]  /*0d20*/  SHF.R.S32.HI R57, RZ, 0x1f, R51 ;  /* 0x0000001fff397819 */ /* 0x000fe20000011433 */
[----:B------:R-:W-:Y:S01]  /*0d30*/  @!P3 IMAD.WIDE.U32 R36, R41, R52, R36 ;  /* 0x000000342924b225 */ /* 0x000fe200078e0024 */
[----:B------:R-:W-:Y:S01]  /*0d40*/  IADD3 R53, PT, PT, R39, 0x60, RZ ;  /* 0x0000006027357810 */ /* 0x000fe20007ffe0ff */
[----:B------:R-:W4:Y:S01]  /*0d50*/  @!P5 LDG.E.64 R30, desc[UR6][R34.64] ;  /* 0x00000006221ed981 */ /* 0x000f22000c1e1b00 */
[----:B------:R-:W-:Y:S01]  /*0d60*/  ISETP.GE.AND.EX P5, PT, R57, UR5, PT, P6 ;  /* 0x0000000539007c0c */ /* 0x000fe2000bfa6360 */
[----:B------:R-:W1:Y:S01]  /*0d70*/  @!P4 LDC.64 R66, c[0x0][0x390] ;  /* 0x0000e400ff42cb82 */ /* 0x000e620000000a00 */
[----:B------:R-:W-:Y:S01]  /*0d80*/  SHF.R.S32.HI R61, RZ, 0x1f, R53 ;  /* 0x0000001fff3d7819 */ /* 0x000fe20000011435 */
[----:B------:R2:W4:Y:S01]  /*0d90*/  @!P2 LDG.E.64 R28, desc[UR6][R32.64] ;  /* 0x00000006201ca981 */ /* 0x000522000c1e1b00 */
[----:B------:R-:W-:-:S02]  /*0da0*/  ISETP.GE.U32.AND P2, PT, R53, UR4, PT ;  /* 0x0000000435007c0c */ /* 0x000fc4000bf46070 */
[----:B------:R-:W-:Y:S02]  /*0db0*/  @!P3 IADD3 R37, PT, PT, R37, R49, RZ ;  /* 0x000000312525b210 */ /* 0x000fe40007ffe0ff */
[C---:B--2---:R-:W-:Y:S02]  /*0dc0*/  @!P3 LEA R40, P6, R36.reuse, R62, 0x2 ;  /* 0x0000003e2428b211 */ /* 0x044fe400078c10ff */
[----:B------:R-:W-:Y:S02]  /*0dd0*/  ISETP.GE.AND.EX P2, PT, R61, UR5, PT, P2 ;  /* 0x000000053d007c0c */ /* 0x000fe4000bf46320 */
[----:B------:R-:W-:Y:S01]  /*0de0*/  @!P3 LEA.HI.X R41, R36, R63, R37, 0x2, P6 ;  /* 0x0000003f2429b211 */ /* 0x000fe200030f1425 */
[----:B------:R-:W2:Y:S01]  /*0df0*/  @!P5 LDC.64 R72, c[0x0][0x3e0] ;  /* 0x0000f800ff48db82 */ /* 0x000ea20000000a00 */
[----:B------:R-:W-:Y:S02]  /*0e00*/  @!P1 IADD3 R32, PT, PT, R43, R59, RZ ;  /* 0x0000003b2b209210 */ /* 0x000fe40007ffe0ff */
[----:B------:R-:W-:Y:S01]  /*0e10*/  @!P1 LEA R48, P6, R42, R64, 0x2 ;  /* 0x000000402a309211 */ /* 0x000fe200078c10ff */
[----:B0-----:R-:W-:Y:S01]  /*0e20*/  @!P4 IMAD R36, R55, R44, RZ ;  /* 0x0000002c3724c224 */ /* 0x001fe200078e02ff */
[----:B------:R-:W-:-:S02]  /*0e30*/  @!P4 MOV R43, R113 ;  /* 0x00000071002bc202 */ /* 0x000fc40000000f00 */
[----:B------:R-:W-:Y:S02]  /*0e40*/  @!P1 LEA.HI.X R49, R42, R65, R32, 0x2, P6 ;  /* 0x000000412a319211 */ /* 0x000fe400030f1420 */
[----:B------:R-:W-:Y:S02]  /*0e50*/  CS2R R32, SRZ ;  /* 0x0000000000207805 */ /* 0x000fe4000001ff00 */
[----:B------:R-:W-:Y:S02]  /*0e60*/  @!P4 MOV R42, R110 ;  /* 0x0000006e002ac202 */ /* 0x000fe40000000f00 */
[----:B------:R-:W-:Y:S01]  /*0e70*/  IADD3 R59, PT, PT, R39, 0x70, RZ ;  /* 0x00000070273b7810 */ /* 0x000fe20007ffe0ff */
[C---:B------:R-:W-:Y:S02]  /*0e80*/  @!P4 IMAD R55, R47.reuse, R45, R36 ;  /* 0x0000002d2f37c224 */ /* 0x040fe400078e0224 */
[----:B------:R-:W-:Y:S01]  /*0e90*/  @!P4 IMAD.WIDE.U32 R42, R47, R44, R42 ;  /* 0x0000002c2f2ac225 */ /* 0x000fe200078e002a */
[----:B------:R2:W4:Y:S01]  /*0ea0*/  @!P3 LDG.E.64 R32, desc[UR6][R40.64] ;  /* 0x000000062820b981 */ /* 0x000522000c1e1b00 */
[----:B------:R-:W0:Y:S01]  /*0eb0*/  @!P2 LDC.64 R44, c[0x0][0x3e0] ;  /* 0x0000f800ff2cab82 */ /* 0x000e220000000a00 */
[----:B------:R-:W-:-:S02]  /*0ec0*/  ISETP.GE.U32.AND P3, PT, R59, UR4, PT ;  /* 0x000000043b007c0c */ /* 0x000fc4000bf66070 */
[----:B------:R-:W-:Y:S02]  /*0ed0*/  SHF.R.S32.HI R63, RZ, 0x1f, R59 ;  /* 0x0000001fff3f7819 */ /* 0x000fe4000001143b */
[----:B------:R-:W-:Y:S02]  /*0ee0*/  CS2R R34, SRZ ;  /* 0x0000000000227805 */ /* 0x000fe4000001ff00 */
[----:B------:R-:W-:Y:S02]  /*0ef0*/  IADD3 R65, PT, PT, R39, 0x78, RZ ;  /* 0x0000007827417810 */ /* 0x000fe40007ffe0ff */
[----:B------:R-:W-:Y:S01]  /*0f00*/  ISETP.GE.AND.EX P3, PT, R63, UR5, PT, P3 ;  /* 0x000000053f007c0c */ /* 0x000fe2000bf66330 */
[----:B------:R-:W0:Y:S01]  /*0f10*/  @!P5 LDC.64 R36, c[0x0][0x390] ;  /* 0x0000e400ff24db82 */ /* 0x000e220000000a00 */
[----:B------:R-:W-:Y:S01]  /*0f20*/  ISETP.GE.U32.AND P6, PT, R65, UR4, PT ;  /* 0x0000000441007c0c */ /* 0x000fe2000bfc6070 */
[----:B------:R2:W4:Y:S01]  /*0f30*/  @!P1 LDG.E.64 R34, desc[UR6][R48.64] ;  /* 0x0000000630229981 */ /* 0x000522000c1e1b00 */
[----:B------:R-:W-:-:S02]  /*0f40*/  SHF.R.S32.HI R69, RZ, 0x1f, R65 ;  /* 0x0000001fff457819 */ /* 0x000fc40000011441 */
[----:B------:R-:W-:Y:S02]  /*0f50*/  @!P4 IADD3 R38, PT, PT, R43, R55, RZ ;  /* 0x000000372b26c210 */ /* 0x000fe40007ffe0ff */
[----:B------:R-:W-:Y:S01]  /*0f60*/  ISETP.GE.AND.EX P1, PT, R69, UR5, PT, P6 ;  /* 0x0000000545007c0c */ /* 0x000fe2000bf26360 */
[----:B------:R-:W3:Y:S01]  /*0f70*/  @!P2 LDC.64 R46, c[0x0][0x390] ;  /* 0x0000e400ff2eab82 */ /* 0x000ee20000000a00 */
[----:B-1----:R-:W-:Y:S01]  /*0f80*/  @!P4 LEA R54, P6, R42, R66, 0x2 ;  /* 0x000000422a36c211 */ /* 0x002fe200078c10ff */
[----:B--2---:R-:W-:-:S03]  /*0f90*/  @!P5 IMAD R40, R57, R72, RZ ;  /* 0x000000483928d224 */ /* 0x004fc600078e02ff */
[----:B------:R-:W-:-:S03]  /*0fa0*/  @!P4 LEA.HI.X R55, R42, R67, R38, 0x2, P6 ;  /* 0x000000432a37c211 */ /* 0x000fc600030f1426 */
[----:B------:R-:W1:Y:S01]  /*0fb0*/  @!P3 LDC.64 R42, c[0x0][0x3e0] ;  /* 0x0000f800ff2abb82 */ /* 0x000e620000000a00 */
[----:B------:R-:W-:Y:S01]  /*0fc0*/  IADD3 R67, PT, PT, R39, 0x80, RZ ;  /* 0x0000008027437810 */ /* 0x000fe20007ffe0ff */
[----:B------:R-:W-:Y:S01]  /*0fd0*/  @!P5 IMAD R73, R51, R73, R40 ;  /* 0x000000493349d224 */ /* 0x000fe200078e0228 */
[----:B------:R-:W-:Y:S02]  /*0fe0*/  @!P5 MOV R48, R110 ;  /* 0x0000006e0030d202 */ /* 0x000fe40000000f00 */
[----:B------:R-:W-:Y:S01]  /*0ff0*/  @!P5 MOV R49, R113 ;  /* 0x000000710031d202 */ /* 0x000fe20000000f00 */
[----:B0-----:R-:W-:Y:S01]  /*1000*/  @!P2 IMAD R38, R61, R44, RZ ;  /* 0x0000002c3d26a224 */ /* 0x001fe200078e02ff */
[----:B------:R-:W-:Y:S01]  /*1010*/  ISETP.GE.U32.AND P6, PT, R67, UR4, PT ;  /* 0x0000000443007c0c */ /* 0x000fe2000bfc6070 */
[----:B------:R-:W0:Y:S01]  /*1020*/  @!P1 LDC.64 R40, c[0x0][0x3e0] ;  /* 0x0000f800ff289b82 */ /* 0x000e220000000a00 */
[----:B------:R-:W-:Y:S02]  /*1030*/  SHF.R.S32.HI R71, RZ, 0x1f, R67 ;  /* 0x0000001fff477819 */ /* 0x000fe40000011443 */
[----:B------:R-:W-:Y:S01]  /*1040*/  CS2R R60, SRZ ;  /* 0x00000000003c7805 */ /* 0x000fe2000001ff00 */
[----:B------:R-:W-:Y:S01]  /*1050*/  @!P5 IMAD.WIDE.U32 R48, R51, R72, R48 ;  /* 0x000000483330d225 */ /* 0x000fe200078e0030 */
[----:B------:R-:W-:-:S02]  /*1060*/  @!P2 MOV R56, R110 ;  /* 0x0000006e0038a202 */ /* 0x000fc40000000f00 */
[----:B------:R-:W-:Y:S02]  /*1070*/  @!P2 MOV R57, R113 ;  /* 0x000000710039a202 */ /* 0x000fe40000000f00 */
[----:B------:R-:W-:Y:S01]  /*1080*/  ISETP.GE.AND.EX P6, PT, R71, UR5, PT, P6 ;  /* 0x0000000547007c0c */ /* 0x000fe2000bfc6360 */
[C---:B------:R-:W-:Y:S01]  /*1090*/  @!P2 IMAD R51, R53.reuse, R45, R38 ;  /* 0x0000002d3533a224 */ /* 0x040fe200078e0226 */
[----:B------:R2:W4:Y:S01]  /*10a0*/  @!P4 LDG.E.64 R60, desc[UR6][R54.64] ;  /* 0x00000006363cc981 */ /* 0x000522000c1e1b00 */
[----:B------:R-:W-:Y:S01]  /*10b0*/  @!P2 IMAD.WIDE.U32 R56, R53, R44, R56 ;  /* 0x0000002c3538a225 */ /* 0x000fe200078e0038 */
[----:B------:R-:W-:Y:S01]  /*10c0*/  @!P5 IADD3 R38, PT, PT, R49, R73, RZ ;  /* 0x000000493126d210 */ /* 0x000fe20007ffe0ff */
[----:B------:R-:W0:Y:S01]  /*10d0*/  @!P3 LDC.64 R44, c[0x0][0x390] ;  /* 0x0000e400ff2cbb82 */ /* 0x000e220000000a00 */
[----:B------:R-:W-:-:S04]  /*10e0*/  @!P5 LEA R52, P4, R48, R36, 0x2 ;  /* 0x000000243034d211 */ /* 0x000fc800078810ff */
[----:B------:R-:W-:Y:S02]  /*10f0*/  @!P5 LEA.HI.X R53, R48, R37, R38, 0x2, P4 ;  /* 0x000000253035d211 */ /* 0x000fe400020f1426 */
[----:B------:R-:W-:Y:S01]  /*1100*/  @!P2 IADD3 R37, PT, PT, R57, R51, RZ ;  /* 0x000000333925a210 */ /* 0x000fe20007ffe0ff */
[----:B------:R-:W5:Y:S01]  /*1110*/  @!P6 LDC.64 R48, c[0x0][0x3e0] ;  /* 0x0000f800ff30eb82 */ /* 0x000f620000000a00 */
[C---:B---3--:R-:W-:Y:S01]  /*1120*/  @!P2 LEA R36, P4, R56.reuse, R46, 0x2 ;  /* 0x0000002e3824a211 */ /* 0x048fe200078810ff */
[----:B-1----:R-:W-:Y:S01]  /*1130*/  @!P3 IMAD R38, R63, R42, RZ ;  /* 0x0000002a3f26b224 */ /* 0x002fe200078e02ff */
[----:B------:R-:W-:Y:S02]  /*1140*/  @!P3 MOV R46, R110 ;  /* 0x0000006e002eb202 */ /* 0x000fe40000000f00 */
[----:B------:R-:W-:Y:S02]  /*1150*/  @!P2 LEA.HI.X R37, R56, R47, R37, 0x2, P4 ;  /* 0x0000002f3825a211 */ /* 0x000fe400020f1425 */
[----:B------:R-:W-:Y:S01]  /*1160*/  @!P3 MOV R47, R113 ;  /* 0x00000071002fb202 */ /* 0x000fe20000000f00 */
[----:B------:R-:W1:Y:S01]  /*1170*/  @!P1 LDC.64 R50, c[0x0][0x390] ;  /* 0x0000e400ff329b82 */ /* 0x000e620000000a00 */
[----:B--2---:R-:W-:Y:S01]  /*1180*/  @!P3 IMAD R55, R59, R43, R38 ;  /* 0x0000002b3b37b224 */ /* 0x004fe200078e0226 */
[----:B------:R-:W-:Y:S01]  /*1190*/  CS2R R62, SRZ ;  /* 0x00000000003e7805 */ /* 0x000fe2000001ff00 */
[----:B0-----:R-:W-:-:S02]  /*11a0*/  @!P1 IMAD R54, R69, R40, RZ ;  /* 0x0000002845369224 */ /* 0x001fc400078e02ff */
[----:B------:R-:W-:Y:S01]  /*11b0*/  @!P3 IMAD.WIDE.U32 R42, R59, R42, R46 ;  /* 0x0000002a3b2ab225 */ /* 0x000fe200078e002e */
[----:B------:R-:W-:Y:S02]  /*11c0*/  @!P1 MOV R46, R110 ;  /* 0x0000006e002e9202 */ /* 0x000fe40000000f00 */
[----:B------:R-:W-:Y:S02]  /*11d0*/  @!P1 MOV R47, R113 ;  /* 0x00000071002f9202 */ /* 0x000fe40000000f00 */
[----:B------:R-:W-:Y:S01]  /*11e0*/  IADD3 R57, PT, PT, R39, 0x88, RZ ;  /* 0x0000008827397810 */ /* 0x000fe20007ffe0ff */
[C---:B------:R-:W-:Y:S01]  /*11f0*/  @!P1 IMAD R59, R65.reuse, R41, R54 ;  /* 0x00000029413b9224 */ /* 0x040fe200078e0236 */
[----:B------:R0:W2:Y:S01]  /*1200*/  @!P5 LDG.E.64 R62, desc[UR6][R52.64] ;  /* 0x00000006343ed981 */ /* 0x0000a2000c1e1b00 */
[----:B------:R-:W-:Y:S01]  /*1210*/  @!P1 IMAD.WIDE.U32 R40, R65, R40, R46 ;  /* 0x0000002841289225 */ /* 0x000fe200078e002e */
[----:B------:R-:W-:Y:S02]  /*1220*/  ISETP.GE.U32.AND P5, PT, R57, UR4, PT ;  /* 0x0000000439007c0c */ /* 0x000fe4000bfa6070 */
[----:B------:R-:W-:-:S02]  /*1230*/  SHF.R.S32.HI R47, RZ, 0x1f, R57 ;  /* 0x0000001fff2f7819 */ /* 0x000fc40000011439 */
[----:B------:R-:W-:Y:S02]  /*1240*/  @!P3 IADD3 R38, PT, PT, R43, R55, RZ ;  /* 0x000000372b26b210 */ /* 0x000fe40007ffe0ff */
[----:B------:R-:W-:Y:S02]  /*1250*/  ISETP.GE.AND.EX P5, PT, R47, UR5, PT, P5 ;  /* 0x000000052f007c0c */ /* 0x000fe4000bfa6350 */
[----:B------:R-:W-:-:S04]  /*1260*/  @!P3 LEA R44, P4, R42, R44, 0x2 ;  /* 0x0000002c2a2cb211 */ /* 0x000fc800078810ff */
[----:B------:R-:W-:Y:S01]  /*1270*/  @!P3 LEA.HI.X R45, R42, R45, R38, 0x2, P4 ;  /* 0x0000002d2a2db211 */ /* 0x000fe200020f1426 */
[----:B-----5:R-:W-:Y:S01]  /*1280*/  @!P6 IMAD R42, R71, R48, RZ ;  /* 0x00000030472ae224 */ /* 0x020fe200078e02ff */
[----:B------:R-:W-:Y:S01]  /*1290*/  @!P1 IADD3 R38, PT, PT, R41, R59, RZ ;  /* 0x0000003b29269210 */ /* 0x000fe20007ffe0ff */
[----:B------:R-:W3:Y:S01]  /*12a0*/  @!P6 LDC.64 R70, c[0x0][0x390] ;  /* 0x0000e400ff46eb82 */ /* 0x000ee20000000a00 */
[C---:B-1----:R-:W-:Y:S01]  /*12b0*/  @!P1 LEA R50, P4, R40.reuse, R50, 0x2 ;  /* 0x0000003228329211 */ /* 0x042fe200078810ff */
[----:B0-----:R-:W-:Y:S01]  /*12c0*/  @!P6 IMAD R53, R67, R49, R42 ;  /* 0x000000314335e224 */ /* 0x001fe200078e022a */
[----:B------:R-:W-:Y:S02]  /*12d0*/  IADD3 R75, PT, PT, R39, 0x90, RZ ;  /* 0x00000090274b7810 */ /* 0x000fe40007ffe0ff */
[----:B------:R-:W-:Y:S02]  /*12e0*/  @!P1 LEA.HI.X R51, R40, R51, R38, 0x2, P4 ;  /* 0x0000003328339211 */ /* 0x000fe400020f1426 */
[----:B------:R-:W-:Y:S01]  /*12f0*/  @!P6 MOV R40, R110 ;  /* 0x0000006e0028e202 */ /* 0x000fe20000000f00 */
[----:B------:R-:W0:Y:S01]  /*1300*/  @!P5 LDC.64 R42, c[0x0][0x3e0] ;  /* 0x0000f800ff2adb82 */ /* 0x000e220000000a00 */
[----:B------:R-:W-:-:S02]  /*1310*/  @!P6 MOV R41, R113 ;  /* 0x000000710029e202 */ /* 0x000fc40000000f00 */
[----:B------:R-:W-:Y:S02]  /*1320*/  ISETP.GE.U32.AND P4, PT, R75, UR4, PT ;  /* 0x000000044b007c0c */ /* 0x000fe4000bf86070 */
[----:B------:R-:W-:Y:S01]  /*1330*/  SHF.R.S32.HI R59, RZ, 0x1f, R75 ;  /* 0x0000001fff3b7819 */ /* 0x000fe2000001144b */
[----:B------:R-:W-:Y:S01]  /*1340*/  @!P6 IMAD.WIDE.U32 R48, R67, R48, R40 ;  /* 0x000000304330e225 */ /* 0x000fe200078e0028 */
[----:B------:R-:W-:Y:S02]  /*1350*/  CS2R R66, SRZ ;  /* 0x0000000000427805 */ /* 0x000fe4000001ff00 */
[----:B------:R-:W-:Y:S02]  /*1360*/  ISETP.GE.AND.EX P4, PT, R59, UR5, PT, P4 ;  /* 0x000000053b007c0c */ /* 0x000fe4000bf86340 */
[----:B------:R-:W-:Y:S02]  /*1370*/  CS2R R64, SRZ ;  /* 0x0000000000407805 */ /* 0x000fe4000001ff00 */
[----:B------:R-:W-:Y:S01]  /*1380*/  IADD3 R77, PT, PT, R39, 0x98, RZ ;  /* 0x00000098274d7810 */ /* 0x000fe20007ffe0ff */
[----:B------:R-:W5:Y:S03]  /*1390*/  @!P3 LDG.E.64 R66, desc[UR6][R44.64] ;  /* 0x000000062c42b981 */ /* 0x000f66000c1e1b00 */
[----:B------:R-:W-:-:S02]  /*13a0*/  ISETP.GE.U32.AND P3, PT, R77, UR4, PT ;  /* 0x000000044d007c0c */ /* 0x000fc4000bf66070 */
[----:B------:R-:W-:Y:S01]  /*13b0*/  SHF.R.S32.HI R79, RZ, 0x1f, R77 ;  /* 0x0000001fff4f7819 */ /* 0x000fe2000001144d */
[----:B------:R1:W5:Y:S01]  /*13c0*/  @!P2 LDG.E.64 R64, desc[UR6][R36.64] ;  /* 0x000000062440a981 */ /* 0x000362000c1e1b00 */
[----:B------:R-:W-:Y:S02]  /*13d0*/  CS2R R68, SRZ ;  /* 0x0000000000447805 */ /* 0x000fe4000001ff00 */
[----:B------:R-:W-:Y:S01]  /*13e0*/  ISETP.GE.AND.EX P3, PT, R79, UR5, PT, P3 ;  /* 0x000000054f007c0c */ /* 0x000fe2000bf66330 */
[----:B------:R-:W3:Y:S01]  /*13f0*/  @!P4 LDC.64 R40, c[0x0][0x3e0] ;  /* 0x0000f800ff28cb82 */ /* 0x000ee20000000a00 */
[----:B------:R-:W-:Y:S02]  /*1400*/  IADD3 R55, PT, PT, R39, 0xa0, RZ ;  /* 0x000000a027377810 */ /* 0x000fe40007ffe0ff */
[----:B------:R3:W5:Y:S05]  /*1410*/  @!P1 LDG.E.64 R68, desc[UR6][R50.64] ;  /* 0x0000000632449981 */ /* 0x00076a000c1e1b00 */
[----:B-1----:R-:W1:Y:S01]  /*1420*/  @!P5 LDC.64 R36, c[0x0][0x390] ;  /* 0x0000e400ff24db82 */ /* 0x002e620000000a00 */
[----:B------:R-:W-:Y:S01]  /*1430*/  ISETP.GE.U32.AND P1, PT, R55, UR4, PT ;  /* 0x0000000437007c0c */ /* 0x000fe2000bf26070 */
[----:B0-----:R-:W-:Y:S01]  /*1440*/  @!P5 IMAD R44, R47, R42, RZ ;  /* 0x0000002a2f2cd224 */ /* 0x001fe200078e02ff */
[----:B------:R-:W-:-:S02]  /*1450*/  SHF.R.S32.HI R81, RZ, 0x1f, R55 ;  /* 0x0000001fff517819 */ /* 0x000fc40000011437 */
[----:B------:R-:W-:Y:S02]  /*1460*/  @!P6 IADD3 R38, PT, PT, R49, R53, RZ ;  /* 0x000000353126e210 */ /* 0x000fe40007ffe0ff */
[C---:B---3--:R-:W-:Y:S02]  /*1470*/  @!P6 LEA R52, P2, R48.reuse, R70, 0x2 ;  /* 0x000000463034e211 */ /* 0x048fe400078410ff */
[----:B------:R-:W-:Y:S01]  /*1480*/  IADD3 R54, PT, PT, R39, 0xa8, RZ ;  /* 0x000000a827367810 */ /* 0x000fe20007ffe0ff */
[----:B------:R-:W-:Y:S01]  /*1490*/  @!P5 IMAD R51, R57, R43, R44 ;  /* 0x0000002b3933d224 */ /* 0x000fe200078e022c */
[----:B------:R-:W-:Y:S01]  /*14a0*/  @!P6 LEA.HI.X R53, R48, R71, R38, 0x2, P2 ;  /* 0x000000473035e211 */ /* 0x000fe200010f1426 */
[----:B------:R-:W0:Y:S01]  /*14b0*/  @!P3 LDC.64 R46, c[0x0][0x3e0] ;  /* 0x0000f800ff2ebb82 */ /* 0x000e220000000a00 */
[----:B------:R-:W-:Y:S02]  /*14c0*/  ISETP.GE.AND.EX P1, PT, R81, UR5, PT, P1 ;  /* 0x0000000551007c0c */ /* 0x000fe4000bf26310 */
[----:B------:R-:W-:-:S02]  /*14d0*/  ISETP.GE.U32.AND P2, PT, R54, UR4, PT ;  /* 0x0000000436007c0c */ /* 0x000fc4000bf46070 */
[----:B------:R-:W-:Y:S02]  /*14e0*/  SHF.R.S32.HI R83, RZ, 0x1f, R54 ;  /* 0x0000001fff537819 */ /* 0x000fe40000011436 */
[----:B------:R-:W-:Y:S02]  /*14f0*/  @!P5 MOV R44, R110 ;  /* 0x0000006e002cd202 */ /* 0x000fe40000000f00 */
[----:B------:R-:W-:Y:S02]  /*1500*/  @!P5 MOV R45, R113 ;  /* 0x00000071002dd202 */ /* 0x000fe40000000f00 */
[----:B------:R-:W-:Y:S02]  /*1510*/  CS2R R70, SRZ ;  /* 0x0000000000467805 */ /* 0x000fe4000001ff00 */
[----:B------:R-:W-:Y:S01]  /*1520*/  ISETP.GE.AND.EX P2, PT, R83, UR5, PT, P2 ;  /* 0x0000000553007c0c */ /* 0x000fe2000bf46320 */
[----:B------:R-:W-:Y:S01]  /*1530*/  @!P5 IMAD.WIDE.U32 R44, R57, R42, R44 ;  /* 0x0000002a392cd225 */ /* 0x000fe200078e002c */
[----:B------:R-:W3:Y:S02]  /*1540*/  @!P1 LDC.64 R48, c[0x0][0x3e0] ;  /* 0x0000f800ff309b82 */ /* 0x000ee40000000a00 */
[----:B------:R1:W5:Y:S02]  /*1550*/  @!P6 LDG.E.64 R70, desc[UR6][R52.64] ;  /* 0x000000063446e981 */ /* 0x000364000c1e1b00 */
[----:B------:R-:W-:-:S04]  /*1560*/  @!P5 IADD3 R45, PT, PT, R45, R51, RZ ;  /* 0x000000332d2dd210 */ /* 0x000fc80007ffe0ff */
[----:B------:R-:W3:Y:S01]  /*1570*/  @!P4 LDC.64 R42, c[0x0][0x390] ;  /* 0x0000e400ff2acb82 */ /* 0x000ee20000000a00 */
[----:B-1----:R-:W-:Y:S01]  /*1580*/  @!P5 LEA R56, P6, R44, R36, 0x2 ;  /* 0x000000242c38d211 */ /* 0x002fe200078c10ff */
[----:B------:R-:W-:-:S06]  /*1590*/  @!P4 IMAD R36, R59, R40, RZ ;  /* 0x000000283b24c224 */ /* 0x000fcc00078e02ff */
[----:B------:R-:W1:Y:S01]  /*15a0*/  @!P3 LDC.64 R50, c[0x0][0x390] ;  /* 0x0000e400ff32bb82 */ /* 0x000e620000000a00 */
[----:B------:R-:W-:Y:S02]  /*15b0*/  @!P5 LEA.HI.X R57, R44, R37, R45, 0x2, P6 ;  /* 0x000000252c39d211 */ /* 0x000fe400030f142d */
[----:B------:R-:W-:Y:S01]  /*15c0*/  IADD3 R38, PT, PT, R39, 0xb0, RZ ;  /* 0x000000b027267810 */ /* 0x000fe20007ffe0ff */
[----:B------:R-:W-:Y:S01]  /*15d0*/  @!P4 IMAD R85, R75, R41, R36 ;  /* 0x000000294b55c224 */ /* 0x000fe200078e0224 */
[----:B------:R-:W-:-:S03]  /*15e0*/  @!P4 MOV R52, R110 ;  /* 0x0000006e0034c202 */ /* 0x000fc60000000f00 */
[----:B------:R-:W1:Y:S01]  /*15f0*/  @!P2 LDC.64 R44, c[0x0][0x3e0] ;  /* 0x0000f800ff2cab82 */ /* 0x000e620000000a00 */
[----:B------:R-:W-:Y:S02]  /*1600*/  @!P4 MOV R53, R113 ;  /* 0x000000710035c202 */ /* 0x000fe40000000f00 */
[----:B------:R-:W-:Y:S02]  /*1610*/  ISETP.GE.U32.AND P6, PT, R38, UR4, PT ;  /* 0x0000000426007c0c */ /* 0x000fe4000bfc6070 */
[----:B------:R-:W-:Y:S02]  /*1620*/  SHF.R.S32.HI R59, RZ, 0x1f, R38 ;  /* 0x0000001fff3b7819 */ /* 0x000fe40000011426 */
[----:B------:R-:W-:Y:S01]  /*1630*/  CS2R R72, SRZ ;  /* 0x0000000000487805 */ /* 0x000fe2000001ff00 */
[----:B------:R-:W1:Y:S01]  /*1640*/  @!P1 LDC.64 R36, c[0x0][0x390] ;  /* 0x0000e400ff249b82 */ /* 0x000e620000000a00 */
[----:B------:R-:W-:Y:S01]  /*1650*/  @!P4 IMAD.WIDE.U32 R52, R75, R40, R52 ;  /* 0x000000284b34c225 */ /* 0x000fe200078e0034 */
[----:B------:R-:W-:-:S02]  /*1660*/  ISETP.GE.AND.EX P6, PT, R59, UR5, PT, P6 ;  /* 0x000000053b007c0c */ /* 0x000fc4000bfc6360 */
[----:B------:R-:W-:Y:S01]  /*1670*/  @!P3 MOV R74, R110 ;  /* 0x0000006e004ab202 */ /* 0x000fe20000000f00 */
[-C--:B0-----:R-:W-:Y:S01]  /*1680*/  @!P3 IMAD R58, R79, R46.reuse, RZ ;  /* 0x0000002e4f3ab224 */ /* 0x081fe200078e02ff */
[----:B------:R-:W-:Y:S01]  /*1690*/  @!P3 MOV R75, R113 ;  /* 0x00000071004bb202 */ /* 0x000fe20000000f00 */
[----:B------:R0:W5:Y:S01]  /*16a0*/  @!P5 LDG.E.64 R72, desc[UR6][R56.64] ;  /* 0x000000063848d981 */ /* 0x000162000c1e1b00 */
[----:B------:R-:W0:Y:S01]  /*16b0*/  @!P2 LDC.64 R40, c[0x0][0x390] ;  /* 0x0000e400ff28ab82 */ /* 0x000e220000000a00 */
[----:B------:R-:W-:Y:S01]  /*16c0*/  @!P3 IMAD R79, R77, R47, R58 ;  /* 0x0000002f4d4fb224 */ /* 0x000fe200078e023a */
[----:B------:R-:W-:Y:S01]  /*16d0*/  @!P4 IADD3 R47, PT, PT, R53, R85, RZ ;  /* 0x00000055352fc210 */ /* 0x000fe20007ffe0ff */
[----:B------:R-:W-:Y:S01]  /*16e0*/  @!P3 IMAD.WIDE.U32 R74, R77, R46, R74 ;  /* 0x0000002e4d4ab225 */ /* 0x000fe200078e004a */
[----:B---3--:R-:W-:-:S03]  /*16f0*/  @!P4 LEA R42, P5, R52, R42, 0x2 ;  /* 0x0000002a342ac211 */ /* 0x008fc600078a10ff */
[----:B------:R-:W-:Y:S01]  /*1700*/  @!P1 IMAD R58, R81, R48, RZ ;  /* 0x00000030513a9224 */ /* 0x000fe200078e02ff */
[----:B------:R-:W-:Y:S02]  /*1710*/  @!P4 LEA.HI.X R43, R52, R43, R47, 0x2, P5 ;  /* 0x0000002b342bc211 */ /* 0x000fe400028f142f */
[----:B------:R-:W-:Y:S01]  /*1720*/  @!P3 IADD3 R47, PT, PT, R75, R79, RZ ;  /* 0x0000004f4b2fb210 */ /* 0x000fe20007ffe0ff */
[----:B------:R-:W3:Y:S01]  /*1730*/  @!P6 LDC.64 R52, c[0x0][0x3e0] ;  /* 0x0000f800ff34eb82 */ /* 0x000ee20000000a00 */
[C---:B-1----:R-:W-:Y:S02]  /*1740*/  @!P3 LEA R46, P5, R74.reuse, R50, 0x2 ;  /* 0x000000324a2eb211 */ /* 0x042fe400078a10ff */
[----:B0-----:R-:W-:Y:S02]  /*1750*/  @!P1 MOV R56, R110 ;  /* 0x0000006e00389202 */ /* 0x001fe40000000f00 */
[----:B------:R-:W-:Y:S01]  /*1760*/  @!P1 MOV R57, R113 ;  /* 0x0000007100399202 */ /* 0x000fe20000000f00 */
[----:B------:R-:W-:Y:S01]  /*1770*/  @!P1 IMAD R77, R55, R49, R58 ;  /* 0x00000031374d9224 */ /* 0x000fe200078e023a */
[----:B------:R-:W-:Y:S01]  /*1780*/  @!P3 LEA.HI.X R47, R74, R51, R47, 0x2, P5 ;  /* 0x000000334a2fb211 */ /* 0x000fe200028f142f */
[----:B------:R-:W-:Y:S01]  /*1790*/  @!P2 IMAD R83, R83, R44, RZ ;  /* 0x0000002c5353a224 */ /* 0x000fe200078e02ff */
[----:B------:R-:W-:Y:S01]  /*17a0*/  @!P2 MOV R50, R110 ;  /* 0x0000006e0032a202 */ /* 0x000fe20000000f00 */
[----:B------:R-:W-:Y:S01]  /*17b0*/  @!P1 IMAD.WIDE.U32 R48, R55, R48, R56 ;  /* 0x0000003037309225 */ /* 0x000fe200078e0038 */
[----:B------:R-:W-:-:S03]  /*17c0*/  @!P2 MOV R51, R113 ;  /* 0x000000710033a202 */ /* 0x000fc60000000f00 */
[C---:B------:R-:W-:Y:S01]  /*17d0*/  @!P2 IMAD R83, R54.reuse, R45, R83 ;  /* 0x0000002d3653a224 */ /* 0x040fe200078e0253 */
[----:B------:R-:W-:Y:S01]  /*17e0*/  @!P1 IADD3 R49, PT, PT, R49, R77, RZ ;  /* 0x0000004d31319210 */ /* 0x000fe20007ffe0ff */
[----:B------:R-:W-:Y:S01]  /*17f0*/  @!P2 IMAD.WIDE.U32 R44, R54, R44, R50 ;  /* 0x0000002c362ca225 */ /* 0x000fe200078e0032 */
[C---:B------:R-:W-:Y:S02]  /*1800*/  @!P1 LEA R36, P5, R48.reuse, R36, 0x2 ;  /* 0x0000002430249211 */ /* 0x040fe400078a10ff */
[----:B------:R-:W-:Y:S01]  /*1810*/  CS2R R74, SRZ ;  /* 0x00000000004a7805 */ /* 0x000fe2000001ff00 */
[----:B------:R-:W0:Y:S01]  /*1820*/  @!P6 LDC.64 R54, c[0x0][0x390] ;  /* 0x0000e400ff36eb82 */ /* 0x000e220000000a00 */
[----:B------:R-:W-:Y:S02]  /*1830*/  @!P1 LEA.HI.X R37, R48, R37, R49, 0x2, P5 ;  /* 0x0000002530259211 */ /* 0x000fe400028f1431 */
[----:B------:R-:W-:Y:S02]  /*1840*/  @!P2 IADD3 R45, PT, PT, R45, R83, RZ ;  /* 0x000000532d2da210 */ /* 0x000fe40007ffe0ff */
[----:B------:R1:W5:Y:S01]  /*1850*/  @!P4 LDG.E.64 R74, desc[UR6][R42.64] ;  /* 0x000000062a4ac981 */ /* 0x000362000c1e1b00 */
[----:B------:R-:W-:-:S02]  /*1860*/  @!P2 LEA R40, P5, R44, R40, 0x2 ;  /* 0x000000282c28a211 */ /* 0x000fc400078a10ff */
[----:B------:R-:W-:Y:S02]  /*1870*/  IADD3 R49, PT, PT, R39, 0xc8, RZ ;  /* 0x000000c827317810 */ /* 0x000fe40007ffe0ff */
[----:B------:R-:W-:Y:S02]  /*1880*/  @!P2 LEA.HI.X R41, R44, R41, R45, 0x2, P5 ;  /* 0x000000292c29a211 */ /* 0x000fe400028f142d */
[----:B------:R-:W-:Y:S02]  /*1890*/  ISETP.GE.U32.AND P4, PT, R49, UR4, PT ;  /* 0x0000000431007c0c */ /* 0x000fe4000bf86070 */
[----:B------:R-:W-:Y:S01]  /*18a0*/  SHF.R.S32.HI R45, RZ, 0x1f, R49 ;  /* 0x0000001fff2d7819 */ /* 0x000fe20000011431 */
[----:B---3--:R-:W-:-:S03]  /*18b0*/  @!P6 IMAD R59, R59, R52, RZ ;  /* 0x000000343b3be224 */ /* 0x008fc600078e02ff */
[----:B------:R-:W-:Y:S02]  /*18c0*/  ISETP.GE.AND.EX P4, PT, R45, UR5, PT, P4 ;  /* 0x000000052d007c0c */ /* 0x000fe4000bf86340 */
[----:B------:R-:W-:Y:S01]  /*18d0*/  CS2R R76, SRZ ;  /* 0x00000000004c7805 */ /* 0x000fe2000001ff00 */
[C---:B------:R-:W-:Y:S01]  /*18e0*/  @!P6 IMAD R51, R38.reuse, R53, R59 ;  /* 0x000000352633e224 */ /* 0x040fe200078e023b */
[----:B-1----:R-:W-:Y:S02]  /*18f0*/  @!P6 MOV R42, R110 ;  /* 0x0000006e002ae202 */ /* 0x002fe40000000f00 */
[----:B------:R-:W-:Y:S02]  /*1900*/  @!P6 MOV R43, R113 ;  /* 0x00000071002be202 */ /* 0x000fe40000000f00 */
[----:B------:R-:W-:Y:S01]  /*1910*/  IADD3 R59, PT, PT, R39, 0xd0, RZ ;  /* 0x000000d0273b7810 */ /* 0x000fe20007ffe0ff */
[----:B------:R1:W3:Y:S01]  /*1920*/  @!P3 LDG.E.64 R76, desc[UR6][R46.64] ;  /* 0x000000062e4cb981 */ /* 0x0002e2000c1e1b00 */
[----:B------:R-:W-:Y:S01]  /*1930*/  CS2R R78, SRZ ;  /* 0x00000000004e7805 */ /* 0x000fe2000001ff00 */
[----:B------:R-:W-:Y:S01]  /*1940*/  @!P6 IMAD.WIDE.U32 R52, R38, R52, R42 ;  /* 0x000000342634e225 */ /* 0x000fe200078e002a */
[----:B------:R-:W-:-:S02]  /*1950*/  ISETP.GE.U32.AND P3, PT, R59, UR4, PT ;  /* 0x000000043b007c0c */ /* 0x000fc4000bf66070 */
[----:B------:R-:W-:Y:S01]  /*1960*/  SHF.R.S32.HI R87, RZ, 0x1f, R59 ;  /* 0x0000001fff577819 */ /* 0x000fe2000001143b */
[----:B------:R-:W4:Y:S01]  /*1970*/  @!P4 LDC.64 R42, c[0x0][0x3e0] ;  /* 0x0000f800ff2acb82 */ /* 0x000f220000000a00 */
[----:B------:R-:W-:Y:S01]  /*1980*/  IADD3 R85, PT, PT, R39, 0xd8, RZ ;  /* 0x000000d827557810 */ /* 0x000fe20007ffe0ff */
[----:B------:R4:W3:Y:S01]  /*1990*/  @!P1 LDG.E.64 R78, desc[UR6][R36.64] ;  /* 0x00000006244e9981 */ /* 0x0008e2000c1e1b00 */
[----:B------:R-:W-:Y:S02]  /*19a0*/  ISETP.GE.AND.EX P3, PT, R87, UR5, PT, P3 ;  /* 0x0000000557007c0c */ /* 0x000fe4000bf66330 */
[----:B------:R-:W-:Y:S02]  /*19b0*/  CS2R R80, SRZ ;  /* 0x0000000000507805 */ /* 0x000fe4000001ff00 */
[----:B------:R-:W-:Y:S02]  /*19c0*/  ISETP.GE.U32.AND P1, PT, R85, UR4, PT ;  /* 0x0000000455007c0c */ /* 0x000fe4000bf26070 */
[----:B------:R-:W-:Y:S01]  /*19d0*/  SHF.R.S32.HI R89, RZ, 0x1f, R85 ;  /* 0x0000001fff597819 */ /* 0x000fe20000011455 */
[----:B-1----:R-:W1:Y:S01]  /*19e0*/  @!P4 LDC.64 R46, c[0x0][0x390] ;  /* 0x0000e400ff2ecb82 */ /* 0x002e620000000a00 */
[----:B------:R-:W-:Y:S01]  /*19f0*/  IADD3 R38, PT, PT, R39, 0xe0, RZ ;  /* 0x000000e027267810 */ /* 0x000fe20007ffe0ff */
[----:B------:R1:W3:Y:S01]  /*1a00*/  @!P2 LDG.E.64 R80, desc[UR6][R40.64] ;  /* 0x000000062850a981 */ /* 0x0002e2000c1e1b00 */
[----:B------:R-:W-:-:S02]  /*1a10*/  ISETP.GE.AND.EX P1, PT, R89, UR5, PT, P1 ;  /* 0x0000000559007c0c */ /* 0x000fc4000bf26310 */
[----:B------:R-:W-:Y:S02]  /*1a20*/  @!P6 IADD3 R44, PT, PT, R53, R51, RZ ;  /* 0x00000033352ce210 */ /* 0x000fe40007ffe0ff */
[----:B0-----:R-:W-:Y:S02]  /*1a30*/  @!P6 LEA R54, P5, R52, R54, 0x2 ;  /* 0x000000363436e211 */ /* 0x001fe400078a10ff */
[----:B------:R-:W-:Y:S02]  /*1a40*/  ISETP.GE.U32.AND P2, PT, R38, UR4, PT ;  /* 0x0000000426007c0c */ /* 0x000fe4000bf46070 */
[----:B------:R-:W-:Y:S02]  /*1a50*/  SHF.R.S32.HI R91, RZ, 0x1f, R38 ;  /* 0x0000001fff5b7819 */ /* 0x000fe40000011426 */
[----:B------:R-:W-:Y:S02]  /*1a60*/  @!P6 LEA.HI.X R55, R52, R55, R44, 0x2, P5 ;  /* 0x000000373437e211 */ /* 0x000fe400028f142c */
[----:B------:R-:W0:Y:S01]  /*1a70*/  @!P3 LDC.64 R52, c[0x0][0x3e0] ;  /* 0x0000f800ff34bb82 */ /* 0x000e220000000a00 */
[----:B------:R-:W-:Y:S01]  /*1a80*/  ISETP.GE.AND.EX P2, PT, R91, UR5, PT, P2 ;  /* 0x000000055b007c0c */ /* 0x000fe2000bf46320 */
[----:B----4-:R-:W-:Y:S01]  /*1a90*/  @!P4 IMAD R36, R45, R42, RZ ;  /* 0x0000002a2d24c224 */ /* 0x010fe200078e02ff */
[----:B------:R-:W-:-:S05]  /*1aa0*/  ISETP.GE.U32.AND P5, PT, R10, UR4, PT ;  /* 0x000000040a007c0c */ /* 0x000fca000bfa6070 */
[----:B------:R-:W4:Y:S01]  /*1ab0*/  @!P1 LDC.64 R50, c[0x0][0x3e0] ;  /* 0x0000f800ff329b82 */ /* 0x000f220000000a00 */
[----:B------:R-:W-:Y:S01]  /*1ac0*/  ISETP.GE.AND.EX P5, PT, R13, UR5, PT, P5 ;  /* 0x000000050d007c0c */ /* 0x000fe2000bfa6350 */
[----:B------:R-:W-:Y:S01]  /*1ad0*/  @!P4 IMAD R43, R49, R43, R36 ;  /* 0x0000002b312bc224 */ /* 0x000fe200078e0224 */
[----:B------:R-:W-:Y:S02]  /*1ae0*/  @!P4 MOV R56, R110 ;  /* 0x0000006e0038c202 */ /* 0x000fe40000000f00 */
[----:B------:R-:W-:-:S03]  /*1af0*/  @!P4 MOV R57, R113 ;  /* 0x000000710039c202 */ /* 0x000fc60000000f00 */
[----:B------:R-:W2:Y:S01]  /*1b00*/  @!P3 LDC.64 R44, c[0x0][0x390] ;  /* 0x0000e400ff2cbb82 */ /* 0x000ea20000000a00 */
[----:B------:R-:W-:Y:S01]  /*1b10*/  CS2R R82, SRZ ;  /* 0x0000000000527805 */ /* 0x000fe2000001ff00 */
[----:B------:R-:W-:-:S05]  /*1b20*/  @!P4 IMAD.WIDE.U32 R56, R49, R42, R56 ;  /* 0x0000002a3138c225 */ /* 0x000fca00078e0038 */
[----:B------:R0:W3:Y:S01]  /*1b30*/  @!P6 LDG.E.64 R82, desc[UR6][R54.64] ;  /* 0x000000063652e981 */ /* 0x0000e2000c1e1b00 */
[----:B------:R-:W2:Y:S01]  /*1b40*/  @!P2 LDC.64 R36, c[0x0][0x3e0] ;  /* 0x0000f800ff24ab82 */ /* 0x000ea20000000a00 */
[----:B-1----:R-:W-:Y:S01]  /*1b50*/  @!P4 LEA R42, P6, R56, R46, 0x2 ;  /* 0x0000002e382ac211 */ /* 0x002fe200078c10ff */
[----:B0-----:R-:W-:-:S06]  /*1b60*/  @!P3 IMAD R46, R87, R52, RZ ;  /* 0x00000034572eb224 */ /* 0x001fcc00078e02ff */
[----:B------:R-:W0:Y:S01]  /*1b70*/  @!P1 LDC.64 R40, c[0x0][0x390] ;  /* 0x0000e400ff289b82 */ /* 0x000e220000000a00 */
[----:B------:R-:W-:Y:S02]  /*1b80*/  @!P3 MOV R54, R110 ;  /* 0x0000006e0036b202 */ /* 0x000fe40000000f00 */
[----:B------:R-:W-:Y:S02]  /*1b90*/  @!P3 MOV R55, R113 ;  /* 0x000000710037b202 */ /* 0x000fe40000000f00 */
[----:B------:R-:W-:-:S03]  /*1ba0*/  @!P4 IADD3 R43, PT, PT, R57, R43, RZ ;  /* 0x0000002b392bc210 */ /* 0x000fc60007ffe0ff */
[----:B------:R-:W1:Y:S01]  /*1bb0*/  @!P5 LDC.64 R48, c[0x0][0x3e0] ;  /* 0x0000f800ff30db82 */ /* 0x000e620000000a00 */
[C---:B------:R-:W-:Y:S01]  /*1bc0*/  @!P3 IMAD R57, R59.reuse, R53, R46 ;  /* 0x000000353b39b224 */ /* 0x040fe200078e022e */
[----:B------:R-:W-:Y:S01]  /*1bd0*/  @!P4 LEA.HI.X R43, R56, R47, R43, 0x2, P6 ;  /* 0x0000002f382bc211 */ /* 0x000fe200030f142b */
[----:B------:R-:W-:Y:S01]  /*1be0*/  @!P3 IMAD.WIDE.U32 R54, R59, R52, R54 ;  /* 0x000000343b36b225 */ /* 0x000fe200078e0036 */
[----:B------:R-:W-:Y:S02]  /*1bf0*/  @!P1 MOV R52, R110 ;  /* 0x0000006e00349202 */ /* 0x000fe40000000f00 */
[----:B------:R-:W-:Y:S01]  /*1c00*/  @!P1 MOV R53, R113 ;  /* 0x0000007100359202 */ /* 0x000fe20000000f00 */
[----:B----4-:R-:W-:Y:S01]  /*1c10*/  @!P1 IMAD R56, R89, R50, RZ ;  /* 0x0000003259389224 */ /* 0x010fe200078e02ff */
[----:B------:R-:W4:Y:S03]  /*1c20*/  @!P2 LDC.64 R46, c[0x0][0x390] ;  /* 0x0000e400ff2eab82 */ /* 0x000f260000000a00 */
[----:B------:R-:W-:-:S02]  /*1c30*/  @!P1 IMAD R59, R85, R51, R56 ;  /* 0x00000033553b9224 */ /* 0x000fc400078e0238 */
[----:B------:R-:W-:Y:S01]  /*1c40*/  @!P1 IMAD.WIDE.U32 R52, R85, R50, R52 ;  /* 0x0000003255349225 */ /* 0x000fe200078e0034 */
[----:B------:R-:W-:Y:S02]  /*1c50*/  @!P3 IADD3 R55, PT, PT, R55, R57, RZ ;  /* 0x000000393737b210 */ /* 0x000fe40007ffe0ff */
[----:B------:R-:W4:Y:S01]  /*1c60*/  @!P5 LDC.64 R50, c[0x0][0x390] ;  /* 0x0000e400ff32db82 */ /* 0x000f220000000a00 */
[----:B--2---:R-:W-:Y:S01]  /*1c70*/  @!P3 LEA R44, P6, R54, R44, 0x2 ;  /* 0x0000002c362cb211 */ /* 0x004fe200078c10ff */
[----:B------:R-:W-:-:S03]  /*1c80*/  @!P2 IMAD R91, R91, R36, RZ ;  /* 0x000000245b5ba224 */ /* 0x000fc600078e02ff */
[----:B------:R-:W-:Y:S01]  /*1c90*/  @!P3 LEA.HI.X R45, R54, R45, R55, 0x2, P6 ;  /* 0x0000002d362db211 */ /* 0x000fe200030f1437 */
[----:B------:R-:W-:Y:S01]  /*1ca0*/  @!P2 IMAD R91, R38, R37, R91 ;  /* 0x00000025265ba224 */ /* 0x000fe200078e025b */
[----:B------:R-:W-:Y:S02]  /*1cb0*/  @!P2 MOV R54, R110 ;  /* 0x0000006e0036a202 */ /* 0x000fe40000000f00 */
[----:B------:R-:W-:Y:S02]  /*1cc0*/  @!P2 MOV R55, R113 ;  /* 0x000000710037a202 */ /* 0x000fe40000000f00 */
[----:B------:R-:W-:Y:S02]  /*1cd0*/  @!P1 IADD3 R37, PT, PT, R53, R59, RZ ;  /* 0x0000003b35259210 */ /* 0x000fe40007ffe0ff */
[----:B0-----:R-:W-:Y:S01]  /*1ce0*/  @!P1 LEA R40, P6, R52, R40, 0x2 ;  /* 0x0000002834289211 */ /* 0x001fe200078c10ff */
[----:B------:R-:W-:Y:S01]  /*1cf0*/  @!P2 IMAD.WIDE.U32 R54, R38, R36, R54 ;  /* 0x000000242636a225 */ /* 0x000fe200078e0036 */
[----:B------:R-:W-:-:S02]  /*1d00*/  @!P5 MOV R36, R110 ;  /* 0x0000006e0024d202 */ /* 0x000fc40000000f00 */
[----:B------:R-:W-:Y:S01]  /*1d10*/  @!P1 LEA.HI.X R41, R52, R41, R37, 0x2, P6 ;  /* 0x0000002934299211 */ /* 0x000fe200030f1425 */
[----:B-1----:R-:W-:Y:S01]  /*1d20*/  @!P5 IMAD R53, R13, R48, RZ ;  /* 0x000000300d35d224 */ /* 0x002fe200078e02ff */
[----:B------:R-:W-:-:S03]  /*1d30*/  @!P5 MOV R37, R113 ;  /* 0x000000710025d202 */ /* 0x000fc60000000f00 */
[C---:B------:R-:W-:Y:S02]  /*1d40*/  @!P5 IMAD R53, R10.reuse, R49, R53 ;  /* 0x000000310a35d224 */ /* 0x040fe400078e0235 */
[----:B------:R-:W-:Y:S01]  /*1d50*/  @!P5 IMAD.WIDE.U32 R48, R10, R48, R36 ;  /* 0x000000300a30d225 */ /* 0x000fe200078e0024 */
[----:B------:R-:W-:Y:S02]  /*1d60*/  @!P2 IADD3 R37, PT, PT, R55, R91, RZ ;  /* 0x0000005b3725a210 */ /* 0x000fe40007ffe0ff */
[C---:B----4-:R-:W-:Y:S02]  /*1d70*/  @!P2 LEA R36, P6, R54.reuse, R46, 0x2 ;  /* 0x0000002e3624a211 */ /* 0x050fe400078c10ff */
[----:B------:R-:W-:Y:S02]  /*1d80*/  @!P5 IADD3 R38, PT, PT, R49, R53, RZ ;  /* 0x000000353126d210 */ /* 0x000fe40007ffe0ff */
[----:B------:R-:W-:Y:S02]  /*1d90*/  @!P2 LEA.HI.X R37, R54, R47, R37, 0x2, P6 ;  /* 0x0000002f3625a211 */ /* 0x000fe400030f1425 */
[----:B------:R-:W-:-:S04]  /*1da0*/  @!P5 LEA R50, P6, R48, R50, 0x2 ;  /* 0x000000323032d211 */ /* 0x000fc800078c10ff */
[----:B------:R-:W-:Y:S02]  /*1db0*/  @!P5 LEA.HI.X R51, R48, R51, R38, 0x2, P6 ;  /* 0x000000333033d211 */ /* 0x000fe400030f1426 */
[----:B------:R-:W-:-:S04]  /*1dc0*/  ISETP.GE.U32.AND P6, PT, R8, UR4, PT ;  /* 0x0000000408007c0c */ /* 0x000fc8000bfc6070 */
[----:B------:R-:W-:Y:S02]  /*1dd0*/  ISETP.GE.AND.EX P6, PT, R11, UR5, PT, P6 ;  /* 0x000000050b007c0c */ /* 0x000fe4000bfc6360 */
[----:B------:R-:W-:Y:S02]  /*1de0*/  CS2R R86, SRZ ;  /* 0x0000000000567805 */ /* 0x000fe4000001ff00 */
[----:B------:R-:W-:-:S04]  /*1df0*/  CS2R R84, SRZ ;  /* 0x0000000000547805 */ /* 0x000fc8000001ff00 */
[----:B------:R0:W2:Y:S01]  /*1e00*/  @!P4 LDG.E.64 R86, desc[UR6][R42.64] ;  /* 0x000000062a56c981 */ /* 0x0000a2000c1e1b00 */
[----:B------:R-:W-:-:S03]  /*1e10*/  ISETP.GE.U32.AND P4, PT, R6, UR4, PT ;  /* 0x0000000406007c0c */ /* 0x000fc6000bf86070 */
[----:B------:R1:W4:Y:S01]  /*1e20*/  @!P5 LDG.E.64 R84, desc[UR6][R50.64] ;  /* 0x000000063254d981 */ /* 0x000322000c1e1b00 */
[----:B------:R-:W1:Y:S01]  /*1e30*/  @!P6 LDC.64 R46, c[0x0][0x3e0] ;  /* 0x0000f800ff2eeb82 */ /* 0x000e620000000a00 */
[----:B------:R-:W-:Y:S02]  /*1e40*/  ISETP.GE.AND.EX P4, PT, R9, UR5, PT, P4 ;  /* 0x0000000509007c0c */ /* 0x000fe4000bf86340 */
[----:B------:R-:W-:-:S05]  /*1e50*/  CS2R R88, SRZ ;  /* 0x0000000000587805 */ /* 0x000fca000001ff00 */
[----:B------:R-:W1:Y:S01]  /*1e60*/  @!P6 LDC.64 R52, c[0x0][0x390] ;  /* 0x0000e400ff34eb82 */ /* 0x000e620000000a00 */
[----:B------:R1:W2:Y:S01]  /*1e70*/  @!P3 LDG.E.64 R88, desc[UR6][R44.64] ;  /* 0x000000062c58b981 */ /* 0x0002a2000c1e1b00 */
[----:B------:R-:W-:Y:S02]  /*1e80*/  ISETP.GE.U32.AND P3, PT, R4, UR4, PT ;  /* 0x0000000404007c0c */ /* 0x000fe4000bf66070 */
[----:B0-----:R-:W-:-:S04]  /*1e90*/  @!P6 MOV R42, R110 ;  /* 0x0000006e002ae202 */ /* 0x001fc80000000f00 */
[----:B------:R-:W0:Y:S01]  /*1ea0*/  @!P4 LDC.64 R48, c[0x0][0x3e0] ;  /* 0x0000f800ff30cb82 */ /* 0x000e220000000a00 */
[----:B------:R-:W-:Y:S02]  /*1eb0*/  @!P6 MOV R43, R113 ;  /* 0x00000071002be202 */ /* 0x000fe40000000f00 */
[----:B------:R-:W-:Y:S01]  /*1ec0*/  ISETP.GE.AND.EX P3, PT, R7, UR5, PT, P3 ;  /* 0x0000000507007c0c */ /* 0x000fe2000bf66330 */
[-C--:B-1----:R-:W-:Y:S02]  /*1ed0*/  @!P6 IMAD R38, R11, R46.reuse, RZ ;  /* 0x0000002e0b26e224 */ /* 0x082fe400078e02ff */
[----:B------:R-:W-:-:S04]  /*1ee0*/  @!P6 IMAD.WIDE.U32 R42, R8, R46, R42 ;  /* 0x0000002e082ae225 */ /* 0x000fc800078e002a */
[----:B------:R-:W-:Y:S02]  /*1ef0*/  @!P6 IMAD R51, R8, R47, R38 ;  /* 0x0000002f0833e224 */ /* 0x000fe400078e0226 */
[----:B------:R-:W1:Y:S01]  /*1f00*/  @!P4 LDC.64 R46, c[0x0][0x390] ;  /* 0x0000e400ff2ecb82 */ /* 0x000e620000000a00 */
[C---:B------:R-:W-:Y:S02]  /*1f10*/  @!P6 LEA R50, P5, R42.reuse, R52, 0x2 ;  /* 0x000000342a32e211 */ /* 0x040fe400078a10ff */
[----:B------:R-:W-:Y:S02]  /*1f20*/  @!P6 IADD3 R38, PT, PT, R43, R51, RZ ;  /* 0x000000332b26e210 */ /* 0x000fe40007ffe0ff */
[----:B------:R-:W-:Y:S02]  /*1f30*/  CS2R R90, SRZ ;  /* 0x00000000005a7805 */ /* 0x000fe4000001ff00 */
[----:B------:R-:W-:Y:S01]  /*1f40*/  @!P6 LEA.HI.X R51, R42, R53, R38, 0x2, P5 ;  /* 0x000000352a33e211 */ /* 0x000fe200028f1426 */
[----:B------:R-:W5:Y:S01]  /*1f50*/  @!P3 LDC.64 R44, c[0x0][0x3e0] ;  /* 0x0000f800ff2cbb82 */ /* 0x000f620000000a00 */
[----:B0-----:R-:W-:-:S03]  /*1f60*/  @!P4 IMAD R38, R9, R48, RZ ;  /* 0x000000300926c224 */ /* 0x001fc600078e02ff */
[----:B------:R0:W3:Y:S01]  /*1f70*/  @!P6 LDG.E.64 R90, desc[UR6][R50.64] ;  /* 0x00000006325ae981 */ /* 0x0000e2000c1e1b00 */
[----:B------:R-:W-:Y:S01]  /*1f80*/  CS2R R92, SRZ ;  /* 0x00000000005c7805 */ /* 0x000fe2000001ff00 */
[----:B------:R-:W-:Y:S01]  /*1f90*/  @!P4 IMAD R53, R6, R49, R38 ;  /* 0x000000310635c224 */ /* 0x000fe200078e0226 */
[----:B------:R-:W-:Y:S01]  /*1fa0*/  ISETP.GE.U32.AND P5, PT, R2, UR4, PT ;  /* 0x0000000402007c0c */ /* 0x000fe2000bfa6070 */
[----:B------:R-:W5:Y:S01]  /*1fb0*/  @!P3 LDC.64 R42, c[0x0][0x390] ;  /* 0x0000e400ff2abb82 */ /* 0x000f620000000a00 */
[----:B0-----:R-:W-:Y:S02]  /*1fc0*/  @!P4 MOV R50, R110 ;  /* 0x0000006e0032c202 */ /* 0x001fe40000000f00 */
[----:B------:R0:W2:Y:S01]  /*1fd0*/  @!P1 LDG.E.64 R92, desc[UR6][R40.64] ;  /* 0x00000006285c9981 */ /* 0x0000a2000c1e1b00 */
[----:B------:R-:W-:Y:S02]  /*1fe0*/  @!P4 MOV R51, R113 ;  /* 0x000000710033c202 */ /* 0x000fe40000000f00 */
[----:B------:R-:W-:Y:S01]  /*1ff0*/  ISETP.GE.AND.EX P5, PT, R5, UR5, PT, P5 ;  /* 0x0000000505007c0c */ /* 0x000fe2000bfa6350 */
[----:B------:R-:W-:-:S05]  /*2000*/  @!P4 IMAD.WIDE.U32 R48, R6, R48, R50 ;  /* 0x000000300630c225 */ /* 0x000fca00078e0032 */
[----:B------:R-:W-:Y:S02]  /*2010*/  @!P4 IADD3 R38, PT, PT, R49, R53, RZ ;  /* 0x000000353126c210 */ /* 0x000fe40007ffe0ff */
[----:B-1----:R-:W-:-:S04]  /*2020*/  @!P4 LEA R54, P1, R48, R46, 0x2 ;  /* 0x0000002e3036c211 */ /* 0x002fc800078210ff */
[----:B------:R-:W-:Y:S02]  /*2030*/  @!P4 LEA.HI.X R55, R48, R47, R38, 0x2, P1 ;  /* 0x0000002f3037c211 */ /* 0x000fe400008f1426 */
[----:B------:R-:W-:Y:S01]  /*2040*/  ISETP.GE.U32.AND P1, PT, R0, UR4, PT ;  /* 0x0000000400007c0c */ /* 0x000fe2000bf26070 */
[----:B-----5:R-:W-:Y:S01]  /*2050*/  @!P3 IMAD R46, R7, R44, RZ ;  /* 0x0000002c072eb224 */ /* 0x020fe200078e02ff */
[----:B0-----:R-:W-:Y:S01]  /*2060*/  @!P3 MOV R40, R110 ;  /* 0x0000006e0028b202 */ /* 0x001fe20000000f00 */
[----:B------:R-:W0:Y:S01]  /*2070*/  @!P5 LDC.64 R48, c[0x0][0x3e0] ;  /* 0x0000f800ff30db82 */ /* 0x000e220000000a00 */
[----:B------:R-:W-:Y:S02]  /*2080*/  ISETP.GE.AND.EX P1, PT, R3, UR5, PT, P1 ;  /* 0x0000000503007c0c */ /* 0x000fe4000bf26310 */
[----:B------:R-:W-:Y:S02]  /*2090*/  @!P3 MOV R41, R113 ;  /* 0x000000710029b202 */ /* 0x000fe40000000f00 */
[----:B------:R-:W-:Y:S01]  /*20a0*/  CS2R R94, SRZ ;  /* 0x00000000005e7805 */ /* 0x000fe2000001ff00 */
[----:B------:R-:W-:-:S02]  /*20b0*/  @!P3 IMAD R47, R4, R45, R46 ;  /* 0x0000002d042fb224 */ /* 0x000fc400078e022e */
[----:B------:R-:W-:-:S03]  /*20c0*/  @!P3 IMAD.WIDE.U32 R44, R4, R44, R40 ;  /* 0x0000002c042cb225 */ /* 0x000fc600078e0028 */
[----:B------:R1:W5:Y:S01]  /*20d0*/  @!P4 LDG.E.64 R94, desc[UR6][R54.64] ;  /* 0x00000006365ec981 */ /* 0x000362000c1e1b00 */
[----:B------:R-:W-:Y:S02]  /*20e0*/  IADD3 R52, PT, PT, R39, 0xf8, RZ ;  /* 0x000000f827347810 */ /* 0x000fe40007ffe0ff */
[----:B------:R-:W-:Y:S01]  /*20f0*/  @!P3 IADD3 R38, PT, PT, R45, R47, RZ ;  /* 0x0000002f2d26b210 */ /* 0x000fe20007ffe0ff */
[----:B------:R-:W1:Y:S01]  /*2100*/  @!P1 LDC.64 R50, c[0x0][0x3e0] ;  /* 0x0000f800ff329b82 */ /* 0x000e620000000a00 */
[C---:B------:R-:W-:Y:S02]  /*2110*/  @!P3 LEA R46, P4, R44.reuse, R42, 0x2 ;  /* 0x0000002a2c2eb211 */ /* 0x040fe400078810ff */
[----:B------:R-:W-:Y:S02]  /*2120*/  SHF.R.S32.HI R53, RZ, 0x1f, R52 ;  /* 0x0000001fff357819 */ /* 0x000fe40000011434 */
[----:B------:R-:W-:Y:S02]  /*2130*/  @!P3 LEA.HI.X R47, R44, R43, R38, 0x2, P4 ;  /* 0x0000002b2c2fb211 */ /* 0x000fe400020f1426 */
[----:B------:R-:W-:Y:S01]  /*2140*/  ISETP.GE.U32.AND P4, PT, R52, UR4, PT ;  /* 0x0000000434007c0c */ /* 0x000fe2000bf86070 */
[----:B------:R-:W1:Y:S03]  /*2150*/  @!P5 LDC.64 R44, c[0x0][0x390] ;  /* 0x0000e400ff2cdb82 */ /* 0x000e660000000a00 */
[----:B------:R-:W-:Y:S01]  /*2160*/  ISETP.GE.AND.EX P4, PT, R53, UR5, PT, P4 ;  /* 0x0000000535007c0c */ /* 0x000fe2000bf86340 */
[----:B0-----:R-:W-:Y:S01]  /*2170*/  @!P5 IMAD R42, R5, R48, RZ ;  /* 0x00000030052ad224 */ /* 0x001fe200078e02ff */
[----:B------:R-:W-:-:S03]  /*2180*/  @!P5 MOV R43, R113 ;  /* 0x00000071002bd202 */ /* 0x000fc60000000f00 */
[C---:B-1----:R-:W-:Y:S01]  /*2190*/  @!P5 IMAD R55, R2.reuse, R49, R42 ;  /* 0x000000310237d224 */ /* 0x042fe200078e022a */
[----:B------:R-:W-:Y:S02]  /*21a0*/  @!P5 MOV R42, R110 ;  /* 0x0000006e002ad202 */ /* 0x000fe40000000f00 */
[----:B------:R-:W-:Y:S01]  /*21b0*/  CS2R R96, SRZ ;  /* 0x0000000000607805 */ /* 0x000fe2000001ff00 */
[----:B------:R-:W0:Y:S02]  /*21c0*/  @!P1 LDC.64 R40, c[0x0][0x390] ;  /* 0x0000e400ff289b82 */ /* 0x000e240000000a00 */
[----:B------:R-:W-:Y:S01]  /*21d0*/  @!P5 IMAD.WIDE.U32 R48, R2, R48, R42 ;  /* 0x000000300230d225 */ /* 0x000fe200078e002a */
[----:B------:R-:W-:Y:S02]  /*21e0*/  @!P1 MOV R42, R110 ;  /* 0x0000006e002a9202 */ /* 0x000fe40000000f00 */
[----:B------:R1:W2:Y:S03]  /*21f0*/  @!P3 LDG.E.64 R96, desc[UR6][R46.64] ;  /* 0x000000062e60b981 */ /* 0x0002a6000c1e1b00 */
[----:B------:R-:W0:Y:S01]  /*2200*/  @!P4 LDC.64 R38, c[0x0][0x3e0] ;  /* 0x0000f800ff26cb82 */ /* 0x000e220000000a00 */
[----:B------:R-:W-:Y:S01]  /*2210*/  @!P1 IMAD R54, R3, R50, RZ ;  /* 0x0000003203369224 */ /* 0x000fe200078e02ff */
[----:B------:R-:W-:-:S03]  /*2220*/  @!P1 MOV R43, R113 ;  /* 0x00000071002b9202 */ /* 0x000fc60000000f00 */
[C---:B------:R-:W-:Y:S02]  /*2230*/  @!P1 IMAD R57, R0.reuse, R51, R54 ;  /* 0x0000003300399224 */ /* 0x040fe400078e0236 */
[----:B------:R-:W-:Y:S02]  /*2240*/  @!P1 IMAD.WIDE.U32 R50, R0, R50, R42 ;  /* 0x0000003200329225 */ /* 0x000fe400078e002a */
[----:B------:R-:W0:Y:S01]  /*2250*/  @!P4 LDC.64 R42, c[0x0][0x390] ;  /* 0x0000e400ff2acb82 */ /* 0x000e220000000a00 */
[----:B------:R-:W-:Y:S02]  /*2260*/  CS2R R98, SRZ ;  /* 0x0000000000627805 */ /* 0x000fe4000001ff00 */
[----:B------:R-:W-:Y:S02]  /*2270*/  @!P5 IADD3 R49, PT, PT, R49, R55, RZ ;  /* 0x000000373131d210 */ /* 0x000fe40007ffe0ff */
[----:B------:R-:W-:Y:S02]  /*2280*/  @!P5 LEA R44, P3, R48, R44, 0x2 ;  /* 0x0000002c302cd211 */ /* 0x000fe400078610ff */
[----:B-1----:R-:W-:-:S02]  /*2290*/  @!P4 MOV R46, R110 ;  /* 0x0000006e002ec202 */ /* 0x002fc40000000f00 */
[----:B------:R-:W-:Y:S02]  /*22a0*/  CS2R R100, SRZ ;  /* 0x0000000000647805 */ /* 0x000fe4000001ff00 */
[----:B------:R-:W-:Y:S01]  /*22b0*/  @!P4 MOV R47, R113 ;  /* 0x00000071002fc202 */ /* 0x000fe20000000f00 */
[----:B------:R1:W2:Y:S01]  /*22c0*/  @!P2 LDG.E.64 R98, desc[UR6][R36.64] ;  /* 0x000000062462a981 */ /* 0x0002a2000c1e1b00 */
[----:B------:R-:W-:Y:S01]  /*22d0*/  @!P5 LEA.HI.X R45, R48, R45, R49, 0x2, P3 ;  /* 0x0000002d302dd211 */ /* 0x000fe200018f1431 */
[----:B0-----:R-:W-:Y:S01]  /*22e0*/  @!P4 IMAD R53, R53, R38, RZ ;  /* 0x000000263535c224 */ /* 0x001fe200078e02ff */
[----:B------:R-:W-:Y:S02]  /*22f0*/  @!P1 IADD3 R48, PT, PT, R51, R57, RZ ;  /* 0x0000003933309210 */ /* 0x000fe40007ffe0ff */
[----:B------:R-:W-:Y:S02]  /*2300*/  CS2R R102, SRZ ;  /* 0x0000000000667805 */ /* 0x000fe4000001ff00 */
[----:B------:R-:W-:Y:S01]  /*2310*/  @!P1 LEA R40, P3, R50, R40, 0x2 ;  /* 0x0000002832289211 */ /* 0x000fe200078610ff */
[C---:B------:R-:W-:Y:S01]  /*2320*/  @!P4 IMAD R53, R52.reuse, R39, R53 ;  /* 0x000000273435c224 */ /* 0x040fe200078e0235 */
[----:B------:R0:W2:Y:S01]  /*2330*/  @!P5 LDG.E.64 R100, desc[UR6][R44.64] ;  /* 0x000000062c64d981 */ /* 0x0000a2000c1e1b00 */
[----:B------:R-:W-:Y:S01]  /*2340*/  @!P4 IMAD.WIDE.U32 R38, R52, R38, R46 ;  /* 0x000000263426c225 */ /* 0x000fe200078e002e */
[----:B------:R-:W-:-:S02]  /*2350*/  @!P1 LEA.HI.X R41, R50, R41, R48, 0x2, P3 ;  /* 0x0000002932299211 */ /* 0x000fc400018f1430 */
[----:B------:R-:W-:Y:S02]  /*2360*/  CS2R R104, SRZ ;  /* 0x0000000000687805 */ /* 0x000fe4000001ff00 */
[----:B------:R-:W-:Y:S01]  /*2370*/  @!P4 IADD3 R39, PT, PT, R39, R53, RZ ;  /* 0x000000352727c210 */ /* 0x000fe20007ffe0ff */
[----:B------:R0:W2:Y:S01]  /*2380*/  @!P1 LDG.E.64 R102, desc[UR6][R40.64] ;  /* 0x0000000628669981 */ /* 0x0000a2000c1e1b00 */
[----:B------:R-:W-:-:S04]  /*2390*/  @!P4 LEA R42, P2, R38, R42, 0x2 ;  /* 0x0000002a262ac211 */ /* 0x000fc800078410ff */
[----:B------:R-:W-:-:S05]  /*23a0*/  @!P4 LEA.HI.X R43, R38, R43, R39, 0x2, P2 ;  /* 0x0000002b262bc211 */ /* 0x000fca00010f1427 */
[----:B------:R-:W2:Y:S01]  /*23b0*/  @!P4 LDG.E.64 R104, desc[UR6][R42.64] ;  /* 0x000000062a68c981 */ /* 0x000ea2000c1e1b00 */
[----:B-1----:R-:W-:Y:S01]  /*23c0*/  FMUL.FTZ R37, R19, R19 ;  /* 0x0000001313257220 */ /* 0x002fe20000410000 */
[C---:B------:R-:W-:Y:S01]  /*23d0*/  FADD.FTZ R36, R18.reuse, R19 ;  /* 0x0000001312247221 */ /* 0x040fe20000010000 */
[----:B0-----:R-:W-:Y:S02]  /*23e0*/  FMUL.FTZ R45, R21, R21 ;  /* 0x00000015152d7220 */ /* 0x001fe40000410000 */
[----:B------:R-:W-:Y:S01]  /*23f0*/  FFMA.FTZ R37, R18, R18, R37 ;  /* 0x0000001212257223 */ /* 0x000fe20000010025 */
[C---:B------:R-:W-:Y:S01]  /*2400*/  FADD.FTZ R39, R20.reuse, R21 ;  /* 0x0000001514277221 */ /* 0x040fe20000010000 */
[----:B------:R-:W-:Y:S01]  /*2410*/  FADD.FTZ R36, RZ, R36 ;  /* 0x00000024ff247221 */ /* 0x000fe20000010000 */
[----:B------:R-:W-:Y:S01]  /*2420*/  FFMA.FTZ R38, R20, R20, R45 ;  /* 0x0000001414267223 */ /* 0x000fe2000001002d */
[----:B------:R-:W-:Y:S01]  /*2430*/  FADD.FTZ R37, RZ, R37 ;  /* 0x00000025ff257221 */ /* 0x000fe20000010000 */
[----:B------:R-:W-:Y:S01]  /*2440*/  FMUL.FTZ R41, R23, R23 ;  /* 0x0000001717297220 */ /* 0x000fe20000410000 */
[----:B------:R-:W-:Y:S01]  /*2450*/  FADD.FTZ R36, R36, R39 ;  /* 0x0000002724247221 */ /* 0x000fe20000010000 */
[C---:B------:R-:W-:Y:S01]  /*2460*/  FADD.FTZ R39, R22.reuse, R23 ;  /* 0x0000001716277221 */ /* 0x040fe20000010000 */
[----:B------:R-:W-:Y:S01]  /*2470*/  FADD.FTZ R37, R37, R38 ;  /* 0x0000002625257221 */ /* 0x000fe20000010000 */
[----:B------:R-:W-:Y:S01]  /*2480*/  FFMA.FTZ R38, R22, R22, R41 ;  /* 0x0000001616267223 */ /* 0x000fe20000010029 */
[----:B------:R-:W-:Y:S01]  /*2490*/  FMUL.FTZ R41, R25, R25 ;  /* 0x0000001919297220 */ /* 0x000fe20000410000 */
[----:B------:R-:W-:Y:S01]  /*24a0*/  FADD.FTZ R36, R36, R39 ;  /* 0x0000002724247221 */ /* 0x000fe20000010000 */
[C---:B------:R-:W-:Y:S01]  /*24b0*/  FADD.FTZ R39, R24.reuse, R25 ;  /* 0x0000001918277221 */ /* 0x040fe20000010000 */
[----:B------:R-:W-:Y:S01]  /*24c0*/  FADD.FTZ R37, R37, R38 ;  /* 0x0000002625257221 */ /* 0x000fe20000010000 */
[----:B------:R-:W-:-:S02]  /*24d0*/  FFMA.FTZ R38, R24, R24, R41 ;  /* 0x0000001818267223 */ /* 0x000fc40000010029 */
[----:B------:R-:W-:Y:S02]  /*24e0*/  FADD.FTZ R36, R36, R39 ;  /* 0x0000002724247221 */ /* 0x000fe40000010000 */
[----:B------:R-:W-:Y:S01]  /*24f0*/  FADD.FTZ R37, R37, R38 ;  /* 0x0000002625257221 */ /* 0x000fe20000010000 */
[----:B----4-:R-:W-:Y:S01]  /*2500*/  FMUL.FTZ R41, R85, R85 ;  /* 0x0000005555297220 */ /* 0x010fe20000410000 */
[----:B------:R-:W-:-:S03]  /*2510*/  FADD.FTZ R39, R84, R85 ;  /* 0x0000005554277221 */ /* 0x000fc60000010000 */
[----:B------:R-:W-:Y:S01]  /*2520*/  FFMA.FTZ R38, R84, R84, R41 ;  /* 0x0000005454267223 */ /* 0x000fe20000010029 */
        /* <DEDUP_REMOVED lines=40> */
[----:B---3--:R-:W-:Y:S01]  /*27b0*/  FMUL.FTZ R41, R91, R91 ;  /* 0x0000005b5b297220 */ /* 0x008fe20000410000 */
[----:B------:R-:W-:-:S02]  /*27c0*/  FADD.FTZ R36, R36, R39 ;  /* 0x0000002724247221 */ /* 0x000fc40000010000 */
[----:B------:R-:W-:Y:S01]  /*27d0*/  FADD.FTZ R37, R37, R38 ;  /* 0x0000002625257221 */ /* 0x000fe20000010000 */
[C---:B------:R-:W-:Y:S01]  /*27e0*/  FADD.FTZ R39, R90.reuse, R91 ;  /* 0x0000005b5a277221 */ /* 0x040fe20000010000 */
[----:B------:R-:W-:Y:S01]  /*27f0*/  FFMA.FTZ R38, R90, R90, R41 ;  /* 0x0000005a5a267223 */ /* 0x000fe20000010029 */
[----:B------:R-:W-:Y:S02]  /*2800*/  FMUL.FTZ R41, R67, R67 ;  /* 0x0000004343297220 */ /* 0x000fe40000410000 */
[----:B------:R-:W-:Y:S01]  /*2810*/  FADD.FTZ R36, R36, R39 ;  /* 0x0000002724247221 */ /* 0x000fe20000010000 */
        /* <DEDUP_REMOVED lines=8> */
[----:B------:R-:W-:-:S02]  /*28a0*/  FMUL.FTZ R41, R71, R71 ;  /* 0x0000004747297220 */ /* 0x000fc40000410000 */
        /* <DEDUP_REMOVED lines=34> */
[----:B-----5:R-:W-:Y:S02]  /*2ad0*/  FMUL.FTZ R41, R95, R95 ;  /* 0x0000005f5f297220 */ /* 0x020fe40000410000 */
[----:B------:R-:W-:Y:S01]  /*2ae0*/  FADD.FTZ R36, R36, R39 ;  /* 0x0000002724247221 */ /* 0x000fe20000010000 */
[----:B------:R-:W-:Y:S01]  /*2af0*/  FADD.FTZ R37, R37, R38 ;  /* 0x0000002625257221 */ /* 0x000fe20000010000 */
[C---:B------:R-:W-:Y:S01]  /*2b00*/  FADD.FTZ R39, R94.reuse, R95 ;  /* 0x0000005f5e277221 */ /* 0x040fe20000010000 */
[----:B------:R-:W-:-:S03]  /*2b10*/  FFMA.FTZ R38, R94, R94, R41 ;  /* 0x0000005e5e267223 */ /* 0x000fc60000010029 */
[----:B------:R-:W-:Y:S01]  /*2b20*/  FADD.FTZ R36, R36, R39 ;  /* 0x0000002724247221 */ /* 0x000fe20000010000 */
[----:B------:R-:W-:Y:S01]  /*2b30*/  FADD.FTZ R37, R37, R38 ;  /* 0x0000002625257221 */ /* 0x000fe20000010000 */
[----:B--2---:R-:W-:Y:S01]  /*2b40*/  FMUL.FTZ R41, R97, R97 ;  /* 0x0000006161297220 */ /* 0x004fe20000410000 */
        /* <DEDUP_REMOVED lines=24> */
[----:B------:R-:W-:Y:S01]  /*2cd0*/  FMUL.FTZ R41, R101, R101 ;  /* 0x0000006565297220 */ /* 0x000fe20000410000 */
[----:B------:R-:W-:-:S03]  /*2ce0*/  FADD.FTZ R39, R100, R101 ;  /* 0x0000006564277221 */ /* 0x000fc60000010000 */
[----:B------:R-:W-:Y:S01]  /*2cf0*/  FFMA.FTZ R38, R100, R100, R41 ;  /* 0x0000006464267223 */ /* 0x000fe20000010029 */
[----:B------:R-:W-:Y:S01]  /*2d00*/  FMUL.FTZ R41, R103, R103 ;  /* 0x0000006767297220 */ /* 0x000fe20000410000 */
[----:B------:R-:W-:Y:S02]  /*2d10*/  FADD.FTZ R36, R36, R39 ;  /* 0x0000002724247221 */ /* 0x000fe40000010000 */
[----:B------:R-:W-:Y:S01]  /*2d20*/  FADD.FTZ R37, R37, R38 ;  /* 0x0000002625257221 */ /* 0x000fe20000010000 */
[C---:B------:R-:W-:Y:S01]  /*2d30*/  FADD.FTZ R39, R102.reuse, R103 ;  /* 0x0000006766277221 */ /* 0x040fe20000010000 */
[----:B------:R-:W-:-:S03]  /*2d40*/  FFMA.FTZ R38, R102, R102, R41 ;  /* 0x0000006666267223 */ /* 0x000fc60000010029 */
[----:B------:R-:W-:Y:S01]  /*2d50*/  FADD.FTZ R36, R36, R39 ;  /* 0x0000002724247221 */ /* 0x000fe20000010000 */
[----:B------:R-:W-:Y:S01]  /*2d60*/  FMUL.FTZ R41, R105, R105 ;  /* 0x0000006969297220 */ /* 0x000fe20000410000 */
[----:B------:R-:W-:Y:S01]  /*2d70*/  FADD.FTZ R37, R37, R38 ;  /* 0x0000002625257221 */ /* 0x000fe20000010000 */
[C---:B------:R-:W-:Y:S02]  /*2d80*/  FADD.FTZ R39, R104.reuse, R105 ;  /* 0x0000006968277221 */ /* 0x040fe40000010000 */
[----:B------:R-:W-:Y:S02]  /*2d90*/  FFMA.FTZ R38, R104, R104, R41 ;  /* 0x0000006868267223 */ /* 0x000fe40000010029 */
        /* <DEDUP_REMOVED lines=40> */
.L_x_4170:
[----:B------:R-:W-:Y:S05]  /*3020*/  BSYNC.RECONVERGENT B0 ;  /* 0x0000000000007941 */ /* 0x000fea0003800200 */
.L_x_4169:
        /* <DEDUP_REMOVED lines=44> */
.L_x_4172:
[----:B------:R-:W-:Y:S05]  /*32f0*/  BSYNC.RECONVERGENT B0 ;  /* 0x0000000000007941 */ /* 0x000fea0003800200 */
.L_x_4171:
[----:B------:R-:W4:Y:S02]  /*3300*/  LDCU UR4, c[0x0][0x370] ;  /* 0x00006e00ff0477ac */ /* 0x000f240008000800 */
[----:B----4-:R-:W-:-:S09]  /*3310*/  UISETP.GE.U32.AND UP0, UPT, UR4, 0x2, UPT ;  /* 0x000000020400788c */ /* 0x010fd2000bf06070 */
[----:B------:R-:W-:Y:S05]  /*3320*/  BRA.U !UP0, `(.L_x_4173) ;  /* 0x0000000908b47547 */ /* 0x000fea000b800000 */
[----:B------:R-:W4:Y:S01]  /*3330*/  LDC R37, c[0x0][0x370] ;  /* 0x0000dc00ff257b82 */ /* 0x000f220000000800 */
[----:B------:R-:W-:-:S05]  /*3340*/  LOP3.LUT R38, R14, 0x1, RZ, 0xc0, !PT ;  /* 0x000000010e267812 */ /* 0x000fca00078ec0ff */
[----:B---3--:R-:W-:Y:S02]  /*3350*/  IMAD R36, R38, R15, RZ ;  /* 0x0000000f26247224 */ /* 0x008fe400078e02ff */
[----:B--2---:R-:W2:Y:S02]  /*3360*/  LDC.64 R42, c[0x0][0x3b8] ;  /* 0x0000ee00ff2a7b82 */ /* 0x004ea40000000a00 */
[----:B----4-:R-:W-:-:S05]  /*3370*/  IMAD R36, R36, R37, RZ ;  /* 0x0000002524247224 */ /* 0x010fca00078e02ff */
[----:B------:R-:W-:-:S05]  /*3380*/  SHF.L.U32 R37, R36, 0x1, RZ ;  /* 0x0000000124257819 */ /* 0x000fca00000006ff */
[----:B--2---:R-:W-:Y:S01]  /*3390*/  IMAD.WIDE R42, R37, 0x4, R42 ;  /* 0x00000004252a7825 */ /* 0x004fe200078e022a */
[----:B------:R-:W-:Y:S06]  /*33a0*/  @P2 BRA `(.L_x_4174) ;  /* 0x0000000000542947 */ /* 0x000fec0003800000 */
[----:B------:R-:W2:Y:S01]  /*33b0*/  LDC.64 R36, c[0x0][0x3b0] ;  /* 0x0000ec00ff247b82 */ /* 0x000ea20000000a00 */
[-CC-:B------:R-:W-:Y:S01]  /*33c0*/  IMAD R39, R38, R15.reuse, R108.reuse ;  /* 0x0000000f26277224 */ /* 0x180fe200078e026c */
[----:B-1----:R-:W-:Y:S01]  /*33d0*/  LOP3.LUT P1, R44, R14, 0x2, RZ, 0xc0, !PT ;  /* 0x000000020e2c7812 */ /* 0x002fe2000782c0ff */
[----:B------:R-:W-:Y:S02]  /*33e0*/  IMAD R45, R106, R15, R108 ;  /* 0x0000000f6a2d7224 */ /* 0x000fe400078e026c */
[----:B--2---:R-:W-:-:S04]  /*33f0*/  IMAD.WIDE.U32 R36, R39, 0x4, R36 ;  /* 0x0000000427247825 */ /* 0x004fc800078e0024 */
        /* <DEDUP_REMOVED lines=10> */
[----:B--2---:R-:W-:Y:S05]  /*34a0*/  @!P1 BRA `(.L_x_4174) ;  /* 0x0000000000149947 */ /* 0x004fea0003800000 */
.L_x_4175:
[----:B------:R-:W2:Y:S04]  /*34b0*/  LDG.E.STRONG.GPU R38, desc[UR6][R36.64] ;  /* 0x0000000624267981 */ /* 0x000ea8000c1ef900 */
[----:B--2---:R-:W-:Y:S01]  /*34c0*/  CCTL.IVALL ;  /* 0x00000000ff00798f */ /* 0x004fe20002000000 */
[----:B------:R-:W-:Y:S05]  /*34d0*/  YIELD ;  /* 0x0000000000007946 */ /* 0x000fea0003800000 */
[----:B------:R-:W-:-:S13]  /*34e0*/  ISETP.NE.AND P1, PT, R38, R47, PT ;  /* 0x0000002f2600720c */ /* 0x000fda0003f25270 */
[----:B------:R-:W-:Y:S05]  /*34f0*/  @P1 BRA `(.L_x_4175) ;  /* 0xfffffffc00ec1947 */ /* 0x000fea000383ffff */
.L_x_4174:
[----:B------:R-:W2:Y:S01]  /*3500*/  LDC R36, c[0x0][0x370] ;  /* 0x0000dc00ff247b82 */ /* 0x000ea20000000800 */
[----:B------:R-:W-:Y:S05]  /*3510*/  WARPSYNC.ALL ;  /* 0x0000000000007948 */ /* 0x000fea0003800000 */
[----:B--2---:R-:W-:Y:S02]  /*3520*/  ISETP.GE.U32.AND P1, PT, R36, 0x8, PT ;  /* 0x000000082400780c */ /* 0x004fe40003f26070 */
        /* <DEDUP_REMOVED lines=13> */
.L_x_4177:
[----:B------:R-:W-:Y:S01]  /*3600*/  UIADD3 UR5, UPT, UPT, UR4, 0x1, URZ ;  /* 0x0000000104057890 */ /* 0x000fe2000fffe0ff */
[----:B------:R-:W-:Y:S01]  /*3610*/  ISETP.EQ.OR P4, PT, R56, RZ, P2 ;  /* 0x000000ff3800720c */ /* 0x000fe20001782670 */
[----:B------:R-:W-:-:S04]  /*3620*/  UIADD3 UR8, UPT, UPT, UR4, 0x2, URZ ;  /* 0x0000000204087890 */ /* 0x000fc8000fffe0ff */
[C---:B------:R-:W-:Y:S01]  /*3630*/  ISETP.EQ.OR P5, PT, R106.reuse, UR5, P2 ;  /* 0x000000056a007c0c */ /* 0x040fe200097a2670 */
[----:B------:R-:W-:Y:S01]  /*3640*/  UIADD3 UR5, UPT, UPT, UR4, 0x3, URZ ;  /* 0x0000000304057890 */ /* 0x000fe2000fffe0ff */
[----:B------:R-:W-:-:S05]  /*3650*/  ISETP.EQ.OR P1, PT, R106, UR8, P2 ;  /* 0x000000086a007c0c */ /* 0x000fca0009722670 */
[----:B------:R-:W-:Y:S01]  /*3660*/  ISETP.EQ.OR P3, PT, R106, UR5, P2 ;  /* 0x000000056a007c0c */ /* 0x000fe20009762670 */
[----:B-1----:R-:W-:-:S05]  /*3670*/  @!P4 IMAD.WIDE.U32 R44, R54, 0x8, R42 ;  /* 0x00000008362cc825 */ /* 0x002fca00078e002a */
[--C-:B------:R-:W-:Y:S01]  /*3680*/  @!P5 IMAD.WIDE.U32 R46, R55, 0x8, R42.reuse ;  /* 0x00000008372ed825 */ /* 0x100fe200078e002a */
[----:B------:R-:W0:Y:S03]  /*3690*/  @!P4 LDG.E.64 R44, desc[UR6][R44.64] ;  /* 0x000000062c2cc981 */ /* 0x000e26000c1e1b00 */
[--C-:B------:R-:W-:Y:S02]  /*36a0*/  @!P1 IMAD.WIDE.U32 R50, R53, 0x8, R42.reuse ;  /* 0x0000000835329825 */ /* 0x100fe400078e002a */
        /* <DEDUP_REMOVED lines=42> */
[----:B------:R-:W-:Y:S01]  /*3950*/  @!P5 FADD.FTZ R41, R41, R47 ;  /* 0x0000002f2929d221 */ /* 0x000fe20000010000 */
[----:B0-----:R-:W-:Y:S02]  /*3960*/  LOP3.LUT R47, R57, 0x7ffffff8, RZ, 0xc0, !PT ;  /* 0x7ffffff8392f7812 */ /* 0x001fe400078ec0ff */
[----:B----4-:R-:W-:Y:S01]  /*3970*/  @!P1 FADD.FTZ R40, R40, R50 ;  /* 0x0000003228289221 */ /* 0x010fe20000010000 */
[----:B------:R-:W-:Y:S01]  /*3980*/  @!P1 FADD.FTZ R41, R41, R51 ;  /* 0x0000003329299221 */ /* 0x000fe20000010000 */
[----:B------:R-:W-:Y:S02]  /*3990*/  ISETP.NE.AND P1, PT, R47, UR4, PT ;  /* 0x000000042f007c0c */ /* 0x000fe4000bf25270 */
[----:B-----5:R-:W-:Y:S01]  /*39a0*/  @!P3 FADD.FTZ R40, R40, R48 ;  /* 0x000000302828b221 */ /* 0x020fe20000010000 */
[----:B------:R-:W-:-:S10]  /*39b0*/  @!P3 FADD.FTZ R41, R41, R49 ;  /* 0x000000312929b221 */ /* 0x000fd40000010000 */
[----:B------:R-:W-:Y:S05]  /*39c0*/  @P1 BRA `(.L_x_4177) ;  /* 0xfffffffc000c1947 */ /* 0x000fea000383ffff */
.L_x_4176:
        /* <DEDUP_REMOVED lines=24> */
[--C-:B-1----:R-:W-:Y:S01]  /*3b50*/  @!P4 IMAD.WIDE.U32 R44, R45, 0x8, R42.reuse ;  /* 0x000000082d2cc825 */ /* 0x102fe200078e002a */
        /* <DEDUP_REMOVED lines=13> */
.L_x_4178:
        /* <DEDUP_REMOVED lines=19> */
.L_x_4179:
        /* <DEDUP_REMOVED lines=9> */
.L_x_4180:
[----:B------:R-:W-:Y:S05]  /*3df0*/  BSYNC.RECONVERGENT B0 ;  /* 0x0000000000007941 */ /* 0x000fea0003800200 */
.L_x_4173:
[----:B------:R-:W4:Y:S01]  /*3e00*/  S2UR UR5, SR_CgaCtaId ;  /* 0x00000000000579c3 */ /* 0x000f220000008800 */
[----:B------:R-:W5:Y:S01]  /*3e10*/  LDCU UR8, c[0x0][0x414] ;  /* 0x00008280ff0877ac */ /* 0x000f620008000800 */
[----:B-1----:R-:W-:Y:S01]  /*3e20*/  SHF.L.U32 R44, R17, 0x1, RZ ;  /* 0x00000001112c7819 */ /* 0x002fe200000006ff */
[----:B------:R-:W-:-:S03]  /*3e30*/  UMOV UR4, 0x400 ;  /* 0x0000040000047882 */ /* 0x000fc60000000000 */
[----:B------:R-:W-:Y:S02]  /*3e40*/  LOP3.LUT R44, R44, 0x7e, RZ, 0xc0, !PT ;  /* 0x0000007e2c2c7812 */ /* 0x000fe400078ec0ff */
[----:B--2---:R-:W1:Y:S02]  /*3e50*/  @P0 LDC.64 R42, c[0x0][0x388] ;  /* 0x0000e200ff2a0b82 */ /* 0x004e640000000a00 */
[----:B------:R-:W-:-:S06]  /*3e60*/  IADD3 R45, PT, PT, R107, R44, RZ ;  /* 0x0000002c6b2d7210 */ /* 0x000fcc0007ffe0ff */
[----:B------:R-:W2:Y:S01]  /*3e70*/  LDC.64 R38, c[0x0][0x398] ;  /* 0x0000e600ff267b82 */ /* 0x000ea20000000a00 */
[----:B-----5:R-:W-:Y:S01]  /*3e80*/  @P0 FMUL.FTZ R46, R40, UR8 ;  /* 0x00000008282e0c20 */ /* 0x020fe20008410000 */
[----:B------:R-:W-:Y:S01]  /*3e90*/  @P0 FMUL.FTZ R47, R41, UR8 ;  /* 0x00000008292f0c20 */ /* 0x000fe20008410000 */
[----:B----4-:R-:W-:-:S05]  /*3ea0*/  ULEA UR4, UR5, UR4, 0x18 ;  /* 0x0000000405047291 */ /* 0x010fca000f8ec0ff */
[----:B---3--:R-:W3:Y:S01]  /*3eb0*/  LDC.64 R36, c[0x0][0x3a0] ;  /* 0x0000e800ff247b82 */ /* 0x008ee20000000a00 */
[----:B------:R-:W4:Y:S01]  /*3ec0*/  LDCU UR5, c[0x0][0x404] ;  /* 0x00008080ff0577ac */ /* 0x000f220008000800 */
[----:B-1----:R-:W-:Y:S02]  /*3ed0*/  @P0 IMAD.WIDE R42, R12, 0x8, R42 ;  /* 0x000000080c2a0825 */ /* 0x002fe400078e022a */
        /* <DEDUP_REMOVED lines=9> */
[----:B------:R-:W-:Y:S01]  /*3f70*/  BSSY.RECONVERGENT B0, `(.L_x_4181) ;  /* 0x000072a000007945 */ /* 0x000fe20003800200 */
[----:B---3--:R-:W-:-:S02]  /*3f80*/  SHF.R.U32.HI R39, RZ, 0x6, R17 ;  /* 0x00000006ff277819 */ /* 0x008fc40000011611 */
[----:B------:R-:W3:Y:S01]  /*3f90*/  LDS.64 R36, [UR4+0x98] ;  /* 0x00009804ff247984 */ /* 0x000ee20008000a00 */
[----:B------:R-:W1:Y:S02]  /*3fa0*/  LDCU.U8 UR4, c[0x0][0x3fc] ;  /* 0x00007f80ff0477ac */ /* 0x000e640008000000 */
[----:B----4-:R-:W-:-:S05]  /*3fb0*/  IMAD R38, R106, UR5, R39 ;  /* 0x000000056a267c24 */ /* 0x010fca000f8e0227 */
[C---:B------:R-:W-:Y:S02]  /*3fc0*/  IADD3 R39, PT, PT, R38.reuse, 0xf8, RZ ;  /* 0x000000f826277810 */ /* 0x040fe40007ffe0ff */
[C---:B0-----:R-:W-:Y:S02]  /*3fd0*/  IADD3 R40, PT, PT, R38.reuse, 0x40, RZ ;  /* 0x0000004026287810 */ /* 0x041fe40007ffe0ff */
[C---:B------:R-:W-:Y:S02]  /*3fe0*/  IADD3 R41, PT, PT, R38.reuse, 0x70, RZ ;  /* 0x0000007026297810 */ /* 0x040fe40007ffe0ff */
[C---:B-1----:R-:W-:Y:S02]  /*3ff0*/  IADD3 R42, PT, PT, R38.reuse, 0x58, RZ ;  /* 0x00000058262a7810 */ /* 0x042fe40007ffe0ff */
[----:B------:R-:W-:Y:S02]  /*4000*/  IADD3 R43, PT, PT, R38, 0x90, RZ ;  /* 0x00000090262b7810 */ /* 0x000fe40007ffe0ff */
[----:B------:R-:W-:Y:S01]  /*4010*/  SHF.R.S32.HI R44, RZ, 0x1f, R39 ;  /* 0x0000001fff2c7819 */ /* 0x000fe20000011427 */
[----:B------:R-:W-:Y:S01]  /*4020*/  UISETP.NE.AND UP0, UPT, UR4, URZ, UPT ;  /* 0x000000ff0400728c */ /* 0x000fe2000bf05270 */
[----:B------:R-:W-:-:S02]  /*4030*/  SHF.R.S32.HI R45, RZ, 0x1f, R40 ;  /* 0x0000001fff2d7819 */ /* 0x000fc40000011428 */
[----:B------:R-:W-:Y:S02]  /*4040*/  SHF.R.S32.HI R46, RZ, 0x1f, R41 ;  /* 0x0000001fff2e7819 */ /* 0x000fe40000011429 */
[----:B------:R-:W-:Y:S01]  /*4050*/  SHF.R.S32.HI R47, RZ, 0x1f, R42 ;  /* 0x0000001fff2f7819 */ /* 0x000fe2000001142a */
[----:B---3--:R-:W-:-:S04]  /*4060*/  FMUL.FTZ R36, R36, UR8 ;  /* 0x0000000824247c20 */ /* 0x008fc80008410000 */
[----:B------:R-:W-:-:S04]  /*4070*/  FMUL.FTZ R48, R36, R36 ;  /* 0x0000002424307220 */ /* 0x000fc80000410000 */
[----:B------:R-:W-:-:S05]  /*4080*/  FFMA.FTZ R37, R37, UR8, -R48 ;  /* 0x0000000825257c23 */ /* 0x000fca0008010830 */
[----:B------:R-:W-:-:S13]  /*4090*/  FSETP.GTU.FTZ.AND P1, PT, R37, RZ, PT ;  /* 0x000000ff2500720b */ /* 0x000fda0003f3c000 */
[----:B------:R-:W0:Y:S02]  /*40a0*/  @P1 LDC R48, c[0x0][0x3a8] ;  /* 0x0000ea00ff301b82 */ /* 0x000e240000000800 */
[----:B0-----:R-:W-:Y:S01]  /*40b0*/  @P1 FADD.FTZ R48, R37, R48 ;  /* 0x0000003025301221 */ /* 0x001fe20000010000 */
[----:B------:R-:W-:-:S06]  /*40c0*/  MOV R37, 0x3f800000 ;  /* 0x3f80000000257802 */ /* 0x000fcc0000000f00 */
[----:B------:R0:W1:Y:S02]  /*40d0*/  @P1 MUFU.RSQ R37, R48 ;  /* 0x0000003000251308 */ /* 0x0000640000001400 */
[----:B0-----:R-:W-:Y:S02]  /*40e0*/  SHF.R.S32.HI R48, RZ, 0x1f, R43 ;  /* 0x0000001fff307819 */ /* 0x001fe4000001142b */
[----:B--2---:R-:W-:Y:S02]  /*40f0*/  SHF.L.U32 R49, R49, 0x10, RZ ;  /* 0x0000001031317819 */ /* 0x004fe400000006ff */
[----:B-----5:R-:W-:Y:S02]  /*4100*/  SHF.L.U32 R50, R50, 0x10, RZ ;  /* 0x0000001032327819 */ /* 0x020fe400000006ff */
[----:B------:R-:W-:Y:S02]  /*4110*/  SHF.L.U32 R52, R52, 0x10, RZ ;  /* 0x0000001034347819 */ /* 0x000fe400000006ff */
[----:B------:R-:W-:Y:S01]  /*4120*/  SHF.L.U32 R51, R51, 0x10, RZ ;  /* 0x0000001033337819 */ /* 0x000fe200000006ff */
[----:B-1----:R-:W-:Y:S06]  /*4130*/  BRA.U UP0, `(.L_x_4182) ;  /* 0x0000002d00a07547 */ /* 0x002fec000b800000 */
        /* <DEDUP_REMOVED lines=10> */
[----:B------:R-:W-:-:S11]  /*41e0*/  ISETP.GE.AND.EX P2, PT, R107, UR5, PT, P2 ;  /* 0x000000056b007c0c */ /* 0x000fd6000bf46320 */
[----:B------:R-:W-:Y:S05]  /*41f0*/  @P1 BRA `(.L_x_4184) ;  /* 0x0000000000441947 */ /* 0x000fea0003800000 */
[----:B------:R-:W0:Y:S01]  /*4200*/  LDCU.64 UR10, c[0x0][0x3e0] ;  /* 0x00007c00ff0a77ac */ /* 0x000e220008000a00 */
[----:B------:R-:W-:Y:S01]  /*4210*/  MOV R56, R110 ;  /* 0x0000006e00387202 */ /* 0x000fe20000000f00 */
[----:B------:R-:W-:Y:S01]  /*4220*/  FADD.FTZ R18, -R36, R18 ;  /* 0x0000001224127221 */ /* 0x000fe20000010100 */
[----:B------:R-:W-:Y:S01]  /*4230*/  MOV R57, R113 ;  /* 0x0000007100397202 */ /* 0x000fe20000000f00 */
[----:B------:R-:W1:Y:S02]  /*4240*/  LDCU.64 UR8, c[0x0][0x380] ;  /* 0x00007000ff0877ac */ /* 0x000e640008000a00 */
[----:B------:R-:W-:-:S04]  /*4250*/  FMUL.FTZ R18, R18, R37 ;  /* 0x0000002512127220 */ /* 0x000fc80000410000 */
[----:B------:R-:W-:Y:S01]  /*4260*/  FFMA.FTZ R18, R49, R18, R52 ;  /* 0x0000001231127223 */ /* 0x000fe20000010034 */
[----:B0-----:R-:W-:Y:S02]  /*4270*/  IMAD R59, R54, UR10, RZ ;  /* 0x0000000a363b7c24 */ /* 0x001fe4000f8e02ff */
[----:B------:R-:W-:Y:S01]  /*4280*/  FADD.FTZ R54, -R36, R19 ;  /* 0x0000001324367221 */ /* 0x000fe20000010100 */
[----:B------:R-:W-:-:S04]  /*4290*/  IMAD.WIDE.U32 R56, R38, UR10, R56 ;  /* 0x0000000a26387c25 */ /* 0x000fc8000f8e0038 */
[----:B------:R-:W-:Y:S01]  /*42a0*/  FMUL.FTZ R19, R54, R37 ;  /* 0x0000002536137220 */ /* 0x000fe20000410000 */
[----:B------:R-:W-:Y:S01]  /*42b0*/  IMAD R59, R38, UR11, R59 ;  /* 0x0000000b263b7c24 */ /* 0x000fe2000f8e023b */
[----:B-1----:R-:W-:Y:S02]  /*42c0*/  LEA R58, P1, R56, UR8, 0x2 ;  /* 0x00000008383a7c11 */ /* 0x002fe4000f8210ff */
[----:B------:R-:W-:Y:S02]  /*42d0*/  FFMA.FTZ R19, R50, R19, R51 ;  /* 0x0000001332137223 */ /* 0x000fe40000010033 */
[----:B------:R-:W-:-:S04]  /*42e0*/  IADD3 R59, PT, PT, R57, R59, RZ ;  /* 0x0000003b393b7210 */ /* 0x000fc80007ffe0ff */
[----:B------:R-:W-:-:S05]  /*42f0*/  LEA.HI.X R59, R56, UR9, R59, 0x2, P1 ;  /* 0x00000009383b7c11 */ /* 0x000fca00088f143b */
[----:B------:R0:W-:Y:S02]  /*4300*/  STG.E.64 desc[UR6][R58.64], R18 ;  /* 0x000000123a007986 */ /* 0x0001e4000c101b06 */
.L_x_4184:
[----:B------:R-:W-:Y:S05]  /*4310*/  BSYNC.RECONVERGENT B1 ;  /* 0x0000000000017941 */ /* 0x000fea0003800200 */
.L_x_4183:
[----:B------:R-:W-:Y:S04]  /*4320*/  BSSY.RECONVERGENT B1, `(.L_x_4185) ;  /* 0x0000013000017945 */ /* 0x000fe80003800200 */
[----:B------:R-:W-:Y:S05]  /*4330*/  @P2 BRA `(.L_x_4186) ;  /* 0x0000000000442947 */ /* 0x000fea0003800000 */
[----:B------:R-:W1:Y:S01]  /*4340*/  LDCU.64 UR8, c[0x0][0x3e0] ;  /* 0x00007c00ff0877ac */ /* 0x000e620008000a00 */
[----:B------:R-:W-:Y:S01]  /*4350*/  MOV R56, R110 ;  /* 0x0000006e00387202 */ /* 0x000fe20000000f00 */
[C---:B------:R-:W-:Y:S01]  /*4360*/  FADD.FTZ R20, -R36.reuse, R20 ;  /* 0x0000001424147221 */ /* 0x040fe20000010100 */
[----:B------:R-:W-:Y:S01]  /*4370*/  MOV R57, R113 ;  /* 0x0000007100397202 */ /* 0x000fe20000000f00 */
[----:B------:R-:W2:Y:S01]  /*4380*/  LDCU.64 UR10, c[0x0][0x380] ;  /* 0x00007000ff0a77ac */ /* 0x000ea20008000a00 */
[----:B------:R-:W-:-:S04]  /*4390*/  FADD.FTZ R54, -R36, R21 ;  /* 0x0000001524367221 */ /* 0x000fc80000010100 */
[----:B0-----:R-:W-:-:S04]  /*43a0*/  FMUL.FTZ R19, R54, R37 ;  /* 0x0000002536137220 */ /* 0x001fc80000410000 */
[----:B------:R-:W-:Y:S01]  /*43b0*/  FFMA.FTZ R19, R50, R19, R51 ;  /* 0x0000001332137223 */ /* 0x000fe20000010033 */
[----:B-1----:R-:W-:Y:S02]  /*43c0*/  IMAD R18, R107, UR8, RZ ;  /* 0x000000086b127c24 */ /* 0x002fe4000f8e02ff */
[----:B------:R-:W-:-:S04]  /*43d0*/  IMAD.WIDE.U32 R56, R53, UR8, R56 ;  /* 0x0000000835387c25 */ /* 0x000fc8000f8e0038 */
[----:B------:R-:W-:Y:S02]  /*43e0*/  IMAD R53, R53, UR9, R18 ;  /* 0x0000000935357c24 */ /* 0x000fe4000f8e0212 */
[----:B------:R-:W-:Y:S01]  /*43f0*/  FMUL.FTZ R18, R20, R37 ;  /* 0x0000002514127220 */ /* 0x000fe20000410000 */
[----:B--2---:R-:W-:Y:S02]  /*4400*/  LEA R20, P1, R56, UR10, 0x2 ;  /* 0x0000000a38147c11 */ /* 0x004fe4000f8210ff */
[----:B------:R-:W-:Y:S01]  /*4410*/  IADD3 R53, PT, PT, R57, R53, RZ ;  /* 0x0000003539357210 */ /* 0x000fe20007ffe0ff */
[----:B------:R-:W-:-:S03]  /*4420*/  FFMA.FTZ R18, R49, R18, R52 ;  /* 0x0000001231127223 */ /* 0x000fc60000010034 */
[----:B------:R-:W-:-:S05]  /*4430*/  LEA.HI.X R21, R56, UR11, R53, 0x2, P1 ;  /* 0x0000000b38157c11 */ /* 0x000fca00088f1435 */
[----:B------:R1:W-:Y:S02]  /*4440*/  STG.E.64 desc[UR6][R20.64], R18 ;  /* 0x0000001214007986 */ /* 0x0003e4000c101b06 */
.L_x_4186:
[----:B------:R-:W-:Y:S05]  /*4450*/  BSYNC.RECONVERGENT B1 ;  /* 0x0000000000017941 */ /* 0x000fea0003800200 */
.L_x_4185:
[----:B------:R-:W-:Y:S01]  /*4460*/  ISETP.GE.U32.AND P5, PT, R115, UR4, PT ;  /* 0x0000000473007c0c */ /* 0x000fe2000bfa6070 */
[----:B------:R-:W-:Y:S01]  /*4470*/  BSSY.RECONVERGENT B1, `(.L_x_4187) ;  /* 0x0000028000017945 */ /* 0x000fe20003800200 */
[----:B01----:R-:W-:Y:S02]  /*4480*/  SHF.R.S32.HI R18, RZ, 0x1f, R115 ;  /* 0x0000001fff127819 */ /* 0x003fe40000011473 */
[----:B------:R-:W-:Y:S02]  /*4490*/  IADD3 R107, PT, PT, R38, 0x28, RZ ;  /* 0x00000028266b7810 */ /* 0x000fe40007ffe0ff */
        /* <DEDUP_REMOVED lines=22> */
[C---:B------:R-:W-:Y:S01]  /*4600*/  FADD.FTZ R22, -R36.reuse, R22 ;  /* 0x0000001624167221 */ /* 0x040fe20000010100 */
[----:B------:R-:W-:Y:S01]  /*4610*/  MOV R21, R113 ;  /* 0x0000007100157202 */ /* 0x000fe20000000f00 */
[----:B------:R-:W1:Y:S01]  /*4620*/  LDCU.64 UR10, c[0x0][0x380] ;  /* 0x00007000ff0a77ac */ /* 0x000e620008000a00 */
[----:B------:R-:W-:-:S04]  /*4630*/  FADD.FTZ R116, -R36, R23 ;  /* 0x0000001724747221 */ /* 0x000fc80000010100 */
[----:B------:R-:W-:-:S04]  /*4640*/  FMUL.FTZ R19, R116, R37 ;  /* 0x0000002574137220 */ /* 0x000fc80000410000 */
[----:B------:R-:W-:Y:S01]  /*4650*/  FFMA.FTZ R19, R50, R19, R51 ;  /* 0x0000001332137223 */ /* 0x000fe20000010033 */
[----:B0-----:R-:W-:Y:S02]  /*4660*/  IMAD R18, R18, UR8, RZ ;  /* 0x0000000812127c24 */ /* 0x001fe4000f8e02ff */
[----:B------:R-:W-:-:S04]  /*4670*/  IMAD.WIDE.U32 R20, R115, UR8, R20 ;  /* 0x0000000873147c25 */ /* 0x000fc8000f8e0014 */
[----:B------:R-:W-:Y:S02]  /*4680*/  IMAD R115, R115, UR9, R18 ;  /* 0x0000000973737c24 */ /* 0x000fe4000f8e0212 */
[----:B------:R-:W-:Y:S01]  /*4690*/  FMUL.FTZ R18, R22, R37 ;  /* 0x0000002516127220 */ /* 0x000fe20000410000 */
[----:B-1----:R-:W-:Y:S02]  /*46a0*/  LEA R22, P5, R20, UR10, 0x2 ;  /* 0x0000000a14167c11 */ /* 0x002fe4000f8a10ff */
[----:B------:R-:W-:Y:S01]  /*46b0*/  IADD3 R115, PT, PT, R21, R115, RZ ;  /* 0x0000007315737210 */ /* 0x000fe20007ffe0ff */
[----:B------:R-:W-:-:S03]  /*46c0*/  FFMA.FTZ R18, R49, R18, R52 ;  /* 0x0000001231127223 */ /* 0x000fc60000010034 */
[----:B------:R-:W-:-:S05]  /*46d0*/  LEA.HI.X R23, R20, UR11, R115, 0x2, P5 ;  /* 0x0000000b14177c11 */ /* 0x000fca000a8f1473 */
[----:B------:R0:W-:Y:S02]  /*46e0*/  STG.E.64 desc[UR6][R22.64], R18 ;  /* 0x0000001216007986 */ /* 0x0001e4000c101b06 */
.L_x_4188:
[----:B------:R-:W-:Y:S05]  /*46f0*/  BSYNC.RECONVERGENT B1 ;  /* 0x0000000000017941 */ /* 0x000fea0003800200 */
.L_x_4187:
[----:B------:R-:W-:Y:S04]  /*4700*/  BSSY.RECONVERGENT B1, `(.L_x_4189) ;  /* 0x0000013000017945 */ /* 0x000fe80003800200 */
[----:B------:R-:W-:Y:S05]  /*4710*/  @P2 BRA `(.L_x_4190) ;  /* 0x0000000000442947 */ /* 0x000fea0003800000 */
[----:B------:R-:W1:Y:S01]  /*4720*/  LDCU.64 UR8, c[0x0][0x3e0] ;  /* 0x00007c00ff0877ac */ /* 0x000e620008000a00 */
[----:B------:R-:W-:Y:S01]  /*4730*/  MOV R20, R110 ;  /* 0x0000006e00147202 */ /* 0x000fe20000000f00 */
[----:B------:R-:W-:Y:S01]  /*4740*/  FADD.FTZ R24, -R36, R24 ;  /* 0x0000001824187221 */ /* 0x000fe20000010100 */
[----:B------:R-:W-:Y:S01]  /*4750*/  MOV R21, R113 ;  /* 0x0000007100157202 */ /* 0x000fe20000000f00 */
[----:B------:R-:W2:Y:S02]  /*4760*/  LDCU.64 UR10, c[0x0][0x380] ;  /* 0x00007000ff0a77ac */ /* 0x000ea40008000a00 */
[----:B0-----:R-:W-:-:S04]  /*4770*/  FMUL.FTZ R18, R24, R37 ;  /* 0x0000002518127220 */ /* 0x001fc80000410000 */
[----:B------:R-:W-:Y:S01]  /*4780*/  FFMA.FTZ R18, R49, R18, R52 ;  /* 0x0000001231127223 */ /* 0x000fe20000010034 */
[----:B-1----:R-:W-:Y:S02]  /*4790*/  IMAD R114, R114, UR8, RZ ;  /* 0x0000000872727c24 */ /* 0x002fe4000f8e02ff */
[----:B------:R-:W-:-:S04]  /*47a0*/  IMAD.WIDE.U32 R20, R55, UR8, R20 ;  /* 0x0000000837147c25 */ /* 0x000fc8000f8e0014 */
[----:B------:R-:W-:Y:S02]  /*47b0*/  IMAD R55, R55, UR9, R114 ;  /* 0x0000000937377c24 */ /* 0x000fe4000f8e0272 */
[----:B------:R-:W-:Y:S01]  /*47c0*/  FADD.FTZ R114, -R36, R25 ;  /* 0x0000001924727221 */ /* 0x000fe20000010100 */
[----:B--2---:R-:W-:Y:S02]  /*47d0*/  LEA R22, P2, R20, UR10, 0x2 ;  /* 0x0000000a14167c11 */ /* 0x004fe4000f8410ff */
[----:B------:R-:W-:Y:S01]  /*47e0*/  IADD3 R55, PT, PT, R21, R55, RZ ;  /* 0x0000003715377210 */ /* 0x000fe20007ffe0ff */
[----:B------:R-:W-:-:S03]  /*47f0*/  FMUL.FTZ R19, R114, R37 ;  /* 0x0000002572137220 */ /* 0x000fc60000410000 */
[----:B------:R-:W-:Y:S01]  /*4800*/  LEA.HI.X R23, R20, UR11, R55, 0x2, P2 ;  /* 0x0000000b14177c11 */ /* 0x000fe200090f1437 */
[----:B------:R-:W-:-:S05]  /*4810*/  FFMA.FTZ R19, R50, R19, R51 ;  /* 0x0000001332137223 */ /* 0x000fca0000010033 */
[----:B------:R1:W-:Y:S02]  /*4820*/  STG.E.64 desc[UR6][R22.64], R18 ;  /* 0x0000001216007986 */ /* 0x0003e4000c101b06 */
.L_x_4190:
[----:B------:R-:W-:Y:S05]  /*4830*/  BSYNC.RECONVERGENT B1 ;  /* 0x0000000000017941 */ /* 0x000fea0003800200 */
.L_x_4189:
[----:B------:R-:W-:Y:S04]  /*4840*/  BSSY.RECONVERGENT B1, `(.L_x_4191) ;  /* 0x0000013000017945 */ /* 0x000fe80003800200 */
[----:B------:R-:W-:Y:S05]  /*4850*/  @P1 BRA `(.L_x_4192) ;  /* 0x0000000000441947 */ /* 0x000fea0003800000 */
[----:B------:R-:W2:Y:S01]  /*4860*/  LDCU.64 UR8, c[0x0][0x3e0] ;  /* 0x00007c00ff0877ac */ /* 0x000ea20008000a00 */
[----:B------:R-:W-:Y:S01]  /*4870*/  MOV R20, R110 ;  /* 0x0000006e00147202 */ /* 0x000fe20000000f00 */
[C---:B------:R-:W-:Y:S01]  /*4880*/  FADD.FTZ R84, -R36.reuse, R84 ;  /* 0x0000005424547221 */ /* 0x040fe20000010100 */
[----:B------:R-:W-:Y:S01]  /*4890*/  MOV R21, R113 ;  /* 0x0000007100157202 */ /* 0x000fe20000000f00 */
[----:B------:R-:W3:Y:S01]  /*48a0*/  LDCU.64 UR10, c[0x0][0x380] ;  /* 0x00007000ff0a77ac */ /* 0x000ee20008000a00 */
[----:B------:R-:W-:Y:S01]  /*48b0*/  FADD.FTZ R24, -R36, R85 ;  /* 0x0000005524187221 */ /* 0x000fe20000010100 */
[----:B01----:R-:W-:-:S04]  /*48c0*/  FMUL.FTZ R18, R84, R37 ;  /* 0x0000002554127220 */ /* 0x003fc80000410000 */
[----:B------:R-:W-:Y:S01]  /*48d0*/  FFMA.FTZ R18, R49, R18, R52 ;  /* 0x0000001231127223 */ /* 0x000fe20000010034 */
[----:B--2---:R-:W-:Y:S02]  /*48e0*/  IMAD R19, R13, UR8, RZ ;  /* 0x000000080d137c24 */ /* 0x004fe4000f8e02ff */
[----:B------:R-:W-:-:S04]  /*48f0*/  IMAD.WIDE.U32 R20, R10, UR8, R20 ;  /* 0x000000080a147c25 */ /* 0x000fc8000f8e0014 */
[----:B------:R-:W-:Y:S01]  /*4900*/  IMAD R19, R10, UR9, R19 ;  /* 0x000000090a137c24 */ /* 0x000fe2000f8e0213 */
[----:B---3--:R-:W-:-:S04]  /*4910*/  LEA R22, P1, R20, UR10, 0x2 ;  /* 0x0000000a14167c11 */ /* 0x008fc8000f8210ff */
[----:B------:R-:W-:Y:S01]  /*4920*/  IADD3 R21, PT, PT, R21, R19, RZ ;  /* 0x0000001315157210 */ /* 0x000fe20007ffe0ff */
[----:B------:R-:W-:-:S03]  /*4930*/  FMUL.FTZ R19, R24, R37 ;  /* 0x0000002518137220 */ /* 0x000fc60000410000 */
[----:B------:R-:W-:Y:S01]  /*4940*/  LEA.HI.X R23, R20, UR11, R21, 0x2, P1 ;  /* 0x0000000b14177c11 */ /* 0x000fe200088f1415 */
[----:B------:R-:W-:-:S05]  /*4950*/  FFMA.FTZ R19, R50, R19, R51 ;  /* 0x0000001332137223 */ /* 0x000fca0000010033 */
[----:B------:R2:W-:Y:S02]  /*4960*/  STG.E.64 desc[UR6][R22.64], R18 ;  /* 0x0000001216007986 */ /* 0x0005e4000c101b06 */
.L_x_4192:
[----:B------:R-:W-:Y:S05]  /*4970*/  BSYNC.RECONVERGENT B1 ;  /* 0x0000000000017941 */ /* 0x000fea0003800200 */
.L_x_4191:
[----:B------:R-:W-:Y:S04]  /*4980*/  BSSY.RECONVERGENT B1, `(.L_x_4193) ;  /* 0x0000013000017945 */ /* 0x000fe80003800200 */
[----:B------:R-:W-:Y:S05]  /*4990*/  @P6 BRA `(.L_x_4194) ;  /* 0x0000000000446947 */ /* 0x000fea0003800000 */
[----:B------:R-:W3:Y:S01]  /*49a0*/  LDCU.64 UR8, c[0x0][0x3e0] ;  /* 0x00007c00ff0877ac */ /* 0x000ee20008000a00 */
[----:B------:R-:W-:Y:S01]  /*49b0*/  MOV R20, R110 ;  /* 0x0000006e00147202 */ /* 0x000fe20000000f00 */
[C---:B------:R-:W-:Y:S01]  /*49c0*/  FADD.FTZ R26, -R36.reuse, R26 ;  /* 0x0000001a241a7221 */ /* 0x040fe20000010100 */
[----:B------:R-:W-:Y:S01]  /*49d0*/  MOV R21, R113 ;  /* 0x0000007100157202 */ /* 0x000fe20000000f00 */
[----:B------:R-:W4:Y:S01]  /*49e0*/  LDCU.64 UR10, c[0x0][0x380] ;  /* 0x00007000ff0a77ac */ /* 0x000f220008000a00 */
[----:B------:R-:W-:-:S04]  /*49f0*/  FADD.FTZ R24, -R36, R27 ;  /* 0x0000001b24187221 */ /* 0x000fc80000010100 */
[----:B012---:R-:W-:-:S04]  /*4a00*/  FMUL.FTZ R19, R24, R37 ;  /* 0x0000002518137220 */ /* 0x007fc80000410000 */
[----:B------:R-:W-:Y:S01]  /*4a10*/  FFMA.FTZ R19, R50, R19, R51 ;  /* 0x0000001332137223 */ /* 0x000fe20000010033 */
[----:B---3--:R-:W-:Y:S02]  /*4a20*/  IMAD R18, R109, UR8, RZ ;  /* 0x000000086d127c24 */ /* 0x008fe4000f8e02ff */
[----:B------:R-:W-:-:S04]  /*4a30*/  IMAD.WIDE.U32 R20, R107, UR8, R20 ;  /* 0x000000086b147c25 */ /* 0x000fc8000f8e0014 */
[----:B------:R-:W-:Y:S02]  /*4a40*/  IMAD R107, R107, UR9, R18 ;  /* 0x000000096b6b7c24 */ /* 0x000fe4000f8e0212 */
[----:B------:R-:W-:Y:S01]  /*4a50*/  FMUL.FTZ R18, R26, R37 ;  /* 0x000000251a127220 */ /* 0x000fe20000410000 */
[----:B----4-:R-:W-:Y:S02]  /*4a60*/  LEA R22, P1, R20, UR10, 0x2 ;  /* 0x0000000a14167c11 */ /* 0x010fe4000f8210ff */
[----:B------:R-:W-:Y:S01]  /*4a70*/  IADD3 R107, PT, PT, R21, R107, RZ ;  /* 0x0000006b156b7210 */ /* 0x000fe20007ffe0ff */
[----:B------:R-:W-:-:S03]  /*4a80*/  FFMA.FTZ R18, R49, R18, R52 ;  /* 0x0000001231127223 */ /* 0x000fc60000010034 */
[----:B------:R-:W-:-:S05]  /*4a90*/  LEA.HI.X R23, R20, UR11, R107, 0x2, P1 ;  /* 0x0000000b14177c11 */ /* 0x000fca00088f146b */
[----:B------:R3:W-:Y:S02]  /*4aa0*/  STG.E.64 desc[UR6][R22.64], R18 ;  /* 0x0000001216007986 */ /* 0x0007e4000c101b06 */
.L_x_4194:
[----:B------:R-:W-:Y:S05]  /*4ab0*/  BSYNC.RECONVERGENT B1 ;  /* 0x0000000000017941 */ /* 0x000fea0003800200 */
.L_x_4193:
[----:B------:R-:W-:Y:S04]  /*4ac0*/  BSSY.RECONVERGENT B1, `(.L_x_4195) ;  /* 0x0000013000017945 */ /* 0x000fe80003800200 */
[----:B------:R-:W-:Y:S05]  /*4ad0*/  @P3 BRA `(.L_x_4196) ;  /* 0x0000000000443947 */ /* 0x000fea0003800000 */
[----:B------:R-:W4:Y:S01]  /*4ae0*/  LDCU.64 UR8, c[0x0][0x3e0] ;  /* 0x00007c00ff0877ac */ /* 0x000f220008000a00 */
[----:B------:R-:W-:Y:S01]  /*4af0*/  MOV R20, R110 ;  /* 0x0000006e00147202 */ /* 0x000fe20000000f00 */
[C---:B------:R-:W-:Y:S01]  /*4b00*/  FADD.FTZ R28, -R36.reuse, R28 ;  /* 0x0000001c241c7221 */ /* 0x040fe20000010100 */
[----:B------:R-:W-:Y:S01]  /*4b10*/  MOV R21, R113 ;  /* 0x0000007100157202 */ /* 0x000fe20000000f00 */
[----:B------:R-:W5:Y:S01]  /*4b20*/  LDCU.64 UR10, c[0x0][0x380] ;  /* 0x00007000ff0a77ac */ /* 0x000f620008000a00 */
[----:B------:R-:W-:Y:S01]  /*4b30*/  FADD.FTZ R24, -R36, R29 ;  /* 0x0000001d24187221 */ /* 0x000fe20000010100 */
[----:B0123--:R-:W-:-:S03]  /*4b40*/  FMUL.FTZ R18, R28, R37 ;  /* 0x000000251c127220 */ /* 0x00ffc60000410000 */
[----:B------:R-:W-:Y:S01]  /*4b50*/  FMUL.FTZ R19, R24, R37 ;  /* 0x0000002518137220 */ /* 0x000fe20000410000 */
[----:B------:R-:W-:-:S03]  /*4b60*/  FFMA.FTZ R18, R49, R18, R52 ;  /* 0x0000001231127223 */ /* 0x000fc60000010034 */
[----:B------:R-:W-:Y:S01]  /*4b70*/  FFMA.FTZ R19, R50, R19, R51 ;  /* 0x0000001332137223 */ /* 0x000fe20000010033 */
[----:B----4-:R-:W-:Y:S02]  /*4b80*/  IMAD R59, R59, UR8, RZ ;  /* 0x000000083b3b7c24 */ /* 0x010fe4000f8e02ff */
[----:B------:R-:W-:-:S04]  /*4b90*/  IMAD.WIDE.U32 R20, R58, UR8, R20 ;  /* 0x000000083a147c25 */ /* 0x000fc8000f8e0014 */
[----:B------:R-:W-:Y:S01]  /*4ba0*/  IMAD R59, R58, UR9, R59 ;  /* 0x000000093a3b7c24 */ /* 0x000fe2000f8e023b */
[----:B-----5:R-:W-:-:S04]  /*4bb0*/  LEA R22, P1, R20, UR10, 0x2 ;  /* 0x0000000a14167c11 */ /* 0x020fc8000f8210ff */
[----:B------:R-:W-:-:S04]  /*4bc0*/  IADD3 R59, PT, PT, R21, R59, RZ ;  /* 0x0000003b153b7210 */ /* 0x000fc80007ffe0ff */
[----:B------:R-:W-:-:S05]  /*4bd0*/  LEA.HI.X R23, R20, UR11, R59, 0x2, P1 ;  /* 0x0000000b14177c11 */ /* 0x000fca00088f143b */
[----:B------:R4:W-:Y:S02]  /*4be0*/  STG.E.64 desc[UR6][R22.64], R18 ;  /* 0x0000001216007986 */ /* 0x0009e4000c101b06 */
.L_x_4196:
[----:B------:R-:W-:Y:S05]  /*4bf0*/  BSYNC.RECONVERGENT B1 ;  /* 0x0000000000017941 */ /* 0x000fea0003800200 */
.L_x_4195:
[----:B------:R-:W-:Y:S04]  /*4c00*/  BSSY.RECONVERGENT B1, `(.L_x_4197) ;  /* 0x0000013000017945 */ /* 0x000fe80003800200 */
[----:B------:R-:W-:Y:S05]  /*4c10*/  @P4 BRA `(.L_x_4198) ;  /* 0x0000000000444947 */ /* 0x000fea0003800000 */
[----:B------:R-:W5:Y:S01]  /*4c20*/  LDCU.64 UR8, c[0x0][0x3e0] ;  /* 0x00007c00ff0877ac */ /* 0x000f620008000a00 */
[----:B------:R-:W-:Y:S01]  /*4c30*/  MOV R20, R110 ;  /* 0x0000006e00147202 */ /* 0x000fe20000000f00 */
[C---:B------:R-:W-:Y:S01]  /*4c40*/  FADD.FTZ R30, -R36.reuse, R30 ;  /* 0x0000001e241e7221 */ /* 0x040fe20000010100 */
[----:B------:R-:W-:Y:S01]  /*4c50*/  MOV R21, R113 ;  /* 0x0000007100157202 */ /* 0x000fe20000000f00 */
[----:B------:R-:W5:Y:S01]  /*4c60*/  LDCU.64 UR10, c[0x0][0x380] ;  /* 0x00007000ff0a77ac */ /* 0x000f620008000a00 */
[----:B------:R-:W-:Y:S01]  /*4c70*/  FADD.FTZ R24, -R36, R31 ;  /* 0x0000001f24187221 */ /* 0x000fe20000010100 */
[----:B01234-:R-:W-:-:S03]  /*4c80*/  FMUL.FTZ R18, R30, R37 ;  /* 0x000000251e127220 */ /* 0x01ffc60000410000 */
[----:B------:R-:W-:Y:S01]  /*4c90*/  FMUL.FTZ R19, R24, R37 ;  /* 0x0000002518137220 */ /* 0x000fe20000410000 */
[----:B------:R-:W-:-:S03]  /*4ca0*/  FFMA.FTZ R18, R49, R18, R52 ;  /* 0x0000001231127223 */ /* 0x000fc60000010034 */
[----:B------:R-:W-:Y:S01]  /*4cb0*/  FFMA.FTZ R19, R50, R19, R51 ;  /* 0x0000001332137223 */ /* 0x000fe20000010033 */
[----:B-----5:R-:W-:Y:S02]  /*4cc0*/  IMAD R57, R57, UR8, RZ ;  /* 0x0000000839397c24 */ /* 0x020fe4000f8e02ff */
[----:B------:R-:W-:-:S04]  /*4cd0*/  IMAD.WIDE.U32 R20, R56, UR8, R20 ;  /* 0x0000000838147c25 */ /* 0x000fc8000f8e0014 */
[----:B------:R-:W-:Y:S01]  /*4ce0*/  IMAD R57, R56, UR9, R57 ;  /* 0x0000000938397c24 */ /* 0x000fe2000f8e0239 */
[----:B------:R-:W-:-:S04]  /*4cf0*/  LEA R22, P1, R20, UR10, 0x2 ;  /* 0x0000000a14167c11 */ /* 0x000fc8000f8210ff */
[----:B------:R-:W-:-:S04]  /*4d00*/  IADD3 R57, PT, PT, R21, R57, RZ ;  /* 0x0000003915397210 */ /* 0x000fc80007ffe0ff */
[----:B------:R-:W-:-:S05]  /*4d10*/  LEA.HI.X R23, R20, UR11, R57, 0x2, P1 ;  /* 0x0000000b14177c11 */ /* 0x000fca00088f1439 */
[----:B------:R0:W-:Y:S02]  /*4d20*/  STG.E.64 desc[UR6][R22.64], R18 ;  /* 0x0000001216007986 */ /* 0x0001e4000c101b06 */
.L_x_4198:
[----:B------:R-:W-:Y:S05]  /*4d30*/  BSYNC.RECONVERGENT B1 ;  /* 0x0000000000017941 */ /* 0x000fea0003800200 */
.L_x_4197:
        /* <DEDUP_REMOVED lines=37> */
.L_x_4200:
[----:B------:R-:W-:Y:S05]  /*4f90*/  BSYNC.RECONVERGENT B1 ;  /* 0x0000000000017941 */ /* 0x000fea0003800200 */
.L_x_4199:
[----:B------:R-:W-:Y:S04]  /*4fa0*/  BSSY.RECONVERGENT B1, `(.L_x_4201) ;  /* 0x0000013000017945 */ /* 0x000fe80003800200 */
[----:B------:R-:W-:Y:S05]  /*4fb0*/  @P2 BRA `(.L_x_4202) ;  /* 0x0000000000442947 */ /* 0x000fea0003800000 */
[----:B------:R-:W5:Y:S01]  /*4fc0*/  LDCU.64 UR8, c[0x0][0x3e0] ;  /* 0x00007c00ff0877ac */ /* 0x000f620008000a00 */
[----:B01234-:R-:W-:Y:S01]  /*4fd0*/  MOV R18, R110 ;  /* 0x0000006e00127202 */ /* 0x01ffe20000000f00 */
        /* <DEDUP_REMOVED lines=15> */
.L_x_4202:
[----:B------:R-:W-:Y:S05]  /*50d0*/  BSYNC.RECONVERGENT B1 ;  /* 0x0000000000017941 */ /* 0x000fea0003800200 */
.L_x_4201:
[----:B------:R-:W-:Y:S04]  /*50e0*/  BSSY.RECONVERGENT B1, `(.L_x_4203) ;  /* 0x0000013000017945 */ /* 0x000fe80003800200 */
[----:B------:R-:W-:Y:S05]  /*50f0*/  @P1 BRA `(.L_x_4204) ;  /* 0x0000000000441947 */ /* 0x000fea0003800000 */
[----:B------:R-:W5:Y:S01]  /*5100*/  LDCU.64 UR8, c[0x0][0x3e0] ;  /* 0x00007c00ff0877ac */ /* 0x000f620008000a00 */
[----:B01234-:R-:W-:Y:S01]  /*5110*/  MOV R18, R110 ;  /* 0x0000006e00127202 */ /* 0x01ffe20000000f00 */
[----:B------:R-:W-:Y:S01]  /*5120*/  FADD.FTZ R60, -R36, R60 ;  /* 0x0000003c243c7221 */ /* 0x000fe20000010100 */
[----:B------:R-:W-:Y:S01]  /*5130*/  MOV R19, R113 ;  /* 0x0000007100137202 */ /* 0x000fe20000000f00 */
[----:B------:R-:W0:Y:S02]  /*5140*/  LDCU.64 UR10, c[0x0][0x380] ;  /* 0x00007000ff0a77ac */ /* 0x000e240008000a00 */
[----:B------:R-:W-:-:S04]  /*5150*/  FMUL.FTZ R22, R60, R37 ;  /* 0x000000253c167220 */ /* 0x000fc80000410000 */
[----:B------:R-:W-:Y:S01]  /*5160*/  FFMA.FTZ R22, R49, R22, R52 ;  /* 0x0000001631167223 */ /* 0x000fe20000010034 */
[----:B-----5:R-:W-:Y:S02]  /*5170*/  IMAD R21, R28, UR8, RZ ;  /* 0x000000081c157c24 */ /* 0x020fe4000f8e02ff */
[----:B------:R-:W-:Y:S01]  /*5180*/  FADD.FTZ R28, -R36, R61 ;  /* 0x0000003d241c7221 */ /* 0x000fe20000010100 */
        /* <DEDUP_REMOVED lines=8> */
.L_x_4204:
[----:B------:R-:W-:Y:S05]  /*5210*/  BSYNC.RECONVERGENT B1 ;  /* 0x0000000000017941 */ /* 0x000fea0003800200 */
.L_x_4203:
        /* <DEDUP_REMOVED lines=19> */
.L_x_4206:
[----:B------:R-:W-:Y:S05]  /*5350*/  BSYNC.RECONVERGENT B1 ;  /* 0x0000000000017941 */ /* 0x000fea0003800200 */
.L_x_4205:
        /* <DEDUP_REMOVED lines=19> */
.L_x_4208:
[----:B------:R-:W-:Y:S05]  /*5490*/  BSYNC.RECONVERGENT B1 ;  /* 0x0000000000017941 */ /* 0x000fea0003800200 */
.L_x_4207:
        /* <DEDUP_REMOVED lines=19> */
.L_x_4210:
[----:B------:R-:W-:Y:S05]  /*55d0*/  BSYNC.RECONVERGENT B1 ;  /* 0x0000000000017941 */ /* 0x000fea0003800200 */
.L_x_4209:
[----:B------:R-:W-:Y:S01]  /*55e0*/  ISETP.GE.U32.AND P5, PT, R41, UR4, PT ;  /* 0x0000000429007c0c */ /* 0x000fe2000bfa6070 */
[----:B------:R-:W-:Y:S01]  /*55f0*/  BSSY.RECONVERGENT B1, `(.L_x_4211) ;  /* 0x0000026000017945 */ /* 0x000fe20003800200 */
[----:B------:R-:W-:Y:S02]  /*5600*/  IADD3 R30, PT, PT, R38, 0x88, RZ ;  /* 0x00000088261e7810 */ /* 0x000fe40007ffe0ff */
        /* <DEDUP_REMOVED lines=16> */
[C---:B01234-:R-:W-:Y:S02]  /*5710*/  IADD3 R19, PT, PT, R38.reuse, 0xa0, RZ ;  /* 0x000000a026137810 */ /* 0x05ffe40007ffe0ff */
[----:B------:R-:W-:Y:S01]  /*5720*/  IADD3 R18, PT, PT, R38, 0xa8, RZ ;  /* 0x000000a826127810 */ /* 0x000fe20007ffe0ff */
[----:B------:R-:W-:Y:S08]  /*5730*/  @P5 BRA `(.L_x_4212) ;  /* 0x0000000000445947 */ /* 0x000ff00003800000 */
[----:B------:R-:W0:Y:S01]  /*5740*/  LDCU.64 UR8, c[0x0][0x3e0] ;  /* 0x00007c00ff0877ac */ /* 0x000e220008000a00 */
[----:B------:R-:W-:Y:S01]  /*5750*/  MOV R20, R110 ;  /* 0x0000006e00147202 */ /* 0x000fe20000000f00 */
[C---:B------:R-:W-:Y:S01]  /*5760*/  FADD.FTZ R66, -R36.reuse, R66 ;  /* 0x0000004224427221 */ /* 0x040fe20000010100 */
[----:B------:R-:W-:Y:S01]  /*5770*/  MOV R21, R113 ;  /* 0x0000007100157202 */ /* 0x000fe20000000f00 */
[----:B------:R-:W1:Y:S01]  /*5780*/  LDCU.64 UR10, c[0x0][0x380] ;  /* 0x00007000ff0a77ac */ /* 0x000e620008000a00 */
[----:B------:R-:W-:Y:S01]  /*5790*/  FADD.FTZ R32, -R36, R67 ;  /* 0x0000004324207221 */ /* 0x000fe20000010100 */
        /* <DEDUP_REMOVED lines=8> */
[----:B------:R-:W-:-:S04]  /*5820*/  IADD3 R41, PT, PT, R21, R41, RZ ;  /* 0x0000002915297210 */ /* 0x000fc80007ffe0ff */
[----:B------:R-:W-:-:S05]  /*5830*/  LEA.HI.X R23, R20, UR11, R41, 0x2, P5 ;  /* 0x0000000b14177c11 */ /* 0x000fca000a8f1429 */
[----:B------:R0:W-:Y:S02]  /*5840*/  STG.E.64 desc[UR6][R22.64], R28 ;  /* 0x0000001c16007986 */ /* 0x0001e4000c101b06 */
.L_x_4212:
[----:B------:R-:W-:Y:S05]  /*5850*/  BSYNC.RECONVERGENT B1 ;  /* 0x0000000000017941 */ /* 0x000fea0003800200 */
.L_x_4211:
[----:B------:R-:W-:Y:S04]  /*5860*/  BSSY.RECONVERGENT B1, `(.L_x_4213) ;  /* 0x0000013000017945 */ /* 0x000fe80003800200 */
[----:B------:R-:W-:Y:S05]  /*5870*/  @P2 BRA `(.L_x_4214) ;  /* 0x0000000000442947 */ /* 0x000fea0003800000 */
[----:B------:R-:W1:Y:S01]  /*5880*/  LDCU.64 UR8, c[0x0][0x3e0] ;  /* 0x00007c00ff0877ac */ /* 0x000e620008000a00 */
[----:B------:R-:W-:Y:S01]  /*5890*/  MOV R20, R110 ;  /* 0x0000006e00147202 */ /* 0x000fe20000000f00 */
[----:B------:R-:W-:Y:S01]  /*58a0*/  FADD.FTZ R68, -R36, R68 ;  /* 0x0000004424447221 */ /* 0x000fe20000010100 */
[----:B------:R-:W-:Y:S01]  /*58b0*/  MOV R21, R113 ;  /* 0x0000007100157202 */ /* 0x000fe20000000f00 */
[----:B------:R-:W0:Y:S02]  /*58c0*/  LDCU.64 UR10, c[0x0][0x380] ;  /* 0x00007000ff0a77ac */ /* 0x000e240008000a00 */
[----:B------:R-:W-:-:S04]  /*58d0*/  FMUL.FTZ R68, R68, R37 ;  /* 0x0000002544447220 */ /* 0x000fc80000410000 */
[----:B------:R-:W-:Y:S01]  /*58e0*/  FFMA.FTZ R68, R49, R68, R52 ;  /* 0x0000004431447223 */ /* 0x000fe20000010034 */
[----:B-1----:R-:W-:Y:S02]  /*58f0*/  IMAD R33, R33, UR8, RZ ;  /* 0x0000000821217c24 */ /* 0x002fe4000f8e02ff */
        /* <DEDUP_REMOVED lines=9> */
.L_x_4214:
[----:B------:R-:W-:Y:S05]  /*5990*/  BSYNC.RECONVERGENT B1 ;  /* 0x0000000000017941 */ /* 0x000fea0003800200 */
.L_x_4213:
[----:B------:R-:W-:Y:S04]  /*59a0*/  BSSY.RECONVERGENT B1, `(.L_x_4215) ;  /* 0x0000013000017945 */ /* 0x000fe80003800200 */
[----:B------:R-:W-:Y:S05]  /*59b0*/  @P1 BRA `(.L_x_4216) ;  /* 0x0000000000441947 */ /* 0x000fea0003800000 */
[----:B------:R-:W2:Y:S01]  /*59c0*/  LDCU.64 UR8, c[0x0][0x3e0] ;  /* 0x00007c00ff0877ac */ /* 0x000ea20008000a00 */
[----:B------:R-:W-:Y:S01]  /*59d0*/  MOV R20, R110 ;  /* 0x0000006e00147202 */ /* 0x000fe20000000f00 */
        /* <DEDUP_REMOVED lines=8> */
[----:B--2---:R-:W-:Y:S02]  /*5a60*/  IMAD R34, R34, UR8, RZ ;  /* 0x0000000822227c24 */ /* 0x004fe4000f8e02ff */
[----:B------:R-:W-:-:S04]  /*5a70*/  IMAD.WIDE.U32 R20, R25, UR8, R20 ;  /* 0x0000000819147c25 */ /* 0x000fc8000f8e0014 */
[----:B------:R-:W-:Y:S01]  /*5a80*/  IMAD R25, R25, UR9, R34 ;  /* 0x0000000919197c24 */ /* 0x000fe2000f8e0222 */
[----:B01----:R-:W-:-:S04]  /*5a90*/  LEA R22, P1, R20, UR10, 0x2 ;  /* 0x0000000a14167c11 */ /* 0x003fc8000f8210ff */
[----:B------:R-:W-:-:S04]  /*5aa0*/  IADD3 R25, PT, PT, R21, R25, RZ ;  /* 0x0000001915197210 */ /* 0x000fc80007ffe0ff */
[----:B------:R-:W-:-:S05]  /*5ab0*/  LEA.HI.X R23, R20, UR11, R25, 0x2, P1 ;  /* 0x0000000b14177c11 */ /* 0x000fca00088f1419 */
[----:B------:R2:W-:Y:S02]  /*5ac0*/  STG.E.64 desc[UR6][R22.64], R70 ;  /* 0x0000004616007986 */ /* 0x0005e4000c101b06 */
.L_x_4216:
[----:B------:R-:W-:Y:S05]  /*5ad0*/  BSYNC.RECONVERGENT B1 ;  /* 0x0000000000017941 */ /* 0x000fea0003800200 */
.L_x_4215:
[----:B------:R-:W-:Y:S04]  /*5ae0*/  BSSY.RECONVERGENT B1, `(.L_x_4217) ;  /* 0x0000013000017945 */ /* 0x000fe80003800200 */
[----:B------:R-:W-:Y:S05]  /*5af0*/  @P6 BRA `(.L_x_4218) ;  /* 0x0000000000446947 */ /* 0x000fea0003800000 */
[----:B------:R-:W3:Y:S01]  /*5b00*/  LDCU.64 UR8, c[0x0][0x3e0] ;  /* 0x00007c00ff0877ac */ /* 0x000ee20008000a00 */
[----:B------:R-:W-:Y:S01]  /*5b10*/  MOV R20, R110 ;  /* 0x0000006e00147202 */ /* 0x000fe20000000f00 */
[C---:B------:R-:W-:Y:S01]  /*5b20*/  FADD.FTZ R72, -R36.reuse, R72 ;  /* 0x0000004824487221 */ /* 0x040fe20000010100 */
[----:B------:R-:W-:Y:S01]  /*5b30*/  MOV R21, R113 ;  /* 0x0000007100157202 */ /* 0x000fe20000000f00 */
[----:B------:R-:W4:Y:S01]  /*5b40*/  LDCU.64 UR10, c[0x0][0x380] ;  /* 0x00007000ff0a77ac */ /* 0x000f220008000a00 */
[----:B------:R-:W-:Y:S01]  /*5b50*/  FADD.FTZ R24, -R36, R73 ;  /* 0x0000004924187221 */ /* 0x000fe20000010100 */
[----:B------:R-:W-:-:S03]  /*5b60*/  FMUL.FTZ R72, R72, R37 ;  /* 0x0000002548487220 */ /* 0x000fc60000410000 */
[----:B------:R-:W-:Y:S01]  /*5b70*/  FMUL.FTZ R24, R24, R37 ;  /* 0x0000002518187220 */ /* 0x000fe20000410000 */
[----:B------:R-:W-:-:S03]  /*5b80*/  FFMA.FTZ R72, R49, R72, R52 ;  /* 0x0000004831487223 */ /* 0x000fc60000010034 */
[----:B------:R-:W-:Y:S01]  /*5b90*/  FFMA.FTZ R73, R50, R24, R51 ;  /* 0x0000001832497223 */ /* 0x000fe20000010033 */
[----:B---3--:R-:W-:Y:S02]  /*5ba0*/  IMAD R31, R31, UR8, RZ ;  /* 0x000000081f1f7c24 */ /* 0x008fe4000f8e02ff */
[----:B012---:R-:W-:-:S04]  /*5bb0*/  IMAD.WIDE.U32 R22, R30, UR8, R20 ;  /* 0x000000081e167c25 */ /* 0x007fc8000f8e0014 */
[----:B------:R-:W-:Y:S01]  /*5bc0*/  IMAD R31, R30, UR9, R31 ;  /* 0x000000091e1f7c24 */ /* 0x000fe2000f8e021f */
[----:B----4-:R-:W-:-:S04]  /*5bd0*/  LEA R20, P1, R22, UR10, 0x2 ;  /* 0x0000000a16147c11 */ /* 0x010fc8000f8210ff */
[----:B------:R-:W-:-:S04]  /*5be0*/  IADD3 R31, PT, PT, R23, R31, RZ ;  /* 0x0000001f171f7210 */ /* 0x000fc80007ffe0ff */
[----:B------:R-:W-:-:S05]  /*5bf0*/  LEA.HI.X R21, R22, UR11, R31, 0x2, P1 ;  /* 0x0000000b16157c11 */ /* 0x000fca00088f141f */
[----:B------:R3:W-:Y:S02]  /*5c00*/  STG.E.64 desc[UR6][R20.64], R72 ;  /* 0x0000004814007986 */ /* 0x0007e4000c101b06 */
.L_x_4218:
[----:B------:R-:W-:Y:S05]  /*5c10*/  BSYNC.RECONVERGENT B1 ;  /* 0x0000000000017941 */ /* 0x000fea0003800200 */
.L_x_4217:
[----:B------:R-:W-:Y:S04]  /*5c20*/  BSSY.RECONVERGENT B1, `(.L_x_4219) ;  /* 0x0000013000017945 */ /* 0x000fe80003800200 */
[----:B------:R-:W-:Y:S05]  /*5c30*/  @P3 BRA `(.L_x_4220) ;  /* 0x0000000000443947 */ /* 0x000fea0003800000 */
[----:B------:R-:W4:Y:S01]  /*5c40*/  LDCU.64 UR8, c[0x0][0x3e0] ;  /* 0x00007c00ff0877ac */ /* 0x000f220008000a00 */
[----:B---3--:R-:W-:Y:S01]  /*5c50*/  MOV R20, R110 ;  /* 0x0000006e00147202 */ /* 0x008fe20000000f00 */
[C---:B------:R-:W-:Y:S01]  /*5c60*/  FADD.FTZ R74, -R36.reuse, R74 ;  /* 0x0000004a244a7221 */ /* 0x040fe20000010100 */
[----:B------:R-:W-:Y:S01]  /*5c70*/  MOV R21, R113 ;  /* 0x0000007100157202 */ /* 0x000fe20000000f00 */
[----:B------:R-:W3:Y:S01]  /*5c80*/  LDCU.64 UR10, c[0x0][0x380] ;  /* 0x00007000ff0a77ac */ /* 0x000ee20008000a00 */
[----:B------:R-:W-:Y:S01]  /*5c90*/  FADD.FTZ R24, -R36, R75 ;  /* 0x0000004b24187221 */ /* 0x000fe20000010100 */
[----:B------:R-:W-:-:S03]  /*5ca0*/  FMUL.FTZ R74, R74, R37 ;  /* 0x000000254a4a7220 */ /* 0x000fc60000410000 */
[----:B------:R-:W-:Y:S01]  /*5cb0*/  FMUL.FTZ R24, R24, R37 ;  /* 0x0000002518187220 */ /* 0x000fe20000410000 */
[----:B------:R-:W-:-:S03]  /*5cc0*/  FFMA.FTZ R74, R49, R74, R52 ;  /* 0x0000004a314a7223 */ /* 0x000fc60000010034 */
[----:B------:R-:W-:Y:S01]  /*5cd0*/  FFMA.FTZ R75, R50, R24, R51 ;  /* 0x00000018324b7223 */ /* 0x000fe20000010033 */
[----:B----4-:R-:W-:Y:S02]  /*5ce0*/  IMAD R48, R48, UR8, RZ ;  /* 0x0000000830307c24 */ /* 0x010fe4000f8e02ff */
[----:B012---:R-:W-:-:S04]  /*5cf0*/  IMAD.WIDE.U32 R22, R43, UR8, R20 ;  /* 0x000000082b167c25 */ /* 0x007fc8000f8e0014 */
[----:B------:R-:W-:Y:S01]  /*5d00*/  IMAD R43, R43, UR9, R48 ;  /* 0x000000092b2b7c24 */ /* 0x000fe2000f8e0230 */
[----:B---3--:R-:W-:-:S04]  /*5d10*/  LEA R20, P1, R22, UR10, 0x2 ;  /* 0x0000000a16147c11 */ /* 0x008fc8000f8210ff */
[----:B------:R-:W-:-:S04]  /*5d20*/  IADD3 R43, PT, PT, R23, R43, RZ ;  /* 0x0000002b172b7210 */ /* 0x000fc80007ffe0ff */
[----:B------:R-:W-:-:S05]  /*5d30*/  LEA.HI.X R21, R22, UR11, R43, 0x2, P1 ;  /* 0x0000000b16157c11 */ /* 0x000fca00088f142b */
[----:B------:R4:W-:Y:S02]  /*5d40*/  STG.E.64 desc[UR6][R20.64], R74 ;  /* 0x0000004a14007986 */ /* 0x0009e4000c101b06 */
.L_x_4220:
[----:B------:R-:W-:Y:S05]  /*5d50*/  BSYNC.RECONVERGENT B1 ;  /* 0x0000000000017941 */ /* 0x000fea0003800200 */
.L_x_4219:
[----:B------:R-:W-:Y:S04]  /*5d60*/  BSSY.RECONVERGENT B1, `(.L_x_4221) ;  /* 0x0000013000017945 */ /* 0x000fe80003800200 */
[----:B------:R-:W-:Y:S05]  /*5d70*/  @P4 BRA `(.L_x_4222) ;  /* 0x0000000000444947 */ /* 0x000fea0003800000 */
[----:B------:R-:W5:Y:S01]  /*5d80*/  LDCU.64 UR8, c[0x0][0x3e0] ;  /* 0x00007c00ff0877ac */ /* 0x000f620008000a00 */
[----:B---34-:R-:W-:Y:S01]  /*5d90*/  MOV R20, R110 ;  /* 0x0000006e00147202 */ /* 0x018fe20000000f00 */
        /* <DEDUP_REMOVED lines=8> */
[----:B-----5:R-:W-:Y:S02]  /*5e20*/  IMAD R27, R27, UR8, RZ ;  /* 0x000000081b1b7c24 */ /* 0x020fe4000f8e02ff */
[----:B012---:R-:W-:-:S04]  /*5e30*/  IMAD.WIDE.U32 R22, R26, UR8, R20 ;  /* 0x000000081a167c25 */ /* 0x007fc8000f8e0014 */
[----:B------:R-:W-:Y:S01]  /*5e40*/  IMAD R27, R26, UR9, R27 ;  /* 0x000000091a1b7c24 */ /* 0x000fe2000f8e021b */
[----:B---3--:R-:W-:-:S04]  /*5e50*/  LEA R20, P1, R22, UR10, 0x2 ;  /* 0x0000000a16147c11 */ /* 0x008fc8000f8210ff */
[----:B------:R-:W-:-:S04]  /*5e60*/  IADD3 R27, PT, PT, R23, R27, RZ ;  /* 0x0000001b171b7210 */ /* 0x000fc80007ffe0ff */
[----:B------:R-:W-:-:S05]  /*5e70*/  LEA.HI.X R21, R22, UR11, R27, 0x2, P1 ;  /* 0x0000000b16157c11 */ /* 0x000fca00088f141b */
[----:B------:R0:W-:Y:S02]  /*5e80*/  STG.E.64 desc[UR6][R20.64], R76 ;  /* 0x0000004c14007986 */ /* 0x0001e4000c101b06 */
.L_x_4222:
[----:B------:R-:W-:Y:S05]  /*5e90*/  BSYNC.RECONVERGENT B1 ;  /* 0x0000000000017941 */ /* 0x000fea0003800200 */
.L_x_4221:
[----:B------:R-:W-:Y:S01]  /*5ea0*/  ISETP.GE.U32.AND P5, PT, R19, UR4, PT ;  /* 0x0000000413007c0c */ /* 0x000fe2000bfa6070 */
[----:B------:R-:W-:Y:S01]  /*5eb0*/  BSSY.RECONVERGENT B1, `(.L_x_4223) ;  /* 0x0000027000017945 */ /* 0x000fe20003800200 */
[----:B------:R-:W-:Y:S02]  /*5ec0*/  SHF.R.S32.HI R24, RZ, 0x1f, R19 ;  /* 0x0000001fff187819 */ /* 0x000fe40000011413 */
[----:B------:R-:W-:Y:S02]  /*5ed0*/  IADD3 R31, PT, PT, R38, 0xb0, RZ ;  /* 0x000000b0261f7810 */ /* 0x000fe40007ffe0ff */
[----:B------:R-:W-:Y:S02]  /*5ee0*/  ISETP.GE.AND.EX P5, PT, R24, UR5, PT, P5 ;  /* 0x0000000518007c0c */ /* 0x000fe4000bfa6350 */
[----:B012---:R-:W-:Y:S02]  /*5ef0*/  IADD3 R22, PT, PT, R38, 0xc8, RZ ;  /* 0x000000c826167810 */ /* 0x007fe40007ffe0ff */
        /* <DEDUP_REMOVED lines=8> */
[C---:B---34-:R-:W-:Y:S02]  /*5f80*/  IADD3 R21, PT, PT, R38.reuse, 0xd0, RZ ;  /* 0x000000d026157810 */ /* 0x058fe40007ffe0ff */
[----:B------:R-:W-:Y:S02]  /*5f90*/  IADD3 R20, PT, PT, R38, 0xd8, RZ ;  /* 0x000000d826147810 */ /* 0x000fe40007ffe0ff */
[----:B------:R-:W-:Y:S02]  /*5fa0*/  ISETP.GE.AND.EX P2, PT, R29, UR5, PT, P2 ;  /* 0x000000051d007c0c */ /* 0x000fe4000bf46320 */
[----:B------:R-:W-:Y:S02]  /*5fb0*/  ISETP.GE.AND.EX P1, PT, R30, UR5, PT, P1 ;  /* 0x000000051e007c0c */ /* 0x000fe4000bf26310 */
[----:B------:R-:W-:-:S02]  /*5fc0*/  ISETP.GE.AND.EX P6, PT, R9, UR5, PT, P6 ;  /* 0x0000000509007c0c */ /* 0x000fc4000bfc6360 */
[----:B------:R-:W-:Y:S02]  /*5fd0*/  ISETP.GE.AND.EX P3, PT, R7, UR5, PT, P3 ;  /* 0x0000000507007c0c */ /* 0x000fe4000bf66330 */
[----:B------:R-:W-:Y:S02]  /*5fe0*/  ISETP.GE.AND.EX P4, PT, R23, UR5, PT, P4 ;  /* 0x0000000517007c0c */ /* 0x000fe4000bf86340 */
[----:B------:R-:W-:Y:S01]  /*5ff0*/  IADD3 R38, PT, PT, R38, 0xe0, RZ ;  /* 0x000000e026267810 */ /* 0x000fe20007ffe0ff */
[----:B------:R-:W-:Y:S10]  /*6000*/  @P5 BRA `(.L_x_4224) ;  /* 0x0000000000445947 */ /* 0x000ff40003800000 */
[----:B------:R-:W0:Y:S01]  /*6010*/  LDCU.64 UR8, c[0x0][0x3e0] ;  /* 0x00007c00ff0877ac */ /* 0x000e220008000a00 */
[----:B------:R-:W-:Y:S01]  /*6020*/  MOV R25, R113 ;  /* 0x0000007100197202 */ /* 0x000fe20000000f00 */
[----:B------:R-:W-:Y:S01]  /*6030*/  FADD.FTZ R78, -R36, R78 ;  /* 0x0000004e244e7221 */ /* 0x000fe20000010100 */
[----:B------:R-:W1:Y:S03]  /*6040*/  LDCU.64 UR10, c[0x0][0x380] ;  /* 0x00007000ff0a77ac */ /* 0x000e660008000a00 */
[----:B------:R-:W-:-:S04]  /*6050*/  FMUL.FTZ R78, R78, R37 ;  /* 0x000000254e4e7220 */ /* 0x000fc80000410000 */
[----:B------:R-:W-:Y:S01]  /*6060*/  FFMA.FTZ R78, R49, R78, R52 ;  /* 0x0000004e314e7223 */ /* 0x000fe20000010034 */
[----:B0-----:R-:W-:Y:S01]  /*6070*/  IMAD R28, R24, UR8, RZ ;  /* 0x00000008181c7c24 */ /* 0x001fe2000f8e02ff */
[----:B------:R-:W-:-:S05]  /*6080*/  MOV R24, R110 ;  /* 0x0000006e00187202 */ /* 0x000fca0000000f00 */
[----:B------:R-:W-:-:S04]  /*6090*/  IMAD.WIDE.U32 R26, R19, UR8, R24 ;  /* 0x00000008131a7c25 */ /* 0x000fc8000f8e0018 */
[----:B------:R-:W-:Y:S02]  /*60a0*/  IMAD R19, R19, UR9, R28 ;  /* 0x0000000913137c24 */ /* 0x000fe4000f8e021c */
[----:B------:R-:W-:Y:S01]  /*60b0*/  FADD.FTZ R28, -R36, R79 ;  /* 0x0000004f241c7221 */ /* 0x000fe20000010100 */
[----:B-1----:R-:W-:Y:S02]  /*60c0*/  LEA R24, P5, R26, UR10, 0x2 ;  /* 0x0000000a1a187c11 */ /* 0x002fe4000f8a10ff */
[----:B------:R-:W-:Y:S01]  /*60d0*/  IADD3 R19, PT, PT, R27, R19, RZ ;  /* 0x000000131b137210 */ /* 0x000fe20007ffe0ff */
[----:B------:R-:W-:-:S03]  /*60e0*/  FMUL.FTZ R28, R28, R37 ;  /* 0x000000251c1c7220 */ /* 0x000fc60000410000 */
[----:B------:R-:W-:Y:S01]  /*60f0*/  LEA.HI.X R25, R26, UR11, R19, 0x2, P5 ;  /* 0x0000000b1a197c11 */ /* 0x000fe2000a8f1413 */
[----:B------:R-:W-:-:S05]  /*6100*/  FFMA.FTZ R79, R50, R28, R51 ;  /* 0x0000001c324f7223 */ /* 0x000fca0000010033 */
[----:B------:R0:W-:Y:S02]  /*6110*/  STG.E.64 desc[UR6][R24.64], R78 ;  /* 0x0000004e18007986 */ /* 0x0001e4000c101b06 */
.L_x_4224:
[----:B------:R-:W-:Y:S05]  /*6120*/  BSYNC.RECONVERGENT B1 ;  /* 0x0000000000017941 */ /* 0x000fea0003800200 */
.L_x_4223:
        /* <DEDUP_REMOVED lines=19> */
.L_x_4226:
[----:B------:R-:W-:Y:S05]  /*6260*/  BSYNC.RECONVERGENT B1 ;  /* 0x0000000000017941 */ /* 0x000fea0003800200 */
.L_x_4225:
[----:B------:R-:W-:Y:S04]  /*6270*/  BSSY.RECONVERGENT B1, `(.L_x_4227) ;  /* 0x0000013000017945 */ /* 0x000fe80003800200 */
[----:B------:R-:W-:Y:S05]  /*6280*/  @P1 BRA `(.L_x_4228) ;  /* 0x0000000000441947 */ /* 0x000fea0003800000 */
[----:B------:R-:W2:Y:S01]  /*6290*/  LDCU.64 UR8, c[0x0][0x3e0] ;  /* 0x00007c00ff0877ac */ /* 0x000ea20008000a00 */
[----:B-1----:R-:W-:Y:S01]  /*62a0*/  MOV R18, R110 ;  /* 0x0000006e00127202 */ /* 0x002fe20000000f00 */
        /* <DEDUP_REMOVED lines=8> */
[----:B--2---:R-:W-:Y:S02]  /*6330*/  IMAD R30, R30, UR8, RZ ;  /* 0x000000081e1e7c24 */ /* 0x004fe4000f8e02ff */
[----:B0-----:R-:W-:-:S04]  /*6340*/  IMAD.WIDE.U32 R24, R31, UR8, R18 ;  /* 0x000000081f187c25 */ /* 0x001fc8000f8e0012 */
[----:B------:R-:W-:Y:S01]  /*6350*/  IMAD R31, R31, UR9, R30 ;  /* 0x000000091f1f7c24 */ /* 0x000fe2000f8e021e */
[----:B-1----:R-:W-:-:S04]  /*6360*/  LEA R18, P1, R24, UR10, 0x2 ;  /* 0x0000000a18127c11 */ /* 0x002fc8000f8210ff */
[----:B------:R-:W-:-:S04]  /*6370*/  IADD3 R31, PT, PT, R25, R31, RZ ;  /* 0x0000001f191f7210 */ /* 0x000fc80007ffe0ff */
[----:B------:R-:W-:-:S05]  /*6380*/  LEA.HI.X R19, R24, UR11, R31, 0x2, P1 ;  /* 0x0000000b18137c11 */ /* 0x000fca00088f141f */
[----:B------:R2:W-:Y:S02]  /*6390*/  STG.E.64 desc[UR6][R18.64], R82 ;  /* 0x0000005212007986 */ /* 0x0005e4000c101b06 */
.L_x_4228:
[----:B------:R-:W-:Y:S05]  /*63a0*/  BSYNC.RECONVERGENT B1 ;  /* 0x0000000000017941 */ /* 0x000fea0003800200 */
.L_x_4227:
[----:B------:R-:W-:Y:S04]  /*63b0*/  BSSY.RECONVERGENT B1, `(.L_x_4229) ;  /* 0x0000013000017945 */ /* 0x000fe80003800200 */
[----:B------:R-:W-:Y:S05]  /*63c0*/  @P6 BRA `(.L_x_4230) ;  /* 0x0000000000446947 */ /* 0x000fea0003800000 */
[----:B------:R-:W3:Y:S01]  /*63d0*/  LDCU.64 UR8, c[0x0][0x3e0] ;  /* 0x00007c00ff0877ac */ /* 0x000ee20008000a00 */
[----:B-12---:R-:W-:Y:S01]  /*63e0*/  MOV R18, R110 ;  /* 0x0000006e00127202 */ /* 0x006fe20000000f00 */
        /* <DEDUP_REMOVED lines=8> */
[----:B---3--:R-:W-:Y:S02]  /*6470*/  IMAD R27, R9, UR8, RZ ;  /* 0x00000008091b7c24 */ /* 0x008fe4000f8e02ff */
[----:B0-----:R-:W-:-:S04]  /*6480*/  IMAD.WIDE.U32 R24, R6, UR8, R18 ;  /* 0x0000000806187c25 */ /* 0x001fc8000f8e0012 */
[----:B------:R-:W-:Y:S01]  /*6490*/  IMAD R27, R6, UR9, R27 ;  /* 0x00000009061b7c24 */ /* 0x000fe2000f8e021b */
[----:B-1----:R-:W-:-:S04]  /*64a0*/  LEA R18, P1, R24, UR10, 0x2 ;  /* 0x0000000a18127c11 */ /* 0x002fc8000f8210ff */
[----:B------:R-:W-:-:S04]  /*64b0*/  IADD3 R27, PT, PT, R25, R27, RZ ;  /* 0x0000001b191b7210 */ /* 0x000fc80007ffe0ff */
[----:B------:R-:W-:-:S05]  /*64c0*/  LEA.HI.X R19, R24, UR11, R27, 0x2, P1 ;  /* 0x0000000b18137c11 */ /* 0x000fca00088f141b */
[----:B------:R3:W-:Y:S02]  /*64d0*/  STG.E.64 desc[UR6][R18.64], R94 ;  /* 0x0000005e12007986 */ /* 0x0007e4000c101b06 */
.L_x_4230:
[----:B------:R-:W-:Y:S05]  /*64e0*/  BSYNC.RECONVERGENT B1 ;  /* 0x0000000000017941 */ /* 0x000fea0003800200 */
.L_x_4229:
[----:B------:R-:W-:Y:S04]  /*64f0*/  BSSY.RECONVERGENT B1, `(.L_x_4231) ;  /* 0x0000013000017945 */ /* 0x000fe80003800200 */
[----:B------:R-:W-:Y:S05]  /*6500*/  @P3 BRA `(.L_x_4232) ;  /* 0x0000000000443947 */ /* 0x000fea0003800000 */
[----:B------:R-:W4:Y:S01]  /*6510*/  LDCU.64 UR8, c[0x0][0x3e0] ;  /* 0x00007c00ff0877ac */ /* 0x000f220008000a00 */
[----:B-123--:R-:W-:Y:S01]  /*6520*/  MOV R18, R110 ;  /* 0x0000006e00127202 */ /* 0x00efe20000000f00 */
        /* <DEDUP_REMOVED lines=8> */
[----:B----4-:R-:W-:Y:S02]  /*65b0*/  IMAD R27, R7, UR8, RZ ;  /* 0x00000008071b7c24 */ /* 0x010fe4000f8e02ff */
[----:B0-----:R-:W-:-:S04]  /*65c0*/  IMAD.WIDE.U32 R24, R4, UR8, R18 ;  /* 0x0000000804187c25 */ /* 0x001fc8000f8e0012 */
[----:B------:R-:W-:Y:S01]  /*65d0*/  IMAD R27, R4, UR9, R27 ;  /* 0x00000009041b7c24 */ /* 0x000fe2000f8e021b */
[----:B-1----:R-:W-:-:S04]  /*65e0*/  LEA R18, P1, R24, UR10, 0x2 ;  /* 0x0000000a18127c11 */ /* 0x002fc8000f8210ff */
[----:B------:R-:W-:-:S04]  /*65f0*/  IADD3 R27, PT, PT, R25, R27, RZ ;  /* 0x0000001b191b7210 */ /* 0x000fc80007ffe0ff */
[----:B------:R-:W-:-:S05]  /*6600*/  LEA.HI.X R19, R24, UR11, R27, 0x2, P1 ;  /* 0x0000000b18137c11 */ /* 0x000fca00088f141b */
[----:B------:R4:W-:Y:S02]  /*6610*/  STG.E.64 desc[UR6][R18.64], R96 ;  /* 0x0000006012007986 */ /* 0x0009e4000c101b06 */
.L_x_4232:
[----:B------:R-:W-:Y:S05]  /*6620*/  BSYNC.RECONVERGENT B1 ;  /* 0x0000000000017941 */ /* 0x000fea0003800200 */
.L_x_4231:
[----:B------:R-:W-:Y:S04]  /*6630*/  BSSY.RECONVERGENT B1, `(.L_x_4233) ;  /* 0x0000013000017945 */ /* 0x000fe80003800200 */
[----:B------:R-:W-:Y:S05]  /*6640*/  @P4 BRA `(.L_x_4234) ;  /* 0x0000000000444947 */ /* 0x000fea0003800000 */
[----:B------:R-:W5:Y:S01]  /*6650*/  LDCU.64 UR8, c[0x0][0x3e0] ;  /* 0x00007c00ff0877ac */ /* 0x000f620008000a00 */
[----:B-1234-:R-:W-:Y:S01]  /*6660*/  MOV R18, R110 ;  /* 0x0000006e00127202 */ /* 0x01efe20000000f00 */
[----:B------:R-:W-:Y:S01]  /*6670*/  FADD.FTZ R86, -R36, R86 ;  /* 0x0000005624567221 */ /* 0x000fe20000010100 */
[----:B------:R-:W-:Y:S01]  /*6680*/  MOV R19, R113 ;  /* 0x0000007100137202 */ /* 0x000fe20000000f00 */
[----:B------:R-:W1:Y:S02]  /*6690*/  LDCU.64 UR10, c[0x0][0x380] ;  /* 0x00007000ff0a77ac */ /* 0x000e640008000a00 */
[----:B------:R-:W-:-:S04]  /*66a0*/  FMUL.FTZ R86, R86, R37 ;  /* 0x0000002556567220 */ /* 0x000fc80000410000 */
[----:B------:R-:W-:Y:S01]  /*66b0*/  FFMA.FTZ R86, R49, R86, R52 ;  /* 0x0000005631567223 */ /* 0x000fe20000010034 */
[----:B-----5:R-:W-:Y:S02]  /*66c0*/  IMAD R23, R23, UR8, RZ ;  /* 0x0000000817177c24 */ /* 0x020fe4000f8e02ff */
[----:B0-----:R-:W-:-:S04]  /*66d0*/  IMAD.WIDE.U32 R24, R22, UR8, R18 ;  /* 0x0000000816187c25 */ /* 0x001fc8000f8e0012 */
        /* <DEDUP_REMOVED lines=8> */
.L_x_4234:
[----:B------:R-:W-:Y:S05]  /*6760*/  BSYNC.RECONVERGENT B1 ;  /* 0x0000000000017941 */ /* 0x000fea0003800200 */
.L_x_4233:
[----:B------:R-:W-:Y:S01]  /*6770*/  ISETP.GE.U32.AND P5, PT, R21, UR4, PT ;  /* 0x0000000415007c0c */ /* 0x000fe2000bfa6070 */
[----:B------:R-:W-:Y:S01]  /*6780*/  BSSY.RECONVERGENT B1, `(.L_x_4235) ;  /* 0x0000021000017945 */ /* 0x000fe20003800200 */
[----:B01234-:R-:W-:Y:S02]  /*6790*/  SHF.R.S32.HI R18, RZ, 0x1f, R21 ;  /* 0x0000001fff127819 */ /* 0x01ffe40000011415 */
[----:B------:R-:W-:Y:S02]  /*67a0*/  ISETP.GE.U32.AND P2, PT, R20, UR4, PT ;  /* 0x0000000414007c0c */ /* 0x000fe4000bf46070 */
[----:B------:R-:W-:Y:S02]  /*67b0*/  ISETP.GE.AND.EX P5, PT, R18, UR5, PT, P5 ;  /* 0x0000000512007c0c */ /* 0x000fe4000bfa6350 */
[----:B------:R-:W-:Y:S02]  /*67c0*/  ISETP.GE.U32.AND P1, PT, R38, UR4, PT ;  /* 0x0000000426007c0c */ /* 0x000fe4000bf26070 */
[----:B------:R-:W-:-:S02]  /*67d0*/  ISETP.GE.U32.AND P6, PT, R2, UR4, PT ;  /* 0x0000000402007c0c */ /* 0x000fc4000bfc6070 */
[----:B------:R-:W-:Y:S02]  /*67e0*/  ISETP.GE.U32.AND P3, PT, R0, UR4, PT ;  /* 0x0000000400007c0c */ /* 0x000fe4000bf66070 */
[----:B------:R-:W-:Y:S02]  /*67f0*/  SHF.R.S32.HI R25, RZ, 0x1f, R20 ;  /* 0x0000001fff197819 */ /* 0x000fe40000011414 */
[----:B------:R-:W-:Y:S02]  /*6800*/  SHF.R.S32.HI R26, RZ, 0x1f, R38 ;  /* 0x0000001fff1a7819 */ /* 0x000fe40000011426 */
[----:B------:R-:W-:Y:S02]  /*6810*/  ISETP.GE.U32.AND P4, PT, R39, UR4, PT ;  /* 0x0000000427007c0c */ /* 0x000fe4000bf86070 */
[----:B------:R-:W-:Y:S02]  /*6820*/  ISETP.GE.AND.EX P2, PT, R25, UR5, PT, P2 ;  /* 0x0000000519007c0c */ /* 0x000fe4000bf46320 */
[----:B------:R-:W-:-:S02]  /*6830*/  ISETP.GE.AND.EX P1, PT, R26, UR5, PT, P1 ;  /* 0x000000051a007c0c */ /* 0x000fc4000bf26310 */
[----:B------:R-:W-:Y:S02]  /*6840*/  ISETP.GE.AND.EX P6, PT, R5, UR5, PT, P6 ;  /* 0x0000000505007c0c */ /* 0x000fe4000bfc6360 */
[----:B------:R-:W-:Y:S02]  /*6850*/  ISETP.GE.AND.EX P3, PT, R3, UR5, PT, P3 ;  /* 0x0000000503007c0c */ /* 0x000fe4000bf66330 */
[----:B------:R-:W-:Y:S01]  /*6860*/  ISETP.GE.AND.EX P4, PT, R44, UR5, PT, P4 ;  /* 0x000000052c007c0c */ /* 0x000fe2000bf86340 */
[----:B------:R-:W-:-:S12]  /*6870*/  @P5 BRA `(.L_x_4236) ;  /* 0x0000000000445947 */ /* 0x000fd80003800000 */
        /* <DEDUP_REMOVED lines=17> */
.L_x_4236:
[----:B------:R-:W-:Y:S05]  /*6990*/  BSYNC.RECONVERGENT B1 ;  /* 0x0000000000017941 */ /* 0x000fea0003800200 */
.L_x_4235:
[----:B------:R-:W-:Y:S04]  /*69a0*/  BSSY.RECONVERGENT B1, `(.L_x_4237) ;  /* 0x0000013000017945 */ /* 0x000fe80003800200 */
[----:B------:R-:W-:Y:S05]  /*69b0*/  @P2 BRA `(.L_x_4238) ;  /* 0x0000000000442947 */ /* 0x000fea0003800000 */
[----:B------:R-:W1:Y:S01]  /*69c0*/  LDCU.64 UR8, c[0x0][0x3e0] ;  /* 0x00007c00ff0877ac */ /* 0x000e620008000a00 */
[----:B0-----:R-:W-:Y:S01]  /*69d0*/  MOV R18, R110 ;  /* 0x0000006e00127202 */ /* 0x001fe20000000f00 */
        /* <DEDUP_REMOVED lines=15> */
.L_x_4238:
[----:B------:R-:W-:Y:S05]  /*6ad0*/  BSYNC.RECONVERGENT B1 ;  /* 0x0000000000017941 */ /* 0x000fea0003800200 */
.L_x_4237:
[----:B------:R-:W-:Y:S04]  /*6ae0*/  BSSY.RECONVERGENT B1, `(.L_x_4239) ;  /* 0x0000013000017945 */ /* 0x000fe80003800200 */
[----:B------:R-:W-:Y:S05]  /*6af0*/  @P1 BRA `(.L_x_4240) ;  /* 0x0000000000441947 */ /* 0x000fea0003800000 */
[----:B------:R-:W2:Y:S01]  /*6b00*/  LDCU.64 UR8, c[0x0][0x3e0] ;  /* 0x00007c00ff0877ac */ /* 0x000ea20008000a00 */
[----:B01----:R-:W-:Y:S01]  /*6b10*/  MOV R18, R110 ;  /* 0x0000006e00127202 */ /* 0x003fe20000000f00 */
        /* <DEDUP_REMOVED lines=12> */
[----:B------:R-:W-:-:S04]  /*6be0*/  IADD3 R23, PT, PT, R21, R23, RZ ;  /* 0x0000001715177210 */ /* 0x000fc80007ffe0ff */
[----:B------:R-:W-:-:S05]  /*6bf0*/  LEA.HI.X R19, R20, UR11, R23, 0x2, P1 ;  /* 0x0000000b14137c11 */ /* 0x000fca00088f1417 */
[----:B------:R2:W-:Y:S02]  /*6c00*/  STG.E.64 desc[UR6][R18.64], R98 ;  /* 0x0000006212007986 */ /* 0x0005e4000c101b06 */
.L_x_4240:
[----:B------:R-:W-:Y:S05]  /*6c10*/  BSYNC.RECONVERGENT B1 ;  /* 0x0000000000017941 */ /* 0x000fea0003800200 */
.L_x_4239:
[----:B------:R-:W-:Y:S04]  /*6c20*/  BSSY.RECONVERGENT B1, `(.L_x_4241) ;  /* 0x0000013000017945 */ /* 0x000fe80003800200 */
[----:B------:R-:W-:Y:S05]  /*6c30*/  @P6 BRA `(.L_x_4242) ;  /* 0x0000000000446947 */ /* 0x000fea0003800000 */
[----:B------:R-:W3:Y:S01]  /*6c40*/  LDCU.64 UR8, c[0x0][0x3e0] ;  /* 0x00007c00ff0877ac */ /* 0x000ee20008000a00 */
[----:B012---:R-:W-:Y:S01]  /*6c50*/  MOV R18, R110 ;  /* 0x0000006e00127202 */ /* 0x007fe20000000f00 */
        /* <DEDUP_REMOVED lines=12> */
[----:B------:R-:W-:-:S04]  /*6d20*/  IADD3 R23, PT, PT, R21, R23, RZ ;  /* 0x0000001715177210 */ /* 0x000fc80007ffe0ff */
[----:B------:R-:W-:-:S05]  /*6d30*/  LEA.HI.X R19, R20, UR11, R23, 0x2, P1 ;  /* 0x0000000b14137c11 */ /* 0x000fca00088f1417 */
[----:B------:R3:W-:Y:S02]  /*6d40*/  STG.E.64 desc[UR6][R18.64], R100 ;  /* 0x0000006412007986 */ /* 0x0007e4000c101b06 */
.L_x_4242:
[----:B------:R-:W-:Y:S05]  /*6d50*/  BSYNC.RECONVERGENT B1 ;  /* 0x0000000000017941 */ /* 0x000fea0003800200 */
.L_x_4241:
[----:B------:R-:W-:Y:S04]  /*6d60*/  BSSY.RECONVERGENT B1, `(.L_x_4243) ;  /* 0x0000013000017945 */ /* 0x000fe80003800200 */
[----:B------:R-:W-:Y:S05]  /*6d70*/  @P3 BRA `(.L_x_4244) ;  /* 0x0000000000443947 */ /* 0x000fea0003800000 */
[----:B------:R-:W4:Y:S01]  /*6d80*/  LDCU.64 UR8, c[0x0][0x3e0] ;  /* 0x00007c00ff0877ac */ /* 0x000f220008000a00 */
[----:B0123--:R-:W-:Y:S01]  /*6d90*/  MOV R18, R110 ;  /* 0x0000006e00127202 */ /* 0x00ffe20000000f00 */
        /* <DEDUP_REMOVED lines=12> */
[----:B------:R-:W-:-:S04]  /*6e60*/  IADD3 R23, PT, PT, R21, R23, RZ ;  /* 0x0000001715177210 */ /* 0x000fc80007ffe0ff */
[----:B------:R-:W-:-:S05]  /*6e70*/  LEA.HI.X R19, R20, UR11, R23, 0x2, P1 ;  /* 0x0000000b14137c11 */ /* 0x000fca00088f1417 */
[----:B------:R4:W-:Y:S02]  /*6e80*/  STG.E.64 desc[UR6][R18.64], R102 ;  /* 0x0000006612007986 */ /* 0x0009e4000c101b06 */
.L_x_4244:
[----:B------:R-:W-:Y:S05]  /*6e90*/  BSYNC.RECONVERGENT B1 ;  /* 0x0000000000017941 */ /* 0x000fea0003800200 */
.L_x_4243:
[----:B------:R-:W-:Y:S05]  /*6ea0*/  @P4 BRA `(.L_x_4245) ;  /* 0x0000004000d84947 */ /* 0x000fea0003800000 */
[----:B------:R-:W5:Y:S01]  /*6eb0*/  LDCU.64 UR4, c[0x0][0x3e0] ;  /* 0x00007c00ff0477ac */ /* 0x000f620008000a00 */
[----:B------:R-:W-:Y:S01]  /*6ec0*/  MOV R111, R113 ;  /* 0x00000071006f7202 */ /* 0x000fe20000000f00 */
[C---:B------:R-:W-:Y:S01]  /*6ed0*/  FADD.FTZ R104, -R36.reuse, R104 ;  /* 0x0000006824687221 */ /* 0x040fe20000010100 */
        /* <DEDUP_REMOVED lines=8> */
[----:B------:R-:W-:Y:S01]  /*6f60*/  IMAD R39, R39, UR5, R44 ;  /* 0x0000000527277c24 */ /* 0x000fe2000f8e022c */
[----:B01234-:R-:W-:-:S04]  /*6f70*/  LEA R18, P1, R110, UR8, 0x2 ;  /* 0x000000086e127c11 */ /* 0x01ffc8000f8210ff */
[----:B------:R-:W-:-:S04]  /*6f80*/  IADD3 R39, PT, PT, R111, R39, RZ ;  /* 0x000000276f277210 */ /* 0x000fc80007ffe0ff */
[----:B------:R-:W-:-:S05]  /*6f90*/  LEA.HI.X R19, R110, UR9, R39, 0x2, P1 ;  /* 0x000000096e137c11 */ /* 0x000fca00088f1427 */
[----:B------:R0:W-:Y:S01]  /*6fa0*/  STG.E.64 desc[UR6][R18.64], R104 ;  /* 0x0000006812007986 */ /* 0x0001e2000c101b06 */
[----:B------:R-:W-:Y:S05]  /*6fb0*/  BRA `(.L_x_4245) ;  /* 0x0000004000947947 */ /* 0x000fea0003800000 */
.L_x_4182:
[----:B------:R-:W0:Y:S01]  /*6fc0*/  LDCU.64 UR4, c[0x0][0x3e8] ;  /* 0x00007d00ff0477ac */ /* 0x000e220008000a00 */
[----:B------:R-:W-:Y:S01]  /*6fd0*/  SHF.R.S32.HI R55, RZ, 0x1f, R38 ;  /* 0x0000001fff377819 */ /* 0x000fe20000011426 */
[----:B------:R-:W-:Y:S01]  /*6fe0*/  BSSY.RECONVERGENT B1, `(.L_x_4246) ;  /* 0x0000029000017945 */ /* 0x000fe20003800200 */
[C---:B------:R-:W-:Y:S02]  /*6ff0*/  IADD3 R107, PT, PT, R38.reuse, 0x8, RZ ;  /* 0x00000008266b7810 */ /* 0x040fe40007ffe0ff */
[C---:B------:R-:W-:Y:S02]  /*7000*/  IADD3 R56, PT, PT, R38.reuse, 0x10, RZ ;  /* 0x0000001026387810 */ /* 0x040fe40007ffe0ff */
[----:B------:R-:W-:Y:S02]  /*7010*/  SHF.R.S32.HI R58, RZ, 0x1f, R107 ;  /* 0x0000001fff3a7819 */ /* 0x000fe4000001146b */
[----:B------:R-:W-:Y:S02]  /*7020*/  SHF.R.S32.HI R57, RZ, 0x1f, R56 ;  /* 0x0000001fff397819 */ /* 0x000fe40000011438 */
[----:B------:R-:W-:-:S02]  /*7030*/  IADD3 R59, PT, PT, R38, 0x18, RZ ;  /* 0x00000018263b7810 */ /* 0x000fc40007ffe0ff */
[C---:B------:R-:W-:Y:S02]  /*7040*/  IADD3 R53, PT, PT, R38.reuse, 0x28, RZ ;  /* 0x0000002826357810 */ /* 0x040fe40007ffe0ff */
[----:B0-----:R-:W-:Y:S02]  /*7050*/  ISETP.GE.U32.AND P1, PT, R38, UR4, PT ;  /* 0x0000000426007c0c */ /* 0x001fe4000bf26070 */
[----:B------:R-:W-:Y:S02]  /*7060*/  ISETP.GE.U32.AND P2, PT, R107, UR4, PT ;  /* 0x000000046b007c0c */ /* 0x000fe4000bf46070 */
[----:B------:R-:W-:Y:S02]  /*7070*/  ISETP.GE.AND.EX P1, PT, R55, UR5, PT, P1 ;  /* 0x0000000537007c0c */ /* 0x000fe4000bf26310 */
[----:B------:R-:W-:Y:S02]  /*7080*/  ISETP.GE.U32.AND P3, PT, R56, UR4, PT ;  /* 0x0000000438007c0c */ /* 0x000fe4000bf66070 */
[----:B------:R-:W-:-:S02]  /*7090*/  ISETP.GE.AND.EX P2, PT, R58, UR5, PT, P2 ;  /* 0x000000053a007c0c */ /* 0x000fc4000bf46320 */
[----:B------:R-:W-:-:S07]  /*70a0*/  ISETP.GE.AND.EX P3, PT, R57, UR5, PT, P3 ;  /* 0x0000000539007c0c */ /* 0x000fce000bf66330 */
[----:B------:R-:W-:Y:S06]  /*70b0*/  @P1 BRA `(.L_x_4247) ;  /* 0x00000000006c1947 */ /* 0x000fec0003800000 */
        /* <DEDUP_REMOVED lines=27> */
.L_x_4247:
[----:B------:R-:W-:Y:S05]  /*7270*/  BSYNC.RECONVERGENT B1 ;  /* 0x0000000000017941 */ /* 0x000fea0003800200 */
.L_x_4246:
[----:B------:R-:W-:Y:S04]  /*7280*/  BSSY.RECONVERGENT B1, `(.L_x_4248) ;  /* 0x000001d000017945 */ /* 0x000fe80003800200 */
[----:B------:R-:W-:Y:S05]  /*7290*/  @P2 BRA `(.L_x_4249) ;  /* 0x00000000006c2947 */ /* 0x000fea0003800000 */
[C---:B------:R-:W-:Y:S01]  /*72a0*/  FADD.FTZ R20, -R36.reuse, R20 ;  /* 0x0000001424147221 */ /* 0x040fe20000010100 */
[----:B0-----:R-:W-:Y:S01]  /*72b0*/  FADD.FTZ R18, -R36, R21 ;  /* 0x0000001524127221 */ /* 0x001fe20000010100 */
        /* <DEDUP_REMOVED lines=25> */
.L_x_4249:
[----:B------:R-:W-:Y:S05]  /*7450*/  BSYNC.RECONVERGENT B1 ;  /* 0x0000000000017941 */ /* 0x000fea0003800200 */
.L_x_4248:
[----:B------:R-:W-:Y:S04]  /*7460*/  BSSY.RECONVERGENT B1, `(.L_x_4250) ;  /* 0x000001d000017945 */ /* 0x000fe80003800200 */
[----:B------:R-:W-:Y:S05]  /*7470*/  @P3 BRA `(.L_x_4251) ;  /* 0x00000000006c3947 */ /* 0x000fea0003800000 */
[C---:B------:R-:W-:Y:S01]  /*7480*/  FADD.FTZ R22, -R36.reuse, R22 ;  /* 0x0000001624167221 */ /* 0x040fe20000010100 */
[----:B01----:R-:W-:Y:S01]  /*7490*/  FADD.FTZ R18, -R36, R23 ;  /* 0x0000001724127221 */ /* 0x003fe20000010100 */
        /* <DEDUP_REMOVED lines=25> */
.L_x_4251:
[----:B------:R-:W-:Y:S05]  /*7630*/  BSYNC.RECONVERGENT B1 ;  /* 0x0000000000017941 */ /* 0x000fea0003800200 */
.L_x_4250:
[----:B------:R-:W-:Y:S01]  /*7640*/  ISETP.GE.U32.AND P4, PT, R59, UR4, PT ;  /* 0x000000043b007c0c */ /* 0x000fe2000bf86070 */
[----:B------:R-:W-:Y:S01]  /*7650*/  BSSY.RECONVERGENT B1, `(.L_x_4252) ;  /* 0x000002e000017945 */ /* 0x000fe20003800200 */
[----:B012---:R-:W-:Y:S02]  /*7660*/  SHF.R.S32.HI R19, RZ, 0x1f, R59 ;  /* 0x0000001fff137819 */ /* 0x007fe4000001143b */
        /* <DEDUP_REMOVED lines=37> */
[----:B-1----:R-:W-:Y:S02]  /*78c0*/  LEA R20, P4, R18, UR10, 0x2 ;  /* 0x0000000a12147c11 */ /* 0x002fe4000f8810ff */
[----:B------:R-:W0:Y:S02]  /*78d0*/  MUFU.RCP R114, R109 ;  /* 0x0000006d00727308 */ /* 0x000e240000001000 */
[----:B------:R-:W-:-:S04]  /*78e0*/  IADD3 R59, PT, PT, R19, R59, RZ ;  /* 0x0000003b133b7210 */ /* 0x000fc80007ffe0ff */
[----:B------:R-:W-:Y:S01]  /*78f0*/  LEA.HI.X R21, R18, UR11, R59, 0x2, P4 ;  /* 0x0000000b12157c11 */ /* 0x000fe2000a0f143b */
[----:B--2---:R-:W-:Y:S01]  /*7900*/  FMUL.FTZ R18, R24, R107 ;  /* 0x0000006b18127220 */ /* 0x004fe20000410000 */
[----:B0-----:R-:W-:-:S05]  /*7910*/  FMUL.FTZ R19, R25, R114 ;  /* 0x0000007219137220 */ /* 0x001fca0000410000 */
[----:B------:R0:W-:Y:S02]  /*7920*/  STG.E.64 desc[UR6][R20.64], R18 ;  /* 0x0000001214007986 */ /* 0x0001e4000c101b06 */
.L_x_4253:
[----:B------:R-:W-:Y:S05]  /*7930*/  BSYNC.RECONVERGENT B1 ;  /* 0x0000000000017941 */ /* 0x000fea0003800200 */
.L_x_4252:
[----:B------:R-:W-:Y:S04]  /*7940*/  BSSY.RECONVERGENT B1, `(.L_x_4254) ;  /* 0x000001d000017945 */ /* 0x000fe80003800200 */
[----:B------:R-:W-:Y:S05]  /*7950*/  @P1 BRA `(.L_x_4255) ;  /* 0x00000000006c1947 */ /* 0x000fea0003800000 */
[C---:B------:R-:W-:Y:S01]  /*7960*/  FADD.FTZ R84, -R36.reuse, R84 ;  /* 0x0000005424547221 */ /* 0x040fe20000010100 */
[----:B0-----:R-:W-:Y:S01]  /*7970*/  FADD.FTZ R18, -R36, R85 ;  /* 0x0000005524127221 */ /* 0x001fe20000010100 */
        /* <DEDUP_REMOVED lines=25> */
.L_x_4255:
[----:B------:R-:W-:Y:S05]  /*7b10*/  BSYNC.RECONVERGENT B1 ;  /* 0x0000000000017941 */ /* 0x000fea0003800200 */
.L_x_4254:
        /* <DEDUP_REMOVED lines=29> */
.L_x_4257:
[----:B------:R-:W-:Y:S05]  /*7cf0*/  BSYNC.RECONVERGENT B1 ;  /* 0x0000000000017941 */ /* 0x000fea0003800200 */
.L_x_4256:
[----:B------:R-:W-:Y:S04]  /*7d00*/  BSSY.RECONVERGENT B1, `(.L_x_4258) ;  /* 0x000001d000017945 */ /* 0x000fe80003800200 */
[----:B------:R-:W-:Y:S05]  /*7d10*/  @P2 BRA `(.L_x_4259) ;  /* 0x00000000006c2947 */ /* 0x000fea0003800000 */
[C---:B------:R-:W-:Y:S01]  /*7d20*/  FADD.FTZ R28, -R36.reuse, R28 ;  /* 0x0000001c241c7221 */ /* 0x040fe20000010100 */
[----:B012---:R-:W-:Y:S01]  /*7d30*/  FADD.FTZ R18, -R36, R29 ;  /* 0x0000001d24127221 */ /* 0x007fe20000010100 */
        /* <DEDUP_REMOVED lines=25> */
.L_x_4259:
[----:B------:R-:W-:Y:S05]  /*7ed0*/  BSYNC.RECONVERGENT B1 ;  /* 0x0000000000017941 */ /* 0x000fea0003800200 */
.L_x_4258:
[----:B------:R-:W-:Y:S04]  /*7ee0*/  BSSY.RECONVERGENT B1, `(.L_x_4260) ;  /* 0x000001d000017945 */ /* 0x000fe80003800200 */
[----:B------:R-:W-:Y:S05]  /*7ef0*/  @P3 BRA `(.L_x_4261) ;  /* 0x00000000006c3947 */ /* 0x000fea0003800000 */
[C---:B------:R-:W-:Y:S01]  /*7f00*/  FADD.FTZ R30, -R36.reuse, R30 ;  /* 0x0000001e241e7221 */ /* 0x040fe20000010100 */
[----:B0123--:R-:W-:Y:S01]  /*7f10*/  FADD.FTZ R18, -R36, R31 ;  /* 0x0000001f24127221 */ /* 0x00ffe20000010100 */
        /* <DEDUP_REMOVED lines=25> */
.L_x_4261:
[----:B------:R-:W-:Y:S05]  /*80b0*/  BSYNC.RECONVERGENT B1 ;  /* 0x0000000000017941 */ /* 0x000fea0003800200 */
.L_x_4260:
        /* <DEDUP_REMOVED lines=18> */
[C---:B------:R-:W-:Y:S01]  /*81e0*/  FADD.FTZ R32, -R36.reuse, R32 ;  /* 0x0000002024207221 */ /* 0x040fe20000010100 */
[----:B01234-:R-:W-:Y:S01]  /*81f0*/  FADD.FTZ R18, -R36, R33 ;  /* 0x0000002124127221 */ /* 0x01ffe20000010100 */
        /* <DEDUP_REMOVED lines=25> */
.L_x_4263:
[----:B------:R-:W-:Y:S05]  /*8390*/  BSYNC.RECONVERGENT B1 ;  /* 0x0000000000017941 */ /* 0x000fea0003800200 */
.L_x_4262:
[----:B------:R-:W-:Y:S04]  /*83a0*/  BSSY.RECONVERGENT B1, `(.L_x_4264) ;  /* 0x000001d000017945 */ /* 0x000fe80003800200 */
[----:B------:R-:W-:Y:S05]  /*83b0*/  @P1 BRA `(.L_x_4265) ;  /* 0x00000000006c1947 */ /* 0x000fea0003800000 */
        /* <DEDUP_REMOVED lines=27> */
.L_x_4265:
[----:B------:R-:W-:Y:S05]  /*8570*/  BSYNC.RECONVERGENT B1 ;  /* 0x0000000000017941 */ /* 0x000fea0003800200 */
.L_x_4264:
        /* <DEDUP_REMOVED lines=29> */
.L_x_4267:
[----:B------:R-:W-:Y:S05]  /*8750*/  BSYNC.RECONVERGENT B1 ;  /* 0x0000000000017941 */ /* 0x000fea0003800200 */
.L_x_4266:
        /* <DEDUP_REMOVED lines=29> */
.L_x_4269:
[----:B------:R-:W-:Y:S05]  /*8930*/  BSYNC.RECONVERGENT B1 ;  /* 0x0000000000017941 */ /* 0x000fea0003800200 */
.L_x_4268:
        /* <DEDUP_REMOVED lines=29> */
.L_x_4271:
[----:B------:R-:W-:Y:S05]  /*8b10*/  BSYNC.RECONVERGENT B1 ;  /* 0x0000000000017941 */ /* 0x000fea0003800200 */
.L_x_4270:
[----:B------:R-:W-:Y:S04]  /*8b20*/  BSSY.RECONVERGENT B1, `(.L_x_4272) ;  /* 0x000001d000017945 */ /* 0x000fe80003800200 */
[----:B------:R-:W-:Y:S05]  /*8b30*/  @P6 BRA `(.L_x_4273) ;  /* 0x00000000006c6947 */ /* 0x000fea0003800000 */
[C---:B------:R-:W-:Y:S01]  /*8b40*/  FADD.FTZ R90, -R36.reuse, R90 ;  /* 0x0000005a245a7221 */ /* 0x040fe20000010100 */
[----:B01234-:R-:W-:Y:S01]  /*8b50*/  FADD.FTZ R18, -R36, R91 ;  /* 0x0000005b24127221 */ /* 0x01ffe20000010100 */
        /* <DEDUP_REMOVED lines=25> */
.L_x_4273:
[----:B------:R-:W-:Y:S05]  /*8cf0*/  BSYNC.RECONVERGENT B1 ;  /* 0x0000000000017941 */ /* 0x000fea0003800200 */
.L_x_4272:
        /* <DEDUP_REMOVED lines=49> */
.L_x_4275:
[----:B------:R-:W-:Y:S05]  /*9010*/  BSYNC.RECONVERGENT B1 ;  /* 0x0000000000017941 */ /* 0x000fea0003800200 */
.L_x_4274:
        /* <DEDUP_REMOVED lines=29> */
.L_x_4277:
[----:B------:R-:W-:Y:S05]  /*91f0*/  BSYNC.RECONVERGENT B1 ;  /* 0x0000000000017941 */ /* 0x000fea0003800200 */
.L_x_4276:
        /* <DEDUP_REMOVED lines=29> */
.L_x_4279:
[----:B------:R-:W-:Y:S05]  /*93d0*/  BSYNC.RECONVERGENT B1 ;  /* 0x0000000000017941 */ /* 0x000fea0003800200 */
.L_x_4278:
        /* <DEDUP_REMOVED lines=29> */
.L_x_4281:
[----:B------:R-:W-:Y:S05]  /*95b0*/  BSYNC.RECONVERGENT B1 ;  /* 0x0000000000017941 */ /* 0x000fea0003800200 */
.L_x_4280:
        /* <DEDUP_REMOVED lines=29> */
.L_x_4283:
[----:B------:R-:W-:Y:S05]  /*9790*/  BSYNC.RECONVERGENT B1 ;  /* 0x0000000000017941 */ /* 0x000fea0003800200 */
.L_x_4282:
        /* <DEDUP_REMOVED lines=29> */
.L_x_4285:
[----:B------:R-:W-:Y:S05]  /*9970*/  BSYNC.RECONVERGENT B1 ;  /* 0x0000000000017941 */ /* 0x000fea0003800200 */
.L_x_4284:
[----:B------:R-:W-:Y:S01]  /*9980*/  ISETP.GE.U32.AND P5, PT, R18, UR4, PT ;  /* 0x0000000412007c0c */ /* 0x000fe2000bfa6070 */
[----:B------:R-:W-:Y:S01]  /*9990*/  BSSY.RECONVERGENT B1, `(.L_x_4286) ;  /* 0x0000031000017945 */ /* 0x000fe20003800200 */
[----:B------:R-:W-:Y:S02]  /*99a0*/  SHF.R.S32.HI R27, RZ, 0x1f, R18 ;  /* 0x0000001fff1b7819 */ /* 0x000fe40000011412 */
[C---:B------:R-:W-:Y:S02]  /*99b0*/  IADD3 R24, PT, PT, R38.reuse, 0xb0, RZ ;  /* 0x000000b026187810 */ /* 0x040fe40007ffe0ff */
[----:B------:R-:W-:Y:S02]  /*99c0*/  ISETP.GE.AND.EX P5, PT, R27, UR5, PT, P5 ;  /* 0x000000051b007c0c */ /* 0x000fe4000bfa6350 */
[----:B01234-:R-:W-:Y:S02]  /*99d0*/  IADD3 R22, PT, PT, R38, 0xc8, RZ ;  /* 0x000000c826167810 */ /* 0x01ffe40007ffe0ff */
        /* <DEDUP_REMOVED lines=8> */
[C---:B------:R-:W-:Y:S02]  /*9a60*/  IADD3 R21, PT, PT, R38.reuse, 0xd0, RZ ;  /* 0x000000d026157810 */ /* 0x040fe40007ffe0ff */
        /* <DEDUP_REMOVED lines=35> */
.L_x_4287:
[----:B------:R-:W-:Y:S05]  /*9ca0*/  BSYNC.RECONVERGENT B1 ;  /* 0x0000000000017941 */ /* 0x000fea0003800200 */
.L_x_4286:
[----:B------:R-:W-:Y:S04]  /*9cb0*/  BSSY.RECONVERGENT B1, `(.L_x_4288) ;  /* 0x000001d000017945 */ /* 0x000fe80003800200 */
[----:B------:R-:W-:Y:S05]  /*9cc0*/  @P2 BRA `(.L_x_4289) ;  /* 0x00000000006c2947 */ /* 0x000fea0003800000 */
[C---:B------:R-:W-:Y:S01]  /*9cd0*/  FADD.FTZ R80, -R36.reuse, R80 ;  /* 0x0000005024507221 */ /* 0x040fe20000010100 */
[----:B------:R-:W-:Y:S01]  /*9ce0*/  FADD.FTZ R18, -R36, R81 ;  /* 0x0000005124127221 */ /* 0x000fe20000010100 */
[----:B------:R-:W1:Y:S01]  /*9cf0*/  LDCU.64 UR8, c[0x0][0x3e0] ;  /* 0x00007c00ff0877ac */ /* 0x000e620008000a00 */
[----:B0-----:R-:W-:Y:S01]  /*9d00*/  MOV R27, R113 ;  /* 0x00000071001b7202 */ /* 0x001fe20000000f00 */
[-C--:B------:R-:W-:Y:S01]  /*9d10*/  FMUL.FTZ R80, R80, R37.reuse ;  /* 0x0000002550507220 */ /* 0x080fe20000410000 */
[----:B------:R-:W-:Y:S01]  /*9d20*/  FMUL.FTZ R26, R18, R37 ;  /* 0x00000025121a7220 */ /* 0x000fe20000410000 */
[----:B------:R-:W0:Y:S02]  /*9d30*/  LDCU.64 UR10, c[0x0][0x380] ;  /* 0x00007000ff0a77ac */ /* 0x000e240008000a00 */
[----:B------:R-:W-:Y:S01]  /*9d40*/  FFMA.FTZ R31, R49, R80, R52 ;  /* 0x00000050311f7223 */ /* 0x000fe20000010034 */
[----:B------:R-:W-:Y:S01]  /*9d50*/  FFMA.FTZ R33, R50, R26, R51 ;  /* 0x0000001a32217223 */ /* 0x000fe20000010033 */
[----:B------:R-:W-:-:S02]  /*9d60*/  MOV R26, R110 ;  /* 0x0000006e001a7202 */ /* 0x000fc40000000f00 */
        /* <DEDUP_REMOVED lines=8> */
[----:B--2---:R-:W-:Y:S01]  /*9df0*/  FADD.FTZ R28, R18, 1 ;  /* 0x3f800000121c7421 */ /* 0x004fe20000010000 */
[----:B0-----:R-:W-:-:S04]  /*9e00*/  LEA R18, P2, R26, UR10, 0x2 ;  /* 0x0000000a1a127c11 */ /* 0x001fc8000f8410ff */
[----:B------:R-:W-:Y:S01]  /*9e10*/  LEA.HI.X R19, R26, UR11, R19, 0x2, P2 ;  /* 0x0000000b1a137c11 */ /* 0x000fe200090f1413 */
[----:B------:R-:W0:Y:S01]  /*9e20*/  MUFU.RCP R28, R28 ;  /* 0x0000001c001c7308 */ /* 0x000e220000001000 */
[----:B-1----:R-:W-:-:S07]  /*9e30*/  FADD.FTZ R30, R29, 1 ;  /* 0x3f8000001d1e7421 */ /* 0x002fce0000010000 */
[----:B------:R-:W1:Y:S01]  /*9e40*/  MUFU.RCP R30, R30 ;  /* 0x0000001e001e7308 */ /* 0x000e620000001000 */
[----:B0-----:R-:W-:Y:S01]  /*9e50*/  FMUL.FTZ R26, R31, R28 ;  /* 0x0000001c1f1a7220 */ /* 0x001fe20000410000 */
[----:B-1----:R-:W-:-:S05]  /*9e60*/  FMUL.FTZ R27, R33, R30 ;  /* 0x0000001e211b7220 */ /* 0x002fca0000410000 */
[----:B------:R1:W-:Y:S02]  /*9e70*/  STG.E.64 desc[UR6][R18.64], R26 ;  /* 0x0000001a12007986 */ /* 0x0003e4000c101b06 */
.L_x_4289:
[----:B------:R-:W-:Y:S05]  /*9e80*/  BSYNC.RECONVERGENT B1 ;  /* 0x0000000000017941 */ /* 0x000fea0003800200 */
.L_x_4288:
[----:B------:R-:W-:Y:S04]  /*9e90*/  BSSY.RECONVERGENT B1, `(.L_x_4290) ;  /* 0x000001d000017945 */ /* 0x000fe80003800200 */
[----:B------:R-:W-:Y:S05]  /*9ea0*/  @P1 BRA `(.L_x_4291) ;  /* 0x00000000006c1947 */ /* 0x000fea0003800000 */
[C---:B------:R-:W-:Y:S01]  /*9eb0*/  FADD.FTZ R82, -R36.reuse, R82 ;  /* 0x0000005224527221 */ /* 0x040fe20000010100 */
[----:B-1----:R-:W-:Y:S01]  /*9ec0*/  FADD.FTZ R18, -R36, R83 ;  /* 0x0000005324127221 */ /* 0x002fe20000010100 */
        /* <DEDUP_REMOVED lines=20> */
[----:B------:R-:W-:-:S04]  /*a010*/  IADD3 R25, PT, PT, R19, R25, RZ ;  /* 0x0000001913197210 */ /* 0x000fc80007ffe0ff */
[----:B------:R-:W-:Y:S01]  /*a020*/  LEA.HI.X R25, R18, UR11, R25, 0x2, P1 ;  /* 0x0000000b12197c11 */ /* 0x000fe200088f1419 */
[----:B0-----:R-:W-:Y:S01]  /*a030*/  FMUL.FTZ R18, R29, R26 ;  /* 0x0000001a1d127220 */ /* 0x001fe20000410000 */
[----:B-1----:R-:W-:-:S05]  /*a040*/  FMUL.FTZ R19, R31, R28 ;  /* 0x0000001c1f137220 */ /* 0x002fca0000410000 */
[----:B------:R2:W-:Y:S02]  /*a050*/  STG.E.64 desc[UR6][R24.64], R18 ;  /* 0x0000001218007986 */ /* 0x0005e4000c101b06 */
.L_x_4291:
[----:B------:R-:W-:Y:S05]  /*a060*/  BSYNC.RECONVERGENT B1 ;  /* 0x0000000000017941 */ /* 0x000fea0003800200 */
.L_x_4290:
[----:B------:R-:W-:Y:S04]  /*a070*/  BSSY.RECONVERGENT B1, `(.L_x_4292) ;  /* 0x000001d000017945 */ /* 0x000fe80003800200 */
[----:B------:R-:W-:Y:S05]  /*a080*/  @P6 BRA `(.L_x_4293) ;  /* 0x00000000006c6947 */ /* 0x000fea0003800000 */
[C---:B------:R-:W-:Y:S01]  /*a090*/  FADD.FTZ R94, -R36.reuse, R94 ;  /* 0x0000005e245e7221 */ /* 0x040fe20000010100 */
[----:B-12---:R-:W-:Y:S01]  /*a0a0*/  FADD.FTZ R18, -R36, R95 ;  /* 0x0000005f24127221 */ /* 0x006fe20000010100 */
        /* <DEDUP_REMOVED lines=25> */
.L_x_4293:
[----:B------:R-:W-:Y:S05]  /*a240*/  BSYNC.RECONVERGENT B1 ;  /* 0x0000000000017941 */ /* 0x000fea0003800200 */
.L_x_4292:
[----:B------:R-:W-:Y:S04]  /*a250*/  BSSY.RECONVERGENT B1, `(.L_x_4294) ;  /* 0x000001d000017945 */ /* 0x000fe80003800200 */
[----:B------:R-:W-:Y:S05]  /*a260*/  @P3 BRA `(.L_x_4295) ;  /* 0x00000000006c3947 */ /* 0x000fea0003800000 */
[C---:B------:R-:W-:Y:S01]  /*a270*/  FADD.FTZ R96, -R36.reuse, R96 ;  /* 0x0000006024607221 */ /* 0x040fe20000010100 */
[----:B-123--:R-:W-:Y:S01]  /*a280*/  FADD.FTZ R18, -R36, R97 ;  /* 0x0000006124127221 */ /* 0x00efe20000010100 */
        /* <DEDUP_REMOVED lines=25> */
.L_x_4295:
[----:B------:R-:W-:Y:S05]  /*a420*/  BSYNC.RECONVERGENT B1 ;  /* 0x0000000000017941 */ /* 0x000fea0003800200 */
.L_x_4294:
[----:B------:R-:W-:Y:S04]  /*a430*/  BSSY.RECONVERGENT B1, `(.L_x_4296) ;  /* 0x000001d000017945 */ /* 0x000fe80003800200 */
[----:B------:R-:W-:Y:S05]  /*a440*/  @P4 BRA `(.L_x_4297) ;  /* 0x00000000006c4947 */ /* 0x000fea0003800000 */
[C---:B------:R-:W-:Y:S01]  /*a450*/  FADD.FTZ R86, -R36.reuse, R86 ;  /* 0x0000005624567221 */ /* 0x040fe20000010100 */
[----:B-1234-:R-:W-:Y:S01]  /*a460*/  FADD.FTZ R18, -R36, R87 ;  /* 0x0000005724127221 */ /* 0x01efe20000010100 */
        /* <DEDUP_REMOVED lines=25> */
.L_x_4297:
[----:B------:R-:W-:Y:S05]  /*a600*/  BSYNC.RECONVERGENT B1 ;  /* 0x0000000000017941 */ /* 0x000fea0003800200 */
.L_x_4296:
        /* <DEDUP_REMOVED lines=44> */
.L_x_4299:
[----:B------:R-:W-:Y:S05]  /*a8d0*/  BSYNC.RECONVERGENT B1 ;  /* 0x0000000000017941 */ /* 0x000fea0003800200 */
.L_x_4298:
        /* <DEDUP_REMOVED lines=29> */
.L_x_4301:
[----:B------:R-:W-:Y:S05]  /*aab0*/  BSYNC.RECONVERGENT B1 ;  /* 0x0000000000017941 */ /* 0x000fea0003800200 */
.L_x_4300:
        /* <DEDUP_REMOVED lines=29> */
.L_x_4303:
[----:B------:R-:W-:Y:S05]  /*ac90*/  BSYNC.RECONVERGENT B1 ;  /* 0x0000000000017941 */ /* 0x000fea0003800200 */
.L_x_4302:
        /* <DEDUP_REMOVED lines=29> */
.L_x_4305:
[----:B------:R-:W-:Y:S05]  /*ae70*/  BSYNC.RECONVERGENT B1 ;  /* 0x0000000000017941 */ /* 0x000fea0003800200 */
.L_x_4304:
        /* <DEDUP_REMOVED lines=29> */
.L_x_4307:
[----:B------:R-:W-:Y:S05]  /*b050*/  BSYNC.RECONVERGENT B1 ;  /* 0x0000000000017941 */ /* 0x000fea0003800200 */
.L_x_4306:
[----:B------:R-:W-:Y:S05]  /*b060*/  @P4 BRA `(.L_x_4245) ;  /* 0x0000000000684947 */ /* 0x000fea0003800000 */
[C---:B------:R-:W-:Y:S01]  /*b070*/  FADD.FTZ R104, -R36.reuse, R104 ;  /* 0x0000006824687221 */ /* 0x040fe20000010100 */
[----:B------:R-:W-:Y:S01]  /*b080*/  FADD.FTZ R36, -R36, R105 ;  /* 0x0000006924247221 */ /* 0x000fe20000010100 */
[----:B------:R-:W5:Y:S01]  /*b090*/  LDCU.64 UR4, c[0x0][0x3e0] ;  /* 0x00007c00ff0477ac */ /* 0x000f620008000a00 */
[----:B------:R-:W-:Y:S01]  /*b0a0*/  MOV R111, R113 ;  /* 0x00000071006f7202 */ /* 0x000fe20000000f00 */
[-C--:B------:R-:W-:Y:S01]  /*b0b0*/  FMUL.FTZ R104, R104, R37.reuse ;  /* 0x0000002568687220 */ /* 0x080fe20000410000 */
[----:B------:R-:W-:Y:S01]  /*b0c0*/  FMUL.FTZ R36, R36, R37 ;  /* 0x0000002524247220 */ /* 0x000fe20000410000 */
[----:B------:R-:W5:Y:S02]  /*b0d0*/  LDCU.64 UR8, c[0x0][0x380] ;  /* 0x00007000ff0877ac */ /* 0x000f640008000a00 */
[----:B------:R-:W-:Y:S01]  /*b0e0*/  FFMA.FTZ R49, R49, R104, R52 ;  /* 0x0000006831317223 */ /* 0x000fe20000010034 */
[----:B------:R-:W-:-:S03]  /*b0f0*/  FFMA.FTZ R36, R50, R36, R51 ;  /* 0x0000002432247223 */ /* 0x000fc60000010033 */
[----:B01234-:R-:W-:Y:S01]  /*b100*/  FMUL.FTZ R18, R49, -1.4426950216293334961 ;  /* 0xbfb8aa3b31127820 */ /* 0x01ffe20000410000 */
[----:B------:R-:W-:-:S05]  /*b110*/  FMUL.FTZ R19, R36, -1.4426950216293334961 ;  /* 0xbfb8aa3b24137820 */ /* 0x000fca0000410000 */
[----:B------:R-:W0:Y:S01]  /*b120*/  MUFU.EX2 R18, R18 ;  /* 0x0000001200127308 */ /* 0x000e220000000800 */
[----:B-----5:R-:W-:Y:S02]  /*b130*/  IMAD R44, R44, UR4, RZ ;  /* 0x000000042c2c7c24 */ /* 0x020fe4000f8e02ff */
[----:B------:R-:W-:-:S05]  /*b140*/  IMAD.WIDE.U32 R110, R39, UR4, R110 ;  /* 0x00000004276e7c25 */ /* 0x000fca000f8e006e */
[----:B------:R-:W1:Y:S01]  /*b150*/  MUFU.EX2 R19, R19 ;  /* 0x0000001300137308 */ /* 0x000e620000000800 */
[----:B------:R-:W-:-:S05]  /*b160*/  IMAD R39, R39, UR5, R44 ;  /* 0x0000000527277c24 */ /* 0x000fca000f8e022c */
[----:B------:R-:W-:Y:S01]  /*b170*/  IADD3 R39, PT, PT, R111, R39, RZ ;  /* 0x000000276f277210 */ /* 0x000fe20007ffe0ff */
[----:B0-----:R-:W-:Y:S01]  /*b180*/  FADD.FTZ R20, R18, 1 ;  /* 0x3f80000012147421 */ /* 0x001fe20000010000 */
[----:B------:R-:W-:-:S05]  /*b190*/  LEA R18, P1, R110, UR8, 0x2 ;  /* 0x000000086e127c11 */ /* 0x000fca000f8210ff */
[----:B------:R-:W0:Y:S01]  /*b1a0*/  MUFU.RCP R20, R20 ;  /* 0x0000001400147308 */ /* 0x000e220000001000 */
[----:B-1----:R-:W-:Y:S01]  /*b1b0*/  FADD.FTZ R21, R19, 1 ;  /* 0x3f80000013157421 */ /* 0x002fe20000010000 */
[----:B------:R-:W-:-:S06]  /*b1c0*/  LEA.HI.X R19, R110, UR9, R39, 0x2, P1 ;  /* 0x000000096e137c11 */ /* 0x000fcc00088f1427 */
[----:B------:R-:W1:Y:S01]  /*b1d0*/  MUFU.RCP R21, R21 ;  /* 0x0000001500157308 */ /* 0x000e620000001000 */
[----:B0-----:R-:W-:Y:S01]  /*b1e0*/  FMUL.FTZ R22, R49, R20 ;  /* 0x0000001431167220 */ /* 0x001fe20000410000 */
[----:B-1----:R-:W-:-:S05]  /*b1f0*/  FMUL.FTZ R23, R36, R21 ;  /* 0x0000001524177220 */ /* 0x002fca0000410000 */
[----:B------:R0:W-:Y:S02]  /*b200*/  STG.E.64 desc[UR6][R18.64], R22 ;  /* 0x0000001612007986 */ /* 0x0001e4000c101b06 */
.L_x_4245:
[----:B------:R-:W-:Y:S05]  /*b210*/  BSYNC.RECONVERGENT B0 ;  /* 0x0000000000007941 */ /* 0x000fea0003800200 */
.L_x_4181:
        /* <DEDUP_REMOVED lines=8> */
.L_x_4309:
        /* <DEDUP_REMOVED lines=14> */
.L_x_4946:


//--------------------- .text._Z35group_norm_nhwc_fwd_one_pass_kernelI11Fp32IOBf16WLi512ELi128ELi512EEv26Group_norm_nhwc_fwd_params --------------------------
	.section	.text._Z35group_norm_nhwc_fwd_one_pass_kernelI11Fp32IOBf16WLi512ELi128ELi512EEv26Group_norm_nhwc_fwd_params,"ax",@progbits
	.align	128
        .global         _Z35group_norm_nhwc_fwd_one_pass_kernelI11Fp32IOBf16WLi512ELi128ELi512EEv26Group_norm_nhwc_fwd_params
        .type           _Z35group_norm_nhwc_fwd_one_pass_kernelI11Fp32IOBf16WLi512ELi128ELi512EEv26Group_norm_nhwc_fwd_params,@function
        .size           _Z35group_norm_nhwc_fwd_one_pass_kernelI11Fp32IOBf16WLi512ELi128ELi512EEv26Group_norm_nhwc_fwd_params,(.L_x_4947 - _Z35group_norm_nhwc_fwd_one_pass_kernelI11Fp32IOBf16WLi512ELi128ELi512EEv26Group_norm_nhwc_fwd_params)
        .other          _Z35group_norm_nhwc_fwd_one_pass_kernelI11Fp32IOBf16WLi512ELi128ELi512EEv26Group_norm_nhwc_fwd_params,@"STO_CUDA_ENTRY STV_DEFAULT"
_Z35group_norm_nhwc_fwd_one_pass_kernelI11Fp32IOBf16WLi512ELi128ELi512EEv26Group_norm_nhwc_fwd_params:
.text._Z35group_norm_nhwc_fwd_one_pass_kernelI11Fp32IOBf16WLi512ELi128ELi512EEv26Group_norm_nhwc_fwd_params:
        /* <DEDUP_REMOVED lines=23> */
.L_x_4461:
[----:B------:R-:W0:Y:S01]  /*0170*/  LDCU UR16, c[0x0][0x3f8] ;  /* 0x00007f00ff1077ac */ /* 0x000e220008000800 */
[----:B-1-34-:R-:W-:Y:S02]  /*0180*/  IABS R3, UR9 ;  /* 0x0000000900037c13 */ /* 0x01afe40008000000 */
[----:B------:R-:W-:Y:S01]  /*0190*/  LOP3.LUT R24, R24, 0xfff7ffff, RZ, 0xc0, !PT ;  /* 0xfff7ffff18187812 */ /* 0x000fe200078ec0ff */
[----:B------:R-:W-:Y:S01]  /*01a0*/  UMOV UR6, URZ ;  /* 0x000000ff00067c82 */ /* 0x000fe20008000000 */
[----:B------:R-:W-:Y:S01]  /*01b0*/  R2UR UR11, R3 ;  /* 0x00000000030b72ca */ /* 0x000fe200000e0000 */
[----:B------:R-:W1:Y:S01]  /*01c0*/  LDCU.64 UR18, c[0x0][0x3e8] ;  /* 0x00007d00ff1277ac */ /* 0x000e620008000a00 */
[----:B------:R-:W-:Y:S01]  /*01d0*/  LOP3.LUT R26, R26, 0x7fffffff, RZ, 0xc0, !PT ;  /* 0x7fffffff1a1a7812 */ /* 0x000fe200078ec0ff */
[----:B0-----:R-:W-:Y:S01]  /*01e0*/  IMAD.U32 R0, RZ, RZ, UR16 ;  /* 0x00000010ff007e24 */ /* 0x001fe2000f8e00ff */
[----:B------:R-:W-:-:S04]  /*01f0*/  UISETP.NE.AND UP0, UPT, UR16, URZ, UPT ;  /* 0x000000ff1000728c */ /* 0x000fc8000bf05270 */
[----:B------:R-:W-:-:S04]  /*0200*/  IABS R0, R0 ;  /* 0x0000000000007213 */ /* 0x000fc80000000000 */
[----:B------:R-:W-:-:S13]  /*0210*/  R2UR UR12, R0 ;  /* 0x00000000000c72ca */ /* 0x000fda00000e0000 */
[----:B------:R-:W0:Y:S08]  /*0220*/  I2F.RP R0, UR12 ;  /* 0x0000000c00007d06 */ /* 0x000e300008209400 */
[----:B0-----:R-:W0:Y:S02]  /*0230*/  MUFU.RCP R0, R0 ;  /* 0x0000000000007308 */ /* 0x001e240000001000 */
[----:B0-----:R-:W-:-:S02]  /*0240*/  IADD3 R2, PT, PT, R0, 0xffffffe, RZ ;  /* 0x0ffffffe00027810 */ /* 0x001fc40007ffe0ff */
[----:B------:R-:W0:Y:S04]  /*0250*/  LDC R0, c[0x0][0x404] ;  /* 0x00010100ff007b82 */ /* 0x000e280000000800 */
[----:B------:R-:W2:Y:S02]  /*0260*/  F2I.FTZ.U32.TRUNC.NTZ R2, R2 ;  /* 0x0000000200027305 */ /* 0x000ea4000021f000 */
[----:B--2---:R-:W-:Y:S01]  /*0270*/  R2UR UR7, R2 ;  /* 0x00000000020772ca */ /* 0x004fe200000e0000 */
[----:B0-----:R-:W-:-:S04]  /*0280*/  IMAD R25, R0, UR10, R17 ;  /* 0x0000000a00197c24 */ /* 0x001fc8000f8e0211 */
[C---:B------:R-:W-:Y:S01]  /*0290*/  VIADD R9, R25.reuse, 0x10 ;  /* 0x0000001019097836 */ /* 0x040fe20000000000 */
[C---:B-1----:R-:W-:Y:S01]  /*02a0*/  ISETP.GE.U32.AND P0, PT, R25.reuse, UR18, PT ;  /* 0x0000001219007c0c */ /* 0x042fe2000bf06070 */
[----:B------:R-:W-:Y:S01]  /*02b0*/  VIADD R17, R25, 0x20 ;  /* 0x0000002019117836 */ /* 0x000fe20000000000 */
[----:B------:R-:W-:-:S05]  /*02c0*/  SHF.R.S32.HI R3, RZ, 0x1f, R25 ;  /* 0x0000001fff037819 */ /* 0x000fca0000011419 */
[----:B------:R-:W-:Y:S01]  /*02d0*/  UIADD3 UR5, UPT, UPT, URZ, -UR7, URZ ;  /* 0x80000007ff057290 */ /* 0x000fe2000fffe0ff */
[----:B-----5:R-:W-:Y:S02]  /*02e0*/  IADD3 R7, PT, PT, R25, 0x8, RZ ;  /* 0x0000000819077810 */ /* 0x020fe40007ffe0ff */
[----:B------:R-:W-:Y:S01]  /*02f0*/  ISETP.GE.AND.EX P6, PT, R3, UR19, PT, P0 ;  /* 0x0000001303007c0c */ /* 0x000fe2000bfc6300 */
[----:B------:R-:W-:Y:S01]  /*0300*/  UIMAD UR5, UR5, UR12, URZ ;  /* 0x0000000c050572a4 */ /* 0x000fe2000f8e02ff */
[----:B------:R-:W-:Y:S02]  /*0310*/  ISETP.GE.U32.AND P0, PT, R7, UR18, PT ;  /* 0x0000001207007c0c */ /* 0x000fe4000bf06070 */
[----:B------:R-:W-:Y:S01]  /*0320*/  SHF.R.S32.HI R5, RZ, 0x1f, R7 ;  /* 0x0000001fff057819 */ /* 0x000fe20000011407 */
[----:B------:R-:W-:Y:S01]  /*0330*/  UIMAD.WIDE.U32 UR6, UR7, UR5, UR6 ;  /* 0x00000005070672a5 */ /* 0x000fe2000f8e0006 */
[----:B------:R-:W-:Y:S02]  /*0340*/  ISETP.GE.U32.AND P1, PT, R9, UR18, PT ;  /* 0x0000001209007c0c */ /* 0x000fe4000bf26070 */
[----:B------:R-:W-:Y:S01]  /*0350*/  ISETP.GE.AND.EX P5, PT, R5, UR19, PT, P0 ;  /* 0x0000001305007c0c */ /* 0x000fe2000bfa6300 */
[----:B------:R-:W-:Y:S01]  /*0360*/  UIMAD.WIDE.U32 UR6, UR7, UR11, URZ ;  /* 0x0000000b070672a5 */ /* 0x000fe2000f8e00ff */
[----:B------:R-:W-:-:S02]  /*0370*/  SHF.R.S32.HI R11, RZ, 0x1f, R9 ;  /* 0x0000001fff0b7819 */ /* 0x000fc40000011409 */
[----:B------:R-:W-:Y:S01]  /*0380*/  IADD3 R13, PT, PT, R25, 0x18, RZ ;  /* 0x00000018190d7810 */ /* 0x000fe20007ffe0ff */
[----:B------:R-:W-:Y:S01]  /*0390*/  UIADD3 UR5, UPT, UPT, -UR7, URZ, URZ ;  /* 0x000000ff07057290 */ /* 0x000fe2000fffe1ff */
[----:B------:R-:W0:Y:S01]  /*03a0*/  @!P6 LDC.64 R20, c[0x0][0x3e0] ;  /* 0x0000f800ff14eb82 */ /* 0x000e220000000a00 */
[----:B------:R-:W-:Y:S02]  /*03b0*/  ISETP.GE.AND.EX P4, PT, R11, UR19, PT, P1 ;  /* 0x000000130b007c0c */ /* 0x000fe4000bf86310 */
[----:B------:R-:W-:Y:S01]  /*03c0*/  UIMAD UR5, UR12, UR5, UR11 ;  /* 0x000000050c0572a4 */ /* 0x000fe2000f8e020b */
[----:B------:R-:W-:Y:S02]  /*03d0*/  ISETP.GE.U32.AND P0, PT, R13, UR18, PT ;  /* 0x000000120d007c0c */ /* 0x000fe4000bf06070 */
[----:B------:R-:W-:Y:S01]  /*03e0*/  SHF.R.S32.HI R15, RZ, 0x1f, R13 ;  /* 0x0000001fff0f7819 */ /* 0x000fe2000001140d */
[----:B------:R-:W-:Y:S01]  /*03f0*/  UISETP.GT.U32.AND UP2, UPT, UR12, UR5, UPT ;  /* 0x000000050c00728c */ /* 0x000fe2000bf44070 */
[----:B------:R-:W1:Y:S01]  /*0400*/  @!P6 LDC.64 R22, c[0x0][0x390] ;  /* 0x0000e400ff16eb82 */ /* 0x000e620000000a00 */
[----:B------:R-:W-:-:S02]  /*0410*/  ISETP.GE.U32.AND P1, PT, R17, UR18, PT ;  /* 0x0000001211007c0c */ /* 0x000fc4000bf26070 */
[----:B------:R-:W-:Y:S02]  /*0420*/  ISETP.GE.AND.EX P3, PT, R15, UR19, PT, P0 ;  /* 0x000000130f007c0c */ /* 0x000fe4000bf66300 */
[----:B------:R-:W-:Y:S02]  /*0430*/  SHF.R.S32.HI R19, RZ, 0x1f, R17 ;  /* 0x0000001fff137819 */ /* 0x000fe40000011411 */
[----:B------:R-:W-:Y:S01]  /*0440*/  @P6 LOP3.LUT R24, R24, 0x80000, RZ, 0xfc, !PT ;  /* 0x0008000018186812 */ /* 0x000fe200078efcff */
[----:B------:R-:W2:Y:S01]  /*0450*/  @!P5 LDC.64 R32, c[0x0][0x3e0] ;  /* 0x0000f800ff20db82 */ /* 0x000ea20000000a00 */
[----:B------:R-:W-:Y:S01]  /*0460*/  ISETP.GE.AND.EX P2, PT, R19, UR19, PT, P1 ;  /* 0x0000001313007c0c */ /* 0x000fe2000bf46310 */
[----:B------:R-:W-:Y:S01]  /*0470*/  @!UP2 UIADD3 UR5, UPT, UPT, UR5, -UR12, URZ ;  /* 0x8000000c0505a290 */ /* 0x000fe2000fffe0ff */
[----:B------:R-:W-:Y:S01]  /*0480*/  LOP3.LUT R24, R24, 0xfffbffff, RZ, 0xc0, !PT ;  /* 0xfffbffff18187812 */ /* 0x000fe200078ec0ff */
[----:B------:R-:W-:Y:S02]  /*0490*/  @!UP2 UIADD3 UR7, UPT, UPT, UR7, 0x1, URZ ;  /* 0x000000010707a890 */ /* 0x000fe4000fffe0ff */
[----:B------:R-:W-:Y:S01]  /*04a0*/  UISETP.GE.U32.AND UP1, UPT, UR5, UR12, UPT ;  /* 0x0000000c0500728c */ /* 0x000fe2000bf26070 */
[----:B------:R-:W-:Y:S01]  /*04b0*/  @P5 LOP3.LUT R24, R24, 0x40000, RZ, 0xfc, !PT ;  /* 0x0004000018185812 */ /* 0x000fe200078efcff */
[----:B------:R-:W-:Y:S01]  /*04c0*/  ULOP3.LUT UR5, UR9, UR16, URZ, 0x3c, !UPT ;  /* 0x0000001009057292 */ /* 0x000fe2000f8e3cff */
[----:B------:R-:W3:Y:S01]  /*04d0*/  @!P4 LDC.64 R36, c[0x0][0x3e0] ;  /* 0x0000f800ff24cb82 */ /* 0x000ee20000000a00 */
[----:B------:R-:W4:Y:S01]  /*04e0*/  LDCU.64 UR12, c[0x0][0x3f0] ;  /* 0x00007e00ff0c77ac */ /* 0x000f220008000a00 */
[----:B0-----:R-:W-:Y:S01]  /*04f0*/  @!P6 IMAD R0, R3, R20, RZ ;  /* 0x000000140300e224 */ /* 0x001fe200078e02ff */
[----:B------:R-:W-:Y:S01]  /*0500*/  LOP3.LUT R24, R24, 0xfffdffff, RZ, 0xc0, !PT ;  /* 0xfffdffff18187812 */ /* 0x000fe200078ec0ff */
[----:B------:R-:W-:-:S02]  /*0510*/  UISETP.GE.AND UP2, UPT, UR5, URZ, UPT ;  /* 0x000000ff0500728c */ /* 0x000fc4000bf46270 */
[----:B------:R-:W-:Y:S01]  /*0520*/  @!P6 IMAD R21, R25, R21, R0 ;  /* 0x000000151915e224 */ /* 0x000fe200078e0200 */
[----:B------:R-:W-:Y:S01]  /*0530*/  @P4 LOP3.LUT R24, R24, 0x20000, RZ, 0xfc, !PT ;  /* 0x0002000018184812 */ /* 0x000fe200078efcff */
[----:B------:R-:W-:Y:S01]  /*0540*/  @UP1 UIADD3 UR7, UPT, UPT, UR7, 0x1, URZ ;  /* 0x0000000107071890 */ /* 0x000fe2000fffe0ff */
[----:B------:R-:W0:Y:S02]  /*0550*/  @!P5 LDC.64 R34, c[0x0][0x390] ;  /* 0x0000e400ff22db82 */ /* 0x000e240000000a00 */
[----:B------:R-:W-:Y:S01]  /*0560*/  LOP3.LUT R24, R24, 0xfffeffff, RZ, 0xc0, !PT ;  /* 0xfffeffff18187812 */ /* 0x000fe200078ec0ff */
[----:B--2---:R-:W-:-:S03]  /*0570*/  @!P5 IMAD R6, R5, R32, RZ ;  /* 0x000000200506d224 */ /* 0x004fc600078e02ff */
[----:B------:R-:W-:Y:S02]  /*0580*/  @!UP2 UIADD3 UR7, UPT, UPT, -UR7, URZ, URZ ;  /* 0x000000ff0707a290 */ /* 0x000fe4000fffe1ff */
[----:B------:R-:W2:Y:S01]  /*0590*/  @!P3 LDC.64 R40, c[0x0][0x3e0] ;  /* 0x0000f800ff28bb82 */ /* 0x000ea20000000a00 */
[----:B------:R-:W-:Y:S01]  /*05a0*/  @!UP0 ULOP3.LUT UR7, URZ, UR16, URZ, 0x33, !UPT ;  /* 0x00000010ff078292 */ /* 0x000fe2000f8e33ff */
[----:B----4-:R-:W-:Y:S02]  /*05b0*/  MOV R27, UR12 ;  /* 0x0000000c001b7c02 */ /* 0x010fe40008000f00 */
[----:B------:R-:W-:Y:S01]  /*05c0*/  @P3 LOP3.LUT R24, R24, 0x10000, RZ, 0xfc, !PT ;  /* 0x0001000018183812 */ /* 0x000fe200078efcff */
[----:B------:R-:W-:Y:S02]  /*05d0*/  UIADD3 UR6, UPT, UPT, -UR7, URZ, URZ ;  /* 0x000000ff07067290 */ /* 0x000fe4000fffe1ff */
[----:B------:R-:W-:Y:S01]  /*05e0*/  USHF.R.S32.HI UR5, URZ, 0x1f, UR7 ;  /* 0x0000001fff057899 */ /* 0x000fe20008011407 */
[----:B------:R-:W4:Y:S01]  /*05f0*/  @!P4 LDC.64 R38, c[0x0][0x390] ;  /* 0x0000e400ff26cb82 */ /* 0x000f220000000a00 */
[----:B------:R-:W-:Y:S01]  /*0600*/  UIMAD UR6, UR16, UR6, UR9 ;  /* 0x00000006100672a4 */ /* 0x000fe2000f8e0209 */
[----:B------:R-:W-:Y:S01]  /*0610*/  LOP3.LUT R24, R24, 0xffff7fff, RZ, 0xc0, !PT ;  /* 0xffff7fff18187812 */ /* 0x000fe200078ec0ff */
[----:B------:R-:W-:-:S02]  /*0620*/  UIMAD UR5, UR5, UR12, URZ ;  /* 0x0000000c050572a4 */ /* 0x000fc4000f8e02ff */
[----:B------:R-:W-:Y:S01]  /*0630*/  USHF.L.U32 UR6, UR6, 0x7, URZ ;  /* 0x0000000706067899 */ /* 0x000fe200080006ff */
[----:B------:R-:W-:Y:S01]  /*0640*/  @P2 LOP3.LUT R24, R24, 0x8000, RZ, 0xfc, !PT ;  /* 0x0000800018182812 */ /* 0x000fe200078efcff */
[----:B------:R-:W-:Y:S01]  /*0650*/  UIMAD UR5, UR7, UR13, UR5 ;  /* 0x0000000d070572a4 */ /* 0x000fe2000f8e0205 */
[----:B------:R-:W1:Y:S01]  /*0660*/  @!P2 LDC.64 R44, c[0x0][0x3e0] ;  /* 0x0000f800ff2cab82 */ /* 0x000e620000000a00 */
[----:B------:R-:W-:Y:S01]  /*0670*/  USHF.R.S32.HI UR10, URZ, 0x1f, UR6 ;  /* 0x0000001fff0a7899 */ /* 0x000fe20008011406 */
[----:B------:R-:W-:Y:S02]  /*0680*/  LOP3.LUT R24, R24, 0xffffbfff, RZ, 0xc0, !PT ;  /* 0xffffbfff18187812 */ /* 0x000fe400078ec0ff */
[----:B------:R-:W-:-:S03]  /*0690*/  LOP3.LUT R28, R8, UR6, RZ, 0xfc, !PT ;  /* 0x00000006081c7c12 */ /* 0x000fc6000f8efcff */
[----:B------:R-:W-:Y:S01]  /*06a0*/  MOV R29, UR10 ;  /* 0x0000000a001d7c02 */ /* 0x000fe20008000f00 */
[----:B------:R-:W4:Y:S01]  /*06b0*/  @!P3 LDC.64 R42, c[0x0][0x390] ;  /* 0x0000e400ff2abb82 */ /* 0x000f220000000a00 */
[----:B--2---:R-:W-:Y:S02]  /*06c0*/  @!P3 IMAD R8, R15, R40, RZ ;  /* 0x000000280f08b224 */ /* 0x004fe400078e02ff */
[----:B------:R-:W-:-:S04]  /*06d0*/  IMAD.WIDE.U32 R28, R27, UR7, R28 ;  /* 0x000000071b1c7c25 */ /* 0x000fc8000f8e001c */
[----:B------:R-:W-:Y:S01]  /*06e0*/  @!P6 IMAD.MOV.U32 R30, RZ, RZ, R28 ;  /* 0x000000ffff1ee224 */ /* 0x000fe200078e001c */
[----:B------:R-:W-:Y:S02]  /*06f0*/  IADD3 R31, PT, PT, R29, UR5, RZ ;  /* 0x000000051d1f7c10 */ /* 0x000fe4000fffe0ff */
[-C--:B------:R-:W-:Y:S02]  /*0700*/  @!P4 MOV R10, R28.reuse ;  /* 0x0000001c000ac202 */ /* 0x080fe40000000f00 */
[----:B------:R-:W-:Y:S01]  /*0710*/  @!P2 MOV R14, R28 ;  /* 0x0000001c000ea202 */ /* 0x000fe20000000f00 */
[----:B------:R-:W-:Y:S01]  /*0720*/  @!P6 IMAD.WIDE.U32 R2, R25, R20, R30 ;  /* 0x000000141902e225 */ /* 0x000fe200078e001e */
[----:B------:R-:W-:-:S03]  /*0730*/  @!P2 MOV R15, R31 ;  /* 0x0000001f000fa202 */ /* 0x000fc60000000f00 */
[----:B-1----:R-:W-:Y:S01]  /*0740*/  @!P2 IMAD R12, R19, R44, RZ ;  /* 0x0000002c130ca224 */ /* 0x002fe200078e02ff */
[----:B------:R-:W-:Y:S01]  /*0750*/  @!P6 IADD3 R0, PT, PT, R3, R21, RZ ;  /* 0x000000150300e210 */ /* 0x000fe20007ffe0ff */
[----:B------:R-:W-:Y:S01]  /*0760*/  @!P5 IMAD.MOV.U32 R3, RZ, RZ, R31 ;  /* 0x000000ffff03d224 */ /* 0x000fe200078e001f */
[C---:B------:R-:W-:Y:S01]  /*0770*/  @!P6 LEA R4, P0, R2.reuse, R22, 0x2 ;  /* 0x000000160204e211 */ /* 0x040fe200078010ff */
[----:B------:R-:W-:Y:S02]  /*0780*/  @!P5 IMAD R21, R7, R33, R6 ;  /* 0x000000210715d224 */ /* 0x000fe400078e0206 */
[----:B------:R-:W-:Y:S01]  /*0790*/  @!P2 IMAD.WIDE.U32 R14, R17, R44, R14 ;  /* 0x0000002c110ea225 */ /* 0x000fe200078e000e */
[----:B------:R-:W-:Y:S02]  /*07a0*/  @!P6 LEA.HI.X R5, R2, R23, R0, 0x2, P0 ;  /* 0x000000170205e211 */ /* 0x000fe400000f1400 */
[----:B------:R-:W-:Y:S01]  /*07b0*/  @!P5 MOV R2, R28 ;  /* 0x0000001c0002d202 */ /* 0x000fe20000000f00 */
[----:B---3--:R-:W-:Y:S01]  /*07c0*/  @!P4 IMAD R0, R11, R36, RZ ;  /* 0x000000240b00c224 */ /* 0x008fe200078e02ff */
[----:B------:R-:W-:-:S03]  /*07d0*/  @!P4 MOV R11, R31 ;  /* 0x0000001f000bc202 */ /* 0x000fc60000000f00 */
[----:B------:R-:W-:Y:S02]  /*07e0*/  @!P5 IMAD.WIDE.U32 R2, R7, R32, R2 ;  /* 0x000000200702d225 */ /* 0x000fe400078e0002 */
[----:B------:R-:W1:Y:S02]  /*07f0*/  @!P2 LDC.64 R32, c[0x0][0x390] ;  /* 0x0000e400ff20ab82 */ /* 0x000e640000000a00 */
[----:B------:R-:W-:Y:S01]  /*0800*/  @!P4 IMAD R23, R9, R37, R0 ;  /* 0x000000250917c224 */ /* 0x000fe200078e0200 */
[----:B0-----:R-:W-:Y:S01]  /*0810*/  @!P5 LEA R6, P0, R2, R34, 0x2 ;  /* 0x000000220206d211 */ /* 0x001fe200078010ff */
[----:B------:R-:W-:Y:S02]  /*0820*/  @!P5 IMAD.IADD R0, R3, 0x1, R21 ;  /* 0x000000010300d824 */ /* 0x000fe400078e0215 */
[----:B------:R-:W-:-:S03]  /*0830*/  @!P4 IMAD.WIDE.U32 R10, R9, R36, R10 ;  /* 0x00000024090ac225 */ /* 0x000fc600078e000a */
[----:B------:R-:W-:Y:S01]  /*0840*/  @!P5 LEA.HI.X R7, R2, R35, R0, 0x2, P0 ;  /* 0x000000230207d211 */ /* 0x000fe200000f1400 */
[----:B------:R-:W-:Y:S01]  /*0850*/  @!P3 IMAD.MOV.U32 R3, RZ, RZ, R31 ;  /* 0x000000ffff03b224 */ /* 0x000fe200078e001f */
[----:B------:R-:W-:Y:S01]  /*0860*/  @!P3 MOV R2, R28 ;  /* 0x0000001c0002b202 */ /* 0x000fe20000000f00 */
[----:B------:R-:W-:Y:S01]  /*0870*/  @!P3 IMAD R21, R13, R41, R8 ;  /* 0x000000290d15b224 */ /* 0x000fe200078e0208 */
[----:B------:R-:W-:Y:S02]  /*0880*/  @!P4 IADD3 R0, PT, PT, R11, R23, RZ ;  /* 0x000000170b00c210 */ /* 0x000fe40007ffe0ff */
[----:B----4-:R-:W-:Y:S01]  /*0890*/  @!P4 LEA R8, P0, R10, R38, 0x2 ;  /* 0x000000260a08c211 */ /* 0x010fe200078010ff */
[----:B------:R-:W-:-:S03]  /*08a0*/  @!P3 IMAD.WIDE.U32 R2, R13, R40, R2 ;  /* 0x000000280d02b225 */ /* 0x000fc600078e0002 */
[----:B------:R-:W-:Y:S01]  /*08b0*/  @!P4 LEA.HI.X R9, R10, R39, R0, 0x2, P0 ;  /* 0x000000270a09c211 */ /* 0x000fe200000f1400 */
[----:B------:R-:W-:Y:S01]  /*08c0*/  @!P3 IMAD.IADD R0, R3, 0x1, R21 ;  /* 0x000000010300b824 */ /* 0x000fe200078e0215 */
[----:B------:R-:W-:Y:S01]  /*08d0*/  @!P3 LEA R10, P0, R2, R42, 0x2 ;  /* 0x0000002a020ab211 */ /* 0x000fe200078010ff */
[----:B------:R-:W-:-:S03]  /*08e0*/  @!P2 IMAD R13, R17, R45, R12 ;  /* 0x0000002d110da224 */ /* 0x000fc600078e020c */
[----:B------:R-:W-:Y:S02]  /*08f0*/  @!P3 LEA.HI.X R11, R2, R43, R0, 0x2, P0 ;  /* 0x0000002b020bb211 */ /* 0x000fe400000f1400 */
[----:B------:R-:W-:Y:S02]  /*0900*/  @!P2 IADD3 R0, PT, PT, R15, R13, RZ ;  /* 0x0000000d0f00a210 */ /* 0x000fe40007ffe0ff */
[C---:B-1----:R-:W-:Y:S02]  /*0910*/  @!P2 LEA R12, P0, R14.reuse, R32, 0x2 ;  /* 0x000000200e0ca211 */ /* 0x042fe400078010ff */
[----:B------:R-:W-:Y:S02]  /*0920*/  IADD3 R15, PT, PT, R25, 0x28, RZ ;  /* 0x00000028190f7810 */ /* 0x000fe40007ffe0ff */
[----:B------:R-:W-:Y:S02]  /*0930*/  @!P2 LEA.HI.X R13, R14, R33, R0, 0x2, P0 ;  /* 0x000000210e0da211 */ /* 0x000fe400000f1400 */
[----:B------:R-:W-:-:S02]  /*0940*/  ISETP.GE.U32.AND P0, PT, R15, UR18, PT ;  /* 0x000000120f007c0c */ /* 0x000fc4000bf06070 */
[----:B------:R-:W-:-:S04]  /*0950*/  SHF.R.S32.HI R3, RZ, 0x1f, R15 ;  /* 0x0000001fff037819 */ /* 0x000fc8000001140f */
[----:B------:R-:W-:-:S13]  /*0960*/  ISETP.GE.AND.EX P1, PT, R3, UR19, PT, P0 ;  /* 0x0000001303007c0c */ /* 0x000fda000bf26300 */
[----:B------:R-:W0:Y:S01]  /*0970*/  @!P1 LDC.64 R16, c[0x0][0x3e0] ;  /* 0x0000f800ff109b82 */ /* 0x000e220000000a00 */
[----:B------:R-:W-:Y:S01]  /*0980*/  @!P1 IMAD.MOV.U32 R2, RZ, RZ, R28 ;  /* 0x000000ffff029224 */ /* 0x000fe200078e001c */
[----:B------:R-:W-:-:S04]  /*0990*/  @P1 LOP3.LUT R24, R24, 0x4000, RZ, 0xfc, !PT ;  /* 0x0000400018181812 */ /* 0x000fc800078efcff */
[----:B------:R-:W-:Y:S02]  /*09a0*/  LOP3.LUT R24, R24, 0xffffdfff, RZ, 0xc0, !PT ;  /* 0xffffdfff18187812 */ /* 0x000fe400078ec0ff */
[----:B------:R-:W1:Y:S01]  /*09b0*/  @!P1 LDC.64 R18, c[0x0][0x390] ;  /* 0x0000e400ff129b82 */ /* 0x000e620000000a00 */
[----:B0-----:R-:W-:Y:S01]  /*09c0*/  @!P1 IMAD R0, R3, R16, RZ ;  /* 0x0000001003009224 */ /* 0x001fe200078e02ff */
[----:B------:R-:W-:-:S03]  /*09d0*/  @!P1 MOV R3, R31 ;  /* 0x0000001f00039202 */ /* 0x000fc60000000f00 */
[C---:B------:R-:W-:Y:S02]  /*09e0*/  @!P1 IMAD R17, R15.reuse, R17, R0 ;  /* 0x000000110f119224 */ /* 0x040fe400078e0200 */
        /* <DEDUP_REMOVED lines=16> */
[----:B------:R-:W-:-:S04]  /*0af0*/  @!P1 IMAD.WIDE.U32 R2, R17, R18, R2 ;  /* 0x0000001211029225 */ /* 0x000fc800078e0002 */
[----:B------:R-:W-:Y:S01]  /*0b00*/  @!P1 IMAD.IADD R0, R3, 0x1, R19 ;  /* 0x0000000103009824 */ /* 0x000fe200078e0213 */
[C---:B-1----:R-:W-:Y:S02]  /*0b10*/  @!P1 LEA R16, P0, R2.reuse, R20, 0x2 ;  /* 0x0000001402109211 */ /* 0x042fe400078010ff */
[----:B------:R-:W-:Y:S02]  /*0b20*/  IADD3 R19, PT, PT, R25, 0x38, RZ ;  /* 0x0000003819137810 */ /* 0x000fe40007ffe0ff */
        /* <DEDUP_REMOVED lines=9> */
[-C--:B0-----:R-:W-:Y:S02]  /*0bc0*/  @!P1 IMAD R0, R3, R20.reuse, RZ ;  /* 0x0000001403009224 */ /* 0x081fe400078e02ff */
[----:B------:R-:W-:Y:S02]  /*0bd0*/  @!P1 IMAD.MOV.U32 R3, RZ, RZ, R31 ;  /* 0x000000ffff039224 */ /* 0x000fe400078e001f */
[C---:B------:R-:W-:Y:S02]  /*0be0*/  @!P1 IMAD R21, R19.reuse, R21, R0 ;  /* 0x0000001513159224 */ /* 0x040fe400078e0200 */
[----:B------:R-:W-:-:S05]  /*0bf0*/  @!P1 IMAD.WIDE.U32 R2, R19, R20, R2 ;  /* 0x0000001413029225 */ /* 0x000fca00078e0002 */
[----:B------:R-:W-:Y:S02]  /*0c00*/  @!P1 IADD3 R0, PT, PT, R3, R21, RZ ;  /* 0x0000001503009210 */ /* 0x000fe40007ffe0ff */
[C---:B-1----:R-:W-:Y:S02]  /*0c10*/  @!P1 LEA R18, P0, R2.reuse, R22, 0x2 ;  /* 0x0000001602129211 */ /* 0x042fe400078010ff */
[----:B------:R-:W-:Y:S02]  /*0c20*/  IADD3 R21, PT, PT, R25, 0x40, RZ ;  /* 0x0000004019157810 */ /* 0x000fe40007ffe0ff */
[----:B------:R-:W-:Y:S02]  /*0c30*/  @!P1 LEA.HI.X R19, R2, R23, R0, 0x2, P0 ;  /* 0x0000001702139211 */ /* 0x000fe400000f1400 */
[----:B------:R-:W-:Y:S02]  /*0c40*/  SHF.R.S32.HI R3, RZ, 0x1f, R21 ;  /* 0x0000001fff037819 */ /* 0x000fe40000011415 */
[----:B------:R-:W-:-:S04]  /*0c50*/  ISETP.GE.U32.AND P0, PT, R21, UR18, PT ;  /* 0x0000001215007c0c */ /* 0x000fc8000bf06070 */
        /* <DEDUP_REMOVED lines=57> */
[----:B------:R-:W-:-:S04]  /*0ff0*/  @!P1 IMAD.WIDE.U32 R2, R27, R34, R2 ;  /* 0x000000221b029225 */ /* 0x000fc800078e0002 */
[----:B------:R-:W-:Y:S01]  /*1000*/  VIADD R27, R25, 0x60 ;  /* 0x00000060191b7836 */ /* 0x000fe20000000000 */
[----:B------:R-:W-:Y:S02]  /*1010*/  @!P1 IADD3 R0, PT, PT, R3, R35, RZ ;  /* 0x0000002303009210 */ /* 0x000fe40007ffe0ff */
[C---:B-1----:R-:W-:Y:S02]  /*1020*/  @!P1 LEA R122, P0, R2.reuse, R122, 0x2 ;  /* 0x0000007a027a9211 */ /* 0x042fe400078010ff */
[----:B------:R-:W-:Y:S02]  /*1030*/  SHF.R.S32.HI R3, RZ, 0x1f, R27 ;  /* 0x0000001fff037819 */ /* 0x000fe4000001141b */
[----:B------:R-:W-:Y:S02]  /*1040*/  @!P1 LEA.HI.X R123, R2, R123, R0, 0x2, P0 ;  /* 0x0000007b027b9211 */ /* 0x000fe400000f1400 */
[----:B------:R-:W-:-:S03]  /*1050*/  ISETP.GE.U32.AND P0, PT, R27, UR18, PT ;  /* 0x000000121b007c0c */ /* 0x000fc6000bf06070 */
[----:B------:R-:W-:Y:S01]  /*1060*/  STL [R1+0x348], R123 ;  /* 0x0003487b01007387 */ /* 0x000fe20000100800 */
        /* <DEDUP_REMOVED lines=10> */
[----:B------:R-:W-:-:S03]  /*1110*/  IADD3 R27, PT, PT, R25, 0x68, RZ ;  /* 0x00000068191b7810 */ /* 0x000fc60007ffe0ff */
[----:B------:R-:W-:Y:S01]  /*1120*/  @!P1 IMAD.IADD R0, R3, 0x1, R35 ;  /* 0x0000000103009824 */ /* 0x000fe200078e0223 */
[C---:B-1----:R-:W-:Y:S02]  /*1130*/  @!P1 LEA R34, P0, R2.reuse, R36, 0x2 ;  /* 0x0000002402229211 */ /* 0x042fe400078010ff */
[----:B------:R-:W-:Y:S02]  /*1140*/  SHF.R.S32.HI R3, RZ, 0x1f, R27 ;  /* 0x0000001fff037819 */ /* 0x000fe4000001141b */
[----:B------:R-:W-:Y:S02]  /*1150*/  @!P1 LEA.HI.X R35, R2, R37, R0, 0x2, P0 ;  /* 0x0000002502239211 */ /* 0x000fe400000f1400 */
[----:B------:R-:W-:-:S03]  /*1160*/  ISETP.GE.U32.AND P0, PT, R27, UR18, PT ;  /* 0x000000121b007c0c */ /* 0x000fc6000bf06070 */
[----:B------:R0:W-:Y:S01]  /*1170*/  STL.64 [R1+0x350], R34 ;  /* 0x0003502201007387 */ /* 0x0001e20000100a00 */
        /* <DEDUP_REMOVED lines=10> */
[----:B------:R-:W-:-:S04]  /*1220*/  IADD3 R27, PT, PT, R25, 0x70, RZ ;  /* 0x00000070191b7810 */ /* 0x000fc80007ffe0ff */
[----:B------:R-:W-:Y:S02]  /*1230*/  @!P1 IADD3 R0, PT, PT, R3, R37, RZ ;  /* 0x0000002503009210 */ /* 0x000fe40007ffe0ff */
[C---:B--2---:R-:W-:Y:S02]  /*1240*/  @!P1 LEA R46, P0, R2.reuse, R38, 0x2 ;  /* 0x00000026022e9211 */ /* 0x044fe400078010ff */
[----:B------:R-:W-:Y:S02]  /*1250*/  SHF.R.S32.HI R3, RZ, 0x1f, R27 ;  /* 0x0000001fff037819 */ /* 0x000fe4000001141b */
[----:B------:R-:W-:Y:S02]  /*1260*/  @!P1 LEA.HI.X R47, R2, R39, R0, 0x2, P0 ;  /* 0x00000027022f9211 */ /* 0x000fe400000f1400 */
[----:B------:R-:W-:-:S03]  /*1270*/  ISETP.GE.U32.AND P0, PT, R27, UR18, PT ;  /* 0x000000121b007c0c */ /* 0x000fc6000bf06070 */
[----:B------:R-:W-:Y:S01]  /*1280*/  @!P1 STL.64 [R1+0x210], R46 ;  /* 0x0002102e01009387 */ /* 0x000fe20000100a00 */
[----:B------:R-:W-:-:S13]  /*1290*/  ISETP.GE.AND.EX P1, PT, R3, UR19, PT, P0 ;  /* 0x0000001303007c0c */ /* 0x000fda000bf26300 */
[----:B------:R-:W1:Y:S01]  /*12a0*/  @!P1 LDC.64 R36, c[0x0][0x3e0] ;  /* 0x0000f800ff249b82 */ /* 0x000e620000000a00 */
[----:B------:R-:W-:Y:S01]  /*12b0*/  @!P1 IMAD.MOV.U32 R2, RZ, RZ, R28 ;  /* 0x000000ffff029224 */ /* 0x000fe200078e001c */
[----:B------:R-:W-:-:S04]  /*12c0*/  @P1 LOP3.LUT R24, R24, 0x20, RZ, 0xfc, !PT ;  /* 0x0000002018181812 */ /* 0x000fc800078efcff */
[----:B------:R-:W-:Y:S02]  /*12d0*/  LOP3.LUT R24, R24, 0xffffffef, RZ, 0xc0, !PT ;  /* 0xffffffef18187812 */ /* 0x000fe400078ec0ff */
[----:B------:R-:W0:Y:S01]  /*12e0*/  @!P1 LDC.64 R38, c[0x0][0x390] ;  /* 0x0000e400ff269b82 */ /* 0x000e220000000a00 */
[----:B-1----:R-:W-:Y:S01]  /*12f0*/  @!P1 IMAD R0, R3, R36, RZ ;  /* 0x0000002403009224 */ /* 0x002fe200078e02ff */
[----:B------:R-:W-:-:S03]  /*1300*/  @!P1 MOV R3, R31 ;  /* 0x0000001f00039202 */ /* 0x000fc60000000f00 */
[C---:B------:R-:W-:Y:S02]  /*1310*/  @!P1 IMAD R37, R27.reuse, R37, R0 ;  /* 0x000000251b259224 */ /* 0x040fe400078e0200 */
[----:B------:R-:W-:-:S04]  /*1320*/  @!P1 IMAD.WIDE.U32 R2, R27, R36, R2 ;  /* 0x000000241b029225 */ /* 0x000fc800078e0002 */
[----:B------:R-:W-:Y:S01]  /*1330*/  VIADD R27, R25, 0x78 ;  /* 0x00000078191b7836 */ /* 0x000fe20000000000 */
[----:B------:R-:W-:Y:S02]  /*1340*/  @!P1 IADD3 R0, PT, PT, R3, R37, RZ ;  /* 0x0000002503009210 */ /* 0x000fe40007ffe0ff */
[C---:B0-----:R-:W-:Y:S02]  /*1350*/  @!P1 LEA R34, P0, R2.reuse, R38, 0x2 ;  /* 0x0000002602229211 */ /* 0x041fe400078010ff */
        /* <DEDUP_REMOVED lines=14> */
[----:B------:R-:W-:-:S03]  /*1440*/  IADD3 R27, PT, PT, R25, 0x80, RZ ;  /* 0x00000080191b7810 */ /* 0x000fc60007ffe0ff */
[----:B------:R-:W-:Y:S01]  /*1450*/  @!P1 IMAD.IADD R0, R3, 0x1, R37 ;  /* 0x0000000103009824 */ /* 0x000fe200078e0225 */
[C---:B0-----:R-:W-:Y:S02]  /*1460*/  @!P1 LEA R34, P0, R2.reuse, R38, 0x2 ;  /* 0x0000002602229211 */ /* 0x041fe400078010ff */
        /* <DEDUP_REMOVED lines=17> */
[----:B------:R-:W-:Y:S01]  /*1580*/  @!P1 LEA.HI.X R37, R2, R39, R0, 0x2, P0 ;  /* 0x0000002702259211 */ /* 0x000fe200000f1400 */
[----:B------:R0:W-:Y:S01]  /*1590*/  STL [R1+0x340], R36 ;  /* 0x0003402401007387 */ /* 0x0001e20000100800 */
[----:B------:R-:W-:Y:S01]  /*15a0*/  ISETP.GE.U32.AND P0, PT, R27, UR18, PT ;  /* 0x000000121b007c0c */ /* 0x000fe2000bf06070 */
[----:B------:R-:W-:Y:S02]  /*15b0*/  IMAD.MOV.U32 R123, RZ, RZ, RZ ;  /* 0x000000ffff7b7224 */ /* 0x000fe400078e00ff */
[----:B------:R-:W-:Y:S01]  /*15c0*/  STL [R1+0x33c], R37 ;  /* 0x00033c2501007387 */ /* 0x000fe20000100800 */
        /* <DEDUP_REMOVED lines=16> */
[----:B0-----:R-:W-:-:S02]  /*16d0*/  HFMA2 R36, -RZ, RZ, 0, 0 ;  /* 0x00000000ff247431 */ /* 0x001fc400000001ff */
        /* <DEDUP_REMOVED lines=558> */
[----:B------:R-:W-:Y:S02]  /*39c0*/  ISETP.GE.U32.AND P1, PT, R27, UR18, PT ;  /* 0x000000121b007c0c */ /* 0x000fe4000bf26070 */
[----:B------:R-:W-:-:S02]  /*39d0*/  LOP3.LUT P0, RZ, R24, 0x80000, RZ, 0xc0, !PT ;  /* 0x0008000018ff7812 */ /* 0x000fc4000780c0ff */
        /* <DEDUP_REMOVED lines=31> */
[----:B------:R-:W-:Y:S02]  /*3bd0*/  LOP3.LUT P2, RZ, R24, 0x20000, RZ, 0xc0, !PT ;  /* 0x0002000018ff7812 */ /* 0x000fe4000784c0ff */
[----:B------:R-:W-:Y:S02]  /*3be0*/  SHF.R.S32.HI R27, RZ, 0x1f, R0 ;  /* 0x0000001fff1b7819 */ /* 0x000fe40000011400 */
[----:B------:R-:W-:Y:S02]  /*3bf0*/  ISETP.GE.U32.AND P3, PT, R0, UR18, PT ;  /* 0x0000001200007c0c */ /* 0x000fe4000bf66070 */
[----:B------:R-:W-:-:S02]  /*3c00*/  LOP3.LUT R24, R24, 0xfdffffff, RZ, 0xc0, !PT ;  /* 0xfdffffff18187812 */ /* 0x000fc400078ec0ff */
[----:B------:R-:W-:-:S13]  /*3c10*/  ISETP.GE.AND.EX P3, PT, R27, UR19, PT, P3 ;  /* 0x000000131b007c0c */ /* 0x000fda000bf66330 */
[----:B------:R-:W0:Y:S01]  /*3c20*/  @!P3 LDC.64 R2, c[0x0][0x3e0] ;  /* 0x0000f800ff02bb82 */ /* 0x000e220000000a00 */
[----:B------:R-:W-:Y:S01]  /*3c30*/  @!P3 MOV R116, R28 ;  /* 0x0000001c0074b202 */ /* 0x000fe20000000f00 */
[----:B------:R-:W-:Y:S01]  /*3c40*/  @!P3 IMAD.MOV.U32 R117, RZ, RZ, R31 ;  /* 0x000000ffff75b224 */ /* 0x000fe200078e001f */
[----:B------:R-:W-:-:S05]  /*3c50*/  @P3 LOP3.LUT R24, R24, 0x2000000, RZ, 0xfc, !PT ;  /* 0x0200000018183812 */ /* 0x000fca00078efcff */
[----:B------:R-:W1:Y:S01]  /*3c60*/  @!P3 LDC.64 R114, c[0x0][0x390] ;  /* 0x0000e400ff72bb82 */ /* 0x000e620000000a00 */
[-C--:B0-----:R-:W-:Y:S02]  /*3c70*/  @!P3 IMAD R27, R27, R2.reuse, RZ ;  /* 0x000000021b1bb224 */ /* 0x081fe400078e02ff */
[----:B------:R-:W-:-:S04]  /*3c80*/  @!P3 IMAD.WIDE.U32 R116, R0, R2, R116 ;  /* 0x000000020074b225 */ /* 0x000fc800078e0074 */
[----:B------:R-:W-:Y:S01]  /*3c90*/  @!P3 IMAD R3, R0, R3, R27 ;  /* 0x000000030003b224 */ /* 0x000fe200078e021b */
[----:B------:R-:W-:Y:S02]  /*3ca0*/  IADD3 R0, PT, PT, R25, 0x1c0, RZ ;  /* 0x000001c019007810 */ /* 0x000fe40007ffe0ff */
[C---:B-1----:R-:W-:Y:S02]  /*3cb0*/  @!P3 LEA R114, P4, R116.reuse, R114, 0x2 ;  /* 0x000000727472b211 */ /* 0x042fe400078810ff */
[----:B------:R-:W-:Y:S02]  /*3cc0*/  @!P3 IADD3 R3, PT, PT, R117, R3, RZ ;  /* 0x000000037503b210 */ /* 0x000fe40007ffe0ff */
[----:B------:R-:W-:Y:S02]  /*3cd0*/  SHF.R.S32.HI R27, RZ, 0x1f, R0 ;  /* 0x0000001fff1b7819 */ /* 0x000fe40000011400 */
[----:B------:R-:W-:Y:S02]  /*3ce0*/  @!P3 LEA.HI.X R115, R116, R115, R3, 0x2, P4 ;  /* 0x000000737473b211 */ /* 0x000fe400020f1403 */
[----:B------:R-:W-:-:S02]  /*3cf0*/  ISETP.GE.U32.AND P4, PT, R0, UR18, PT ;  /* 0x0000001200007c0c */ /* 0x000fc4000bf86070 */
[C---:B------:R-:W-:Y:S02]  /*3d00*/  LOP3.LUT P3, RZ, R24.reuse, 0x40000, RZ, 0xc0, !PT ;  /* 0x0004000018ff7812 */ /* 0x040fe4000786c0ff */
[----:B------:R-:W-:Y:S02]  /*3d10*/  ISETP.GE.AND.EX P4, PT, R27, UR19, PT, P4 ;  /* 0x000000131b007c0c */ /* 0x000fe4000bf86340 */
[----:B------:R-:W-:-:S11]  /*3d20*/  LOP3.LUT R24, R24, 0xfbffffff, RZ, 0xc0, !PT ;  /* 0xfbffffff18187812 */ /* 0x000fd600078ec0ff */
[----:B------:R-:W0:Y:S01]  /*3d30*/  @!P4 LDC.64 R2, c[0x0][0x3e0] ;  /* 0x0000f800ff02cb82 */ /* 0x000e220000000a00 */
[----:B------:R-:W-:Y:S01]  /*3d40*/  @!P4 MOV R119, R31 ;  /* 0x0000001f0077c202 */ /* 0x000fe20000000f00 */
[----:B------:R-:W-:Y:S01]  /*3d50*/  @!P4 IMAD.MOV.U32 R118, RZ, RZ, R28 ;  /* 0x000000ffff76c224 */ /* 0x000fe200078e001c */
[----:B------:R-:W-:-:S05]  /*3d60*/  @P4 LOP3.LUT R24, R24, 0x4000000, RZ, 0xfc, !PT ;  /* 0x0400000018184812 */ /* 0x000fca00078efcff */
[----:B------:R-:W1:Y:S01]  /*3d70*/  @!P4 LDC.64 R116, c[0x0][0x390] ;  /* 0x0000e400ff74cb82 */ /* 0x000e620000000a00 */
[----:B0-----:R-:W-:-:S04]  /*3d80*/  @!P4 IMAD R27, R27, R2, RZ ;  /* 0x000000021b1bc224 */ /* 0x001fc800078e02ff */
[C---:B------:R-:W-:Y:S02]  /*3d90*/  @!P4 IMAD R27, R0.reuse, R3, R27 ;  /* 0x00000003001bc224 */ /* 0x040fe400078e021b */
[----:B------:R-:W-:-:S05]  /*3da0*/  @!P4 IMAD.WIDE.U32 R2, R0, R2, R118 ;  /* 0x000000020002c225 */ /* 0x000fca00078e0076 */
[----:B------:R-:W-:Y:S02]  /*3db0*/  @!P4 IADD3 R0, PT, PT, R3, R27, RZ ;  /* 0x0000001b0300c210 */ /* 0x000fe40007ffe0ff */
[----:B-1----:R-:W-:-:S04]  /*3dc0*/  @!P4 LEA R116, P5, R2, R116, 0x2 ;  /* 0x000000740274c211 */ /* 0x002fc800078a10ff */
[----:B------:R-:W-:Y:S01]  /*3dd0*/  @!P4 LEA.HI.X R117, R2, R117, R0, 0x2, P5 ;  /* 0x000000750275c211 */ /* 0x000fe200028f1400 */
[----:B------:R-:W-:-:S05]  /*3de0*/  VIADD R0, R25, 0x1c8 ;  /* 0x000001c819007836 */ /* 0x000fca0000000000 */
[----:B------:R-:W-:Y:S02]  /*3df0*/  SHF.R.S32.HI R27, RZ, 0x1f, R0 ;  /* 0x0000001fff1b7819 */ /* 0x000fe40000011400 */
[----:B------:R-:W-:-:S04]  /*3e00*/  ISETP.GE.U32.AND P5, PT, R0, UR18, PT ;  /* 0x0000001200007c0c */ /* 0x000fc8000bfa6070 */
[----:B------:R-:W-:-:S13]  /*3e10*/  ISETP.GE.AND.EX P5, PT, R27, UR19, PT, P5 ;  /* 0x000000131b007c0c */ /* 0x000fda000bfa6350 */
[----:B------:R-:W0:Y:S01]  /*3e20*/  @!P5 LDC.64 R2, c[0x0][0x3e0] ;  /* 0x0000f800ff02db82 */ /* 0x000e220000000a00 */
[----:B------:R-:W-:Y:S02]  /*3e30*/  @!P5 MOV R120, R28 ;  /* 0x0000001c0078d202 */ /* 0x000fe40000000f00 */
[----:B------:R-:W-:-:S05]  /*3e40*/  @!P5 MOV R121, R31 ;  /* 0x0000001f0079d202 */ /* 0x000fca0000000f00 */
[----:B------:R-:W1:Y:S01]  /*3e50*/  @!P5 LDC.64 R118, c[0x0][0x390] ;  /* 0x0000e400ff76db82 */ /* 0x000e620000000a00 */
[----:B0-----:R-:W-:-:S04]  /*3e60*/  @!P5 IMAD R27, R27, R2, RZ ;  /* 0x000000021b1bd224 */ /* 0x001fc800078e02ff */
[C---:B------:R-:W-:Y:S02]  /*3e70*/  @!P5 IMAD R27, R0.reuse, R3, R27 ;  /* 0x00000003001bd224 */ /* 0x040fe400078e021b */
        /* <DEDUP_REMOVED lines=9> */
[----:B------:R-:W-:Y:S01]  /*3f10*/  @!P6 MOV R124, R28 ;  /* 0x0000001c007ce202 */ /* 0x000fe20000000f00 */
[----:B------:R-:W-:-:S06]  /*3f20*/  @!P6 IMAD.MOV.U32 R125, RZ, RZ, R31 ;  /* 0x000000ffff7de224 */ /* 0x000fcc00078e001f */
[----:B------:R-:W1:Y:S01]  /*3f30*/  @!P6 LDC.64 R120, c[0x0][0x390] ;  /* 0x0000e400ff78eb82 */ /* 0x000e620000000a00 */
[----:B0-----:R-:W-:-:S04]  /*3f40*/  @!P6 IMAD R27, R27, R2, RZ ;  /* 0x000000021b1be224 */ /* 0x001fc800078e02ff */
[C---:B------:R-:W-:Y:S02]  /*3f50*/  @!P6 IMAD R27, R0.reuse, R3, R27 ;  /* 0x00000003001be224 */ /* 0x040fe400078e021b */
[----:B------:R-:W-:-:S05]  /*3f60*/  @!P6 IMAD.WIDE.U32 R2, R0, R2, R124 ;  /* 0x000000020002e225 */ /* 0x000fca00078e007c */
[----:B------:R-:W-:Y:S02]  /*3f70*/  @!P6 IADD3 R0, PT, PT, R3, R27, RZ ;  /* 0x0000001b0300e210 */ /* 0x000fe40007ffe0ff */
[----:B-1----:R-:W-:-:S04]  /*3f80*/  @!P6 LEA R120, P4, R2, R120, 0x2 ;  /* 0x000000780278e211 */ /* 0x002fc800078810ff */
[----:B------:R-:W-:Y:S02]  /*3f90*/  @!P6 LEA.HI.X R121, R2, R121, R0, 0x2, P4 ;  /* 0x000000790279e211 */ /* 0x000fe400020f1400 */
[----:B------:R-:W-:Y:S02]  /*3fa0*/  CS2R R2, SRZ ;  /* 0x0000000000027805 */ /* 0x000fe4000001ff00 */
[----:B------:R-:W-:-:S04]  /*3fb0*/  LOP3.LUT P4, RZ, R24, 0x8000, RZ, 0xc0, !PT ;  /* 0x0000800018ff7812 */ /* 0x000fc8000788c0ff */
[----:B------:R0:W2:Y:S02]  /*3fc0*/  @!P0 LDG.E.64 R2, desc[UR14][R4.64] ;  /* 0x0000000e04028981 */ /* 0x0000a4000c1e1b00 */
        /* <DEDUP_REMOVED lines=9> */
[----:B--2---:R-:W-:Y:S02]  /*4060*/  @!P0 MOV R36, R2 ;  /* 0x0000000200248202 */ /* 0x004fe40000000f00 */
[----:B------:R-:W-:Y:S02]  /*4070*/  @!P0 MOV R123, R3 ;  /* 0x00000003007b8202 */ /* 0x000fe40000000f00 */
[----:B------:R-:W-:Y:S01]  /*4080*/  LOP3.LUT P0, RZ, R24, 0x4000, RZ, 0xc0, !PT ;  /* 0x0000400018ff7812 */ /* 0x000fe2000780c0ff */
[----:B------:R-:W-:Y:S02]  /*4090*/  HFMA2 R0, -RZ, RZ, 0, 0 ;  /* 0x00000000ff007431 */ /* 0x000fe400000001ff */
[----:B------:R-:W-:Y:S01]  /*40a0*/  IMAD.MOV.U32 R27, RZ, RZ, RZ ;  /* 0x000000ffff1b7224 */ /* 0x000fe200078e00ff */
[----:B------:R-:W-:Y:S01]  /*40b0*/  CS2R R124, SRZ ;  /* 0x00000000007c7805 */ /* 0x000fe2000001ff00 */
[----:B------:R-:W-:Y:S04]  /*40c0*/  STL [R1+0x238], R36 ;  /* 0x0002382401007387 */ /* 0x000fe80000100800 */
[----:B------:R-:W-:Y:S04]  /*40d0*/  STL [R1+0x230], R123 ;  /* 0x0002307b01007387 */ /* 0x000fe80000100800 */
[----:B------:R0:W2:Y:S01]  /*40e0*/  @!P0 LDG.E.64 R12, desc[UR14][R14.64] ;  /* 0x0000000e0e0c8981 */ /* 0x0000a2000c1e1b00 */
[----:B---3--:R-:W-:Y:S01]  /*40f0*/  @!P3 IMAD.MOV.U32 R0, RZ, RZ, R5 ;  /* 0x000000ffff00b224 */ /* 0x008fe200078e0005 */
[----:B------:R-:W-:-:S04]  /*4100*/  @!P3 MOV R27, R4 ;  /* 0x00000004001bb202 */ /* 0x000fc80000000f00 */
[----:B------:R1:W-:Y:S01]  /*4110*/  STL [R1+0x22c], R0 ;  /* 0x00022c0001007387 */ /* 0x0003e20000100800 */
[----:B------:R-:W-:-:S03]  /*4120*/  LOP3.LUT P3, RZ, R24, 0x2000, RZ, 0xc0, !PT ;  /* 0x0000200018ff7812 */ /* 0x000fc6000786c0ff */
[----:B------:R3:W-:Y:S01]  /*4130*/  STL [R1+0x240], R27 ;  /* 0x0002401b01007387 */ /* 0x0007e20000100800 */
[----:B-1----:R-:W-:Y:S02]  /*4140*/  MOV R0, RZ ;  /* 0x000000ff00007202 */ /* 0x002fe40000000f00 */
[----:B----4-:R-:W-:Y:S01]  /*4150*/  @!P2 MOV R0, R7 ;  /* 0x000000070000a202 */ /* 0x010fe20000000f00 */
[----:B---3--:R-:W-:-:S04]  /*4160*/  HFMA2 R27, -RZ, RZ, 0, 0 ;  /* 0x00000000ff1b7431 */ /* 0x008fc800000001ff */
[----:B------:R1:W-:Y:S01]  /*4170*/  STL [R1+0x228], R0 ;  /* 0x0002280001007387 */ /* 0x0003e20000100800 */
[----:B0-----:R-:W-:Y:S01]  /*4180*/  CS2R R14, SRZ ;  /* 0x00000000000e7805 */ /* 0x001fe2000001ff00 */
[----:B------:R-:W-:Y:S02]  /*4190*/  @!P2 IMAD.MOV.U32 R27, RZ, RZ, R6 ;  /* 0x000000ffff1ba224 */ /* 0x000fe400078e0006 */
[----:B-1----:R-:W-:Y:S01]  /*41a0*/  HFMA2 R0, -RZ, RZ, 0, 0 ;  /* 0x00000000ff007431 */ /* 0x002fe200000001ff */
[----:B------:R-:W-:Y:S02]  /*41b0*/  LOP3.LUT P2, RZ, R24, 0x1000, RZ, 0xc0, !PT ;  /* 0x0000100018ff7812 */ /* 0x000fe4000784c0ff */
[----:B------:R0:W3:Y:S01]  /*41c0*/  @!P3 LDG.E.64 R14, desc[UR14][R16.64] ;  /* 0x0000000e100eb981 */ /* 0x0000e2000c1e1b00 */
[----:B------:R-:W-:Y:S01]  /*41d0*/  @!P1 IMAD.MOV.U32 R0, RZ, RZ, R8 ;  /* 0x000000ffff009224 */ /* 0x000fe200078e0008 */
[----:B------:R-:W-:-:S04]  /*41e0*/  @!P1 MOV R125, R9 ;  /* 0x00000009007d9202 */ /* 0x000fc80000000f00 */
[----:B------:R1:W-:Y:S01]  /*41f0*/  STL [R1+0x234], R0 ;  /* 0x0002340001007387 */ /* 0x0003e20000100800 */
[----:B------:R-:W-:Y:S02]  /*4200*/  LOP3.LUT P1, RZ, R24, 0x800, RZ, 0xc0, !PT ;  /* 0x0000080018ff7812 */ /* 0x000fe4000782c0ff */
[----:B0-----:R-:W-:Y:S02]  /*4210*/  CS2R R16, SRZ ;  /* 0x0000000000107805 */ /* 0x001fe4000001ff00 */
[----:B------:R-:W-:-:S04]  /*4220*/  @!P4 MOV R124, R11 ;  /* 0x0000000b007cc202 */ /* 0x000fc80000000f00 */
[----:B------:R0:W4:Y:S01]  /*4230*/  @!P2 LDG.E.64 R16, desc[UR14][R18.64] ;  /* 0x0000000e1210a981 */ /* 0x000122000c1e1b00 */
[----:B-1----:R-:W-:Y:S02]  /*4240*/  HFMA2 R0, -RZ, RZ, 0, 0 ;  /* 0x00000000ff007431 */ /* 0x002fe400000001ff */
[----:B------:R-:W-:Y:S01]  /*4250*/  @!P4 IMAD.MOV.U32 R0, RZ, RZ, R10 ;  /* 0x000000ffff00c224 */ /* 0x000fe200078e000a */
[----:B0-----:R-:W-:Y:S02]  /*4260*/  CS2R R18, SRZ ;  /* 0x0000000000127805 */ /* 0x001fe4000001ff00 */
[----:B------:R-:W-:Y:S02]  /*4270*/  LOP3.LUT P4, RZ, R24, 0x400, RZ, 0xc0, !PT ;  /* 0x0000040018ff7812 */ /* 0x000fe4000788c0ff */
[----:B------:R0:W-:Y:S04]  /*4280*/  STL [R1+0x244], R0 ;  /* 0x0002440001007387 */ /* 0x0001e80000100800 */
[----:B------:R1:W4:Y:S01]  /*4290*/  @!P1 LDG.E.64 R18, desc[UR14][R20.64] ;  /* 0x0000000e14129981 */ /* 0x000322000c1e1b00 */
[----:B0-----:R-:W-:-:S03]  /*42a0*/  HFMA2 R0, -RZ, RZ, 0, 0 ;  /* 0x00000000ff007431 */ /* 0x001fc600000001ff */
[----:B------:R0:W-:Y:S01]  /*42b0*/  STL [R1+0x23c], R27 ;  /* 0x00023c1b01007387 */ /* 0x0001e20000100800 */
[----:B-1----:R-:W-:-:S06]  /*42c0*/  CS2R R20, SRZ ;  /* 0x0000000000147805 */ /* 0x002fcc000001ff00 */
[----:B------:R1:W4:Y:S01]  /*42d0*/  @!P4 LDG.E.64 R20, desc[UR14][R22.64] ;  /* 0x0000000e1614c981 */ /* 0x000322000c1e1b00 */
[----:B0-----:R-:W-:Y:S01]  /*42e0*/  IMAD.MOV.U32 R27, RZ, RZ, RZ ;  /* 0x000000ffff1b7224 */ /* 0x001fe200078e00ff */
[----:B-1----:R-:W-:Y:S02]  /*42f0*/  CS2R R22, SRZ ;  /* 0x0000000000167805 */ /* 0x002fe4000001ff00 */
[----:B--2---:R-:W-:Y:S02]  /*4300*/  @!P0 MOV R0, R12 ;  /* 0x0000000c00008202 */ /* 0x004fe40000000f00 */
[----:B------:R-:W-:Y:S02]  /*4310*/  @!P0 MOV R27, R13 ;  /* 0x0000000d001b8202 */ /* 0x000fe40000000f00 */
[----:B------:R-:W-:-:S13]  /*4320*/  LOP3.LUT P0, RZ, R24, 0x200, RZ, 0xc0, !PT ;  /* 0x0000020018ff7812 */ /* 0x000fda000780c0ff */
[----:B------:R0:W2:Y:S01]  /*4330*/  @!P0 LDG.E.64 R22, desc[UR14][R32.64] ;  /* 0x0000000e20168981 */ /* 0x0000a2000c1e1b00 */
[----:B------:R-:W-:Y:S02]  /*4340*/  CS2R R36, SRZ ;  /* 0x0000000000247805 */ /* 0x000fe4000001ff00 */
[----:B---3--:R-:W-:-:S05]  /*4350*/  @!P3 MOV R36, R14 ;  /* 0x0000000e0024b202 */ /* 0x008fca0000000f00 */
[----:B------:R1:W-:Y:S02]  /*4360*/  STL [R1+0x254], R36 ;  /* 0x0002542401007387 */ /* 0x0003e40000100800 */
[----:B-1----:R-:W-:Y:S01]  /*4370*/  IMAD.MOV.U32 R36, RZ, RZ, RZ ;  /* 0x000000ffff247224 */ /* 0x002fe200078e00ff */
[----:B----4-:R-:W-:Y:S02]  /*4380*/  @!P2 MOV R37, R16 ;  /* 0x000000100025a202 */ /* 0x010fe40000000f00 */
[----:B------:R-:W-:-:S03]  /*4390*/  @!P2 MOV R36, R17 ;  /* 0x000000110024a202 */ /* 0x000fc60000000f00 */
[----:B------:R1:W-:Y:S04]  /*43a0*/  STL [R1+0x25c], R37 ;  /* 0x00025c2501007387 */ /* 0x0003e80000100800 */
[----:B------:R3:W-:Y:S01]  /*43b0*/  STL [R1+0x248], R36 ;  /* 0x0002482401007387 */ /* 0x0007e20000100800 */
[----:B-1----:R-:W-:Y:S01]  /*43c0*/  IMAD.MOV.U32 R37, RZ, RZ, RZ ;  /* 0x000000ffff257224 */ /* 0x002fe200078e00ff */
[----:B------:R-:W-:Y:S01]  /*43d0*/  @!P1 MOV R37, R18 ;  /* 0x0000001200259202 */ /* 0x000fe20000000f00 */
[----:B---3--:R-:W-:-:S04]  /*43e0*/  HFMA2 R36, -RZ, RZ, 0, 0 ;  /* 0x00000000ff247431 */ /* 0x008fc800000001ff */
[----:B------:R1:W-:Y:S01]  /*43f0*/  STL [R1+0x264], R37 ;  /* 0x0002642501007387 */ /* 0x0003e20000100800 */
[----:B------:R-:W-:Y:S02]  /*4400*/  @!P1 IMAD.MOV.U32 R36, RZ, RZ, R19 ;  /* 0x000000ffff249224 */ /* 0x000fe400078e0013 */
[----:B------:R-:W-:Y:S02]  /*4410*/  HFMA2 R123, -RZ, RZ, 0, 0 ;  /* 0x00000000ff7b7431 */ /* 0x000fe400000001ff */
[----:B-1----:R-:W-:Y:S01]  /*4420*/  HFMA2 R37, -RZ, RZ, 0, 0 ;  /* 0x00000000ff257431 */ /* 0x002fe200000001ff */
[----:B------:R1:W-:Y:S01]  /*4430*/  STL [R1+0x250], R36 ;  /* 0x0002502401007387 */ /* 0x0003e20000100800 */
[----:B------:R-:W-:Y:S01]  /*4440*/  @!P4 IMAD.MOV.U32 R37, RZ, RZ, R20 ;  /* 0x000000ffff25c224 */ /* 0x000fe200078e0014 */
[----:B-1----:R-:W-:Y:S02]  /*4450*/  MOV R36, RZ ;  /* 0x000000ff00247202 */ /* 0x002fe40000000f00 */
[----:B------:R-:W-:-:S02]  /*4460*/  @!P4 MOV R36, R21 ;  /* 0x000000150024c202 */ /* 0x000fc40000000f00 */
[----:B------:R-:W-:Y:S04]  /*4470*/  STL [R1+0x268], R37 ;  /* 0x0002682501007387 */ /* 0x000fe80000100800 */
[----:B------:R1:W-:Y:S04]  /*4480*/  STL [R1+0x258], R36 ;  /* 0x0002582401007387 */ /* 0x0003e80000100800 */
[----:B-1----:R-:W3:Y:S01]  /*4490*/  LDL.LU.64 R36, [R1+0x210] ;  /* 0x0002100001247983 */ /* 0x002ee20000300a00 */
[----:B0-----:R-:W-:Y:S01]  /*44a0*/  MOV R32, R34 ;  /* 0x0000002200207202 */ /* 0x001fe20000000f00 */
[----:B------:R-:W-:-:S02]  /*44b0*/  IMAD.MOV.U32 R33, RZ, RZ, R35 ;  /* 0x000000ffff217224 */ /* 0x000fc400078e0023 */
[----:B------:R-:W4:Y:S01]  /*44c0*/  LDL.LU.64 R34, [R1+0x350] ;  /* 0x0003500001227983 */ /* 0x000f220000300a00 */
[----:B--2---:R-:W-:-:S05]  /*44d0*/  @!P0 IMAD.MOV.U32 R123, RZ, RZ, R22 ;  /* 0x000000ffff7b8224 */ /* 0x004fca00078e0016 */
[----:B------:R0:W-:Y:S04]  /*44e0*/  STL [R1+0x26c], R123 ;  /* 0x00026c7b01007387 */ /* 0x0001e80000100800 */
[----:B0-----:R-:W2:Y:S01]  /*44f0*/  LDL.LU R123, [R1+0x348] ;  /* 0x00034800017b7983 */ /* 0x001ea20000300800 */
[----:B------:R-:W-:-:S03]  /*4500*/  LOP3.LUT P1, RZ, R24, 0x40, RZ, 0xc0, !PT ;  /* 0x0000004018ff7812 */ /* 0x000fc6000782c0ff */
[----:B------:R0:W-:Y:S04]  /*4510*/  STL [R1+0x24c], R0 ;  /* 0x00024c0001007387 */ /* 0x0001e80000100800 */
[----:B------:R1:W-:Y:S01]  /*4520*/  STL.64 [R1+0x20], R6 ;  /* 0x0000200601007387 */ /* 0x0003e20000100a00 */
[----:B0-----:R-:W-:Y:S01]  /*4530*/  IMAD.MOV.U32 R0, RZ, RZ, RZ ;  /* 0x000000ffff007224 */ /* 0x001fe200078e00ff */
[----:B------:R-:W-:Y:S02]  /*4540*/  @!P3 MOV R0, R15 ;  /* 0x0000000f0000b202 */ /* 0x000fe40000000f00 */
[C---:B------:R-:W-:Y:S02]  /*4550*/  LOP3.LUT P3, RZ, R24.reuse, 0x100, RZ, 0xc0, !PT ;  /* 0x0000010018ff7812 */ /* 0x040fe4000786c0ff */
[----:B-1----:R-:W-:Y:S01]  /*4560*/  CS2R R6, SRZ ;  /* 0x0000000000067805 */ /* 0x002fe2000001ff00 */
[----:B------:R0:W-:Y:S01]  /*4570*/  STL.64 [R1+0x10], R2 ;  /* 0x0000100201007387 */ /* 0x0001e20000100a00 */
[----:B------:R-:W-:-:S03]  /*4580*/  LOP3.LUT P2, RZ, R24, 0x80, RZ, 0xc0, !PT ;  /* 0x0000008018ff7812 */ /* 0x000fc6000784c0ff */
[----:B------:R1:W-:Y:S01]  /*4590*/  STL.64 [R1+0x18], R4 ;  /* 0x0000180401007387 */ /* 0x0003e20000100a00 */
[----:B0-----:R-:W-:Y:S02]  /*45a0*/  CS2R R2, SRZ ;  /* 0x0000000000027805 */ /* 0x001fe4000001ff00 */
[----:B-1----:R-:W-:Y:S01]  /*45b0*/  CS2R R4, SRZ ;  /* 0x0000000000047805 */ /* 0x002fe2000001ff00 */
[----:B---3--:R0:W3:Y:S06]  /*45c0*/  @!P1 LDG.E.64 R6, desc[UR14][R36.64] ;  /* 0x0000000e24069981 */ /* 0x0080ec000c1e1b00 */
[----:B----4-:R-:W4:Y:S04]  /*45d0*/  @!P2 LDG.E.64 R4, desc[UR14][R34.64] ;  /* 0x0000000e2204a981 */ /* 0x010f28000c1e1b00 */
[----:B------:R-:W4:Y:S04]  /*45e0*/  LDL.LU.64 R34, [R1+0x218] ;  /* 0x0002180001227983 */ /* 0x000f280000300a00 */
[----:B--2---:R-:W2:Y:S01]  /*45f0*/  @!P3 LDG.E.64 R2, desc[UR14][R122.64] ;  /* 0x0000000e7a02b981 */ /* 0x004ea2000c1e1b00 */
[----:B------:R-:W-:-:S02]  /*4600*/  MOV R39, RZ ;  /* 0x000000ff00277202 */ /* 0x000fc40000000f00 */
[----:B------:R-:W-:Y:S02]  /*4610*/  @!P0 MOV R39, R23 ;  /* 0x0000001700278202 */ /* 0x000fe40000000f00 */
[----:B0-----:R-:W-:-:S03]  /*4620*/  CS2R R36, SRZ ;  /* 0x0000000000247805 */ /* 0x001fc6000001ff00 */
[----:B------:R0:W-:Y:S01]  /*4630*/  STL [R1+0x260], R39 ;  /* 0x0002602701007387 */ /* 0x0001e20000100800 */
[----:B------:R-:W-:Y:S01]  /*4640*/  LOP3.LUT P0, RZ, R24, 0x20, RZ, 0xc0, !PT ;  /* 0x0000002018ff7812 */ /* 0x000fe2000780c0ff */
[----:B0-----:R-:W-:Y:S02]  /*4650*/  HFMA2 R39, -RZ, RZ, 0, 0 ;  /* 0x00000000ff277431 */ /* 0x001fe400000001ff */
[----:B------:R0:W-:Y:S02]  /*4660*/  STL.64 [R1+0x28], R8 ;  /* 0x0000280801007387 */ /* 0x0001e40000100a00 */
[----:B0-----:R-:W-:Y:S02]  /*4670*/  CS2R R8, SRZ ;  /* 0x0000000000087805 */ /* 0x001fe4000001ff00 */
[----:B---3--:R-:W-:Y:S02]  /*4680*/  @!P1 MOV R36, R6 ;  /* 0x0000000600249202 */ /* 0x008fe40000000f00 */
[----:B------:R-:W-:-:S03]  /*4690*/  @!P1 MOV R37, R7 ;  /* 0x0000000700259202 */ /* 0x000fc60000000f00 */
[----:B------:R0:W-:Y:S04]  /*46a0*/  STL [R1+0x278], R36 ;  /* 0x0002782401007387 */ /* 0x0001e80000100800 */
[----:B------:R1:W-:Y:S04]  /*46b0*/  STL [R1+0x214], R37 ;  /* 0x0002142501007387 */ /* 0x0003e80000100800 */
[----:B----4-:R3:W4:Y:S04]  /*46c0*/  @!P0 LDG.E.64 R8, desc[UR14][R34.64] ;  /* 0x0000000e22088981 */ /* 0x010728000c1e1b00 */
[----:B0-----:R-:W4:Y:S04]  /*46d0*/  LDL.LU R36, [R1+0x340] ;  /* 0x0003400001247983 */ /* 0x001f280000300800 */
[----:B-1----:R-:W4:Y:S01]  /*46e0*/  LDL.LU R37, [R1+0x33c] ;  /* 0x00033c0001257983 */ /* 0x002f220000300800 */
[----:B--2---:R-:W-:-:S05]  /*46f0*/  @!P3 MOV R39, R2 ;  /* 0x000000020027b202 */ /* 0x004fca0000000f00 */
[----:B------:R0:W-:Y:S02]  /*4700*/  STL [R1+0x270], R39 ;  /* 0x0002702701007387 */ /* 0x0001e40000100800 */
[----:B0-----:R-:W-:Y:S01]  /*4710*/  IMAD.MOV.U32 R39, RZ, RZ, RZ ;  /* 0x000000ffff277224 */ /* 0x001fe200078e00ff */
[----:B------:R-:W-:-:S05]  /*4720*/  @!P2 MOV R39, R4 ;  /* 0x000000040027a202 */ /* 0x000fca0000000f00 */
[----:B------:R0:W-:Y:S04]  /*4730*/  STL [R1+0x274], R39 ;  /* 0x0002742701007387 */ /* 0x0001e80000100800 */
[----:B0-----:R-:W2:Y:S01]  /*4740*/  LDL.LU R39, [R1+0x344] ;  /* 0x0003440001277983 */ /* 0x001ea20000300800 */
[----:B------:R-:W-:Y:S01]  /*4750*/  IMAD.MOV.U32 R122, RZ, RZ, RZ ;  /* 0x000000ffff7a7224 */ /* 0x000fe200078e00ff */
[----:B------:R-:W-:Y:S02]  /*4760*/  @!P3 MOV R122, R3 ;  /* 0x00000003007ab202 */ /* 0x000fe40000000f00 */
[C---:B------:R-:W-:Y:S01]  /*4770*/  LOP3.LUT P3, RZ, R24.reuse, 0x10, RZ, 0xc0, !PT ;  /* 0x0000001018ff7812 */ /* 0x040fe2000786c0ff */
[----:B------:R-:W-:Y:S01]  /*4780*/  HFMA2 R123, -RZ, RZ, 0, 0 ;  /* 0x00000000ff7b7431 */ /* 0x000fe200000001ff */
[----:B------:R0:W-:Y:S01]  /*4790*/  STL.64 [R1+0x30], R10 ;  /* 0x0000300a01007387 */ /* 0x0001e20000100a00 */
[----:B------:R-:W-:Y:S01]  /*47a0*/  @!P2 IMAD.MOV.U32 R123, RZ, RZ, R5 ;  /* 0x000000ffff7ba224 */ /* 0x000fe200078e0005 */
[----:B------:R-:W-:-:S02]  /*47b0*/  LOP3.LUT P2, RZ, R24, 0x8, RZ, 0xc0, !PT ;  /* 0x0000000818ff7812 */ /* 0x000fc4000784c0ff */
[----:B0-----:R-:W-:Y:S01]  /*47c0*/  CS2R R10, SRZ ;  /* 0x00000000000a7805 */ /* 0x001fe2000001ff00 */
[----:B------:R0:W-:Y:S06]  /*47d0*/  STL.64 [R1+0x38], R12 ;  /* 0x0000380c01007387 */ /* 0x0001ec0000100a00 */
[----:B------:R1:W2:Y:S01]  /*47e0*/  @!P3 LDG.E.64 R10, desc[UR14][R32.64] ;  /* 0x0000000e200ab981 */ /* 0x0002a2000c1e1b00 */
[----:B------:R-:W-:Y:S02]  /*47f0*/  LOP3.LUT P1, RZ, R24, 0x4, RZ, 0xc0, !PT ;  /* 0x0000000418ff7812 */ /* 0x000fe4000782c0ff */
[----:B0-----:R-:W-:Y:S01]  /*4800*/  CS2R R12, SRZ ;  /* 0x00000000000c7805 */ /* 0x001fe2000001ff00 */
[----:B------:R0:W-:Y:S01]  /*4810*/  STL.64 [R1+0x40], R14 ;  /* 0x0000400e01007387 */ /* 0x0001e20000100a00 */
[----:B---3--:R-:W-:-:S02]  /*4820*/  CS2R R34, SRZ ;  /* 0x0000000000227805 */ /* 0x008fc4000001ff00 */
[----:B0-----:R-:W-:Y:S01]  /*4830*/  CS2R R14, SRZ ;  /* 0x00000000000e7805 */ /* 0x001fe2000001ff00 */
[----:B------:R0:W-:Y:S04]  /*4840*/  STL.64 [R1+0x48], R16 ;  /* 0x0000481001007387 */ /* 0x0001e80000100a00 */
[----:B----4-:R-:W3:Y:S01]  /*4850*/  @!P2 LDG.E.64 R12, desc[UR14][R36.64] ;  /* 0x0000000e240ca981 */ /* 0x010ee2000c1e1b00 */
[----:B------:R-:W-:Y:S01]  /*4860*/  @!P0 IMAD.MOV.U32 R35, RZ, RZ, R8 ;  /* 0x000000ffff238224 */ /* 0x000fe200078e0008 */
[----:B------:R-:W-:Y:S02]  /*4870*/  @!P0 MOV R34, R9 ;  /* 0x0000000900228202 */ /* 0x000fe40000000f00 */
[----:B------:R-:W-:Y:S02]  /*4880*/  LOP3.LUT P0, RZ, R24, 0x2, RZ, 0xc0, !PT ;  /* 0x0000000218ff7812 */ /* 0x000fe4000780c0ff */
[----:B0-----:R-:W-:-:S11]  /*4890*/  CS2R R16, SRZ ;  /* 0x0000000000107805 */ /* 0x001fd6000001ff00 */
[----:B------:R-:W4:Y:S04]  /*48a0*/  @!P0 LDG.E.64 R16, desc[UR14][R40.64] ;  /* 0x0000000e28108981 */ /* 0x000f28000c1e1b00 */
[----:B--2---:R-:W2:Y:S01]  /*48b0*/  @!P1 LDG.E.64 R14, desc[UR14][R38.64] ;  /* 0x0000000e260e9981 */ /* 0x004ea2000c1e1b00 */
[----:B-1----:R-:W-:-:S03]  /*48c0*/  CS2R R32, SRZ ;  /* 0x0000000000207805 */ /* 0x002fc6000001ff00 */
[----:B------:R0:W-:Y:S02]  /*48d0*/  STL.64 [R1+0x50], R18 ;  /* 0x0000501201007387 */ /* 0x0001e40000100a00 */
[----:B0-----:R-:W-:Y:S02]  /*48e0*/  CS2R R18, SRZ ;  /* 0x0000000000127805 */ /* 0x001fe4000001ff00 */
[----:B------:R-:W-:Y:S01]  /*48f0*/  @!P3 MOV R33, R10 ;  /* 0x0000000a0021b202 */ /* 0x000fe20000000f00 */
[----:B------:R-:W-:Y:S01]  /*4900*/  @!P3 IMAD.MOV.U32 R32, RZ, RZ, R11 ;  /* 0x000000ffff20b224 */ /* 0x000fe200078e000b */
[----:B------:R-:W-:-:S03]  /*4910*/  LOP3.LUT P3, RZ, R24, 0x1, RZ, 0xc0, !PT ;  /* 0x0000000118ff7812 */ /* 0x000fc6000786c0ff */
[----:B------:R-:W-:Y:S04]  /*4920*/  STL [R1+0x284], R33 ;  /* 0x0002842101007387 */ /* 0x000fe80000100800 */
[----:B------:R0:W-:Y:S06]  /*4930*/  STL [R1+0x210], R32 ;  /* 0x0002102001007387 */ /* 0x0001ec0000100800 */
[----:B------:R-:W4:Y:S01]  /*4940*/  @!P3 LDG.E.64 R18, desc[UR14][R42.64] ;  /* 0x0000000e2a12b981 */ /* 0x000f22000c1e1b00 */
[----:B0-----:R-:W-:-:S03]  /*4950*/  CS2R R32, SRZ ;  /* 0x0000000000207805 */ /* 0x001fc6000001ff00 */
[----:B------:R0:W-:Y:S02]  /*4960*/  STL.64 [R1+0x58], R20 ;  /* 0x0000581401007387 */ /* 0x0001e40000100a00 */
[----:B0-----:R-:W-:Y:S02]  /*4970*/  CS2R R20, SRZ ;  /* 0x0000000000147805 */ /* 0x001fe4000001ff00 */
[----:B---3--:R-:W-:Y:S02]  /*4980*/  @!P2 MOV R33, R12 ;  /* 0x0000000c0021a202 */ /* 0x008fe40000000f00 */
[----:B------:R-:W-:Y:S02]  /*4990*/  @!P2 MOV R32, R13 ;  /* 0x0000000d0020a202 */ /* 0x000fe40000000f00 */
[----:B------:R-:W-:Y:S01]  /*49a0*/  LOP3.LUT P2, RZ, R26, 0x80000000, RZ, 0xc0, !PT ;  /* 0x800000001aff7812 */ /* 0x000fe2000784c0ff */
[----:B------:R-:W-:Y:S04]  /*49b0*/  STL [R1+0x28c], R33 ;  /* 0x00028c2101007387 */ /* 0x000fe80000100800 */
[----:B------:R0:W-:Y:S08]  /*49c0*/  STL [R1+0x220], R32 ;  /* 0x0002202001007387 */ /* 0x0001f00000100800 */
[----:B------:R-:W3:Y:S01]  /*49d0*/  @!P2 LDG.E.64 R20, desc[UR14][R44.64] ;  /* 0x0000000e2c14a981 */ /* 0x000ee2000c1e1b00 */
[----:B0-----:R-:W-:-:S03]  /*49e0*/  CS2R R32, SRZ ;  /* 0x0000000000207805 */ /* 0x001fc6000001ff00 */
[----:B------:R0:W-:Y:S02]  /*49f0*/  STL.64 [R1+0x60], R22 ;  /* 0x0000601601007387 */ /* 0x0001e40000100a00 */
[----:B0-----:R-:W-:Y:S02]  /*4a00*/  CS2R R22, SRZ ;  /* 0x0000000000167805 */ /* 0x001fe4000001ff00 */
[----:B------:R0:W-:Y:S02]  /*4a10*/  STL.64 [R1+0x68], R2 ;  /* 0x0000680201007387 */ /* 0x0001e40000100a00 */
[----:B0-----:R-:W-:Y:S01]  /*4a20*/  CS2R R2, SRZ ;  /* 0x0000000000027805 */ /* 0x001fe2000001ff00 */
[----:B--2---:R-:W-:Y:S01]  /*4a30*/  @!P1 IMAD.MOV.U32 R33, RZ, RZ, R14 ;  /* 0x000000ffff219224 */ /* 0x004fe200078e000e */
[----:B------:R-:W-:Y:S02]  /*4a40*/  @!P1 MOV R32, R15 ;  /* 0x0000000f00209202 */ /* 0x000fe40000000f00 */
[----:B------:R-:W-:-:S02]  /*4a50*/  LOP3.LUT P1, RZ, R26, 0x40000000, RZ, 0xc0, !PT ;  /* 0x400000001aff7812 */ /* 0x000fc4000782c0ff */
[----:B------:R-:W-:Y:S04]  /*4a60*/  STL [R1+0x294], R33 ;  /* 0x0002942101007387 */ /* 0x000fe80000100800 */
[----:B------:R0:W-:Y:S07]  /*4a70*/  STL [R1+0x224], R32 ;  /* 0x0002242001007387 */ /* 0x0001ee0000100800 */
[----:B------:R-:W2:Y:S01]  /*4a80*/  @!P1 LDG.E.64 R22, desc[UR14][R46.64] ;  /* 0x0000000e2e169981 */ /* 0x000ea2000c1e1b00 */
[----:B0-----:R-:W-:-:S02]  /*4a90*/  CS2R R32, SRZ ;  /* 0x0000000000207805 */ /* 0x001fc4000001ff00 */
[----:B----4-:R-:W-:Y:S01]  /*4aa0*/  @!P0 MOV R33, R16 ;  /* 0x0000001000218202 */ /* 0x010fe20000000f00 */
[----:B------:R-:W-:Y:S01]  /*4ab0*/  @!P0 IMAD.MOV.U32 R32, RZ, RZ, R17 ;  /* 0x000000ffff208224 */ /* 0x000fe200078e0011 */
[----:B------:R-:W-:-:S13]  /*4ac0*/  LOP3.LUT P0, RZ, R26, 0x20000000, RZ, 0xc0, !PT ;  /* 0x200000001aff7812 */ /* 0x000fda000780c0ff */
[----:B------:R-:W4:Y:S04]  /*4ad0*/  @!P0 LDG.E.64 R2, desc[UR14][R48.64] ;  /* 0x0000000e30028981 */ /* 0x000f28000c1e1b00 */
[----:B------:R-:W-:Y:S04]  /*4ae0*/  STL [R1+0x2a0], R33 ;  /* 0x0002a02101007387 */ /* 0x000fe80000100800 */
[----:B------:R0:W-:Y:S02]  /*4af0*/  STL [R1+0x21c], R32 ;  /* 0x00021c2001007387 */ /* 0x0001e40000100800 */
[----:B0-----:R-:W-:-:S02]  /*4b00*/  CS2R R32, SRZ ;  /* 0x0000000000207805 */ /* 0x001fc4000001ff00 */
[----:B------:R-:W-:Y:S02]  /*4b10*/  @!P3 MOV R33, R18 ;  /* 0x000000120021b202 */ /* 0x000fe40000000f00 */
[----:B------:R-:W-:Y:S02]  /*4b20*/  @!P3 MOV R32, R19 ;  /* 0x000000130020b202 */ /* 0x000fe40000000f00 */
[----:B------:R-:W-:Y:S01]  /*4b30*/  LOP3.LUT P3, RZ, R26, 0x10000000, RZ, 0xc0, !PT ;  /* 0x100000001aff7812 */ /* 0x000fe2000786c0ff */
[----:B------:R0:W-:Y:S04]  /*4b40*/  STL [R1+0x29c], R33 ;  /* 0x00029c2101007387 */ /* 0x0001e80000100800 */
[----:B------:R1:W-:Y:S01]  /*4b50*/  STL.64 [R1+0x70], R4 ;  /* 0x0000700401007387 */ /* 0x0003e20000100a00 */
[----:B0-----:R-:W-:-:S03]  /*4b60*/  HFMA2 R33, -RZ, RZ, 0, 0 ;  /* 0x00000000ff217431 */ /* 0x001fc600000001ff */
[----:B------:R0:W-:Y:S01]  /*4b70*/  STL [R1+0x218], R34 ;  /* 0x0002182201007387 */ /* 0x0001e20000100800 */
[----:B-1----:R-:W-:Y:S01]  /*4b80*/  CS2R R4, SRZ ;  /* 0x0000000000047805 */ /* 0x002fe2000001ff00 */
[----:B0-----:R-:W-:-:S05]  /*4b90*/  IMAD.MOV.U32 R34, RZ, RZ, RZ ;  /* 0x000000ffff227224 */ /* 0x001fca00078e00ff */
[----:B------:R-:W4:Y:S01]  /*4ba0*/  @!P3 LDG.E.64 R4, desc[UR14][R50.64] ;  /* 0x0000000e3204b981 */ /* 0x000f22000c1e1b00 */
[----:B---3--:R-:W-:Y:S01]  /*4bb0*/  @!P2 MOV R34, R20 ;  /* 0x000000140022a202 */ /* 0x008fe20000000f00 */
[----:B------:R-:W-:Y:S01]  /*4bc0*/  @!P2 IMAD.MOV.U32 R33, RZ, RZ, R21 ;  /* 0x000000ffff21a224 */ /* 0x000fe200078e0015 */
[----:B------:R-:W-:Y:S01]  /*4bd0*/  LOP3.LUT P2, RZ, R26, 0x8000000, RZ, 0xc0, !PT ;  /* 0x080000001aff7812 */ /* 0x000fe2000784c0ff */
[----:B------:R0:W-:Y:S04]  /*4be0*/  STL.64 [R1+0x78], R6 ;  /* 0x0000780601007387 */ /* 0x0001e80000100a00 */
[----:B------:R1:W-:Y:S04]  /*4bf0*/  STL [R1+0x2a4], R34 ;  /* 0x0002a42201007387 */ /* 0x0003e80000100800 */
[----:B------:R3:W-:Y:S01]  /*4c00*/  STL [R1+0x288], R33 ;  /* 0x0002882101007387 */ /* 0x0007e20000100800 */
[----:B0-----:R-:W-:Y:S01]  /*4c10*/  CS2R R6, SRZ ;  /* 0x0000000000067805 */ /* 0x001fe2000001ff00 */
[----:B-1----:R-:W-:Y:S01]  /*4c20*/  HFMA2 R34, -RZ, RZ, 0, 0 ;  /* 0x00000000ff227431 */ /* 0x002fe200000001ff */
[----:B---3--:R-:W-:-:S04]  /*4c30*/  MOV R33, RZ ;  /* 0x000000ff00217202 */ /* 0x008fc80000000f00 */
[----:B------:R-:W3:Y:S04]  /*4c40*/  @!P2 LDG.E.64 R6, desc[UR14][R52.64] ;  /* 0x0000000e3406a981 */ /* 0x000ee8000c1e1b00 */
[----:B------:R0:W-:Y:S02]  /*4c50*/  STL.64 [R1+0x80], R8 ;  /* 0x0000800801007387 */ /* 0x0001e40000100a00 */
[----:B0-----:R-:W-:Y:S02]  /*4c60*/  CS2R R8, SRZ ;  /* 0x0000000000087805 */ /* 0x001fe4000001ff00 */
[----:B------:R0:W-:Y:S02]  /*4c70*/  STL.64 [R1+0x88], R10 ;  /* 0x0000880a01007387 */ /* 0x0001e40000100a00 */
[----:B0-----:R-:W-:Y:S01]  /*4c80*/  CS2R R10, SRZ ;  /* 0x00000000000a7805 */ /* 0x001fe2000001ff00 */
[----:B--2---:R-:W-:Y:S01]  /*4c90*/  @!P1 IMAD.MOV.U32 R34, RZ, RZ, R22 ;  /* 0x000000ffff229224 */ /* 0x004fe200078e0016 */
[----:B------:R-:W-:-:S02]  /*4ca0*/  @!P1 MOV R33, R23 ;  /* 0x0000001700219202 */ /* 0x000fc40000000f00 */
[----:B------:R-:W-:Y:S02]  /*4cb0*/  LOP3.LUT P1, RZ, R26, 0x4000000, RZ, 0xc0, !PT ;  /* 0x040000001aff7812 */ /* 0x000fe4000782c0ff */
[----:B------:R0:W-:Y:S04]  /*4cc0*/  STL [R1+0x2b0], R34 ;  /* 0x0002b02201007387 */ /* 0x0001e80000100800 */
[----:B------:R1:W-:Y:S01]  /*4cd0*/  STL [R1+0x280], R33 ;  /* 0x0002802101007387 */ /* 0x0003e20000100800 */
[----:B0-----:R-:W-:-:S06]  /*4ce0*/  HFMA2 R34, -RZ, RZ, 0, 0 ;  /* 0x00000000ff227431 */ /* 0x001fcc00000001ff */
[----:B------:R-:W2:Y:S01]  /*4cf0*/  @!P1 LDG.E.64 R8, desc[UR14][R54.64] ;  /* 0x0000000e36089981 */ /* 0x000ea2000c1e1b00 */
[----:B-1----:R-:W-:Y:S01]  /*4d00*/  IMAD.MOV.U32 R33, RZ, RZ, RZ ;  /* 0x000000ffff217224 */ /* 0x002fe200078e00ff */
[----:B----4-:R-:W-:Y:S02]  /*4d10*/  @!P0 MOV R33, R3 ;  /* 0x0000000300218202 */ /* 0x010fe40000000f00 */
[----:B------:R-:W-:Y:S02]  /*4d20*/  @!P0 MOV R34, R2 ;  /* 0x0000000200228202 */ /* 0x000fe40000000f00 */
[----:B------:R-:W-:-:S13]  /*4d30*/  LOP3.LUT P0, RZ, R26, 0x2000000, RZ, 0xc0, !PT ;  /* 0x020000001aff7812 */ /* 0x000fda000780c0ff */
[----:B------:R-:W4:Y:S04]  /*4d40*/  @!P0 LDG.E.64 R10, desc[UR14][R56.64] ;  /* 0x0000000e380a8981 */ /* 0x000f28000c1e1b00 */
[----:B------:R0:W-:Y:S04]  /*4d50*/  STL [R1+0x298], R33 ;  /* 0x0002982101007387 */ /* 0x0001e80000100800 */
[----:B------:R1:W-:Y:S01]  /*4d60*/  STL [R1+0x2bc], R34 ;  /* 0x0002bc2201007387 */ /* 0x0003e20000100800 */
[----:B0-----:R-:W-:Y:S02]  /*4d70*/  HFMA2 R33, -RZ, RZ, 0, 0 ;  /* 0x00000000ff217431 */ /* 0x001fe400000001ff */
[----:B-1----:R-:W-:Y:S01]  /*4d80*/  IMAD.MOV.U32 R34, RZ, RZ, RZ ;  /* 0x000000ffff227224 */ /* 0x002fe200078e00ff */
[----:B------:R0:W-:Y:S01]  /*4d90*/  STL.64 [R1+0x90], R12 ;  /* 0x0000900c01007387 */ /* 0x0001e20000100a00 */
[----:B------:R-:W-:Y:S01]  /*4da0*/  @!P3 MOV R34, R4 ;  /* 0x000000040022b202 */ /* 0x000fe20000000f00 */
[----:B------:R-:W-:Y:S01]  /*4db0*/  @!P3 IMAD.MOV.U32 R33, RZ, RZ, R5 ;  /* 0x000000ffff21b224 */ /* 0x000fe200078e0005 */
[----:B------:R-:W-:-:S03]  /*4dc0*/  LOP3.LUT P3, RZ, R26, 0x1000000, RZ, 0xc0, !PT ;  /* 0x010000001aff7812 */ /* 0x000fc6000786c0ff */
[----:B------:R1:W-:Y:S01]  /*4dd0*/  STL [R1+0x2c0], R34 ;  /* 0x0002c02201007387 */ /* 0x0003e20000100800 */
[----:B0-----:R-:W-:-:S03]  /*4de0*/  CS2R R12, SRZ ;  /* 0x00000000000c7805 */ /* 0x001fc6000001ff00 */
[----:B------:R0:W-:Y:S01]  /*4df0*/  STL [R1+0x290], R33 ;  /* 0x0002902101007387 */ /* 0x0001e20000100800 */
[----:B-1----:R-:W-:-:S05]  /*4e00*/  HFMA2 R34, -RZ, RZ, 0, 0 ;  /* 0x00000000ff227431 */ /* 0x002fca00000001ff */
[----:B------:R-:W4:Y:S01]  /*4e10*/  @!P3 LDG.E.64 R12, desc[UR14][R58.64] ;  /* 0x0000000e3a0cb981 */ /* 0x000f22000c1e1b00 */
[----:B0-----:R-:W-:-:S03]  /*4e20*/  MOV R33, RZ ;  /* 0x000000ff00217202 */ /* 0x001fc60000000f00 */
[----:B------:R0:W-:Y:S01]  /*4e30*/  STL.64 [R1+0x98], R14 ;  /* 0x0000980e01007387 */ /* 0x0001e20000100a00 */
[----:B---3--:R-:W-:Y:S01]  /*4e40*/  @!P2 IMAD.MOV.U32 R34, RZ, RZ, R6 ;  /* 0x000000ffff22a224 */ /* 0x008fe200078e0006 */
[----:B------:R-:W-:Y:S02]  /*4e50*/  @!P2 MOV R33, R7 ;  /* 0x000000070021a202 */ /* 0x000fe40000000f00 */
[----:B------:R-:W-:Y:S02]  /*4e60*/  LOP3.LUT P2, RZ, R26, 0x800000, RZ, 0xc0, !PT ;  /* 0x008000001aff7812 */ /* 0x000fe4000784c0ff */
[----:B------:R1:W-:Y:S01]  /*4e70*/  STL [R1+0x2c4], R34 ;  /* 0x0002c42201007387 */ /* 0x0003e20000100800 */
[----:B0-----:R-:W-:-:S03]  /*4e80*/  CS2R R14, SRZ ;  /* 0x00000000000e7805 */ /* 0x001fc6000001ff00 */
[----:B------:R0:W-:Y:S01]  /*4e90*/  STL [R1+0x2ac], R33 ;  /* 0x0002ac2101007387 */ /* 0x0001e20000100800 */
[----:B-1----:R-:W-:-:S06]  /*4ea0*/  HFMA2 R34, -RZ, RZ, 0, 0 ;  /* 0x00000000ff227431 */ /* 0x002fcc00000001ff */
[----:B------:R-:W3:Y:S01]  /*4eb0*/  @!P2 LDG.E.64 R14, desc[UR14][R60.64] ;  /* 0x0000000e3c0ea981 */ /* 0x000ee2000c1e1b00 */
[----:B0-----:R-:W-:-:S03]  /*4ec0*/  IMAD.MOV.U32 R33, RZ, RZ, RZ ;  /* 0x000000ffff217224 */ /* 0x001fc600078e00ff */
[----:B------:R0:W-:Y:S02]  /*4ed0*/  STL.64 [R1+0xa0], R16 ;  /* 0x0000a01001007387 */ /* 0x0001e40000100a00 */
[----:B0-----:R-:W-:Y:S02]  /*4ee0*/  CS2R R16, SRZ ;  /* 0x0000000000107805 */ /* 0x001fe4000001ff00 */
[----:B------:R0:W-:Y:S02]  /*4ef0*/  STL.64 [R1+0xa8], R18 ;  /* 0x0000a81201007387 */ /* 0x0001e40000100a00 */
[----:B0-----:R-:W-:Y:S02]  /*4f00*/  CS2R R18, SRZ ;  /* 0x0000000000127805 */ /* 0x001fe4000001ff00 */
[----:B--2---:R-:W-:Y:S02]  /*4f10*/  @!P1 MOV R34, R8 ;  /* 0x0000000800229202 */ /* 0x004fe40000000f00 */
[----:B------:R-:W-:-:S02]  /*4f20*/  @!P1 MOV R33, R9 ;  /* 0x0000000900219202 */ /* 0x000fc40000000f00 */
[----:B------:R-:W-:-:S03]  /*4f30*/  LOP3.LUT P1, RZ, R26, 0x400000, RZ, 0xc0, !PT ;  /* 0x004000001aff7812 */ /* 0x000fc6000782c0ff */
[----:B------:R0:W-:Y:S04]  /*4f40*/  STL [R1+0x2a8], R33 ;  /* 0x0002a82101007387 */ /* 0x0001e80000100800 */
[----:B------:R1:W-:Y:S01]  /*4f50*/  STL [R1+0x2d0], R34 ;  /* 0x0002d02201007387 */ /* 0x0003e20000100800 */
[----:B0-----:R-:W-:-:S05]  /*4f60*/  HFMA2 R33, -RZ, RZ, 0, 0 ;  /* 0x00000000ff217431 */ /* 0x001fca00000001ff */
[----:B------:R-:W2:Y:S01]  /*4f70*/  @!P1 LDG.E.64 R16, desc[UR14][R62.64] ;  /* 0x0000000e3e109981 */ /* 0x000ea2000c1e1b00 */
[----:B-1----:R-:W-:Y:S01]  /*4f80*/  IMAD.MOV.U32 R34, RZ, RZ, RZ ;  /* 0x000000ffff227224 */ /* 0x002fe200078e00ff */
[----:B----4-:R-:W-:Y:S01]  /*4f90*/  @!P0 MOV R34, R10 ;  /* 0x0000000a00228202 */ /* 0x010fe20000000f00 */
[----:B------:R-:W-:Y:S01]  /*4fa0*/  @!P0 IMAD.MOV.U32 R33, RZ, RZ, R11 ;  /* 0x000000ffff218224 */ /* 0x000fe200078e000b */
[----:B------:R-:W-:-:S13]  /*4fb0*/  LOP3.LUT P0, RZ, R26, 0x200000, RZ, 0xc0, !PT ;  /* 0x002000001aff7812 */ /* 0x000fda000780c0ff */
[----:B------:R-:W4:Y:S04]  /*4fc0*/  @!P0 LDG.E.64 R18, desc[UR14][R64.64] ;  /* 0x0000000e40128981 */ /* 0x000f28000c1e1b00 */
[----:B------:R0:W-:Y:S02]  /*4fd0*/  STL [R1+0x2dc], R34 ;  /* 0x0002dc2201007387 */ /* 0x0001e40000100800 */
[----:B0-----:R-:W-:Y:S02]  /*4fe0*/  HFMA2 R34, -RZ, RZ, 0, 0 ;  /* 0x00000000ff227431 */ /* 0x001fe400000001ff */
[----:B------:R0:W-:Y:S02]  /*4ff0*/  STL [R1+0x2b8], R33 ;  /* 0x0002b82101007387 */ /* 0x0001e40000100800 */
[----:B0-----:R-:W-:Y:S01]  /*5000*/  MOV R33, RZ ;  /* 0x000000ff00217202 */ /* 0x001fe20000000f00 */
[----:B------:R-:W-:Y:S01]  /*5010*/  @!P3 IMAD.MOV.U32 R34, RZ, RZ, R12 ;  /* 0x000000ffff22b224 */ /* 0x000fe200078e000c */
[----:B------:R-:W-:-:S02]  /*5020*/  @!P3 MOV R33, R13 ;  /* 0x0000000d0021b202 */ /* 0x000fc40000000f00 */
[----:B------:R-:W-:Y:S02]  /*5030*/  LOP3.LUT P3, RZ, R26, 0x100000, RZ, 0xc0, !PT ;  /* 0x001000001aff7812 */ /* 0x000fe4000786c0ff */
[----:B------:R0:W-:Y:S04]  /*5040*/  STL [R1+0x2e8], R34 ;  /* 0x0002e82201007387 */ /* 0x0001e80000100800 */
[----:B------:R1:W-:Y:S01]  /*5050*/  STL [R1+0x2b4], R33 ;  /* 0x0002b42101007387 */ /* 0x0003e20000100800 */
[----:B0-----:R-:W-:-:S03]  /*5060*/  HFMA2 R34, -RZ, RZ, 0, 0 ;  /* 0x00000000ff227431 */ /* 0x001fc600000001ff */
[----:B------:R0:W-:Y:S01]  /*5070*/  STL.64 [R1+0xb0], R20 ;  /* 0x0000b01401007387 */ /* 0x0001e20000100a00 */
[----:B-1----:R-:W-:-:S03]  /*5080*/  IMAD.MOV.U32 R33, RZ, RZ, RZ ;  /* 0x000000ffff217224 */ /* 0x002fc600078e00ff */
[----:B------:R1:W-:Y:S01]  /*5090*/  STL.64 [R1+0xb8], R22 ;  /* 0x0000b81601007387 */ /* 0x0003e20000100a00 */
[----:B---3--:R-:W-:Y:S02]  /*50a0*/  @!P2 MOV R34, R14 ;  /* 0x0000000e0022a202 */ /* 0x008fe40000000f00 */
[----:B0-----:R-:W-:Y:S02]  /*50b0*/  CS2R R20, SRZ ;  /* 0x0000000000147805 */ /* 0x001fe4000001ff00 */
[----:B------:R-:W-:Y:S02]  /*50c0*/  @!P2 MOV R33, R15 ;  /* 0x0000000f0021a202 */ /* 0x000fe40000000f00 */
[----:B------:R-:W-:-:S03]  /*50d0*/  LOP3.LUT P2, RZ, R26, 0x80000, RZ, 0xc0, !PT ;  /* 0x000800001aff7812 */ /* 0x000fc6000784c0ff */
[----:B------:R0:W-:Y:S01]  /*50e0*/  STL [R1+0x2cc], R33 ;  /* 0x0002cc2101007387 */ /* 0x0001e20000100800 */
[----:B-1----:R-:W-:-:S03]  /*50f0*/  CS2R R22, SRZ ;  /* 0x0000000000167805 */ /* 0x002fc6000001ff00 */
[----:B------:R-:W3:Y:S01]  /*5100*/  @!P3 LDG.E.64 R20, desc[UR14][R66.64] ;  /* 0x0000000e4214b981 */ /* 0x000ee2000c1e1b00 */
[----:B0-----:R-:W-:-:S03]  /*5110*/  HFMA2 R33, -RZ, RZ, 0, 0 ;  /* 0x00000000ff217431 */ /* 0x001fc600000001ff */
[----:B------:R0:W-:Y:S04]  /*5120*/  STL [R1+0x2f4], R34 ;  /* 0x0002f42201007387 */ /* 0x0001e80000100800 */
[----:B------:R-:W3:Y:S01]  /*5130*/  @!P2 LDG.E.64 R22, desc[UR14][R68.64] ;  /* 0x0000000e4416a981 */ /* 0x000ee2000c1e1b00 */
[----:B0-----:R-:W-:-:S03]  /*5140*/  IMAD.MOV.U32 R34, RZ, RZ, RZ ;  /* 0x000000ffff227224 */ /* 0x001fc600078e00ff */
        /* <DEDUP_REMOVED lines=12> */
[----:B----4-:R-:W-:Y:S01]  /*5210*/  @!P0 IMAD.MOV.U32 R34, RZ, RZ, R18 ;  /* 0x000000ffff228224 */ /* 0x010fe200078e0012 */
[----:B------:R-:W-:Y:S02]  /*5220*/  @!P0 MOV R33, R19 ;  /* 0x0000001300218202 */ /* 0x000fe40000000f00 */
[----:B------:R-:W-:-:S13]  /*5230*/  LOP3.LUT P0, RZ, R26, 0x20000, RZ, 0xc0, !PT ;  /* 0x000200001aff7812 */ /* 0x000fda000780c0ff */
[----:B------:R-:W4:Y:S04]  /*5240*/  @!P0 LDG.E.64 R4, desc[UR14][R72.64] ;  /* 0x0000000e48048981 */ /* 0x000f28000c1e1b00 */
[----:B------:R0:W-:Y:S02]  /*5250*/  STL [R1+0x2fc], R34 ;  /* 0x0002fc2201007387 */ /* 0x0001e40000100800 */
[----:B0-----:R-:W-:Y:S02]  /*5260*/  HFMA2 R34, -RZ, RZ, 0, 0 ;  /* 0x00000000ff227431 */ /* 0x001fe400000001ff */
[----:B------:R0:W-:Y:S02]  /*5270*/  STL [R1+0x2d8], R33 ;  /* 0x0002d82101007387 */ /* 0x0001e40000100800 */
[----:B0-----:R-:W-:Y:S01]  /*5280*/  IMAD.MOV.U32 R33, RZ, RZ, RZ ;  /* 0x000000ffff217224 */ /* 0x001fe200078e00ff */
[----:B---3--:R-:W-:-:S02]  /*5290*/  @!P3 MOV R34, R20 ;  /* 0x000000140022b202 */ /* 0x008fc40000000f00 */
[----:B------:R-:W-:-:S03]  /*52a0*/  @!P3 MOV R33, R21 ;  /* 0x000000150021b202 */ /* 0x000fc60000000f00 */
[----:B------:R0:W-:Y:S04]  /*52b0*/  STL [R1+0x300], R34 ;  /* 0x0003002201007387 */ /* 0x0001e80000100800 */
[----:B------:R1:W-:Y:S01]  /*52c0*/  STL [R1+0x2d4], R33 ;  /* 0x0002d42101007387 */ /* 0x0003e20000100800 */
[----:B0-----:R-:W-:Y:S01]  /*52d0*/  IMAD.MOV.U32 R34, RZ, RZ, RZ ;  /* 0x000000ffff227224 */ /* 0x001fe200078e00ff */
[----:B------:R-:W-:Y:S01]  /*52e0*/  @!P2 MOV R34, R22 ;  /* 0x000000160022a202 */ /* 0x000fe20000000f00 */
[----:B-1----:R-:W-:-:S04]  /*52f0*/  HFMA2 R33, -RZ, RZ, 0, 0 ;  /* 0x00000000ff217431 */ /* 0x002fc800000001ff */
[----:B------:R0:W-:Y:S01]  /*5300*/  STL [R1+0x304], R34 ;  /* 0x0003042201007387 */ /* 0x0001e20000100800 */
[----:B------:R-:W-:Y:S02]  /*5310*/  @!P2 IMAD.MOV.U32 R33, RZ, RZ, R23 ;  /* 0x000000ffff21a224 */ /* 0x000fe400078e0017 */
[----:B0-----:R-:W-:-:S03]  /*5320*/  HFMA2 R34, -RZ, RZ, 0, 0 ;  /* 0x00000000ff227431 */ /* 0x001fc600000001ff */
[----:B------:R0:W-:Y:S01]  /*5330*/  STL [R1+0x2e4], R33 ;  /* 0x0002e42101007387 */ /* 0x0001e20000100800 */
[----:B------:R-:W-:Y:S02]  /*5340*/  LOP3.LUT P3, RZ, R26, 0x10000, RZ, 0xc0, !PT ;  /* 0x000100001aff7812 */ /* 0x000fe4000786c0ff */
[----:B0-----:R-:W-:Y:S01]  /*5350*/  MOV R33, RZ ;  /* 0x000000ff00217202 */ /* 0x001fe20000000f00 */
[----:B------:R0:W-:Y:S04]  /*5360*/  STL.64 [R1+0xd0], R6 ;  /* 0x0000d00601007387 */ /* 0x0001e80000100a00 */
[----:B------:R1:W-:Y:S01]  /*5370*/  STL.64 [R1+0xe8], R12 ;  /* 0x0000e80c01007387 */ /* 0x0003e20000100a00 */
[----:B0-----:R-:W-:Y:S02]  /*5380*/  CS2R R6, SRZ ;  /* 0x0000000000067805 */ /* 0x001fe4000001ff00 */
[----:B-1----:R-:W-:-:S04]  /*5390*/  CS2R R12, SRZ ;  /* 0x00000000000c7805 */ /* 0x002fc8000001ff00 */
[----:B------:R0:W3:Y:S04]  /*53a0*/  @!P3 LDG.E.64 R6, desc[UR14][R74.64] ;  /* 0x0000000e4a06b981 */ /* 0x0000e8000c1e1b00 */
[----:B------:R1:W-:Y:S01]  /*53b0*/  STL.64 [R1+0xe0], R10 ;  /* 0x0000e00a01007387 */ /* 0x0003e20000100a00 */
[----:B------:R-:W-:Y:S02]  /*53c0*/  LOP3.LUT P2, RZ, R26, 0x8000, RZ, 0xc0, !PT ;  /* 0x000080001aff7812 */ /* 0x000fe4000784c0ff */
[----:B-1----:R-:W-:Y:S01]  /*53d0*/  CS2R R10, SRZ ;  /* 0x00000000000a7805 */ /* 0x002fe2000001ff00 */
[----:B------:R1:W-:Y:S02]  /*53e0*/  STL.64 [R1+0xd8], R8 ;  /* 0x0000d80801007387 */ /* 0x0003e40000100a00 */
[----:B-1----:R-:W-:-:S08]  /*53f0*/  CS2R R8, SRZ ;  /* 0x0000000000087805 */ /* 0x002fd0000001ff00 */
[----:B------:R-:W3:Y:S01]  /*5400*/  @!P2 LDG.E.64 R8, desc[UR14][R76.64] ;  /* 0x0000000e4c08a981 */ /* 0x000ee2000c1e1b00 */
[----:B--2---:R-:W-:Y:S01]  /*5410*/  @!P1 IMAD.MOV.U32 R34, RZ, RZ, R2 ;  /* 0x000000ffff229224 */ /* 0x004fe200078e0002 */
[----:B------:R-:W-:-:S04]  /*5420*/  @!P1 MOV R33, R3 ;  /* 0x0000000300219202 */ /* 0x000fc80000000f00 */
[----:B------:R1:W-:Y:S04]  /*5430*/  STL [R1+0x308], R34 ;  /* 0x0003082201007387 */ /* 0x0003e80000100800 */
[----:B------:R2:W-:Y:S01]  /*5440*/  STL [R1+0x2e0], R33 ;  /* 0x0002e02101007387 */ /* 0x0005e20000100800 */
[----:B-1----:R-:W-:Y:S02]  /*5450*/  HFMA2 R34, -RZ, RZ, 0, 0 ;  /* 0x00000000ff227431 */ /* 0x002fe400000001ff */
[----:B--2---:R-:W-:Y:S01]  /*5460*/  IMAD.MOV.U32 R33, RZ, RZ, RZ ;  /* 0x000000ffff217224 */ /* 0x004fe200078e00ff */
[----:B----4-:R-:W-:Y:S02]  /*5470*/  @!P0 MOV R34, R4 ;  /* 0x0000000400228202 */ /* 0x010fe40000000f00 */
[----:B------:R-:W-:-:S02]  /*5480*/  @!P0 MOV R33, R5 ;  /* 0x0000000500218202 */ /* 0x000fc40000000f00 */
[----:B------:R-:W-:-:S13]  /*5490*/  LOP3.LUT P0, RZ, R26, 0x2000, RZ, 0xc0, !PT ;  /* 0x000020001aff7812 */ /* 0x000fda000780c0ff */
[----:B------:R-:W2:Y:S01]  /*54a0*/  @!P0 LDG.E.64 R12, desc[UR14][R80.64] ;  /* 0x0000000e500c8981 */ /* 0x000ea2000c1e1b00 */
[----:B------:R-:W-:-:S13]  /*54b0*/  LOP3.LUT P1, RZ, R26, 0x4000, RZ, 0xc0, !PT ;  /* 0x000040001aff7812 */ /* 0x000fda000782c0ff */
[----:B------:R1:W4:Y:S04]  /*54c0*/  @!P1 LDG.E.64 R10, desc[UR14][R78.64] ;  /* 0x0000000e4e0a9981 */ /* 0x000328000c1e1b00 */
[----:B------:R0:W-:Y:S01]  /*54d0*/  STL [R1+0x30c], R34 ;  /* 0x00030c2201007387 */ /* 0x0001e20000100800 */
[----:B------:R-:W-:-:S03]  /*54e0*/  IMAD.MOV.U32 R73, RZ, RZ, RZ ;  /* 0x000000ffff497224 */ /* 0x000fc600078e00ff */
[----:B------:R-:W-:Y:S04]  /*54f0*/  STL [R1+0x27c], R35 ;  /* 0x00027c2301007387 */ /* 0x000fe80000100800 */
[----:B------:R1:W-:Y:S01]  /*5500*/  STL.64 [R1+0x108], R20 ;  /* 0x0001081401007387 */ /* 0x0003e20000100a00 */
[----:B0-----:R-:W-:-:S03]  /*5510*/  IMAD.MOV.U32 R34, RZ, RZ, RZ ;  /* 0x000000ffff227224 */ /* 0x001fc600078e00ff */
[----:B------:R0:W-:Y:S01]  /*5520*/  STL [R1+0x2f0], R33 ;  /* 0x0002f02101007387 */ /* 0x0001e20000100800 */
[----:B------:R-:W-:-:S03]  /*5530*/  CS2R R74, SRZ ;  /* 0x00000000004a7805 */ /* 0x000fc6000001ff00 */
[----:B------:R3:W-:Y:S01]  /*5540*/  STL.64 [R1+0x100], R18 ;  /* 0x0001001201007387 */ /* 0x0007e20000100a00 */
[----:B-1----:R-:W-:-:S03]  /*5550*/  CS2R R20, SRZ ;  /* 0x0000000000147805 */ /* 0x002fc6000001ff00 */
[----:B------:R1:W-:Y:S01]  /*5560*/  STL.64 [R1+0xf8], R16 ;  /* 0x0000f81001007387 */ /* 0x0003e20000100a00 */
[----:B0-----:R-:W-:-:S03]  /*5570*/  HFMA2 R33, -RZ, RZ, 0, 0 ;  /* 0x00000000ff217431 */ /* 0x001fc600000001ff */
[----:B------:R0:W-:Y:S01]  /*5580*/  STL.64 [R1+0xf0], R14 ;  /* 0x0000f00e01007387 */ /* 0x0001e20000100a00 */
[----:B------:R-:W-:Y:S02]  /*5590*/  HFMA2 R78, -RZ, RZ, 0, 0 ;  /* 0x00000000ff4e7431 */ /* 0x000fe400000001ff */
[----:B------:R-:W-:Y:S02]  /*55a0*/  IMAD.MOV.U32 R39, RZ, RZ, RZ ;  /* 0x000000ffff277224 */ /* 0x000fe400078e00ff */
[----:B------:R-:W-:Y:S01]  /*55b0*/  HFMA2 R38, -RZ, RZ, 0, 0 ;  /* 0x00000000ff267431 */ /* 0x000fe200000001ff */
[----:B------:R-:W-:Y:S01]  /*55c0*/  CS2R R80, SRZ ;  /* 0x0000000000507805 */ /* 0x000fe2000001ff00 */
[----:B------:R-:W-:Y:S01]  /*55d0*/  STL.64 [R1+0x120], R4 ;  /* 0x0001200401007387 */ /* 0x000fe20000100a00 */
[----:B------:R-:W-:-:S03]  /*55e0*/  CS2R R36, SRZ ;  /* 0x0000000000247805 */ /* 0x000fc6000001ff00 */
[----:B------:R-:W-:Y:S04]  /*55f0*/  STL.64 [R1+0x118], R2 ;  /* 0x0001180201007387 */ /* 0x000fe80000100a00 */
[----:B------:R-:W-:Y:S01]  /*5600*/  STL.64 [R1+0x110], R22 ;  /* 0x0001101601007387 */ /* 0x000fe20000100a00 */
[----:B------:R-:W-:Y:S02]  /*5610*/  CS2R R46, SRZ ;  /* 0x00000000002e7805 */ /* 0x000fe4000001ff00 */
[----:B------:R-:W-:Y:S02]  /*5620*/  CS2R R44, SRZ ;  /* 0x00000000002c7805 */ /* 0x000fe4000001ff00 */
[----:B------:R-:W-:Y:S02]  /*5630*/  CS2R R42, SRZ ;  /* 0x00000000002a7805 */ /* 0x000fe4000001ff00 */
[----:B------:R-:W-:-:S02]  /*5640*/  CS2R R40, SRZ ;  /* 0x0000000000287805 */ /* 0x000fc4000001ff00 */
[----:B------:R-:W-:Y:S02]  /*5650*/  LOP3.LUT P4, RZ, R26, 0x10, RZ, 0xc0, !PT ;  /* 0x000000101aff7812 */ /* 0x000fe4000788c0ff */
[----:B------:R-:W-:Y:S02]  /*5660*/  CS2R R54, SRZ ;  /* 0x0000000000367805 */ /* 0x000fe4000001ff00 */
[----:B------:R-:W-:Y:S02]  /*5670*/  CS2R R56, SRZ ;  /* 0x0000000000387805 */ /* 0x000fe4000001ff00 */
[----:B------:R-:W-:Y:S02]  /*5680*/  CS2R R52, SRZ ;  /* 0x0000000000347805 */ /* 0x000fe4000001ff00 */
[----:B------:R-:W-:Y:S02]  /*5690*/  CS2R R50, SRZ ;  /* 0x0000000000327805 */ /* 0x000fe4000001ff00 */
[----:B------:R-:W-:-:S02]  /*56a0*/  CS2R R48, SRZ ;  /* 0x0000000000307805 */ /* 0x000fc4000001ff00 */
[----:B------:R-:W-:Y:S02]  /*56b0*/  CS2R R60, SRZ ;  /* 0x00000000003c7805 */ /* 0x000fe4000001ff00 */
[----:B------:R-:W-:Y:S02]  /*56c0*/  CS2R R64, SRZ ;  /* 0x0000000000407805 */ /* 0x000fe4000001ff00 */
[----:B------:R-:W-:Y:S01]  /*56d0*/  CS2R R66, SRZ ;  /* 0x0000000000427805 */ /* 0x000fe2000001ff00 */
[----:B------:R-:W-:Y:S01]  /*56e0*/  HFMA2 R58, -RZ, RZ, 0, 0 ;  /* 0x00000000ff3a7431 */ /* 0x000fe200000001ff */
[C---:B------:R-:W-:Y:S01]  /*56f0*/  IADD3 R59, PT, PT, R25.reuse, 0x1d8, RZ ;  /* 0x000001d8193b7810 */ /* 0x040fe20007ffe0ff */
[----:B------:R-:W-:Y:S01]  /*5700*/  STL [R1+0x330], R28 ;  /* 0x0003301c01007387 */ /* 0x000fe20000100800 */
[----:B------:R-:W-:-:S03]  /*5710*/  IADD3 R71, PT, PT, R25, 0x1e0, RZ ;  /* 0x000001e019477810 */ /* 0x000fc60007ffe0ff */
[----:B------:R-:W-:Y:S04]  /*5720*/  STL [R1+0x32c], R29 ;  /* 0x00032c1d01007387 */ /* 0x000fe80000100800 */
[----:B------:R-:W-:Y:S04]  /*5730*/  STL [R1+0x328], R30 ;  /* 0x0003281e01007387 */ /* 0x000fe80000100800 */
[----:B------:R-:W-:Y:S04]  /*5740*/  STL [R1+0x324], R31 ;  /* 0x0003241f01007387 */ /* 0x000fe80000100800 */
[----:B------:R-:W-:Y:S01]  /*5750*/  STL [R1+0x320], R24 ;  /* 0x0003201801007387 */ /* 0x000fe20000100800 */
[----:B------:R-:W-:-:S03]  /*5760*/  CS2R R62, SRZ ;  /* 0x00000000003e7805 */ /* 0x000fc6000001ff00 */
[----:B------:R-:W4:Y:S01]  /*5770*/  LDL R79, [R1+0x30c] ;  /* 0x00030c00014f7983 */ /* 0x000f220000100800 */
[----:B---3--:R-:W-:Y:S01]  /*5780*/  @!P3 MOV R34, R6 ;  /* 0x000000060022b202 */ /* 0x008fe20000000f00 */
[----:B------:R-:W-:Y:S01]  /*5790*/  @!P3 IMAD.MOV.U32 R33, RZ, RZ, R7 ;  /* 0x000000ffff21b224 */ /* 0x000fe200078e0007 */
[----:B------:R-:W-:Y:S02]  /*57a0*/  CS2R R18, SRZ ;  /* 0x0000000000127805 */ /* 0x000fe4000001ff00 */
[----:B-1----:R-:W-:Y:S02]  /*57b0*/  CS2R R16, SRZ ;  /* 0x0000000000107805 */ /* 0x002fe4000001ff00 */
[----:B------:R-:W-:Y:S01]  /*57c0*/  @!P2 MOV R74, R8 ;  /* 0x00000008004aa202 */ /* 0x000fe20000000f00 */
[----:B------:R1:W-:Y:S04]  /*57d0*/  STL [R1+0x310], R34 ;  /* 0x0003102201007387 */ /* 0x0003e80000100800 */
[----:B------:R3:W-:Y:S01]  /*57e0*/  STL [R1+0x2ec], R33 ;  /* 0x0002ec2101007387 */ /* 0x0007e20000100800 */
[----:B------:R-:W-:-:S02]  /*57f0*/  LOP3.LUT P3, RZ, R26, 0x1000, RZ, 0xc0, !PT ;  /* 0x000010001aff7812 */ /* 0x000fc4000786c0ff */
[----:B0-----:R-:W-:Y:S02]  /*5800*/  CS2R R14, SRZ ;  /* 0x00000000000e7805 */ /* 0x001fe4000001ff00 */
[----:B--2---:R-:W-:Y:S02]  /*5810*/  @!P0 MOV R73, R12 ;  /* 0x0000000c00498202 */ /* 0x004fe40000000f00 */
[----:B-1----:R-:W-:Y:S01]  /*5820*/  CS2R R34, SRZ ;  /* 0x0000000000227805 */ /* 0x002fe2000001ff00 */
[----:B---3--:R-:W-:Y:S01]  /*5830*/  HFMA2 R33, -RZ, RZ, 0, 0 ;  /* 0x00000000ff217431 */ /* 0x008fe200000001ff */
[----:B------:R-:W-:-:S05]  /*5840*/  @!P0 MOV R35, R13 ;  /* 0x0000000d00238202 */ /* 0x000fca0000000f00 */
[----:B------:R0:W2:Y:S01]  /*5850*/  @!P3 LDG.E.64 R14, desc[UR14][R82.64] ;  /* 0x0000000e520eb981 */ /* 0x0000a2000c1e1b00 */
[----:B------:R-:W-:Y:S02]  /*5860*/  LOP3.LUT P0, RZ, R26, 0x200, RZ, 0xc0, !PT ;  /* 0x000002001aff7812 */ /* 0x000fe4000780c0ff */
[----:B----4-:R-:W-:Y:S01]  /*5870*/  @!P1 MOV R75, R10 ;  /* 0x0000000a004b9202 */ /* 0x010fe20000000f00 */
[----:B------:R1:W-:Y:S10]  /*5880*/  STL.64 [R1+0x128], R6 ;  /* 0x0001280601007387 */ /* 0x0003f40000100a00 */
[----:B------:R-:W3:Y:S01]  /*5890*/  @!P0 LDG.E.64 R20, desc[UR14][R88.64] ;  /* 0x0000000e58148981 */ /* 0x000ee2000c1e1b00 */
[----:B------:R-:W-:-:S02]  /*58a0*/  @!P1 MOV R34, R11 ;  /* 0x0000000b00229202 */ /* 0x000fc40000000f00 */
[C---:B------:R-:W-:Y:S01]  /*58b0*/  LOP3.LUT P1, RZ, R26.reuse, 0x400, RZ, 0xc0, !PT ;  /* 0x000004001aff7812 */ /* 0x040fe2000782c0ff */
[----:B------:R-:W-:Y:S01]  /*58c0*/  @!P2 IMAD.MOV.U32 R33, RZ, RZ, R9 ;  /* 0x000000ffff21a224 */ /* 0x000fe200078e0009 */
[----:B------:R-:W-:Y:S02]  /*58d0*/  LOP3.LUT P2, RZ, R26, 0x800, RZ, 0xc0, !PT ;  /* 0x000008001aff7812 */ /* 0x000fe4000784c0ff */
[----:B------:R-:W-:Y:S02]  /*58e0*/  CS2R R4, SRZ ;  /* 0x0000000000047805 */ /* 0x000fe4000001ff00 */
[----:B------:R-:W-:Y:S02]  /*58f0*/  CS2R R2, SRZ ;  /* 0x0000000000027805 */ /* 0x000fe4000001ff00 */
[----:B-1----:R-:W-:Y:S01]  /*5900*/  CS2R R6, SRZ ;  /* 0x0000000000067805 */ /* 0x002fe2000001ff00 */
[----:B0-----:R-:W-:Y:S01]  /*5910*/  IMAD.MOV.U32 R83, RZ, RZ, RZ ;  /* 0x000000ffff537224 */ /* 0x001fe200078e00ff */
[----:B------:R-:W-:Y:S01]  /*5920*/  CS2R R22, SRZ ;  /* 0x0000000000167805 */ /* 0x000fe2000001ff00 */
[----:B------:R0:W-:Y:S04]  /*5930*/  STL.64 [R1+0x140], R12 ;  /* 0x0001400c01007387 */ /* 0x0001e80000100a00 */
[----:B------:R1:W-:Y:S04]  /*5940*/  STL.64 [R1+0x138], R10 ;  /* 0x0001380a01007387 */ /* 0x0003e80000100a00 */
[----:B------:R-:W4:Y:S04]  /*5950*/  @!P1 LDG.E.64 R18, desc[UR14][R86.64] ;  /* 0x0000000e56129981 */ /* 0x000f28000c1e1b00 */
[----:B------:R-:W4:Y:S04]  /*5960*/  @!P2 LDG.E.64 R16, desc[UR14][R84.64] ;  /* 0x0000000e5410a981 */ /* 0x000f28000c1e1b00 */
[----:B------:R-:W-:Y:S04]  /*5970*/  STL.64 [R1+0x130], R8 ;  /* 0x0001300801007387 */ /* 0x000fe80000100a00 */
[----:B------:R-:W4:Y:S01]  /*5980*/  @!P5 LDG.E.64 R66, desc[UR14][R118.64] ;  /* 0x0000000e7642d981 */ /* 0x000f22000c1e1b00 */
[----:B------:R-:W-:-:S02]  /*5990*/  SHF.R.S32.HI R70, RZ, 0x1f, R59 ;  /* 0x0000001fff467819 */ /* 0x000fc4000001143b */
[----:B------:R-:W-:Y:S01]  /*59a0*/  SHF.R.S32.HI R72, RZ, 0x1f, R71 ;  /* 0x0000001fff487819 */ /* 0x000fe20000011447 */
[----:B------:R-:W4:Y:S04]  /*59b0*/  LDL R29, [R1+0x248] ;  /* 0x00024800011d7983 */ /* 0x000f280000100800 */
[----:B------:R-:W4:Y:S04]  /*59c0*/  LDL R30, [R1+0x250] ;  /* 0x00025000011e7983 */ /* 0x000f280000100800 */
[----:B------:R-:W4:Y:S04]  /*59d0*/  @!P6 LDG.E.64 R62, desc[UR14][R120.64] ;  /* 0x0000000e783ee981 */ /* 0x000f28000c1e1b00 */
[----:B------:R-:W4:Y:S04]  /*59e0*/  LDL R88, [R1+0x2d4] ;  /* 0x0002d40001587983 */ /* 0x000f280000100800 */
[----:B------:R-:W4:Y:S04]  /*59f0*/  LDL R89, [R1+0x300] ;  /* 0x0003000001597983 */ /* 0x000f280000100800 */
[----:B------:R-:W4:Y:S04]  /*5a00*/  LDL R82, [R1+0x2f0] ;  /* 0x0002f00001527983 */ /* 0x000f280000100800 */
[----:B------:R-:W4:Y:S04]  /*5a10*/  LDL R76, [R1+0x2ec] ;  /* 0x0002ec00014c7983 */ /* 0x000f280000100800 */
[----:B------:R-:W4:Y:S01]  /*5a20*/  LDL R77, [R1+0x310] ;  /* 0x00031000014d7983 */ /* 0x000f220000100800 */
[----:B---3--:R-:W-:-:S02]  /*5a30*/  @!P0 MOV R78, R20 ;  /* 0x00000014004e8202 */ /* 0x008fc40000000f00 */
[----:B------:R-:W-:Y:S02]  /*5a40*/  @!P0 MOV R39, R21 ;  /* 0x0000001500278202 */ /* 0x000fe40000000f00 */
[----:B--2---:R-:W-:Y:S02]  /*5a50*/  @!P3 MOV R83, R14 ;  /* 0x0000000e0053b202 */ /* 0x004fe40000000f00 */
[----:B------:R-:W-:Y:S01]  /*5a60*/  @!P3 MOV R36, R15 ;  /* 0x0000000f0024b202 */ /* 0x000fe20000000f00 */
[----:B------:R2:W-:Y:S01]  /*5a70*/  STL.64 [R1+0x148], R14 ;  /* 0x0001480e01007387 */ /* 0x0005e20000100a00 */
[----:B------:R-:W-:Y:S02]  /*5a80*/  LOP3.LUT P0, RZ, R26, 0x20, RZ, 0xc0, !PT ;  /* 0x000000201aff7812 */ /* 0x000fe4000780c0ff */
[----:B0-----:R-:W-:Y:S02]  /*5a90*/  CS2R R12, SRZ ;  /* 0x00000000000c7805 */ /* 0x001fe4000001ff00 */
[----:B-1----:R-:W-:Y:S01]  /*5aa0*/  CS2R R10, SRZ ;  /* 0x00000000000a7805 */ /* 0x002fe2000001ff00 */
[----:B------:R-:W-:Y:S04]  /*5ab0*/  STL.64 [R1+0x160], R20 ;  /* 0x0001601401007387 */ /* 0x000fe80000100a00 */
[----:B------:R-:W3:Y:S01]  /*5ac0*/  LDL R86, [R1+0x2e4] ;  /* 0x0002e40001567983 */ /* 0x000ee20000100800 */
[----:B----4-:R-:W-:Y:S01]  /*5ad0*/  @!P1 IMAD.MOV.U32 R80, RZ, RZ, R18 ;  /* 0x000000ffff509224 */ /* 0x010fe200078e0012 */
[----:B------:R-:W-:-:S02]  /*5ae0*/  @!P1 MOV R38, R19 ;  /* 0x0000001300269202 */ /* 0x000fc40000000f00 */
[----:B------:R-:W4:Y:S01]  /*5af0*/  @!P0 LDG.E.64 R6, desc[UR14][R96.64] ;  /* 0x0000000e60068981 */ /* 0x000f22000c1e1b00 */
[C---:B------:R-:W-:Y:S01]  /*5b00*/  LOP3.LUT P1, RZ, R26.reuse, 0x40, RZ, 0xc0, !PT ;  /* 0x000000401aff7812 */ /* 0x040fe2000782c0ff */
[----:B------:R-:W-:Y:S01]  /*5b10*/  @!P2 IMAD.MOV.U32 R81, RZ, RZ, R16 ;  /* 0x000000ffff51a224 */ /* 0x000fe200078e0010 */
[----:B------:R-:W-:Y:S01]  /*5b20*/  @!P2 MOV R37, R17 ;  /* 0x000000110025a202 */ /* 0x000fe20000000f00 */
[----:B------:R0:W-:Y:S01]  /*5b30*/  STL.64 [R1+0x150], R16 ;  /* 0x0001501001007387 */ /* 0x0001e20000100a00 */
[C---:B------:R-:W-:Y:S02]  /*5b40*/  LOP3.LUT P2, RZ, R26.reuse, 0x80, RZ, 0xc0, !PT ;  /* 0x000000801aff7812 */ /* 0x040fe4000784c0ff */
[----:B------:R-:W-:Y:S02]  /*5b50*/  LOP3.LUT P3, RZ, R26, 0x100, RZ, 0xc0, !PT ;  /* 0x000001001aff7812 */ /* 0x000fe4000786c0ff */
[----:B--2---:R-:W-:Y:S02]  /*5b60*/  CS2R R14, SRZ ;  /* 0x00000000000e7805 */ /* 0x004fe4000001ff00 */
[----:B------:R-:W-:Y:S01]  /*5b70*/  CS2R R8, SRZ ;  /* 0x0000000000087805 */ /* 0x000fe2000001ff00 */
[----:B------:R1:W-:Y:S04]  /*5b80*/  STL.64 [R1+0x158], R18 ;  /* 0x0001581201007387 */ /* 0x0003e80000100a00 */
[----:B------:R-:W2:Y:S04]  /*5b90*/  @!P1 LDG.E.64 R4, desc[UR14][R94.64] ;  /* 0x0000000e5e049981 */ /* 0x000ea8000c1e1b00 */
[----:B------:R-:W3:Y:S04]  /*5ba0*/  @!P2 LDG.E.64 R2, desc[UR14][R92.64] ;  /* 0x0000000e5c02a981 */ /* 0x000ee8000c1e1b00 */
[----:B------:R-:W3:Y:S01]  /*5bb0*/  @!P3 LDG.E.64 R22, desc[UR14][R90.64] ;  /* 0x0000000e5a16b981 */ /* 0x000ee2000c1e1b00 */
[----:B0-----:R-:W-:-:S03]  /*5bc0*/  CS2R R16, SRZ ;  /* 0x0000000000107805 */ /* 0x001fc6000001ff00 */
[----:B------:R-:W3:Y:S01]  /*5bd0*/  @!P4 LDG.E.64 R8, desc[UR14][R98.64] ;  /* 0x0000000e6208c981 */ /* 0x000ee2000c1e1b00 */
[----:B------:R-:W-:-:S03]  /*5be0*/  CS2R R20, SRZ ;  /* 0x0000000000147805 */ /* 0x000fc6000001ff00 */
[----:B------:R-:W-:Y:S04]  /*5bf0*/  STL.64 [R1+0x1d8], R66 ;  /* 0x0001d84201007387 */ /* 0x000fe80000100a00 */
[----:B------:R-:W3:Y:S04]  /*5c00*/  LDL R120, [R1+0x27c] ;  /* 0x00027c0001787983 */ /* 0x000ee80000100800 */
[----:B------:R-:W3:Y:S04]  /*5c10*/  LDL R121, [R1+0x210] ;  /* 0x0002100001797983 */ /* 0x000ee80000100800 */
[----:B------:R-:W3:Y:S04]  /*5c20*/  LDL R118, [R1+0x284] ;  /* 0x0002840001767983 */ /* 0x000ee80000100800 */
[----:B------:R-:W3:Y:S04]  /*5c30*/  LDL R119, [R1+0x220] ;  /* 0x0002200001777983 */ /* 0x000ee80000100800 */
[----:B------:R-:W3:Y:S04]  /*5c40*/  LDL R96, [R1+0x2b4] ;  /* 0x0002b40001607983 */ /* 0x000ee80000100800 */
[----:B------:R-:W3:Y:S04]  /*5c50*/  LDL R97, [R1+0x2e8] ;  /* 0x0002e80001617983 */ /* 0x000ee80000100800 */
[----:B------:R-:W3:Y:S04]  /*5c60*/  LDL R87, [R1+0x304] ;  /* 0x0003040001577983 */ /* 0x000ee80000100800 */
[----:B------:R-:W3:Y:S04]  /*5c70*/  LDL R84, [R1+0x2e0] ;  /* 0x0002e00001547983 */ /* 0x000ee80000100800 */
[----:B------:R-:W3:Y:S01]  /*5c80*/  LDL R85, [R1+0x308] ;  /* 0x0003080001557983 */ /* 0x000ee20000100800 */
[----:B----4-:R-:W-:Y:S01]  /*5c90*/  @!P0 IMAD.MOV.U32 R46, RZ, RZ, R6 ;  /* 0x000000ffff2e8224 */ /* 0x010fe200078e0006 */
[----:B------:R-:W-:-:S02]  /*5ca0*/  @!P0 MOV R47, R7 ;  /* 0x00000007002f8202 */ /* 0x000fc40000000f00 */
[----:B-1----:R-:W-:Y:S02]  /*5cb0*/  CS2R R18, SRZ ;  /* 0x0000000000127805 */ /* 0x002fe4000001ff00 */
[----:B------:R-:W-:Y:S01]  /*5cc0*/  LOP3.LUT P0, RZ, R26, 0x1, RZ, 0xc0, !PT ;  /* 0x000000011aff7812 */ /* 0x000fe2000780c0ff */
[----:B------:R-:W-:Y:S04]  /*5cd0*/  STL.64 [R1+0x180], R6 ;  /* 0x0001800601007387 */ /* 0x000fe80000100a00 */
[----:B------:R-:W4:Y:S04]  /*5ce0*/  LDL R98, [R1+0x2b8] ;  /* 0x0002b80001627983 */ /* 0x000f280000100800 */
[----:B------:R-:W4:Y:S04]  /*5cf0*/  LDL R99, [R1+0x2dc] ;  /* 0x0002dc0001637983 */ /* 0x000f280000100800 */
[----:B------:R-:W4:Y:S01]  /*5d00*/  @!P0 LDG.E.64 R16, desc[UR14][R106.64] ;  /* 0x0000000e6a108981 */ /* 0x000f22000c1e1b00 */
[----:B--2---:R-:W-:-:S02]  /*5d10*/  @!P1 MOV R45, R4 ;  /* 0x00000004002d9202 */ /* 0x004fc40000000f00 */
[----:B------:R-:W-:Y:S01]  /*5d20*/  @!P1 MOV R44, R5 ;  /* 0x00000005002c9202 */ /* 0x000fe20000000f00 */
[----:B---3--:R-:W-:Y:S01]  /*5d30*/  @!P2 IMAD.MOV.U32 R42, RZ, RZ, R3 ;  /* 0x000000ffff2aa224 */ /* 0x008fe200078e0003 */
[C---:B------:R-:W-:Y:S01]  /*5d40*/  LOP3.LUT P1, RZ, R26.reuse, 0x2, RZ, 0xc0, !PT ;  /* 0x000000021aff7812 */ /* 0x040fe2000782c0ff */
[----:B------:R-:W-:Y:S01]  /*5d50*/  STL.64 [R1+0x178], R4 ;  /* 0x0001780401007387 */ /* 0x000fe20000100a00 */
[----:B------:R-:W-:Y:S02]  /*5d60*/  @!P2 MOV R43, R2 ;  /* 0x00000002002ba202 */ /* 0x000fe40000000f00 */
[----:B------:R-:W-:Y:S01]  /*5d70*/  LOP3.LUT P2, RZ, R26, 0x4, RZ, 0xc0, !PT ;  /* 0x000000041aff7812 */ /* 0x000fe2000784c0ff */
[----:B------:R-:W-:Y:S01]  /*5d80*/  @!P3 IMAD.MOV.U32 R40, RZ, RZ, R22 ;  /* 0x000000ffff28b224 */ /* 0x000fe200078e0016 */
[----:B------:R-:W-:Y:S01]  /*5d90*/  @!P3 MOV R41, R23 ;  /* 0x000000170029b202 */ /* 0x000fe20000000f00 */
[----:B------:R0:W-:Y:S01]  /*5da0*/  STL.64 [R1+0x168], R22 ;  /* 0x0001681601007387 */ /* 0x0001e20000100a00 */
[----:B------:R-:W-:-:S03]  /*5db0*/  @!P4 MOV R48, R9 ;  /* 0x000000090030c202 */ /* 0x000fc60000000f00 */
[----:B------:R1:W-:Y:S04]  /*5dc0*/  STL.64 [R1+0x170], R2 ;  /* 0x0001700201007387 */ /* 0x0003e80000100a00 */
[----:B------:R-:W2:Y:S04]  /*5dd0*/  @!P1 LDG.E.64 R14, desc[UR14][R104.64] ;  /* 0x0000000e680e9981 */ /* 0x000ea8000c1e1b00 */
[----:B------:R-:W3:Y:S01]  /*5de0*/  @!P2 LDG.E.64 R12, desc[UR14][R102.64] ;  /* 0x0000000e660ca981 */ /* 0x000ee2000c1e1b00 */
[----:B------:R-:W-:Y:S02]  /*5df0*/  LOP3.LUT P3, RZ, R26, 0x8, RZ, 0xc0, !PT ;  /* 0x000000081aff7812 */ /* 0x000fe4000786c0ff */
[----:B0-----:R-:W-:Y:S01]  /*5e00*/  CS2R R22, SRZ ;  /* 0x0000000000167805 */ /* 0x001fe2000001ff00 */
[----:B------:R-:W-:Y:S04]  /*5e10*/  STL.64 [R1+0x188], R8 ;  /* 0x0001880801007387 */ /* 0x000fe80000100a00 */
[----:B------:R-:W3:Y:S04]  /*5e20*/  LDL R106, [R1+0x298] ;  /* 0x00029800016a7983 */ /* 0x000ee80000100800 */
[----:B------:R-:W3:Y:S04]  /*5e30*/  LDL R107, [R1+0x2bc] ;  /* 0x0002bc00016b7983 */ /* 0x000ee80000100800 */
[----:B------:R-:W3:Y:S01]  /*5e40*/  @!P3 LDG.E.64 R10, desc[UR14][R100.64] ;  /* 0x0000000e640ab981 */ /* 0x000ee2000c1e1b00 */
[----:B------:R-:W-:-:S03]  /*5e50*/  HFMA2 R26, -RZ, RZ, 0, 0 ;  /* 0x00000000ff1a7431 */ /* 0x000fc600000001ff */
[----:B------:R-:W3:Y:S01]  /*5e60*/  LDL R94, [R1+0x2cc] ;  /* 0x0002cc00015e7983 */ /* 0x000ee20000100800 */
[----:B------:R-:W-:Y:S01]  /*5e70*/  @!P4 IMAD.MOV.U32 R26, RZ, RZ, R8 ;  /* 0x000000ffff1ac224 */ /* 0x000fe200078e0008 */
[C---:B------:R-:W-:Y:S02]  /*5e80*/  LOP3.LUT P4, RZ, R24.reuse, 0x4000000, RZ, 0xc0, !PT ;  /* 0x0400000018ff7812 */ /* 0x040fe4000788c0ff */
[----:B------:R-:W3:Y:S04]  /*5e90*/  LDL R95, [R1+0x2f4] ;  /* 0x0002f400015f7983 */ /* 0x000ee80000100800 */
[----:B------:R-:W3:Y:S04]  /*5ea0*/  LDL R92, [R1+0x2c8] ;  /* 0x0002c800015c7983 */ /* 0x000ee80000100800 */
[----:B------:R-:W3:Y:S04]  /*5eb0*/  LDL R93, [R1+0x2f8] ;  /* 0x0002f800015d7983 */ /* 0x000ee80000100800 */
[----:B------:R-:W3:Y:S04]  /*5ec0*/  @!P4 LDG.E.64 R64, desc[UR14][R116.64] ;  /* 0x0000000e7440c981 */ /* 0x000ee8000c1e1b00 */
[----:B------:R-:W3:Y:S04]  /*5ed0*/  LDL R90, [R1+0x2d8] ;  /* 0x0002d800015a7983 */ /* 0x000ee80000100800 */
[----:B------:R-:W3:Y:S01]  /*5ee0*/  LDL R91, [R1+0x2fc] ;  /* 0x0002fc00015b7983 */ /* 0x000ee20000100800 */
[----:B----4-:R-:W-:Y:S01]  /*5ef0*/  @!P0 MOV R56, R16 ;  /* 0x0000001000388202 */ /* 0x010fe20000000f00 */
[----:B------:R-:W-:Y:S01]  /*5f00*/  @!P0 IMAD.MOV.U32 R55, RZ, RZ, R17 ;  /* 0x000000ffff378224 */ /* 0x000fe200078e0011 */
[----:B------:R-:W-:-:S02]  /*5f10*/  LOP3.LUT P0, RZ, R24, 0x400000, RZ, 0xc0, !PT ;  /* 0x0040000018ff7812 */ /* 0x000fc4000780c0ff */
[----:B-1----:R-:W-:Y:S01]  /*5f20*/  CS2R R2, SRZ ;  /* 0x0000000000027805 */ /* 0x002fe2000001ff00 */
[----:B------:R-:W-:Y:S04]  /*5f30*/  STL.64 [R1+0x1a8], R16 ;  /* 0x0001a81001007387 */ /* 0x000fe80000100a00 */
[----:B------:R-:W4:Y:S04]  /*5f40*/  LDL R116, [R1+0x28c] ;  /* 0x00028c0001747983 */ /* 0x000f280000100800 */
[----:B------:R-:W4:Y:S04]  /*5f50*/  LDL R117, [R1+0x224] ;  /* 0x0002240001757983 */ /* 0x000f280000100800 */
[----:B------:R-:W4:Y:S01]  /*5f60*/  @!P0 LDG.E.64 R18, desc[UR14][R108.64] ;  /* 0x0000000e6c128981 */ /* 0x000f22000c1e1b00 */
[----:B--2---:R-:W-:Y:S01]  /*5f70*/  @!P1 IMAD.MOV.U32 R53, RZ, RZ, R14 ;  /* 0x000000ffff359224 */ /* 0x004fe200078e000e */
[----:B------:R-:W-:-:S02]  /*5f80*/  @!P1 MOV R54, R15 ;  /* 0x0000000f00369202 */ /* 0x000fc40000000f00 */
[----:B------:R-:W-:Y:S01]  /*5f90*/  STL.64 [R1+0x1a0], R14 ;  /* 0x0001a00e01007387 */ /* 0x000fe20000100a00 */
[C---:B------:R-:W-:Y:S02]  /*5fa0*/  LOP3.LUT P1, RZ, R24.reuse, 0x800000, RZ, 0xc0, !PT ;  /* 0x0080000018ff7812 */ /* 0x040fe4000782c0ff */
[----:B---3--:R-:W-:Y:S01]  /*5fb0*/  @!P2 MOV R51, R12 ;  /* 0x0000000c0033a202 */ /* 0x008fe20000000f00 */
[----:B------:R0:W-:Y:S01]  /*5fc0*/  STL.64 [R1+0x198], R12 ;  /* 0x0001980c01007387 */ /* 0x0001e20000100a00 */
[----:B------:R-:W-:Y:S02]  /*5fd0*/  @!P2 MOV R52, R13 ;  /* 0x0000000d0034a202 */ /* 0x000fe40000000f00 */
[C---:B------:R-:W-:Y:S01]  /*5fe0*/  LOP3.LUT P2, RZ, R24.reuse, 0x1000000, RZ, 0xc0, !PT ;  /* 0x0100000018ff7812 */ /* 0x040fe2000784c0ff */
[----:B------:R-:W2:Y:S04]  /*5ff0*/  LDL R108, [R1+0x280] ;  /* 0x00028000016c7983 */ /* 0x000ea80000100800 */
[----:B------:R-:W3:Y:S04]  /*6000*/  LDL R109, [R1+0x2b0] ;  /* 0x0002b000016d7983 */ /* 0x000ee80000100800 */
[----:B------:R-:W2:Y:S04]  /*6010*/  @!P1 LDG.E.64 R20, desc[UR14][R110.64] ;  /* 0x0000000e6e149981 */ /* 0x000ea8000c1e1b00 */
[----:B------:R-:W3:Y:S01]  /*6020*/  @!P2 LDG.E.64 R22, desc[UR14][R112.64] ;  /* 0x0000000e7016a981 */ /* 0x000ee2000c1e1b00 */
[----:B------:R-:W-:Y:S01]  /*6030*/  @!P3 MOV R49, R10 ;  /* 0x0000000a0031b202 */ /* 0x000fe20000000f00 */
[----:B------:R-:W-:Y:S01]  /*6040*/  @!P3 IMAD.MOV.U32 R50, RZ, RZ, R11 ;  /* 0x000000ffff32b224 */ /* 0x000fe200078e000b */
[----:B------:R-:W-:Y:S01]  /*6050*/  LOP3.LUT P3, RZ, R24, 0x2000000, RZ, 0xc0, !PT ;  /* 0x0200000018ff7812 */ /* 0x000fe2000786c0ff */
[----:B------:R-:W3:Y:S01]  /*6060*/  LDL R104, [R1+0x290] ;  /* 0x0002900001687983 */ /* 0x000ee20000100800 */
[----:B0-----:R-:W-:-:S03]  /*6070*/  IADD3 R12, PT, PT, R25, 0x1e8, RZ ;  /* 0x000001e8190c7810 */ /* 0x001fc60007ffe0ff */
[----:B------:R0:W-:Y:S04]  /*6080*/  STL.64 [R1+0x190], R10 ;  /* 0x0001900a01007387 */ /* 0x0001e80000100a00 */
[----:B------:R-:W3:Y:S04]  /*6090*/  LDL R24, [R1+0x260] ;  /* 0x0002600001187983 */ /* 0x000ee80000100800 */
[----:B------:R-:W3:Y:S01]  /*60a0*/  @!P3 LDG.E.64 R60, desc[UR14][R114.64] ;  /* 0x0000000e723cb981 */ /* 0x000ee2000c1e1b00 */
[----:B0-----:R-:W-:-:S03]  /*60b0*/  CS2R R10, SRZ ;  /* 0x00000000000a7805 */ /* 0x001fc6000001ff00 */
[----:B------:R0:W-:Y:S01]  /*60c0*/  STL.64 [R1+0x1d0], R64 ;  /* 0x0001d04001007387 */ /* 0x0001e20000100a00 */
[----:B------:R-:W-:Y:S01]  /*60d0*/  @!P4 MOV R10, R64 ;  /* 0x00000040000ac202 */ /* 0x000fe20000000f00 */
[----:B------:R-:W-:Y:S02]  /*60e0*/  @!P4 IMAD.MOV.U32 R11, RZ, RZ, R65 ;  /* 0x000000ffff0bc224 */ /* 0x000fe400078e0041 */
[----:B------:R-:W3:Y:S04]  /*60f0*/  LDL R112, [R1+0x2a0] ;  /* 0x0002a00001707983 */ /* 0x000ee80000100800 */
[----:B------:R-:W3:Y:S04]  /*6100*/  LDL R114, [R1+0x294] ;  /* 0x0002940001727983 */ /* 0x000ee80000100800 */
[----:B0-----:R-:W3:Y:S04]  /*6110*/  LDL R65, [R1+0x240] ;  /* 0x0002400001417983 */ /* 0x001ee80000100800 */
        /* <DEDUP_REMOVED lines=10> */
[----:B----4-:R-:W-:Y:S01]  /*61c0*/  @!P0 MOV R58, R18 ;  /* 0x00000012003a8202 */ /* 0x010fe20000000f00 */
[----:B------:R-:W-:Y:S01]  /*61d0*/  @!P0 IMAD.MOV.U32 R57, RZ, RZ, R19 ;  /* 0x000000ffff398224 */ /* 0x000fe200078e0013 */
[----:B------:R-:W-:-:S04]  /*61e0*/  ISETP.GE.U32.AND P0, PT, R59, UR18, PT ;  /* 0x000000123b007c0c */ /* 0x000fc8000bf06070 */
[----:B------:R-:W-:-:S13]  /*61f0*/  ISETP.GE.AND.EX P0, PT, R70, UR19, PT, P0 ;  /* 0x0000001346007c0c */ /* 0x000fda000bf06300 */
[----:B------:R-:W0:Y:S08]  /*6200*/  @!P0 LDC.64 R68, c[0x0][0x3e0] ;  /* 0x0000f800ff448b82 */ /* 0x000e300000000a00 */
[----:B------:R-:W1:Y:S01]  /*6210*/  @!P0 LDC.64 R4, c[0x0][0x390] ;  /* 0x0000e400ff048b82 */ /* 0x000e620000000a00 */
[----:B--2---:R-:W-:Y:S01]  /*6220*/  @!P1 MOV R3, R20 ;  /* 0x0000001400039202 */ /* 0x004fe20000000f00 */
[----:B------:R-:W-:Y:S01]  /*6230*/  @!P1 IMAD.MOV.U32 R2, RZ, RZ, R21 ;  /* 0x000000ffff029224 */ /* 0x000fe200078e0015 */
[----:B------:R-:W-:-:S02]  /*6240*/  ISETP.GE.U32.AND P1, PT, R71, UR18, PT ;  /* 0x0000001247007c0c */ /* 0x000fc4000bf26070 */
[----:B------:R-:W-:Y:S02]  /*6250*/  @!P0 MOV R6, R28 ;  /* 0x0000001c00068202 */ /* 0x000fe40000000f00 */
[----:B------:R-:W-:Y:S02]  /*6260*/  @!P0 MOV R7, R31 ;  /* 0x0000001f00078202 */ /* 0x000fe40000000f00 */
[----:B------:R-:W-:Y:S01]  /*6270*/  ISETP.GE.AND.EX P1, PT, R72, UR19, PT, P1 ;  /* 0x0000001348007c0c */ /* 0x000fe2000bf26310 */
[-C--:B0-----:R-:W-:Y:S02]  /*6280*/  @!P0 IMAD R8, R70, R68.reuse, RZ ;  /* 0x0000004446088224 */ /* 0x081fe400078e02ff */
[----:B------:R-:W-:-:S04]  /*6290*/  @!P0 IMAD.WIDE.U32 R6, R59, R68, R6 ;  /* 0x000000443b068225 */ /* 0x000fc800078e0006 */
[----:B------:R-:W-:Y:S01]  /*62a0*/  @!P0 IMAD R8, R59, R69, R8 ;  /* 0x000000453b088224 */ /* 0x000fe200078e0208 */
[----:B------:R-:W-:Y:S01]  /*62b0*/  CS2R R68, SRZ ;  /* 0x0000000000447805 */ /* 0x000fe2000001ff00 */
[----:B------:R-:W-:Y:S01]  /*62c0*/  IMAD.MOV.U32 R59, RZ, RZ, RZ ;  /* 0x000000ffff3b7224 */ /* 0x000fe200078e00ff */
[----:B---3--:R-:W-:Y:S01]  /*62d0*/  @!P2 MOV R59, R22 ;  /* 0x00000016003ba202 */ /* 0x008fe20000000f00 */
[----:B------:R-:W-:Y:S01]  /*62e0*/  @!P2 IMAD.MOV.U32 R68, RZ, RZ, R23 ;  /* 0x000000ffff44a224 */ /* 0x000fe200078e0017 */
[----:B------:R-:W-:Y:S02]  /*62f0*/  @!P0 IADD3 R8, PT, PT, R7, R8, RZ ;  /* 0x0000000807088210 */ /* 0x000fe40007ffe0ff */
[----:B-1----:R-:W-:-:S04]  /*6300*/  @!P0 LEA R4, P2, R6, R4, 0x2 ;  /* 0x0000000406048211 */ /* 0x002fc800078410ff */
        /* <DEDUP_REMOVED lines=9> */
[----:B------:R-:W-:Y:S01]  /*63a0*/  SHF.R.S32.HI R71, RZ, 0x1f, R12 ;  /* 0x0000001fff477819 */ /* 0x000fe2000001140c */
[----:B------:R-:W-:-:S03]  /*63b0*/  HFMA2 R70, -RZ, RZ, 0, 0 ;  /* 0x00000000ff467431 */ /* 0x000fc600000001ff */
[----:B------:R-:W-:Y:S01]  /*63c0*/  ISETP.GE.AND.EX P2, PT, R71, UR19, PT, P2 ;  /* 0x0000001347007c0c */ /* 0x000fe2000bf46320 */
[----:B------:R-:W-:Y:S01]  /*63d0*/  @!P3 IMAD.MOV.U32 R69, RZ, RZ, R60 ;  /* 0x000000ffff45b224 */ /* 0x000fe200078e003c */
[----:B------:R-:W-:Y:S02]  /*63e0*/  @!P1 IADD3 R13, PT, PT, R9, R13, RZ ;  /* 0x0000000d090d9210 */ /* 0x000fe40007ffe0ff */
[----:B------:R-:W-:Y:S02]  /*63f0*/  @!P3 MOV R70, R61 ;  /* 0x0000003d0046b202 */ /* 0x000fe40000000f00 */
[----:B0-----:R-:W-:-:S04]  /*6400*/  @!P1 LEA R6, P3, R8, R6, 0x2 ;  /* 0x0000000608069211 */ /* 0x001fc800078610ff */
[----:B------:R-:W-:-:S03]  /*6410*/  @!P1 LEA.HI.X R7, R8, R7, R13, 0x2, P3 ;  /* 0x0000000708079211 */ /* 0x000fc600018f140d */
[----:B------:R-:W0:Y:S01]  /*6420*/  @!P2 LDC.64 R8, c[0x0][0x3e0] ;  /* 0x0000f800ff08ab82 */ /* 0x000e220000000a00 */
[----:B------:R-:W-:Y:S01]  /*6430*/  @!P2 MOV R14, R28 ;  /* 0x0000001c000ea202 */ /* 0x000fe20000000f00 */
[----:B------:R-:W-:Y:S02]  /*6440*/  @!P2 IMAD.MOV.U32 R15, RZ, RZ, R31 ;  /* 0x000000ffff0fa224 */ /* 0x000fe400078e001f */
[-C--:B0-----:R-:W-:Y:S02]  /*6450*/  @!P2 IMAD R16, R71, R8.reuse, RZ ;  /* 0x000000084710a224 */ /* 0x081fe400078e02ff */
[----:B------:R-:W-:-:S04]  /*6460*/  @!P2 IMAD.WIDE.U32 R14, R12, R8, R14 ;  /* 0x000000080c0ea225 */ /* 0x000fc800078e000e */
[----:B------:R-:W-:Y:S02]  /*6470*/  @!P2 IMAD R16, R12, R9, R16 ;  /* 0x000000090c10a224 */ /* 0x000fe400078e0210 */
[----:B------:R-:W0:Y:S01]  /*6480*/  @!P2 LDC.64 R8, c[0x0][0x390] ;  /* 0x0000e400ff08ab82 */ /* 0x000e220000000a00 */
[----:B------:R-:W-:-:S04]  /*6490*/  IADD3 R71, PT, PT, R25, 0x1f0, RZ ;  /* 0x000001f019477810 */ /* 0x000fc80007ffe0ff */
[----:B------:R-:W-:Y:S02]  /*64a0*/  ISETP.GE.U32.AND P3, PT, R71, UR18, PT ;  /* 0x0000001247007c0c */ /* 0x000fe4000bf66070 */
[----:B------:R-:W-:-:S04]  /*64b0*/  SHF.R.S32.HI R72, RZ, 0x1f, R71 ;  /* 0x0000001fff487819 */ /* 0x000fc80000011447 */
[----:B------:R-:W-:Y:S02]  /*64c0*/  ISETP.GE.AND.EX P3, PT, R72, UR19, PT, P3 ;  /* 0x0000001348007c0c */ /* 0x000fe4000bf66330 */
[----:B------:R-:W-:Y:S02]  /*64d0*/  @!P2 IADD3 R16, PT, PT, R15, R16, RZ ;  /* 0x000000100f10a210 */ /* 0x000fe40007ffe0ff */
[----:B0-----:R-:W-:-:S04]  /*64e0*/  @!P2 LEA R8, P4, R14, R8, 0x2 ;  /* 0x000000080e08a211 */ /* 0x001fc800078810ff */
[----:B------:R-:W-:-:S05]  /*64f0*/  @!P2 LEA.HI.X R9, R14, R9, R16, 0x2, P4 ;  /* 0x000000090e09a211 */ /* 0x000fca00020f1410 */
[----:B------:R-:W0:Y:S01]  /*6500*/  @!P3 LDC.64 R16, c[0x0][0x3e0] ;  /* 0x0000f800ff10bb82 */ /* 0x000e220000000a00 */
[----:B------:R1:W-:Y:S01]  /*6510*/  STL.64 [R1+0x1b8], R20 ;  /* 0x0001b81401007387 */ /* 0x0003e20000100a00 */
[----:B------:R-:W-:Y:S01]  /*6520*/  @!P3 MOV R14, R28 ;  /* 0x0000001c000eb202 */ /* 0x000fe20000000f00 */
[----:B------:R-:W-:Y:S02]  /*6530*/  @!P3 IMAD.MOV.U32 R15, RZ, RZ, R31 ;  /* 0x000000ffff0fb224 */ /* 0x000fe400078e001f */
[----:B------:R0:W-:Y:S03]  /*6540*/  STL.64 [R1+0x1b0], R18 ;  /* 0x0001b01201007387 */ /* 0x0001e60000100a00 */
[----:B-1----:R-:W1:Y:S01]  /*6550*/  @!P3 LDC.64 R20, c[0x0][0x390] ;  /* 0x0000e400ff14bb82 */ /* 0x002e620000000a00 */
[----:B------:R-:W-:-:S04]  /*6560*/  IADD3 R25, PT, PT, R25, 0x1f8, RZ ;  /* 0x000001f819197810 */ /* 0x000fc80007ffe0ff */
[----:B------:R-:W-:Y:S01]  /*6570*/  ISETP.GE.U32.AND P4, PT, R25, UR18, PT ;  /* 0x0000001219007c0c */ /* 0x000fe2000bf86070 */
[-C--:B0-----:R-:W-:Y:S01]  /*6580*/  @!P3 IMAD R18, R72, R16.reuse, RZ ;  /* 0x000000104812b224 */ /* 0x081fe200078e02ff */
[----:B------:R-:W-:Y:S01]  /*6590*/  CS2R R12, SRZ ;  /* 0x00000000000c7805 */ /* 0x000fe2000001ff00 */
[----:B------:R0:W-:Y:S02]  /*65a0*/  STL.64 [R1+0x1c0], R22 ;  /* 0x0001c01601007387 */ /* 0x0001e40000100a00 */
[C---:B------:R-:W-:Y:S02]  /*65b0*/  @!P3 IMAD R18, R71.reuse, R17, R18 ;  /* 0x000000114712b224 */ /* 0x040fe400078e0212 */
[----:B------:R-:W-:Y:S01]  /*65c0*/  @!P3 IMAD.WIDE.U32 R16, R71, R16, R14 ;  /* 0x000000104710b225 */ /* 0x000fe200078e000e */
[----:B------:R-:W-:Y:S01]  /*65d0*/  SHF.R.S32.HI R71, RZ, 0x1f, R25 ;  /* 0x0000001fff477819 */ /* 0x000fe20000011419 */
[----:B------:R-:W-:Y:S03]  /*65e0*/  STL [R1+0x338], R65 ;  /* 0x0003384101007387 */ /* 0x000fe60000100800 */
[----:B------:R-:W-:Y:S01]  /*65f0*/  ISETP.GE.AND.EX P4, PT, R71, UR19, PT, P4 ;  /* 0x0000001347007c0c */ /* 0x000fe2000bf86340 */
[----:B------:R-:W-:Y:S01]  /*6600*/  @!P5 IMAD.MOV.U32 R13, RZ, RZ, R67 ;  /* 0x000000ffff0dd224 */ /* 0x000fe200078e0043 */
[----:B------:R-:W-:Y:S01]  /*6610*/  @!P5 MOV R12, R66 ;  /* 0x00000042000cd202 */ /* 0x000fe20000000f00 */
[----:B0-----:R-:W2:Y:S01]  /*6620*/  LDL R22, [R1+0x230] ;  /* 0x0002300001167983 */ /* 0x001ea20000100800 */
[----:B------:R-:W-:-:S02]  /*6630*/  @!P3 IADD3 R18, PT, PT, R17, R18, RZ ;  /* 0x000000121112b210 */ /* 0x000fc40007ffe0ff */
[C---:B-1----:R-:W-:Y:S01]  /*6640*/  @!P3 LEA R20, P5, R16.reuse, R20, 0x2 ;  /* 0x000000141014b211 */ /* 0x042fe200078a10ff */
[----:B------:R-:W3:Y:S03]  /*6650*/  LDL R23, [R1+0x22c] ;  /* 0x00022c0001177983 */ /* 0x000ee60000100800 */
[----:B------:R-:W-:Y:S01]  /*6660*/  @!P3 LEA.HI.X R21, R16, R21, R18, 0x2, P5 ;  /* 0x000000151015b211 */ /* 0x000fe200028f1412 */
[----:B------:R0:W-:Y:S02]  /*6670*/  STL.64 [R1+0x1c8], R60 ;  /* 0x0001c83c01007387 */ /* 0x0001e40000100a00 */
[----:B------:R-:W1:Y:S01]  /*6680*/  @!P4 LDC.64 R18, c[0x0][0x3e0] ;  /* 0x0000f800ff12cb82 */ /* 0x000e620000000a00 */
[----:B------:R-:W-:Y:S01]  /*6690*/  @!P4 MOV R16, R28 ;  /* 0x0000001c0010c202 */ /* 0x000fe20000000f00 */
[----:B------:R-:W-:Y:S01]  /*66a0*/  @!P4 IMAD.MOV.U32 R17, RZ, RZ, R31 ;  /* 0x000000ffff11c224 */ /* 0x000fe200078e001f */
[----:B------:R-:W4:Y:S04]  /*66b0*/  LDL R28, [R1+0x228] ;  /* 0x00022800011c7983 */ /* 0x000f280000100800 */
[----:B------:R-:W4:Y:S04]  /*66c0*/  LDL R31, [R1+0x258] ;  /* 0x00025800011f7983 */ /* 0x000f280000100800 */
[----:B0-----:R-:W4:Y:S04]  /*66d0*/  LDL R60, [R1+0x264] ;  /* 0x00026400013c7983 */ /* 0x001f280000100800 */
[----:B------:R-:W4:Y:S04]  /*66e0*/  LDL R61, [R1+0x268] ;  /* 0x00026800013d7983 */ /* 0x000f280000100800 */
[----:B------:R-:W4:Y:S04]  /*66f0*/  LDL R66, [R1+0x274] ;  /* 0x0002740001427983 */ /* 0x000f280000100800 */
[----:B------:R-:W4:Y:S01]  /*6700*/  LDL R67, [R1+0x214] ;  /* 0x0002140001437983 */ /* 0x000f220000100800 */
[----:B-1----:R-:W-:-:S03]  /*6710*/  @!P4 IMAD R71, R71, R18, RZ ;  /* 0x000000124747c224 */ /* 0x002fc600078e02ff */
[----:B------:R-:W4:Y:S01]  /*6720*/  LDL R72, [R1+0x218] ;  /* 0x0002180001487983 */ /* 0x000f220000100800 */
[C---:B------:R-:W-:Y:S02]  /*6730*/  @!P4 IMAD R71, R25.reuse, R19, R71 ;  /* 0x000000131947c224 */ /* 0x040fe400078e0247 */
[----:B------:R-:W-:Y:S02]  /*6740*/  @!P4 IMAD.WIDE.U32 R18, R25, R18, R16 ;  /* 0x000000121912c225 */ /* 0x000fe400078e0010 */
[----:B------:R-:W4:Y:S01]  /*6750*/  LDL R25, [R1+0x238] ;  /* 0x0002380001197983 */ /* 0x000f220000100800 */
[----:B------:R-:W0:Y:S02]  /*6760*/  @!P4 LDC.64 R16, c[0x0][0x390] ;  /* 0x0000e400ff10cb82 */ /* 0x000e240000000a00 */
[----:B------:R-:W-:Y:S02]  /*6770*/  @!P4 IADD3 R71, PT, PT, R19, R71, RZ ;  /* 0x000000471347c210 */ /* 0x000fe40007ffe0ff */
[----:B0-----:R-:W-:-:S04]  /*6780*/  @!P4 LEA R16, P5, R18, R16, 0x2 ;  /* 0x000000101210c211 */ /* 0x001fc800078a10ff */
[----:B------:R-:W-:Y:S02]  /*6790*/  @!P4 LEA.HI.X R17, R18, R17, R71, 0x2, P5 ;  /* 0x000000111211c211 */ /* 0x000fe400028f1447 */
[----:B------:R-:W-:Y:S01]  /*67a0*/  CS2R R18, SRZ ;  /* 0x0000000000127805 */ /* 0x000fe2000001ff00 */
[----:B------:R-:W4:Y:S05]  /*67b0*/  LDL R71, [R1+0x278] ;  /* 0x0002780001477983 */ /* 0x000f2a0000100800 */
[----:B------:R0:W4:Y:S02]  /*67c0*/  @!P0 LDG.E.64 R18, desc[UR14][R4.64] ;  /* 0x0000000e04128981 */ /* 0x000124000c1e1b00 */
[----:B0-----:R-:W-:-:S06]  /*67d0*/  CS2R R4, SRZ ;  /* 0x0000000000047805 */ /* 0x001fcc000001ff00 */
[----:B------:R0:W4:Y:S02]  /*67e0*/  @!P1 LDG.E.64 R4, desc[UR14][R6.64] ;  /* 0x0000000e06049981 */ /* 0x000124000c1e1b00 */
[----:B0-----:R-:W-:-:S06]  /*67f0*/  CS2R R6, SRZ ;  /* 0x0000000000067805 */ /* 0x001fcc000001ff00 */
[----:B------:R0:W4:Y:S02]  /*6800*/  @!P2 LDG.E.64 R6, desc[UR14][R8.64] ;  /* 0x0000000e0806a981 */ /* 0x000124000c1e1b00 */
[----:B0-----:R-:W-:-:S06]  /*6810*/  CS2R R8, SRZ ;  /* 0x0000000000087805 */ /* 0x001fcc000001ff00 */
[----:B------:R3:W4:Y:S01]  /*6820*/  @!P3 LDG.E.64 R8, desc[UR14][R20.64] ;  /* 0x0000000e1408b981 */ /* 0x000722000c1e1b00 */
[----:B--2---:R-:W-:Y:S01]  /*6830*/  FMUL.FTZ R22, R22, R22 ;  /* 0x0000001616167220 */ /* 0x004fe20000410000 */
[----:B---3--:R-:W-:Y:S02]  /*6840*/  FMUL.FTZ R20, R23, R23 ;  /* 0x0000001717147220 */ /* 0x008fe40000410000 */
[----:B------:R-:W2:Y:S02]  /*6850*/  LDL R23, [R1+0x26c] ;  /* 0x00026c0001177983 */ /* 0x000ea40000100800 */
[----:B------:R-:W-:Y:S02]  /*6860*/  FFMA.FTZ R20, R65, R65, R20 ;  /* 0x0000004141147223 */ /* 0x000fe40000010014 */
[----:B------:R-:W3:Y:S01]  /*6870*/  LDL R65, [R1+0x254] ;  /* 0x0002540001417983 */ /* 0x000ee20000100800 */
[----:B----4-:R-:W-:Y:S01]  /*6880*/  FFMA.FTZ R22, R25, R25, R22 ;  /* 0x0000001919167223 */ /* 0x010fe20000010016 */
[----:B------:R-:W-:-:S02]  /*6890*/  FMUL.FTZ R21, R28, R28 ;  /* 0x0000001c1c157220 */ /* 0x000fc40000410000 */
[----:B------:R0:W-:Y:S01]  /*68a0*/  STL [R1+0x334], R28 ;  /* 0x0003341c01007387 */ /* 0x0001e20000100800 */
[----:B------:R-:W-:-:S03]  /*68b0*/  FADD.FTZ R22, RZ, R22 ;  /* 0x00000016ff167221 */ /* 0x000fc60000010000 */
[----:B------:R-:W4:Y:S01]  /*68c0*/  LDL R25, [R1+0x270] ;  /* 0x0002700001197983 */ /* 0x000f220000100800 */
[----:B------:R-:W-:-:S03]  /*68d0*/  FADD.FTZ R20, R22, R20 ;  /* 0x0000001416147221 */ /* 0x000fc60000010000 */
[----:B------:R-:W2:Y:S04]  /*68e0*/  LDL R22, [R1+0x23c] ;  /* 0x00023c0001167983 */ /* 0x000ea80000100800 */
[----:B0-----:R-:W3:Y:S01]  /*68f0*/  LDL R28, [R1+0x24c] ;  /* 0x00024c00011c7983 */ /* 0x001ee20000100800 */
[----:B--2---:R-:W-:-:S04]  /*6900*/  FFMA.FTZ R22, R22, R22, R21 ;  /* 0x0000001616167223 */ /* 0x004fc80000010015 */
[----:B------:R-:W-:Y:S02]  /*6910*/  FADD.FTZ R20, R20, R22 ;  /* 0x0000001614147221 */ /* 0x000fe40000010000 */
[----:B------:R-:W2:Y:S01]  /*6920*/  LDL R22, [R1+0x234] ;  /* 0x0002340001167983 */ /* 0x000ea20000100800 */
[----:B------:R-:W-:-:S04]  /*6930*/  FMUL.FTZ R21, R125, R125 ;  /* 0x0000007d7d157220 */ /* 0x000fc80000410000 */
[----:B--2---:R-:W-:-:S04]  /*6940*/  FFMA.FTZ R22, R22, R22, R21 ;  /* 0x0000001616167223 */ /* 0x004fc80000010015 */
[----:B------:R-:W-:Y:S02]  /*6950*/  FADD.FTZ R20, R20, R22 ;  /* 0x0000001614147221 */ /* 0x000fe40000010000 */
[----:B------:R-:W2:Y:S01]  /*6960*/  LDL R22, [R1+0x244] ;  /* 0x0002440001167983 */ /* 0x000ea20000100800 */
[----:B------:R-:W-:Y:S01]  /*6970*/  FMUL.FTZ R21, R124, R124 ;  /* 0x0000007c7c157220 */ /* 0x000fe20000410000 */
[----:B------:R-:W-:Y:S02]  /*6980*/  CS2R R14, SRZ ;  /* 0x00000000000e7805 */ /* 0x000fe4000001ff00 */
[----:B------:R-:W-:Y:S01]  /*6990*/  @!P6 IMAD.MOV.U32 R15, RZ, RZ, R63 ;  /* 0x000000ffff0fe224 */ /* 0x000fe200078e003f */
[----:B------:R-:W-:Y:S01]  /*69a0*/  @!P6 MOV R14, R62 ;  /* 0x0000003e000ee202 */ /* 0x000fe20000000f00 */
[----:B--2---:R-:W-:Y:S01]  /*69b0*/  FFMA.FTZ R22, R22, R22, R21 ;  /* 0x0000001616167223 */ /* 0x004fe20000010015 */
[----:B------:R-:W-:-:S03]  /*69c0*/  FMUL.FTZ R21, R27, R27 ;  /* 0x0000001b1b157220 */ /* 0x000fc60000410000 */
[----:B------:R-:W-:Y:S01]  /*69d0*/  FADD.FTZ R20, R20, R22 ;  /* 0x0000001614147221 */ /* 0x000fe20000010000 */
[----:B---3--:R-:W-:Y:S01]  /*69e0*/  FFMA.FTZ R22, R28, R28, R21 ;  /* 0x0000001c1c167223 */ /* 0x008fe20000010015 */
        /* <DEDUP_REMOVED lines=9> */
[----:B------:R-:W3:Y:S02]  /*6a80*/  LDL R28, [R1+0x22c] ;  /* 0x00022c00011c7983 */ /* 0x000ee40000100800 */
        /* <DEDUP_REMOVED lines=10> */
[----:B----4-:R-:W-:Y:S01]  /*6b30*/  FFMA.FTZ R22, R25, R25, R21 ;  /* 0x0000001919167223 */ /* 0x010fe20000010015 */
        /* <DEDUP_REMOVED lines=134> */
[----:B------:R1:W4:Y:S01]  /*73a0*/  @!P4 LDG.E.64 R20, desc[UR14][R16.64] ;  /* 0x0000000e1014c981 */ /* 0x000322000c1e1b00 */
[----:B------:R-:W-:Y:S01]  /*73b0*/  FADD.FTZ R23, R23, R25 ;  /* 0x0000001917177221 */ /* 0x000fe20000010000 */
[----:B------:R-:W-:Y:S01]  /*73c0*/  FFMA.FTZ R22, R10, R10, R22 ;  /* 0x0000000a0a167223 */ /* 0x000fe20000010016 */
[----:B-1----:R-:W-:Y:S02]  /*73d0*/  HFMA2 R16, -RZ, RZ, 0, 0 ;  /* 0x00000000ff107431 */ /* 0x002fe400000001ff */
        /* <DEDUP_REMOVED lines=20> */
[----:B------:R-:W-:Y:S02]  /*7520*/  CS2R R60, SRZ ;  /* 0x00000000003c7805 */ /* 0x000fe4000001ff00 */
[----:B------:R-:W-:Y:S02]  /*7530*/  @!P2 MOV R60, R7 ;  /* 0x00000007003ca202 */ /* 0x000fe40000000f00 */
[----:B------:R-:W-:-:S03]  /*7540*/  @!P2 MOV R61, R6 ;  /* 0x00000006003da202 */ /* 0x000fc60000000f00 */
[----:B0-----:R-:W-:-:S04]  /*7550*/  FMUL.FTZ R62, R60, R60 ;  /* 0x0000003c3c3e7220 */ /* 0x001fc80000410000 */
[----:B------:R-:W-:-:S04]  /*7560*/  FFMA.FTZ R62, R61, R61, R62 ;  /* 0x0000003d3d3e7223 */ /* 0x000fc8000001003e */
[----:B------:R-:W-:Y:S01]  /*7570*/  FADD.FTZ R17, R17, R62 ;  /* 0x0000003e11117221 */ /* 0x000fe20000010000 */
[----:B------:R-:W-:Y:S02]  /*7580*/  CS2R R62, SRZ ;  /* 0x00000000003e7805 */ /* 0x000fe4000001ff00 */
[----:B------:R-:W-:Y:S01]  /*7590*/  @!P3 IMAD.MOV.U32 R62, RZ, RZ, R9 ;  /* 0x000000ffff3eb224 */ /* 0x000fe200078e0009 */
[----:B------:R-:W-:-:S03]  /*75a0*/  @!P3 MOV R63, R8 ;  /* 0x00000008003fb202 */ /* 0x000fc60000000f00 */
[----:B------:R-:W-:-:S04]  /*75b0*/  FMUL.FTZ R64, R62, R62 ;  /* 0x0000003e3e407220 */ /* 0x000fc80000410000 */
[----:B------:R-:W-:-:S04]  /*75c0*/  FFMA.FTZ R64, R63, R63, R64 ;  /* 0x0000003f3f407223 */ /* 0x000fc80000010040 */
[----:B------:R-:W-:Y:S02]  /*75d0*/  FADD.FTZ R17, R17, R64 ;  /* 0x0000004011117221 */ /* 0x000fe40000010000 */
[----:B------:R-:W2:Y:S02]  /*75e0*/  LDL R64, [R1+0x238] ;  /* 0x0002380001407983 */ /* 0x000ea40000100800 */
[----:B--2---:R-:W-:Y:S02]  /*75f0*/  FADD.FTZ R64, R64, R65 ;  /* 0x0000004140407221 */ /* 0x004fe40000010000 */
[----:B------:R-:W3:Y:S02]  /*7600*/  LDL.LU R65, [R1+0x338] ;  /* 0x0003380001417983 */ /* 0x000ee40000300800 */
[----:B------:R-:W-:Y:S01]  /*7610*/  FADD.FTZ R64, RZ, R64 ;  /* 0x00000040ff407221 */ /* 0x000fe20000010000 */
[----:B---3--:R-:W-:Y:S02]  /*7620*/  FADD.FTZ R65, R65, R28 ;  /* 0x0000001c41417221 */ /* 0x008fe40000010000 */
[----:B------:R-:W2:Y:S02]  /*7630*/  LDL.LU R28, [R1+0x334] ;  /* 0x00033400011c7983 */ /* 0x000ea40000300800 */
[----:B------:R-:W-:-:S02]  /*7640*/  FADD.FTZ R64, R64, R65 ;  /* 0x0000004140407221 */ /* 0x000fc40000010000 */
[----:B------:R-:W2:Y:S02]  /*7650*/  LDL R65, [R1+0x23c] ;  /* 0x00023c0001417983 */ /* 0x000ea40000100800 */
[----:B--2---:R-:W-:Y:S02]  /*7660*/  FADD.FTZ R65, R65, R28 ;  /* 0x0000001c41417221 */ /* 0x004fe40000010000 */
        /* <DEDUP_REMOVED lines=30> */
[----:B------:R-:W2:Y:S02]  /*7850*/  LDL R65, [R1+0x270] ;  /* 0x0002700001417983 */ /* 0x000ea40000100800 */
        /* <DEDUP_REMOVED lines=103> */
[----:B------:R-:W1:Y:S03]  /*7ed0*/  S2R R72, SR_LANEID ;  /* 0x0000000000487919 */ /* 0x000e660000000000 */
[----:B------:R-:W-:Y:S01]  /*7ee0*/  FADD.FTZ R66, R64, R66 ;  /* 0x0000004240427221 */ /* 0x000fe20000010000 */
[----:B------:R-:W-:Y:S02]  /*7ef0*/  CS2R R64, SRZ ;  /* 0x0000000000407805 */ /* 0x000fe4000001ff00 */
[----:B----4-:R-:W-:Y:S01]  /*7f00*/  @!P4 MOV R64, R21 ;  /* 0x000000150040c202 */ /* 0x010fe20000000f00 */
        /* <DEDUP_REMOVED lines=31> */
[----:B-1----:R-:W-:Y:S01]  /*8100*/  FADD.FTZ R18, R66, R18 ;  /* 0x0000001242127221 */ /* 0x002fe20000010000 */
        /* <DEDUP_REMOVED lines=21> */
.L_x_4311:
[----:B------:R-:W-:Y:S05]  /*8260*/  BSYNC.RECONVERGENT B0 ;  /* 0x0000000000007941 */ /* 0x000fea0003800200 */
.L_x_4310:
        /* <DEDUP_REMOVED lines=44> */
.L_x_4313:
[----:B------:R-:W-:Y:S05]  /*8530*/  BSYNC.RECONVERGENT B0 ;  /* 0x0000000000007941 */ /* 0x000fea0003800200 */
.L_x_4312:
        /* <DEDUP_REMOVED lines=35> */
.L_x_4317:
        /* <DEDUP_REMOVED lines=10> */
.L_x_4316:
[----:B------:R-:W-:Y:S05]  /*8810*/  BSYNC.RECONVERGENT B0 ;  /* 0x0000000000007941 */ /* 0x000fea0003800200 */
.L_x_4315:
        /* <DEDUP_REMOVED lines=18> */
.L_x_4319:
        /* <DEDUP_REMOVED lines=160> */
.L_x_4318:
        /* <DEDUP_REMOVED lines=85> */
.L_x_4320:
        /* <DEDUP_REMOVED lines=44> */
.L_x_4321:
        /* <DEDUP_REMOVED lines=24> */
.L_x_4322:
[----:B------:R-:W-:Y:S05]  /*9cd0*/  BSYNC.RECONVERGENT B0 ;  /* 0x0000000000007941 */ /* 0x000fea0003800200 */
.L_x_4314:
[----:B-----5:R-:W-:Y:S01]  /*9ce0*/  LOP3.LUT P0, RZ, R24, 0x100000, RZ, 0xc0, !PT ;  /* 0x0010000018ff7812 */ /* 0x020fe2000780c0ff */
[----:B------:R-:W4:Y:S01]  /*9cf0*/  LDCU UR11, c[0x0][0x414] ;  /* 0x00008280ff0b77ac */ /* 0x000f220008000800 */
[----:B------:R-:W4:Y:S01]  /*9d00*/  S2UR UR7, SR_CgaCtaId ;  /* 0x00000000000779c3 */ /* 0x000f220000008800 */
[----:B------:R-:W-:Y:S01]  /*9d10*/  MOV R8, UR9 ;  /* 0x0000000900087c02 */ /* 0x000fe20008000f00 */
[----:B------:R-:W-:-:S06]  /*9d20*/  UMOV UR5, 0x400 ;  /* 0x0000040000057882 */ /* 0x000fcc0000000000 */
[----:B------:R-:W4:Y:S08]  /*9d30*/  LDC.64 R66, c[0x0][0x3a0] ;  /* 0x0000e800ff427b82 */ /* 0x000f300000000a00 */
[----:B0123--:R-:W0:Y:S01]  /*9d40*/  @P0 LDC.64 R4, c[0x0][0x388] ;  /* 0x0000e200ff040b82 */ /* 0x00fe220000000a00 */
[----:B----4-:R-:W-:Y:S01]  /*9d50*/  @P0 FMUL.FTZ R9, R7, UR11 ;  /* 0x0000000b07090c20 */ /* 0x010fe20008410000 */
[----:B------:R-:W-:Y:S01]  /*9d60*/  ULEA UR5, UR7, UR5, 0x18 ;  /* 0x0000000507057291 */ /* 0x000fe2000f8ec0ff */
[----:B0-----:R-:W-:-:S04]  /*9d70*/  @P0 IMAD.WIDE R4, R8, 0x8, R4 ;  /* 0x0000000808040825 */ /* 0x001fc800078e0204 */
[----:B------:R-:W-:-:S05]  /*9d80*/  @P0 FMUL.FTZ R8, R6, UR11 ;  /* 0x0000000b06080c20 */ /* 0x000fca0008410000 */
[----:B------:R0:W-:Y:S01]  /*9d90*/  @P0 STG.E.64 desc[UR14][R4.64], R8 ;  /* 0x0000000804000986 */ /* 0x0001e2000c101b0e */
[----:B------:R-:W-:-:S13]  /*9da0*/  ISETP.NE.AND P0, PT, R17, RZ, PT ;  /* 0x000000ff1100720c */ /* 0x000fda0003f05270 */
[----:B------:R1:W-:Y:S01]  /*9db0*/  @!P0 STS.64 [UR5+0x98], R6 ;  /* 0x00009806ff008988 */ /* 0x0003e20008000a05 */
[----:B0-----:R-:W-:Y:S01]  /*9dc0*/  IMAD.SHL.U32 R8, R17, 0x2, RZ ;  /* 0x0000000211087824 */ /* 0x001fe200078e00ff */
[----:B------:R-:W-:Y:S04]  /*9dd0*/  BAR.SYNC.DEFER_BLOCKING 0x0 ;  /* 0x0000000000007b1d */ /* 0x000fe80000010000 */
[----:B------:R-:W-:-:S04]  /*9de0*/  LOP3.LUT R8, R8, 0x7e, RZ, 0xc0, !PT ;  /* 0x0000007e08087812 */ /* 0x000fc800078ec0ff */
[----:B-1----:R-:W0:Y:S01]  /*9df0*/  LDC.64 R6, c[0x0][0x398] ;  /* 0x0000e600ff067b82 */ /* 0x002e220000000a00 */
[----:B------:R-:W1:Y:S02]  /*9e00*/  LDS.64 R4, [UR5+0x98] ;  /* 0x00009805ff047984 */ /* 0x000e640008000a00 */
[----:B-1----:R-:W-:-:S05]  /*9e10*/  FMUL.FTZ R4, R4, UR11 ;  /* 0x0000000b04047c20 */ /* 0x002fca0008410000 */
[----:B------:R-:W-:Y:S02]  /*9e20*/  R2UR UR5, R4 ;  /* 0x00000000040572ca */ /* 0x000fe400000e0000 */
[----:B------:R-:W-:-:S05]  /*9e30*/  IADD3 R4, PT, PT, R8, UR6, RZ ;  /* 0x0000000608047c10 */ /* 0x000fca000fffe0ff */
[----:B0-----:R-:W-:-:S05]  /*9e40*/  IMAD.WIDE R6, R4, 0x2, R6 ;  /* 0x0000000204067825 */ /* 0x001fca00078e0206 */
[----:B------:R-:W2:Y:S01]  /*9e50*/  LDG.E.U16 R19, desc[UR14][R6.64] ;  /* 0x0000000e06137981 */ /* 0x000ea2000c1e1500 */
[----:B------:R-:W-:-:S03]  /*9e60*/  MOV R9, UR5 ;  /* 0x0000000500097c02 */ /* 0x000fc60008000f00 */
[----:B------:R0:W3:Y:S02]  /*9e70*/  LDG.E.U16 R20, desc[UR14][R6.64+0x2] ;  /* 0x0000020e06147981 */ /* 0x0000e4000c1e1500 */
[----:B------:R-:W-:-:S04]  /*9e80*/  FMUL.FTZ R9, R9, UR5 ;  /* 0x0000000509097c20 */ /* 0x000fc80008410000 */
[----:B0-----:R-:W-:Y:S01]  /*9e90*/  FFMA.FTZ R6, R5, UR11, -R9 ;  /* 0x0000000b05067c23 */ /* 0x001fe20008010809 */
[----:B------:R-:W-:Y:S01]  /*9ea0*/  IMAD.WIDE R4, R4, 0x2, R66 ;  /* 0x0000000204047825 */ /* 0x000fe200078e0242 */
[----:B------:R-:W0:Y:S04]  /*9eb0*/  LDCU.U8 UR11, c[0x0][0x3fc] ;  /* 0x00007f80ff0b77ac */ /* 0x000e280008000000 */
[----:B------:R-:W4:Y:S04]  /*9ec0*/  LDG.E.U16 R18, desc[UR14][R4.64] ;  /* 0x0000000e04127981 */ /* 0x000f28000c1e1500 */
[----:B------:R-:W4:Y:S01]  /*9ed0*/  LDG.E.U16 R9, desc[UR14][R4.64+0x2] ;  /* 0x0000020e04097981 */ /* 0x000f22000c1e1500 */
[----:B------:R-:W-:-:S13]  /*9ee0*/  FSETP.GTU.FTZ.AND P0, PT, R6, RZ, PT ;  /* 0x000000ff0600720b */ /* 0x000fda0003f1c000 */
[----:B------:R-:W-:-:S05]  /*9ef0*/  VOTEU.ANY UP0, P0 ;  /* 0x0000000000ff7886 */ /* 0x000fca0000000100 */
[----:B------:R-:W1:Y:S01]  /*9f00*/  @UP0 LDCU UR6, c[0x0][0x3a8] ;  /* 0x00007500ff0607ac */ /* 0x000e620008000800 */
[----:B------:R-:W-:-:S13]  /*9f10*/  PLOP3.LUT P0, PT, PT, PT, UP0, 0x80, 0x8 ;  /* 0x000000000008781c */ /* 0x000fda0003f0f008 */
[----:B-1----:R-:W-:-:S06]  /*9f20*/  @P0 FADD.FTZ R6, R6, UR6 ;  /* 0x0000000606060e21 */ /* 0x002fcc0008010000 */
[----:B------:R-:W1:Y:S01]  /*9f30*/  @P0 MUFU.RSQ R6, R6 ;  /* 0x0000000600060308 */ /* 0x000e620000001400 */
[----:B0-----:R-:W-:Y:S01]  /*9f40*/  UISETP.NE.AND UP1, UPT, UR11, URZ, UPT ;  /* 0x000000ff0b00728c */ /* 0x001fe2000bf25270 */
[----:B------:R-:W-:Y:S01]  /*9f50*/  UMOV UR6, 0x3f800000 ;  /* 0x3f80000000067882 */ /* 0x000fe20000000000 */
[----:B-1----:R-:W-:-:S13]  /*9f60*/  @P0 R2UR UR7, R6 ;  /* 0x00000000060702ca */ /* 0x002fda00000e0000 */
[----:B------:R-:W-:Y:S01]  /*9f70*/  @UP0 UMOV UR6, UR7 ;  /* 0x0000000700060c82 */ /* 0x000fe20008000000 */
[----:B--2---:R-:W-:Y:S01]  /*9f80*/  IMAD.U32 R19, R19, 0x10000, RZ ;  /* 0x0001000013137824 */ /* 0x004fe200078e00ff */
[----:B---3--:R-:W-:Y:S02]  /*9f90*/  SHF.L.U32 R20, R20, 0x10, RZ ;  /* 0x0000001014147819 */ /* 0x008fe400000006ff */
[----:B----4-:R-:W-:Y:S01]  /*9fa0*/  SHF.L.U32 R18, R18, 0x10, RZ ;  /* 0x0000001012127819 */ /* 0x010fe200000006ff */
[----:B------:R-:W-:Y:S01]  /*9fb0*/  IMAD.U32 R9, R9, 0x10000, RZ ;  /* 0x0001000009097824 */ /* 0x000fe200078e00ff */
[----:B------:R-:W-:Y:S06]  /*9fc0*/  BRA.U !UP1, `(.L_x_4323) ;  /* 0x0000000909387547 */ /* 0x000fec000b800000 */
[----:B------:R-:W0:Y:S01]  /*9fd0*/  LDC R0, c[0x0][0x404] ;  /* 0x00010100ff007b82 */ /* 0x000e220000000800 */
[----:B------:R-:W-:Y:S01]  /*9fe0*/  SHF.R.U32.HI R17, RZ, 0x6, R17 ;  /* 0x00000006ff117819 */ /* 0x000fe20000011611 */
[----:B------:R-:W-:Y:S01]  /*9ff0*/  HFMA2 R3, -RZ, RZ, 0, 0 ;  /* 0x00000000ff037431 */ /* 0x000fe200000001ff */
[----:B------:R-:W1:Y:S01]  /*a000*/  LDCU.64 UR18, c[0x0][0x3e0] ;  /* 0x00007c00ff1277ac */ /* 0x000e620008000a00 */
[----:B------:R-:W2:Y:S01]  /*a010*/  LDCU.64 UR12, c[0x0][0x380] ;  /* 0x00007000ff0c77ac */ /* 0x000ea20008000a00 */
[----:B------:R-:W3:Y:S02]  /*a020*/  LDCU.64 UR16, c[0x0][0x3e8] ;  /* 0x00007d00ff1077ac */ /* 0x000ee40008000a00 */
[----:B0123--:R-:W-:-:S07]  /*a030*/  IMAD R0, R0, UR10, R17 ;  /* 0x0000000a00007c24 */ /* 0x00ffce000f8e0211 */
.L_x_4332:
[----:B------:R-:W-:-:S05]  /*a040*/  LEA R2, R3, UR8, 0x3 ;  /* 0x0000000803027c11 */ /* 0x000fca000f8e18ff */
[----:B0-23-5:R0:W5:Y:S04]  /*a050*/  LDL.128 R4, [R2+0x10] ;  /* 0x0000100002047983 */ /* 0x02d1680000100c00 */
[----:B-1----:R0:W5:Y:S01]  /*a060*/  LDL.128 R12, [R2] ;  /* 0x00000000020c7983 */ /* 0x0021620000100c00 */
[C---:B------:R-:W-:Y:S01]  /*a070*/  LEA R27, R3.reuse, R0, 0x3 ;  /* 0x00000000031b7211 */ /* 0x040fe200078e18ff */
[----:B------:R-:W-:Y:S01]  /*a080*/  VIADD R3, R3, 0x4 ;  /* 0x0000000403037836 */ /* 0x000fe20000000000 */
[----:B------:R-:W-:Y:S02]  /*a090*/  BSSY.RECONVERGENT B0, `(.L_x_4324) ;  /* 0x000002b000007945 */ /* 0x000fe40003800200 */
        /* <DEDUP_REMOVED lines=19> */
[----:B------:R-:W-:Y:S02]  /*a1d0*/  MOV R11, R31 ;  /* 0x0000001f000b7202 */ /* 0x000fe40000000f00 */
[----:B------:R-:W-:Y:S01]  /*a1e0*/  FMUL.FTZ R12, R12, UR6 ;  /* 0x000000060c0c7c20 */ /* 0x000fe20008410000 */
[----:B------:R-:W-:-:S03]  /*a1f0*/  FMUL.FTZ R13, R13, UR6 ;  /* 0x000000060d0d7c20 */ /* 0x000fc60008410000 */
[----:B------:R-:W-:Y:S01]  /*a200*/  FFMA.FTZ R23, R19, R12, R18 ;  /* 0x0000000c13177223 */ /* 0x000fe20000010012 */
[----:B------:R-:W-:Y:S01]  /*a210*/  FFMA.FTZ R25, R20, R13, R9 ;  /* 0x0000000d14197223 */ /* 0x000fe20000010009 */
[----:B------:R-:W-:Y:S01]  /*a220*/  IMAD R12, R10, UR18, RZ ;  /* 0x000000120a0c7c24 */ /* 0x000fe2000f8e02ff */
[----:B------:R-:W-:Y:S01]  /*a230*/  MOV R10, R28 ;  /* 0x0000001c000a7202 */ /* 0x000fe20000000f00 */
[----:B------:R-:W-:Y:S01]  /*a240*/  FMUL.FTZ R2, R23, -1.4426950216293334961 ;  /* 0xbfb8aa3b17027820 */ /* 0x000fe20000410000 */
[----:B------:R-:W-:Y:S01]  /*a250*/  FMUL.FTZ R21, R25, -1.4426950216293334961 ;  /* 0xbfb8aa3b19157820 */ /* 0x000fe20000410000 */
[C---:B------:R-:W-:Y:S02]  /*a260*/  IMAD R13, R27.reuse, UR19, R12 ;  /* 0x000000131b0d7c24 */ /* 0x040fe4000f8e020c */
[----:B------:R-:W-:Y:S02]  /*a270*/  IMAD.WIDE.U32 R10, R27, UR18, R10 ;  /* 0x000000121b0a7c25 */ /* 0x000fe4000f8e000a */
[----:B------:R-:W0:Y:S02]  /*a280*/  MUFU.EX2 R2, R2 ;  /* 0x0000000200027308 */ /* 0x000e240000000800 */
[----:B------:R-:W-:Y:S01]  /*a290*/  IMAD.IADD R11, R11, 0x1, R13 ;  /* 0x000000010b0b7824 */ /* 0x000fe200078e020d */
[----:B------:R-:W-:-:S04]  /*a2a0*/  LEA R12, P1, R10, UR12, 0x2 ;  /* 0x0000000c0a0c7c11 */ /* 0x000fc8000f8210ff */
[----:B------:R-:W-:Y:S01]  /*a2b0*/  LEA.HI.X R13, R10, UR13, R11, 0x2, P1 ;  /* 0x0000000d0a0d7c11 */ /* 0x000fe200088f140b */
[----:B------:R-:W1:Y:S01]  /*a2c0*/  MUFU.EX2 R21, R21 ;  /* 0x0000001500157308 */ /* 0x000e620000000800 */
[----:B0-----:R-:W-:-:S07]  /*a2d0*/  FADD.FTZ R16, R2, 1 ;  /* 0x3f80000002107421 */ /* 0x001fce0000010000 */
[----:B------:R-:W0:Y:S01]  /*a2e0*/  MUFU.RCP R16, R16 ;  /* 0x0000001000107308 */ /* 0x000e220000001000 */
[----:B-1----:R-:W-:-:S07]  /*a2f0*/  FADD.FTZ R22, R21, 1 ;  /* 0x3f80000015167421 */ /* 0x002fce0000010000 */
[----:B------:R-:W1:Y:S01]  /*a300*/  MUFU.RCP R22, R22 ;  /* 0x0000001600167308 */ /* 0x000e620000001000 */
[----:B0-----:R-:W-:Y:S01]  /*a310*/  FMUL.FTZ R10, R23, R16 ;  /* 0x00000010170a7220 */ /* 0x001fe20000410000 */
[----:B-1----:R-:W-:-:S05]  /*a320*/  FMUL.FTZ R11, R25, R22 ;  /* 0x00000016190b7220 */ /* 0x002fca0000410000 */
[----:B------:R0:W-:Y:S02]  /*a330*/  STG.E.64 desc[UR14][R12.64], R10 ;  /* 0x0000000a0c007986 */ /* 0x0001e4000c101b0e */
.L_x_4325:
[----:B------:R-:W-:Y:S05]  /*a340*/  BSYNC.RECONVERGENT B0 ;  /* 0x0000000000007941 */ /* 0x000fea0003800200 */
.L_x_4324:
[----:B------:R-:W-:Y:S04]  /*a350*/  BSSY.RECONVERGENT B0, `(.L_x_4326) ;  /* 0x000001b000007945 */ /* 0x000fe80003800200 */
[----:B------:R-:W-:Y:S05]  /*a360*/  @P0 BRA `(.L_x_4327) ;  /* 0x0000000000640947 */ /* 0x000fea0003800000 */
[----:B-----5:R-:W-:Y:S01]  /*a370*/  FADD.FTZ R14, R14, -UR5 ;  /* 0x800000050e0e7e21 */ /* 0x020fe20008010000 */
[----:B------:R-:W-:Y:S01]  /*a380*/  FADD.FTZ R15, R15, -UR5 ;  /* 0x800000050f0f7e21 */ /* 0x000fe20008010000 */
[----:B0-----:R-:W-:Y:S01]  /*a390*/  MOV R10, R28 ;  /* 0x0000001c000a7202 */ /* 0x001fe20000000f00 */
[----:B------:R-:W-:Y:S02]  /*a3a0*/  IMAD R12, R26, UR18, RZ ;  /* 0x000000121a0c7c24 */ /* 0x000fe4000f8e02ff */
[----:B------:R-:W-:Y:S01]  /*a3b0*/  FMUL.FTZ R14, R14, UR6 ;  /* 0x000000060e0e7c20 */ /* 0x000fe20008410000 */
[----:B------:R-:W-:Y:S01]  /*a3c0*/  FMUL.FTZ R15, R15, UR6 ;  /* 0x000000060f0f7c20 */ /* 0x000fe20008410000 */
[----:B------:R-:W-:Y:S01]  /*a3d0*/  MOV R11, R31 ;  /* 0x0000001f000b7202 */ /* 0x000fe20000000f00 */
[----:B------:R-:W-:Y:S02]  /*a3e0*/  IMAD R13, R33, UR19, R12 ;  /* 0x00000013210d7c24 */ /* 0x000fe4000f8e020c */
[----:B------:R-:W-:Y:S01]  /*a3f0*/  FFMA.FTZ R21, R19, R14, R18 ;  /* 0x0000000e13157223 */ /* 0x000fe20000010012 */
[----:B------:R-:W-:Y:S01]  /*a400*/  FFMA.FTZ R23, R20, R15, R9 ;  /* 0x0000000f14177223 */ /* 0x000fe20000010009 */
[----:B------:R-:W-:-:S04]  /*a410*/  IMAD.WIDE.U32 R10, R33, UR18, R10 ;  /* 0x00000012210a7c25 */ /* 0x000fc8000f8e000a */
[----:B------:R-:W-:Y:S01]  /*a420*/  FMUL.FTZ R2, R21, -1.4426950216293334961 ;  /* 0xbfb8aa3b15027820 */ /* 0x000fe20000410000 */
[----:B------:R-:W-:Y:S01]  /*a430*/  FMUL.FTZ R15, R23, -1.4426950216293334961 ;  /* 0xbfb8aa3b170f7820 */ /* 0x000fe20000410000 */
[----:B------:R-:W-:Y:S01]  /*a440*/  IMAD.IADD R11, R11, 0x1, R13 ;  /* 0x000000010b0b7824 */ /* 0x000fe200078e020d */
[----:B------:R-:W-:-:S03]  /*a450*/  LEA R12, P0, R10, UR12, 0x2 ;  /* 0x0000000c0a0c7c11 */ /* 0x000fc6000f8010ff */
[----:B------:R-:W0:Y:S01]  /*a460*/  MUFU.EX2 R2, R2 ;  /* 0x0000000200027308 */ /* 0x000e220000000800 */
[----:B------:R-:W-:-:S07]  /*a470*/  LEA.HI.X R13, R10, UR13, R11, 0x2, P0 ;  /* 0x0000000d0a0d7c11 */ /* 0x000fce00080f140b */
        /* <DEDUP_REMOVED lines=8> */
.L_x_4327:
[----:B------:R-:W-:Y:S05]  /*a500*/  BSYNC.RECONVERGENT B0 ;  /* 0x0000000000007941 */ /* 0x000fea0003800200 */
.L_x_4326:
[----:B------:R-:W-:Y:S04]  /*a510*/  BSSY.RECONVERGENT B0, `(.L_x_4328) ;  /* 0x000001b000007945 */ /* 0x000fe80003800200 */
[----:B------:R-:W-:Y:S05]  /*a520*/  @P3 BRA `(.L_x_4329) ;  /* 0x0000000000643947 */ /* 0x000fea0003800000 */
[----:B-----5:R-:W-:Y:S01]  /*a530*/  FADD.FTZ R4, R4, -UR5 ;  /* 0x8000000504047e21 */ /* 0x020fe20008010000 */
[----:B------:R-:W-:Y:S01]  /*a540*/  FADD.FTZ R5, R5, -UR5 ;  /* 0x8000000505057e21 */ /* 0x000fe20008010000 */
[----:B01----:R-:W-:Y:S02]  /*a550*/  IMAD R10, R32, UR18, RZ ;  /* 0x00000012200a7c24 */ /* 0x003fe4000f8e02ff */
[----:B------:R-:W-:Y:S01]  /*a560*/  FMUL.FTZ R4, R4, UR6 ;  /* 0x0000000604047c20 */ /* 0x000fe20008410000 */
[----:B------:R-:W-:Y:S01]  /*a570*/  FMUL.FTZ R5, R5, UR6 ;  /* 0x0000000605057c20 */ /* 0x000fe20008410000 */
[----:B------:R-:W-:Y:S02]  /*a580*/  IMAD R11, R35, UR19, R10 ;  /* 0x00000013230b7c24 */ /* 0x000fe4000f8e020a */
[----:B------:R-:W-:Y:S01]  /*a590*/  FFMA.FTZ R15, R19, R4, R18 ;  /* 0x00000004130f7223 */ /* 0x000fe20000010012 */
[----:B------:R-:W-:Y:S01]  /*a5a0*/  FFMA.FTZ R21, R20, R5, R9 ;  /* 0x0000000514157223 */ /* 0x000fe20000010009 */
[----:B------:R-:W-:-:S02]  /*a5b0*/  MOV R4, R28 ;  /* 0x0000001c00047202 */ /* 0x000fc40000000f00 */
[----:B------:R-:W-:Y:S01]  /*a5c0*/  FMUL.FTZ R2, R15, -1.4426950216293334961 ;  /* 0xbfb8aa3b0f027820 */ /* 0x000fe20000410000 */
[----:B------:R-:W-:Y:S01]  /*a5d0*/  FMUL.FTZ R13, R21, -1.4426950216293334961 ;  /* 0xbfb8aa3b150d7820 */ /* 0x000fe20000410000 */
[----:B------:R-:W-:-:S04]  /*a5e0*/  MOV R5, R31 ;  /* 0x0000001f00057202 */ /* 0x000fc80000000f00 */
[----:B------:R-:W0:Y:S01]  /*a5f0*/  MUFU.EX2 R2, R2 ;  /* 0x0000000200027308 */ /* 0x000e220000000800 */
[----:B------:R-:W-:-:S04]  /*a600*/  IMAD.WIDE.U32 R4, R35, UR18, R4 ;  /* 0x0000001223047c25 */ /* 0x000fc8000f8e0004 */
[----:B------:R-:W-:Y:S01]  /*a610*/  IMAD.IADD R5, R5, 0x1, R11 ;  /* 0x0000000105057824 */ /* 0x000fe200078e020b */
[C---:B------:R-:W-:Y:S02]  /*a620*/  LEA R10, P0, R4.reuse, UR12, 0x2 ;  /* 0x0000000c040a7c11 */ /* 0x040fe4000f8010ff */
[----:B------:R-:W1:Y:S02]  /*a630*/  MUFU.EX2 R13, R13 ;  /* 0x0000000d000d7308 */ /* 0x000e640000000800 */
        /* <DEDUP_REMOVED lines=8> */
.L_x_4329:
[----:B------:R-:W-:Y:S05]  /*a6c0*/  BSYNC.RECONVERGENT B0 ;  /* 0x0000000000007941 */ /* 0x000fea0003800200 */
.L_x_4328:
[----:B------:R-:W-:Y:S04]  /*a6d0*/  BSSY.RECONVERGENT B0, `(.L_x_4330) ;  /* 0x000001b000007945 */ /* 0x000fe80003800200 */
[----:B------:R-:W-:Y:S05]  /*a6e0*/  @P2 BRA `(.L_x_4331) ;  /* 0x0000000000642947 */ /* 0x000fea0003800000 */
[----:B-----5:R-:W-:Y:S01]  /*a6f0*/  FADD.FTZ R6, R6, -UR5 ;  /* 0x8000000506067e21 */ /* 0x020fe20008010000 */
[----:B------:R-:W-:Y:S01]  /*a700*/  FADD.FTZ R7, R7, -UR5 ;  /* 0x8000000507077e21 */ /* 0x000fe20008010000 */
[----:B--2---:R-:W-:Y:S02]  /*a710*/  MOV R4, R28 ;  /* 0x0000001c00047202 */ /* 0x004fe40000000f00 */
[----:B------:R-:W-:Y:S01]  /*a720*/  FMUL.FTZ R6, R6, UR6 ;  /* 0x0000000606067c20 */ /* 0x000fe20008410000 */
[----:B------:R-:W-:Y:S01]  /*a730*/  FMUL.FTZ R7, R7, UR6 ;  /* 0x0000000607077c20 */ /* 0x000fe20008410000 */
[----:B------:R-:W-:Y:S02]  /*a740*/  MOV R5, R31 ;  /* 0x0000001f00057202 */ /* 0x000fe40000000f00 */
[----:B01----:R-:W-:Y:S01]  /*a750*/  FFMA.FTZ R13, R19, R6, R18 ;  /* 0x00000006130d7223 */ /* 0x003fe20000010012 */
[----:B------:R-:W-:Y:S01]  /*a760*/  FFMA.FTZ R15, R20, R7, R9 ;  /* 0x00000007140f7223 */ /* 0x000fe20000010009 */
[----:B------:R-:W-:-:S02]  /*a770*/  IMAD R6, R34, UR18, RZ ;  /* 0x0000001222067c24 */ /* 0x000fc4000f8e02ff */
        /* <DEDUP_REMOVED lines=16> */
.L_x_4331:
[----:B------:R-:W-:Y:S05]  /*a880*/  BSYNC.RECONVERGENT B0 ;  /* 0x0000000000007941 */ /* 0x000fea0003800200 */
.L_x_4330:
[----:B------:R-:W-:Y:S05]  /*a890*/  @P4 BRA `(.L_x_4332) ;  /* 0xfffffff400e84947 */ /* 0x000fea000383ffff */
[----:B------:R-:W-:Y:S05]  /*a8a0*/  BRA `(.L_x_4333) ;  /* 0x0000006400187947 */ /* 0x000fea0003800000 */
.L_x_4323:
        /* <DEDUP_REMOVED lines=13> */
[----:B------:R-:W-:Y:S02]  /*a980*/  MOV R4, R28 ;  /* 0x0000001c00047202 */ /* 0x000fe40000000f00 */
[----:B------:R-:W-:Y:S01]  /*a990*/  MOV R5, R31 ;  /* 0x0000001f00057202 */ /* 0x000fe20000000f00 */
[----:B0-----:R-:W-:Y:S02]  /*a9a0*/  IMAD R6, R6, UR16, RZ ;  /* 0x0000001006067c24 */ /* 0x001fe4000f8e02ff */
[----:B------:R-:W-:-:S04]  /*a9b0*/  IMAD.WIDE.U32 R4, R21, UR16, R4 ;  /* 0x0000001015047c25 */ /* 0x000fc8000f8e0004 */
[----:B------:R-:W-:-:S04]  /*a9c0*/  IMAD R6, R21, UR17, R6 ;  /* 0x0000001115067c24 */ /* 0x000fc8000f8e0206 */
[----:B------:R-:W-:Y:S01]  /*a9d0*/  IMAD.IADD R5, R5, 0x1, R6 ;  /* 0x0000000105057824 */ /* 0x000fe200078e0206 */
[----:B-1----:R-:W-:-:S04]  /*a9e0*/  LEA R6, P0, R4, UR18, 0x2 ;  /* 0x0000001204067c11 */ /* 0x002fc8000f8010ff */
[----:B------:R-:W-:Y:S01]  /*a9f0*/  LEA.HI.X R7, R4, UR19, R5, 0x2, P0 ;  /* 0x0000001304077c11 */ /* 0x000fe200080f1405 */
[----:B--2---:R-:W-:Y:S01]  /*aa00*/  FADD.FTZ R4, R67, -UR5 ;  /* 0x8000000543047e21 */ /* 0x004fe20008010000 */
[----:B---3--:R-:W-:-:S03]  /*aa10*/  FADD.FTZ R5, R66, -UR5 ;  /* 0x8000000542057e21 */ /* 0x008fc60008010000 */
[----:B------:R-:W-:Y:S01]  /*aa20*/  FMUL.FTZ R4, R4, UR6 ;  /* 0x0000000604047c20 */ /* 0x000fe20008410000 */
[----:B------:R-:W-:-:S03]  /*aa30*/  FMUL.FTZ R5, R5, UR6 ;  /* 0x0000000605057c20 */ /* 0x000fc60008410000 */
[----:B------:R-:W-:Y:S01]  /*aa40*/  FFMA.FTZ R4, R19, R4, R18 ;  /* 0x0000000413047223 */ /* 0x000fe20000010012 */
[----:B------:R-:W-:-:S05]  /*aa50*/  FFMA.FTZ R5, R20, R5, R9 ;  /* 0x0000000514057223 */ /* 0x000fca0000010009 */
[----:B------:R0:W-:Y:S02]  /*aa60*/  STG.E.64 desc[UR14][R6.64], R4 ;  /* 0x0000000406007986 */ /* 0x0001e4000c101b0e */
.L_x_4335:
[----:B------:R-:W-:Y:S05]  /*aa70*/  BSYNC.RECONVERGENT B0 ;  /* 0x0000000000007941 */ /* 0x000fea0003800200 */
.L_x_4334:
        /* <DEDUP_REMOVED lines=25> */
.L_x_4337:
[----:B------:R-:W-:Y:S05]  /*ac10*/  BSYNC.RECONVERGENT B0 ;  /* 0x0000000000007941 */ /* 0x000fea0003800200 */
.L_x_4336:
        /* <DEDUP_REMOVED lines=25> */
.L_x_4339:
[----:B------:R-:W-:Y:S05]  /*adb0*/  BSYNC.RECONVERGENT B0 ;  /* 0x0000000000007941 */ /* 0x000fea0003800200 */
.L_x_4338:
        /* <DEDUP_REMOVED lines=19> */
[----:B------:R-:W-:Y:S01]  /*aef0*/  FFMA.FTZ R5, R20, R5, R9 ;  /* 0x0000000514057223 */ /* 0x000fe20000010009 */
[----:B--2---:R-:W-:-:S04]  /*af00*/  FADD.FTZ R4, R66, -UR5 ;  /* 0x8000000542047e21 */ /* 0x004fc80008010000 */
[----:B------:R-:W-:-:S04]  /*af10*/  FMUL.FTZ R4, R4, UR6 ;  /* 0x0000000604047c20 */ /* 0x000fc80008410000 */
[----:B------:R-:W-:-:S05]  /*af20*/  FFMA.FTZ R4, R19, R4, R18 ;  /* 0x0000000413047223 */ /* 0x000fca0000010012 */
[----:B------:R0:W-:Y:S02]  /*af30*/  STG.E.64 desc[UR14][R6.64], R4 ;  /* 0x0000000406007986 */ /* 0x0001e4000c101b0e */
.L_x_4341:
[----:B------:R-:W-:Y:S05]  /*af40*/  BSYNC.RECONVERGENT B0 ;  /* 0x0000000000007941 */ /* 0x000fea0003800200 */
.L_x_4340:
        /* <DEDUP_REMOVED lines=24> */
.L_x_4343:
[----:B------:R-:W-:Y:S05]  /*b0d0*/  BSYNC.RECONVERGENT B0 ;  /* 0x0000000000007941 */ /* 0x000fea0003800200 */
.L_x_4342:
        /* <DEDUP_REMOVED lines=11> */
[----:B0-----:R-:W-:Y:S02]  /*b190*/  IMAD R6, R4, UR16, RZ ;  /* 0x0000001004067c24 */ /* 0x001fe4000f8e02ff */
[----:B------:R-:W-:Y:S02]  /*b1a0*/  IMAD.MOV.U32 R4, RZ, RZ, R28 ;  /* 0x000000ffff047224 */ /* 0x000fe400078e001c */
        /* <DEDUP_REMOVED lines=11> */
.L_x_4345:
[----:B------:R-:W-:Y:S05]  /*b260*/  BSYNC.RECONVERGENT B0 ;  /* 0x0000000000007941 */ /* 0x000fea0003800200 */
.L_x_4344:
        /* <DEDUP_REMOVED lines=10> */
[----:B------:R-:W1:Y:S03]  /*b310*/  LDCU.64 UR18, c[0x0][0x380] ;  /* 0x00007000ff1277ac */ /* 0x000e660008000a00 */
[----:B------:R-:W-:Y:S01]  /*b320*/  FMUL.FTZ R0, R0, UR6 ;  /* 0x0000000600007c20 */ /* 0x000fe20008410000 */
[----:B0-----:R-:W-:Y:S01]  /*b330*/  IMAD R6, R4, UR16, RZ ;  /* 0x0000001004067c24 */ /* 0x001fe2000f8e02ff */
[----:B------:R-:W-:-:S03]  /*b340*/  MOV R4, R28 ;  /* 0x0000001c00047202 */ /* 0x000fc60000000f00 */
[C---:B------:R-:W-:Y:S02]  /*b350*/  IMAD R6, R7.reuse, UR17, R6 ;  /* 0x0000001107067c24 */ /* 0x040fe4000f8e0206 */
[----:B------:R-:W-:-:S04]  /*b360*/  IMAD.WIDE.U32 R4, R7, UR16, R4 ;  /* 0x0000001007047c25 */ /* 0x000fc8000f8e0004 */
[----:B------:R-:W-:Y:S01]  /*b370*/  IMAD.IADD R5, R5, 0x1, R6 ;  /* 0x0000000105057824 */ /* 0x000fe200078e0206 */
[----:B-1----:R-:W-:-:S04]  /*b380*/  LEA R6, P0, R4, UR18, 0x2 ;  /* 0x0000001204067c11 */ /* 0x002fc8000f8010ff */
[----:B------:R-:W-:Y:S01]  /*b390*/  LEA.HI.X R7, R4, UR19, R5, 0x2, P0 ;  /* 0x0000001304077c11 */ /* 0x000fe200080f1405 */
[----:B------:R-:W-:Y:S01]  /*b3a0*/  FFMA.FTZ R5, R20, R0, R9 ;  /* 0x0000000014057223 */ /* 0x000fe20000010009 */
[----:B--2---:R-:W-:-:S04]  /*b3b0*/  FADD.FTZ R4, R27, -UR5 ;  /* 0x800000051b047e21 */ /* 0x004fc80008010000 */
[----:B------:R-:W-:-:S04]  /*b3c0*/  FMUL.FTZ R4, R4, UR6 ;  /* 0x0000000604047c20 */ /* 0x000fc80008410000 */
[----:B------:R-:W-:-:S05]  /*b3d0*/  FFMA.FTZ R4, R19, R4, R18 ;  /* 0x0000000413047223 */ /* 0x000fca0000010012 */
[----:B------:R0:W-:Y:S02]  /*b3e0*/  STG.E.64 desc[UR14][R6.64], R4 ;  /* 0x0000000406007986 */ /* 0x0001e4000c101b0e */
.L_x_4347:
[----:B------:R-:W-:Y:S05]  /*b3f0*/  BSYNC.RECONVERGENT B0 ;  /* 0x0000000000007941 */ /* 0x000fea0003800200 */
.L_x_4346:
[C---:B0-----:R-:W-:Y:S01]  /*b400*/  IADD3 R7, PT, PT, R21.reuse, 0x38, RZ ;  /* 0x0000003815077810 */ /* 0x041fe20007ffe0ff */
[----:B------:R-:W-:Y:S01]  /*b410*/  BSSY.RECONVERGENT B0, `(.L_x_4348) ;  /* 0x000001a000007945 */ /* 0x000fe20003800200 */
[C---:B------:R-:W-:Y:S01]  /*b420*/  IADD3 R27, PT, PT, R21.reuse, 0x40, RZ ;  /* 0x00000040151b7810 */ /* 0x040fe20007ffe0ff */
[----:B------:R-:W-:Y:S01]  /*b430*/  VIADD R0, R21, 0x48 ;  /* 0x0000004815007836 */ /* 0x000fe20000000000 */
        /* <DEDUP_REMOVED lines=23> */
.L_x_4349:
[----:B------:R-:W-:Y:S05]  /*b5b0*/  BSYNC.RECONVERGENT B0 ;  /* 0x0000000000007941 */ /* 0x000fea0003800200 */
.L_x_4348:
[----:B------:R-:W-:Y:S01]  /*b5c0*/  ISETP.GE.U32.AND P0, PT, R27, UR12, PT ;  /* 0x0000000c1b007c0c */ /* 0x000fe2000bf06070 */
[----:B------:R-:W-:Y:S01]  /*b5d0*/  BSSY.RECONVERGENT B0, `(.L_x_4350) ;  /* 0x000001b000007945 */ /* 0x000fe20003800200 */
[----:B0-----:R-:W-:Y:S02]  /*b5e0*/  SHF.R.S32.HI R4, RZ, 0x1f, R27 ;  /* 0x0000001fff047819 */ /* 0x001fe4000001141b */
[----:B------:R-:W-:Y:S02]  /*b5f0*/  ISETP.GE.U32.AND P1, PT, R0, UR12, PT ;  /* 0x0000000c00007c0c */ /* 0x000fe4000bf26070 */
[----:B------:R-:W-:Y:S02]  /*b600*/  ISETP.GE.AND.EX P0, PT, R4, UR13, PT, P0 ;  /* 0x0000000d04007c0c */ /* 0x000fe4000bf06300 */
[----:B------:R-:W-:Y:S02]  /*b610*/  SHF.R.S32.HI R67, RZ, 0x1f, R0 ;  /* 0x0000001fff437819 */ /* 0x000fe40000011400 */
[----:B------:R-:W-:-:S02]  /*b620*/  IADD3 R66, PT, PT, R21, 0x50, RZ ;  /* 0x0000005015427810 */ /* 0x000fc40007ffe0ff */
[----:B------:R-:W-:-:S07]  /*b630*/  ISETP.GE.AND.EX P1, PT, R67, UR13, PT, P1 ;  /* 0x0000000d43007c0c */ /* 0x000fce000bf26310 */
[----:B------:R-:W-:Y:S06]  /*b640*/  @P0 BRA `(.L_x_4351) ;  /* 0x00000000004c0947 */ /* 0x000fec0003800000 */
        /* <DEDUP_REMOVED lines=19> */
.L_x_4351:
[----:B------:R-:W-:Y:S05]  /*b780*/  BSYNC.RECONVERGENT B0 ;  /* 0x0000000000007941 */ /* 0x000fea0003800200 */
.L_x_4350:
        /* <DEDUP_REMOVED lines=22> */
.L_x_4353:
[----:B------:R-:W-:Y:S05]  /*b8f0*/  BSYNC.RECONVERGENT B0 ;  /* 0x0000000000007941 */ /* 0x000fea0003800200 */
.L_x_4352:
[----:B------:R-:W-:Y:S01]  /*b900*/  ISETP.GE.U32.AND P4, PT, R66, UR12, PT ;  /* 0x0000000c42007c0c */ /* 0x000fe2000bf86070 */
[C---:B------:R-:W-:Y:S01]  /*b910*/  VIADD R75, R21.reuse, 0x60 ;  /* 0x00000060154b7836 */ /* 0x040fe20000000000 */
[----:B01----:R-:W-:Y:S01]  /*b920*/  SHF.R.S32.HI R4, RZ, 0x1f, R66 ;  /* 0x0000001fff047819 */ /* 0x003fe20000011442 */
[C---:B------:R-:W-:Y:S01]  /*b930*/  VIADD R0, R21.reuse, 0x78 ;  /* 0x0000007815007836 */ /* 0x040fe20000000000 */
[C---:B------:R-:W-:Y:S01]  /*b940*/  IADD3 R73, PT, PT, R21.reuse, 0x68, RZ ;  /* 0x0000006815497810 */ /* 0x040fe20007ffe0ff */
[----:B------:R-:W-:Y:S01]  /*b950*/  BSSY.RECONVERGENT B0, `(.L_x_4354) ;  /* 0x0000026000007945 */ /* 0x000fe20003800200 */
        /* <DEDUP_REMOVED lines=8> */
[----:B------:R-:W-:-:S02]  /*b9e0*/  ISETP.GE.U32.AND P3, PT, R0, UR12, PT ;  /* 0x0000000c00007c0c */ /* 0x000fc4000bf66070 */
[----:B------:R-:W-:Y:S02]  /*b9f0*/  SHF.R.S32.HI R74, RZ, 0x1f, R73 ;  /* 0x0000001fff4a7819 */ /* 0x000fe40000011449 */
[----:B------:R-:W-:Y:S02]  /*ba00*/  SHF.R.S32.HI R71, RZ, 0x1f, R67 ;  /* 0x0000001fff477819 */ /* 0x000fe40000011443 */
[----:B------:R-:W-:Y:S02]  /*ba10*/  SHF.R.S32.HI R27, RZ, 0x1f, R0 ;  /* 0x0000001fff1b7819 */ /* 0x000fe40000011400 */
[----:B------:R-:W-:Y:S02]  /*ba20*/  ISETP.GE.AND.EX P1, PT, R77, UR13, PT, P1 ;  /* 0x0000000d4d007c0c */ /* 0x000fe4000bf26310 */
[----:B------:R-:W-:Y:S02]  /*ba30*/  ISETP.GE.AND.EX P0, PT, R76, UR13, PT, P0 ;  /* 0x0000000d4c007c0c */ /* 0x000fe4000bf06300 */
[----:B------:R-:W-:-:S02]  /*ba40*/  ISETP.GE.AND.EX P5, PT, R74, UR13, PT, P5 ;  /* 0x0000000d4a007c0c */ /* 0x000fc4000bfa6350 */
        /* <DEDUP_REMOVED lines=22> */
.L_x_4355:
[----:B------:R-:W-:Y:S05]  /*bbb0*/  BSYNC.RECONVERGENT B0 ;  /* 0x0000000000007941 */ /* 0x000fea0003800200 */
.L_x_4354:
[----:B------:R-:W-:Y:S04]  /*bbc0*/  BSSY.RECONVERGENT B0, `(.L_x_4356) ;  /* 0x0000014000007945 */ /* 0x000fe80003800200 */
[----:B------:R-:W-:Y:S05]  /*bbd0*/  @P1 BRA `(.L_x_4357) ;  /* 0x0000000000481947 */ /* 0x000fea0003800000 */
[----:B------:R-:W2:Y:S01]  /*bbe0*/  LDL.LU R66, [R1+0x270] ;  /* 0x0002700001427983 */ /* 0x000ea20000300800 */
[----:B------:R-:W1:Y:S01]  /*bbf0*/  LDCU.64 UR16, c[0x0][0x3e0] ;  /* 0x00007c00ff1077ac */ /* 0x000e620008000a00 */
[----:B0-----:R-:W-:Y:S01]  /*bc00*/  MOV R4, R28 ;  /* 0x0000001c00047202 */ /* 0x001fe20000000f00 */
[----:B------:R-:W-:Y:S01]  /*bc10*/  FADD.FTZ R122, R122, -UR5 ;  /* 0x800000057a7a7e21 */ /* 0x000fe20008010000 */
[----:B------:R-:W-:Y:S01]  /*bc20*/  MOV R5, R31 ;  /* 0x0000001f00057202 */ /* 0x000fe20000000f00 */
[----:B------:R-:W0:Y:S01]  /*bc30*/  LDCU.64 UR18, c[0x0][0x380] ;  /* 0x00007000ff1277ac */ /* 0x000e220008000a00 */
[----:B-1----:R-:W-:Y:S02]  /*bc40*/  IMAD R6, R77, UR16, RZ ;  /* 0x000000104d067c24 */ /* 0x002fe4000f8e02ff */
[----:B------:R-:W-:-:S04]  /*bc50*/  IMAD.WIDE.U32 R4, R72, UR16, R4 ;  /* 0x0000001048047c25 */ /* 0x000fc8000f8e0004 */
[----:B------:R-:W-:-:S04]  /*bc60*/  IMAD R6, R72, UR17, R6 ;  /* 0x0000001148067c24 */ /* 0x000fc8000f8e0206 */
[----:B------:R-:W-:Y:S01]  /*bc70*/  IMAD.IADD R5, R5, 0x1, R6 ;  /* 0x0000000105057824 */ /* 0x000fe200078e0206 */
[----:B0-----:R-:W-:-:S04]  /*bc80*/  LEA R6, P1, R4, UR18, 0x2 ;  /* 0x0000001204067c11 */ /* 0x001fc8000f8210ff */
[----:B------:R-:W-:Y:S01]  /*bc90*/  LEA.HI.X R7, R4, UR19, R5, 0x2, P1 ;  /* 0x0000001304077c11 */ /* 0x000fe200088f1405 */
[----:B------:R-:W-:-:S04]  /*bca0*/  FMUL.FTZ R5, R122, UR6 ;  /* 0x000000067a057c20 */ /* 0x000fc80008410000 */
[----:B------:R-:W-:Y:S01]  /*bcb0*/  FFMA.FTZ R5, R20, R5, R9 ;  /* 0x0000000514057223 */ /* 0x000fe20000010009 */
[----:B--2---:R-:W-:-:S04]  /*bcc0*/  FADD.FTZ R4, R66, -UR5 ;  /* 0x8000000542047e21 */ /* 0x004fc80008010000 */
[----:B------:R-:W-:-:S04]  /*bcd0*/  FMUL.FTZ R4, R4, UR6 ;  /* 0x0000000604047c20 */ /* 0x000fc80008410000 */
[----:B------:R-:W-:-:S05]  /*bce0*/  FFMA.FTZ R4, R19, R4, R18 ;  /* 0x0000000413047223 */ /* 0x000fca0000010012 */
[----:B------:R1:W-:Y:S02]  /*bcf0*/  STG.E.64 desc[UR14][R6.64], R4 ;  /* 0x0000000406007986 */ /* 0x0003e4000c101b0e */
.L_x_4357:
[----:B------:R-:W-:Y:S05]  /*bd00*/  BSYNC.RECONVERGENT B0 ;  /* 0x0000000000007941 */ /* 0x000fea0003800200 */
.L_x_4356:
[----:B------:R-:W-:Y:S01]  /*bd10*/  BSSY.RECONVERGENT B0, `(.L_x_4358) ;  /* 0x0000016000007945 */ /* 0x000fe20003800200 */
[C---:B------:R-:W-:Y:S02]  /*bd20*/  IADD3 R72, PT, PT, R21.reuse, 0x80, RZ ;  /* 0x0000008015487810 */ /* 0x040fe40007ffe0ff */
[----:B------:R-:W-:Y:S01]  /*bd30*/  IADD3 R66, PT, PT, R21, 0x88, RZ ;  /* 0x0000008815427810 */ /* 0x000fe20007ffe0ff */
[----:B------:R-:W-:Y:S06]  /*bd40*/  @P0 BRA `(.L_x_4359) ;  /* 0x0000000000480947 */ /* 0x000fec0003800000 */
        /* <DEDUP_REMOVED lines=18> */
.L_x_4359:
[----:B------:R-:W-:Y:S05]  /*be70*/  BSYNC.RECONVERGENT B0 ;  /* 0x0000000000007941 */ /* 0x000fea0003800200 */
.L_x_4358:
[----:B------:R-:W-:Y:S04]  /*be80*/  BSSY.RECONVERGENT B0, `(.L_x_4360) ;  /* 0x0000015000007945 */ /* 0x000fe80003800200 */
[----:B------:R-:W-:Y:S05]  /*be90*/  @P5 BRA `(.L_x_4361) ;  /* 0x00000000004c5947 */ /* 0x000fea0003800000 */
[----:B------:R-:W3:Y:S01]  /*bea0*/  LDL.LU R76, [R1+0x278] ;  /* 0x00027800014c7983 */ /* 0x000ee20000300800 */
[----:B------:R-:W4:Y:S03]  /*beb0*/  LDCU.64 UR16, c[0x0][0x3e0] ;  /* 0x00007c00ff1077ac */ /* 0x000f260008000a00 */
[----:B------:R-:W5:Y:S01]  /*bec0*/  LDL.LU R75, [R1+0x214] ;  /* 0x00021400014b7983 */ /* 0x000f620000300800 */
        /* <DEDUP_REMOVED lines=10> */
[----:B-----5:R-:W-:-:S03]  /*bf70*/  FADD.FTZ R7, R75, -UR5 ;  /* 0x800000054b077e21 */ /* 0x020fc60008010000 */
[----:B------:R-:W-:Y:S01]  /*bf80*/  FMUL.FTZ R6, R6, UR6 ;  /* 0x0000000606067c20 */ /* 0x000fe20008410000 */
[----:B------:R-:W-:-:S03]  /*bf90*/  FMUL.FTZ R7, R7, UR6 ;  /* 0x0000000607077c20 */ /* 0x000fc60008410000 */
[----:B------:R-:W-:Y:S01]  /*bfa0*/  FFMA.FTZ R6, R19, R6, R18 ;  /* 0x0000000613067223 */ /* 0x000fe20000010012 */
[----:B------:R-:W-:-:S05]  /*bfb0*/  FFMA.FTZ R7, R20, R7, R9 ;  /* 0x0000000714077223 */ /* 0x000fca0000010009 */
[----:B------:R3:W-:Y:S02]  /*bfc0*/  STG.E.64 desc[UR14][R4.64], R6 ;  /* 0x0000000604007986 */ /* 0x0007e4000c101b0e */
.L_x_4361:
[----:B------:R-:W-:Y:S05]  /*bfd0*/  BSYNC.RECONVERGENT B0 ;  /* 0x0000000000007941 */ /* 0x000fea0003800200 */
.L_x_4360:
[----:B------:R-:W-:Y:S04]  /*bfe0*/  BSSY.RECONVERGENT B0, `(.L_x_4362) ;  /* 0x0000015000007945 */ /* 0x000fe80003800200 */
[----:B------:R-:W-:Y:S05]  /*bff0*/  @P2 BRA `(.L_x_4363) ;  /* 0x00000000004c2947 */ /* 0x000fea0003800000 */
[----:B------:R-:W4:Y:S01]  /*c000*/  LDL.LU R74, [R1+0x27c] ;  /* 0x00027c00014a7983 */ /* 0x000f220000300800 */
[----:B------:R-:W5:Y:S03]  /*c010*/  LDCU.64 UR16, c[0x0][0x3e0] ;  /* 0x00007c00ff1077ac */ /* 0x000f660008000a00 */
[----:B------:R-:W4:Y:S01]  /*c020*/  LDL.LU R73, [R1+0x218] ;  /* 0x0002180001497983 */ /* 0x000f220000300800 */
[----:B------:R-:W5:Y:S01]  /*c030*/  LDCU.64 UR18, c[0x0][0x380] ;  /* 0x00007000ff1277ac */ /* 0x000f620008000a00 */
[----:B0123--:R-:W-:Y:S01]  /*c040*/  MOV R7, R31 ;  /* 0x0000001f00077202 */ /* 0x00ffe20000000f00 */
[----:B------:R-:W-:Y:S02]  /*c050*/  IMAD.MOV.U32 R6, RZ, RZ, R28 ;  /* 0x000000ffff067224 */ /* 0x000fe400078e001c */
[----:B-----5:R-:W-:Y:S02]  /*c060*/  IMAD R4, R71, UR16, RZ ;  /* 0x0000001047047c24 */ /* 0x020fe4000f8e02ff */
        /* <DEDUP_REMOVED lines=9> */
[----:B------:R-:W-:Y:S01]  /*c100*/  FFMA.FTZ R6, R19, R6, R18 ;  /* 0x0000000613067223 */ /* 0x000fe20000010012 */
[----:B------:R-:W-:-:S05]  /*c110*/  FFMA.FTZ R7, R20, R7, R9 ;  /* 0x0000000714077223 */ /* 0x000fca0000010009 */
[----:B------:R4:W-:Y:S02]  /*c120*/  STG.E.64 desc[UR14][R4.64], R6 ;  /* 0x0000000604007986 */ /* 0x0009e4000c101b0e */
.L_x_4363:
[----:B------:R-:W-:Y:S05]  /*c130*/  BSYNC.RECONVERGENT B0 ;  /* 0x0000000000007941 */ /* 0x000fea0003800200 */
.L_x_4362:
        /* <DEDUP_REMOVED lines=14> */
[----:B-1----:R-:W-:Y:S02]  /*c220*/  LEA R6, P0, R4, UR18, 0x2 ;  /* 0x0000001204067c11 */ /* 0x002fe4000f8010ff */
[----:B------:R-:W-:Y:S01]  /*c230*/  FMUL.FTZ R0, R0, UR6 ;  /* 0x0000000600007c20 */ /* 0x000fe20008410000 */
[----:B------:R-:W-:Y:S01]  /*c240*/  FMUL.FTZ R5, R7, UR6 ;  /* 0x0000000607057c20 */ /* 0x000fe20008410000 */
[----:B------:R-:W-:Y:S02]  /*c250*/  LEA.HI.X R7, R4, UR19, R27, 0x2, P0 ;  /* 0x0000001304077c11 */ /* 0x000fe400080f141b */
[----:B------:R-:W-:Y:S01]  /*c260*/  FFMA.FTZ R4, R19, R0, R18 ;  /* 0x0000000013047223 */ /* 0x000fe20000010012 */
[----:B------:R-:W-:-:S05]  /*c270*/  FFMA.FTZ R5, R20, R5, R9 ;  /* 0x0000000514057223 */ /* 0x000fca0000010009 */
[----:B------:R0:W-:Y:S02]  /*c280*/  STG.E.64 desc[UR14][R6.64], R4 ;  /* 0x0000000406007986 */ /* 0x0001e4000c101b0e */
.L_x_4365:
[----:B------:R-:W-:Y:S05]  /*c290*/  BSYNC.RECONVERGENT B0 ;  /* 0x0000000000007941 */ /* 0x000fea0003800200 */
.L_x_4364:
[----:B------:R-:W-:Y:S01]  /*c2a0*/  ISETP.GE.U32.AND P4, PT, R72, UR12, PT ;  /* 0x0000000c48007c0c */ /* 0x000fe2000bf86070 */
[C---:B------:R-:W-:Y:S01]  /*c2b0*/  VIADD R77, R21.reuse, 0x90 ;  /* 0x00000090154d7836 */ /* 0x040fe20000000000 */
[----:B01234-:R-:W-:Y:S01]  /*c2c0*/  SHF.R.S32.HI R4, RZ, 0x1f, R72 ;  /* 0x0000001fff047819 */ /* 0x01ffe20000011448 */
        /* <DEDUP_REMOVED lines=42> */
.L_x_4367:
[----:B------:R-:W-:Y:S05]  /*c570*/  BSYNC.RECONVERGENT B0 ;  /* 0x0000000000007941 */ /* 0x000fea0003800200 */
.L_x_4366:
        /* <DEDUP_REMOVED lines=21> */
.L_x_4369:
[----:B------:R-:W-:Y:S05]  /*c6d0*/  BSYNC.RECONVERGENT B0 ;  /* 0x0000000000007941 */ /* 0x000fea0003800200 */
.L_x_4368:
        /* <DEDUP_REMOVED lines=8> */
[----:B------:R-:W-:Y:S02]  /*c760*/  IMAD R79, R77, UR17, R4 ;  /* 0x000000114d4f7c24 */ /* 0x000fe4000f8e0204 */
[----:B------:R-:W-:-:S04]  /*c770*/  IMAD.MOV.U32 R4, RZ, RZ, R28 ;  /* 0x000000ffff047224 */ /* 0x000fc800078e001c */
[----:B------:R-:W-:-:S05]  /*c780*/  IMAD.WIDE.U32 R4, R77, UR16, R4 ;  /* 0x000000104d047c25 */ /* 0x000fca000f8e0004 */
        /* <DEDUP_REMOVED lines=10> */
.L_x_4371:
[----:B------:R-:W-:Y:S05]  /*c830*/  BSYNC.RECONVERGENT B0 ;  /* 0x0000000000007941 */ /* 0x000fea0003800200 */
.L_x_4370:
[----:B------:R-:W-:Y:S04]  /*c840*/  BSSY.RECONVERGENT B0, `(.L_x_4372) ;  /* 0x0000014000007945 */ /* 0x000fe80003800200 */
[----:B------:R-:W-:Y:S05]  /*c850*/  @P5 BRA `(.L_x_4373) ;  /* 0x0000000000485947 */ /* 0x000fea0003800000 */
[----:B012---:R-:W2:Y:S01]  /*c860*/  LDL.LU R4, [R1+0x29c] ;  /* 0x00029c0001047983 */ /* 0x007ea20000300800 */
[----:B------:R-:W0:Y:S01]  /*c870*/  LDCU.64 UR16, c[0x0][0x3e0] ;  /* 0x00007c00ff1077ac */ /* 0x000e220008000a00 */
[----:B------:R-:W-:Y:S01]  /*c880*/  MOV R5, R31 ;  /* 0x0000001f00057202 */ /* 0x000fe20000000f00 */
[----:B------:R-:W-:Y:S01]  /*c890*/  FADD.FTZ R32, R32, -UR5 ;  /* 0x8000000520207e21 */ /* 0x000fe20008010000 */
[----:B------:R-:W1:Y:S03]  /*c8a0*/  LDCU.64 UR18, c[0x0][0x380] ;  /* 0x00007000ff1277ac */ /* 0x000e660008000a00 */
[----:B------:R-:W-:Y:S01]  /*c8b0*/  FMUL.FTZ R32, R32, UR6 ;  /* 0x0000000620207c20 */ /* 0x000fe20008410000 */
[----:B0-----:R-:W-:Y:S02]  /*c8c0*/  IMAD R76, R76, UR16, RZ ;  /* 0x000000104c4c7c24 */ /* 0x001fe4000f8e02ff */
[----:B--2---:R-:W-:Y:S01]  /*c8d0*/  FADD.FTZ R6, R4, -UR5 ;  /* 0x8000000504067e21 */ /* 0x004fe20008010000 */
[----:B------:R-:W-:-:S03]  /*c8e0*/  IMAD.MOV.U32 R4, RZ, RZ, R28 ;  /* 0x000000ffff047224 */ /* 0x000fc600078e001c */
[----:B------:R-:W-:Y:S01]  /*c8f0*/  FMUL.FTZ R66, R6, UR6 ;  /* 0x0000000606427c20 */ /* 0x000fe20008410000 */
[----:B------:R-:W-:-:S04]  /*c900*/  IMAD.WIDE.U32 R4, R67, UR16, R4 ;  /* 0x0000001043047c25 */ /* 0x000fc8000f8e0004 */
[----:B------:R-:W-:Y:S01]  /*c910*/  FFMA.FTZ R66, R19, R66, R18 ;  /* 0x0000004213427223 */ /* 0x000fe20000010012 */
[----:B------:R-:W-:Y:S01]  /*c920*/  IMAD R67, R67, UR17, R76 ;  /* 0x0000001143437c24 */ /* 0x000fe2000f8e024c */
[----:B-1----:R-:W-:-:S04]  /*c930*/  LEA R6, P0, R4, UR18, 0x2 ;  /* 0x0000001204067c11 */ /* 0x002fc8000f8010ff */
[----:B------:R-:W-:-:S04]  /*c940*/  IADD3 R67, PT, PT, R5, R67, RZ ;  /* 0x0000004305437210 */ /* 0x000fc80007ffe0ff */
[----:B------:R-:W-:Y:S01]  /*c950*/  LEA.HI.X R7, R4, UR19, R67, 0x2, P0 ;  /* 0x0000001304077c11 */ /* 0x000fe200080f1443 */
[----:B------:R-:W-:-:S05]  /*c960*/  FFMA.FTZ R67, R20, R32, R9 ;  /* 0x0000002014437223 */ /* 0x000fca0000010009 */
[----:B------:R3:W-:Y:S02]  /*c970*/  STG.E.64 desc[UR14][R6.64], R66 ;  /* 0x0000004206007986 */ /* 0x0007e4000c101b0e */
.L_x_4373:
[----:B------:R-:W-:Y:S05]  /*c980*/  BSYNC.RECONVERGENT B0 ;  /* 0x0000000000007941 */ /* 0x000fea0003800200 */
.L_x_4372:
[----:B------:R-:W-:Y:S04]  /*c990*/  BSSY.RECONVERGENT B0, `(.L_x_4374) ;  /* 0x0000015000007945 */ /* 0x000fe80003800200 */
[----:B------:R-:W-:Y:S05]  /*c9a0*/  @P2 BRA `(.L_x_4375) ;  /* 0x00000000004c2947 */ /* 0x000fea0003800000 */
[----:B012---:R-:W2:Y:S01]  /*c9b0*/  LDL.LU R4, [R1+0x2a4] ;  /* 0x0002a40001047983 */ /* 0x007ea20000300800 */
[----:B------:R-:W0:Y:S03]  /*c9c0*/  LDCU.64 UR16, c[0x0][0x3e0] ;  /* 0x00007c00ff1077ac */ /* 0x000e260008000a00 */
[----:B---3--:R-:W3:Y:S01]  /*c9d0*/  LDL.LU R7, [R1+0x288] ;  /* 0x0002880001077983 */ /* 0x008ee20000300800 */
[----:B------:R-:W1:Y:S01]  /*c9e0*/  LDCU.64 UR18, c[0x0][0x380] ;  /* 0x00007000ff1277ac */ /* 0x000e620008000a00 */
[----:B------:R-:W-:Y:S01]  /*c9f0*/  MOV R5, R31 ;  /* 0x0000001f00057202 */ /* 0x000fe20000000f00 */
[----:B0-----:R-:W-:-:S04]  /*ca00*/  IMAD R75, R75, UR16, RZ ;  /* 0x000000104b4b7c24 */ /* 0x001fc8000f8e02ff */
[----:B------:R-:W-:Y:S02]  /*ca10*/  IMAD R75, R74, UR17, R75 ;  /* 0x000000114a4b7c24 */ /* 0x000fe4000f8e024b */
[----:B--2---:R-:W-:Y:S01]  /*ca20*/  FADD.FTZ R6, R4, -UR5 ;  /* 0x8000000504067e21 */ /* 0x004fe20008010000 */
[----:B------:R-:W-:Y:S02]  /*ca30*/  IMAD.MOV.U32 R4, RZ, RZ, R28 ;  /* 0x000000ffff047224 */ /* 0x000fe400078e001c */
[----:B---3--:R-:W-:Y:S02]  /*ca40*/  FADD.FTZ R7, R7, -UR5 ;  /* 0x8000000507077e21 */ /* 0x008fe40008010000 */
[----:B------:R-:W-:-:S04]  /*ca50*/  IMAD.WIDE.U32 R4, R74, UR16, R4 ;  /* 0x000000104a047c25 */ /* 0x000fc8000f8e0004 */
[----:B------:R-:W-:Y:S01]  /*ca60*/  FMUL.FTZ R66, R6, UR6 ;  /* 0x0000000606427c20 */ /* 0x000fe20008410000 */
[----:B------:R-:W-:Y:S01]  /*ca70*/  FMUL.FTZ R67, R7, UR6 ;  /* 0x0000000607437c20 */ /* 0x000fe20008410000 */
[----:B-1----:R-:W-:Y:S02]  /*ca80*/  LEA R6, P0, R4, UR18, 0x2 ;  /* 0x0000001204067c11 */ /* 0x002fe4000f8010ff */
[----:B------:R-:W-:Y:S01]  /*ca90*/  FFMA.FTZ R66, R19, R66, R18 ;  /* 0x0000004213427223 */ /* 0x000fe20000010012 */
[----:B------:R-:W-:Y:S01]  /*caa0*/  IADD3 R75, PT, PT, R5, R75, RZ ;  /* 0x0000004b054b7210 */ /* 0x000fe20007ffe0ff */
[----:B------:R-:W-:-:S03]  /*cab0*/  FFMA.FTZ R67, R20, R67, R9 ;  /* 0x0000004314437223 */ /* 0x000fc60000010009 */
[----:B------:R-:W-:-:S05]  /*cac0*/  LEA.HI.X R7, R4, UR19, R75, 0x2, P0 ;  /* 0x0000001304077c11 */ /* 0x000fca00080f144b */
[----:B------:R4:W-:Y:S02]  /*cad0*/  STG.E.64 desc[UR14][R6.64], R66 ;  /* 0x0000004206007986 */ /* 0x0009e4000c101b0e */
.L_x_4375:
[----:B------:R-:W-:Y:S05]  /*cae0*/  BSYNC.RECONVERGENT B0 ;  /* 0x0000000000007941 */ /* 0x000fea0003800200 */
.L_x_4374:
[----:B------:R-:W-:Y:S04]  /*caf0*/  BSSY.RECONVERGENT B0, `(.L_x_4376) ;  /* 0x0000015000007945 */ /* 0x000fe80003800200 */
[----:B------:R-:W-:Y:S05]  /*cb00*/  @P3 BRA `(.L_x_4377) ;  /* 0x00000000004c3947 */ /* 0x000fea0003800000 */
[----:B012---:R-:W2:Y:S01]  /*cb10*/  LDL.LU R4, [R1+0x2b0] ;  /* 0x0002b00001047983 */ /* 0x007ea20000300800 */
[----:B------:R-:W0:Y:S03]  /*cb20*/  LDCU.64 UR16, c[0x0][0x3e0] ;  /* 0x00007c00ff1077ac */ /* 0x000e260008000a00 */
[----:B---34-:R-:W3:Y:S01]  /*cb30*/  LDL.LU R7, [R1+0x280] ;  /* 0x0002800001077983 */ /* 0x018ee20000300800 */
[----:B------:R-:W1:Y:S01]  /*cb40*/  LDCU.64 UR18, c[0x0][0x380] ;  /* 0x00007000ff1277ac */ /* 0x000e620008000a00 */
[----:B------:R-:W-:Y:S01]  /*cb50*/  MOV R5, R31 ;  /* 0x0000001f00057202 */ /* 0x000fe20000000f00 */
[----:B0-----:R-:W-:Y:S02]  /*cb60*/  IMAD R32, R73, UR16, RZ ;  /* 0x0000001049207c24 */ /* 0x001fe4000f8e02ff */
[----:B--2---:R-:W-:Y:S01]  /*cb70*/  FADD.FTZ R6, R4, -UR5 ;  /* 0x8000000504067e21 */ /* 0x004fe20008010000 */
[----:B------:R-:W-:-:S02]  /*cb80*/  IMAD.MOV.U32 R4, RZ, RZ, R28 ;  /* 0x000000ffff047224 */ /* 0x000fc400078e001c */
[----:B---3--:R-:W-:Y:S02]  /*cb90*/  FADD.FTZ R7, R7, -UR5 ;  /* 0x8000000507077e21 */ /* 0x008fe40008010000 */
[----:B------:R-:W-:-:S04]  /*cba0*/  IMAD.WIDE.U32 R4, R71, UR16, R4 ;  /* 0x0000001047047c25 */ /* 0x000fc8000f8e0004 */
[----:B------:R-:W-:Y:S01]  /*cbb0*/  FMUL.FTZ R66, R6, UR6 ;  /* 0x0000000606427c20 */ /* 0x000fe20008410000 */
[----:B------:R-:W-:Y:S01]  /*cbc0*/  FMUL.FTZ R67, R7, UR6 ;  /* 0x0000000607437c20 */ /* 0x000fe20008410000 */
[----:B------:R-:W-:Y:S01]  /*cbd0*/  IMAD R71, R71, UR17, R32 ;  /* 0x0000001147477c24 */ /* 0x000fe2000f8e0220 */
[----:B-1----:R-:W-:Y:S01]  /*cbe0*/  LEA R6, P0, R4, UR18, 0x2 ;  /* 0x0000001204067c11 */ /* 0x002fe2000f8010ff */
[----:B------:R-:W-:Y:S01]  /*cbf0*/  FFMA.FTZ R66, R19, R66, R18 ;  /* 0x0000004213427223 */ /* 0x000fe20000010012 */
[----:B------:R-:W-:Y:S02]  /*cc00*/  FFMA.FTZ R67, R20, R67, R9 ;  /* 0x0000004314437223 */ /* 0x000fe40000010009 */
[----:B------:R-:W-:-:S04]  /*cc10*/  IADD3 R71, PT, PT, R5, R71, RZ ;  /* 0x0000004705477210 */ /* 0x000fc80007ffe0ff */
[----:B------:R-:W-:-:S05]  /*cc20*/  LEA.HI.X R7, R4, UR19, R71, 0x2, P0 ;  /* 0x0000001304077c11 */ /* 0x000fca00080f1447 */
[----:B------:R0:W-:Y:S02]  /*cc30*/  STG.E.64 desc[UR14][R6.64], R66 ;  /* 0x0000004206007986 */ /* 0x0001e4000c101b0e */
.L_x_4377:
[----:B------:R-:W-:Y:S05]  /*cc40*/  BSYNC.RECONVERGENT B0 ;  /* 0x0000000000007941 */ /* 0x000fea0003800200 */
.L_x_4376:
        /* <DEDUP_REMOVED lines=31> */
[----:B------:R-:W-:Y:S01]  /*ce40*/  MOV R4, R28 ;  /* 0x0000001c00047202 */ /* 0x000fe20000000f00 */
[----:B--2---:R-:W-:Y:S01]  /*ce50*/  FADD.FTZ R6, R5, -UR5 ;  /* 0x8000000505067e21 */ /* 0x004fe20008010000 */
[----:B------:R-:W-:Y:S01]  /*ce60*/  MOV R5, R31 ;  /* 0x0000001f00057202 */ /* 0x000fe20000000f00 */
[----:B---3--:R-:W-:-:S02]  /*ce70*/  FADD.FTZ R7, R7, -UR5 ;  /* 0x8000000507077e21 */ /* 0x008fc40008010000 */
[----:B------:R-:W-:-:S04]  /*ce80*/  IMAD.WIDE.U32 R4, R27, UR16, R4 ;  /* 0x000000101b047c25 */ /* 0x000fc8000f8e0004 */
[----:B------:R-:W-:Y:S01]  /*ce90*/  FMUL.FTZ R67, R7, UR6 ;  /* 0x0000000607437c20 */ /* 0x000fe20008410000 */
[----:B------:R-:W-:Y:S02]  /*cea0*/  IMAD R27, R27, UR17, R66 ;  /* 0x000000111b1b7c24 */ /* 0x000fe4000f8e0242 */
[----:B------:R-:W-:Y:S01]  /*ceb0*/  FMUL.FTZ R66, R6, UR6 ;  /* 0x0000000606427c20 */ /* 0x000fe20008410000 */
[----:B-1----:R-:W-:Y:S01]  /*cec0*/  LEA R6, P4, R4, UR18, 0x2 ;  /* 0x0000001204067c11 */ /* 0x002fe2000f8810ff */
[----:B------:R-:W-:Y:S01]  /*ced0*/  FFMA.FTZ R67, R20, R67, R9 ;  /* 0x0000004314437223 */ /* 0x000fe20000010009 */
[----:B------:R-:W-:Y:S01]  /*cee0*/  IADD3 R27, PT, PT, R5, R27, RZ ;  /* 0x0000001b051b7210 */ /* 0x000fe20007ffe0ff */
[----:B------:R-:W-:-:S03]  /*cef0*/  FFMA.FTZ R66, R19, R66, R18 ;  /* 0x0000004213427223 */ /* 0x000fc60000010012 */
[----:B------:R-:W-:-:S05]  /*cf00*/  LEA.HI.X R7, R4, UR19, R27, 0x2, P4 ;  /* 0x0000001304077c11 */ /* 0x000fca000a0f141b */
[----:B------:R0:W-:Y:S02]  /*cf10*/  STG.E.64 desc[UR14][R6.64], R66 ;  /* 0x0000004206007986 */ /* 0x0001e4000c101b0e */
.L_x_4379:
[----:B------:R-:W-:Y:S05]  /*cf20*/  BSYNC.RECONVERGENT B0 ;  /* 0x0000000000007941 */ /* 0x000fea0003800200 */
.L_x_4378:
[----:B------:R-:W-:Y:S04]  /*cf30*/  BSSY.RECONVERGENT B0, `(.L_x_4380) ;  /* 0x0000015000007945 */ /* 0x000fe80003800200 */
[----:B------:R-:W-:Y:S05]  /*cf40*/  @P1 BRA `(.L_x_4381) ;  /* 0x00000000004c1947 */ /* 0x000fea0003800000 */
[----:B------:R-:W2:Y:S01]  /*cf50*/  LDL.LU R4, [R1+0x2c0] ;  /* 0x0002c00001047983 */ /* 0x000ea20000300800 */
[----:B------:R-:W0:Y:S03]  /*cf60*/  LDCU.64 UR16, c[0x0][0x3e0] ;  /* 0x00007c00ff1077ac */ /* 0x000e260008000a00 */
[----:B------:R-:W5:Y:S01]  /*cf70*/  LDL.LU R27, [R1+0x290] ;  /* 0x00029000011b7983 */ /* 0x000f620000300800 */
[----:B------:R-:W1:Y:S01]  /*cf80*/  LDCU.64 UR18, c[0x0][0x380] ;  /* 0x00007000ff1277ac */ /* 0x000e620008000a00 */
[----:B------:R-:W-:Y:S01]  /*cf90*/  MOV R5, R31 ;  /* 0x0000001f00057202 */ /* 0x000fe20000000f00 */
[----:B0--34-:R-:W-:-:S04]  /*cfa0*/  IMAD R7, R84, UR16, RZ ;  /* 0x0000001054077c24 */ /* 0x019fc8000f8e02ff */
[----:B------:R-:W-:Y:S02]  /*cfb0*/  IMAD R7, R0, UR17, R7 ;  /* 0x0000001100077c24 */ /* 0x000fe4000f8e0207 */
[----:B--2---:R-:W-:Y:S01]  /*cfc0*/  FADD.FTZ R6, R4, -UR5 ;  /* 0x8000000504067e21 */ /* 0x004fe20008010000 */
[----:B------:R-:W-:-:S03]  /*cfd0*/  IMAD.MOV.U32 R4, RZ, RZ, R28 ;  /* 0x000000ffff047224 */ /* 0x000fc600078e001c */
[----:B------:R-:W-:Y:S01]  /*cfe0*/  FMUL.FTZ R66, R6, UR6 ;  /* 0x0000000606427c20 */ /* 0x000fe20008410000 */
[----:B------:R-:W-:-:S04]  /*cff0*/  IMAD.WIDE.U32 R4, R0, UR16, R4 ;  /* 0x0000001000047c25 */ /* 0x000fc8000f8e0004 */
[----:B-----5:R-:W-:Y:S01]  /*d000*/  FADD.FTZ R0, R27, -UR5 ;  /* 0x800000051b007e21 */ /* 0x020fe20008010000 */
[----:B------:R-:W-:Y:S01]  /*d010*/  FFMA.FTZ R66, R19, R66, R18 ;  /* 0x0000004213427223 */ /* 0x000fe20000010012 */
[----:B-1----:R-:W-:Y:S02]  /*d020*/  LEA R6, P1, R4, UR18, 0x2 ;  /* 0x0000001204067c11 */ /* 0x002fe4000f8210ff */
[----:B------:R-:W-:Y:S01]  /*d030*/  FMUL.FTZ R0, R0, UR6 ;  /* 0x0000000600007c20 */ /* 0x000fe20008410000 */
[----:B------:R-:W-:-:S03]  /*d040*/  IADD3 R7, PT, PT, R5, R7, RZ ;  /* 0x0000000705077210 */ /* 0x000fc60007ffe0ff */
[----:B------:R-:W-:Y:S01]  /*d050*/  FFMA.FTZ R67, R20, R0, R9 ;  /* 0x0000000014437223 */ /* 0x000fe20000010009 */
[----:B------:R-:W-:-:S05]  /*d060*/  LEA.HI.X R7, R4, UR19, R7, 0x2, P1 ;  /* 0x0000001304077c11 */ /* 0x000fca00088f1407 */
[----:B------:R1:W-:Y:S02]  /*d070*/  STG.E.64 desc[UR14][R6.64], R66 ;  /* 0x0000004206007986 */ /* 0x0003e4000c101b0e */
.L_x_4381:
[----:B------:R-:W-:Y:S05]  /*d080*/  BSYNC.RECONVERGENT B0 ;  /* 0x0000000000007941 */ /* 0x000fea0003800200 */
.L_x_4380:
[----:B------:R-:W-:Y:S04]  /*d090*/  BSSY.RECONVERGENT B0, `(.L_x_4382) ;  /* 0x0000015000007945 */ /* 0x000fe80003800200 */
[----:B------:R-:W-:Y:S05]  /*d0a0*/  @P0 BRA `(.L_x_4383) ;  /* 0x00000000004c0947 */ /* 0x000fea0003800000 */
[----:B------:R-:W2:Y:S01]  /*d0b0*/  LDL.LU R0, [R1+0x2c4] ;  /* 0x0002c40001007983 */ /* 0x000ea20000300800 */
[----:B------:R-:W5:Y:S03]  /*d0c0*/  LDCU.64 UR16, c[0x0][0x3e0] ;  /* 0x00007c00ff1077ac */ /* 0x000f660008000a00 */
[----:B01-34-:R-:W3:Y:S01]  /*d0d0*/  LDL.LU R6, [R1+0x2ac] ;  /* 0x0002ac0001067983 */ /* 0x01bee20000300800 */
[----:B------:R-:W0:Y:S01]  /*d0e0*/  LDCU.64 UR18, c[0x0][0x380] ;  /* 0x00007000ff1277ac */ /* 0x000e220008000a00 */
[----:B------:R-:W-:Y:S01]  /*d0f0*/  MOV R4, R28 ;  /* 0x0000001c00047202 */ /* 0x000fe20000000f00 */
[----:B------:R-:W-:Y:S02]  /*d100*/  IMAD.MOV.U32 R5, RZ, RZ, R31 ;  /* 0x000000ffff057224 */ /* 0x000fe400078e001f */
[----:B-----5:R-:W-:Y:S02]  /*d110*/  IMAD R82, R82, UR16, RZ ;  /* 0x0000001052527c24 */ /* 0x020fe4000f8e02ff */
[----:B------:R-:W-:-:S04]  /*d120*/  IMAD.WIDE.U32 R4, R79, UR16, R4 ;  /* 0x000000104f047c25 */ /* 0x000fc8000f8e0004 */
[----:B------:R-:W-:-:S05]  /*d130*/  IMAD R79, R79, UR17, R82 ;  /* 0x000000114f4f7c24 */ /* 0x000fca000f8e0252 */
[----:B------:R-:W-:Y:S01]  /*d140*/  IADD3 R79, PT, PT, R5, R79, RZ ;  /* 0x0000004f054f7210 */ /* 0x000fe20007ffe0ff */
[----:B--2---:R-:W-:Y:S01]  /*d150*/  FADD.FTZ R0, R0, -UR5 ;  /* 0x8000000500007e21 */ /* 0x004fe20008010000 */
[----:B---3--:R-:W-:-:S03]  /*d160*/  FADD.FTZ R7, R6, -UR5 ;  /* 0x8000000506077e21 */ /* 0x008fc60008010000 */
[----:B------:R-:W-:Y:S01]  /*d170*/  FMUL.FTZ R0, R0, UR6 ;  /* 0x0000000600007c20 */ /* 0x000fe20008410000 */
[C---:B0-----:R-:W-:Y:S01]  /*d180*/  LEA R6, P0, R4.reuse, UR18, 0x2 ;  /* 0x0000001204067c11 */ /* 0x041fe2000f8010ff */
[----:B------:R-:W-:Y:S02]  /*d190*/  FMUL.FTZ R67, R7, UR6 ;  /* 0x0000000607437c20 */ /* 0x000fe40008410000 */
[----:B------:R-:W-:Y:S01]  /*d1a0*/  FFMA.FTZ R66, R19, R0, R18 ;  /* 0x0000000013427223 */ /* 0x000fe20000010012 */
[----:B------:R-:W-:Y:S01]  /*d1b0*/  LEA.HI.X R7, R4, UR19, R79, 0x2, P0 ;  /* 0x0000001304077c11 */ /* 0x000fe200080f144f */
[----:B------:R-:W-:-:S05]  /*d1c0*/  FFMA.FTZ R67, R20, R67, R9 ;  /* 0x0000004314437223 */ /* 0x000fca0000010009 */
[----:B------:R2:W-:Y:S03]  /*d1d0*/  STG.E.64 desc[UR14][R6.64], R66 ;  /* 0x0000004206007986 */ /* 0x0005e6000c101b0e */
.L_x_4383:
[----:B------:R-:W-:Y:S05]  /*d1e0*/  BSYNC.RECONVERGENT B0 ;  /* 0x0000000000007941 */ /* 0x000fea0003800200 */
.L_x_4382:
[----:B------:R-:W-:Y:S04]  /*d1f0*/  BSSY.RECONVERGENT B0, `(.L_x_4384) ;  /* 0x0000015000007945 */ /* 0x000fe80003800200 */
[----:B------:R-:W-:Y:S05]  /*d200*/  @P5 BRA `(.L_x_4385) ;  /* 0x00000000004c5947 */ /* 0x000fea0003800000 */
[----:B------:R-:W5:Y:S01]  /*d210*/  LDL.LU R0, [R1+0x2d0] ;  /* 0x0002d00001007983 */ /* 0x000f620000300800 */
[----:B------:R-:W0:Y:S03]  /*d220*/  LDCU.64 UR16, c[0x0][0x3e0] ;  /* 0x00007c00ff1077ac */ /* 0x000e260008000a00 */
[----:B01234-:R-:W2:Y:S01]  /*d230*/  LDL.LU R6, [R1+0x2a8] ;  /* 0x0002a80001067983 */ /* 0x01fea20000300800 */
[----:B------:R-:W0:Y:S01]  /*d240*/  LDCU.64 UR18, c[0x0][0x380] ;  /* 0x00007000ff1277ac */ /* 0x000e220008000a00 */
[----:B------:R-:W-:Y:S02]  /*d250*/  MOV R4, R28 ;  /* 0x0000001c00047202 */ /* 0x000fe40000000f00 */
[----:B------:R-:W-:Y:S01]  /*d260*/  MOV R5, R31 ;  /* 0x0000001f00057202 */ /* 0x000fe20000000f00 */
[----:B------:R-:W-:Y:S02]  /*d270*/  IMAD R77, R77, UR16, RZ ;  /* 0x000000104d4d7c24 */ /* 0x000fe4000f8e02ff */
[----:B------:R-:W-:-:S04]  /*d280*/  IMAD.WIDE.U32 R4, R76, UR16, R4 ;  /* 0x000000104c047c25 */ /* 0x000fc8000f8e0004 */
[----:B------:R-:W-:-:S04]  /*d290*/  IMAD R77, R76, UR17, R77 ;  /* 0x000000114c4d7c24 */ /* 0x000fc8000f8e024d */
[----:B------:R-:W-:Y:S02]  /*d2a0*/  IMAD.IADD R77, R5, 0x1, R77 ;  /* 0x00000001054d7824 */ /* 0x000fe400078e024d */
[----:B-----5:R-:W-:Y:S01]  /*d2b0*/  FADD.FTZ R0, R0, -UR5 ;  /* 0x8000000500007e21 */ /* 0x020fe20008010000 */
[----:B--2---:R-:W-:-:S03]  /*d2c0*/  FADD.FTZ R7, R6, -UR5 ;  /* 0x8000000506077e21 */ /* 0x004fc60008010000 */
[----:B------:R-:W-:Y:S01]  /*d2d0*/  FMUL.FTZ R0, R0, UR6 ;  /* 0x0000000600007c20 */ /* 0x000fe20008410000 */
[C---:B0-----:R-:W-:Y:S01]  /*d2e0*/  LEA R6, P0, R4.reuse, UR18, 0x2 ;  /* 0x0000001204067c11 */ /* 0x041fe2000f8010ff */
[----:B------:R-:W-:Y:S02]  /*d2f0*/  FMUL.FTZ R67, R7, UR6 ;  /* 0x0000000607437c20 */ /* 0x000fe40008410000 */
[----:B------:R-:W-:Y:S01]  /*d300*/  FFMA.FTZ R66, R19, R0, R18 ;  /* 0x0000000013427223 */ /* 0x000fe20000010012 */
[----:B------:R-:W-:Y:S01]  /*d310*/  LEA.HI.X R7, R4, UR19, R77, 0x2, P0 ;  /* 0x0000001304077c11 */ /* 0x000fe200080f144d */
[----:B------:R-:W-:-:S05]  /*d320*/  FFMA.FTZ R67, R20, R67, R9 ;  /* 0x0000004314437223 */ /* 0x000fca0000010009 */
[----:B------:R0:W-:Y:S03]  /*d330*/  STG.E.64 desc[UR14][R6.64], R66 ;  /* 0x0000004206007986 */ /* 0x0001e6000c101b0e */
.L_x_4385:
[----:B------:R-:W-:Y:S05]  /*d340*/  BSYNC.RECONVERGENT B0 ;  /* 0x0000000000007941 */ /* 0x000fea0003800200 */
.L_x_4384:
        /* <DEDUP_REMOVED lines=10> */
[----:B------:R-:W-:-:S05]  /*d3f0*/  IMAD R75, R74, UR17, R75 ;  /* 0x000000114a4b7c24 */ /* 0x000fca000f8e024b */
[----:B------:R-:W-:Y:S01]  /*d400*/  IADD3 R75, PT, PT, R5, R75, RZ ;  /* 0x0000004b054b7210 */ /* 0x000fe20007ffe0ff */
        /* <DEDUP_REMOVED lines=9> */
.L_x_4387:
[----:B------:R-:W-:Y:S05]  /*d4a0*/  BSYNC.RECONVERGENT B0 ;  /* 0x0000000000007941 */ /* 0x000fea0003800200 */
.L_x_4386:
[----:B------:R-:W-:Y:S04]  /*d4b0*/  BSSY.RECONVERGENT B0, `(.L_x_4388) ;  /* 0x0000015000007945 */ /* 0x000fe80003800200 */
[----:B------:R-:W-:Y:S05]  /*d4c0*/  @P3 BRA `(.L_x_4389) ;  /* 0x00000000004c3947 */ /* 0x000fea0003800000 */
[----:B------:R-:W5:Y:S01]  /*d4d0*/  LDL.LU R0, [R1+0x2e8] ;  /* 0x0002e80001007983 */ /* 0x000f620000300800 */
[----:B------:R-:W0:Y:S03]  /*d4e0*/  LDCU.64 UR16, c[0x0][0x3e0] ;  /* 0x00007c00ff1077ac */ /* 0x000e260008000a00 */
[----:B01234-:R-:W2:Y:S01]  /*d4f0*/  LDL.LU R6, [R1+0x2b4] ;  /* 0x0002b40001067983 */ /* 0x01fea20000300800 */
[----:B------:R-:W0:Y:S01]  /*d500*/  LDCU.64 UR18, c[0x0][0x380] ;  /* 0x00007000ff1277ac */ /* 0x000e220008000a00 */
[----:B------:R-:W-:Y:S01]  /*d510*/  MOV R5, R31 ;  /* 0x0000001f00057202 */ /* 0x000fe20000000f00 */
[----:B------:R-:W-:Y:S02]  /*d520*/  IMAD.MOV.U32 R4, RZ, RZ, R28 ;  /* 0x000000ffff047224 */ /* 0x000fe400078e001c */
        /* <DEDUP_REMOVED lines=13> */
.L_x_4389:
[----:B------:R-:W-:Y:S05]  /*d600*/  BSYNC.RECONVERGENT B0 ;  /* 0x0000000000007941 */ /* 0x000fea0003800200 */
.L_x_4388:
        /* <DEDUP_REMOVED lines=26> */
[----:B------:R-:W5:Y:S01]  /*d7b0*/  LDL.LU R5, [R1+0x2f4] ;  /* 0x0002f40001057983 */ /* 0x000f620000300800 */
[----:B------:R-:W0:Y:S03]  /*d7c0*/  LDCU.64 UR16, c[0x0][0x3e0] ;  /* 0x00007c00ff1077ac */ /* 0x000e260008000a00 */
[----:B01234-:R-:W2:Y:S01]  /*d7d0*/  LDL.LU R7, [R1+0x2cc] ;  /* 0x0002cc0001077983 */ /* 0x01fea20000300800 */
[----:B------:R-:W0:Y:S01]  /*d7e0*/  LDCU.64 UR18, c[0x0][0x380] ;  /* 0x00007000ff1277ac */ /* 0x000e220008000a00 */
[----:B------:R-:W-:Y:S01]  /*d7f0*/  IMAD R66, R4, UR16, RZ ;  /* 0x0000001004427c24 */ /* 0x000fe2000f8e02ff */
[----:B------:R-:W-:Y:S01]  /*d800*/  MOV R4, R28 ;  /* 0x0000001c00047202 */ /* 0x000fe20000000f00 */
[----:B-----5:R-:W-:Y:S01]  /*d810*/  FADD.FTZ R6, R5, -UR5 ;  /* 0x8000000505067e21 */ /* 0x020fe20008010000 */
[----:B------:R-:W-:Y:S01]  /*d820*/  MOV R5, R31 ;  /* 0x0000001f00057202 */ /* 0x000fe20000000f00 */
[----:B--2---:R-:W-:-:S02]  /*d830*/  FADD.FTZ R7, R7, -UR5 ;  /* 0x8000000507077e21 */ /* 0x004fc40008010000 */
[----:B------:R-:W-:-:S04]  /*d840*/  IMAD.WIDE.U32 R4, R71, UR16, R4 ;  /* 0x0000001047047c25 */ /* 0x000fc8000f8e0004 */
[----:B------:R-:W-:Y:S01]  /*d850*/  FMUL.FTZ R67, R7, UR6 ;  /* 0x0000000607437c20 */ /* 0x000fe20008410000 */
[----:B------:R-:W-:Y:S02]  /*d860*/  IMAD R71, R71, UR17, R66 ;  /* 0x0000001147477c24 */ /* 0x000fe4000f8e0242 */
[----:B------:R-:W-:Y:S01]  /*d870*/  FMUL.FTZ R66, R6, UR6 ;  /* 0x0000000606427c20 */ /* 0x000fe20008410000 */
[----:B0-----:R-:W-:Y:S01]  /*d880*/  LEA R6, P4, R4, UR18, 0x2 ;  /* 0x0000001204067c11 */ /* 0x001fe2000f8810ff */
[----:B------:R-:W-:Y:S01]  /*d890*/  FFMA.FTZ R67, R20, R67, R9 ;  /* 0x0000004314437223 */ /* 0x000fe20000010009 */
[----:B------:R-:W-:Y:S01]  /*d8a0*/  IADD3 R71, PT, PT, R5, R71, RZ ;  /* 0x0000004705477210 */ /* 0x000fe20007ffe0ff */
[----:B------:R-:W-:-:S03]  /*d8b0*/  FFMA.FTZ R66, R19, R66, R18 ;  /* 0x0000004213427223 */ /* 0x000fc60000010012 */
[----:B------:R-:W-:-:S05]  /*d8c0*/  LEA.HI.X R7, R4, UR19, R71, 0x2, P4 ;  /* 0x0000001304077c11 */ /* 0x000fca000a0f1447 */
[----:B------:R0:W-:Y:S02]  /*d8d0*/  STG.E.64 desc[UR14][R6.64], R66 ;  /* 0x0000004206007986 */ /* 0x0001e4000c101b0e */
.L_x_4391:
[----:B------:R-:W-:Y:S05]  /*d8e0*/  BSYNC.RECONVERGENT B0 ;  /* 0x0000000000007941 */ /* 0x000fea0003800200 */
.L_x_4390:
[----:B------:R-:W-:Y:S04]  /*d8f0*/  BSSY.RECONVERGENT B0, `(.L_x_4392) ;  /* 0x0000015000007945 */ /* 0x000fe80003800200 */
[----:B------:R-:W-:Y:S05]  /*d900*/  @P1 BRA `(.L_x_4393) ;  /* 0x00000000004c1947 */ /* 0x000fea0003800000 */
[----:B------:R-:W5:Y:S01]  /*d910*/  LDL.LU R4, [R1+0x2f8] ;  /* 0x0002f80001047983 */ /* 0x000f620000300800 */
[----:B------:R-:W0:Y:S03]  /*d920*/  LDCU.64 UR16, c[0x0][0x3e0] ;  /* 0x00007c00ff1077ac */ /* 0x000e260008000a00 */
[----:B01234-:R-:W2:Y:S01]  /*d930*/  LDL.LU R66, [R1+0x2c8] ;  /* 0x0002c80001427983 */ /* 0x01fea20000300800 */
[----:B------:R-:W0:Y:S01]  /*d940*/  LDCU.64 UR18, c[0x0][0x380] ;  /* 0x00007000ff1277ac */ /* 0x000e220008000a00 */
[----:B------:R-:W-:Y:S01]  /*d950*/  MOV R5, R31 ;  /* 0x0000001f00057202 */ /* 0x000fe20000000f00 */
[----:B------:R-:W-:-:S04]  /*d960*/  IMAD R7, R84, UR16, RZ ;  /* 0x0000001054077c24 */ /* 0x000fc8000f8e02ff */
[----:B------:R-:W-:Y:S02]  /*d970*/  IMAD R67, R32, UR17, R7 ;  /* 0x0000001120437c24 */ /* 0x000fe4000f8e0207 */
[----:B-----5:R-:W-:Y:S01]  /*d980*/  FADD.FTZ R6, R4, -UR5 ;  /* 0x8000000504067e21 */ /* 0x020fe20008010000 */
[----:B------:R-:W-:Y:S02]  /*d990*/  IMAD.MOV.U32 R4, RZ, RZ, R28 ;  /* 0x000000ffff047224 */ /* 0x000fe400078e001c */
[----:B--2---:R-:W-:Y:S02]  /*d9a0*/  FADD.FTZ R7, R66, -UR5 ;  /* 0x8000000542077e21 */ /* 0x004fe40008010000 */
[----:B------:R-:W-:-:S04]  /*d9b0*/  IMAD.WIDE.U32 R4, R32, UR16, R4 ;  /* 0x0000001020047c25 */ /* 0x000fc8000f8e0004 */
[----:B------:R-:W-:Y:S01]  /*d9c0*/  FMUL.FTZ R66, R6, UR6 ;  /* 0x0000000606427c20 */ /* 0x000fe20008410000 */
[----:B------:R-:W-:Y:S01]  /*d9d0*/  IADD3 R5, PT, PT, R5, R67, RZ ;  /* 0x0000004305057210 */ /* 0x000fe20007ffe0ff */
[----:B------:R-:W-:Y:S01]  /*d9e0*/  FMUL.FTZ R67, R7, UR6 ;  /* 0x0000000607437c20 */ /* 0x000fe20008410000 */
[----:B0-----:R-:W-:Y:S01]  /*d9f0*/  LEA R6, P1, R4, UR18, 0x2 ;  /* 0x0000001204067c11 */ /* 0x001fe2000f8210ff */
[----:B------:R-:W-:Y:S02]  /*da00*/  FFMA.FTZ R66, R19, R66, R18 ;  /* 0x0000004213427223 */ /* 0x000fe40000010012 */
[----:B------:R-:W-:Y:S01]  /*da10*/  FFMA.FTZ R67, R20, R67, R9 ;  /* 0x0000004314437223 */ /* 0x000fe20000010009 */
[----:B------:R-:W-:-:S05]  /*da20*/  LEA.HI.X R7, R4, UR19, R5, 0x2, P1 ;  /* 0x0000001304077c11 */ /* 0x000fca00088f1405 */
[----:B------:R0:W-:Y:S04]  /*da30*/  STG.E.64 desc[UR14][R6.64], R66 ;  /* 0x0000004206007986 */ /* 0x0001e8000c101b0e */
.L_x_4393:
[----:B------:R-:W-:Y:S05]  /*da40*/  BSYNC.RECONVERGENT B0 ;  /* 0x0000000000007941 */ /* 0x000fea0003800200 */
.L_x_4392:
[----:B------:R-:W-:Y:S04]  /*da50*/  BSSY.RECONVERGENT B0, `(.L_x_4394) ;  /* 0x0000015000007945 */ /* 0x000fe80003800200 */
[----:B------:R-:W-:Y:S05]  /*da60*/  @P0 BRA `(.L_x_4395) ;  /* 0x00000000004c0947 */ /* 0x000fea0003800000 */
[----:B------:R-:W5:Y:S01]  /*da70*/  LDL.LU R4, [R1+0x2fc] ;  /* 0x0002fc0001047983 */ /* 0x000f620000300800 */
[----:B------:R-:W0:Y:S03]  /*da80*/  LDCU.64 UR16, c[0x0][0x3e0] ;  /* 0x00007c00ff1077ac */ /* 0x000e260008000a00 */
[----:B01234-:R-:W2:Y:S01]  /*da90*/  LDL.LU R7, [R1+0x2d8] ;  /* 0x0002d80001077983 */ /* 0x01fea20000300800 */
[----:B------:R-:W0:Y:S01]  /*daa0*/  LDCU.64 UR18, c[0x0][0x380] ;  /* 0x00007000ff1277ac */ /* 0x000e220008000a00 */
[----:B------:R-:W-:Y:S02]  /*dab0*/  IMAD.MOV.U32 R5, RZ, RZ, R31 ;  /* 0x000000ffff057224 */ /* 0x000fe400078e001f */
[----:B------:R-:W-:Y:S02]  /*dac0*/  IMAD R82, R82, UR16, RZ ;  /* 0x0000001052527c24 */ /* 0x000fe4000f8e02ff */
[----:B-----5:R-:W-:Y:S01]  /*dad0*/  FADD.FTZ R6, R4, -UR5 ;  /* 0x8000000504067e21 */ /* 0x020fe20008010000 */
[----:B------:R-:W-:Y:S01]  /*dae0*/  MOV R4, R28 ;  /* 0x0000001c00047202 */ /* 0x000fe20000000f00 */
[----:B--2---:R-:W-:-:S02]  /*daf0*/  FADD.FTZ R7, R7, -UR5 ;  /* 0x8000000507077e21 */ /* 0x004fc40008010000 */
[----:B------:R-:W-:Y:S02]  /*db00*/  FMUL.FTZ R66, R6, UR6 ;  /* 0x0000000606427c20 */ /* 0x000fe40008410000 */
[----:B------:R-:W-:-:S04]  /*db10*/  IMAD.WIDE.U32 R4, R79, UR16, R4 ;  /* 0x000000104f047c25 */ /* 0x000fc8000f8e0004 */
[----:B------:R-:W-:Y:S01]  /*db20*/  FMUL.FTZ R67, R7, UR6 ;  /* 0x0000000607437c20 */ /* 0x000fe20008410000 */
[----:B------:R-:W-:Y:S01]  /*db30*/  FFMA.FTZ R66, R19, R66, R18 ;  /* 0x0000004213427223 */ /* 0x000fe20000010012 */
[----:B------:R-:W-:Y:S01]  /*db40*/  IMAD R79, R79, UR17, R82 ;  /* 0x000000114f4f7c24 */ /* 0x000fe2000f8e0252 */
[----:B0-----:R-:W-:Y:S01]  /*db50*/  LEA R6, P0, R4, UR18, 0x2 ;  /* 0x0000001204067c11 */ /* 0x001fe2000f8010ff */
[----:B------:R-:W-:-:S03]  /*db60*/  FFMA.FTZ R67, R20, R67, R9 ;  /* 0x0000004314437223 */ /* 0x000fc60000010009 */
[----:B------:R-:W-:-:S04]  /*db70*/  IADD3 R79, PT, PT, R5, R79, RZ ;  /* 0x0000004f054f7210 */ /* 0x000fc80007ffe0ff */
[----:B------:R-:W-:-:S05]  /*db80*/  LEA.HI.X R7, R4, UR19, R79, 0x2, P0 ;  /* 0x0000001304077c11 */ /* 0x000fca00080f144f */
[----:B------:R0:W-:Y:S02]  /*db90*/  STG.E.64 desc[UR14][R6.64], R66 ;  /* 0x0000004206007986 */ /* 0x0001e4000c101b0e */
.L_x_4395:
[----:B------:R-:W-:Y:S05]  /*dba0*/  BSYNC.RECONVERGENT B0 ;  /* 0x0000000000007941 */ /* 0x000fea0003800200 */
.L_x_4394:
[----:B------:R-:W-:Y:S04]  /*dbb0*/  BSSY.RECONVERGENT B0, `(.L_x_4396) ;  /* 0x0000015000007945 */ /* 0x000fe80003800200 */
[----:B------:R-:W-:Y:S05]  /*dbc0*/  @P5 BRA `(.L_x_4397) ;  /* 0x00000000004c5947 */ /* 0x000fea0003800000 */
[----:B------:R-:W5:Y:S01]  /*dbd0*/  LDL.LU R4, [R1+0x300] ;  /* 0x0003000001047983 */ /* 0x000f620000300800 */
[----:B------:R-:W0:Y:S03]  /*dbe0*/  LDCU.64 UR16, c[0x0][0x3e0] ;  /* 0x00007c00ff1077ac */ /* 0x000e260008000a00 */
[----:B01234-:R-:W2:Y:S01]  /*dbf0*/  LDL.LU R7, [R1+0x2d4] ;  /* 0x0002d40001077983 */ /* 0x01fea20000300800 */
[----:B------:R-:W0:Y:S01]  /*dc00*/  LDCU.64 UR18, c[0x0][0x380] ;  /* 0x00007000ff1277ac */ /* 0x000e220008000a00 */
[----:B------:R-:W-:Y:S01]  /*dc10*/  MOV R5, R31 ;  /* 0x0000001f00057202 */ /* 0x000fe20000000f00 */
        /* <DEDUP_REMOVED lines=10> */
[----:B------:R-:W-:Y:S02]  /*dcc0*/  FFMA.FTZ R67, R20, R67, R9 ;  /* 0x0000004314437223 */ /* 0x000fe40000010009 */
[----:B------:R-:W-:-:S05]  /*dcd0*/  IMAD.IADD R77, R5, 0x1, R77 ;  /* 0x00000001054d7824 */ /* 0x000fca00078e024d */
[----:B------:R-:W-:-:S05]  /*dce0*/  LEA.HI.X R7, R4, UR19, R77, 0x2, P0 ;  /* 0x0000001304077c11 */ /* 0x000fca00080f144d */
[----:B------:R0:W-:Y:S02]  /*dcf0*/  STG.E.64 desc[UR14][R6.64], R66 ;  /* 0x0000004206007986 */ /* 0x0001e4000c101b0e */
.L_x_4397:
[----:B------:R-:W-:Y:S05]  /*dd00*/  BSYNC.RECONVERGENT B0 ;  /* 0x0000000000007941 */ /* 0x000fea0003800200 */
.L_x_4396:
        /* <DEDUP_REMOVED lines=10> */
[----:B------:R-:W-:Y:S01]  /*ddb0*/  MOV R4, R28 ;  /* 0x0000001c00047202 */ /* 0x000fe20000000f00 */
[----:B--2---:R-:W-:Y:S02]  /*ddc0*/  FADD.FTZ R7, R7, -UR5 ;  /* 0x8000000507077e21 */ /* 0x004fe40008010000 */
[----:B------:R-:W-:Y:S02]  /*ddd0*/  FMUL.FTZ R66, R6, UR6 ;  /* 0x0000000606427c20 */ /* 0x000fe40008410000 */
[----:B------:R-:W-:-:S04]  /*dde0*/  IMAD.WIDE.U32 R4, R74, UR16, R4 ;  /* 0x000000104a047c25 */ /* 0x000fc8000f8e0004 */
[----:B------:R-:W-:Y:S01]  /*ddf0*/  FMUL.FTZ R67, R7, UR6 ;  /* 0x0000000607437c20 */ /* 0x000fe20008410000 */
[----:B------:R-:W-:Y:S01]  /*de00*/  FFMA.FTZ R66, R19, R66, R18 ;  /* 0x0000004213427223 */ /* 0x000fe20000010012 */
[----:B0-----:R-:W-:Y:S02]  /*de10*/  LEA R6, P0, R4, UR18, 0x2 ;  /* 0x0000001204067c11 */ /* 0x001fe4000f8010ff */
[----:B------:R-:W-:Y:S01]  /*de20*/  FFMA.FTZ R67, R20, R67, R9 ;  /* 0x0000004314437223 */ /* 0x000fe20000010009 */
[----:B------:R-:W-:-:S04]  /*de30*/  IADD3 R75, PT, PT, R5, R75, RZ ;  /* 0x0000004b054b7210 */ /* 0x000fc80007ffe0ff */
[----:B------:R-:W-:-:S05]  /*de40*/  LEA.HI.X R7, R4, UR19, R75, 0x2, P0 ;  /* 0x0000001304077c11 */ /* 0x000fca00080f144b */
[----:B------:R0:W-:Y:S02]  /*de50*/  STG.E.64 desc[UR14][R6.64], R66 ;  /* 0x0000004206007986 */ /* 0x0001e4000c101b0e */
.L_x_4399:
[----:B------:R-:W-:Y:S05]  /*de60*/  BSYNC.RECONVERGENT B0 ;  /* 0x0000000000007941 */ /* 0x000fea0003800200 */
.L_x_4398:
        /* <DEDUP_REMOVED lines=14> */
[----:B------:R-:W-:Y:S01]  /*df50*/  FMUL.FTZ R67, R7, UR6 ;  /* 0x0000000607437c20 */ /* 0x000fe20008410000 */
[----:B0-----:R-:W-:Y:S02]  /*df60*/  LEA R6, P0, R4, UR18, 0x2 ;  /* 0x0000001204067c11 */ /* 0x001fe4000f8010ff */
[----:B------:R-:W-:Y:S01]  /*df70*/  FFMA.FTZ R66, R19, R66, R18 ;  /* 0x0000004213427223 */ /* 0x000fe20000010012 */
[----:B------:R-:W-:Y:S01]  /*df80*/  IADD3 R73, PT, PT, R5, R73, RZ ;  /* 0x0000004905497210 */ /* 0x000fe20007ffe0ff */
[----:B------:R-:W-:-:S03]  /*df90*/  FFMA.FTZ R67, R20, R67, R9 ;  /* 0x0000004314437223 */ /* 0x000fc60000010009 */
[----:B------:R-:W-:-:S05]  /*dfa0*/  LEA.HI.X R7, R4, UR19, R73, 0x2, P0 ;  /* 0x0000001304077c11 */ /* 0x000fca00080f1449 */
[----:B------:R0:W-:Y:S02]  /*dfb0*/  STG.E.64 desc[UR14][R6.64], R66 ;  /* 0x0000004206007986 */ /* 0x0001e4000c101b0e */
.L_x_4401:
[----:B------:R-:W-:Y:S05]  /*dfc0*/  BSYNC.RECONVERGENT B0 ;  /* 0x0000000000007941 */ /* 0x000fea0003800200 */
.L_x_4400:
        /* <DEDUP_REMOVED lines=35> */
[----:B------:R-:W-:Y:S01]  /*e200*/  FMUL.FTZ R66, R6, UR6 ;  /* 0x0000000606427c20 */ /* 0x000fe20008410000 */
        /* <DEDUP_REMOVED lines=9> */
.L_x_4403:
[----:B------:R-:W-:Y:S05]  /*e2a0*/  BSYNC.RECONVERGENT B0 ;  /* 0x0000000000007941 */ /* 0x000fea0003800200 */
.L_x_4402:
[----:B------:R-:W-:Y:S04]  /*e2b0*/  BSSY.RECONVERGENT B0, `(.L_x_4404) ;  /* 0x0000015000007945 */ /* 0x000fe80003800200 */
[----:B------:R-:W-:Y:S05]  /*e2c0*/  @P1 BRA `(.L_x_4405) ;  /* 0x00000000004c1947 */ /* 0x000fea0003800000 */
[----:B------:R-:W5:Y:S01]  /*e2d0*/  LDL.LU R4, [R1+0x310] ;  /* 0x0003100001047983 */ /* 0x000f620000300800 */
[----:B------:R-:W0:Y:S03]  /*e2e0*/  LDCU.64 UR16, c[0x0][0x3e0] ;  /* 0x00007c00ff1077ac */ /* 0x000e260008000a00 */
[----:B------:R-:W5:Y:S01]  /*e2f0*/  LDL.LU R27, [R1+0x2ec] ;  /* 0x0002ec00011b7983 */ /* 0x000f620000300800 */
[----:B------:R-:W5:Y:S01]  /*e300*/  LDCU.64 UR18, c[0x0][0x380] ;  /* 0x00007000ff1277ac */ /* 0x000f620008000a00 */
[----:B------:R-:W-:Y:S01]  /*e310*/  MOV R5, R31 ;  /* 0x0000001f00057202 */ /* 0x000fe20000000f00 */
[----:B01234-:R-:W-:-:S04]  /*e320*/  IMAD R7, R82, UR16, RZ ;  /* 0x0000001052077c24 */ /* 0x01ffc8000f8e02ff */
[----:B------:R-:W-:Y:S02]  /*e330*/  IMAD R7, R0, UR17, R7 ;  /* 0x0000001100077c24 */ /* 0x000fe4000f8e0207 */
[----:B-----5:R-:W-:Y:S01]  /*e340*/  FADD.FTZ R6, R4, -UR5 ;  /* 0x8000000504067e21 */ /* 0x020fe20008010000 */
[----:B------:R-:W-:-:S03]  /*e350*/  IMAD.MOV.U32 R4, RZ, RZ, R28 ;  /* 0x000000ffff047224 */ /* 0x000fc600078e001c */
[----:B------:R-:W-:Y:S01]  /*e360*/  FMUL.FTZ R66, R6, UR6 ;  /* 0x0000000606427c20 */ /* 0x000fe20008410000 */
[----:B------:R-:W-:-:S04]  /*e370*/  IMAD.WIDE.U32 R4, R0, UR16, R4 ;  /* 0x0000001000047c25 */ /* 0x000fc8000f8e0004 */
[----:B------:R-:W-:Y:S01]  /*e380*/  FADD.FTZ R0, R27, -UR5 ;  /* 0x800000051b007e21 */ /* 0x000fe20008010000 */
[----:B------:R-:W-:Y:S01]  /*e390*/  FFMA.FTZ R66, R19, R66, R18 ;  /* 0x0000004213427223 */ /* 0x000fe20000010012 */
[----:B------:R-:W-:Y:S02]  /*e3a0*/  LEA R6, P1, R4, UR18, 0x2 ;  /* 0x0000001204067c11 */ /* 0x000fe4000f8210ff */
[----:B------:R-:W-:Y:S01]  /*e3b0*/  FMUL.FTZ R0, R0, UR6 ;  /* 0x0000000600007c20 */ /* 0x000fe20008410000 */
[----:B------:R-:W-:-:S03]  /*e3c0*/  IADD3 R7, PT, PT, R5, R7, RZ ;  /* 0x0000000705077210 */ /* 0x000fc60007ffe0ff */
[----:B------:R-:W-:Y:S01]  /*e3d0*/  FFMA.FTZ R67, R20, R0, R9 ;  /* 0x0000000014437223 */ /* 0x000fe20000010009 */
[----:B------:R-:W-:-:S05]  /*e3e0*/  LEA.HI.X R7, R4, UR19, R7, 0x2, P1 ;  /* 0x0000001304077c11 */ /* 0x000fca00088f1407 */
[----:B------:R0:W-:Y:S02]  /*e3f0*/  STG.E.64 desc[UR14][R6.64], R66 ;  /* 0x0000004206007986 */ /* 0x0001e4000c101b0e */
.L_x_4405:
[----:B------:R-:W-:Y:S05]  /*e400*/  BSYNC.RECONVERGENT B0 ;  /* 0x0000000000007941 */ /* 0x000fea0003800200 */
.L_x_4404:
[----:B------:R-:W-:Y:S04]  /*e410*/  BSSY.RECONVERGENT B0, `(.L_x_4406) ;  /* 0x0000014000007945 */ /* 0x000fe80003800200 */
[----:B------:R-:W-:Y:S05]  /*e420*/  @P0 BRA `(.L_x_4407) ;  /* 0x0000000000480947 */ /* 0x000fea0003800000 */
[----:B------:R-:W5:Y:S01]  /*e430*/  LDL.LU R0, [R1+0x314] ;  /* 0x0003140001007983 */ /* 0x000f620000300800 */
[----:B------:R-:W0:Y:S01]  /*e440*/  LDCU.64 UR16, c[0x0][0x3e0] ;  /* 0x00007c00ff1077ac */ /* 0x000e220008000a00 */
[----:B------:R-:W-:Y:S01]  /*e450*/  MOV R4, R28 ;  /* 0x0000001c00047202 */ /* 0x000fe20000000f00 */
[----:B------:R-:W-:Y:S02]  /*e460*/  IMAD.MOV.U32 R5, RZ, RZ, R31 ;  /* 0x000000ffff057224 */ /* 0x000fe400078e001f */
[----:B------:R-:W-:Y:S01]  /*e470*/  FADD.FTZ R33, R33, -UR5 ;  /* 0x8000000521217e21 */ /* 0x000fe20008010000 */
[----:B------:R-:W1:Y:S03]  /*e480*/  LDCU.64 UR18, c[0x0][0x380] ;  /* 0x00007000ff1277ac */ /* 0x000e660008000a00 */
[----:B------:R-:W-:-:S04]  /*e490*/  FMUL.FTZ R33, R33, UR6 ;  /* 0x0000000621217c20 */ /* 0x000fc80008410000 */
[----:B------:R-:W-:Y:S01]  /*e4a0*/  FFMA.FTZ R33, R20, R33, R9 ;  /* 0x0000002114217223 */ /* 0x000fe20000010009 */
[----:B0-----:R-:W-:Y:S02]  /*e4b0*/  IMAD R84, R84, UR16, RZ ;  /* 0x0000001054547c24 */ /* 0x001fe4000f8e02ff */
[----:B------:R-:W-:-:S04]  /*e4c0*/  IMAD.WIDE.U32 R4, R85, UR16, R4 ;  /* 0x0000001055047c25 */ /* 0x000fc8000f8e0004 */
[----:B------:R-:W-:Y:S01]  /*e4d0*/  IMAD R85, R85, UR17, R84 ;  /* 0x0000001155557c24 */ /* 0x000fe2000f8e0254 */
[----:B-1234-:R-:W-:-:S04]  /*e4e0*/  LEA R6, P0, R4, UR18, 0x2 ;  /* 0x0000001204067c11 */ /* 0x01efc8000f8010ff */
[----:B------:R-:W-:-:S04]  /*e4f0*/  IADD3 R85, PT, PT, R5, R85, RZ ;  /* 0x0000005505557210 */ /* 0x000fc80007ffe0ff */
[----:B------:R-:W-:Y:S01]  /*e500*/  LEA.HI.X R7, R4, UR19, R85, 0x2, P0 ;  /* 0x0000001304077c11 */ /* 0x000fe200080f1455 */
[----:B-----5:R-:W-:-:S04]  /*e510*/  FADD.FTZ R0, R0, -UR5 ;  /* 0x8000000500007e21 */ /* 0x020fc80008010000 */
[----:B------:R-:W-:-:S04]  /*e520*/  FMUL.FTZ R0, R0, UR6 ;  /* 0x0000000600007c20 */ /* 0x000fc80008410000 */
[----:B------:R-:W-:-:S05]  /*e530*/  FFMA.FTZ R32, R19, R0, R18 ;  /* 0x0000000013207223 */ /* 0x000fca0000010012 */
[----:B------:R0:W-:Y:S02]  /*e540*/  STG.E.64 desc[UR14][R6.64], R32 ;  /* 0x0000002006007986 */ /* 0x0001e4000c101b0e */
.L_x_4407:
[----:B------:R-:W-:Y:S05]  /*e550*/  BSYNC.RECONVERGENT B0 ;  /* 0x0000000000007941 */ /* 0x000fea0003800200 */
.L_x_4406:
[----:B------:R-:W-:Y:S04]  /*e560*/  BSSY.RECONVERGENT B0, `(.L_x_4408) ;  /* 0x0000014000007945 */ /* 0x000fe80003800200 */
[----:B------:R-:W-:Y:S05]  /*e570*/  @P5 BRA `(.L_x_4409) ;  /* 0x0000000000485947 */ /* 0x000fea0003800000 */
[----:B------:R-:W5:Y:S01]  /*e580*/  LDL.LU R0, [R1+0x318] ;  /* 0x0003180001007983 */ /* 0x000f620000300800 */
[----:B------:R-:W1:Y:S01]  /*e590*/  LDCU.64 UR16, c[0x0][0x3e0] ;  /* 0x00007c00ff1077ac */ /* 0x000e620008000a00 */
[----:B------:R-:W-:Y:S01]  /*e5a0*/  MOV R4, R28 ;  /* 0x0000001c00047202 */ /* 0x000fe20000000f00 */
[----:B------:R-:W-:Y:S01]  /*e5b0*/  FADD.FTZ R34, R34, -UR5 ;  /* 0x8000000522227e21 */ /* 0x000fe20008010000 */
[----:B------:R-:W-:Y:S01]  /*e5c0*/  MOV R5, R31 ;  /* 0x0000001f00057202 */ /* 0x000fe20000000f00 */
[----:B------:R-:W1:Y:S02]  /*e5d0*/  LDCU.64 UR18, c[0x0][0x380] ;  /* 0x00007000ff1277ac */ /* 0x000e640008000a00 */
[----:B0-----:R-:W-:-:S04]  /*e5e0*/  FMUL.FTZ R33, R34, UR6 ;  /* 0x0000000622217c20 */ /* 0x001fc80008410000 */
[----:B------:R-:W-:Y:S01]  /*e5f0*/  FFMA.FTZ R33, R20, R33, R9 ;  /* 0x0000002114217223 */ /* 0x000fe20000010009 */
[----:B-1234-:R-:W-:Y:S02]  /*e600*/  IMAD R6, R79, UR16, RZ ;  /* 0x000000104f067c24 */ /* 0x01efe4000f8e02ff */
[----:B------:R-:W-:-:S04]  /*e610*/  IMAD.WIDE.U32 R4, R77, UR16, R4 ;  /* 0x000000104d047c25 */ /* 0x000fc8000f8e0004 */
[----:B------:R-:W-:Y:S01]  /*e620*/  IMAD R77, R77, UR17, R6 ;  /* 0x000000114d4d7c24 */ /* 0x000fe2000f8e0206 */
[----:B------:R-:W-:-:S03]  /*e630*/  LEA R6, P0, R4, UR18, 0x2 ;  /* 0x0000001204067c11 */ /* 0x000fc6000f8010ff */
[----:B------:R-:W-:-:S05]  /*e640*/  IMAD.IADD R77, R5, 0x1, R77 ;  /* 0x00000001054d7824 */ /* 0x000fca00078e024d */
[----:B------:R-:W-:Y:S01]  /*e650*/  LEA.HI.X R7, R4, UR19, R77, 0x2, P0 ;  /* 0x0000001304077c11 */ /* 0x000fe200080f144d */
[----:B-----5:R-:W-:-:S04]  /*e660*/  FADD.FTZ R0, R0, -UR5 ;  /* 0x8000000500007e21 */ /* 0x020fc80008010000 */
[----:B------:R-:W-:-:S04]  /*e670*/  FMUL.FTZ R0, R0, UR6 ;  /* 0x0000000600007c20 */ /* 0x000fc80008410000 */
[----:B------:R-:W-:-:S05]  /*e680*/  FFMA.FTZ R32, R19, R0, R18 ;  /* 0x0000000013207223 */ /* 0x000fca0000010012 */
[----:B------:R0:W-:Y:S02]  /*e690*/  STG.E.64 desc[UR14][R6.64], R32 ;  /* 0x0000002006007986 */ /* 0x0001e4000c101b0e */
.L_x_4409:
[----:B------:R-:W-:Y:S05]  /*e6a0*/  BSYNC.RECONVERGENT B0 ;  /* 0x0000000000007941 */ /* 0x000fea0003800200 */
.L_x_4408:
[----:B------:R-:W-:Y:S04]  /*e6b0*/  BSSY.RECONVERGENT B0, `(.L_x_4410) ;  /* 0x0000014000007945 */ /* 0x000fe80003800200 */
[----:B------:R-:W-:Y:S05]  /*e6c0*/  @P2 BRA `(.L_x_4411) ;  /* 0x0000000000482947 */ /* 0x000fea0003800000 */
[----:B------:R-:W5:Y:S01]  /*e6d0*/  LDL.LU R0, [R1+0x31c] ;  /* 0x00031c0001007983 */ /* 0x000f620000300800 */
[----:B------:R-:W1:Y:S01]  /*e6e0*/  LDCU.64 UR16, c[0x0][0x3e0] ;  /* 0x00007c00ff1077ac */ /* 0x000e620008000a00 */
[----:B------:R-:W-:Y:S01]  /*e6f0*/  MOV R4, R28 ;  /* 0x0000001c00047202 */ /* 0x000fe20000000f00 */
[----:B------:R-:W-:Y:S01]  /*e700*/  FADD.FTZ R35, R35, -UR5 ;  /* 0x8000000523237e21 */ /* 0x000fe20008010000 */
[----:B------:R-:W-:Y:S01]  /*e710*/  MOV R5, R31 ;  /* 0x0000001f00057202 */ /* 0x000fe20000000f00 */
[----:B------:R-:W2:Y:S02]  /*e720*/  LDCU.64 UR18, c[0x0][0x380] ;  /* 0x00007000ff1277ac */ /* 0x000ea40008000a00 */
[----:B0-----:R-:W-:-:S04]  /*e730*/  FMUL.FTZ R33, R35, UR6 ;  /* 0x0000000623217c20 */ /* 0x001fc80008410000 */
[----:B------:R-:W-:Y:S01]  /*e740*/  FFMA.FTZ R33, R20, R33, R9 ;  /* 0x0000002114217223 */ /* 0x000fe20000010009 */
[----:B-1----:R-:W-:Y:S02]  /*e750*/  IMAD R76, R76, UR16, RZ ;  /* 0x000000104c4c7c24 */ /* 0x002fe4000f8e02ff */
[----:B------:R-:W-:-:S04]  /*e760*/  IMAD.WIDE.U32 R4, R75, UR16, R4 ;  /* 0x000000104b047c25 */ /* 0x000fc8000f8e0004 */
[----:B------:R-:W-:Y:S01]  /*e770*/  IMAD R75, R75, UR17, R76 ;  /* 0x000000114b4b7c24 */ /* 0x000fe2000f8e024c */
[----:B--234-:R-:W-:-:S04]  /*e780*/  LEA R6, P0, R4, UR18, 0x2 ;  /* 0x0000001204067c11 */ /* 0x01cfc8000f8010ff */
[----:B------:R-:W-:-:S04]  /*e790*/  IADD3 R75, PT, PT, R5, R75, RZ ;  /* 0x0000004b054b7210 */ /* 0x000fc80007ffe0ff */
[----:B------:R-:W-:Y:S01]  /*e7a0*/  LEA.HI.X R7, R4, UR19, R75, 0x2, P0 ;  /* 0x0000001304077c11 */ /* 0x000fe200080f144b */
[----:B-----5:R-:W-:-:S04]  /*e7b0*/  FADD.FTZ R0, R0, -UR5 ;  /* 0x8000000500007e21 */ /* 0x020fc80008010000 */
[----:B------:R-:W-:-:S04]  /*e7c0*/  FMUL.FTZ R0, R0, UR6 ;  /* 0x0000000600007c20 */ /* 0x000fc80008410000 */
[----:B------:R-:W-:-:S05]  /*e7d0*/  FFMA.FTZ R32, R19, R0, R18 ;  /* 0x0000000013207223 */ /* 0x000fca0000010012 */
[----:B------:R0:W-:Y:S02]  /*e7e0*/  STG.E.64 desc[UR14][R6.64], R32 ;  /* 0x0000002006007986 */ /* 0x0001e4000c101b0e */
.L_x_4411:
[----:B------:R-:W-:Y:S05]  /*e7f0*/  BSYNC.RECONVERGENT B0 ;  /* 0x0000000000007941 */ /* 0x000fea0003800200 */
.L_x_4410:
[----:B------:R-:W-:Y:S04]  /*e800*/  BSSY.RECONVERGENT B0, `(.L_x_4412) ;  /* 0x0000013000007945 */ /* 0x000fe80003800200 */
[----:B------:R-:W-:Y:S05]  /*e810*/  @P3 BRA `(.L_x_4413) ;  /* 0x0000000000443947 */ /* 0x000fea0003800000 */
[----:B------:R-:W5:Y:S01]  /*e820*/  LDCU.64 UR16, c[0x0][0x3e0] ;  /* 0x00007c00ff1077ac */ /* 0x000f620008000a00 */
[----:B------:R-:W-:Y:S01]  /*e830*/  MOV R5, R31 ;  /* 0x0000001f00057202 */ /* 0x000fe20000000f00 */
[----:B------:R-:W-:Y:S02]  /*e840*/  IMAD.MOV.U32 R4, RZ, RZ, R28 ;  /* 0x000000ffff047224 */ /* 0x000fe400078e001c */
[----:B------:R-:W-:Y:S01]  /*e850*/  FADD.FTZ R83, R83, -UR5 ;  /* 0x8000000553537e21 */ /* 0x000fe20008010000 */
[----:B------:R-:W1:Y:S01]  /*e860*/  LDCU.64 UR18, c[0x0][0x380] ;  /* 0x00007000ff1277ac */ /* 0x000e620008000a00 */
[----:B------:R-:W-:Y:S02]  /*e870*/  FADD.FTZ R36, R36, -UR5 ;  /* 0x8000000524247e21 */ /* 0x000fe40008010000 */
[----:B0-----:R-:W-:Y:S02]  /*e880*/  FMUL.FTZ R32, R83, UR6 ;  /* 0x0000000653207c20 */ /* 0x001fe40008410000 */
[----:B------:R-:W-:-:S02]  /*e890*/  FMUL.FTZ R33, R36, UR6 ;  /* 0x0000000624217c20 */ /* 0x000fc40008410000 */
[----:B------:R-:W-:Y:S02]  /*e8a0*/  FFMA.FTZ R32, R19, R32, R18 ;  /* 0x0000002013207223 */ /* 0x000fe40000010012 */
[----:B------:R-:W-:Y:S01]  /*e8b0*/  FFMA.FTZ R33, R20, R33, R9 ;  /* 0x0000002114217223 */ /* 0x000fe20000010009 */
[----:B-----5:R-:W-:Y:S02]  /*e8c0*/  IMAD R74, R74, UR16, RZ ;  /* 0x000000104a4a7c24 */ /* 0x020fe4000f8e02ff */
[----:B------:R-:W-:-:S04]  /*e8d0*/  IMAD.WIDE.U32 R4, R73, UR16, R4 ;  /* 0x0000001049047c25 */ /* 0x000fc8000f8e0004 */
[----:B------:R-:W-:Y:S01]  /*e8e0*/  IMAD R73, R73, UR17, R74 ;  /* 0x0000001149497c24 */ /* 0x000fe2000f8e024a */
[----:B-1234-:R-:W-:-:S04]  /*e8f0*/  LEA R6, P0, R4, UR18, 0x2 ;  /* 0x0000001204067c11 */ /* 0x01efc8000f8010ff */
[----:B------:R-:W-:-:S04]  /*e900*/  IADD3 R73, PT, PT, R5, R73, RZ ;  /* 0x0000004905497210 */ /* 0x000fc80007ffe0ff */
[----:B------:R-:W-:-:S05]  /*e910*/  LEA.HI.X R7, R4, UR19, R73, 0x2, P0 ;  /* 0x0000001304077c11 */ /* 0x000fca00080f1449 */
[----:B------:R0:W-:Y:S02]  /*e920*/  STG.E.64 desc[UR14][R6.64], R32 ;  /* 0x0000002006007986 */ /* 0x0001e4000c101b0e */
.L_x_4413:
[----:B------:R-:W-:Y:S05]  /*e930*/  BSYNC.RECONVERGENT B0 ;  /* 0x0000000000007941 */ /* 0x000fea0003800200 */
.L_x_4412:
[----:B------:R-:W-:Y:S01]  /*e940*/  ISETP.GE.U32.AND P4, PT, R72, UR12, PT ;  /* 0x0000000c48007c0c */ /* 0x000fe2000bf86070 */
[C---:B01234-:R-:W-:Y:S01]  /*e950*/  VIADD R67, R21.reuse, 0x158 ;  /* 0x0000015815437836 */ /* 0x05ffe20000000000 */
        /* <DEDUP_REMOVED lines=30> */
[----:B------:R-:W-:-:S03]  /*eb40*/  FMUL.FTZ R33, R37, UR6 ;  /* 0x0000000625217c20 */ /* 0x000fc60008410000 */
[----:B------:R-:W-:Y:S01]  /*eb50*/  FFMA.FTZ R32, R19, R32, R18 ;  /* 0x0000002013207223 */ /* 0x000fe20000010012 */
[----:B------:R-:W-:Y:S01]  /*eb60*/  FFMA.FTZ R33, R20, R33, R9 ;  /* 0x0000002114217223 */ /* 0x000fe20000010009 */
        /* <DEDUP_REMOVED lines=8> */
.L_x_4415:
[----:B------:R-:W-:Y:S05]  /*ebf0*/  BSYNC.RECONVERGENT B0 ;  /* 0x0000000000007941 */ /* 0x000fea0003800200 */
.L_x_4414:
        /* <DEDUP_REMOVED lines=8> */
[----:B0-----:R-:W-:Y:S02]  /*ec80*/  FMUL.FTZ R32, R80, UR6 ;  /* 0x0000000650207c20 */ /* 0x001fe40008410000 */
[----:B------:R-:W-:-:S02]  /*ec90*/  FMUL.FTZ R33, R38, UR6 ;  /* 0x0000000626217c20 */ /* 0x000fc40008410000 */
[----:B------:R-:W-:Y:S02]  /*eca0*/  FFMA.FTZ R32, R19, R32, R18 ;  /* 0x0000002013207223 */ /* 0x000fe40000010012 */
[----:B------:R-:W-:Y:S01]  /*ecb0*/  FFMA.FTZ R33, R20, R33, R9 ;  /* 0x0000002114217223 */ /* 0x000fe20000010009 */
[----:B-1----:R-:W-:Y:S02]  /*ecc0*/  IMAD R6, R73, UR16, RZ ;  /* 0x0000001049067c24 */ /* 0x002fe4000f8e02ff */
[----:B------:R-:W-:-:S04]  /*ecd0*/  IMAD.WIDE.U32 R4, R71, UR16, R4 ;  /* 0x0000001047047c25 */ /* 0x000fc8000f8e0004 */
[----:B------:R-:W-:Y:S01]  /*ece0*/  IMAD R71, R71, UR17, R6 ;  /* 0x0000001147477c24 */ /* 0x000fe2000f8e0206 */
[----:B--2---:R-:W-:-:S04]  /*ecf0*/  LEA R6, P1, R4, UR18, 0x2 ;  /* 0x0000001204067c11 */ /* 0x004fc8000f8210ff */
[----:B------:R-:W-:-:S04]  /*ed00*/  IADD3 R71, PT, PT, R5, R71, RZ ;  /* 0x0000004705477210 */ /* 0x000fc80007ffe0ff */
[----:B------:R-:W-:-:S05]  /*ed10*/  LEA.HI.X R7, R4, UR19, R71, 0x2, P1 ;  /* 0x0000001304077c11 */ /* 0x000fca00088f1447 */
[----:B------:R1:W-:Y:S02]  /*ed20*/  STG.E.64 desc[UR14][R6.64], R32 ;  /* 0x0000002006007986 */ /* 0x0003e4000c101b0e */
.L_x_4417:
[----:B------:R-:W-:Y:S05]  /*ed30*/  BSYNC.RECONVERGENT B0 ;  /* 0x0000000000007941 */ /* 0x000fea0003800200 */
.L_x_4416:
[----:B------:R-:W-:Y:S04]  /*ed40*/  BSSY.RECONVERGENT B0, `(.L_x_4418) ;  /* 0x0000013000007945 */ /* 0x000fe80003800200 */
[----:B------:R-:W-:Y:S05]  /*ed50*/  @P0 BRA `(.L_x_4419) ;  /* 0x0000000000440947 */ /* 0x000fea0003800000 */
[----:B------:R-:W2:Y:S01]  /*ed60*/  LDCU.64 UR16, c[0x0][0x3e0] ;  /* 0x00007c00ff1077ac */ /* 0x000ea20008000a00 */
[----:B------:R-:W-:Y:S01]  /*ed70*/  MOV R4, R28 ;  /* 0x0000001c00047202 */ /* 0x000fe20000000f00 */
[----:B------:R-:W-:Y:S02]  /*ed80*/  IMAD.MOV.U32 R5, RZ, RZ, R31 ;  /* 0x000000ffff057224 */ /* 0x000fe400078e001f */
[----:B------:R-:W-:Y:S01]  /*ed90*/  FADD.FTZ R78, R78, -UR5 ;  /* 0x800000054e4e7e21 */ /* 0x000fe20008010000 */
[----:B------:R-:W3:Y:S01]  /*eda0*/  LDCU.64 UR18, c[0x0][0x380] ;  /* 0x00007000ff1277ac */ /* 0x000ee20008000a00 */
[----:B------:R-:W-:Y:S02]  /*edb0*/  FADD.FTZ R39, R39, -UR5 ;  /* 0x8000000527277e21 */ /* 0x000fe40008010000 */
[----:B01----:R-:W-:Y:S02]  /*edc0*/  FMUL.FTZ R32, R78, UR6 ;  /* 0x000000064e207c20 */ /* 0x003fe40008410000 */
[----:B------:R-:W-:-:S02]  /*edd0*/  FMUL.FTZ R33, R39, UR6 ;  /* 0x0000000627217c20 */ /* 0x000fc40008410000 */
[----:B------:R-:W-:Y:S02]  /*ede0*/  FFMA.FTZ R32, R19, R32, R18 ;  /* 0x0000002013207223 */ /* 0x000fe40000010012 */
[----:B------:R-:W-:Y:S01]  /*edf0*/  FFMA.FTZ R33, R20, R33, R9 ;  /* 0x0000002114217223 */ /* 0x000fe20000010009 */
[----:B--2---:R-:W-:Y:S02]  /*ee00*/  IMAD R74, R74, UR16, RZ ;  /* 0x000000104a4a7c24 */ /* 0x004fe4000f8e02ff */
[----:B------:R-:W-:-:S04]  /*ee10*/  IMAD.WIDE.U32 R4, R75, UR16, R4 ;  /* 0x000000104b047c25 */ /* 0x000fc8000f8e0004 */
[----:B------:R-:W-:Y:S01]  /*ee20*/  IMAD R75, R75, UR17, R74 ;  /* 0x000000114b4b7c24 */ /* 0x000fe2000f8e024a */
[----:B---3--:R-:W-:-:S04]  /*ee30*/  LEA R6, P0, R4, UR18, 0x2 ;  /* 0x0000001204067c11 */ /* 0x008fc8000f8010ff */
[----:B------:R-:W-:-:S04]  /*ee40*/  IADD3 R75, PT, PT, R5, R75, RZ ;  /* 0x0000004b054b7210 */ /* 0x000fc80007ffe0ff */
[----:B------:R-:W-:-:S05]  /*ee50*/  LEA.HI.X R7, R4, UR19, R75, 0x2, P0 ;  /* 0x0000001304077c11 */ /* 0x000fca00080f144b */
[----:B------:R2:W-:Y:S02]  /*ee60*/  STG.E.64 desc[UR14][R6.64], R32 ;  /* 0x0000002006007986 */ /* 0x0005e4000c101b0e */
.L_x_4419:
[----:B------:R-:W-:Y:S05]  /*ee70*/  BSYNC.RECONVERGENT B0 ;  /* 0x0000000000007941 */ /* 0x000fea0003800200 */
.L_x_4418:
[----:B------:R-:W-:Y:S04]  /*ee80*/  BSSY.RECONVERGENT B0, `(.L_x_4420) ;  /* 0x0000013000007945 */ /* 0x000fe80003800200 */
[----:B------:R-:W-:Y:S05]  /*ee90*/  @P5 BRA `(.L_x_4421) ;  /* 0x0000000000445947 */ /* 0x000fea0003800000 */
[----:B------:R-:W3:Y:S01]  /*eea0*/  LDCU.64 UR16, c[0x0][0x3e0] ;  /* 0x00007c00ff1077ac */ /* 0x000ee20008000a00 */
[----:B------:R-:W-:Y:S01]  /*eeb0*/  MOV R4, R28 ;  /* 0x0000001c00047202 */ /* 0x000fe20000000f00 */
[----:B------:R-:W-:Y:S01]  /*eec0*/  FADD.FTZ R40, R40, -UR5 ;  /* 0x8000000528287e21 */ /* 0x000fe20008010000 */
[----:B------:R-:W-:Y:S01]  /*eed0*/  MOV R5, R31 ;  /* 0x0000001f00057202 */ /* 0x000fe20000000f00 */
[----:B------:R-:W0:Y:S01]  /*eee0*/  LDCU.64 UR18, c[0x0][0x380] ;  /* 0x00007000ff1277ac */ /* 0x000e220008000a00 */
[----:B------:R-:W-:Y:S01]  /*eef0*/  FADD.FTZ R41, R41, -UR5 ;  /* 0x8000000529297e21 */ /* 0x000fe20008010000 */
[----:B------:R-:W-:-:S03]  /*ef00*/  FMUL.FTZ R40, R40, UR6 ;  /* 0x0000000628287c20 */ /* 0x000fc60008410000 */
[----:B------:R-:W-:Y:S01]  /*ef10*/  FMUL.FTZ R41, R41, UR6 ;  /* 0x0000000629297c20 */ /* 0x000fe20008410000 */
[----:B------:R-:W-:-:S03]  /*ef20*/  FFMA.FTZ R40, R19, R40, R18 ;  /* 0x0000002813287223 */ /* 0x000fc60000010012 */
[----:B------:R-:W-:Y:S01]  /*ef30*/  FFMA.FTZ R41, R20, R41, R9 ;  /* 0x0000002914297223 */ /* 0x000fe20000010009 */
[----:B---3--:R-:W-:Y:S02]  /*ef40*/  IMAD R76, R76, UR16, RZ ;  /* 0x000000104c4c7c24 */ /* 0x008fe4000f8e02ff */
[----:B------:R-:W-:-:S04]  /*ef50*/  IMAD.WIDE.U32 R4, R67, UR16, R4 ;  /* 0x0000001043047c25 */ /* 0x000fc8000f8e0004 */
[----:B------:R-:W-:Y:S01]  /*ef60*/  IMAD R67, R67, UR17, R76 ;  /* 0x0000001143437c24 */ /* 0x000fe2000f8e024c */
[----:B012---:R-:W-:-:S03]  /*ef70*/  LEA R6, P0, R4, UR18, 0x2 ;  /* 0x0000001204067c11 */ /* 0x007fc6000f8010ff */
[----:B------:R-:W-:-:S05]  /*ef80*/  IMAD.IADD R67, R5, 0x1, R67 ;  /* 0x0000000105437824 */ /* 0x000fca00078e0243 */
[----:B------:R-:W-:-:S05]  /*ef90*/  LEA.HI.X R7, R4, UR19, R67, 0x2, P0 ;  /* 0x0000001304077c11 */ /* 0x000fca00080f1443 */
[----:B------:R3:W-:Y:S02]  /*efa0*/  STG.E.64 desc[UR14][R6.64], R40 ;  /* 0x0000002806007986 */ /* 0x0007e4000c101b0e */
.L_x_4421:
[----:B------:R-:W-:Y:S05]  /*efb0*/  BSYNC.RECONVERGENT B0 ;  /* 0x0000000000007941 */ /* 0x000fea0003800200 */
.L_x_4420:
[----:B------:R-:W-:Y:S04]  /*efc0*/  BSSY.RECONVERGENT B0, `(.L_x_4422) ;  /* 0x0000013000007945 */ /* 0x000fe80003800200 */
[----:B------:R-:W-:Y:S05]  /*efd0*/  @P2 BRA `(.L_x_4423) ;  /* 0x0000000000442947 */ /* 0x000fea0003800000 */
[----:B------:R-:W3:Y:S01]  /*efe0*/  LDCU.64 UR16, c[0x0][0x3e0] ;  /* 0x00007c00ff1077ac */ /* 0x000ee20008000a00 */
[----:B------:R-:W-:Y:S01]  /*eff0*/  MOV R4, R28 ;  /* 0x0000001c00047202 */ /* 0x000fe20000000f00 */
[----:B------:R-:W-:Y:S01]  /*f000*/  FADD.FTZ R43, R43, -UR5 ;  /* 0x800000052b2b7e21 */ /* 0x000fe20008010000 */
[----:B------:R-:W-:Y:S01]  /*f010*/  MOV R5, R31 ;  /* 0x0000001f00057202 */ /* 0x000fe20000000f00 */
[----:B------:R-:W4:Y:S01]  /*f020*/  LDCU.64 UR18, c[0x0][0x380] ;  /* 0x00007000ff1277ac */ /* 0x000f220008000a00 */
[----:B------:R-:W-:Y:S01]  /*f030*/  FADD.FTZ R42, R42, -UR5 ;  /* 0x800000052a2a7e21 */ /* 0x000fe20008010000 */
[----:B------:R-:W-:-:S03]  /*f040*/  FMUL.FTZ R43, R43, UR6 ;  /* 0x000000062b2b7c20 */ /* 0x000fc60008410000 */
[----:B------:R-:W-:Y:S01]  /*f050*/  FMUL.FTZ R42, R42, UR6 ;  /* 0x000000062a2a7c20 */ /* 0x000fe20008410000 */
[----:B012---:R-:W-:-:S03]  /*f060*/  FFMA.FTZ R32, R19, R43, R18 ;  /* 0x0000002b13207223 */ /* 0x007fc60000010012 */
        /* <DEDUP_REMOVED lines=8> */
.L_x_4423:
[----:B------:R-:W-:Y:S05]  /*f0f0*/  BSYNC.RECONVERGENT B0 ;  /* 0x0000000000007941 */ /* 0x000fea0003800200 */
.L_x_4422:
[----:B------:R-:W-:Y:S04]  /*f100*/  BSSY.RECONVERGENT B0, `(.L_x_4424) ;  /* 0x0000013000007945 */ /* 0x000fe80003800200 */
[----:B------:R-:W-:Y:S05]  /*f110*/  @P3 BRA `(.L_x_4425) ;  /* 0x0000000000443947 */ /* 0x000fea0003800000 */
[----:B------:R-:W5:Y:S01]  /*f120*/  LDCU.64 UR16, c[0x0][0x3e0] ;  /* 0x00007c00ff1077ac */ /* 0x000f620008000a00 */
[----:B------:R-:W-:Y:S01]  /*f130*/  MOV R5, R31 ;  /* 0x0000001f00057202 */ /* 0x000fe20000000f00 */
[----:B------:R-:W-:Y:S02]  /*f140*/  IMAD.MOV.U32 R4, RZ, RZ, R28 ;  /* 0x000000ffff047224 */ /* 0x000fe400078e001c */
[----:B------:R-:W-:Y:S01]  /*f150*/  FADD.FTZ R45, R45, -UR5 ;  /* 0x800000052d2d7e21 */ /* 0x000fe20008010000 */
[----:B------:R-:W3:Y:S01]  /*f160*/  LDCU.64 UR18, c[0x0][0x380] ;  /* 0x00007000ff1277ac */ /* 0x000ee20008000a00 */
[----:B------:R-:W-:Y:S02]  /*f170*/  FADD.FTZ R44, R44, -UR5 ;  /* 0x800000052c2c7e21 */ /* 0x000fe40008010000 */
[----:B------:R-:W-:Y:S02]  /*f180*/  FMUL.FTZ R45, R45, UR6 ;  /* 0x000000062d2d7c20 */ /* 0x000fe40008410000 */
[----:B------:R-:W-:-:S02]  /*f190*/  FMUL.FTZ R44, R44, UR6 ;  /* 0x000000062c2c7c20 */ /* 0x000fc40008410000 */
[----:B012-4-:R-:W-:Y:S02]  /*f1a0*/  FFMA.FTZ R32, R19, R45, R18 ;  /* 0x0000002d13207223 */ /* 0x017fe40000010012 */
[----:B------:R-:W-:Y:S01]  /*f1b0*/  FFMA.FTZ R33, R20, R44, R9 ;  /* 0x0000002c14217223 */ /* 0x000fe20000010009 */
[----:B-----5:R-:W-:Y:S02]  /*f1c0*/  IMAD R35, R35, UR16, RZ ;  /* 0x0000001023237c24 */ /* 0x020fe4000f8e02ff */
[----:B---3--:R-:W-:-:S04]  /*f1d0*/  IMAD.WIDE.U32 R6, R34, UR16, R4 ;  /* 0x0000001022067c25 */ /* 0x008fc8000f8e0004 */
[----:B------:R-:W-:Y:S01]  /*f1e0*/  IMAD R35, R34, UR17, R35 ;  /* 0x0000001122237c24 */ /* 0x000fe2000f8e0223 */
[----:B------:R-:W-:-:S04]  /*f1f0*/  LEA R4, P0, R6, UR18, 0x2 ;  /* 0x0000001206047c11 */ /* 0x000fc8000f8010ff */
[----:B------:R-:W-:-:S04]  /*f200*/  IADD3 R35, PT, PT, R7, R35, RZ ;  /* 0x0000002307237210 */ /* 0x000fc80007ffe0ff */
[----:B------:R-:W-:-:S05]  /*f210*/  LEA.HI.X R5, R6, UR19, R35, 0x2, P0 ;  /* 0x0000001306057c11 */ /* 0x000fca00080f1423 */
[----:B------:R0:W-:Y:S02]  /*f220*/  STG.E.64 desc[UR14][R4.64], R32 ;  /* 0x0000002004007986 */ /* 0x0001e4000c101b0e */
.L_x_4425:
[----:B------:R-:W-:Y:S05]  /*f230*/  BSYNC.RECONVERGENT B0 ;  /* 0x0000000000007941 */ /* 0x000fea0003800200 */
.L_x_4424:
[----:B------:R-:W-:Y:S01]  /*f240*/  ISETP.GE.U32.AND P4, PT, R27, UR12, PT ;  /* 0x0000000c1b007c0c */ /* 0x000fe2000bf86070 */
[C---:B---3--:R-:W-:Y:S01]  /*f250*/  VIADD R41, R21.reuse, 0x188 ;  /* 0x0000018815297836 */ /* 0x048fe20000000000 */
[----:B012-4-:R-:W-:Y:S01]  /*f260*/  SHF.R.S32.HI R6, RZ, 0x1f, R27 ;  /* 0x0000001fff067819 */ /* 0x017fe2000001141b */
        /* <DEDUP_REMOVED lines=40> */
.L_x_4427:
[----:B------:R-:W-:Y:S05]  /*f4f0*/  BSYNC.RECONVERGENT B0 ;  /* 0x0000000000007941 */ /* 0x000fea0003800200 */
.L_x_4426:
[----:B------:R-:W-:Y:S04]  /*f500*/  BSSY.RECONVERGENT B0, `(.L_x_4428) ;  /* 0x0000013000007945 */ /* 0x000fe80003800200 */
[----:B------:R-:W-:Y:S05]  /*f510*/  @P1 BRA `(.L_x_4429) ;  /* 0x0000000000441947 */ /* 0x000fea0003800000 */
[----:B------:R-:W1:Y:S01]  /*f520*/  LDCU.64 UR16, c[0x0][0x3e0] ;  /* 0x00007c00ff1077ac */ /* 0x000e620008000a00 */
[----:B------:R-:W-:Y:S01]  /*f530*/  MOV R7, R31 ;  /* 0x0000001f00077202 */ /* 0x000fe20000000f00 */
[----:B------:R-:W-:Y:S02]  /*f540*/  IMAD.MOV.U32 R6, RZ, RZ, R28 ;  /* 0x000000ffff067224 */ /* 0x000fe400078e001c */
[----:B------:R-:W-:Y:S01]  /*f550*/  FADD.FTZ R26, R26, -UR5 ;  /* 0x800000051a1a7e21 */ /* 0x000fe20008010000 */
[----:B------:R-:W2:Y:S01]  /*f560*/  LDCU.64 UR18, c[0x0][0x380] ;  /* 0x00007000ff1277ac */ /* 0x000ea20008000a00 */
[----:B------:R-:W-:-:S04]  /*f570*/  FADD.FTZ R48, R48, -UR5 ;  /* 0x8000000530307e21 */ /* 0x000fc80008010000 */
[----:B------:R-:W-:-:S04]  /*f580*/  FMUL.FTZ R48, R48, UR6 ;  /* 0x0000000630307c20 */ /* 0x000fc80008410000 */
[----:B0-----:R-:W-:Y:S01]  /*f590*/  FFMA.FTZ R35, R20, R48, R9 ;  /* 0x0000003014237223 */ /* 0x001fe20000010009 */
[----:B-1----:R-:W-:Y:S02]  /*f5a0*/  IMAD R37, R37, UR16, RZ ;  /* 0x0000001025257c24 */ /* 0x002fe4000f8e02ff */
[----:B------:R-:W-:-:S04]  /*f5b0*/  IMAD.WIDE.U32 R6, R0, UR16, R6 ;  /* 0x0000001000067c25 */ /* 0x000fc8000f8e0006 */
[----:B------:R-:W-:Y:S02]  /*f5c0*/  IMAD R37, R0, UR17, R37 ;  /* 0x0000001100257c24 */ /* 0x000fe4000f8e0225 */
[----:B------:R-:W-:Y:S01]  /*f5d0*/  FMUL.FTZ R0, R26, UR6 ;  /* 0x000000061a007c20 */ /* 0x000fe20008410000 */
[----:B--2---:R-:W-:Y:S02]  /*f5e0*/  LEA R26, P1, R6, UR18, 0x2 ;  /* 0x00000012061a7c11 */ /* 0x004fe4000f8210ff */
[----:B------:R-:W-:Y:S01]  /*f5f0*/  IADD3 R37, PT, PT, R7, R37, RZ ;  /* 0x0000002507257210 */ /* 0x000fe20007ffe0ff */
[----:B------:R-:W-:-:S03]  /*f600*/  FFMA.FTZ R34, R19, R0, R18 ;  /* 0x0000000013227223 */ /* 0x000fc60000010012 */
[----:B------:R-:W-:-:S05]  /*f610*/  LEA.HI.X R27, R6, UR19, R37, 0x2, P1 ;  /* 0x00000013061b7c11 */ /* 0x000fca00088f1425 */
[----:B------:R1:W-:Y:S02]  /*f620*/  STG.E.64 desc[UR14][R26.64], R34 ;  /* 0x000000221a007986 */ /* 0x0003e4000c101b0e */
.L_x_4429:
[----:B------:R-:W-:Y:S05]  /*f630*/  BSYNC.RECONVERGENT B0 ;  /* 0x0000000000007941 */ /* 0x000fea0003800200 */
.L_x_4428:
        /* <DEDUP_REMOVED lines=8> */
[----:B------:R-:W-:Y:S02]  /*f6c0*/  FMUL.FTZ R49, R49, UR6 ;  /* 0x0000000631317c20 */ /* 0x000fe40008410000 */
[----:B------:R-:W-:-:S02]  /*f6d0*/  FMUL.FTZ R50, R50, UR6 ;  /* 0x0000000632327c20 */ /* 0x000fc40008410000 */
[----:B01----:R-:W-:Y:S02]  /*f6e0*/  FFMA.FTZ R34, R19, R49, R18 ;  /* 0x0000003113227223 */ /* 0x003fe40000010012 */
        /* <DEDUP_REMOVED lines=8> */
.L_x_4431:
[----:B------:R-:W-:Y:S05]  /*f770*/  BSYNC.RECONVERGENT B0 ;  /* 0x0000000000007941 */ /* 0x000fea0003800200 */
.L_x_4430:
[----:B------:R-:W-:Y:S04]  /*f780*/  BSSY.RECONVERGENT B0, `(.L_x_4432) ;  /* 0x0000013000007945 */ /* 0x000fe80003800200 */
[----:B------:R-:W-:Y:S05]  /*f790*/  @P5 BRA `(.L_x_4433) ;  /* 0x0000000000445947 */ /* 0x000fea0003800000 */
[----:B------:R-:W3:Y:S01]  /*f7a0*/  LDCU.64 UR16, c[0x0][0x3e0] ;  /* 0x00007c00ff1077ac */ /* 0x000ee20008000a00 */
[----:B--2---:R-:W-:Y:S01]  /*f7b0*/  MOV R6, R28 ;  /* 0x0000001c00067202 */ /* 0x004fe20000000f00 */
[----:B------:R-:W-:Y:S01]  /*f7c0*/  FADD.FTZ R51, R51, -UR5 ;  /* 0x8000000533337e21 */ /* 0x000fe20008010000 */
[----:B------:R-:W-:Y:S01]  /*f7d0*/  MOV R7, R31 ;  /* 0x0000001f00077202 */ /* 0x000fe20000000f00 */
[----:B------:R-:W2:Y:S01]  /*f7e0*/  LDCU.64 UR18, c[0x0][0x380] ;  /* 0x00007000ff1277ac */ /* 0x000ea20008000a00 */
[----:B------:R-:W-:Y:S01]  /*f7f0*/  FADD.FTZ R52, R52, -UR5 ;  /* 0x8000000534347e21 */ /* 0x000fe20008010000 */
[----:B------:R-:W-:-:S03]  /*f800*/  FMUL.FTZ R51, R51, UR6 ;  /* 0x0000000633337c20 */ /* 0x000fc60008410000 */
[----:B------:R-:W-:Y:S01]  /*f810*/  FMUL.FTZ R52, R52, UR6 ;  /* 0x0000000634347c20 */ /* 0x000fe20008410000 */
[----:B01----:R-:W-:-:S03]  /*f820*/  FFMA.FTZ R34, R19, R51, R18 ;  /* 0x0000003313227223 */ /* 0x003fc60000010012 */
[----:B------:R-:W-:Y:S01]  /*f830*/  FFMA.FTZ R35, R20, R52, R9 ;  /* 0x0000003414237223 */ /* 0x000fe20000010009 */
[----:B---3--:R-:W-:Y:S02]  /*f840*/  IMAD R40, R40, UR16, RZ ;  /* 0x0000001028287c24 */ /* 0x008fe4000f8e02ff */
[----:B------:R-:W-:-:S04]  /*f850*/  IMAD.WIDE.U32 R26, R41, UR16, R6 ;  /* 0x00000010291a7c25 */ /* 0x000fc8000f8e0006 */
[----:B------:R-:W-:Y:S01]  /*f860*/  IMAD R41, R41, UR17, R40 ;  /* 0x0000001129297c24 */ /* 0x000fe2000f8e0228 */
[----:B--2---:R-:W-:-:S03]  /*f870*/  LEA R6, P0, R26, UR18, 0x2 ;  /* 0x000000121a067c11 */ /* 0x004fc6000f8010ff */
[----:B------:R-:W-:-:S05]  /*f880*/  IMAD.IADD R41, R27, 0x1, R41 ;  /* 0x000000011b297824 */ /* 0x000fca00078e0229 */
[----:B------:R-:W-:-:S05]  /*f890*/  LEA.HI.X R7, R26, UR19, R41, 0x2, P0 ;  /* 0x000000131a077c11 */ /* 0x000fca00080f1429 */
[----:B------:R3:W-:Y:S02]  /*f8a0*/  STG.E.64 desc[UR14][R6.64], R34 ;  /* 0x0000002206007986 */ /* 0x0007e4000c101b0e */
.L_x_4433:
[----:B------:R-:W-:Y:S05]  /*f8b0*/  BSYNC.RECONVERGENT B0 ;  /* 0x0000000000007941 */ /* 0x000fea0003800200 */
.L_x_4432:
        /* <DEDUP_REMOVED lines=8> */
[----:B------:R-:W-:-:S03]  /*f940*/  FMUL.FTZ R53, R53, UR6 ;  /* 0x0000000635357c20 */ /* 0x000fc60008410000 */
[----:B------:R-:W-:Y:S01]  /*f950*/  FMUL.FTZ R54, R54, UR6 ;  /* 0x0000000636367c20 */ /* 0x000fe20008410000 */
[----:B01----:R-:W-:Y:S01]  /*f960*/  FFMA.FTZ R34, R19, R53, R18 ;  /* 0x0000003513227223 */ /* 0x003fe20000010012 */
[----:B----4-:R-:W-:Y:S02]  /*f970*/  IMAD R35, R42, UR16, RZ ;  /* 0x000000102a237c24 */ /* 0x010fe4000f8e02ff */
[----:B------:R-:W-:-:S04]  /*f980*/  IMAD.WIDE.U32 R26, R36, UR16, R6 ;  /* 0x00000010241a7c25 */ /* 0x000fc8000f8e0006 */
[----:B------:R-:W-:Y:S01]  /*f990*/  IMAD R35, R36, UR17, R35 ;  /* 0x0000001124237c24 */ /* 0x000fe2000f8e0223 */
[----:B--2---:R-:W-:-:S04]  /*f9a0*/  LEA R6, P0, R26, UR18, 0x2 ;  /* 0x000000121a067c11 */ /* 0x004fc8000f8010ff */
[----:B------:R-:W-:-:S04]  /*f9b0*/  IADD3 R35, PT, PT, R27, R35, RZ ;  /* 0x000000231b237210 */ /* 0x000fc80007ffe0ff */
[----:B------:R-:W-:Y:S01]  /*f9c0*/  LEA.HI.X R7, R26, UR19, R35, 0x2, P0 ;  /* 0x000000131a077c11 */ /* 0x000fe200080f1423 */
[----:B------:R-:W-:-:S05]  /*f9d0*/  FFMA.FTZ R35, R20, R54, R9 ;  /* 0x0000003614237223 */ /* 0x000fca0000010009 */
[----:B------:R4:W-:Y:S02]  /*f9e0*/  STG.E.64 desc[UR14][R6.64], R34 ;  /* 0x0000002206007986 */ /* 0x0009e4000c101b0e */
.L_x_4435:
[----:B------:R-:W-:Y:S05]  /*f9f0*/  BSYNC.RECONVERGENT B0 ;  /* 0x0000000000007941 */ /* 0x000fea0003800200 */
.L_x_4434:
[----:B------:R-:W-:Y:S04]  /*fa00*/  BSSY.RECONVERGENT B0, `(.L_x_4436) ;  /* 0x0000013000007945 */ /* 0x000fe80003800200 */
[----:B------:R-:W-:Y:S05]  /*fa10*/  @P3 BRA `(.L_x_4437) ;  /* 0x0000000000443947 */ /* 0x000fea0003800000 */
[----:B------:R-:W5:Y:S01]  /*fa20*/  LDCU.64 UR16, c[0x0][0x3e0] ;  /* 0x00007c00ff1077ac */ /* 0x000f620008000a00 */
[----:B--234-:R-:W-:Y:S01]  /*fa30*/  MOV R7, R31 ;  /* 0x0000001f00077202 */ /* 0x01cfe20000000f00 */
[----:B------:R-:W-:Y:S02]  /*fa40*/  IMAD.MOV.U32 R6, RZ, RZ, R28 ;  /* 0x000000ffff067224 */ /* 0x000fe400078e001c */
[----:B------:R-:W-:Y:S01]  /*fa50*/  FADD.FTZ R56, R56, -UR5 ;  /* 0x8000000538387e21 */ /* 0x000fe20008010000 */
[----:B------:R-:W2:Y:S01]  /*fa60*/  LDCU.64 UR18, c[0x0][0x380] ;  /* 0x00007000ff1277ac */ /* 0x000ea20008000a00 */
[----:B------:R-:W-:Y:S02]  /*fa70*/  FADD.FTZ R55, R55, -UR5 ;  /* 0x8000000537377e21 */ /* 0x000fe40008010000 */
[----:B------:R-:W-:Y:S02]  /*fa80*/  FMUL.FTZ R56, R56, UR6 ;  /* 0x0000000638387c20 */ /* 0x000fe40008410000 */
[----:B------:R-:W-:-:S02]  /*fa90*/  FMUL.FTZ R55, R55, UR6 ;  /* 0x0000000637377c20 */ /* 0x000fc40008410000 */
[----:B------:R-:W-:Y:S02]  /*faa0*/  FFMA.FTZ R54, R19, R56, R18 ;  /* 0x0000003813367223 */ /* 0x000fe40000010012 */
[----:B------:R-:W-:Y:S01]  /*fab0*/  FFMA.FTZ R55, R20, R55, R9 ;  /* 0x0000003714377223 */ /* 0x000fe20000010009 */
[----:B-----5:R-:W-:Y:S02]  /*fac0*/  IMAD R33, R33, UR16, RZ ;  /* 0x0000001021217c24 */ /* 0x020fe4000f8e02ff */
[----:B-1----:R-:W-:-:S04]  /*fad0*/  IMAD.WIDE.U32 R26, R32, UR16, R6 ;  /* 0x00000010201a7c25 */ /* 0x002fc8000f8e0006 */
[----:B------:R-:W-:Y:S01]  /*fae0*/  IMAD R33, R32, UR17, R33 ;  /* 0x0000001120217c24 */ /* 0x000fe2000f8e0221 */
[----:B--2---:R-:W-:-:S04]  /*faf0*/  LEA R6, P0, R26, UR18, 0x2 ;  /* 0x000000121a067c11 */ /* 0x004fc8000f8010ff */
[----:B------:R-:W-:-:S04]  /*fb00*/  IADD3 R33, PT, PT, R27, R33, RZ ;  /* 0x000000211b217210 */ /* 0x000fc80007ffe0ff */
[----:B------:R-:W-:-:S05]  /*fb10*/  LEA.HI.X R7, R26, UR19, R33, 0x2, P0 ;  /* 0x000000131a077c11 */ /* 0x000fca00080f1421 */
[----:B------:R1:W-:Y:S02]  /*fb20*/  STG.E.64 desc[UR14][R6.64], R54 ;  /* 0x0000003606007986 */ /* 0x0003e4000c101b0e */
.L_x_4437:
[----:B------:R-:W-:Y:S05]  /*fb30*/  BSYNC.RECONVERGENT B0 ;  /* 0x0000000000007941 */ /* 0x000fea0003800200 */
.L_x_4436:
[----:B------:R-:W-:Y:S01]  /*fb40*/  ISETP.GE.U32.AND P4, PT, R5, UR12, PT ;  /* 0x0000000c05007c0c */ /* 0x000fe2000bf86070 */
[C---:B------:R-:W-:Y:S01]  /*fb50*/  VIADD R41, R21.reuse, 0x1b8 ;  /* 0x000001b815297836 */ /* 0x040fe20000000000 */
[----:B-1----:R-:W-:Y:S01]  /*fb60*/  SHF.R.S32.HI R27, RZ, 0x1f, R5 ;  /* 0x0000001fff1b7819 */ /* 0x002fe20000011405 */
[----:B------:R-:W-:Y:S01]  /*fb70*/  BSSY.RECONVERGENT B0, `(.L_x_4438) ;  /* 0x0000028000007945 */ /* 0x000fe20003800200 */
[C---:B------:R-:W-:Y:S01]  /*fb80*/  IADD3 R39, PT, PT, R21.reuse, 0x1b0, RZ ;  /* 0x000001b015277810 */ /* 0x040fe20007ffe0ff */
[----:B------:R-:W-:Y:S01]  /*fb90*/  VIADD R0, R21, 0x1d8 ;  /* 0x000001d815007836 */ /* 0x000fe20000000000 */
[----:B------:R-:W-:Y:S02]  /*fba0*/  ISETP.GE.AND.EX P4, PT, R27, UR13, PT, P4 ;  /* 0x0000000d1b007c0c */ /* 0x000fe4000bf86340 */
[C---:B------:R-:W-:Y:S02]  /*fbb0*/  IADD3 R43, PT, PT, R21.reuse, 0x1c0, RZ ;  /* 0x000001c0152b7810 */ /* 0x040fe40007ffe0ff */
[----:B--234-:R-:W-:-:S02]  /*fbc0*/  IADD3 R7, PT, PT, R21, 0x1c8, RZ ;  /* 0x000001c815077810 */ /* 0x01cfc40007ffe0ff */
        /* <DEDUP_REMOVED lines=17> */
[----:B------:R-:W1:Y:S01]  /*fce0*/  LDCU.64 UR16, c[0x0][0x3e0] ;  /* 0x00007c00ff1077ac */ /* 0x000e620008000a00 */
[----:B------:R-:W-:Y:S01]  /*fcf0*/  MOV R32, R28 ;  /* 0x0000001c00207202 */ /* 0x000fe20000000f00 */
[----:B------:R-:W-:Y:S01]  /*fd00*/  FADD.FTZ R58, R58, -UR5 ;  /* 0x800000053a3a7e21 */ /* 0x000fe20008010000 */
[----:B------:R-:W-:Y:S01]  /*fd10*/  MOV R33, R31 ;  /* 0x0000001f00217202 */ /* 0x000fe20000000f00 */
[----:B------:R-:W2:Y:S01]  /*fd20*/  LDCU.64 UR18, c[0x0][0x380] ;  /* 0x00007000ff1277ac */ /* 0x000ea20008000a00 */
[----:B------:R-:W-:Y:S01]  /*fd30*/  FADD.FTZ R57, R57, -UR5 ;  /* 0x8000000539397e21 */ /* 0x000fe20008010000 */
[----:B------:R-:W-:-:S03]  /*fd40*/  FMUL.FTZ R58, R58, UR6 ;  /* 0x000000063a3a7c20 */ /* 0x000fc60008410000 */
[----:B------:R-:W-:Y:S01]  /*fd50*/  FMUL.FTZ R57, R57, UR6 ;  /* 0x0000000639397c20 */ /* 0x000fe20008410000 */
[----:B------:R-:W-:-:S03]  /*fd60*/  FFMA.FTZ R56, R19, R58, R18 ;  /* 0x0000003a13387223 */ /* 0x000fc60000010012 */
[----:B------:R-:W-:Y:S01]  /*fd70*/  FFMA.FTZ R57, R20, R57, R9 ;  /* 0x0000003914397223 */ /* 0x000fe20000010009 */
[----:B-1----:R-:W-:Y:S02]  /*fd80*/  IMAD R36, R27, UR16, RZ ;  /* 0x000000101b247c24 */ /* 0x002fe4000f8e02ff */
[----:B0-----:R-:W-:-:S04]  /*fd90*/  IMAD.WIDE.U32 R34, R5, UR16, R32 ;  /* 0x0000001005227c25 */ /* 0x001fc8000f8e0020 */
[----:B------:R-:W-:Y:S01]  /*fda0*/  IMAD R5, R5, UR17, R36 ;  /* 0x0000001105057c24 */ /* 0x000fe2000f8e0224 */
[----:B--2---:R-:W-:-:S04]  /*fdb0*/  LEA R32, P4, R34, UR18, 0x2 ;  /* 0x0000001222207c11 */ /* 0x004fc8000f8810ff */
[----:B------:R-:W-:-:S04]  /*fdc0*/  IADD3 R5, PT, PT, R35, R5, RZ ;  /* 0x0000000523057210 */ /* 0x000fc80007ffe0ff */
[----:B------:R-:W-:-:S05]  /*fdd0*/  LEA.HI.X R33, R34, UR19, R5, 0x2, P4 ;  /* 0x0000001322217c11 */ /* 0x000fca000a0f1405 */
[----:B------:R1:W-:Y:S02]  /*fde0*/  STG.E.64 desc[UR14][R32.64], R56 ;  /* 0x0000003820007986 */ /* 0x0003e4000c101b0e */
.L_x_4439:
[----:B------:R-:W-:Y:S05]  /*fdf0*/  BSYNC.RECONVERGENT B0 ;  /* 0x0000000000007941 */ /* 0x000fea0003800200 */
.L_x_4438:
[----:B------:R-:W-:Y:S04]  /*fe00*/  BSSY.RECONVERGENT B0, `(.L_x_4440) ;  /* 0x0000013000007945 */ /* 0x000fe80003800200 */
[----:B------:R-:W-:Y:S05]  /*fe10*/  @P1 BRA `(.L_x_4441) ;  /* 0x0000000000441947 */ /* 0x000fea0003800000 */
[----:B------:R-:W2:Y:S01]  /*fe20*/  LDCU.64 UR16, c[0x0][0x3e0] ;  /* 0x00007c00ff1077ac */ /* 0x000ea20008000a00 */
[----:B-1----:R-:W-:Y:S01]  /*fe30*/  MOV R33, R31 ;  /* 0x0000001f00217202 */ /* 0x002fe20000000f00 */
[----:B------:R-:W-:Y:S02]  /*fe40*/  IMAD.MOV.U32 R32, RZ, RZ, R28 ;  /* 0x000000ffff207224 */ /* 0x000fe400078e001c */
[----:B------:R-:W-:Y:S01]  /*fe50*/  FADD.FTZ R3, R3, -UR5 ;  /* 0x8000000503037e21 */ /* 0x000fe20008010000 */
[----:B------:R-:W1:Y:S03]  /*fe60*/  LDCU.64 UR18, c[0x0][0x380] ;  /* 0x00007000ff1277ac */ /* 0x000e660008000a00 */
[----:B------:R-:W-:-:S04]  /*fe70*/  FMUL.FTZ R3, R3, UR6 ;  /* 0x0000000603037c20 */ /* 0x000fc80008410000 */
[----:B0-----:R-:W-:Y:S01]  /*fe80*/  FFMA.FTZ R34, R19, R3, R18 ;  /* 0x0000000313227223 */ /* 0x001fe20000010012 */
[----:B--2---:R-:W-:Y:S02]  /*fe90*/  IMAD R37, R37, UR16, RZ ;  /* 0x0000001025257c24 */ /* 0x004fe4000f8e02ff */
[----:B------:R-:W-:-:S04]  /*fea0*/  IMAD.WIDE.U32 R32, R4, UR16, R32 ;  /* 0x0000001004207c25 */ /* 0x000fc8000f8e0020 */
[----:B------:R-:W-:Y:S02]  /*feb0*/  IMAD R37, R4, UR17, R37 ;  /* 0x0000001104257c24 */ /* 0x000fe4000f8e0225 */
[----:B------:R-:W-:Y:S01]  /*fec0*/  FADD.FTZ R4, R2, -UR5 ;  /* 0x8000000502047e21 */ /* 0x000fe20008010000 */
[----:B-1----:R-:W-:Y:S02]  /*fed0*/  LEA R2, P1, R32, UR18, 0x2 ;  /* 0x0000001220027c11 */ /* 0x002fe4000f8210ff */
[----:B------:R-:W-:Y:S01]  /*fee0*/  IADD3 R37, PT, PT, R33, R37, RZ ;  /* 0x0000002521257210 */ /* 0x000fe20007ffe0ff */
[----:B------:R-:W-:-:S03]  /*fef0*/  FMUL.FTZ R4, R4, UR6 ;  /* 0x0000000604047c20 */ /* 0x000fc60008410000 */
[----:B------:R-:W-:Y:S01]  /*ff00*/  LEA.HI.X R3, R32, UR19, R37, 0x2, P1 ;  /* 0x0000001320037c11 */ /* 0x000fe200088f1425 */
[----:B------:R-:W-:-:S05]  /*ff10*/  FFMA.FTZ R35, R20, R4, R9 ;  /* 0x0000000414237223 */ /* 0x000fca0000010009 */
[----:B------:R2:W-:Y:S02]  /*ff20*/  STG.E.64 desc[UR14][R2.64], R34 ;  /* 0x0000002202007986 */ /* 0x0005e4000c101b0e */
.L_x_4441:
[----:B------:R-:W-:Y:S05]  /*ff30*/  BSYNC.RECONVERGENT B0 ;  /* 0x0000000000007941 */ /* 0x000fea0003800200 */
.L_x_4440:
[----:B------:R-:W-:Y:S04]  /*ff40*/  BSSY.RECONVERGENT B0, `(.L_x_4442) ;  /* 0x0000013000007945 */ /* 0x000fe80003800200 */
[----:B------:R-:W-:Y:S05]  /*ff50*/  @P0 BRA `(.L_x_4443) ;  /* 0x0000000000440947 */ /* 0x000fea0003800000 */
[----:B------:R-:W3:Y:S01]  /*ff60*/  LDCU.64 UR16, c[0x0][0x3e0] ;  /* 0x00007c00ff1077ac */ /* 0x000ee20008000a00 */
[----:B--2---:R-:W-:Y:S01]  /*ff70*/  MOV R2, R28 ;  /* 0x0000001c00027202 */ /* 0x004fe20000000f00 */
[----:B------:R-:W-:Y:S02]  /*ff80*/  IMAD.MOV.U32 R3, RZ, RZ, R31 ;  /* 0x000000ffff037224 */ /* 0x000fe400078e001f */
[----:B------:R-:W-:Y:S01]  /*ff90*/  FADD.FTZ R59, R59, -UR5 ;  /* 0x800000053b3b7e21 */ /* 0x000fe20008010000 */
[----:B------:R-:W2:Y:S01]  /*ffa0*/  LDCU.64 UR18, c[0x0][0x380] ;  /* 0x00007000ff1277ac */ /* 0x000ea20008000a00 */
[----:B------:R-:W-:Y:S02]  /*ffb0*/  FADD.FTZ R68, R68, -UR5 ;  /* 0x8000000544447e21 */ /* 0x000fe40008010000 */
[----:B------:R-:W-:Y:S02]  /*ffc0*/  FMUL.FTZ R59, R59, UR6 ;  /* 0x000000063b3b7c20 */ /* 0x000fe40008410000 */
[----:B------:R-:W-:-:S02]  /*ffd0*/  FMUL.FTZ R68, R68, UR6 ;  /* 0x0000000644447c20 */ /* 0x000fc40008410000 */
[----:B-1----:R-:W-:Y:S02]  /*ffe0*/  FFMA.FTZ R32, R19, R59, R18 ;  /* 0x0000003b13207223 */ /* 0x002fe40000010012 */
        /* <DEDUP_REMOVED lines=8> */
.L_x_4443:
[----:B------:R-:W-:Y:S05]  /*10070*/  BSYNC.RECONVERGENT B0 ;  /* 0x0000000000007941 */ /* 0x000fea0003800200 */
.L_x_4442:
        /* <DEDUP_REMOVED lines=10> */
[----:B-1----:R-:W-:-:S03]  /*10120*/  FFMA.FTZ R32, R19, R69, R18 ;  /* 0x0000004513207223 */ /* 0x002fc60000010012 */
[----:B------:R-:W-:Y:S01]  /*10130*/  FFMA.FTZ R33, R20, R70, R9 ;  /* 0x0000004614217223 */ /* 0x000fe20000010009 */
[----:B----4-:R-:W-:Y:S02]  /*10140*/  IMAD R40, R40, UR16, RZ ;  /* 0x0000001028287c24 */ /* 0x010fe4000f8e02ff */
[----:B------:R-:W-:-:S04]  /*10150*/  IMAD.WIDE.U32 R4, R41, UR16, R2 ;  /* 0x0000001029047c25 */ /* 0x000fc8000f8e0002 */
[----:B------:R-:W-:Y:S01]  /*10160*/  IMAD R41, R41, UR17, R40 ;  /* 0x0000001129297c24 */ /* 0x000fe2000f8e0228 */
[----:B--2---:R-:W-:-:S03]  /*10170*/  LEA R2, P0, R4, UR18, 0x2 ;  /* 0x0000001204027c11 */ /* 0x004fc6000f8010ff */
[----:B------:R-:W-:-:S05]  /*10180*/  IMAD.IADD R41, R5, 0x1, R41 ;  /* 0x0000000105297824 */ /* 0x000fca00078e0229 */
[----:B------:R-:W-:-:S05]  /*10190*/  LEA.HI.X R3, R4, UR19, R41, 0x2, P0 ;  /* 0x0000001304037c11 */ /* 0x000fca00080f1429 */
[----:B------:R4:W-:Y:S02]  /*101a0*/  STG.E.64 desc[UR14][R2.64], R32 ;  /* 0x0000002002007986 */ /* 0x0009e4000c101b0e */
.L_x_4445:
[----:B------:R-:W-:Y:S05]  /*101b0*/  BSYNC.RECONVERGENT B0 ;  /* 0x0000000000007941 */ /* 0x000fea0003800200 */
.L_x_4444:
[----:B------:R-:W-:Y:S04]  /*101c0*/  BSSY.RECONVERGENT B0, `(.L_x_4446) ;  /* 0x0000013000007945 */ /* 0x000fe80003800200 */
[----:B------:R-:W-:Y:S05]  /*101d0*/  @P2 BRA `(.L_x_4447) ;  /* 0x0000000000442947 */ /* 0x000fea0003800000 */
[----:B------:R-:W5:Y:S01]  /*101e0*/  LDCU.64 UR16, c[0x0][0x3e0] ;  /* 0x00007c00ff1077ac */ /* 0x000f620008000a00 */
[----:B--234-:R-:W-:Y:S01]  /*101f0*/  MOV R2, R28 ;  /* 0x0000001c00027202 */ /* 0x01cfe20000000f00 */
        /* <DEDUP_REMOVED lines=8> */
[----:B-----5:R-:W-:Y:S02]  /*10280*/  IMAD R42, R42, UR16, RZ ;  /* 0x000000102a2a7c24 */ /* 0x020fe4000f8e02ff */
[----:B------:R-:W-:-:S04]  /*10290*/  IMAD.WIDE.U32 R4, R43, UR16, R2 ;  /* 0x000000102b047c25 */ /* 0x000fc8000f8e0002 */
[----:B------:R-:W-:Y:S01]  /*102a0*/  IMAD R43, R43, UR17, R42 ;  /* 0x000000112b2b7c24 */ /* 0x000fe2000f8e022a */
[----:B--2---:R-:W-:-:S04]  /*102b0*/  LEA R2, P0, R4, UR18, 0x2 ;  /* 0x0000001204027c11 */ /* 0x004fc8000f8010ff */
[----:B------:R-:W-:-:S04]  /*102c0*/  IADD3 R43, PT, PT, R5, R43, RZ ;  /* 0x0000002b052b7210 */ /* 0x000fc80007ffe0ff */
[----:B------:R-:W-:-:S05]  /*102d0*/  LEA.HI.X R3, R4, UR19, R43, 0x2, P0 ;  /* 0x0000001304037c11 */ /* 0x000fca00080f142b */
[----:B------:R2:W-:Y:S02]  /*102e0*/  STG.E.64 desc[UR14][R2.64], R10 ;  /* 0x0000000a02007986 */ /* 0x0005e4000c101b0e */
.L_x_4447:
[----:B------:R-:W-:Y:S05]  /*102f0*/  BSYNC.RECONVERGENT B0 ;  /* 0x0000000000007941 */ /* 0x000fea0003800200 */
.L_x_4446:
        /* <DEDUP_REMOVED lines=19> */
.L_x_4449:
[----:B------:R-:W-:Y:S05]  /*10430*/  BSYNC.RECONVERGENT B0 ;  /* 0x0000000000007941 */ /* 0x000fea0003800200 */
.L_x_4448:
[----:B------:R-:W-:Y:S01]  /*10440*/  ISETP.GE.U32.AND P4, PT, R6, UR12, PT ;  /* 0x0000000c06007c0c */ /* 0x000fe2000bf86070 */
[C---:B--2---:R-:W-:Y:S01]  /*10450*/  VIADD R13, R21.reuse, 0x1e8 ;  /* 0x000001e8150d7836 */ /* 0x044fe20000000000 */
[----:B---34-:R-:W-:Y:S01]  /*10460*/  SHF.R.S32.HI R2, RZ, 0x1f, R6 ;  /* 0x0000001fff027819 */ /* 0x018fe20000011406 */
[----:B------:R-:W-:Y:S01]  /*10470*/  BSSY.RECONVERGENT B0, `(.L_x_4450) ;  /* 0x0000026000007945 */ /* 0x000fe20003800200 */
[C---:B------:R-:W-:Y:S02]  /*10480*/  IADD3 R11, PT, PT, R21.reuse, 0x1e0, RZ ;  /* 0x000001e0150b7810 */ /* 0x040fe40007ffe0ff */
[----:B------:R-:W-:Y:S02]  /*10490*/  ISETP.GE.AND.EX P4, PT, R2, UR13, PT, P4 ;  /* 0x0000000d02007c0c */ /* 0x000fe4000bf86340 */
[C---:B------:R-:W-:Y:S02]  /*104a0*/  IADD3 R27, PT, PT, R21.reuse, 0x1f0, RZ ;  /* 0x000001f0151b7810 */ /* 0x040fe40007ffe0ff */
[----:B-1----:R-:W-:-:S02]  /*104b0*/  IADD3 R33, PT, PT, R21, 0x1f8, RZ ;  /* 0x000001f815217810 */ /* 0x002fc40007ffe0ff */
        /* <DEDUP_REMOVED lines=16> */
[----:B------:R-:W1:Y:S01]  /*105c0*/  LDCU.64 UR16, c[0x0][0x3e0] ;  /* 0x00007c00ff1077ac */ /* 0x000e620008000a00 */
[----:B------:R-:W-:Y:S02]  /*105d0*/  IMAD.MOV.U32 R3, RZ, RZ, R31 ;  /* 0x000000ffff037224 */ /* 0x000fe400078e001f */
[----:B------:R-:W-:Y:S01]  /*105e0*/  FADD.FTZ R14, R14, -UR5 ;  /* 0x800000050e0e7e21 */ /* 0x000fe20008010000 */
[----:B------:R-:W-:Y:S01]  /*105f0*/  FADD.FTZ R15, R15, -UR5 ;  /* 0x800000050f0f7e21 */ /* 0x000fe20008010000 */
[----:B------:R-:W2:Y:S02]  /*10600*/  LDCU.64 UR18, c[0x0][0x380] ;  /* 0x00007000ff1277ac */ /* 0x000ea40008000a00 */
[----:B------:R-:W-:Y:S01]  /*10610*/  FMUL.FTZ R14, R14, UR6 ;  /* 0x000000060e0e7c20 */ /* 0x000fe20008410000 */
[----:B------:R-:W-:-:S03]  /*10620*/  FMUL.FTZ R15, R15, UR6 ;  /* 0x000000060f0f7c20 */ /* 0x000fc60008410000 */
[----:B------:R-:W-:Y:S01]  /*10630*/  FFMA.FTZ R14, R19, R14, R18 ;  /* 0x0000000e130e7223 */ /* 0x000fe20000010012 */
[----:B------:R-:W-:Y:S01]  /*10640*/  FFMA.FTZ R15, R20, R15, R9 ;  /* 0x0000000f140f7223 */ /* 0x000fe20000010009 */
[----:B-1----:R-:W-:Y:S01]  /*10650*/  IMAD R7, R2, UR16, RZ ;  /* 0x0000001002077c24 */ /* 0x002fe2000f8e02ff */
[----:B------:R-:W-:-:S03]  /*10660*/  MOV R2, R28 ;  /* 0x0000001c00027202 */ /* 0x000fc60000000f00 */
[C---:B------:R-:W-:Y:S02]  /*10670*/  IMAD R7, R6.reuse, UR17, R7 ;  /* 0x0000001106077c24 */ /* 0x040fe4000f8e0207 */
[----:B------:R-:W-:-:S03]  /*10680*/  IMAD.WIDE.U32 R4, R6, UR16, R2 ;  /* 0x0000001006047c25 */ /* 0x000fc6000f8e0002 */
[----:B--2---:R-:W-:Y:S02]  /*10690*/  LEA R2, P4, R4, UR18, 0x2 ;  /* 0x0000001204027c11 */ /* 0x004fe4000f8810ff */
[----:B------:R-:W-:-:S04]  /*106a0*/  IADD3 R7, PT, PT, R5, R7, RZ ;  /* 0x0000000705077210 */ /* 0x000fc80007ffe0ff */
[----:B------:R-:W-:-:S05]  /*106b0*/  LEA.HI.X R3, R4, UR19, R7, 0x2, P4 ;  /* 0x0000001304037c11 */ /* 0x000fca000a0f1407 */
[----:B------:R1:W-:Y:S02]  /*106c0*/  STG.E.64 desc[UR14][R2.64], R14 ;  /* 0x0000000e02007986 */ /* 0x0003e4000c101b0e */
.L_x_4451:
[----:B------:R-:W-:Y:S05]  /*106d0*/  BSYNC.RECONVERGENT B0 ;  /* 0x0000000000007941 */ /* 0x000fea0003800200 */
.L_x_4450:
[----:B------:R-:W-:Y:S04]  /*106e0*/  BSSY.RECONVERGENT B0, `(.L_x_4452) ;  /* 0x0000013000007945 */ /* 0x000fe80003800200 */
[----:B------:R-:W-:Y:S05]  /*106f0*/  @P1 BRA `(.L_x_4453) ;  /* 0x0000000000441947 */ /* 0x000fea0003800000 */
[----:B------:R-:W2:Y:S01]  /*10700*/  LDCU.64 UR16, c[0x0][0x3e0] ;  /* 0x00007c00ff1077ac */ /* 0x000ea20008000a00 */
[----:B-1----:R-:W-:Y:S01]  /*10710*/  MOV R2, R28 ;  /* 0x0000001c00027202 */ /* 0x002fe20000000f00 */
[----:B------:R-:W-:Y:S01]  /*10720*/  FADD.FTZ R22, R22, -UR5 ;  /* 0x8000000516167e21 */ /* 0x000fe20008010000 */
[----:B------:R-:W-:Y:S01]  /*10730*/  MOV R3, R31 ;  /* 0x0000001f00037202 */ /* 0x000fe20000000f00 */
[----:B------:R-:W1:Y:S01]  /*10740*/  LDCU.64 UR18, c[0x0][0x380] ;  /* 0x00007000ff1277ac */ /* 0x000e620008000a00 */
[----:B------:R-:W-:Y:S01]  /*10750*/  FADD.FTZ R16, R16, -UR5 ;  /* 0x8000000510107e21 */ /* 0x000fe20008010000 */
[----:B------:R-:W-:-:S03]  /*10760*/  FMUL.FTZ R22, R22, UR6 ;  /* 0x0000000616167c20 */ /* 0x000fc60008410000 */
[----:B------:R-:W-:Y:S01]  /*10770*/  FMUL.FTZ R16, R16, UR6 ;  /* 0x0000000610107c20 */ /* 0x000fe20008410000 */
[----:B------:R-:W-:Y:S01]  /*10780*/  FFMA.FTZ R6, R19, R22, R18 ;  /* 0x0000001613067223 */ /* 0x000fe20000010012 */
[----:B--2---:R-:W-:Y:S02]  /*10790*/  IMAD R7, R10, UR16, RZ ;  /* 0x000000100a077c24 */ /* 0x004fe4000f8e02ff */
[----:B------:R-:W-:-:S04]  /*107a0*/  IMAD.WIDE.U32 R4, R0, UR16, R2 ;  /* 0x0000001000047c25 */ /* 0x000fc8000f8e0002 */
[----:B------:R-:W-:Y:S01]  /*107b0*/  IMAD R7, R0, UR17, R7 ;  /* 0x0000001100077c24 */ /* 0x000fe2000f8e0207 */
[----:B-1----:R-:W-:-:S03]  /*107c0*/  LEA R2, P1, R4, UR18, 0x2 ;  /* 0x0000001204027c11 */ /* 0x002fc6000f8210ff */
[----:B------:R-:W-:-:S05]  /*107d0*/  IMAD.IADD R7, R5, 0x1, R7 ;  /* 0x0000000105077824 */ /* 0x000fca00078e0207 */
[----:B------:R-:W-:Y:S01]  /*107e0*/  LEA.HI.X R3, R4, UR19, R7, 0x2, P1 ;  /* 0x0000001304037c11 */ /* 0x000fe200088f1407 */
[----:B------:R-:W-:-:S05]  /*107f0*/  FFMA.FTZ R7, R20, R16, R9 ;  /* 0x0000001014077223 */ /* 0x000fca0000010009 */
[----:B------:R2:W-:Y:S02]  /*10800*/  STG.E.64 desc[UR14][R2.64], R6 ;  /* 0x0000000602007986 */ /* 0x0005e4000c101b0e */
.L_x_4453:
[----:B------:R-:W-:Y:S05]  /*10810*/  BSYNC.RECONVERGENT B0 ;  /* 0x0000000000007941 */ /* 0x000fea0003800200 */
.L_x_4452:
[----:B------:R-:W-:Y:S04]  /*10820*/  BSSY.RECONVERGENT B0, `(.L_x_4454) ;  /* 0x0000013000007945 */ /* 0x000fe80003800200 */
[----:B------:R-:W-:Y:S05]  /*10830*/  @P0 BRA `(.L_x_4455) ;  /* 0x0000000000440947 */ /* 0x000fea0003800000 */
[----:B------:R-:W3:Y:S01]  /*10840*/  LDCU.64 UR16, c[0x0][0x3e0] ;  /* 0x00007c00ff1077ac */ /* 0x000ee20008000a00 */
[----:B-12---:R-:W-:Y:S01]  /*10850*/  MOV R2, R28 ;  /* 0x0000001c00027202 */ /* 0x006fe20000000f00 */
[----:B------:R-:W-:Y:S01]  /*10860*/  FADD.FTZ R25, R25, -UR5 ;  /* 0x8000000519197e21 */ /* 0x000fe20008010000 */
[----:B------:R-:W-:Y:S01]  /*10870*/  MOV R3, R31 ;  /* 0x0000001f00037202 */ /* 0x000fe20000000f00 */
[----:B------:R-:W1:Y:S01]  /*10880*/  LDCU.64 UR18, c[0x0][0x380] ;  /* 0x00007000ff1277ac */ /* 0x000e620008000a00 */
        /* <DEDUP_REMOVED lines=8> */
[----:B-1----:R-:W-:-:S04]  /*10910*/  LEA R2, P0, R4, UR18, 0x2 ;  /* 0x0000001204027c11 */ /* 0x002fc8000f8010ff */
[----:B------:R-:W-:-:S04]  /*10920*/  IADD3 R11, PT, PT, R5, R11, RZ ;  /* 0x0000000b050b7210 */ /* 0x000fc80007ffe0ff */
[----:B------:R-:W-:-:S05]  /*10930*/  LEA.HI.X R3, R4, UR19, R11, 0x2, P0 ;  /* 0x0000001304037c11 */ /* 0x000fca00080f140b */
[----:B------:R3:W-:Y:S02]  /*10940*/  STG.E.64 desc[UR14][R2.64], R22 ;  /* 0x0000001602007986 */ /* 0x0007e4000c101b0e */
.L_x_4455:
[----:B------:R-:W-:Y:S05]  /*10950*/  BSYNC.RECONVERGENT B0 ;  /* 0x0000000000007941 */ /* 0x000fea0003800200 */
.L_x_4454:
[----:B------:R-:W-:Y:S04]  /*10960*/  BSSY.RECONVERGENT B0, `(.L_x_4456) ;  /* 0x0000013000007945 */ /* 0x000fe80003800200 */
[----:B------:R-:W-:Y:S05]  /*10970*/  @P5 BRA `(.L_x_4457) ;  /* 0x0000000000445947 */ /* 0x000fea0003800000 */
[----:B------:R-:W4:Y:S01]  /*10980*/  LDCU.64 UR16, c[0x0][0x3e0] ;  /* 0x00007c00ff1077ac */ /* 0x000f220008000a00 */
[----:B-123--:R-:W-:Y:S01]  /*10990*/  MOV R3, R31 ;  /* 0x0000001f00037202 */ /* 0x00efe20000000f00 */
[----:B------:R-:W-:Y:S02]  /*109a0*/  IMAD.MOV.U32 R2, RZ, RZ, R28 ;  /* 0x000000ffff027224 */ /* 0x000fe400078e001c */
[----:B------:R-:W-:Y:S01]  /*109b0*/  FADD.FTZ R61, R61, -UR5 ;  /* 0x800000053d3d7e21 */ /* 0x000fe20008010000 */
[----:B------:R-:W1:Y:S01]  /*109c0*/  LDCU.64 UR18, c[0x0][0x380] ;  /* 0x00007000ff1277ac */ /* 0x000e620008000a00 */
[----:B------:R-:W-:Y:S02]  /*109d0*/  FADD.FTZ R60, R60, -UR5 ;  /* 0x800000053c3c7e21 */ /* 0x000fe40008010000 */
[----:B------:R-:W-:Y:S02]  /*109e0*/  FMUL.FTZ R61, R61, UR6 ;  /* 0x000000063d3d7c20 */ /* 0x000fe40008410000 */
[----:B------:R-:W-:-:S02]  /*109f0*/  FMUL.FTZ R60, R60, UR6 ;  /* 0x000000063c3c7c20 */ /* 0x000fc40008410000 */
[----:B------:R-:W-:Y:S02]  /*10a00*/  FFMA.FTZ R6, R19, R61, R18 ;  /* 0x0000003d13067223 */ /* 0x000fe40000010012 */
[----:B------:R-:W-:Y:S01]  /*10a10*/  FFMA.FTZ R7, R20, R60, R9 ;  /* 0x0000003c14077223 */ /* 0x000fe20000010009 */
[----:B----4-:R-:W-:Y:S02]  /*10a20*/  IMAD R0, R21, UR16, RZ ;  /* 0x0000001015007c24 */ /* 0x010fe4000f8e02ff */
[----:B------:R-:W-:-:S04]  /*10a30*/  IMAD.WIDE.U32 R4, R13, UR16, R2 ;  /* 0x000000100d047c25 */ /* 0x000fc8000f8e0002 */
[----:B------:R-:W-:Y:S01]  /*10a40*/  IMAD R13, R13, UR17, R0 ;  /* 0x000000110d0d7c24 */ /* 0x000fe2000f8e0200 */
[----:B-1----:R-:W-:-:S04]  /*10a50*/  LEA R2, P0, R4, UR18, 0x2 ;  /* 0x0000001204027c11 */ /* 0x002fc8000f8010ff */
[----:B------:R-:W-:-:S04]  /*10a60*/  IADD3 R13, PT, PT, R5, R13, RZ ;  /* 0x0000000d050d7210 */ /* 0x000fc80007ffe0ff */
[----:B------:R-:W-:-:S05]  /*10a70*/  LEA.HI.X R3, R4, UR19, R13, 0x2, P0 ;  /* 0x0000001304037c11 */ /* 0x000fca00080f140d */
[----:B------:R4:W-:Y:S02]  /*10a80*/  STG.E.64 desc[UR14][R2.64], R6 ;  /* 0x0000000602007986 */ /* 0x0009e4000c101b0e */
.L_x_4457:
[----:B------:R-:W-:Y:S05]  /*10a90*/  BSYNC.RECONVERGENT B0 ;  /* 0x0000000000007941 */ /* 0x000fea0003800200 */
.L_x_4456:
[----:B------:R-:W-:Y:S04]  /*10aa0*/  BSSY.RECONVERGENT B0, `(.L_x_4458) ;  /* 0x0000013000007945 */ /* 0x000fe80003800200 */
[----:B------:R-:W-:Y:S05]  /*10ab0*/  @P2 BRA `(.L_x_4459) ;  /* 0x0000000000442947 */ /* 0x000fea0003800000 */
[----:B------:R-:W5:Y:S01]  /*10ac0*/  LDCU.64 UR16, c[0x0][0x3e0] ;  /* 0x00007c00ff1077ac */ /* 0x000f620008000a00 */
[----:B-1234-:R-:W-:Y:S01]  /*10ad0*/  MOV R2, R28 ;  /* 0x0000001c00027202 */ /* 0x01efe20000000f00 */
        /* <DEDUP_REMOVED lines=11> */
[----:B-1----:R-:W-:-:S04]  /*10b90*/  LEA R2, P0, R4, UR18, 0x2 ;  /* 0x0000001204027c11 */ /* 0x002fc8000f8010ff */
[----:B------:R-:W-:-:S04]  /*10ba0*/  IADD3 R27, PT, PT, R5, R27, RZ ;  /* 0x0000001b051b7210 */ /* 0x000fc80007ffe0ff */
[----:B------:R-:W-:-:S05]  /*10bb0*/  LEA.HI.X R3, R4, UR19, R27, 0x2, P0 ;  /* 0x0000001304037c11 */ /* 0x000fca00080f141b */
[----:B------:R1:W-:Y:S02]  /*10bc0*/  STG.E.64 desc[UR14][R2.64], R6 ;  /* 0x0000000602007986 */ /* 0x0003e4000c101b0e */
.L_x_4459:
[----:B------:R-:W-:Y:S05]  /*10bd0*/  BSYNC.RECONVERGENT B0 ;  /* 0x0000000000007941 */ /* 0x000fea0003800200 */
.L_x_4458:
[----:B------:R-:W-:Y:S04]  /*10be0*/  BSSY.RECONVERGENT B0, `(.L_x_4333) ;  /* 0x0000012000007945 */ /* 0x000fe80003800200 */
[----:B------:R-:W-:Y:S05]  /*10bf0*/  @P3 BRA `(.L_x_4460) ;  /* 0x0000000000403947 */ /* 0x000fea0003800000 */
[----:B------:R-:W5:Y:S01]  /*10c00*/  LDCU.64 UR12, c[0x0][0x3e0] ;  /* 0x00007c00ff0c77ac */ /* 0x000f620008000a00 */
        /* <DEDUP_REMOVED lines=15> */
.L_x_4460:
[----:B------:R-:W-:Y:S05]  /*10d00*/  BSYNC.RECONVERGENT B0 ;  /* 0x0000000000007941 */ /* 0x000fea0003800200 */
.L_x_4333:
[----:B------:R-:W0:Y:S01]  /*10d10*/  LDCU UR5, c[0x0][0x374] ;  /* 0x00006e80ff0577ac */ /* 0x000e220008000800 */
[----:B------:R-:W2:Y:S01]  /*10d20*/  LDCU UR6, c[0x0][0x3f8] ;  /* 0x00007f00ff0677ac */ /* 0x000ea20008000800 */
[----:B------:R-:W2:Y:S01]  /*10d30*/  LDCU UR7, c[0x0][0x3c8] ;  /* 0x00007900ff0777ac */ /* 0x000ea20008000800 */
[----:B------:R-:W-:Y:S02]  /*10d40*/  UIADD3 UR4, UPT, UPT, UR4, 0x1, URZ ;  /* 0x0000000104047890 */ /* 0x000fe4000fffe0ff */
[----:B0-----:R-:W-:Y:S02]  /*10d50*/  UIADD3 UR9, UPT, UPT, UR5, UR9, URZ ;  /* 0x0000000905097290 */ /* 0x001fe4000fffe0ff */
[----:B--2---:R-:W-:-:S04]  /*10d60*/  UIMAD UR6, UR6, UR7, URZ ;  /* 0x00000007060672a4 */ /* 0x004fc8000f8e02ff */
[----:B------:R-:W-:-:S09]  /*10d70*/  UISETP.GE.AND UP0, UPT, UR9, UR6, UPT ;  /* 0x000000060900728c */ /* 0x000fd2000bf06270 */
[----:B------:R-:W-:Y:S05]  /*10d80*/  BRA.U !UP0, `(.L_x_4461) ;  /* 0xfffffef108f87547 */ /* 0x000fea000b83ffff */
[----:B------:R-:W-:Y:S05]  /*10d90*/  EXIT ;  /* 0x000000000000794d */ /* 0x000fea0003800000 */
.L_x_4462:
        /* <DEDUP_REMOVED lines=14> */
.L_x_4947:


//--------------------- .text._Z35group_norm_nhwc_fwd_one_pass_kernelI11Fp32IOFp16WLi64ELi128ELi512EEv26Group_norm_nhwc_fwd_params --------------------------
	.section	.text._Z35group_norm_nhwc_fwd_one_pass_kernelI11Fp32IOFp16WLi64ELi128ELi512EEv26Group_norm_nhwc_fwd_params,"ax",@progbits
	.align	128
        .global         _Z35group_norm_nhwc_fwd_one_pass_kernelI11Fp32IOFp16WLi64ELi128ELi512EEv26Group_norm_nhwc_fwd_params
        .type           _Z35group_norm_nhwc_fwd_one_pass_kernelI11Fp32IOFp16WLi64ELi128ELi512EEv26Group_norm_nhwc_fwd_params,@function
        .size           _Z35group_norm_nhwc_fwd_one_pass_kernelI11Fp32IOFp16WLi64ELi128ELi512EEv26Group_norm_nhwc_fwd_params,(.L_x_4948 - _Z35group_norm_nhwc_fwd_one_pass_kernelI11Fp32IOFp16WLi64ELi128ELi512EEv26Group_norm_nhwc_fwd_params)
        .other          _Z35group_norm_nhwc_fwd_one_pass_kernelI11Fp32IOFp16WLi64ELi128ELi512EEv26Group_norm_nhwc_fwd_params,@"STO_CUDA_ENTRY STV_DEFAULT"
_Z35group_norm_nhwc_fwd_one_pass_kernelI11Fp32IOFp16WLi64ELi128ELi512EEv26Group_norm_nhwc_fwd_params:
.text._Z35group_norm_nhwc_fwd_one_pass_kernelI11Fp32IOFp16WLi64ELi128ELi512EEv26Group_norm_nhwc_fwd_params:
        /* <DEDUP_REMOVED lines=40> */
.L_x_4506:
        /* <DEDUP_REMOVED lines=226> */
.L_x_4464:
[----:B------:R-:W-:Y:S05]  /*10a0*/  BSYNC.RECONVERGENT B0 ;  /* 0x0000000000007941 */ /* 0x000fea0003800200 */
.L_x_4463:
        /* <DEDUP_REMOVED lines=46> */
.L_x_4466:
[----:B------:R-:W-:Y:S05]  /*1390*/  BSYNC.RECONVERGENT B0 ;  /* 0x0000000000007941 */ /* 0x000fea0003800200 */
.L_x_4465:
        /* <DEDUP_REMOVED lines=25> */
.L_x_4469:
[----:B-1----:R-:W2:Y:S04]  /*1530*/  LDG.E.STRONG.GPU R18, desc[UR8][R16.64] ;  /* 0x0000000810127981 */ /* 0x002ea8000c1ef900 */
[----:B--2---:R-:W-:Y:S01]  /*1540*/  CCTL.IVALL ;  /* 0x00000000ff00798f */ /* 0x004fe20002000000 */
[----:B------:R-:W-:Y:S05]  /*1550*/  YIELD ;  /* 0x0000000000007946 */ /* 0x000fea0003800000 */
[----:B------:R-:W-:-:S13]  /*1560*/  ISETP.NE.AND P4, PT, R18, R25, PT ;  /* 0x000000191200720c */ /* 0x000fda0003f85270 */
[----:B------:R-:W-:Y:S05]  /*1570*/  @P4 BRA `(.L_x_4469) ;  /* 0xfffffffc00ec4947 */ /* 0x000fea000383ffff */
.L_x_4468:
        /* <DEDUP_REMOVED lines=15> */
.L_x_4471:
        /* <DEDUP_REMOVED lines=60> */
.L_x_4470:
        /* <DEDUP_REMOVED lines=35> */
.L_x_4472:
        /* <DEDUP_REMOVED lines=18> */
.L_x_4473:
        /* <DEDUP_REMOVED lines=9> */
.L_x_4474:
[----:B------:R-:W-:Y:S05]  /*1e10*/  BSYNC.RECONVERGENT B0 ;  /* 0x0000000000007941 */ /* 0x000fea0003800200 */
.L_x_4467:
        /* <DEDUP_REMOVED lines=32> */
[----:B---3--:R-:W-:Y:S02]  /*2020*/  HADD2.F32 R20, -RZ, R28.H0_H0 ;  /* 0x2000001cff147230 */ /* 0x008fe40000004100 */
[----:B-----5:R-:W-:Y:S01]  /*2030*/  HADD2.F32 R21, -RZ, R29.H0_H0 ;  /* 0x2000001dff157230 */ /* 0x020fe20000004100 */
        /* <DEDUP_REMOVED lines=31> */
.L_x_4478:
[----:B------:R-:W-:Y:S05]  /*2230*/  BSYNC.RECONVERGENT B1 ;  /* 0x0000000000017941 */ /* 0x000fea0003800200 */
.L_x_4477:
        /* <DEDUP_REMOVED lines=19> */
.L_x_4480:
[----:B------:R-:W-:Y:S05]  /*2370*/  BSYNC.RECONVERGENT B1 ;  /* 0x0000000000017941 */ /* 0x000fea0003800200 */
.L_x_4479:
        /* <DEDUP_REMOVED lines=31> */
.L_x_4482:
[----:B------:R-:W-:Y:S05]  /*2570*/  BSYNC.RECONVERGENT B1 ;  /* 0x0000000000017941 */ /* 0x000fea0003800200 */
.L_x_4481:
        /* <DEDUP_REMOVED lines=19> */
.L_x_4484:
[----:B------:R-:W-:Y:S05]  /*26b0*/  BSYNC.RECONVERGENT B1 ;  /* 0x0000000000017941 */ /* 0x000fea0003800200 */
.L_x_4483:
        /* <DEDUP_REMOVED lines=19> */
.L_x_4486:
[----:B------:R-:W-:Y:S05]  /*27f0*/  BSYNC.RECONVERGENT B1 ;  /* 0x0000000000017941 */ /* 0x000fea0003800200 */
.L_x_4485:
        /* <DEDUP_REMOVED lines=19> */
.L_x_4488:
[----:B------:R-:W-:Y:S05]  /*2930*/  BSYNC.RECONVERGENT B1 ;  /* 0x0000000000017941 */ /* 0x000fea0003800200 */
.L_x_4487:
        /* <DEDUP_REMOVED lines=19> */
.L_x_4490:
[----:B------:R-:W-:Y:S05]  /*2a70*/  BSYNC.RECONVERGENT B1 ;  /* 0x0000000000017941 */ /* 0x000fea0003800200 */
.L_x_4489:
        /* <DEDUP_REMOVED lines=19> */
.L_x_4476:
        /* <DEDUP_REMOVED lines=38> */
.L_x_4493:
[----:B------:R-:W-:Y:S05]  /*2e10*/  BSYNC.RECONVERGENT B1 ;  /* 0x0000000000017941 */ /* 0x000fea0003800200 */
.L_x_4492:
        /* <DEDUP_REMOVED lines=29> */
.L_x_4495:
[----:B------:R-:W-:Y:S05]  /*2ff0*/  BSYNC.RECONVERGENT B1 ;  /* 0x0000000000017941 */ /* 0x000fea0003800200 */
.L_x_4494:
        /* <DEDUP_REMOVED lines=41> */
.L_x_4497:
[----:B------:R-:W-:Y:S05]  /*3290*/  BSYNC.RECONVERGENT B1 ;  /* 0x0000000000017941 */ /* 0x000fea0003800200 */
.L_x_4496:
        /* <DEDUP_REMOVED lines=29> */
.L_x_4499:
[----:B------:R-:W-:Y:S05]  /*3470*/  BSYNC.RECONVERGENT B1 ;  /* 0x0000000000017941 */ /* 0x000fea0003800200 */
.L_x_4498:
        /* <DEDUP_REMOVED lines=29> */
.L_x_4501:
[----:B------:R-:W-:Y:S05]  /*3650*/  BSYNC.RECONVERGENT B1 ;  /* 0x0000000000017941 */ /* 0x000fea0003800200 */
.L_x_4500:
        /* <DEDUP_REMOVED lines=29> */
.L_x_4503:
[----:B------:R-:W-:Y:S05]  /*3830*/  BSYNC.RECONVERGENT B1 ;  /* 0x0000000000017941 */ /* 0x000fea0003800200 */
.L_x_4502:
        /* <DEDUP_REMOVED lines=29> */
.L_x_4505:
[----:B------:R-:W-:Y:S05]  /*3a10*/  BSYNC.RECONVERGENT B1 ;  /* 0x0000000000017941 */ /* 0x000fea0003800200 */
.L_x_4504:
        /* <DEDUP_REMOVED lines=27> */
.L_x_4491:
[----:B------:R-:W-:Y:S05]  /*3bd0*/  BSYNC.RECONVERGENT B0 ;  /* 0x0000000000007941 */ /* 0x000fea0003800200 */
.L_x_4475:
[----:B------:R-:W-:Y:S02]  /*3be0*/  IADD3 R8, PT, PT, R5, R8, RZ ;  /* 0x0000000805087210 */ /* 0x000fe40007ffe0ff */
[----:B------:R-:W-:Y:S02]  /*3bf0*/  IADD3 R6, PT, PT, R6, 0x1, RZ ;  /* 0x0000000106067810 */ /* 0x000fe40007ffe0ff */
[----:B------:R-:W-:-:S13]  /*3c00*/  ISETP.GE.AND P1, PT, R8, UR5, PT ;  /* 0x0000000508007c0c */ /* 0x000fda000bf26270 */
[----:B------:R-:W-:Y:S05]  /*3c10*/  @!P1 BRA `(.L_x_4506) ;  /* 0xffffffc400989947 */ /* 0x000fea000383ffff */
[----:B------:R-:W-:Y:S05]  /*3c20*/  EXIT ;  /* 0x000000000000794d */ /* 0x000fea0003800000 */
.L_x_4507:
        /* <DEDUP_REMOVED lines=13> */
.L_x_4948:


//--------------------- .text._Z35group_norm_nhwc_fwd_one_pass_kernelI11Fp32IOFp16WLi128ELi128ELi512EEv26Group_norm_nhwc_fwd_params --------------------------
	.section	.text._Z35group_norm_nhwc_fwd_one_pass_kernelI11Fp32IOFp16WLi128ELi128ELi512EEv26Group_norm_nhwc_fwd_params,"ax",@progbits
	.align	128
        .global         _Z35group_norm_nhwc_fwd_one_pass_kernelI11Fp32IOFp16WLi128ELi128ELi512EEv26Group_norm_nhwc_fwd_params
        .type           _Z35group_norm_nhwc_fwd_one_pass_kernelI11Fp32IOFp16WLi128ELi128ELi512EEv26Group_norm_nhwc_fwd_params,@function
        .size           _Z35group_norm_nhwc_fwd_one_pass_kernelI11Fp32IOFp16WLi128ELi128ELi512EEv26Group_norm_nhwc_fwd_params,(.L_x_4949 - _Z35group_norm_nhwc_fwd_one_pass_kernelI11Fp32IOFp16WLi128ELi128ELi512EEv26Group_norm_nhwc_fwd_params)
        .other          _Z35group_norm_nhwc_fwd_one_pass_kernelI11Fp32IOFp16WLi128ELi128ELi512EEv26Group_norm_nhwc_fwd_params,@"STO_CUDA_ENTRY STV_DEFAULT"
_Z35group_norm_nhwc_fwd_one_pass_kernelI11Fp32IOFp16WLi128ELi128ELi512EEv26Group_norm_nhwc_fwd_params:
.text._Z35group_norm_nhwc_fwd_one_pass_kernelI11Fp32IOFp16WLi128ELi128ELi512EEv26Group_norm_nhwc_fwd_params:
        /* <DEDUP_REMOVED lines=53> */
.L_x_4583:
        /* <DEDUP_REMOVED lines=378> */
.L_x_4509:
[----:B------:R-:W-:Y:S05]  /*1af0*/  BSYNC.RECONVERGENT B0 ;  /* 0x0000000000007941 */ /* 0x000fea0003800200 */
.L_x_4508:
        /* <DEDUP_REMOVED lines=46> */
.L_x_4511:
[----:B------:R-:W-:Y:S05]  /*1de0*/  BSYNC.RECONVERGENT B0 ;  /* 0x0000000000007941 */ /* 0x000fea0003800200 */
.L_x_4510:
        /* <DEDUP_REMOVED lines=24> */
.L_x_4514:
[----:B---3--:R-:W3:Y:S04]  /*1f70*/  LDG.E.STRONG.GPU R30, desc[UR6][R28.64] ;  /* 0x000000061c1e7981 */ /* 0x008ee8000c1ef900 */
[----:B---3--:R-:W-:Y:S01]  /*1f80*/  CCTL.IVALL ;  /* 0x00000000ff00798f */ /* 0x008fe20002000000 */
[----:B------:R-:W-:Y:S05]  /*1f90*/  YIELD ;  /* 0x0000000000007946 */ /* 0x000fea0003800000 */
[----:B------:R-:W-:-:S13]  /*1fa0*/  ISETP.NE.AND P2, PT, R30, R37, PT ;  /* 0x000000251e00720c */ /* 0x000fda0003f45270 */
[----:B------:R-:W-:Y:S05]  /*1fb0*/  @P2 BRA `(.L_x_4514) ;  /* 0xfffffffc00ec2947 */ /* 0x000fea000383ffff */
.L_x_4513:
        /* <DEDUP_REMOVED lines=15> */
.L_x_4516:
        /* <DEDUP_REMOVED lines=60> */
.L_x_4515:
        /* <DEDUP_REMOVED lines=35> */
.L_x_4517:
        /* <DEDUP_REMOVED lines=18> */
.L_x_4518:
        /* <DEDUP_REMOVED lines=9> */
.L_x_4519:
[----:B------:R-:W-:Y:S05]  /*2850*/  BSYNC.RECONVERGENT B0 ;  /* 0x0000000000007941 */ /* 0x000fea0003800200 */
.L_x_4512:
        /* <DEDUP_REMOVED lines=65> */
.L_x_4523:
[----:B------:R-:W-:Y:S05]  /*2c70*/  BSYNC.RECONVERGENT B1 ;  /* 0x0000000000017941 */ /* 0x000fea0003800200 */
.L_x_4522:
        /* <DEDUP_REMOVED lines=19> */
.L_x_4525:
[----:B------:R-:W-:Y:S05]  /*2db0*/  BSYNC.RECONVERGENT B1 ;  /* 0x0000000000017941 */ /* 0x000fea0003800200 */
.L_x_4524:
        /* <DEDUP_REMOVED lines=27> */
.L_x_4527:
[----:B------:R-:W-:Y:S05]  /*2f70*/  BSYNC.RECONVERGENT B1 ;  /* 0x0000000000017941 */ /* 0x000fea0003800200 */
.L_x_4526:
        /* <DEDUP_REMOVED lines=19> */
.L_x_4529:
[----:B------:R-:W-:Y:S05]  /*30b0*/  BSYNC.RECONVERGENT B1 ;  /* 0x0000000000017941 */ /* 0x000fea0003800200 */
.L_x_4528:
        /* <DEDUP_REMOVED lines=19> */
.L_x_4531:
[----:B------:R-:W-:Y:S05]  /*31f0*/  BSYNC.RECONVERGENT B1 ;  /* 0x0000000000017941 */ /* 0x000fea0003800200 */
.L_x_4530:
        /* <DEDUP_REMOVED lines=19> */
.L_x_4533:
[----:B------:R-:W-:Y:S05]  /*3330*/  BSYNC.RECONVERGENT B1 ;  /* 0x0000000000017941 */ /* 0x000fea0003800200 */
.L_x_4532:
        /* <DEDUP_REMOVED lines=27> */
.L_x_4535:
[----:B------:R-:W-:Y:S05]  /*34f0*/  BSYNC.RECONVERGENT B1 ;  /* 0x0000000000017941 */ /* 0x000fea0003800200 */
.L_x_4534:
        /* <DEDUP_REMOVED lines=19> */
.L_x_4537:
[----:B------:R-:W-:Y:S05]  /*3630*/  BSYNC.RECONVERGENT B1 ;  /* 0x0000000000017941 */ /* 0x000fea0003800200 */
.L_x_4536:
        /* <DEDUP_REMOVED lines=19> */
.L_x_4539:
[----:B------:R-:W-:Y:S05]  /*3770*/  BSYNC.RECONVERGENT B1 ;  /* 0x0000000000017941 */ /* 0x000fea0003800200 */
.L_x_4538:
        /* <DEDUP_REMOVED lines=19> */
.L_x_4541:
[----:B------:R-:W-:Y:S05]  /*38b0*/  BSYNC.RECONVERGENT B1 ;  /* 0x0000000000017941 */ /* 0x000fea0003800200 */
.L_x_4540:
        /* <DEDUP_REMOVED lines=29> */
.L_x_4543:
[----:B------:R-:W-:Y:S05]  /*3a90*/  BSYNC.RECONVERGENT B1 ;  /* 0x0000000000017941 */ /* 0x000fea0003800200 */
.L_x_4542:
        /* <DEDUP_REMOVED lines=19> */
.L_x_4545:
[----:B------:R-:W-:Y:S05]  /*3bd0*/  BSYNC.RECONVERGENT B1 ;  /* 0x0000000000017941 */ /* 0x000fea0003800200 */
.L_x_4544:
        /* <DEDUP_REMOVED lines=19> */
.L_x_4547:
[----:B------:R-:W-:Y:S05]  /*3d10*/  BSYNC.RECONVERGENT B1 ;  /* 0x0000000000017941 */ /* 0x000fea0003800200 */
.L_x_4546:
        /* <DEDUP_REMOVED lines=19> */
.L_x_4549:
[----:B------:R-:W-:Y:S05]  /*3e50*/  BSYNC.RECONVERGENT B1 ;  /* 0x0000000000017941 */ /* 0x000fea0003800200 */
.L_x_4548:
        /* <DEDUP_REMOVED lines=19> */
.L_x_4551:
[----:B------:R-:W-:Y:S05]  /*3f90*/  BSYNC.RECONVERGENT B1 ;  /* 0x0000000000017941 */ /* 0x000fea0003800200 */
.L_x_4550:
        /* <DEDUP_REMOVED lines=18> */
.L_x_4521:
        /* <DEDUP_REMOVED lines=34> */
.L_x_4554:
[----:B------:R-:W-:Y:S05]  /*42e0*/  BSYNC.RECONVERGENT B1 ;  /* 0x0000000000017941 */ /* 0x000fea0003800200 */
.L_x_4553:
        /* <DEDUP_REMOVED lines=29> */
.L_x_4556:
[----:B------:R-:W-:Y:S05]  /*44c0*/  BSYNC.RECONVERGENT B1 ;  /* 0x0000000000017941 */ /* 0x000fea0003800200 */
.L_x_4555:
        /* <DEDUP_REMOVED lines=37> */
.L_x_4558:
[----:B------:R-:W-:Y:S05]  /*4720*/  BSYNC.RECONVERGENT B1 ;  /* 0x0000000000017941 */ /* 0x000fea0003800200 */
.L_x_4557:
        /* <DEDUP_REMOVED lines=29> */
.L_x_4560:
[----:B------:R-:W-:Y:S05]  /*4900*/  BSYNC.RECONVERGENT B1 ;  /* 0x0000000000017941 */ /* 0x000fea0003800200 */
.L_x_4559:
        /* <DEDUP_REMOVED lines=29> */
.L_x_4562:
[----:B------:R-:W-:Y:S05]  /*4ae0*/  BSYNC.RECONVERGENT B1 ;  /* 0x0000000000017941 */ /* 0x000fea0003800200 */
.L_x_4561:
        /* <DEDUP_REMOVED lines=29> */
.L_x_4564:
[----:B------:R-:W-:Y:S05]  /*4cc0*/  BSYNC.RECONVERGENT B1 ;  /* 0x0000000000017941 */ /* 0x000fea0003800200 */
.L_x_4563:
        /* <DEDUP_REMOVED lines=37> */
.L_x_4566:
[----:B------:R-:W-:Y:S05]  /*4f20*/  BSYNC.RECONVERGENT B1 ;  /* 0x0000000000017941 */ /* 0x000fea0003800200 */
.L_x_4565:
        /* <DEDUP_REMOVED lines=29> */
.L_x_4568:
[----:B------:R-:W-:Y:S05]  /*5100*/  BSYNC.RECONVERGENT B1 ;  /* 0x0000000000017941 */ /* 0x000fea0003800200 */
.L_x_4567:
        /* <DEDUP_REMOVED lines=29> */
.L_x_4570:
[----:B------:R-:W-:Y:S05]  /*52e0*/  BSYNC.RECONVERGENT B1 ;  /* 0x0000000000017941 */ /* 0x000fea0003800200 */
.L_x_4569:
        /* <DEDUP_REMOVED lines=29> */
.L_x_4572:
[----:B------:R-:W-:Y:S05]  /*54c0*/  BSYNC.RECONVERGENT B1 ;  /* 0x0000000000017941 */ /* 0x000fea0003800200 */
.L_x_4571:
        /* <DEDUP_REMOVED lines=39> */
.L_x_4574:
[----:B------:R-:W-:Y:S05]  /*5740*/  BSYNC.RECONVERGENT B1 ;  /* 0x0000000000017941 */ /* 0x000fea0003800200 */
.L_x_4573:
        /* <DEDUP_REMOVED lines=29> */
.L_x_4576:
[----:B------:R-:W-:Y:S05]  /*5920*/  BSYNC.RECONVERGENT B1 ;  /* 0x0000000000017941 */ /* 0x000fea0003800200 */
.L_x_4575:
        /* <DEDUP_REMOVED lines=29> */
.L_x_4578:
[----:B------:R-:W-:Y:S05]  /*5b00*/  BSYNC.RECONVERGENT B1 ;  /* 0x0000000000017941 */ /* 0x000fea0003800200 */
.L_x_4577:
        /* <DEDUP_REMOVED lines=29> */
.L_x_4580:
[----:B------:R-:W-:Y:S05]  /*5ce0*/  BSYNC.RECONVERGENT B1 ;  /* 0x0000000000017941 */ /* 0x000fea0003800200 */
.L_x_4579:
        /* <DEDUP_REMOVED lines=29> */
.L_x_4582:
[----:B------:R-:W-:Y:S05]  /*5ec0*/  BSYNC.RECONVERGENT B1 ;  /* 0x0000000000017941 */ /* 0x000fea0003800200 */
.L_x_4581:
        /* <DEDUP_REMOVED lines=27> */
.L_x_4552:
[----:B------:R-:W-:Y:S05]  /*6080*/  BSYNC.RECONVERGENT B0 ;  /* 0x0000000000007941 */ /* 0x000fea0003800200 */
.L_x_4520:
        /* <DEDUP_REMOVED lines=8> */
.L_x_4584:
        /* <DEDUP_REMOVED lines=15> */
.L_x_4949:


//--------------------- .text._Z35group_norm_nhwc_fwd_one_pass_kernelI11Fp32IOFp16WLi256ELi128ELi512EEv26Group_norm_nhwc_fwd_params --------------------------
	.section	.text._Z35group_norm_nhwc_fwd_one_pass_kernelI11Fp32IOFp16WLi256ELi128ELi512EEv26Group_norm_nhwc_fwd_params,"ax",@progbits
	.align	128
        .global         _Z35group_norm_nhwc_fwd_one_pass_kernelI11Fp32IOFp16WLi256ELi128ELi512EEv26Group_norm_nhwc_fwd_params
        .type           _Z35group_norm_nhwc_fwd_one_pass_kernelI11Fp32IOFp16WLi256ELi128ELi512EEv26Group_norm_nhwc_fwd_params,@function
        .size           _Z35group_norm_nhwc_fwd_one_pass_kernelI11Fp32IOFp16WLi256ELi128ELi512EEv26Group_norm_nhwc_fwd_params,(.L_x_4950 - _Z35group_norm_nhwc_fwd_one_pass_kernelI11Fp32IOFp16WLi256ELi128ELi512EEv26Group_norm_nhwc_fwd_params)
        .other          _Z35group_norm_nhwc_fwd_one_pass_kernelI11Fp32IOFp16WLi256ELi128ELi512EEv26Group_norm_nhwc_fwd_params,@"STO_CUDA_ENTRY STV_DEFAULT"
_Z35group_norm_nhwc_fwd_one_pass_kernelI11Fp32IOFp16WLi256ELi128ELi512EEv26Group_norm_nhwc_fwd_params:
.text._Z35group_norm_nhwc_fwd_one_pass_kernelI11Fp32IOFp16WLi256ELi128ELi512EEv26Group_norm_nhwc_fwd_params:
        /* <DEDUP_REMOVED lines=33> */
.L_x_4724:
        /* <DEDUP_REMOVED lines=737> */
.L_x_4586:
[----:B------:R-:W-:Y:S05]  /*3020*/  BSYNC.RECONVERGENT B0 ;  /* 0x0000000000007941 */ /* 0x000fea0003800200 */
.L_x_4585:
        /* <DEDUP_REMOVED lines=44> */
.L_x_4588:
[----:B------:R-:W-:Y:S05]  /*32f0*/  BSYNC.RECONVERGENT B0 ;  /* 0x0000000000007941 */ /* 0x000fea0003800200 */
.L_x_4587:
        /* <DEDUP_REMOVED lines=27> */
.L_x_4591:
[----:B------:R-:W2:Y:S04]  /*34b0*/  LDG.E.STRONG.GPU R38, desc[UR6][R36.64] ;  /* 0x0000000624267981 */ /* 0x000ea8000c1ef900 */
[----:B--2---:R-:W-:Y:S01]  /*34c0*/  CCTL.IVALL ;  /* 0x00000000ff00798f */ /* 0x004fe20002000000 */
[----:B------:R-:W-:Y:S05]  /*34d0*/  YIELD ;  /* 0x0000000000007946 */ /* 0x000fea0003800000 */
[----:B------:R-:W-:-:S13]  /*34e0*/  ISETP.NE.AND P1, PT, R38, R47, PT ;  /* 0x0000002f2600720c */ /* 0x000fda0003f25270 */
[----:B------:R-:W-:Y:S05]  /*34f0*/  @P1 BRA `(.L_x_4591) ;  /* 0xfffffffc00ec1947 */ /* 0x000fea000383ffff */
.L_x_4590:
        /* <DEDUP_REMOVED lines=16> */
.L_x_4593:
        /* <DEDUP_REMOVED lines=61> */
.L_x_4592:
        /* <DEDUP_REMOVED lines=38> */
.L_x_4594:
        /* <DEDUP_REMOVED lines=19> */
.L_x_4595:
        /* <DEDUP_REMOVED lines=9> */
.L_x_4596:
[----:B------:R-:W-:Y:S05]  /*3df0*/  BSYNC.RECONVERGENT B0 ;  /* 0x0000000000007941 */ /* 0x000fea0003800200 */
.L_x_4589:
        /* <DEDUP_REMOVED lines=46> */
[----:B0-----:R-:W-:Y:S01]  /*40e0*/  SHF.R.S32.HI R48, RZ, 0x1f, R43 ;  /* 0x0000001fff307819 */ /* 0x001fe2000001142b */
[----:B--2---:R-:W-:Y:S02]  /*40f0*/  HADD2.F32 R49, -RZ, R49.H0_H0 ;  /* 0x20000031ff317230 */ /* 0x004fe40000004100 */
[----:B-----5:R-:W-:Y:S02]  /*4100*/  HADD2.F32 R50, -RZ, R50.H0_H0 ;  /* 0x20000032ff327230 */ /* 0x020fe40000004100 */
[----:B------:R-:W-:Y:S02]  /*4110*/  HADD2.F32 R52, -RZ, R52.H0_H0 ;  /* 0x20000034ff347230 */ /* 0x000fe40000004100 */
[----:B------:R-:W-:Y:S01]  /*4120*/  HADD2.F32 R51, -RZ, R51.H0_H0 ;  /* 0x20000033ff337230 */ /* 0x000fe20000004100 */
        /* <DEDUP_REMOVED lines=30> */
.L_x_4600:
[----:B------:R-:W-:Y:S05]  /*4310*/  BSYNC.RECONVERGENT B1 ;  /* 0x0000000000017941 */ /* 0x000fea0003800200 */
.L_x_4599:
        /* <DEDUP_REMOVED lines=19> */
.L_x_4602:
[----:B------:R-:W-:Y:S05]  /*4450*/  BSYNC.RECONVERGENT B1 ;  /* 0x0000000000017941 */ /* 0x000fea0003800200 */
.L_x_4601:
        /* <DEDUP_REMOVED lines=41> */
.L_x_4604:
[----:B------:R-:W-:Y:S05]  /*46f0*/  BSYNC.RECONVERGENT B1 ;  /* 0x0000000000017941 */ /* 0x000fea0003800200 */
.L_x_4603:
        /* <DEDUP_REMOVED lines=19> */
.L_x_4606:
[----:B------:R-:W-:Y:S05]  /*4830*/  BSYNC.RECONVERGENT B1 ;  /* 0x0000000000017941 */ /* 0x000fea0003800200 */
.L_x_4605:
        /* <DEDUP_REMOVED lines=19> */
.L_x_4608:
[----:B------:R-:W-:Y:S05]  /*4970*/  BSYNC.RECONVERGENT B1 ;  /* 0x0000000000017941 */ /* 0x000fea0003800200 */
.L_x_4607:
        /* <DEDUP_REMOVED lines=19> */
.L_x_4610:
[----:B------:R-:W-:Y:S05]  /*4ab0*/  BSYNC.RECONVERGENT B1 ;  /* 0x0000000000017941 */ /* 0x000fea0003800200 */
.L_x_4609:
        /* <DEDUP_REMOVED lines=19> */
.L_x_4612:
[----:B------:R-:W-:Y:S05]  /*4bf0*/  BSYNC.RECONVERGENT B1 ;  /* 0x0000000000017941 */ /* 0x000fea0003800200 */
.L_x_4611:
        /* <DEDUP_REMOVED lines=19> */
.L_x_4614:
[----:B------:R-:W-:Y:S05]  /*4d30*/  BSYNC.RECONVERGENT B1 ;  /* 0x0000000000017941 */ /* 0x000fea0003800200 */
.L_x_4613:
        /* <DEDUP_REMOVED lines=37> */
.L_x_4616:
[----:B------:R-:W-:Y:S05]  /*4f90*/  BSYNC.RECONVERGENT B1 ;  /* 0x0000000000017941 */ /* 0x000fea0003800200 */
.L_x_4615:
        /* <DEDUP_REMOVED lines=19> */
.L_x_4618:
[----:B------:R-:W-:Y:S05]  /*50d0*/  BSYNC.RECONVERGENT B1 ;  /* 0x0000000000017941 */ /* 0x000fea0003800200 */
.L_x_4617:
        /* <DEDUP_REMOVED lines=19> */
.L_x_4620:
[----:B------:R-:W-:Y:S05]  /*5210*/  BSYNC.RECONVERGENT B1 ;  /* 0x0000000000017941 */ /* 0x000fea0003800200 */
.L_x_4619:
        /* <DEDUP_REMOVED lines=19> */
.L_x_4622:
[----:B------:R-:W-:Y:S05]  /*5350*/  BSYNC.RECONVERGENT B1 ;  /* 0x0000000000017941 */ /* 0x000fea0003800200 */
.L_x_4621:
        /* <DEDUP_REMOVED lines=19> */
.L_x_4624:
[----:B------:R-:W-:Y:S05]  /*5490*/  BSYNC.RECONVERGENT B1 ;  /* 0x0000000000017941 */ /* 0x000fea0003800200 */
.L_x_4623:
        /* <DEDUP_REMOVED lines=19> */
.L_x_4626:
[----:B------:R-:W-:Y:S05]  /*55d0*/  BSYNC.RECONVERGENT B1 ;  /* 0x0000000000017941 */ /* 0x000fea0003800200 */
.L_x_4625:
        /* <DEDUP_REMOVED lines=39> */
.L_x_4628:
[----:B------:R-:W-:Y:S05]  /*5850*/  BSYNC.RECONVERGENT B1 ;  /* 0x0000000000017941 */ /* 0x000fea0003800200 */
.L_x_4627:
        /* <DEDUP_REMOVED lines=19> */
.L_x_4630:
[----:B------:R-:W-:Y:S05]  /*5990*/  BSYNC.RECONVERGENT B1 ;  /* 0x0000000000017941 */ /* 0x000fea0003800200 */
.L_x_4629:
        /* <DEDUP_REMOVED lines=19> */
.L_x_4632:
[----:B------:R-:W-:Y:S05]  /*5ad0*/  BSYNC.RECONVERGENT B1 ;  /* 0x0000000000017941 */ /* 0x000fea0003800200 */
.L_x_4631:
        /* <DEDUP_REMOVED lines=19> */
.L_x_4634:
[----:B------:R-:W-:Y:S05]  /*5c10*/  BSYNC.RECONVERGENT B1 ;  /* 0x0000000000017941 */ /* 0x000fea0003800200 */
.L_x_4633:
        /* <DEDUP_REMOVED lines=19> */
.L_x_4636:
[----:B------:R-:W-:Y:S05]  /*5d50*/  BSYNC.RECONVERGENT B1 ;  /* 0x0000000000017941 */ /* 0x000fea0003800200 */
.L_x_4635:
        /* <DEDUP_REMOVED lines=19> */
.L_x_4638:
[----:B------:R-:W-:Y:S05]  /*5e90*/  BSYNC.RECONVERGENT B1 ;  /* 0x0000000000017941 */ /* 0x000fea0003800200 */
.L_x_4637:
        /* <DEDUP_REMOVED lines=40> */
.L_x_4640:
[----:B------:R-:W-:Y:S05]  /*6120*/  BSYNC.RECONVERGENT B1 ;  /* 0x0000000000017941 */ /* 0x000fea0003800200 */
.L_x_4639:
        /* <DEDUP_REMOVED lines=19> */
.L_x_4642:
[----:B------:R-:W-:Y:S05]  /*6260*/  BSYNC.RECONVERGENT B1 ;  /* 0x0000000000017941 */ /* 0x000fea0003800200 */
.L_x_4641:
        /* <DEDUP_REMOVED lines=19> */
.L_x_4644:
[----:B------:R-:W-:Y:S05]  /*63a0*/  BSYNC.RECONVERGENT B1 ;  /* 0x0000000000017941 */ /* 0x000fea0003800200 */
.L_x_4643:
        /* <DEDUP_REMOVED lines=19> */
.L_x_4646:
[----:B------:R-:W-:Y:S05]  /*64e0*/  BSYNC.RECONVERGENT B1 ;  /* 0x0000000000017941 */ /* 0x000fea0003800200 */
.L_x_4645:
        /* <DEDUP_REMOVED lines=19> */
.L_x_4648:
[----:B------:R-:W-:Y:S05]  /*6620*/  BSYNC.RECONVERGENT B1 ;  /* 0x0000000000017941 */ /* 0x000fea0003800200 */
.L_x_4647:
        /* <DEDUP_REMOVED lines=19> */
.L_x_4650:
[----:B------:R-:W-:Y:S05]  /*6760*/  BSYNC.RECONVERGENT B1 ;  /* 0x0000000000017941 */ /* 0x000fea0003800200 */
.L_x_4649:
        /* <DEDUP_REMOVED lines=34> */
.L_x_4652:
[----:B------:R-:W-:Y:S05]  /*6990*/  BSYNC.RECONVERGENT B1 ;  /* 0x0000000000017941 */ /* 0x000fea0003800200 */
.L_x_4651:
        /* <DEDUP_REMOVED lines=19> */
.L_x_4654:
[----:B------:R-:W-:Y:S05]  /*6ad0*/  BSYNC.RECONVERGENT B1 ;  /* 0x0000000000017941 */ /* 0x000fea0003800200 */
.L_x_4653:
        /* <DEDUP_REMOVED lines=19> */
.L_x_4656:
[----:B------:R-:W-:Y:S05]  /*6c10*/  BSYNC.RECONVERGENT B1 ;  /* 0x0000000000017941 */ /* 0x000fea0003800200 */
.L_x_4655:
        /* <DEDUP_REMOVED lines=19> */
.L_x_4658:
[----:B------:R-:W-:Y:S05]  /*6d50*/  BSYNC.RECONVERGENT B1 ;  /* 0x0000000000017941 */ /* 0x000fea0003800200 */
.L_x_4657:
        /* <DEDUP_REMOVED lines=19> */
.L_x_4660:
[----:B------:R-:W-:Y:S05]  /*6e90*/  BSYNC.RECONVERGENT B1 ;  /* 0x0000000000017941 */ /* 0x000fea0003800200 */
.L_x_4659:
        /* <DEDUP_REMOVED lines=18> */
.L_x_4598:
        /* <DEDUP_REMOVED lines=43> */
.L_x_4663:
[----:B------:R-:W-:Y:S05]  /*7270*/  BSYNC.RECONVERGENT B1 ;  /* 0x0000000000017941 */ /* 0x000fea0003800200 */
.L_x_4662:
        /* <DEDUP_REMOVED lines=29> */
.L_x_4665:
[----:B------:R-:W-:Y:S05]  /*7450*/  BSYNC.RECONVERGENT B1 ;  /* 0x0000000000017941 */ /* 0x000fea0003800200 */
.L_x_4664:
        /* <DEDUP_REMOVED lines=29> */
.L_x_4667:
[----:B------:R-:W-:Y:S05]  /*7630*/  BSYNC.RECONVERGENT B1 ;  /* 0x0000000000017941 */ /* 0x000fea0003800200 */
.L_x_4666:
        /* <DEDUP_REMOVED lines=47> */
.L_x_4669:
[----:B------:R-:W-:Y:S05]  /*7930*/  BSYNC.RECONVERGENT B1 ;  /* 0x0000000000017941 */ /* 0x000fea0003800200 */
.L_x_4668:
        /* <DEDUP_REMOVED lines=29> */
.L_x_4671:
[----:B------:R-:W-:Y:S05]  /*7b10*/  BSYNC.RECONVERGENT B1 ;  /* 0x0000000000017941 */ /* 0x000fea0003800200 */
.L_x_4670:
        /* <DEDUP_REMOVED lines=29> */
.L_x_4673:
[----:B------:R-:W-:Y:S05]  /*7cf0*/  BSYNC.RECONVERGENT B1 ;  /* 0x0000000000017941 */ /* 0x000fea0003800200 */
.L_x_4672:
        /* <DEDUP_REMOVED lines=29> */
.L_x_4675:
[----:B------:R-:W-:Y:S05]  /*7ed0*/  BSYNC.RECONVERGENT B1 ;  /* 0x0000000000017941 */ /* 0x000fea0003800200 */
.L_x_4674:
        /* <DEDUP_REMOVED lines=29> */
.L_x_4677:
[----:B------:R-:W-:Y:S05]  /*80b0*/  BSYNC.RECONVERGENT B1 ;  /* 0x0000000000017941 */ /* 0x000fea0003800200 */
.L_x_4676:
        /* <DEDUP_REMOVED lines=45> */
.L_x_4679:
[----:B------:R-:W-:Y:S05]  /*8390*/  BSYNC.RECONVERGENT B1 ;  /* 0x0000000000017941 */ /* 0x000fea0003800200 */
.L_x_4678:
        /* <DEDUP_REMOVED lines=29> */
.L_x_4681:
[----:B------:R-:W-:Y:S05]  /*8570*/  BSYNC.RECONVERGENT B1 ;  /* 0x0000000000017941 */ /* 0x000fea0003800200 */
.L_x_4680:
        /* <DEDUP_REMOVED lines=29> */
.L_x_4683:
[----:B------:R-:W-:Y:S05]  /*8750*/  BSYNC.RECONVERGENT B1 ;  /* 0x0000000000017941 */ /* 0x000fea0003800200 */
.L_x_4682:
        /* <DEDUP_REMOVED lines=29> */
.L_x_4685:
[----:B------:R-:W-:Y:S05]  /*8930*/  BSYNC.RECONVERGENT B1 ;  /* 0x0000000000017941 */ /* 0x000fea0003800200 */
.L_x_4684:
        /* <DEDUP_REMOVED lines=29> */
.L_x_4687:
[----:B------:R-:W-:Y:S05]  /*8b10*/  BSYNC.RECONVERGENT B1 ;  /* 0x0000000000017941 */ /* 0x000fea0003800200 */
.L_x_4686:
        /* <DEDUP_REMOVED lines=29> */
.L_x_4689:
[----:B------:R-:W-:Y:S05]  /*8cf0*/  BSYNC.RECONVERGENT B1 ;  /* 0x0000000000017941 */ /* 0x000fea0003800200 */
.L_x_4688:
        /* <DEDUP_REMOVED lines=49> */
.L_x_4691:
[----:B------:R-:W-:Y:S05]  /*9010*/  BSYNC.RECONVERGENT B1 ;  /* 0x0000000000017941 */ /* 0x000fea0003800200 */
.L_x_4690:
        /* <DEDUP_REMOVED lines=29> */
.L_x_4693:
[----:B------:R-:W-:Y:S05]  /*91f0*/  BSYNC.RECONVERGENT B1 ;  /* 0x0000000000017941 */ /* 0x000fea0003800200 */
.L_x_4692:
        /* <DEDUP_REMOVED lines=29> */
.L_x_4695:
[----:B------:R-:W-:Y:S05]  /*93d0*/  BSYNC.RECONVERGENT B1 ;  /* 0x0000000000017941 */ /* 0x000fea0003800200 */
.L_x_4694:
        /* <DEDUP_REMOVED lines=29> */
.L_x_4697:
[----:B------:R-:W-:Y:S05]  /*95b0*/  BSYNC.RECONVERGENT B1 ;  /* 0x0000000000017941 */ /* 0x000fea0003800200 */
.L_x_4696:
        /* <DEDUP_REMOVED lines=29> */
.L_x_4699:
[----:B------:R-:W-:Y:S05]  /*9790*/  BSYNC.RECONVERGENT B1 ;  /* 0x0000000000017941 */ /* 0x000fea0003800200 */
.L_x_4698:
        /* <DEDUP_REMOVED lines=29> */
.L_x_4701:
[----:B------:R-:W-:Y:S05]  /*9970*/  BSYNC.RECONVERGENT B1 ;  /* 0x0000000000017941 */ /* 0x000fea0003800200 */
.L_x_4700:
        /* <DEDUP_REMOVED lines=50> */
.L_x_4703:
[----:B------:R-:W-:Y:S05]  /*9ca0*/  BSYNC.RECONVERGENT B1 ;  /* 0x0000000000017941 */ /* 0x000fea0003800200 */
.L_x_4702:
        /* <DEDUP_REMOVED lines=29> */
.L_x_4705:
[----:B------:R-:W-:Y:S05]  /*9e80*/  BSYNC.RECONVERGENT B1 ;  /* 0x0000000000017941 */ /* 0x000fea0003800200 */
.L_x_4704:
        /* <DEDUP_REMOVED lines=29> */
.L_x_4707:
[----:B------:R-:W-:Y:S05]  /*a060*/  BSYNC.RECONVERGENT B1 ;  /* 0x0000000000017941 */ /* 0x000fea0003800200 */
.L_x_4706:
        /* <DEDUP_REMOVED lines=29> */
.L_x_4709:
[----:B------:R-:W-:Y:S05]  /*a240*/  BSYNC.RECONVERGENT B1 ;  /* 0x0000000000017941 */ /* 0x000fea0003800200 */
.L_x_4708:
        /* <DEDUP_REMOVED lines=29> */
.L_x_4711:
[----:B------:R-:W-:Y:S05]  /*a420*/  BSYNC.RECONVERGENT B1 ;  /* 0x0000000000017941 */ /* 0x000fea0003800200 */
.L_x_4710:
        /* <DEDUP_REMOVED lines=29> */
.L_x_4713:
[----:B------:R-:W-:Y:S05]  /*a600*/  BSYNC.RECONVERGENT B1 ;  /* 0x0000000000017941 */ /* 0x000fea0003800200 */
.L_x_4712:
        /* <DEDUP_REMOVED lines=44> */
.L_x_4715:
[----:B------:R-:W-:Y:S05]  /*a8d0*/  BSYNC.RECONVERGENT B1 ;  /* 0x0000000000017941 */ /* 0x000fea0003800200 */
.L_x_4714:
        /* <DEDUP_REMOVED lines=29> */
.L_x_4717:
[----:B------:R-:W-:Y:S05]  /*aab0*/  BSYNC.RECONVERGENT B1 ;  /* 0x0000000000017941 */ /* 0x000fea0003800200 */
.L_x_4716:
        /* <DEDUP_REMOVED lines=29> */
.L_x_4719:
[----:B------:R-:W-:Y:S05]  /*ac90*/  BSYNC.RECONVERGENT B1 ;  /* 0x0000000000017941 */ /* 0x000fea0003800200 */
.L_x_4718:
        /* <DEDUP_REMOVED lines=29> */
.L_x_4721:
[----:B------:R-:W-:Y:S05]  /*ae70*/  BSYNC.RECONVERGENT B1 ;  /* 0x0000000000017941 */ /* 0x000fea0003800200 */
.L_x_4720:
        /* <DEDUP_REMOVED lines=29> */
.L_x_4723:
[----:B------:R-:W-:Y:S05]  /*b050*/  BSYNC.RECONVERGENT B1 ;  /* 0x0000000000017941 */ /* 0x000fea0003800200 */
.L_x_4722:
        /* <DEDUP_REMOVED lines=27> */
.L_x_4661:
[----:B------:R-:W-:Y:S05]  /*b210*/  BSYNC.RECONVERGENT B0 ;  /* 0x0000000000007941 */ /* 0x000fea0003800200 */
.L_x_4597:
        /* <DEDUP_REMOVED lines=8> */
.L_x_4725:
        /* <DEDUP_REMOVED lines=14> */
.L_x_4950:


//--------------------- .text._Z35group_norm_nhwc_fwd_one_pass_kernelI11Fp32IOFp16WLi512ELi128ELi512EEv26Group_norm_nhwc_fwd_params --------------------------
	.section	.text._Z35group_norm_nhwc_fwd_one_pass_kernelI11Fp32IOFp16WLi512ELi128ELi512EEv26Group_norm_nhwc_fwd_params,"ax",@progbits
	.align	128
        .global         _Z35group_norm_nhwc_fwd_one_pass_kernelI11Fp32IOFp16WLi512ELi128ELi512EEv26Group_norm_nhwc_fwd_params
        .type           _Z35group_norm_nhwc_fwd_one_pass_kernelI11Fp32IOFp16WLi512ELi128ELi512EEv26Group_norm_nhwc_fwd_params,@function
        .size           _Z35group_norm_nhwc_fwd_one_pass_kernelI11Fp32IOFp16WLi512ELi128ELi512EEv26Group_norm_nhwc_fwd_params,(.L_x_4951 - _Z35group_norm_nhwc_fwd_one_pass_kernelI11Fp32IOFp16WLi512ELi128ELi512EEv26Group_norm_nhwc_fwd_params)
        .other          _Z35group_norm_nhwc_fwd_one_pass_kernelI11Fp32IOFp16WLi512ELi128ELi512EEv26Group_norm_nhwc_fwd_params,@"STO_CUDA_ENTRY STV_DEFAULT"
_Z35group_norm_nhwc_fwd_one_pass_kernelI11Fp32IOFp16WLi512ELi128ELi512EEv26Group_norm_nhwc_fwd_params:
.text._Z35group_norm_nhwc_fwd_one_pass_kernelI11Fp32IOFp16WLi512ELi128ELi512EEv26Group_norm_nhwc_fwd_params:
        /* <DEDUP_REMOVED lines=23> */
.L_x_4877:
        /* <DEDUP_REMOVED lines=2063> */
.L_x_4727:
[----:B------:R-:W-:Y:S05]  /*8260*/  BSYNC.RECONVERGENT B0 ;  /* 0x0000000000007941 */ /* 0x000fea0003800200 */
.L_x_4726:
        /* <DEDUP_REMOVED lines=44> */
.L_x_4729:
[----:B------:R-:W-:Y:S05]  /*8530*/  BSYNC.RECONVERGENT B0 ;  /* 0x0000000000007941 */ /* 0x000fea0003800200 */
.L_x_4728:
        /* <DEDUP_REMOVED lines=35> */
.L_x_4733:
        /* <DEDUP_REMOVED lines=10> */
.L_x_4732:
[----:B------:R-:W-:Y:S05]  /*8810*/  BSYNC.RECONVERGENT B0 ;  /* 0x0000000000007941 */ /* 0x000fea0003800200 */
.L_x_4731:
        /* <DEDUP_REMOVED lines=18> */
.L_x_4735:
        /* <DEDUP_REMOVED lines=160> */
.L_x_4734:
        /* <DEDUP_REMOVED lines=85> */
.L_x_4736:
        /* <DEDUP_REMOVED lines=44> */
.L_x_4737:
        /* <DEDUP_REMOVED lines=24> */
.L_x_4738:
[----:B------:R-:W-:Y:S05]  /*9cd0*/  BSYNC.RECONVERGENT B0 ;  /* 0x0000000000007941 */ /* 0x000fea0003800200 */
.L_x_4730:
        /* <DEDUP_REMOVED lines=42> */
[----:B--2---:R-:W-:Y:S02]  /*9f80*/  HADD2.F32 R19, -RZ, R19.H0_H0 ;  /* 0x20000013ff137230 */ /* 0x004fe40000004100 */
[----:B---3--:R-:W-:Y:S02]  /*9f90*/  HADD2.F32 R20, -RZ, R20.H0_H0 ;  /* 0x20000014ff147230 */ /* 0x008fe40000004100 */
[----:B----4-:R-:W-:Y:S02]  /*9fa0*/  HADD2.F32 R18, -RZ, R18.H0_H0 ;  /* 0x20000012ff127230 */ /* 0x010fe40000004100 */
[----:B------:R-:W-:Y:S01]  /*9fb0*/  HADD2.F32 R9, -RZ, R9.H0_H0 ;  /* 0x20000009ff097230 */ /* 0x000fe20000004100 */
[----:B------:R-:W-:Y:S06]  /*9fc0*/  BRA.U !UP1, `(.L_x_4739) ;  /* 0x0000000909387547 */ /* 0x000fec000b800000 */
[----:B------:R-:W0:Y:S01]  /*9fd0*/  LDC R0, c[0x0][0x404] ;  /* 0x00010100ff007b82 */ /* 0x000e220000000800 */
[----:B------:R-:W-:Y:S01]  /*9fe0*/  SHF.R.U32.HI R17, RZ, 0x6, R17 ;  /* 0x00000006ff117819 */ /* 0x000fe20000011611 */
[----:B------:R-:W-:Y:S01]  /*9ff0*/  IMAD.MOV.U32 R3, RZ, RZ, RZ ;  /* 0x000000ffff037224 */ /* 0x000fe200078e00ff */
[----:B------:R-:W1:Y:S01]  /*a000*/  LDCU.64 UR18, c[0x0][0x3e0] ;  /* 0x00007c00ff1277ac */ /* 0x000e620008000a00 */
[----:B------:R-:W2:Y:S01]  /*a010*/  LDCU.64 UR12, c[0x0][0x380] ;  /* 0x00007000ff0c77ac */ /* 0x000ea20008000a00 */
[----:B------:R-:W3:Y:S02]  /*a020*/  LDCU.64 UR16, c[0x0][0x3e8] ;  /* 0x00007d00ff1077ac */ /* 0x000ee40008000a00 */
[----:B0123--:R-:W-:-:S07]  /*a030*/  IMAD R0, R0, UR10, R17 ;  /* 0x0000000a00007c24 */ /* 0x00ffce000f8e0211 */
.L_x_4748:
        /* <DEDUP_REMOVED lines=30> */
[----:B------:R-:W-:Y:S02]  /*a220*/  IMAD R12, R10, UR18, RZ ;  /* 0x000000120a0c7c24 */ /* 0x000fe4000f8e02ff */
[----:B------:R-:W-:Y:S01]  /*a230*/  FMUL.FTZ R2, R23, -1.4426950216293334961 ;  /* 0xbfb8aa3b17027820 */ /* 0x000fe20000410000 */
[----:B------:R-:W-:Y:S01]  /*a240*/  FMUL.FTZ R21, R25, -1.4426950216293334961 ;  /* 0xbfb8aa3b19157820 */ /* 0x000fe20000410000 */
[----:B------:R-:W-:Y:S02]  /*a250*/  IMAD.MOV.U32 R10, RZ, RZ, R28 ;  /* 0x000000ffff0a7224 */ /* 0x000fe400078e001c */
[C---:B------:R-:W-:Y:S02]  /*a260*/  IMAD R13, R27.reuse, UR19, R12 ;  /* 0x000000131b0d7c24 */ /* 0x040fe4000f8e020c */
[----:B------:R-:W0:Y:S01]  /*a270*/  MUFU.EX2 R2, R2 ;  /* 0x0000000200027308 */ /* 0x000e220000000800 */
[----:B------:R-:W-:-:S05]  /*a280*/  IMAD.WIDE.U32 R10, R27, UR18, R10 ;  /* 0x000000121b0a7c25 */ /* 0x000fca000f8e000a */
[----:B------:R-:W-:Y:S02]  /*a290*/  IADD3 R11, PT, PT, R11, R13, RZ ;  /* 0x0000000d0b0b7210 */ /* 0x000fe40007ffe0ff */
[----:B------:R-:W1:Y:S01]  /*a2a0*/  MUFU.EX2 R21, R21 ;  /* 0x0000001500157308 */ /* 0x000e620000000800 */
[----:B------:R-:W-:-:S04]  /*a2b0*/  LEA R12, P1, R10, UR12, 0x2 ;  /* 0x0000000c0a0c7c11 */ /* 0x000fc8000f8210ff */
        /* <DEDUP_REMOVED lines=8> */
.L_x_4741:
[----:B------:R-:W-:Y:S05]  /*a340*/  BSYNC.RECONVERGENT B0 ;  /* 0x0000000000007941 */ /* 0x000fea0003800200 */
.L_x_4740:
        /* <DEDUP_REMOVED lines=8> */
[----:B------:R-:W-:Y:S02]  /*a3d0*/  IMAD.MOV.U32 R10, RZ, RZ, R28 ;  /* 0x000000ffff0a7224 */ /* 0x000fe400078e001c */
[----:B------:R-:W-:Y:S01]  /*a3e0*/  FFMA.FTZ R21, R19, R14, R18 ;  /* 0x0000000e13157223 */ /* 0x000fe20000010012 */
[----:B------:R-:W-:Y:S01]  /*a3f0*/  FFMA.FTZ R23, R20, R15, R9 ;  /* 0x0000000f14177223 */ /* 0x000fe20000010009 */
[----:B------:R-:W-:-:S02]  /*a400*/  IMAD R13, R33, UR19, R12 ;  /* 0x00000013210d7c24 */ /* 0x000fc4000f8e020c */
[----:B------:R-:W-:Y:S01]  /*a410*/  FMUL.FTZ R2, R21, -1.4426950216293334961 ;  /* 0xbfb8aa3b15027820 */ /* 0x000fe20000410000 */
[----:B------:R-:W-:Y:S01]  /*a420*/  FMUL.FTZ R15, R23, -1.4426950216293334961 ;  /* 0xbfb8aa3b170f7820 */ /* 0x000fe20000410000 */
[----:B------:R-:W-:-:S04]  /*a430*/  IMAD.WIDE.U32 R10, R33, UR18, R10 ;  /* 0x00000012210a7c25 */ /* 0x000fc8000f8e000a */
[----:B------:R-:W0:Y:S01]  /*a440*/  MUFU.EX2 R2, R2 ;  /* 0x0000000200027308 */ /* 0x000e220000000800 */
[----:B------:R-:W-:Y:S02]  /*a450*/  IADD3 R11, PT, PT, R11, R13, RZ ;  /* 0x0000000d0b0b7210 */ /* 0x000fe40007ffe0ff */
        /* <DEDUP_REMOVED lines=10> */
.L_x_4743:
[----:B------:R-:W-:Y:S05]  /*a500*/  BSYNC.RECONVERGENT B0 ;  /* 0x0000000000007941 */ /* 0x000fea0003800200 */
.L_x_4742:
        /* <DEDUP_REMOVED lines=10> */
[----:B------:R-:W-:Y:S01]  /*a5b0*/  MOV R5, R31 ;  /* 0x0000001f00057202 */ /* 0x000fe20000000f00 */
[----:B------:R-:W-:-:S02]  /*a5c0*/  IMAD.MOV.U32 R4, RZ, RZ, R28 ;  /* 0x000000ffff047224 */ /* 0x000fc400078e001c */
[----:B------:R-:W-:Y:S01]  /*a5d0*/  FMUL.FTZ R2, R15, -1.4426950216293334961 ;  /* 0xbfb8aa3b0f027820 */ /* 0x000fe20000410000 */
[----:B------:R-:W-:Y:S01]  /*a5e0*/  FMUL.FTZ R13, R21, -1.4426950216293334961 ;  /* 0xbfb8aa3b150d7820 */ /* 0x000fe20000410000 */
[----:B------:R-:W-:-:S04]  /*a5f0*/  IMAD.WIDE.U32 R4, R35, UR18, R4 ;  /* 0x0000001223047c25 */ /* 0x000fc8000f8e0004 */
[----:B------:R-:W0:Y:S01]  /*a600*/  MUFU.EX2 R2, R2 ;  /* 0x0000000200027308 */ /* 0x000e220000000800 */
[----:B------:R-:W-:Y:S02]  /*a610*/  IADD3 R5, PT, PT, R5, R11, RZ ;  /* 0x0000000b05057210 */ /* 0x000fe40007ffe0ff */
[----:B------:R-:W-:-:S05]  /*a620*/  LEA R10, P0, R4, UR12, 0x2 ;  /* 0x0000000c040a7c11 */ /* 0x000fca000f8010ff */
        /* <DEDUP_REMOVED lines=9> */
.L_x_4745:
[----:B------:R-:W-:Y:S05]  /*a6c0*/  BSYNC.RECONVERGENT B0 ;  /* 0x0000000000007941 */ /* 0x000fea0003800200 */
.L_x_4744:
[----:B------:R-:W-:Y:S04]  /*a6d0*/  BSSY.RECONVERGENT B0, `(.L_x_4746) ;  /* 0x000001b000007945 */ /* 0x000fe80003800200 */
[----:B------:R-:W-:Y:S05]  /*a6e0*/  @P2 BRA `(.L_x_4747) ;  /* 0x0000000000642947 */ /* 0x000fea0003800000 */
[----:B-----5:R-:W-:Y:S01]  /*a6f0*/  FADD.FTZ R6, R6, -UR5 ;  /* 0x8000000506067e21 */ /* 0x020fe20008010000 */
[----:B------:R-:W-:Y:S01]  /*a700*/  FADD.FTZ R7, R7, -UR5 ;  /* 0x8000000507077e21 */ /* 0x000fe20008010000 */
[----:B--2---:R-:W-:Y:S01]  /*a710*/  MOV R5, R31 ;  /* 0x0000001f00057202 */ /* 0x004fe20000000f00 */
[----:B------:R-:W-:Y:S02]  /*a720*/  IMAD.MOV.U32 R4, RZ, RZ, R28 ;  /* 0x000000ffff047224 */ /* 0x000fe400078e001c */
[----:B------:R-:W-:Y:S01]  /*a730*/  FMUL.FTZ R6, R6, UR6 ;  /* 0x0000000606067c20 */ /* 0x000fe20008410000 */
[----:B------:R-:W-:Y:S01]  /*a740*/  FMUL.FTZ R7, R7, UR6 ;  /* 0x0000000607077c20 */ /* 0x000fe20008410000 */
[----:B------:R-:W-:-:S04]  /*a750*/  IMAD.WIDE.U32 R4, R37, UR18, R4 ;  /* 0x0000001225047c25 */ /* 0x000fc8000f8e0004 */
[----:B01----:R-:W-:Y:S01]  /*a760*/  FFMA.FTZ R13, R19, R6, R18 ;  /* 0x00000006130d7223 */ /* 0x003fe20000010012 */
[----:B------:R-:W-:Y:S01]  /*a770*/  FFMA.FTZ R15, R20, R7, R9 ;  /* 0x00000007140f7223 */ /* 0x000fe20000010009 */
[----:B------:R-:W-:Y:S02]  /*a780*/  IMAD R6, R34, UR18, RZ ;  /* 0x0000001222067c24 */ /* 0x000fe4000f8e02ff */
[----:B------:R-:W-:Y:S01]  /*a790*/  FMUL.FTZ R2, R13, -1.4426950216293334961 ;  /* 0xbfb8aa3b0d027820 */ /* 0x000fe20000410000 */
[----:B------:R-:W-:Y:S01]  /*a7a0*/  FMUL.FTZ R11, R15, -1.4426950216293334961 ;  /* 0xbfb8aa3b0f0b7820 */ /* 0x000fe20000410000 */
[----:B------:R-:W-:Y:S01]  /*a7b0*/  IMAD R7, R37, UR19, R6 ;  /* 0x0000001325077c24 */ /* 0x000fe2000f8e0206 */
[----:B------:R-:W-:-:S03]  /*a7c0*/  LEA R6, P0, R4, UR12, 0x2 ;  /* 0x0000000c04067c11 */ /* 0x000fc6000f8010ff */
[----:B------:R-:W0:Y:S01]  /*a7d0*/  MUFU.EX2 R2, R2 ;  /* 0x0000000200027308 */ /* 0x000e220000000800 */
[----:B------:R-:W-:-:S04]  /*a7e0*/  IADD3 R5, PT, PT, R5, R7, RZ ;  /* 0x0000000705057210 */ /* 0x000fc80007ffe0ff */
[----:B------:R-:W-:-:S03]  /*a7f0*/  LEA.HI.X R7, R4, UR13, R5, 0x2, P0 ;  /* 0x0000000d04077c11 */ /* 0x000fc600080f1405 */
        /* <DEDUP_REMOVED lines=8> */
.L_x_4747:
[----:B------:R-:W-:Y:S05]  /*a880*/  BSYNC.RECONVERGENT B0 ;  /* 0x0000000000007941 */ /* 0x000fea0003800200 */
.L_x_4746:
[----:B------:R-:W-:Y:S05]  /*a890*/  @P4 BRA `(.L_x_4748) ;  /* 0xfffffff400e84947 */ /* 0x000fea000383ffff */
[----:B------:R-:W-:Y:S05]  /*a8a0*/  BRA `(.L_x_4749) ;  /* 0x0000006400187947 */ /* 0x000fea0003800000 */
.L_x_4739:
        /* <DEDUP_REMOVED lines=28> */
.L_x_4751:
[----:B------:R-:W-:Y:S05]  /*aa70*/  BSYNC.RECONVERGENT B0 ;  /* 0x0000000000007941 */ /* 0x000fea0003800200 */
.L_x_4750:
        /* <DEDUP_REMOVED lines=25> */
.L_x_4753:
[----:B------:R-:W-:Y:S05]  /*ac10*/  BSYNC.RECONVERGENT B0 ;  /* 0x0000000000007941 */ /* 0x000fea0003800200 */
.L_x_4752:
        /* <DEDUP_REMOVED lines=25> */
.L_x_4755:
[----:B------:R-:W-:Y:S05]  /*adb0*/  BSYNC.RECONVERGENT B0 ;  /* 0x0000000000007941 */ /* 0x000fea0003800200 */
.L_x_4754:
        /* <DEDUP_REMOVED lines=24> */
.L_x_4757:
[----:B------:R-:W-:Y:S05]  /*af40*/  BSYNC.RECONVERGENT B0 ;  /* 0x0000000000007941 */ /* 0x000fea0003800200 */
.L_x_4756:
        /* <DEDUP_REMOVED lines=24> */
.L_x_4759:
[----:B------:R-:W-:Y:S05]  /*b0d0*/  BSYNC.RECONVERGENT B0 ;  /* 0x0000000000007941 */ /* 0x000fea0003800200 */
.L_x_4758:
        /* <DEDUP_REMOVED lines=24> */
.L_x_4761:
[----:B------:R-:W-:Y:S05]  /*b260*/  BSYNC.RECONVERGENT B0 ;  /* 0x0000000000007941 */ /* 0x000fea0003800200 */
.L_x_4760:
        /* <DEDUP_REMOVED lines=12> */
[----:B0-----:R-:W-:Y:S02]  /*b330*/  IMAD R6, R4, UR16, RZ ;  /* 0x0000001004067c24 */ /* 0x001fe4000f8e02ff */
[----:B------:R-:W-:-:S02]  /*b340*/  IMAD.MOV.U32 R4, RZ, RZ, R28 ;  /* 0x000000ffff047224 */ /* 0x000fc400078e001c */
[C---:B------:R-:W-:Y:S02]  /*b350*/  IMAD R6, R7.reuse, UR17, R6 ;  /* 0x0000001107067c24 */ /* 0x040fe4000f8e0206 */
[----:B------:R-:W-:-:S05]  /*b360*/  IMAD.WIDE.U32 R4, R7, UR16, R4 ;  /* 0x0000001007047c25 */ /* 0x000fca000f8e0004 */
[----:B------:R-:W-:Y:S02]  /*b370*/  IADD3 R5, PT, PT, R5, R6, RZ ;  /* 0x0000000605057210 */ /* 0x000fe40007ffe0ff */
[----:B-1----:R-:W-:-:S04]  /*b380*/  LEA R6, P0, R4, UR18, 0x2 ;  /* 0x0000001204067c11 */ /* 0x002fc8000f8010ff */
[----:B------:R-:W-:Y:S01]  /*b390*/  LEA.HI.X R7, R4, UR19, R5, 0x2, P0 ;  /* 0x0000001304077c11 */ /* 0x000fe200080f1405 */
[----:B------:R-:W-:Y:S01]  /*b3a0*/  FFMA.FTZ R5, R20, R0, R9 ;  /* 0x0000000014057223 */ /* 0x000fe20000010009 */
[----:B--2---:R-:W-:-:S04]  /*b3b0*/  FADD.FTZ R4, R27, -UR5 ;  /* 0x800000051b047e21 */ /* 0x004fc80008010000 */
[----:B------:R-:W-:-:S04]  /*b3c0*/  FMUL.FTZ R4, R4, UR6 ;  /* 0x0000000604047c20 */ /* 0x000fc80008410000 */
[----:B------:R-:W-:-:S05]  /*b3d0*/  FFMA.FTZ R4, R19, R4, R18 ;  /* 0x0000000413047223 */ /* 0x000fca0000010012 */
[----:B------:R0:W-:Y:S02]  /*b3e0*/  STG.E.64 desc[UR14][R6.64], R4 ;  /* 0x0000000406007986 */ /* 0x0001e4000c101b0e */
.L_x_4763:
[----:B------:R-:W-:Y:S05]  /*b3f0*/  BSYNC.RECONVERGENT B0 ;  /* 0x0000000000007941 */ /* 0x000fea0003800200 */
.L_x_4762:
        /* <DEDUP_REMOVED lines=27> */
.L_x_4765:
[----:B------:R-:W-:Y:S05]  /*b5b0*/  BSYNC.RECONVERGENT B0 ;  /* 0x0000000000007941 */ /* 0x000fea0003800200 */
.L_x_4764:
        /* <DEDUP_REMOVED lines=28> */
.L_x_4767:
[----:B------:R-:W-:Y:S05]  /*b780*/  BSYNC.RECONVERGENT B0 ;  /* 0x0000000000007941 */ /* 0x000fea0003800200 */
.L_x_4766:
        /* <DEDUP_REMOVED lines=22> */
.L_x_4769:
[----:B------:R-:W-:Y:S05]  /*b8f0*/  BSYNC.RECONVERGENT B0 ;  /* 0x0000000000007941 */ /* 0x000fea0003800200 */
.L_x_4768:
        /* <DEDUP_REMOVED lines=43> */
.L_x_4771:
[----:B------:R-:W-:Y:S05]  /*bbb0*/  BSYNC.RECONVERGENT B0 ;  /* 0x0000000000007941 */ /* 0x000fea0003800200 */
.L_x_4770:
        /* <DEDUP_REMOVED lines=20> */
.L_x_4773:
[----:B------:R-:W-:Y:S05]  /*bd00*/  BSYNC.RECONVERGENT B0 ;  /* 0x0000000000007941 */ /* 0x000fea0003800200 */
.L_x_4772:
        /* <DEDUP_REMOVED lines=22> */
.L_x_4775:
[----:B------:R-:W-:Y:S05]  /*be70*/  BSYNC.RECONVERGENT B0 ;  /* 0x0000000000007941 */ /* 0x000fea0003800200 */
.L_x_4774:
[----:B------:R-:W-:Y:S04]  /*be80*/  BSSY.RECONVERGENT B0, `(.L_x_4776) ;  /* 0x0000015000007945 */ /* 0x000fe80003800200 */
[----:B------:R-:W-:Y:S05]  /*be90*/  @P5 BRA `(.L_x_4777) ;  /* 0x00000000004c5947 */ /* 0x000fea0003800000 */
[----:B------:R-:W3:Y:S01]  /*bea0*/  LDL.LU R76, [R1+0x278] ;  /* 0x00027800014c7983 */ /* 0x000ee20000300800 */
[----:B------:R-:W4:Y:S03]  /*beb0*/  LDCU.64 UR16, c[0x0][0x3e0] ;  /* 0x00007c00ff1077ac */ /* 0x000f260008000a00 */
[----:B------:R-:W5:Y:S01]  /*bec0*/  LDL.LU R75, [R1+0x214] ;  /* 0x00021400014b7983 */ /* 0x000f620000300800 */
[----:B------:R-:W4:Y:S01]  /*bed0*/  LDCU.64 UR18, c[0x0][0x380] ;  /* 0x00007000ff1277ac */ /* 0x000f220008000a00 */
[----:B012---:R-:W-:Y:S02]  /*bee0*/  MOV R6, R28 ;  /* 0x0000001c00067202 */ /* 0x007fe40000000f00 */
[----:B------:R-:W-:Y:S01]  /*bef0*/  MOV R7, R31 ;  /* 0x0000001f00077202 */ /* 0x000fe20000000f00 */
[----:B----4-:R-:W-:Y:S02]  /*bf00*/  IMAD R4, R74, UR16, RZ ;  /* 0x000000104a047c24 */ /* 0x010fe4000f8e02ff */
[----:B------:R-:W-:-:S04]  /*bf10*/  IMAD.WIDE.U32 R6, R73, UR16, R6 ;  /* 0x0000001049067c25 */ /* 0x000fc8000f8e0006 */
[----:B------:R-:W-:-:S04]  /*bf20*/  IMAD R4, R73, UR17, R4 ;  /* 0x0000001149047c24 */ /* 0x000fc8000f8e0204 */
[----:B------:R-:W-:Y:S01]  /*bf30*/  IMAD.IADD R5, R7, 0x1, R4 ;  /* 0x0000000107057824 */ /* 0x000fe200078e0204 */
        /* <DEDUP_REMOVED lines=9> */
.L_x_4777:
[----:B------:R-:W-:Y:S05]  /*bfd0*/  BSYNC.RECONVERGENT B0 ;  /* 0x0000000000007941 */ /* 0x000fea0003800200 */
.L_x_4776:
[----:B------:R-:W-:Y:S04]  /*bfe0*/  BSSY.RECONVERGENT B0, `(.L_x_4778) ;  /* 0x0000015000007945 */ /* 0x000fe80003800200 */
[----:B------:R-:W-:Y:S05]  /*bff0*/  @P2 BRA `(.L_x_4779) ;  /* 0x00000000004c2947 */ /* 0x000fea0003800000 */
[----:B------:R-:W4:Y:S01]  /*c000*/  LDL.LU R74, [R1+0x27c] ;  /* 0x00027c00014a7983 */ /* 0x000f220000300800 */
[----:B------:R-:W5:Y:S03]  /*c010*/  LDCU.64 UR16, c[0x0][0x3e0] ;  /* 0x00007c00ff1077ac */ /* 0x000f660008000a00 */
[----:B------:R-:W4:Y:S01]  /*c020*/  LDL.LU R73, [R1+0x218] ;  /* 0x0002180001497983 */ /* 0x000f220000300800 */
[----:B------:R-:W5:Y:S01]  /*c030*/  LDCU.64 UR18, c[0x0][0x380] ;  /* 0x00007000ff1277ac */ /* 0x000f620008000a00 */
[----:B0123--:R-:W-:Y:S02]  /*c040*/  MOV R6, R28 ;  /* 0x0000001c00067202 */ /* 0x00ffe40000000f00 */
[----:B------:R-:W-:Y:S01]  /*c050*/  MOV R7, R31 ;  /* 0x0000001f00077202 */ /* 0x000fe20000000f00 */
        /* <DEDUP_REMOVED lines=13> */
.L_x_4779:
[----:B------:R-:W-:Y:S05]  /*c130*/  BSYNC.RECONVERGENT B0 ;  /* 0x0000000000007941 */ /* 0x000fea0003800200 */
.L_x_4778:
        /* <DEDUP_REMOVED lines=21> */
.L_x_4781:
[----:B------:R-:W-:Y:S05]  /*c290*/  BSYNC.RECONVERGENT B0 ;  /* 0x0000000000007941 */ /* 0x000fea0003800200 */
.L_x_4780:
        /* <DEDUP_REMOVED lines=45> */
.L_x_4783:
[----:B------:R-:W-:Y:S05]  /*c570*/  BSYNC.RECONVERGENT B0 ;  /* 0x0000000000007941 */ /* 0x000fea0003800200 */
.L_x_4782:
        /* <DEDUP_REMOVED lines=21> */
.L_x_4785:
[----:B------:R-:W-:Y:S05]  /*c6d0*/  BSYNC.RECONVERGENT B0 ;  /* 0x0000000000007941 */ /* 0x000fea0003800200 */
.L_x_4784:
[----:B------:R-:W-:Y:S04]  /*c6e0*/  BSSY.RECONVERGENT B0, `(.L_x_4786) ;  /* 0x0000015000007945 */ /* 0x000fe80003800200 */
[----:B------:R-:W-:Y:S05]  /*c6f0*/  @P0 BRA `(.L_x_4787) ;  /* 0x00000000004c0947 */ /* 0x000fea0003800000 */
[----:B01----:R-:W2:Y:S01]  /*c700*/  LDL.LU R7, [R1+0x2a0] ;  /* 0x0002a00001077983 */ /* 0x003ea20000300800 */
[----:B------:R-:W0:Y:S03]  /*c710*/  LDCU.64 UR16, c[0x0][0x3e0] ;  /* 0x00007c00ff1077ac */ /* 0x000e260008000a00 */
[----:B------:R-:W3:Y:S01]  /*c720*/  LDL.LU R6, [R1+0x21c] ;  /* 0x00021c0001067983 */ /* 0x000ee20000300800 */
[----:B------:R-:W1:Y:S01]  /*c730*/  LDCU.64 UR18, c[0x0][0x380] ;  /* 0x00007000ff1277ac */ /* 0x000e620008000a00 */
[----:B------:R-:W-:Y:S02]  /*c740*/  IMAD.MOV.U32 R5, RZ, RZ, R31 ;  /* 0x000000ffff057224 */ /* 0x000fe400078e001f */
[----:B0-----:R-:W-:-:S04]  /*c750*/  IMAD R4, R79, UR16, RZ ;  /* 0x000000104f047c24 */ /* 0x001fc8000f8e02ff */
[----:B------:R-:W-:Y:S01]  /*c760*/  IMAD R79, R77, UR17, R4 ;  /* 0x000000114d4f7c24 */ /* 0x000fe2000f8e0204 */
[----:B------:R-:W-:-:S05]  /*c770*/  MOV R4, R28 ;  /* 0x0000001c00047202 */ /* 0x000fca0000000f00 */
        /* <DEDUP_REMOVED lines=11> */
.L_x_4787:
[----:B------:R-:W-:Y:S05]  /*c830*/  BSYNC.RECONVERGENT B0 ;  /* 0x0000000000007941 */ /* 0x000fea0003800200 */
.L_x_4786:
        /* <DEDUP_REMOVED lines=10> */
[----:B------:R-:W-:-:S03]  /*c8e0*/  MOV R4, R28 ;  /* 0x0000001c00047202 */ /* 0x000fc60000000f00 */
[----:B------:R-:W-:Y:S02]  /*c8f0*/  FMUL.FTZ R66, R6, UR6 ;  /* 0x0000000606427c20 */ /* 0x000fe40008410000 */
[----:B------:R-:W-:-:S04]  /*c900*/  IMAD.WIDE.U32 R4, R67, UR16, R4 ;  /* 0x0000001043047c25 */ /* 0x000fc8000f8e0004 */
[----:B------:R-:W-:Y:S01]  /*c910*/  FFMA.FTZ R66, R19, R66, R18 ;  /* 0x0000004213427223 */ /* 0x000fe20000010012 */
[----:B------:R-:W-:Y:S01]  /*c920*/  IMAD R67, R67, UR17, R76 ;  /* 0x0000001143437c24 */ /* 0x000fe2000f8e024c */
[----:B-1----:R-:W-:-:S03]  /*c930*/  LEA R6, P0, R4, UR18, 0x2 ;  /* 0x0000001204067c11 */ /* 0x002fc6000f8010ff */
[----:B------:R-:W-:-:S05]  /*c940*/  IMAD.IADD R67, R5, 0x1, R67 ;  /* 0x0000000105437824 */ /* 0x000fca00078e0243 */
[----:B------:R-:W-:Y:S01]  /*c950*/  LEA.HI.X R7, R4, UR19, R67, 0x2, P0 ;  /* 0x0000001304077c11 */ /* 0x000fe200080f1443 */
[----:B------:R-:W-:-:S05]  /*c960*/  FFMA.FTZ R67, R20, R32, R9 ;  /* 0x0000002014437223 */ /* 0x000fca0000010009 */
[----:B------:R3:W-:Y:S02]  /*c970*/  STG.E.64 desc[UR14][R6.64], R66 ;  /* 0x0000004206007986 */ /* 0x0007e4000c101b0e */
.L_x_4789:
[----:B------:R-:W-:Y:S05]  /*c980*/  BSYNC.RECONVERGENT B0 ;  /* 0x0000000000007941 */ /* 0x000fea0003800200 */
.L_x_4788:
        /* <DEDUP_REMOVED lines=15> */
[----:B------:R-:W-:Y:S01]  /*ca80*/  FFMA.FTZ R66, R19, R66, R18 ;  /* 0x0000004213427223 */ /* 0x000fe20000010012 */
[----:B-1----:R-:W-:Y:S02]  /*ca90*/  LEA R6, P0, R4, UR18, 0x2 ;  /* 0x0000001204067c11 */ /* 0x002fe4000f8010ff */
[----:B------:R-:W-:Y:S01]  /*caa0*/  FFMA.FTZ R67, R20, R67, R9 ;  /* 0x0000004314437223 */ /* 0x000fe20000010009 */
[----:B------:R-:W-:-:S04]  /*cab0*/  IADD3 R75, PT, PT, R5, R75, RZ ;  /* 0x0000004b054b7210 */ /* 0x000fc80007ffe0ff */
[----:B------:R-:W-:-:S05]  /*cac0*/  LEA.HI.X R7, R4, UR19, R75, 0x2, P0 ;  /* 0x0000001304077c11 */ /* 0x000fca00080f144b */
[----:B------:R4:W-:Y:S02]  /*cad0*/  STG.E.64 desc[UR14][R6.64], R66 ;  /* 0x0000004206007986 */ /* 0x0009e4000c101b0e */
.L_x_4791:
[----:B------:R-:W-:Y:S05]  /*cae0*/  BSYNC.RECONVERGENT B0 ;  /* 0x0000000000007941 */ /* 0x000fea0003800200 */
.L_x_4790:
        /* <DEDUP_REMOVED lines=21> */
.L_x_4793:
[----:B------:R-:W-:Y:S05]  /*cc40*/  BSYNC.RECONVERGENT B0 ;  /* 0x0000000000007941 */ /* 0x000fea0003800200 */
.L_x_4792:
        /* <DEDUP_REMOVED lines=45> */
.L_x_4795:
[----:B------:R-:W-:Y:S05]  /*cf20*/  BSYNC.RECONVERGENT B0 ;  /* 0x0000000000007941 */ /* 0x000fea0003800200 */
.L_x_4794:
        /* <DEDUP_REMOVED lines=21> */
.L_x_4797:
[----:B------:R-:W-:Y:S05]  /*d080*/  BSYNC.RECONVERGENT B0 ;  /* 0x0000000000007941 */ /* 0x000fea0003800200 */
.L_x_4796:
        /* <DEDUP_REMOVED lines=21> */
.L_x_4799:
[----:B------:R-:W-:Y:S05]  /*d1e0*/  BSYNC.RECONVERGENT B0 ;  /* 0x0000000000007941 */ /* 0x000fea0003800200 */
.L_x_4798:
        /* <DEDUP_REMOVED lines=21> */
.L_x_4801:
[----:B------:R-:W-:Y:S05]  /*d340*/  BSYNC.RECONVERGENT B0 ;  /* 0x0000000000007941 */ /* 0x000fea0003800200 */
.L_x_4800:
        /* <DEDUP_REMOVED lines=21> */
.L_x_4803:
[----:B------:R-:W-:Y:S05]  /*d4a0*/  BSYNC.RECONVERGENT B0 ;  /* 0x0000000000007941 */ /* 0x000fea0003800200 */
.L_x_4802:
        /* <DEDUP_REMOVED lines=21> */
.L_x_4805:
[----:B------:R-:W-:Y:S05]  /*d600*/  BSYNC.RECONVERGENT B0 ;  /* 0x0000000000007941 */ /* 0x000fea0003800200 */
.L_x_4804:
        /* <DEDUP_REMOVED lines=45> */
.L_x_4807:
[----:B------:R-:W-:Y:S05]  /*d8e0*/  BSYNC.RECONVERGENT B0 ;  /* 0x0000000000007941 */ /* 0x000fea0003800200 */
.L_x_4806:
        /* <DEDUP_REMOVED lines=21> */
.L_x_4809:
[----:B------:R-:W-:Y:S05]  /*da40*/  BSYNC.RECONVERGENT B0 ;  /* 0x0000000000007941 */ /* 0x000fea0003800200 */
.L_x_4808:
        /* <DEDUP_REMOVED lines=21> */
.L_x_4811:
[----:B------:R-:W-:Y:S05]  /*dba0*/  BSYNC.RECONVERGENT B0 ;  /* 0x0000000000007941 */ /* 0x000fea0003800200 */
.L_x_4810:
        /* <DEDUP_REMOVED lines=21> */
.L_x_4813:
[----:B------:R-:W-:Y:S05]  /*dd00*/  BSYNC.RECONVERGENT B0 ;  /* 0x0000000000007941 */ /* 0x000fea0003800200 */
.L_x_4812:
        /* <DEDUP_REMOVED lines=21> */
.L_x_4815:
[----:B------:R-:W-:Y:S05]  /*de60*/  BSYNC.RECONVERGENT B0 ;  /* 0x0000000000007941 */ /* 0x000fea0003800200 */
.L_x_4814:
        /* <DEDUP_REMOVED lines=21> */
.L_x_4817:
[----:B------:R-:W-:Y:S05]  /*dfc0*/  BSYNC.RECONVERGENT B0 ;  /* 0x0000000000007941 */ /* 0x000fea0003800200 */
.L_x_4816:
        /* <DEDUP_REMOVED lines=45> */
.L_x_4819:
[----:B------:R-:W-:Y:S05]  /*e2a0*/  BSYNC.RECONVERGENT B0 ;  /* 0x0000000000007941 */ /* 0x000fea0003800200 */
.L_x_4818:
        /* <DEDUP_REMOVED lines=21> */
.L_x_4821:
[----:B------:R-:W-:Y:S05]  /*e400*/  BSYNC.RECONVERGENT B0 ;  /* 0x0000000000007941 */ /* 0x000fea0003800200 */
.L_x_4820:
        /* <DEDUP_REMOVED lines=20> */
.L_x_4823:
[----:B------:R-:W-:Y:S05]  /*e550*/  BSYNC.RECONVERGENT B0 ;  /* 0x0000000000007941 */ /* 0x000fea0003800200 */
.L_x_4822:
        /* <DEDUP_REMOVED lines=20> */
.L_x_4825:
[----:B------:R-:W-:Y:S05]  /*e6a0*/  BSYNC.RECONVERGENT B0 ;  /* 0x0000000000007941 */ /* 0x000fea0003800200 */
.L_x_4824:
        /* <DEDUP_REMOVED lines=20> */
.L_x_4827:
[----:B------:R-:W-:Y:S05]  /*e7f0*/  BSYNC.RECONVERGENT B0 ;  /* 0x0000000000007941 */ /* 0x000fea0003800200 */
.L_x_4826:
        /* <DEDUP_REMOVED lines=19> */
.L_x_4829:
[----:B------:R-:W-:Y:S05]  /*e930*/  BSYNC.RECONVERGENT B0 ;  /* 0x0000000000007941 */ /* 0x000fea0003800200 */
.L_x_4828:
        /* <DEDUP_REMOVED lines=43> */
.L_x_4831:
[----:B------:R-:W-:Y:S05]  /*ebf0*/  BSYNC.RECONVERGENT B0 ;  /* 0x0000000000007941 */ /* 0x000fea0003800200 */
.L_x_4830:
        /* <DEDUP_REMOVED lines=19> */
.L_x_4833:
[----:B------:R-:W-:Y:S05]  /*ed30*/  BSYNC.RECONVERGENT B0 ;  /* 0x0000000000007941 */ /* 0x000fea0003800200 */
.L_x_4832:
        /* <DEDUP_REMOVED lines=19> */
.L_x_4835:
[----:B------:R-:W-:Y:S05]  /*ee70*/  BSYNC.RECONVERGENT B0 ;  /* 0x0000000000007941 */ /* 0x000fea0003800200 */
.L_x_4834:
        /* <DEDUP_REMOVED lines=19> */
.L_x_4837:
[----:B------:R-:W-:Y:S05]  /*efb0*/  BSYNC.RECONVERGENT B0 ;  /* 0x0000000000007941 */ /* 0x000fea0003800200 */
.L_x_4836:
        /* <DEDUP_REMOVED lines=19> */
.L_x_4839:
[----:B------:R-:W-:Y:S05]  /*f0f0*/  BSYNC.RECONVERGENT B0 ;  /* 0x0000000000007941 */ /* 0x000fea0003800200 */
.L_x_4838:
        /* <DEDUP_REMOVED lines=19> */
.L_x_4841:
[----:B------:R-:W-:Y:S05]  /*f230*/  BSYNC.RECONVERGENT B0 ;  /* 0x0000000000007941 */ /* 0x000fea0003800200 */
.L_x_4840:
        /* <DEDUP_REMOVED lines=43> */
.L_x_4843:
[----:B------:R-:W-:Y:S05]  /*f4f0*/  BSYNC.RECONVERGENT B0 ;  /* 0x0000000000007941 */ /* 0x000fea0003800200 */
.L_x_4842:
        /* <DEDUP_REMOVED lines=19> */
.L_x_4845:
[----:B------:R-:W-:Y:S05]  /*f630*/  BSYNC.RECONVERGENT B0 ;  /* 0x0000000000007941 */ /* 0x000fea0003800200 */
.L_x_4844:
        /* <DEDUP_REMOVED lines=19> */
.L_x_4847:
[----:B------:R-:W-:Y:S05]  /*f770*/  BSYNC.RECONVERGENT B0 ;  /* 0x0000000000007941 */ /* 0x000fea0003800200 */
.L_x_4846:
        /* <DEDUP_REMOVED lines=19> */
.L_x_4849:
[----:B------:R-:W-:Y:S05]  /*f8b0*/  BSYNC.RECONVERGENT B0 ;  /* 0x0000000000007941 */ /* 0x000fea0003800200 */
.L_x_4848:
        /* <DEDUP_REMOVED lines=19> */
.L_x_4851:
[----:B------:R-:W-:Y:S05]  /*f9f0*/  BSYNC.RECONVERGENT B0 ;  /* 0x0000000000007941 */ /* 0x000fea0003800200 */
.L_x_4850:
        /* <DEDUP_REMOVED lines=19> */
.L_x_4853:
[----:B------:R-:W-:Y:S05]  /*fb30*/  BSYNC.RECONVERGENT B0 ;  /* 0x0000000000007941 */ /* 0x000fea0003800200 */
.L_x_4852:
        /* <DEDUP_REMOVED lines=43> */
.L_x_4855:
[----:B------:R-:W-:Y:S05]  /*fdf0*/  BSYNC.RECONVERGENT B0 ;  /* 0x0000000000007941 */ /* 0x000fea0003800200 */
.L_x_4854:
        /* <DEDUP_REMOVED lines=19> */
.L_x_4857:
[----:B------:R-:W-:Y:S05]  /*ff30*/  BSYNC.RECONVERGENT B0 ;  /* 0x0000000000007941 */ /* 0x000fea0003800200 */
.L_x_4856:
        /* <DEDUP_REMOVED lines=19> */
.L_x_4859:
[----:B------:R-:W-:Y:S05]  /*10070*/  BSYNC.RECONVERGENT B0 ;  /* 0x0000000000007941 */ /* 0x000fea0003800200 */
.L_x_4858:
        /* <DEDUP_REMOVED lines=19> */
.L_x_4861:
[----:B------:R-:W-:Y:S05]  /*101b0*/  BSYNC.RECONVERGENT B0 ;  /* 0x0000000000007941 */ /* 0x000fea0003800200 */
.L_x_4860:
        /* <DEDUP_REMOVED lines=19> */
.L_x_4863:
[----:B------:R-:W-:Y:S05]  /*102f0*/  BSYNC.RECONVERGENT B0 ;  /* 0x0000000000007941 */ /* 0x000fea0003800200 */
.L_x_4862:
        /* <DEDUP_REMOVED lines=19> */
.L_x_4865:
[----:B------:R-:W-:Y:S05]  /*10430*/  BSYNC.RECONVERGENT B0 ;  /* 0x0000000000007941 */ /* 0x000fea0003800200 */
.L_x_4864:
        /* <DEDUP_REMOVED lines=41> */
.L_x_4867:
[----:B------:R-:W-:Y:S05]  /*106d0*/  BSYNC.RECONVERGENT B0 ;  /* 0x0000000000007941 */ /* 0x000fea0003800200 */
.L_x_4866:
        /* <DEDUP_REMOVED lines=19> */
.L_x_4869:
[----:B------:R-:W-:Y:S05]  /*10810*/  BSYNC.RECONVERGENT B0 ;  /* 0x0000000000007941 */ /* 0x000fea0003800200 */
.L_x_4868:
        /* <DEDUP_REMOVED lines=19> */
.L_x_4871:
[----:B------:R-:W-:Y:S05]  /*10950*/  BSYNC.RECONVERGENT B0 ;  /* 0x0000000000007941 */ /* 0x000fea0003800200 */
.L_x_4870:
        /* <DEDUP_REMOVED lines=19> */
.L_x_4873:
[----:B------:R-:W-:Y:S05]  /*10a90*/  BSYNC.RECONVERGENT B0 ;  /* 0x0000000000007941 */ /* 0x000fea0003800200 */
.L_x_4872:
        /* <DEDUP_REMOVED lines=19> */
.L_x_4875:
[----:B------:R-:W-:Y:S05]  /*10bd0*/  BSYNC.RECONVERGENT B0 ;  /* 0x0000000000007941 */ /* 0x000fea0003800200 */
.L_x_4874:
        /* <DEDUP_REMOVED lines=18> */
.L_x_4876:
[----:B------:R-:W-:Y:S05]  /*10d00*/  BSYNC.RECONVERGENT B0 ;  /* 0x0000000000007941 */ /* 0x000fea0003800200 */
.L_x_4749:
        /* <DEDUP_REMOVED lines=9> */
.L_x_4878:
        /* <DEDUP_REMOVED lines=14> */
.L_x_4951:


//--------------------- .nv.shared.reserved.0     --------------------------
	.section	.nv.shared.reserved.0,"aw",@nobits
	.weak		__nv_reservedSMEM_offset_0_alias
	.size		__nv_reservedSMEM_offset_0_alias, 0, 64
	.other		__nv_reservedSMEM_offset_0_alias,@"STO_CUDA_RESERVED_SHARED STV_DEFAULT"
__nv_reservedSMEM_offset_0_alias:
	.zero		0
	.zero		64


//--------------------- .nv.global                --------------------------
	.section	.nv.global,"aw",@nobits
.nv.global:
	.type		_ZN62_INTERNAL_ceac1d57_31_group_norm_nhwc_one_pass_128_cu_ed6f796c6thrust24THRUST_300001_SM_1000_NS12placeholders2_5E,@object
	.size		_ZN62_INTERNAL_ceac1d57_31_group_norm_nhwc_one_pass_128_cu_ed6f796c6thrust24THRUST_300001_SM_1000_NS12placeholders2_5E,(_ZN62_INTERNAL_ceac1d57_31_group_norm_nhwc_one_pass_128_cu_ed6f796c4cuda3std3__45__cpo6cbeginE - _ZN62_INTERNAL_ceac1d57_31_group_norm_nhwc_one_pass_128_cu_ed6f796c6thrust24THRUST_300001_SM_1000_NS12placeholders2_5E)
_ZN62_INTERNAL_ceac1d57_31_group_norm_nhwc_one_pass_128_cu_ed6f796c6thrust24THRUST_300001_SM_1000_NS12placeholders2_5E:
	.zero		1
	.type		_ZN62_INTERNAL_ceac1d57_31_group_norm_nhwc_one_pass_128_cu_ed6f796c4cuda3std3__45__cpo6cbeginE,@object
	.size		_ZN62_INTERNAL_ceac1d57_31_group_norm_nhwc_one_pass_128_cu_ed6f796c4cuda3std3__45__cpo6cbeginE,(_ZN62_INTERNAL_ceac1d57_31_group_norm_nhwc_one_pass_128_cu_ed6f796c4cuda3std6ranges3__45__cpo6cbeginE - _ZN62_INTERNAL_ceac1d57_31_group_norm_nhwc_one_pass_128_cu_ed6f796c4cuda3std3__45__cpo6cbeginE)
_ZN62_INTERNAL_ceac1d57_31_group_norm_nhwc_one_pass_128_cu_ed6f796c4cuda3std3__45__cpo6cbeginE:
	.zero		1
	.type		_ZN62_INTERNAL_ceac1d57_31_group_norm_nhwc_one_pass_128_cu_ed6f796c4cuda3std6ranges3__45__cpo6cbeginE,@object
	.size		_ZN62_INTERNAL_ceac1d57_31_group_norm_nhwc_one_pass_128_cu_ed6f796c4cuda3std6ranges3__45__cpo6cbeginE,(_ZN62_INTERNAL_ceac1d57_31_group_norm_nhwc_one_pass_128_cu_ed6f796c4cuda3std3__48in_placeE - _ZN62_INTERNAL_ceac1d57_31_group_norm_nhwc_one_pass_128_cu_ed6f796c4cuda3std6ranges3__45__cpo6cbeginE)
_ZN62_INTERNAL_ceac1d57_31_group_norm_nhwc_one_pass_128_cu_ed6f796c4cuda3std6ranges3__45__cpo6cbeginE:
	.zero		1
	.type		_ZN62_INTERNAL_ceac1d57_31_group_norm_nhwc_one_pass_128_cu_ed6f796c4cuda3std3__48in_placeE,@object
	.size		_ZN62_INTERNAL_ceac1d57_31_group_norm_nhwc_one_pass_128_cu_ed6f796c4cuda3std3__48in_placeE,(_ZN62_INTERNAL_ceac1d57_31_group_norm_nhwc_one_pass_128_cu_ed6f796c4cuda3std6ranges3__45__cpo4sizeE - _ZN62_INTERNAL_ceac1d57_31_group_norm_nhwc_one_pass_128_cu_ed6f796c4cuda3std3__48in_placeE)
_ZN62_INTERNAL_ceac1d57_31_group_norm_nhwc_one_pass_128_cu_ed6f796c4cuda3std3__48in_placeE:
	.zero		1
	.type		_ZN62_INTERNAL_ceac1d57_31_group_norm_nhwc_one_pass_128_cu_ed6f796c4cuda3std6ranges3__45__cpo4sizeE,@object
	.size		_ZN62_INTERNAL_ceac1d57_31_group_norm_nhwc_one_pass_128_cu_ed6f796c4cuda3std6ranges3__45__cpo4sizeE,(_ZN62_INTERNAL_ceac1d57_31_group_norm_nhwc_one_pass_128_cu_ed6f796c6thrust24THRUST_300001_SM_1000_NS12placeholders2_9E - _ZN62_INTERNAL_ceac1d57_31_group_norm_nhwc_one_pass_128_cu_ed6f796c4cuda3std6ranges3__45__cpo4sizeE)
_ZN62_INTERNAL_ceac1d57_31_group_norm_nhwc_one_pass_128_cu_ed6f796c4cuda3std6ranges3__45__cpo4sizeE:
	.zero		1
	.type		_ZN62_INTERNAL_ceac1d57_31_group_norm_nhwc_one_pass_128_cu_ed6f796c6thrust24THRUST_300001_SM_1000_NS12placeholders2_9E,@object
	.size		_ZN62_INTERNAL_ceac1d57_31_group_norm_nhwc_one_pass_128_cu_ed6f796c6thrust24THRUST_300001_SM_1000_NS12placeholders2_9E,(_ZN62_INTERNAL_ceac1d57_31_group_norm_nhwc_one_pass_128_cu_ed6f796c4cuda3std3__45__cpo7crbeginE - _ZN62_INTERNAL_ceac1d57_31_group_norm_nhwc_one_pass_128_cu_ed6f796c6thrust24THRUST_300001_SM_1000_NS12placeholders2_9E)
_ZN62_INTERNAL_ceac1d57_31_group_norm_nhwc_one_pass_128_cu_ed6f796c6thrust24THRUST_300001_SM_1000_NS12placeholders2_9E:
	.zero		1
	.type		_ZN62_INTERNAL_ceac1d57_31_group_norm_nhwc_one_pass_128_cu_ed6f796c4cuda3std3__45__cpo7crbeginE,@object
	.size		_ZN62_INTERNAL_ceac1d57_31_group_norm_nhwc_one_pass_128_cu_ed6f796c4cuda3std3__45__cpo7crbeginE,(_ZN62_INTERNAL_ceac1d57_31_group_norm_nhwc_one_pass_128_cu_ed6f796c4cuda3std6ranges3__45__cpo4nextE - _ZN62_INTERNAL_ceac1d57_31_group_norm_nhwc_one_pass_128_cu_ed6f796c4cuda3std3__45__cpo7crbeginE)
_ZN62_INTERNAL_ceac1d57_31_group_norm_nhwc_one_pass_128_cu_ed6f796c4cuda3std3__45__cpo7crbeginE:
	.zero		1
	.type		_ZN62_INTERNAL_ceac1d57_31_group_norm_nhwc_one_pass_128_cu_ed6f796c4cuda3std6ranges3__45__cpo4nextE,@object
	.size		_ZN62_INTERNAL_ceac1d57_31_group_norm_nhwc_one_pass_128_cu_ed6f796c4cuda3std6ranges3__45__cpo4nextE,(_ZN62_INTERNAL_ceac1d57_31_group_norm_nhwc_one_pass_128_cu_ed6f796c4cuda3std6ranges3__45__cpo4swapE - _ZN62_INTERNAL_ceac1d57_31_group_norm_nhwc_one_pass_128_cu_ed6f796c4cuda3std6ranges3__45__cpo4nextE)
_ZN62_INTERNAL_ceac1d57_31_group_norm_nhwc_one_pass_128_cu_ed6f796c4cuda3std6ranges3__45__cpo4nextE:
	.zero		1
	.type		_ZN62_INTERNAL_ceac1d57_31_group_norm_nhwc_one_pass_128_cu_ed6f796c4cuda3std6ranges3__45__cpo4swapE,@object
	.size		_ZN62_INTERNAL_ceac1d57_31_group_norm_nhwc_one_pass_128_cu_ed6f796c4cuda3std6ranges3__45__cpo4swapE,(_ZN62_INTERNAL_ceac1d57_31_group_norm_nhwc_one_pass_128_cu_ed6f796c6thrust24THRUST_300001_SM_1000_NS12placeholders2_1E - _ZN62_INTERNAL_ceac1d57_31_group_norm_nhwc_one_pass_128_cu_ed6f796c4cuda3std6ranges3__45__cpo4swapE)
_ZN62_INTERNAL_ceac1d57_31_group_norm_nhwc_one_pass_128_cu_ed6f796c4cuda3std6ranges3__45__cpo4swapE:
	.zero		1
	.type		_ZN62_INTERNAL_ceac1d57_31_group_norm_nhwc_one_pass_128_cu_ed6f796c6thrust24THRUST_300001_SM_1000_NS12placeholders2_1E,@object
	.size		_ZN62_INTERNAL_ceac1d57_31_group_norm_nhwc_one_pass_128_cu_ed6f796c6thrust24THRUST_300001_SM_1000_NS12placeholders2_1E,(_ZN62_INTERNAL_ceac1d57_31_group_norm_nhwc_one_pass_128_cu_ed6f796c6thrust24THRUST_300001_SM_1000_NS12placeholders2_3E - _ZN62_INTERNAL_ceac1d57_31_group_norm_nhwc_one_pass_128_cu_ed6f796c6thrust24THRUST_300001_SM_1000_NS12placeholders2_1E)
_ZN62_INTERNAL_ceac1d57_31_group_norm_nhwc_one_pass_128_cu_ed6f796c6thrust24THRUST_300001_SM_1000_NS12placeholders2_1E:
	.zero		1
	.type		_ZN62_INTERNAL_ceac1d57_31_group_norm_nhwc_one_pass_128_cu_ed6f796c6thrust24THRUST_300001_SM_1000_NS12placeholders2_3E,@object
	.size		_ZN62_INTERNAL_ceac1d57_31_group_norm_nhwc_one_pass_128_cu_ed6f796c6thrust24THRUST_300001_SM_1000_NS12placeholders2_3E,(_ZN62_INTERNAL_ceac1d57_31_group_norm_nhwc_one_pass_128_cu_ed6f796c4cuda3std3__45__cpo5beginE - _ZN62_INTERNAL_ceac1d57_31_group_norm_nhwc_one_pass_128_cu_ed6f796c6thrust24THRUST_300001_SM_1000_NS12placeholders2_3E)
_ZN62_INTERNAL_ceac1d57_31_group_norm_nhwc_one_pass_128_cu_ed6f796c6thrust24THRUST_300001_SM_1000_NS12placeholders2_3E:
	.zero		1
	.type		_ZN62_INTERNAL_ceac1d57_31_group_norm_nhwc_one_pass_128_cu_ed6f796c4cuda3std3__45__cpo5beginE,@object
	.size		_ZN62_INTERNAL_ceac1d57_31_group_norm_nhwc_one_pass_128_cu_ed6f796c4cuda3std3__45__cpo5beginE,(_ZN62_INTERNAL_ceac1d57_31_group_norm_nhwc_one_pass_128_cu_ed6f796c4cuda3std6ranges3__45__cpo5beginE - _ZN62_INTERNAL_ceac1d57_31_group_norm_nhwc_one_pass_128_cu_ed6f796c4cuda3std3__45__cpo5beginE)
_ZN62_INTERNAL_ceac1d57_31_group_norm_nhwc_one_pass_128_cu_ed6f796c4cuda3std3__45__cpo5beginE:
	.zero		1
	.type		_ZN62_INTERNAL_ceac1d57_31_group_norm_nhwc_one_pass_128_cu_ed6f796c4cuda3std6ranges3__45__cpo5beginE,@object
	.size		_ZN62_INTERNAL_ceac1d57_31_group_norm_nhwc_one_pass_128_cu_ed6f796c4cuda3std6ranges3__45__cpo5beginE,(_ZN62_INTERNAL_ceac1d57_31_group_norm_nhwc_one_pass_128_cu_ed6f796c4cuda3std3__464_GLOBAL__N__ceac1d57_31_group_norm_nhwc_one_pass_128_cu_ed6f796c6ignoreE - _ZN62_INTERNAL_ceac1d57_31_group_norm_nhwc_one_pass_128_cu_ed6f796c4cuda3std6ranges3__45__cpo5beginE)
_ZN62_INTERNAL_ceac1d57_31_group_norm_nhwc_one_pass_128_cu_ed6f796c4cuda3std6ranges3__45__cpo5beginE:
	.zero		1
	.type		_ZN62_INTERNAL_ceac1d57_31_group_norm_nhwc_one_pass_128_cu_ed6f796c4cuda3std3__464_GLOBAL__N__ceac1d57_31_group_norm_nhwc_one_pass_128_cu_ed6f796c6ignoreE,@object
	.size		_ZN62_INTERNAL_ceac1d57_31_group_norm_nhwc_one_pass_128_cu_ed6f796c4cuda3std3__464_GLOBAL__N__ceac1d57_31_group_norm_nhwc_one_pass_128_cu_ed6f796c6ignoreE,(_ZN62_INTERNAL_ceac1d57_31_group_norm_nhwc_one_pass_128_cu_ed6f796c4cuda3std6ranges3__45__cpo4dataE - _ZN62_INTERNAL_ceac1d57_31_group_norm_nhwc_one_pass_128_cu_ed6f796c4cuda3std3__464_GLOBAL__N__ceac1d57_31_group_norm_nhwc_one_pass_128_cu_ed6f796c6ignoreE)
_ZN62_INTERNAL_ceac1d57_31_group_norm_nhwc_one_pass_128_cu_ed6f796c4cuda3std3__464_GLOBAL__N__ceac1d57_31_group_norm_nhwc_one_pass_128_cu_ed6f796c6ignoreE:
	.zero		1
	.type		_ZN62_INTERNAL_ceac1d57_31_group_norm_nhwc_one_pass_128_cu_ed6f796c4cuda3std6ranges3__45__cpo4dataE,@object
	.size		_ZN62_INTERNAL_ceac1d57_31_group_norm_nhwc_one_pass_128_cu_ed6f796c4cuda3std6ranges3__45__cpo4dataE,(_ZN62_INTERNAL_ceac1d57_31_group_norm_nhwc_one_pass_128_cu_ed6f796c6thrust24THRUST_300001_SM_1000_NS12placeholders2_7E - _ZN62_INTERNAL_ceac1d57_31_group_norm_nhwc_one_pass_128_cu_ed6f796c4cuda3std6ranges3__45__cpo4dataE)
_ZN62_INTERNAL_ceac1d57_31_group_norm_nhwc_one_pass_128_cu_ed6f796c4cuda3std6ranges3__45__cpo4dataE:
	.zero		1
	.type		_ZN62_INTERNAL_ceac1d57_31_group_norm_nhwc_one_pass_128_cu_ed6f796c6thrust24THRUST_300001_SM_1000_NS12placeholders2_7E,@object
	.size		_ZN62_INTERNAL_ceac1d57_31_group_norm_nhwc_one_pass_128_cu_ed6f796c6thrust24THRUST_300001_SM_1000_NS12placeholders2_7E,(_ZN62_INTERNAL_ceac1d57_31_group_norm_nhwc_one_pass_128_cu_ed6f796c4cuda3std3__45__cpo6rbeginE - _ZN62_INTERNAL_ceac1d57_31_group_norm_nhwc_one_pass_128_cu_ed6f796c6thrust24THRUST_300001_SM_1000_NS12placeholders2_7E)
_ZN62_INTERNAL_ceac1d57_31_group_norm_nhwc_one_pass_128_cu_ed6f796c6thrust24THRUST_300001_SM_1000_NS12placeholders2_7E:
	.zero		1
	.type		_ZN62_INTERNAL_ceac1d57_31_group_norm_nhwc_one_pass_128_cu_ed6f796c4cuda3std3__45__cpo6rbeginE,@object
	.size		_ZN62_INTERNAL_ceac1d57_31_group_norm_nhwc_one_pass_128_cu_ed6f796c4cuda3std3__45__cpo6rbeginE,(_ZN62_INTERNAL_ceac1d57_31_group_norm_nhwc_one_pass_128_cu_ed6f796c4cuda3std6ranges3__45__cpo7advanceE - _ZN62_INTERNAL_ceac1d57_31_group_norm_nhwc_one_pass_128_cu_ed6f796c4cuda3std3__45__cpo6rbeginE)
_ZN62_INTERNAL_ceac1d57_31_group_norm_nhwc_one_pass_128_cu_ed6f796c4cuda3std3__45__cpo6rbeginE:
	.zero		1
	.type		_ZN62_INTERNAL_ceac1d57_31_group_norm_nhwc_one_pass_128_cu_ed6f796c4cuda3std6ranges3__45__cpo7advanceE,@object
	.size		_ZN62_INTERNAL_ceac1d57_31_group_norm_nhwc_one_pass_128_cu_ed6f796c4cuda3std6ranges3__45__cpo7advanceE,(_ZN62_INTERNAL_ceac1d57_31_group_norm_nhwc_one_pass_128_cu_ed6f796c4cuda3std3__47nulloptE - _ZN62_INTERNAL_ceac1d57_31_group_norm_nhwc_one_pass_128_cu_ed6f796c4cuda3std6ranges3__45__cpo7advanceE)
_ZN62_INTERNAL_ceac1d57_31_group_norm_nhwc_one_pass_128_cu_ed6f796c4cuda3std6ranges3__45__cpo7advanceE:
	.zero		1
	.type		_ZN62_INTERNAL_ceac1d57_31_group_norm_nhwc_one_pass_128_cu_ed6f796c4cuda3std3__47nulloptE,@object
	.size		_ZN62_INTERNAL_ceac1d57_31_group_norm_nhwc_one_pass_128_cu_ed6f796c4cuda3std3__47nulloptE,(_ZN62_INTERNAL_ceac1d57_31_group_norm_nhwc_one_pass_128_cu_ed6f796c4cuda3std6ranges3__45__cpo8distanceE - _ZN62_INTERNAL_ceac1d57_31_group_norm_nhwc_one_pass_128_cu_ed6f796c4cuda3std3__47nulloptE)
_ZN62_INTERNAL_ceac1d57_31_group_norm_nhwc_one_pass_128_cu_ed6f796c4cuda3std3__47nulloptE:
	.zero		1
	.type		_ZN62_INTERNAL_ceac1d57_31_group_norm_nhwc_one_pass_128_cu_ed6f796c4cuda3std6ranges3__45__cpo8distanceE,@object
	.size		_ZN62_INTERNAL_ceac1d57_31_group_norm_nhwc_one_pass_128_cu_ed6f796c4cuda3std6ranges3__45__cpo8distanceE,(_ZN62_INTERNAL_ceac1d57_31_group_norm_nhwc_one_pass_128_cu_ed6f796c6thrust24THRUST_300001_SM_1000_NS12placeholders2_6E - _ZN62_INTERNAL_ceac1d57_31_group_norm_nhwc_one_pass_128_cu_ed6f796c4cuda3std6ranges3__45__cpo8distanceE)
_ZN62_INTERNAL_ceac1d57_31_group_norm_nhwc_one_pass_128_cu_ed6f796c4cuda3std6ranges3__45__cpo8distanceE:
	.zero		1
	.type		_ZN62_INTERNAL_ceac1d57_31_group_norm_nhwc_one_pass_128_cu_ed6f796c6thrust24THRUST_300001_SM_1000_NS12placeholders2_6E,@object
	.size		_ZN62_INTERNAL_ceac1d57_31_group_norm_nhwc_one_pass_128_cu_ed6f796c6thrust24THRUST_300001_SM_1000_NS12placeholders2_6E,(_ZN62_INTERNAL_ceac1d57_31_group_norm_nhwc_one_pass_128_cu_ed6f796c4cuda3std3__45__cpo4cendE - _ZN62_INTERNAL_ceac1d57_31_group_norm_nhwc_one_pass_128_cu_ed6f796c6thrust24THRUST_300001_SM_1000_NS12placeholders2_6E)
_ZN62_INTERNAL_ceac1d57_31_group_norm_nhwc_one_pass_128_cu_ed6f796c6thrust24THRUST_300001_SM_1000_NS12placeholders2_6E:
	.zero		1
	.type		_ZN62_INTERNAL_ceac1d57_31_group_norm_nhwc_one_pass_128_cu_ed6f796c4cuda3std3__45__cpo4cendE,@object
	.size		_ZN62_INTERNAL_ceac1d57_31_group_norm_nhwc_one_pass_128_cu_ed6f796c4cuda3std3__45__cpo4cendE,(_ZN62_INTERNAL_ceac1d57_31_group_norm_nhwc_one_pass_128_cu_ed6f796c4cuda3std6ranges3__45__cpo4cendE - _ZN62_INTERNAL_ceac1d57_31_group_norm_nhwc_one_pass_128_cu_ed6f796c4cuda3std3__45__cpo4cendE)
_ZN62_INTERNAL_ceac1d57_31_group_norm_nhwc_one_pass_128_cu_ed6f796c4cuda3std3__45__cpo4cendE:
	.zero		1
	.type		_ZN62_INTERNAL_ceac1d57_31_group_norm_nhwc_one_pass_128_cu_ed6f796c4cuda3std6ranges3__45__cpo4cendE,@object
	.size		_ZN62_INTERNAL_ceac1d57_31_group_norm_nhwc_one_pass_128_cu_ed6f796c4cuda3std6ranges3__45__cpo4cendE,(_ZN62_INTERNAL_ceac1d57_31_group_norm_nhwc_one_pass_128_cu_ed6f796c4cuda3std3__420unreachable_sentinelE - _ZN62_INTERNAL_ceac1d57_31_group_norm_nhwc_one_pass_128_cu_ed6f796c4cuda3std6ranges3__45__cpo4cendE)
_ZN62_INTERNAL_ceac1d57_31_group_norm_nhwc_one_pass_128_cu_ed6f796c4cuda3std6ranges3__45__cpo4cendE:
	.zero		1
	.type		_ZN62_INTERNAL_ceac1d57_31_group_norm_nhwc_one_pass_128_cu_ed6f796c4cuda3std3__420unreachable_sentinelE,@object
	.size		_ZN62_INTERNAL_ceac1d57_31_group_norm_nhwc_one_pass_128_cu_ed6f796c4cuda3std3__420unreachable_sentinelE,(_ZN62_INTERNAL_ceac1d57_31_group_norm_nhwc_one_pass_128_cu_ed6f796c4cuda3std6ranges3__45__cpo5ssizeE - _ZN62_INTERNAL_ceac1d57_31_group_norm_nhwc_one_pass_128_cu_ed6f796c4cuda3std3__420unreachable_sentinelE)
_ZN62_INTERNAL_ceac1d57_31_group_norm_nhwc_one_pass_128_cu_ed6f796c4cuda3std3__420unreachable_sentinelE:
	.zero		1
	.type		_ZN62_INTERNAL_ceac1d57_31_group_norm_nhwc_one_pass_128_cu_ed6f796c4cuda3std6ranges3__45__cpo5ssizeE,@object
	.size		_ZN62_INTERNAL_ceac1d57_31_group_norm_nhwc_one_pass_128_cu_ed6f796c4cuda3std6ranges3__45__cpo5ssizeE,(_ZN62_INTERNAL_ceac1d57_31_group_norm_nhwc_one_pass_128_cu_ed6f796c6thrust24THRUST_300001_SM_1000_NS12placeholders3_10E - _ZN62_INTERNAL_ceac1d57_31_group_norm_nhwc_one_pass_128_cu_ed6f796c4cuda3std6ranges3__45__cpo5ssizeE)
_ZN62_INTERNAL_ceac1d57_31_group_norm_nhwc_one_pass_128_cu_ed6f796c4cuda3std6ranges3__45__cpo5ssizeE:
	.zero		1
	.type		_ZN62_INTERNAL_ceac1d57_31_group_norm_nhwc_one_pass_128_cu_ed6f796c6thrust24THRUST_300001_SM_1000_NS12placeholders3_10E,@object
	.size		_ZN62_INTERNAL_ceac1d57_31_group_norm_nhwc_one_pass_128_cu_ed6f796c6thrust24THRUST_300001_SM_1000_NS12placeholders3_10E,(_ZN62_INTERNAL_ceac1d57_31_group_norm_nhwc_one_pass_128_cu_ed6f796c4cuda3std3__45__cpo5crendE - _ZN62_INTERNAL_ceac1d57_31_group_norm_nhwc_one_pass_128_cu_ed6f796c6thrust24THRUST_300001_SM_1000_NS12placeholders3_10E)
_ZN62_INTERNAL_ceac1d57_31_group_norm_nhwc_one_pass_128_cu_ed6f796c6thrust24THRUST_300001_SM_1000_NS12placeholders3_10E:
	.zero		1
	.type		_ZN62_INTERNAL_ceac1d57_31_group_norm_nhwc_one_pass_128_cu_ed6f796c4cuda3std3__45__cpo5crendE,@object
	.size		_ZN62_INTERNAL_ceac1d57_31_group_norm_nhwc_one_pass_128_cu_ed6f796c4cuda3std3__45__cpo5crendE,(_ZN62_INTERNAL_ceac1d57_31_group_norm_nhwc_one_pass_128_cu_ed6f796c4cuda3std6ranges3__45__cpo4prevE - _ZN62_INTERNAL_ceac1d57_31_group_norm_nhwc_one_pass_128_cu_ed6f796c4cuda3std3__45__cpo5crendE)
_ZN62_INTERNAL_ceac1d57_31_group_norm_nhwc_one_pass_128_cu_ed6f796c4cuda3std3__45__cpo5crendE:
	.zero		1
	.type		_ZN62_INTERNAL_ceac1d57_31_group_norm_nhwc_one_pass_128_cu_ed6f796c4cuda3std6ranges3__45__cpo4prevE,@object
	.size		_ZN62_INTERNAL_ceac1d57_31_group_norm_nhwc_one_pass_128_cu_ed6f796c4cuda3std6ranges3__45__cpo4prevE,(_ZN62_INTERNAL_ceac1d57_31_group_norm_nhwc_one_pass_128_cu_ed6f796c4cuda3std6ranges3__45__cpo9iter_moveE - _ZN62_INTERNAL_ceac1d57_31_group_norm_nhwc_one_pass_128_cu_ed6f796c4cuda3std6ranges3__45__cpo4prevE)
_ZN62_INTERNAL_ceac1d57_31_group_norm_nhwc_one_pass_128_cu_ed6f796c4cuda3std6ranges3__45__cpo4prevE:
	.zero		1
	.type		_ZN62_INTERNAL_ceac1d57_31_group_norm_nhwc_one_pass_128_cu_ed6f796c4cuda3std6ranges3__45__cpo9iter_moveE,@object
	.size		_ZN62_INTERNAL_ceac1d57_31_group_norm_nhwc_one_pass_128_cu_ed6f796c4cuda3std6ranges3__45__cpo9iter_moveE,(_ZN62_INTERNAL_ceac1d57_31_group_norm_nhwc_one_pass_128_cu_ed6f796c6thrust24THRUST_300001_SM_1000_NS12placeholders2_2E - _ZN62_INTERNAL_ceac1d57_31_group_norm_nhwc_one_pass_128_cu_ed6f796c4cuda3std6ranges3__45__cpo9iter_moveE)
_ZN62_INTERNAL_ceac1d57_31_group_norm_nhwc_one_pass_128_cu_ed6f796c4cuda3std6ranges3__45__cpo9iter_moveE:
	.zero		1
	.type		_ZN62_INTERNAL_ceac1d57_31_group_norm_nhwc_one_pass_128_cu_ed6f796c6thrust24THRUST_300001_SM_1000_NS12placeholders2_2E,@object
	.size		_ZN62_INTERNAL_ceac1d57_31_group_norm_nhwc_one_pass_128_cu_ed6f796c6thrust24THRUST_300001_SM_1000_NS12placeholders2_2E,(_ZN62_INTERNAL_ceac1d57_31_group_norm_nhwc_one_pass_128_cu_ed6f796c6thrust24THRUST_300001_SM_1000_NS12placeholders2_4E - _ZN62_INTERNAL_ceac1d57_31_group_norm_nhwc_one_pass_128_cu_ed6f796c6thrust24THRUST_300001_SM_1000_NS12placeholders2_2E)
_ZN62_INTERNAL_ceac1d57_31_group_norm_nhwc_one_pass_128_cu_ed6f796c6thrust24THRUST_300001_SM_1000_NS12placeholders2_2E:
	.zero		1
	.type		_ZN62_INTERNAL_ceac1d57_31_group_norm_nhwc_one_pass_128_cu_ed6f796c6thrust24THRUST_300001_SM_1000_NS12placeholders2_4E,@object
	.size		_ZN62_INTERNAL_ceac1d57_31_group_norm_nhwc_one_pass_128_cu_ed6f796c6thrust24THRUST_300001_SM_1000_NS12placeholders2_4E,(_ZN62_INTERNAL_ceac1d57_31_group_norm_nhwc_one_pass_128_cu_ed6f796c4cuda3std3__45__cpo3endE - _ZN62_INTERNAL_ceac1d57_31_group_norm_nhwc_one_pass_128_cu_ed6f796c6thrust24THRUST_300001_SM_1000_NS12placeholders2_4E)
_ZN62_INTERNAL_ceac1d57_31_group_norm_nhwc_one_pass_128_cu_ed6f796c6thrust24THRUST_300001_SM_1000_NS12placeholders2_4E:
	.zero		1
	.type		_ZN62_INTERNAL_ceac1d57_31_group_norm_nhwc_one_pass_128_cu_ed6f796c4cuda3std3__45__cpo3endE,@object
	.size		_ZN62_INTERNAL_ceac1d57_31_group_norm_nhwc_one_pass_128_cu_ed6f796c4cuda3std3__45__cpo3endE,(_ZN62_INTERNAL_ceac1d57_31_group_norm_nhwc_one_pass_128_cu_ed6f796c4cuda3std6ranges3__45__cpo3endE - _ZN62_INTERNAL_ceac1d57_31_group_norm_nhwc_one_pass_128_cu_ed6f796c4cuda3std3__45__cpo3endE)
_ZN62_INTERNAL_ceac1d57_31_group_norm_nhwc_one_pass_128_cu_ed6f796c4cuda3std3__45__cpo3endE:
	.zero		1
	.type		_ZN62_INTERNAL_ceac1d57_31_group_norm_nhwc_one_pass_128_cu_ed6f796c4cuda3std6ranges3__45__cpo3endE,@object
	.size		_ZN62_INTERNAL_ceac1d57_31_group_norm_nhwc_one_pass_128_cu_ed6f796c4cuda3std6ranges3__45__cpo3endE,(_ZN62_INTERNAL_ceac1d57_31_group_norm_nhwc_one_pass_128_cu_ed6f796c4cuda3std3__419piecewise_constructE - _ZN62_INTERNAL_ceac1d57_31_group_norm_nhwc_one_pass_128_cu_ed6f796c4cuda3std6ranges3__45__cpo3endE)
_ZN62_INTERNAL_ceac1d57_31_group_norm_nhwc_one_pass_128_cu_ed6f796c4cuda3std6ranges3__45__cpo3endE:
	.zero		1
	.type		_ZN62_INTERNAL_ceac1d57_31_group_norm_nhwc_one_pass_128_cu_ed6f796c4cuda3std3__419piecewise_constructE,@object
	.size		_ZN62_INTERNAL_ceac1d57_31_group_norm_nhwc_one_pass_128_cu_ed6f796c4cuda3std3__419piecewise_constructE,(_ZN62_INTERNAL_ceac1d57_31_group_norm_nhwc_one_pass_128_cu_ed6f796c4cuda3std6ranges3__45__cpo5cdataE - _ZN62_INTERNAL_ceac1d57_31_group_norm_nhwc_one_pass_128_cu_ed6f796c4cuda3std3__419piecewise_constructE)
_ZN62_INTERNAL_ceac1d57_31_group_norm_nhwc_one_pass_128_cu_ed6f796c4cuda3std3__419piecewise_constructE:
	.zero		1
	.type		_ZN62_INTERNAL_ceac1d57_31_group_norm_nhwc_one_pass_128_cu_ed6f796c4cuda3std6ranges3__45__cpo5cdataE,@object
	.size		_ZN62_INTERNAL_ceac1d57_31_group_norm_nhwc_one_pass_128_cu_ed6f796c4cuda3std6ranges3__45__cpo5cdataE,(_ZN62_INTERNAL_ceac1d57_31_group_norm_nhwc_one_pass_128_cu_ed6f796c6thrust24THRUST_300001_SM_1000_NS12placeholders2_8E - _ZN62_INTERNAL_ceac1d57_31_group_norm_nhwc_one_pass_128_cu_ed6f796c4cuda3std6ranges3__45__cpo5cdataE)
_ZN62_INTERNAL_ceac1d57_31_group_norm_nhwc_one_pass_128_cu_ed6f796c4cuda3std6ranges3__45__cpo5cdataE:
	.zero		1
	.type		_ZN62_INTERNAL_ceac1d57_31_group_norm_nhwc_one_pass_128_cu_ed6f796c6thrust24THRUST_300001_SM_1000_NS12placeholders2_8E,@object
	.size		_ZN62_INTERNAL_ceac1d57_31_group_norm_nhwc_one_pass_128_cu_ed6f796c6thrust24THRUST_300001_SM_1000_NS12placeholders2_8E,(_ZN62_INTERNAL_ceac1d57_31_group_norm_nhwc_one_pass_128_cu_ed6f796c4cuda3std3__45__cpo4rendE - _ZN62_INTERNAL_ceac1d57_31_group_norm_nhwc_one_pass_128_cu_ed6f796c6thrust24THRUST_300001_SM_1000_NS12placeholders2_8E)
_ZN62_INTERNAL_ceac1d57_31_group_norm_nhwc_one_pass_128_cu_ed6f796c6thrust24THRUST_300001_SM_1000_NS12placeholders2_8E:
	.zero		1
	.type		_ZN62_INTERNAL_ceac1d57_31_group_norm_nhwc_one_pass_128_cu_ed6f796c4cuda3std3__45__cpo4rendE,@object
	.size		_ZN62_INTERNAL_ceac1d57_31_group_norm_nhwc_one_pass_128_cu_ed6f796c4cuda3std3__45__cpo4rendE,(_ZN62_INTERNAL_ceac1d57_31_group_norm_nhwc_one_pass_128_cu_ed6f796c4cuda3std6ranges3__45__cpo9iter_swapE - _ZN62_INTERNAL_ceac1d57_31_group_norm_nhwc_one_pass_128_cu_ed6f796c4cuda3std3__45__cpo4rendE)
_ZN62_INTERNAL_ceac1d57_31_group_norm_nhwc_one_pass_128_cu_ed6f796c4cuda3std3__45__cpo4rendE:
	.zero		1
	.type		_ZN62_INTERNAL_ceac1d57_31_group_norm_nhwc_one_pass_128_cu_ed6f796c4cuda3std6ranges3__45__cpo9iter_swapE,@object
	.size		_ZN62_INTERNAL_ceac1d57_31_group_norm_nhwc_one_pass_128_cu_ed6f796c4cuda3std6ranges3__45__cpo9iter_swapE,(_ZN62_INTERNAL_ceac1d57_31_group_norm_nhwc_one_pass_128_cu_ed6f796c4cuda3std3__48unexpectE - _ZN62_INTERNAL_ceac1d57_31_group_norm_nhwc_one_pass_128_cu_ed6f796c4cuda3std6ranges3__45__cpo9iter_swapE)
_ZN62_INTERNAL_ceac1d57_31_group_norm_nhwc_one_pass_128_cu_ed6f796c4cuda3std6ranges3__45__cpo9iter_swapE:
	.zero		1
	.type		_ZN62_INTERNAL_ceac1d57_31_group_norm_nhwc_one_pass_128_cu_ed6f796c4cuda3std3__48unexpectE,@object
	.size		_ZN62_INTERNAL_ceac1d57_31_group_norm_nhwc_one_pass_128_cu_ed6f796c4cuda3std3__48unexpectE,(_ZN62_INTERNAL_ceac1d57_31_group_norm_nhwc_one_pass_128_cu_ed6f796c6thrust24THRUST_300001_SM_1000_NS6system6detail10sequential3seqE - _ZN62_INTERNAL_ceac1d57_31_group_norm_nhwc_one_pass_128_cu_ed6f796c4cuda3std3__48unexpectE)
_ZN62_INTERNAL_ceac1d57_31_group_norm_nhwc_one_pass_128_cu_ed6f796c4cuda3std3__48unexpectE:
	.zero		1
	.type		_ZN62_INTERNAL_ceac1d57_31_group_norm_nhwc_one_pass_128_cu_ed6f796c6thrust24THRUST_300001_SM_1000_NS6system6detail10sequential3seqE,@object
	.size		_ZN62_INTERNAL_ceac1d57_31_group_norm_nhwc_one_pass_128_cu_ed6f796c6thrust24THRUST_300001_SM_1000_NS6system6detail10sequential3seqE,(.L_29 - _ZN62_INTERNAL_ceac1d57_31_group_norm_nhwc_one_pass_128_cu_ed6f796c6thrust24THRUST_300001_SM_1000_NS6system6detail10sequential3seqE)
_ZN62_INTERNAL_ceac1d57_31_group_norm_nhwc_one_pass_128_cu_ed6f796c6thrust24THRUST_300001_SM_1000_NS6system6detail10sequential3seqE:
	.zero		1
.L_29:


//--------------------- .nv.shared._Z35group_norm_nhwc_bwd_one_pass_kernelI11Bf16IOFp32WLi64ELi128ELi512EEv26Group_norm_nhwc_bwd_params --------------------------
	.section	.nv.shared._Z35group_norm_nhwc_bwd_one_pass_kernelI11Bf16IOFp32WLi64ELi128ELi512EEv26Group_norm_nhwc_bwd_params,"aw",@nobits
	.sectionflags	@""
	.align	16
.nv.shared._Z35group_norm_nhwc_bwd_one_pass_kernelI11Bf16IOFp32WLi64ELi128ELi512EEv26Group_norm_nhwc_bwd_params:
	.zero		9376


//--------------------- .nv.shared._Z35group_norm_nhwc_bwd_one_pass_kernelI11Bf16IOFp32WLi128ELi128ELi512EEv26Group_norm_nhwc_bwd_params --------------------------
	.section	.nv.shared._Z35group_norm_nhwc_bwd_one_pass_kernelI11Bf16IOFp32WLi128ELi128ELi512EEv26Group_norm_nhwc_bwd_params,"aw",@nobits
	.sectionflags	@""
	.align	16
.nv.shared._Z35group_norm_nhwc_bwd_one_pass_kernelI11Bf16IOFp32WLi128ELi128ELi512EEv26Group_norm_nhwc_bwd_params:
	.zero		9376


//--------------------- .nv.shared._Z35group_norm_nhwc_bwd_one_pass_kernelI11Bf16IOFp32WLi256ELi128ELi512EEv26Group_norm_nhwc_bwd_params --------------------------
	.section	.nv.shared._Z35group_norm_nhwc_bwd_one_pass_kernelI11Bf16IOFp32WLi256ELi128ELi512EEv26Group_norm_nhwc_bwd_params,"aw",@nobits
	.sectionflags	@""
	.align	16
.nv.shared._Z35group_norm_nhwc_bwd_one_pass_kernelI11Bf16IOFp32WLi256ELi128ELi512EEv26Group_norm_nhwc_bwd_params:
	.zero		9376


//--------------------- .nv.shared._Z35group_norm_nhwc_bwd_one_pass_kernelI11Bf16IOFp32WLi512ELi128ELi512EEv26Group_norm_nhwc_bwd_params --------------------------
	.section	.nv.shared._Z35group_norm_nhwc_bwd_one_pass_kernelI11Bf16IOFp32WLi512ELi128ELi512EEv26Group_norm_nhwc_bwd_params,"aw",@nobits
	.sectionflags	@""
	.align	16
.nv.shared._Z35group_norm_nhwc_bwd_one_pass_kernelI11Bf16IOFp32WLi512ELi128ELi512EEv26Group_norm_nhwc_bwd_params:
	.zero		9376


//--------------------- .nv.shared._Z35group_norm_nhwc_bwd_one_pass_kernelI11Bf16IOBf16WLi64ELi128ELi512EEv26Group_norm_nhwc_bwd_params --------------------------
	.section	.nv.shared._Z35group_norm_nhwc_bwd_one_pass_kernelI11Bf16IOBf16WLi64ELi128ELi512EEv26Group_norm_nhwc_bwd_params,"aw",@nobits
	.sectionflags	@""
	.align	16
.nv.shared._Z35group_norm_nhwc_bwd_one_pass_kernelI11Bf16IOBf16WLi64ELi128ELi512EEv26Group_norm_nhwc_bwd_params:
	.zero		9376


//--------------------- .nv.shared._Z35group_norm_nhwc_bwd_one_pass_kernelI11Bf16IOBf16WLi128ELi128ELi512EEv26Group_norm_nhwc_bwd_params --------------------------
	.section	.nv.shared._Z35group_norm_nhwc_bwd_one_pass_kernelI11Bf16IOBf16WLi128ELi128ELi512EEv26Group_norm_nhwc_bwd_params,"aw",@nobits
	.sectionflags	@""
	.align	16
.nv.shared._Z35group_norm_nhwc_bwd_one_pass_kernelI11Bf16IOBf16WLi128ELi128ELi512EEv26Group_norm_nhwc_bwd_params:
	.zero		9376


//--------------------- .nv.shared._Z35group_norm_nhwc_bwd_one_pass_kernelI11Bf16IOBf16WLi256ELi128ELi512EEv26Group_norm_nhwc_bwd_params --------------------------
	.section	.nv.shared._Z35group_norm_nhwc_bwd_one_pass_kernelI11Bf16IOBf16WLi256ELi128ELi512EEv26Group_norm_nhwc_bwd_params,"aw",@nobits
	.sectionflags	@""
	.align	16
.nv.shared._Z35group_norm_nhwc_bwd_one_pass_kernelI11Bf16IOBf16WLi256ELi128ELi512EEv26Group_norm_nhwc_bwd_params:
	.zero		9376


//--------------------- .nv.shared._Z35group_norm_nhwc_bwd_one_pass_kernelI11Bf16IOBf16WLi512ELi128ELi512EEv26Group_norm_nhwc_bwd_params --------------------------
	.section	.nv.shared._Z35group_norm_nhwc_bwd_one_pass_kernelI11Bf16IOBf16WLi512ELi128ELi512EEv26Group_norm_nhwc_bwd_params,"aw",@nobits
	.sectionflags	@""
	.align	16
.nv.shared._Z35group_norm_nhwc_bwd_one_pass_kernelI11Bf16IOBf16WLi512ELi128ELi512EEv26Group_norm_nhwc_bwd_params:
	.zero		9376


//--------------------- .nv.shared._Z35group_norm_nhwc_bwd_one_pass_kernelI11Bf16IOFp16WLi64ELi128ELi512EEv26Group_norm_nhwc_bwd_params --------------------------
	.section	.nv.shared._Z35group_norm_nhwc_bwd_one_pass_kernelI11Bf16IOFp16WLi64ELi128ELi512EEv26Group_norm_nhwc_bwd_params,"aw",@nobits
	.sectionflags	@""
	.align	16
.nv.shared._Z35group_norm_nhwc_bwd_one_pass_kernelI11Bf16IOFp16WLi64ELi128ELi512EEv26Group_norm_nhwc_bwd_params:
	.zero		9376


//--------------------- .nv.shared._Z35group_norm_nhwc_bwd_one_pass_kernelI11Bf16IOFp16WLi128ELi128ELi512EEv26Group_norm_nhwc_bwd_params --------------------------
	.section	.nv.shared._Z35group_norm_nhwc_bwd_one_pass_kernelI11Bf16IOFp16WLi128ELi128ELi512EEv26Group_norm_nhwc_bwd_params,"aw",@nobits
	.sectionflags	@""
	.align	16
.nv.shared._Z35group_norm_nhwc_bwd_one_pass_kernelI11Bf16IOFp16WLi128ELi128ELi512EEv26Group_norm_nhwc_bwd_params:
	.zero		9376


//--------------------- .nv.shared._Z35group_norm_nhwc_bwd_one_pass_kernelI11Bf16IOFp16WLi256ELi128ELi512EEv26Group_norm_nhwc_bwd_params --------------------------
	.section	.nv.shared._Z35group_norm_nhwc_bwd_one_pass_kernelI11Bf16IOFp16WLi256ELi128ELi512EEv26Group_norm_nhwc_bwd_params,"aw",@nobits
	.sectionflags	@""
	.align	16
.nv.shared._Z35group_norm_nhwc_bwd_one_pass_kernelI11Bf16IOFp16WLi256ELi128ELi512EEv26Group_norm_nhwc_bwd_params:
	.zero		9376


//--------------------- .nv.shared._Z35group_norm_nhwc_bwd_one_pass_kernelI11Bf16IOFp16WLi512ELi128ELi512EEv26Group_norm_nhwc_bwd_params --------------------------
	.section	.nv.shared._Z35group_norm_nhwc_bwd_one_pass_kernelI11Bf16IOFp16WLi512ELi128ELi512EEv26Group_norm_nhwc_bwd_params,"aw",@nobits
	.sectionflags	@""
	.align	16
.nv.shared._Z35group_norm_nhwc_bwd_one_pass_kernelI11Bf16IOFp16WLi512ELi128ELi512EEv26Group_norm_nhwc_bwd_params:
	.zero		9376


//--------------------- .nv.shared._Z35group_norm_nhwc_bwd_one_pass_kernelI11Fp16IOFp32WLi64ELi128ELi512EEv26Group_norm_nhwc_bwd_params --------------------------
	.section	.nv.shared._Z35group_norm_nhwc_bwd_one_pass_kernelI11Fp16IOFp32WLi64ELi128ELi512EEv26Group_norm_nhwc_bwd_params,"aw",@nobits
	.sectionflags	@""
	.align	16
.nv.shared._Z35group_norm_nhwc_bwd_one_pass_kernelI11Fp16IOFp32WLi64ELi128ELi512EEv26Group_norm_nhwc_bwd_params:
	.zero		9376


//--------------------- .nv.shared._Z35group_norm_nhwc_bwd_one_pass_kernelI11Fp16IOFp32WLi128ELi128ELi512EEv26Group_norm_nhwc_bwd_params --------------------------
	.section	.nv.shared._Z35group_norm_nhwc_bwd_one_pass_kernelI11Fp16IOFp32WLi128ELi128ELi512EEv26Group_norm_nhwc_bwd_params,"aw",@nobits
	.sectionflags	@""
	.align	16
.nv.shared._Z35group_norm_nhwc_bwd_one_pass_kernelI11Fp16IOFp32WLi128ELi128ELi512EEv26Group_norm_nhwc_bwd_params:
	.zero		9376


//--------------------- .nv.shared._Z35group_norm_nhwc_bwd_one_pass_kernelI11Fp16IOFp32WLi256ELi128ELi512EEv26Group_norm_nhwc_bwd_params --------------------------
	.section	.nv.shared._Z35group_norm_nhwc_bwd_one_pass_kernelI11Fp16IOFp32WLi256ELi128ELi512EEv26Group_norm_nhwc_bwd_params,"aw",@nobits
	.sectionflags	@""
	.align	16
.nv.shared._Z35group_norm_nhwc_bwd_one_pass_kernelI11Fp16IOFp32WLi256ELi128ELi512EEv26Group_norm_nhwc_bwd_params:
	.zero		9376


//--------------------- .nv.shared._Z35group_norm_nhwc_bwd_one_pass_kernelI11Fp16IOFp32WLi512ELi128ELi512EEv26Group_norm_nhwc_bwd_params --------------------------
	.section	.nv.shared._Z35group_norm_nhwc_bwd_one_pass_kernelI11Fp16IOFp32WLi512ELi128ELi512EEv26Group_norm_nhwc_bwd_params,"aw",@nobits
	.sectionflags	@""
	.align	16
.nv.shared._Z35group_norm_nhwc_bwd_one_pass_kernelI11Fp16IOFp32WLi512ELi128ELi512EEv26Group_norm_nhwc_bwd_params:
	.zero		9376


//--------------------- .nv.shared._Z35group_norm_nhwc_bwd_one_pass_kernelI11Fp16IOBf16WLi64ELi128ELi512EEv26Group_norm_nhwc_bwd_params --------------------------
	.section	.nv.shared._Z35group_norm_nhwc_bwd_one_pass_kernelI11Fp16IOBf16WLi64ELi128ELi512EEv26Group_norm_nhwc_bwd_params,"aw",@nobits
	.sectionflags	@""
	.align	16
.nv.shared._Z35group_norm_nhwc_bwd_one_pass_kernelI11Fp16IOBf16WLi64ELi128ELi512EEv26Group_norm_nhwc_bwd_params:
	.zero		9376


//--------------------- .nv.shared._Z35group_norm_nhwc_bwd_one_pass_kernelI11Fp16IOBf16WLi128ELi128ELi512EEv26Group_norm_nhwc_bwd_params --------------------------
	.section	.nv.shared._Z35group_norm_nhwc_bwd_one_pass_kernelI11Fp16IOBf16WLi128ELi128ELi512EEv26Group_norm_nhwc_bwd_params,"aw",@nobits
	.sectionflags	@""
	.align	16
.nv.shared._Z35group_norm_nhwc_bwd_one_pass_kernelI11Fp16IOBf16WLi128ELi128ELi512EEv26Group_norm_nhwc_bwd_params:
	.zero		9376


//--------------------- .nv.shared._Z35group_norm_nhwc_bwd_one_pass_kernelI11Fp16IOBf16WLi256ELi128ELi512EEv26Group_norm_nhwc_bwd_params --------------------------
	.section	.nv.shared._Z35group_norm_nhwc_bwd_one_pass_kernelI11Fp16IOBf16WLi256ELi128ELi512EEv26Group_norm_nhwc_bwd_params,"aw",@nobits
	.sectionflags	@""
	.align	16
.nv.shared._Z35group_norm_nhwc_bwd_one_pass_kernelI11Fp16IOBf16WLi256ELi128ELi512EEv26Group_norm_nhwc_bwd_params:
	.zero		9376


//--------------------- .nv.shared._Z35group_norm_nhwc_bwd_one_pass_kernelI11Fp16IOBf16WLi512ELi128ELi512EEv26Group_norm_nhwc_bwd_params --------------------------
	.section	.nv.shared._Z35group_norm_nhwc_bwd_one_pass_kernelI11Fp16IOBf16WLi512ELi128ELi512EEv26Group_norm_nhwc_bwd_params,"aw",@nobits
	.sectionflags	@""
	.align	16
.nv.shared._Z35group_norm_nhwc_bwd_one_pass_kernelI11Fp16IOBf16WLi512ELi128ELi512EEv26Group_norm_nhwc_bwd_params:
	.zero		9376


//--------------------- .nv.shared._Z35group_norm_nhwc_bwd_one_pass_kernelI11Fp16IOFp16WLi64ELi128ELi512EEv26Group_norm_nhwc_bwd_params --------------------------
	.section	.nv.shared._Z35group_norm_nhwc_bwd_one_pass_kernelI11Fp16IOFp16WLi64ELi128ELi512EEv26Group_norm_nhwc_bwd_params,"aw",@nobits
	.sectionflags	@""
	.align	16
.nv.shared._Z35group_norm_nhwc_bwd_one_pass_kernelI11Fp16IOFp16WLi64ELi128ELi512EEv26Group_norm_nhwc_bwd_params:
	.zero		9376


//--------------------- .nv.shared._Z35group_norm_nhwc_bwd_one_pass_kernelI11Fp16IOFp16WLi128ELi128ELi512EEv26Group_norm_nhwc_bwd_params --------------------------
	.section	.nv.shared._Z35group_norm_nhwc_bwd_one_pass_kernelI11Fp16IOFp16WLi128ELi128ELi512EEv26Group_norm_nhwc_bwd_params,"aw",@nobits
	.sectionflags	@""
	.align	16
.nv.shared._Z35group_norm_nhwc_bwd_one_pass_kernelI11Fp16IOFp16WLi128ELi128ELi512EEv26Group_norm_nhwc_bwd_params:
	.zero		9376


//--------------------- .nv.shared._Z35group_norm_nhwc_bwd_one_pass_kernelI11Fp16IOFp16WLi256ELi128ELi512EEv26Group_norm_nhwc_bwd_params --------------------------
	.section	.nv.shared._Z35group_norm_nhwc_bwd_one_pass_kernelI11Fp16IOFp16WLi256ELi128ELi512EEv26Group_norm_nhwc_bwd_params,"aw",@nobits
	.sectionflags	@""
	.align	16
.nv.shared._Z35group_norm_nhwc_bwd_one_pass_kernelI11Fp16IOFp16WLi256ELi128ELi512EEv26Group_norm_nhwc_bwd_params:
	.zero		9376


//--------------------- .nv.shared._Z35group_norm_nhwc_bwd_one_pass_kernelI11Fp16IOFp16WLi512ELi128ELi512EEv26Group_norm_nhwc_bwd_params --------------------------
	.section	.nv.shared._Z35group_norm_nhwc_bwd_one_pass_kernelI11Fp16IOFp16WLi512ELi128ELi512EEv26Group_norm_nhwc_bwd_params,"aw",@nobits
	.sectionflags	@""
	.align	16
.nv.shared._Z35group_norm_nhwc_bwd_one_pass_kernelI11Fp16IOFp16WLi512ELi128ELi512EEv26Group_norm_nhwc_bwd_params:
	.zero		9376


//--------------------- .nv.shared._Z35group_norm_nhwc_bwd_one_pass_kernelI11Fp32IOFp32WLi64ELi128ELi512EEv26Group_norm_nhwc_bwd_params --------------------------
	.section	.nv.shared._Z35group_norm_nhwc_bwd_one_pass_kernelI11Fp32IOFp32WLi64ELi128ELi512EEv26Group_norm_nhwc_bwd_params,"aw",@nobits
	.sectionflags	@""
	.align	16
.nv.shared._Z35group_norm_nhwc_bwd_one_pass_kernelI11Fp32IOFp32WLi64ELi128ELi512EEv26Group_norm_nhwc_bwd_params:
	.zero		9376


//--------------------- .nv.shared._Z35group_norm_nhwc_bwd_one_pass_kernelI11Fp32IOFp32WLi128ELi128ELi512EEv26Group_norm_nhwc_bwd_params --------------------------
	.section	.nv.shared._Z35group_norm_nhwc_bwd_one_pass_kernelI11Fp32IOFp32WLi128ELi128ELi512EEv26Group_norm_nhwc_bwd_params,"aw",@nobits
	.sectionflags	@""
	.align	16
.nv.shared._Z35group_norm_nhwc_bwd_one_pass_kernelI11Fp32IOFp32WLi128ELi128ELi512EEv26Group_norm_nhwc_bwd_params:
	.zero		9376


//--------------------- .nv.shared._Z35group_norm_nhwc_bwd_one_pass_kernelI11Fp32IOFp32WLi256ELi128ELi512EEv26Group_norm_nhwc_bwd_params --------------------------
	.section	.nv.shared._Z35group_norm_nhwc_bwd_one_pass_kernelI11Fp32IOFp32WLi256ELi128ELi512EEv26Group_norm_nhwc_bwd_params,"aw",@nobits
	.sectionflags	@""
	.align	16
.nv.shared._Z35group_norm_nhwc_bwd_one_pass_kernelI11Fp32IOFp32WLi256ELi128ELi512EEv26Group_norm_nhwc_bwd_params:
	.zero		9376


//--------------------- .nv.shared._Z35group_norm_nhwc_bwd_one_pass_kernelI11Fp32IOFp32WLi512ELi128ELi512EEv26Group_norm_nhwc_bwd_params --------------------------
	.section	.nv.shared._Z35group_norm_nhwc_bwd_one_pass_kernelI11Fp32IOFp32WLi512ELi128ELi512EEv26Group_norm_nhwc_bwd_params,"aw",@nobits
	.sectionflags	@""
	.align	16
.nv.shared._Z35group_norm_nhwc_bwd_one_pass_kernelI11Fp32IOFp32WLi512ELi128ELi512EEv26Group_norm_nhwc_bwd_params:
	.zero		9376


//--------------------- .nv.shared._Z35group_norm_nhwc_bwd_one_pass_kernelI11Fp32IOBf16WLi64ELi128ELi512EEv26Group_norm_nhwc_bwd_params --------------------------
	.section	.nv.shared._Z35group_norm_nhwc_bwd_one_pass_kernelI11Fp32IOBf16WLi64ELi128ELi512EEv26Group_norm_nhwc_bwd_params,"aw",@nobits
	.sectionflags	@""
	.align	16
.nv.shared._Z35group_norm_nhwc_bwd_one_pass_kernelI11Fp32IOBf16WLi64ELi128ELi512EEv26Group_norm_nhwc_bwd_params:
	.zero		9376


//--------------------- .nv.shared._Z35group_norm_nhwc_bwd_one_pass_kernelI11Fp32IOBf16WLi128ELi128ELi512EEv26Group_norm_nhwc_bwd_params --------------------------
	.section	.nv.shared._Z35group_norm_nhwc_bwd_one_pass_kernelI11Fp32IOBf16WLi128ELi128ELi512EEv26Group_norm_nhwc_bwd_params,"aw",@nobits
	.sectionflags	@""
	.align	16
.nv.shared._Z35group_norm_nhwc_bwd_one_pass_kernelI11Fp32IOBf16WLi128ELi128ELi512EEv26Group_norm_nhwc_bwd_params:
	.zero		9376


//--------------------- .nv.shared._Z35group_norm_nhwc_bwd_one_pass_kernelI11Fp32IOBf16WLi256ELi128ELi512EEv26Group_norm_nhwc_bwd_params --------------------------
	.section	.nv.shared._Z35group_norm_nhwc_bwd_one_pass_kernelI11Fp32IOBf16WLi256ELi128ELi512EEv26Group_norm_nhwc_bwd_params,"aw",@nobits
	.sectionflags	@""
	.align	16
.nv.shared._Z35group_norm_nhwc_bwd_one_pass_kernelI11Fp32IOBf16WLi256ELi128ELi512EEv26Group_norm_nhwc_bwd_params:
	.zero		9376


//--------------------- .nv.shared._Z35group_norm_nhwc_bwd_one_pass_kernelI11Fp32IOBf16WLi512ELi128ELi512EEv26Group_norm_nhwc_bwd_params --------------------------
	.section	.nv.shared._Z35group_norm_nhwc_bwd_one_pass_kernelI11Fp32IOBf16WLi512ELi128ELi512EEv26Group_norm_nhwc_bwd_params,"aw",@nobits
	.sectionflags	@""
	.align	16
.nv.shared._Z35group_norm_nhwc_bwd_one_pass_kernelI11Fp32IOBf16WLi512ELi128ELi512EEv26Group_norm_nhwc_bwd_params:
	.zero		9376


//--------------------- .nv.shared._Z35group_norm_nhwc_bwd_one_pass_kernelI11Fp32IOFp16WLi64ELi128ELi512EEv26Group_norm_nhwc_bwd_params --------------------------
	.section	.nv.shared._Z35group_norm_nhwc_bwd_one_pass_kernelI11Fp32IOFp16WLi64ELi128ELi512EEv26Group_norm_nhwc_bwd_params,"aw",@nobits
	.sectionflags	@""
	.align	16
.nv.shared._Z35group_norm_nhwc_bwd_one_pass_kernelI11Fp32IOFp16WLi64ELi128ELi512EEv26Group_norm_nhwc_bwd_params:
	.zero		9376


//--------------------- .nv.shared._Z35group_norm_nhwc_bwd_one_pass_kernelI11Fp32IOFp16WLi128ELi128ELi512EEv26Group_norm_nhwc_bwd_params --------------------------
	.section	.nv.shared._Z35group_norm_nhwc_bwd_one_pass_kernelI11Fp32IOFp16WLi128ELi128ELi512EEv26Group_norm_nhwc_bwd_params,"aw",@nobits
	.sectionflags	@""
	.align	16
.nv.shared._Z35group_norm_nhwc_bwd_one_pass_kernelI11Fp32IOFp16WLi128ELi128ELi512EEv26Group_norm_nhwc_bwd_params:
	.zero		9376


//--------------------- .nv.shared._Z35group_norm_nhwc_bwd_one_pass_kernelI11Fp32IOFp16WLi256ELi128ELi512EEv26Group_norm_nhwc_bwd_params --------------------------
	.section	.nv.shared._Z35group_norm_nhwc_bwd_one_pass_kernelI11Fp32IOFp16WLi256ELi128ELi512EEv26Group_norm_nhwc_bwd_params,"aw",@nobits
	.sectionflags	@""
	.align	16
.nv.shared._Z35group_norm_nhwc_bwd_one_pass_kernelI11Fp32IOFp16WLi256ELi128ELi512EEv26Group_norm_nhwc_bwd_params:
	.zero		9376


//--------------------- .nv.shared._Z35group_norm_nhwc_bwd_one_pass_kernelI11Fp32IOFp16WLi512ELi128ELi512EEv26Group_norm_nhwc_bwd_params --------------------------
	.section	.nv.shared._Z35group_norm_nhwc_bwd_one_pass_kernelI11Fp32IOFp16WLi512ELi128ELi512EEv26Group_norm_nhwc_bwd_params,"aw",@nobits
	.sectionflags	@""
	.align	16
.nv.shared._Z35group_norm_nhwc_bwd_one_pass_kernelI11Fp32IOFp16WLi512ELi128ELi512EEv26Group_norm_nhwc_bwd_params:
	.zero		9376


//--------------------- .nv.shared._Z35group_norm_nhwc_fwd_one_pass_kernelI11Bf16IOFp32WLi64ELi128ELi512EEv26Group_norm_nhwc_fwd_params --------------------------
	.section	.nv.shared._Z35group_norm_nhwc_fwd_one_pass_kernelI11Bf16IOFp32WLi64ELi128ELi512EEv26Group_norm_nhwc_fwd_params,"aw",@nobits
	.sectionflags	@""
	.align	8
.nv.shared._Z35group_norm_nhwc_fwd_one_pass_kernelI11Bf16IOFp32WLi64ELi128ELi512EEv26Group_norm_nhwc_fwd_params:
	.zero		1184


//--------------------- .nv.shared._Z35group_norm_nhwc_fwd_one_pass_kernelI11Bf16IOFp32WLi128ELi128ELi512EEv26Group_norm_nhwc_fwd_params --------------------------
	.section	.nv.shared._Z35group_norm_nhwc_fwd_one_pass_kernelI11Bf16IOFp32WLi128ELi128ELi512EEv26Group_norm_nhwc_fwd_params,"aw",@nobits
	.sectionflags	@""
	.align	8
.nv.shared._Z35group_norm_nhwc_fwd_one_pass_kernelI11Bf16IOFp32WLi128ELi128ELi512EEv26Group_norm_nhwc_fwd_params:
	.zero		1184


//--------------------- .nv.shared._Z35group_norm_nhwc_fwd_one_pass_kernelI11Bf16IOFp32WLi256ELi128ELi512EEv26Group_norm_nhwc_fwd_params --------------------------
	.section	.nv.shared._Z35group_norm_nhwc_fwd_one_pass_kernelI11Bf16IOFp32WLi256ELi128ELi512EEv26Group_norm_nhwc_fwd_params,"aw",@nobits
	.sectionflags	@""
	.align	8
.nv.shared._Z35group_norm_nhwc_fwd_one_pass_kernelI11Bf16IOFp32WLi256ELi128ELi512EEv26Group_norm_nhwc_fwd_params:
	.zero		1184


//--------------------- .nv.shared._Z35group_norm_nhwc_fwd_one_pass_kernelI11Bf16IOFp32WLi512ELi128ELi512EEv26Group_norm_nhwc_fwd_params --------------------------
	.section	.nv.shared._Z35group_norm_nhwc_fwd_one_pass_kernelI11Bf16IOFp32WLi512ELi128ELi512EEv26Group_norm_nhwc_fwd_params,"aw",@nobits
	.sectionflags	@""
	.align	8
.nv.shared._Z35group_norm_nhwc_fwd_one_pass_kernelI11Bf16IOFp32WLi512ELi128ELi512EEv26Group_norm_nhwc_fwd_params:
	.zero		1184


//--------------------- .nv.shared._Z35group_norm_nhwc_fwd_one_pass_kernelI11Bf16IOBf16WLi64ELi128ELi512EEv26Group_norm_nhwc_fwd_params --------------------------
	.section	.nv.shared._Z35group_norm_nhwc_fwd_one_pass_kernelI11Bf16IOBf16WLi64ELi128ELi512EEv26Group_norm_nhwc_fwd_params,"aw",@nobits
	.sectionflags	@""
	.align	8
.nv.shared._Z35group_norm_nhwc_fwd_one_pass_kernelI11Bf16IOBf16WLi64ELi128ELi512EEv26Group_norm_nhwc_fwd_params:
	.zero		1184


//--------------------- .nv.shared._Z35group_norm_nhwc_fwd_one_pass_kernelI11Bf16IOBf16WLi128ELi128ELi512EEv26Group_norm_nhwc_fwd_params --------------------------
	.section	.nv.shared._Z35group_norm_nhwc_fwd_one_pass_kernelI11Bf16IOBf16WLi128ELi128ELi512EEv26Group_norm_nhwc_fwd_params,"aw",@nobits
	.sectionflags	@""
	.align	8
.nv.shared._Z35group_norm_nhwc_fwd_one_pass_kernelI11Bf16IOBf16WLi128ELi128ELi512EEv26Group_norm_nhwc_fwd_params:
	.zero		1184


//--------------------- .nv.shared._Z35group_norm_nhwc_fwd_one_pass_kernelI11Bf16IOBf16WLi256ELi128ELi512EEv26Group_norm_nhwc_fwd_params --------------------------
	.section	.nv.shared._Z35group_norm_nhwc_fwd_one_pass_kernelI11Bf16IOBf16WLi256ELi128ELi512EEv26Group_norm_nhwc_fwd_params,"aw",@nobits
	.sectionflags	@""
	.align	8
.nv.shared._Z35group_norm_nhwc_fwd_one_pass_kernelI11Bf16IOBf16WLi256ELi128ELi512EEv26Group_norm_nhwc_fwd_params:
	.zero		1184


//--------------------- .nv.shared._Z35group_norm_nhwc_fwd_one_pass_kernelI11Bf16IOBf16WLi512ELi128ELi512EEv26Group_norm_nhwc_fwd_params --------------------------
	.section	.nv.shared._Z35group_norm_nhwc_fwd_one_pass_kernelI11Bf16IOBf16WLi512ELi128ELi512EEv26Group_norm_nhwc_fwd_params,"aw",@nobits
	.sectionflags	@""
	.align	8
.nv.shared._Z35group_norm_nhwc_fwd_one_pass_kernelI11Bf16IOBf16WLi512ELi128ELi512EEv26Group_norm_nhwc_fwd_params:
	.zero		1184


//--------------------- .nv.shared._Z35group_norm_nhwc_fwd_one_pass_kernelI11Bf16IOFp16WLi64ELi128ELi512EEv26Group_norm_nhwc_fwd_params --------------------------
	.section	.nv.shared._Z35group_norm_nhwc_fwd_one_pass_kernelI11Bf16IOFp16WLi64ELi128ELi512EEv26Group_norm_nhwc_fwd_params,"aw",@nobits
	.sectionflags	@""
	.align	8
.nv.shared._Z35group_norm_nhwc_fwd_one_pass_kernelI11Bf16IOFp16WLi64ELi128ELi512EEv26Group_norm_nhwc_fwd_params:
	.zero		1184


//--------------------- .nv.shared._Z35group_norm_nhwc_fwd_one_pass_kernelI11Bf16IOFp16WLi128ELi128ELi512EEv26Group_norm_nhwc_fwd_params --------------------------
	.section	.nv.shared._Z35group_norm_nhwc_fwd_one_pass_kernelI11Bf16IOFp16WLi128ELi128ELi512EEv26Group_norm_nhwc_fwd_params,"aw",@nobits
	.sectionflags	@""
	.align	8
.nv.shared._Z35group_norm_nhwc_fwd_one_pass_kernelI11Bf16IOFp16WLi128ELi128ELi512EEv26Group_norm_nhwc_fwd_params:
	.zero		1184


//--------------------- .nv.shared._Z35group_norm_nhwc_fwd_one_pass_kernelI11Bf16IOFp16WLi256ELi128ELi512EEv26Group_norm_nhwc_fwd_params --------------------------
	.section	.nv.shared._Z35group_norm_nhwc_fwd_one_pass_kernelI11Bf16IOFp16WLi256ELi128ELi512EEv26Group_norm_nhwc_fwd_params,"aw",@nobits
	.sectionflags	@""
	.align	8
.nv.shared._Z35group_norm_nhwc_fwd_one_pass_kernelI11Bf16IOFp16WLi256ELi128ELi512EEv26Group_norm_nhwc_fwd_params:
	.zero		1184


//--------------------- .nv.shared._Z35group_norm_nhwc_fwd_one_pass_kernelI11Bf16IOFp16WLi512ELi128ELi512EEv26Group_norm_nhwc_fwd_params --------------------------
	.section	.nv.shared._Z35group_norm_nhwc_fwd_one_pass_kernelI11Bf16IOFp16WLi512ELi128ELi512EEv26Group_norm_nhwc_fwd_params,"aw",@nobits
	.sectionflags	@""
	.align	8
.nv.shared._Z35group_norm_nhwc_fwd_one_pass_kernelI11Bf16IOFp16WLi512ELi128ELi512EEv26Group_norm_nhwc_fwd_params:
	.zero		1184


//--------------------- .nv.shared._Z35group_norm_nhwc_fwd_one_pass_kernelI11Fp16IOFp32WLi64ELi128ELi512EEv26Group_norm_nhwc_fwd_params --------------------------
	.section	.nv.shared._Z35group_norm_nhwc_fwd_one_pass_kernelI11Fp16IOFp32WLi64ELi128ELi512EEv26Group_norm_nhwc_fwd_params,"aw",@nobits
	.sectionflags	@""
	.align	8
.nv.shared._Z35group_norm_nhwc_fwd_one_pass_kernelI11Fp16IOFp32WLi64ELi128ELi512EEv26Group_norm_nhwc_fwd_params:
	.zero		1184


//--------------------- .nv.shared._Z35group_norm_nhwc_fwd_one_pass_kernelI11Fp16IOFp32WLi128ELi128ELi512EEv26Group_norm_nhwc_fwd_params --------------------------
	.section	.nv.shared._Z35group_norm_nhwc_fwd_one_pass_kernelI11Fp16IOFp32WLi128ELi128ELi512EEv26Group_norm_nhwc_fwd_params,"aw",@nobits
	.sectionflags	@""
	.align	8
.nv.shared._Z35group_norm_nhwc_fwd_one_pass_kernelI11Fp16IOFp32WLi128ELi128ELi512EEv26Group_norm_nhwc_fwd_params:
	.zero		1184


//--------------------- .nv.shared._Z35group_norm_nhwc_fwd_one_pass_kernelI11Fp16IOFp32WLi256ELi128ELi512EEv26Group_norm_nhwc_fwd_params --------------------------
	.section	.nv.shared._Z35group_norm_nhwc_fwd_one_pass_kernelI11Fp16IOFp32WLi256ELi128ELi512EEv26Group_norm_nhwc_fwd_params,"aw",@nobits
	.sectionflags	@""
	.align	8
.nv.shared._Z35group_norm_nhwc_fwd_one_pass_kernelI11Fp16IOFp32WLi256ELi128ELi512EEv26Group_norm_nhwc_fwd_params:
	.zero		1184


//--------------------- .nv.shared._Z35group_norm_nhwc_fwd_one_pass_kernelI11Fp16IOFp32WLi512ELi128ELi512EEv26Group_norm_nhwc_fwd_params --------------------------
	.section	.nv.shared._Z35group_norm_nhwc_fwd_one_pass_kernelI11Fp16IOFp32WLi512ELi128ELi512EEv26Group_norm_nhwc_fwd_params,"aw",@nobits
	.sectionflags	@""
	.align	8
.nv.shared._Z35group_norm_nhwc_fwd_one_pass_kernelI11Fp16IOFp32WLi512ELi128ELi512EEv26Group_norm_nhwc_fwd_params:
	.zero		1184


//--------------------- .nv.shared._Z35group_norm_nhwc_fwd_one_pass_kernelI11Fp16IOBf16WLi64ELi128ELi512EEv26Group_norm_nhwc_fwd_params --------------------------
	.section	.nv.shared._Z35group_norm_nhwc_fwd_one_pass_kernelI11Fp16IOBf16WLi64ELi128ELi512EEv26Group_norm_nhwc_fwd_params,"aw",@nobits
	.sectionflags	@""
	.align	8
.nv.shared._Z35group_norm_nhwc_fwd_one_pass_kernelI11Fp16IOBf16WLi64ELi128ELi512EEv26Group_norm_nhwc_fwd_params:
	.zero		1184


//--------------------- .nv.shared._Z35group_norm_nhwc_fwd_one_pass_kernelI11Fp16IOBf16WLi128ELi128ELi512EEv26Group_norm_nhwc_fwd_params --------------------------
	.section	.nv.shared._Z35group_norm_nhwc_fwd_one_pass_kernelI11Fp16IOBf16WLi128ELi128ELi512EEv26Group_norm_nhwc_fwd_params,"aw",@nobits
	.sectionflags	@""
	.align	8
.nv.shared._Z35group_norm_nhwc_fwd_one_pass_kernelI11Fp16IOBf16WLi128ELi128ELi512EEv26Group_norm_nhwc_fwd_params:
	.zero		1184


//--------------------- .nv.shared._Z35group_norm_nhwc_fwd_one_pass_kernelI11Fp16IOBf16WLi256ELi128ELi512EEv26Group_norm_nhwc_fwd_params --------------------------
	.section	.nv.shared._Z35group_norm_nhwc_fwd_one_pass_kernelI11Fp16IOBf16WLi256ELi128ELi512EEv26Group_norm_nhwc_fwd_params,"aw",@nobits
	.sectionflags	@""
	.align	8
.nv.shared._Z35group_norm_nhwc_fwd_one_pass_kernelI11Fp16IOBf16WLi256ELi128ELi512EEv26Group_norm_nhwc_fwd_params:
	.zero		1184


//--------------------- .nv.shared._Z35group_norm_nhwc_fwd_one_pass_kernelI11Fp16IOBf16WLi512ELi128ELi512EEv26Group_norm_nhwc_fwd_params --------------------------
	.section	.nv.shared._Z35group_norm_nhwc_fwd_one_pass_kernelI11Fp16IOBf16WLi512ELi128ELi512EEv26Group_norm_nhwc_fwd_params,"aw",@nobits
	.sectionflags	@""
	.align	8
.nv.shared._Z35group_norm_nhwc_fwd_one_pass_kernelI11Fp16IOBf16WLi512ELi128ELi512EEv26Group_norm_nhwc_fwd_params:
	.zero		1184


//--------------------- .nv.shared._Z35group_norm_nhwc_fwd_one_pass_kernelI11Fp16IOFp16WLi64ELi128ELi512EEv26Group_norm_nhwc_fwd_params --------------------------
	.section	.nv.shared._Z35group_norm_nhwc_fwd_one_pass_kernelI11Fp16IOFp16WLi64ELi128ELi512EEv26Group_norm_nhwc_fwd_params,"aw",@nobits
	.sectionflags	@""
	.align	8
.nv.shared._Z35group_norm_nhwc_fwd_one_pass_kernelI11Fp16IOFp16WLi64ELi128ELi512EEv26Group_norm_nhwc_fwd_params:
	.zero		1184


//--------------------- .nv.shared._Z35group_norm_nhwc_fwd_one_pass_kernelI11Fp16IOFp16WLi128ELi128ELi512EEv26Group_norm_nhwc_fwd_params --------------------------
	.section	.nv.shared._Z35group_norm_nhwc_fwd_one_pass_kernelI11Fp16IOFp16WLi128ELi128ELi512EEv26Group_norm_nhwc_fwd_params,"aw",@nobits
	.sectionflags	@""
	.align	8
.nv.shared._Z35group_norm_nhwc_fwd_one_pass_kernelI11Fp16IOFp16WLi128ELi128ELi512EEv26Group_norm_nhwc_fwd_params:
	.zero		1184


//--------------------- .nv.shared._Z35group_norm_nhwc_fwd_one_pass_kernelI11Fp16IOFp16WLi256ELi128ELi512EEv26Group_norm_nhwc_fwd_params --------------------------
	.section	.nv.shared._Z35group_norm_nhwc_fwd_one_pass_kernelI11Fp16IOFp16WLi256ELi128ELi512EEv26Group_norm_nhwc_fwd_params,"aw",@nobits
	.sectionflags	@""
	.align	8
.nv.shared._Z35group_norm_nhwc_fwd_one_pass_kernelI11Fp16IOFp16WLi256ELi128ELi512EEv26Group_norm_nhwc_fwd_params:
	.zero		1184


//--------------------- .nv.shared._Z35group_norm_nhwc_fwd_one_pass_kernelI11Fp16IOFp16WLi512ELi128ELi512EEv26Group_norm_nhwc_fwd_params --------------------------
	.section	.nv.shared._Z35group_norm_nhwc_fwd_one_pass_kernelI11Fp16IOFp16WLi512ELi128ELi512EEv26Group_norm_nhwc_fwd_params,"aw",@nobits
	.sectionflags	@""
	.align	8
.nv.shared._Z35group_norm_nhwc_fwd_one_pass_kernelI11Fp16IOFp16WLi512ELi128ELi512EEv26Group_norm_nhwc_fwd_params:
	.zero		1184


//--------------------- .nv.shared._Z35group_norm_nhwc_fwd_one_pass_kernelI11Fp32IOFp32WLi64ELi128ELi512EEv26Group_norm_nhwc_fwd_params --------------------------
	.section	.nv.shared._Z35group_norm_nhwc_fwd_one_pass_kernelI11Fp32IOFp32WLi64ELi128ELi512EEv26Group_norm_nhwc_fwd_params,"aw",@nobits
	.sectionflags	@""
	.align	8
.nv.shared._Z35group_norm_nhwc_fwd_one_pass_kernelI11Fp32IOFp32WLi64ELi128ELi512EEv26Group_norm_nhwc_fwd_params:
	.zero		1184


//--------------------- .nv.shared._Z35group_norm_nhwc_fwd_one_pass_kernelI11Fp32IOFp32WLi128ELi128ELi512EEv26Group_norm_nhwc_fwd_params --------------------------
	.section	.nv.shared._Z35group_norm_nhwc_fwd_one_pass_kernelI11Fp32IOFp32WLi128ELi128ELi512EEv26Group_norm_nhwc_fwd_params,"aw",@nobits
	.sectionflags	@""
	.align	8
.nv.shared._Z35group_norm_nhwc_fwd_one_pass_kernelI11Fp32IOFp32WLi128ELi128ELi512EEv26Group_norm_nhwc_fwd_params:
	.zero		1184


//--------------------- .nv.shared._Z35group_norm_nhwc_fwd_one_pass_kernelI11Fp32IOFp32WLi256ELi128ELi512EEv26Group_norm_nhwc_fwd_params --------------------------
	.section	.nv.shared._Z35group_norm_nhwc_fwd_one_pass_kernelI11Fp32IOFp32WLi256ELi128ELi512EEv26Group_norm_nhwc_fwd_params,"aw",@nobits
	.sectionflags	@""
	.align	8
.nv.shared._Z35group_norm_nhwc_fwd_one_pass_kernelI11Fp32IOFp32WLi256ELi128ELi512EEv26Group_norm_nhwc_fwd_params:
	.zero		1184


//--------------------- .nv.shared._Z35group_norm_nhwc_fwd_one_pass_kernelI11Fp32IOFp32WLi512ELi128ELi512EEv26Group_norm_nhwc_fwd_params --------------------------
	.section	.nv.shared._Z35group_norm_nhwc_fwd_one_pass_kernelI11Fp32IOFp32WLi512ELi128ELi512EEv26Group_norm_nhwc_fwd_params,"aw",@nobits
	.sectionflags	@""
	.align	8
.nv.shared._Z35group_norm_nhwc_fwd_one_pass_kernelI11Fp32IOFp32WLi512ELi128ELi512EEv26Group_norm_nhwc_fwd_params:
	.zero		1184


//--------------------- .nv.shared._Z35group_norm_nhwc_fwd_one_pass_kernelI11Fp32IOBf16WLi64ELi128ELi512EEv26Group_norm_nhwc_fwd_params --------------------------
	.section	.nv.shared._Z35group_norm_nhwc_fwd_one_pass_kernelI11Fp32IOBf16WLi64ELi128ELi512EEv26Group_norm_nhwc_fwd_params,"aw",@nobits
	.sectionflags	@""
	.align	8
.nv.shared._Z35group_norm_nhwc_fwd_one_pass_kernelI11Fp32IOBf16WLi64ELi128ELi512EEv26Group_norm_nhwc_fwd_params:
	.zero		1184


//--------------------- .nv.shared._Z35group_norm_nhwc_fwd_one_pass_kernelI11Fp32IOBf16WLi128ELi128ELi512EEv26Group_norm_nhwc_fwd_params --------------------------
	.section	.nv.shared._Z35group_norm_nhwc_fwd_one_pass_kernelI11Fp32IOBf16WLi128ELi128ELi512EEv26Group_norm_nhwc_fwd_params,"aw",@nobits
	.sectionflags	@""
	.align	8
.nv.shared._Z35group_norm_nhwc_fwd_one_pass_kernelI11Fp32IOBf16WLi128ELi128ELi512EEv26Group_norm_nhwc_fwd_params:
	.zero		1184


//--------------------- .nv.shared._Z35group_norm_nhwc_fwd_one_pass_kernelI11Fp32IOBf16WLi256ELi128ELi512EEv26Group_norm_nhwc_fwd_params --------------------------
	.section	.nv.shared._Z35group_norm_nhwc_fwd_one_pass_kernelI11Fp32IOBf16WLi256ELi128ELi512EEv26Group_norm_nhwc_fwd_params,"aw",@nobits
	.sectionflags	@""
	.align	8
.nv.shared._Z35group_norm_nhwc_fwd_one_pass_kernelI11Fp32IOBf16WLi256ELi128ELi512EEv26Group_norm_nhwc_fwd_params:
	.zero		1184


//--------------------- .nv.shared._Z35group_norm_nhwc_fwd_one_pass_kernelI11Fp32IOBf16WLi512ELi128ELi512EEv26Group_norm_nhwc_fwd_params --------------------------
	.section	.nv.shared._Z35group_norm_nhwc_fwd_one_pass_kernelI11Fp32IOBf16WLi512ELi128ELi512EEv26Group_norm_nhwc_fwd_params,"aw",@nobits
	.sectionflags	@""
	.align	8
.nv.shared._Z35group_norm_nhwc_fwd_one_pass_kernelI11Fp32IOBf16WLi512ELi128ELi512EEv26Group_norm_nhwc_fwd_params:
	.zero		1184


//--------------------- .nv.shared._Z35group_norm_nhwc_fwd_one_pass_kernelI11Fp32IOFp16WLi64ELi128ELi512EEv26Group_norm_nhwc_fwd_params --------------------------
	.section	.nv.shared._Z35group_norm_nhwc_fwd_one_pass_kernelI11Fp32IOFp16WLi64ELi128ELi512EEv26Group_norm_nhwc_fwd_params,"aw",@nobits
	.sectionflags	@""
	.align	8
.nv.shared._Z35group_norm_nhwc_fwd_one_pass_kernelI11Fp32IOFp16WLi64ELi128ELi512EEv26Group_norm_nhwc_fwd_params:
	.zero		1184


//--------------------- .nv.shared._Z35group_norm_nhwc_fwd_one_pass_kernelI11Fp32IOFp16WLi128ELi128ELi512EEv26Group_norm_nhwc_fwd_params --------------------------
	.section	.nv.shared._Z35group_norm_nhwc_fwd_one_pass_kernelI11Fp32IOFp16WLi128ELi128ELi512EEv26Group_norm_nhwc_fwd_params,"aw",@nobits
	.sectionflags	@""
	.align	8
.nv.shared._Z35group_norm_nhwc_fwd_one_pass_kernelI11Fp32IOFp16WLi128ELi128ELi512EEv26Group_norm_nhwc_fwd_params:
	.zero		1184


//--------------------- .nv.shared._Z35group_norm_nhwc_fwd_one_pass_kernelI11Fp32IOFp16WLi256ELi128ELi512EEv26Group_norm_nhwc_fwd_params --------------------------
	.section	.nv.shared._Z35group_norm_nhwc_fwd_one_pass_kernelI11Fp32IOFp16WLi256ELi128ELi512EEv26Group_norm_nhwc_fwd_params,"aw",@nobits
	.sectionflags	@""
	.align	8
.nv.shared._Z35group_norm_nhwc_fwd_one_pass_kernelI11Fp32IOFp16WLi256ELi128ELi512EEv26Group_norm_nhwc_fwd_params:
	.zero		1184


//--------------------- .nv.shared._Z35group_norm_nhwc_fwd_one_pass_kernelI11Fp32IOFp16WLi512ELi128ELi512EEv26Group_norm_nhwc_fwd_params --------------------------
	.section	.nv.shared._Z35group_norm_nhwc_fwd_one_pass_kernelI11Fp32IOFp16WLi512ELi128ELi512EEv26Group_norm_nhwc_fwd_params,"aw",@nobits
	.sectionflags	@""
	.align	8
.nv.shared._Z35group_norm_nhwc_fwd_one_pass_kernelI11Fp32IOFp16WLi512ELi128ELi512EEv26Group_norm_nhwc_fwd_params:
	.zero		1184


//--------------------- .nv.constant0._ZN3cub18CUB_300001_SM_10006detail11EmptyKernelIvEEvv --------------------------
	.section	.nv.constant0._ZN3cub18CUB_300001_SM_10006detail11EmptyKernelIvEEvv,"a",@progbits
	.sectionflags	@""
	.align	4
.nv.constant0._ZN3cub18CUB_300001_SM_10006detail11EmptyKernelIvEEvv:
	.zero		896


//--------------------- .nv.constant0._Z35group_norm_nhwc_bwd_one_pass_kernelI11Bf16IOFp32WLi64ELi128ELi512EEv26Group_norm_nhwc_bwd_params --------------------------
	.section	.nv.constant0._Z35group_norm_nhwc_bwd_one_pass_kernelI11Bf16IOFp32WLi64ELi128ELi512EEv26Group_norm_nhwc_bwd_params,"a",@progbits
	.sectionflags	@""
	.align	4
.nv.constant0._Z35group_norm_nhwc_bwd_one_pass_kernelI11Bf16IOFp32WLi64ELi128ELi512EEv26Group_norm_nhwc_bwd_params:
	.zero		1080


//--------------------- .nv.constant0._Z35group_norm_nhwc_bwd_one_pass_kernelI11Bf16IOFp32WLi128ELi128ELi512EEv26Group_norm_nhwc_bwd_params --------------------------
	.section	.nv.constant0._Z35group_norm_nhwc_bwd_one_pass_kernelI11Bf16IOFp32WLi128ELi128ELi512EEv26Group_norm_nhwc_bwd_params,"a",@progbits
	.sectionflags	@""
	.align	4
.nv.constant0._Z35group_norm_nhwc_bwd_one_pass_kernelI11Bf16IOFp32WLi128ELi128ELi512EEv26Group_norm_nhwc_bwd_params:
	.zero		1080


//--------------------- .nv.constant0._Z35group_norm_nhwc_bwd_one_pass_kernelI11Bf16IOFp32WLi256ELi128ELi512EEv26Group_norm_nhwc_bwd_params --------------------------
	.section	.nv.constant0._Z35group_norm_nhwc_bwd_one_pass_kernelI11Bf16IOFp32WLi256ELi128ELi512EEv26Group_norm_nhwc_bwd_params,"a",@progbits
	.sectionflags	@""
	.align	4
.nv.constant0._Z35group_norm_nhwc_bwd_one_pass_kernelI11Bf16IOFp32WLi256ELi128ELi512EEv26Group_norm_nhwc_bwd_params:
	.zero		1080


//--------------------- .nv.constant0._Z35group_norm_nhwc_bwd_one_pass_kernelI11Bf16IOFp32WLi512ELi128ELi512EEv26Group_norm_nhwc_bwd_params --------------------------
	.section	.nv.constant0._Z35group_norm_nhwc_bwd_one_pass_kernelI11Bf16IOFp32WLi512ELi128ELi512EEv26Group_norm_nhwc_bwd_params,"a",@progbits
	.sectionflags	@""
	.align	4
.nv.constant0._Z35group_norm_nhwc_bwd_one_pass_kernelI11Bf16IOFp32WLi512ELi128ELi512EEv26Group_norm_nhwc_bwd_params:
	.zero		1080


//--------------------- .nv.constant0._Z35group_norm_nhwc_bwd_one_pass_kernelI11Bf16IOBf16WLi64ELi128ELi512EEv26Group_norm_nhwc_bwd_params --------------------------
	.section	.nv.constant0._Z35group_norm_nhwc_bwd_one_pass_kernelI11Bf16IOBf16WLi64ELi128ELi512EEv26Group_norm_nhwc_bwd_params,"a",@progbits
	.sectionflags	@""
	.align	4
.nv.constant0._Z35group_norm_nhwc_bwd_one_pass_kernelI11Bf16IOBf16WLi64ELi128ELi512EEv26Group_norm_nhwc_bwd_params:
	.zero		1080


//--------------------- .nv.constant0._Z35group_norm_nhwc_bwd_one_pass_kernelI11Bf16IOBf16WLi128ELi128ELi512EEv26Group_norm_nhwc_bwd_params --------------------------
	.section	.nv.constant0._Z35group_norm_nhwc_bwd_one_pass_kernelI11Bf16IOBf16WLi128ELi128ELi512EEv26Group_norm_nhwc_bwd_params,"a",@progbits
	.sectionflags	@""
	.align	4
.nv.constant0._Z35group_norm_nhwc_bwd_one_pass_kernelI11Bf16IOBf16WLi128ELi128ELi512EEv26Group_norm_nhwc_bwd_params:
	.zero		1080


//--------------------- .nv.constant0._Z35group_norm_nhwc_bwd_one_pass_kernelI11Bf16IOBf16WLi256ELi128ELi512EEv26Group_norm_nhwc_bwd_params --------------------------
	.section	.nv.constant0._Z35group_norm_nhwc_bwd_one_pass_kernelI11Bf16IOBf16WLi256ELi128ELi512EEv26Group_norm_nhwc_bwd_params,"a",@progbits
	.sectionflags	@""
	.align	4
.nv.constant0._Z35group_norm_nhwc_bwd_one_pass_kernelI11Bf16IOBf16WLi256ELi128ELi512EEv26Group_norm_nhwc_bwd_params:
	.zero		1080


//--------------------- .nv.constant0._Z35group_norm_nhwc_bwd_one_pass_kernelI11Bf16IOBf16WLi512ELi128ELi512EEv26Group_norm_nhwc_bwd_params --------------------------
	.section	.nv.constant0._Z35group_norm_nhwc_bwd_one_pass_kernelI11Bf16IOBf16WLi512ELi128ELi512EEv26Group_norm_nhwc_bwd_params,"a",@progbits
	.sectionflags	@""
	.align	4
.nv.constant0._Z35group_norm_nhwc_bwd_one_pass_kernelI11Bf16IOBf16WLi512ELi128ELi512EEv26Group_norm_nhwc_bwd_params:
	.zero		1080


//--------------------- .nv.constant0._Z35group_norm_nhwc_bwd_one_pass_kernelI11Bf16IOFp16WLi64ELi128ELi512EEv26Group_norm_nhwc_bwd_params --------------------------
	.section	.nv.constant0._Z35group_norm_nhwc_bwd_one_pass_kernelI11Bf16IOFp16WLi64ELi128ELi512EEv26Group_norm_nhwc_bwd_params,"a",@progbits
	.sectionflags	@""
	.align	4
.nv.constant0._Z35group_norm_nhwc_bwd_one_pass_kernelI11Bf16IOFp16WLi64ELi128ELi512EEv26Group_norm_nhwc_bwd_params:
	.zero		1080


//--------------------- .nv.constant0._Z35group_norm_nhwc_bwd_one_pass_kernelI11Bf16IOFp16WLi128ELi128ELi512EEv26Group_norm_nhwc_bwd_params --------------------------
	.section	.nv.constant0._Z35group_norm_nhwc_bwd_one_pass_kernelI11Bf16IOFp16WLi128ELi128ELi512EEv26Group_norm_nhwc_bwd_params,"a",@progbits
	.sectionflags	@""
	.align	4
.nv.constant0._Z35group_norm_nhwc_bwd_one_pass_kernelI11Bf16IOFp16WLi128ELi128ELi512EEv26Group_norm_nhwc_bwd_params:
	.zero		1080


//--------------------- .nv.constant0._Z35group_norm_nhwc_bwd_one_pass_kernelI11Bf16IOFp16WLi256ELi128ELi512EEv26Group_norm_nhwc_bwd_params --------------------------
	.section	.nv.constant0._Z35group_norm_nhwc_bwd_one_pass_kernelI11Bf16IOFp16WLi256ELi128ELi512EEv26Group_norm_nhwc_bwd_params,"a",@progbits
	.sectionflags	@""
	.align	4
.nv.constant0._Z35group_norm_nhwc_bwd_one_pass_kernelI11Bf16IOFp16WLi256ELi128ELi512EEv26Group_norm_nhwc_bwd_params:
	.zero		1080


//--------------------- .nv.constant0._Z35group_norm_nhwc_bwd_one_pass_kernelI11Bf16IOFp16WLi512ELi128ELi512EEv26Group_norm_nhwc_bwd_params --------------------------
	.section	.nv.constant0._Z35group_norm_nhwc_bwd_one_pass_kernelI11Bf16IOFp16WLi512ELi128ELi512EEv26Group_norm_nhwc_bwd_params,"a",@progbits
	.sectionflags	@""
	.align	4
.nv.constant0._Z35group_norm_nhwc_bwd_one_pass_kernelI11Bf16IOFp16WLi512ELi128ELi512EEv26Group_norm_nhwc_bwd_params:
	.zero		1080


//--------------------- .nv.constant0._Z35group_norm_nhwc_bwd_one_pass_kernelI11Fp16IOFp32WLi64ELi128ELi512EEv26Group_norm_nhwc_bwd_params --------------------------
	.section	.nv.constant0._Z35group_norm_nhwc_bwd_one_pass_kernelI11Fp16IOFp32WLi64ELi128ELi512EEv26Group_norm_nhwc_bwd_params,"a",@progbits
	.sectionflags	@""
	.align	4
.nv.constant0._Z35group_norm_nhwc_bwd_one_pass_kernelI11Fp16IOFp32WLi64ELi128ELi512EEv26Group_norm_nhwc_bwd_params:
	.zero		1080


//--------------------- .nv.constant0._Z35group_norm_nhwc_bwd_one_pass_kernelI11Fp16IOFp32WLi128ELi128ELi512EEv26Group_norm_nhwc_bwd_params --------------------------
	.section	.nv.constant0._Z35group_norm_nhwc_bwd_one_pass_kernelI11Fp16IOFp32WLi128ELi128ELi512EEv26Group_norm_nhwc_bwd_params,"a",@progbits
	.sectionflags	@""
	.align	4
.nv.constant0._Z35group_norm_nhwc_bwd_one_pass_kernelI11Fp16IOFp32WLi128ELi128ELi512EEv26Group_norm_nhwc_bwd_params:
	.zero		1080


//--------------------- .nv.constant0._Z35group_norm_nhwc_bwd_one_pass_kernelI11Fp16IOFp32WLi256ELi128ELi512EEv26Group_norm_nhwc_bwd_params --------------------------
	.section	.nv.constant0._Z35group_norm_nhwc_bwd_one_pass_kernelI11Fp16IOFp32WLi256ELi128ELi512EEv26Group_norm_nhwc_bwd_params,"a",@progbits
	.sectionflags	@""
	.align	4
.nv.constant0._Z35group_norm_nhwc_bwd_one_pass_kernelI11Fp16IOFp32WLi256ELi128ELi512EEv26Group_norm_nhwc_bwd_params:
	.zero		1080


//--------------------- .nv.constant0._Z35group_norm_nhwc_bwd_one_pass_kernelI11Fp16IOFp32WLi512ELi128ELi512EEv26Group_norm_nhwc_bwd_params --------------------------
	.section	.nv.constant0._Z35group_norm_nhwc_bwd_one_pass_kernelI11Fp16IOFp32WLi512ELi128ELi512EEv26Group_norm_nhwc_bwd_params,"a",@progbits
	.sectionflags	@""
	.align	4
.nv.constant0._Z35group_norm_nhwc_bwd_one_pass_kernelI11Fp16IOFp32WLi512ELi128ELi512EEv26Group_norm_nhwc_bwd_params:
	.zero		1080


//--------------------- .nv.constant0._Z35group_norm_nhwc_bwd_one_pass_kernelI11Fp16IOBf16WLi64ELi128ELi512EEv26Group_norm_nhwc_bwd_params --------------------------
	.section	.nv.constant0._Z35group_norm_nhwc_bwd_one_pass_kernelI11Fp16IOBf16WLi64ELi128ELi512EEv26Group_norm_nhwc_bwd_params,"a",@progbits
	.sectionflags	@""
	.align	4
.nv.constant0._Z35group_norm_nhwc_bwd_one_pass_kernelI11Fp16IOBf16WLi64ELi128ELi512EEv26Group_norm_nhwc_bwd_params:
	.zero		1080


//--------------------- .nv.constant0._Z35group_norm_nhwc_bwd_one_pass_kernelI11Fp16IOBf16WLi128ELi128ELi512EEv26Group_norm_nhwc_bwd_params --------------------------
	.section	.nv.constant0._Z35group_norm_nhwc_bwd_one_pass_kernelI11Fp16IOBf16WLi128ELi128ELi512EEv26Group_norm_nhwc_bwd_params,"a",@progbits
	.sectionflags	@""
	.align	4
.nv.constant0._Z35group_norm_nhwc_bwd_one_pass_kernelI11Fp16IOBf16WLi128ELi128ELi512EEv26Group_norm_nhwc_bwd_params:
	.zero		1080


//--------------------- .nv.constant0._Z35group_norm_nhwc_bwd_one_pass_kernelI11Fp16IOBf16WLi256ELi128ELi512EEv26Group_norm_nhwc_bwd_params --------------------------
	.section	.nv.constant0._Z35group_norm_nhwc_bwd_one_pass_kernelI11Fp16IOBf16WLi256ELi128ELi512EEv26Group_norm_nhwc_bwd_params,"a",@progbits
	.sectionflags	@""
	.align	4
.nv.constant0._Z35group_norm_nhwc_bwd_one_pass_kernelI11Fp16IOBf16WLi256ELi128ELi512EEv26Group_norm_nhwc_bwd_params:
	.zero		1080


//--------------------- .nv.constant0._Z35group_norm_nhwc_bwd_one_pass_kernelI11Fp16IOBf16WLi512ELi128ELi512EEv26Group_norm_nhwc_bwd_params --------------------------
	.section	.nv.constant0._Z35group_norm_nhwc_bwd_one_pass_kernelI11Fp16IOBf16WLi512ELi128ELi512EEv26Group_norm_nhwc_bwd_params,"a",@progbits
	.sectionflags	@""
	.align	4
.nv.constant0._Z35group_norm_nhwc_bwd_one_pass_kernelI11Fp16IOBf16WLi512ELi128ELi512EEv26Group_norm_nhwc_bwd_params:
	.zero		1080


//--------------------- .nv.constant0._Z35group_norm_nhwc_bwd_one_pass_kernelI11Fp16IOFp16WLi64ELi128ELi512EEv26Group_norm_nhwc_bwd_params --------------------------
	.section	.nv.constant0._Z35group_norm_nhwc_bwd_one_pass_kernelI11Fp16IOFp16WLi64ELi128ELi512EEv26Group_norm_nhwc_bwd_params,"a",@progbits
	.sectionflags	@""
	.align	4
.nv.constant0._Z35group_norm_nhwc_bwd_one_pass_kernelI11Fp16IOFp16WLi64ELi128ELi512EEv26Group_norm_nhwc_bwd_params:
	.zero		1080


//--------------------- .nv.constant0._Z35group_norm_nhwc_bwd_one_pass_kernelI11Fp16IOFp16WLi128ELi128ELi512EEv26Group_norm_nhwc_bwd_params --------------------------
	.section	.nv.constant0._Z35group_norm_nhwc_bwd_one_pass_kernelI11Fp16IOFp16WLi128ELi128ELi512EEv26Group_norm_nhwc_bwd_params,"a",@progbits
	.sectionflags	@""
	.align	4
.nv.constant0._Z35group_norm_nhwc_bwd_one_pass_kernelI11Fp16IOFp16WLi128ELi128ELi512EEv26Group_norm_nhwc_bwd_params:
	.zero		1080


//--------------------- .nv.constant0._Z35group_norm_nhwc_bwd_one_pass_kernelI11Fp16IOFp16WLi256ELi128ELi512EEv26Group_norm_nhwc_bwd_params --------------------------
	.section	.nv.constant0._Z35group_norm_nhwc_bwd_one_pass_kernelI11Fp16IOFp16WLi256ELi128ELi512EEv26Group_norm_nhwc_bwd_params,"a",@progbits
	.sectionflags	@""
	.align	4
.nv.constant0._Z35group_norm_nhwc_bwd_one_pass_kernelI11Fp16IOFp16WLi256ELi128ELi512EEv26Group_norm_nhwc_bwd_params:
	.zero		1080


//--------------------- .nv.constant0._Z35group_norm_nhwc_bwd_one_pass_kernelI11Fp16IOFp16WLi512ELi128ELi512EEv26Group_norm_nhwc_bwd_params --------------------------
	.section	.nv.constant0._Z35group_norm_nhwc_bwd_one_pass_kernelI11Fp16IOFp16WLi512ELi128ELi512EEv26Group_norm_nhwc_bwd_params,"a",@progbits
	.sectionflags	@""
	.align	4
.nv.constant0._Z35group_norm_nhwc_bwd_one_pass_kernelI11Fp16IOFp16WLi512ELi128ELi512EEv26Group_norm_nhwc_bwd_params:
	.zero		1080


//--------------------- .nv.constant0._Z35group_norm_nhwc_bwd_one_pass_kernelI11Fp32IOFp32WLi64ELi128ELi512EEv26Group_norm_nhwc_bwd_params --------------------------
	.section	.nv.constant0._Z35group_norm_nhwc_bwd_one_pass_kernelI11Fp32IOFp32WLi64ELi128ELi512EEv26Group_norm_nhwc_bwd_params,"a",@progbits
	.sectionflags	@""
	.align	4
.nv.constant0._Z35group_norm_nhwc_bwd_one_pass_kernelI11Fp32IOFp32WLi64ELi128ELi512EEv26Group_norm_nhwc_bwd_params:
	.zero		1080


//--------------------- .nv.constant0._Z35group_norm_nhwc_bwd_one_pass_kernelI11Fp32IOFp32WLi128ELi128ELi512EEv26Group_norm_nhwc_bwd_params --------------------------
	.section	.nv.constant0._Z35group_norm_nhwc_bwd_one_pass_kernelI11Fp32IOFp32WLi128ELi128ELi512EEv26Group_norm_nhwc_bwd_params,"a",@progbits
	.sectionflags	@""
	.align	4
.nv.constant0._Z35group_norm_nhwc_bwd_one_pass_kernelI11Fp32IOFp32WLi128ELi128ELi512EEv26Group_norm_nhwc_bwd_params:
	.zero		1080


//--------------------- .nv.constant0._Z35group_norm_nhwc_bwd_one_pass_kernelI11Fp32IOFp32WLi256ELi128ELi512EEv26Group_norm_nhwc_bwd_params --------------------------
	.section	.nv.constant0._Z35group_norm_nhwc_bwd_one_pass_kernelI11Fp32IOFp32WLi256ELi128ELi512EEv26Group_norm_nhwc_bwd_params,"a",@progbits
	.sectionflags	@""
	.align	4
.nv.constant0._Z35group_norm_nhwc_bwd_one_pass_kernelI11Fp32IOFp32WLi256ELi128ELi512EEv26Group_norm_nhwc_bwd_params:
	.zero		1080


//--------------------- .nv.constant0._Z35group_norm_nhwc_bwd_one_pass_kernelI11Fp32IOFp32WLi512ELi128ELi512EEv26Group_norm_nhwc_bwd_params --------------------------
	.section	.nv.constant0._Z35group_norm_nhwc_bwd_one_pass_kernelI11Fp32IOFp32WLi512ELi128ELi512EEv26Group_norm_nhwc_bwd_params,"a",@progbits
	.sectionflags	@""
	.align	4
.nv.constant0._Z35group_norm_nhwc_bwd_one_pass_kernelI11Fp32IOFp32WLi512ELi128ELi512EEv26Group_norm_nhwc_bwd_params:
	.zero		1080


//--------------------- .nv.constant0._Z35group_norm_nhwc_bwd_one_pass_kernelI11Fp32IOBf16WLi64ELi128ELi512EEv26Group_norm_nhwc_bwd_params --------------------------
	.section	.nv.constant0._Z35group_norm_nhwc_bwd_one_pass_kernelI11Fp32IOBf16WLi64ELi128ELi512EEv26Group_norm_nhwc_bwd_params,"a",@progbits
	.sectionflags	@""
	.align	4
.nv.constant0._Z35group_norm_nhwc_bwd_one_pass_kernelI11Fp32IOBf16WLi64ELi128ELi512EEv26Group_norm_nhwc_bwd_params:
	.zero		1080


//--------------------- .nv.constant0._Z35group_norm_nhwc_bwd_one_pass_kernelI11Fp32IOBf16WLi128ELi128ELi512EEv26Group_norm_nhwc_bwd_params --------------------------
	.section	.nv.constant0._Z35group_norm_nhwc_bwd_one_pass_kernelI11Fp32IOBf16WLi128ELi128ELi512EEv26Group_norm_nhwc_bwd_params,"a",@progbits
	.sectionflags	@""
	.align	4
.nv.constant0._Z35group_norm_nhwc_bwd_one_pass_kernelI11Fp32IOBf16WLi128ELi128ELi512EEv26Group_norm_nhwc_bwd_params:
	.zero		1080


//--------------------- .nv.constant0._Z35group_norm_nhwc_bwd_one_pass_kernelI11Fp32IOBf16WLi256ELi128ELi512EEv26Group_norm_nhwc_bwd_params --------------------------
	.section	.nv.constant0._Z35group_norm_nhwc_bwd_one_pass_kernelI11Fp32IOBf16WLi256ELi128ELi512EEv26Group_norm_nhwc_bwd_params,"a",@progbits
	.sectionflags	@""
	.align	4
.nv.constant0._Z35group_norm_nhwc_bwd_one_pass_kernelI11Fp32IOBf16WLi256ELi128ELi512EEv26Group_norm_nhwc_bwd_params:
	.zero		1080


//--------------------- .nv.constant0._Z35group_norm_nhwc_bwd_one_pass_kernelI11Fp32IOBf16WLi512ELi128ELi512EEv26Group_norm_nhwc_bwd_params --------------------------
	.section	.nv.constant0._Z35group_norm_nhwc_bwd_one_pass_kernelI11Fp32IOBf16WLi512ELi128ELi512EEv26Group_norm_nhwc_bwd_params,"a",@progbits
	.sectionflags	@""
	.align	4
.nv.constant0._Z35group_norm_nhwc_bwd_one_pass_kernelI11Fp32IOBf16WLi512ELi128ELi512EEv26Group_norm_nhwc_bwd_params:
	.zero		1080


//--------------------- .nv.constant0._Z35group_norm_nhwc_bwd_one_pass_kernelI11Fp32IOFp16WLi64ELi128ELi512EEv26Group_norm_nhwc_bwd_params --------------------------
	.section	.nv.constant0._Z35group_norm_nhwc_bwd_one_pass_kernelI11Fp32IOFp16WLi64ELi128ELi512EEv26Group_norm_nhwc_bwd_params,"a",@progbits
	.sectionflags	@""
	.align	4
.nv.constant0._Z35group_norm_nhwc_bwd_one_pass_kernelI11Fp32IOFp16WLi64ELi128ELi512EEv26Group_norm_nhwc_bwd_params:
	.zero		1080


//--------------------- .nv.constant0._Z35group_norm_nhwc_bwd_one_pass_kernelI11Fp32IOFp16WLi128ELi128ELi512EEv26Group_norm_nhwc_bwd_params --------------------------
	.section	.nv.constant0._Z35group_norm_nhwc_bwd_one_pass_kernelI11Fp32IOFp16WLi128ELi128ELi512EEv26Group_norm_nhwc_bwd_params,"a",@progbits
	.sectionflags	@""
	.align	4
.nv.constant0._Z35group_norm_nhwc_bwd_one_pass_kernelI11Fp32IOFp16WLi128ELi128ELi512EEv26Group_norm_nhwc_bwd_params:
	.zero		1080


//--------------------- .nv.constant0._Z35group_norm_nhwc_bwd_one_pass_kernelI11Fp32IOFp16WLi256ELi128ELi512EEv26Group_norm_nhwc_bwd_params --------------------------
	.section	.nv.constant0._Z35group_norm_nhwc_bwd_one_pass_kernelI11Fp32IOFp16WLi256ELi128ELi512EEv26Group_norm_nhwc_bwd_params,"a",@progbits
	.sectionflags	@""
	.align	4
.nv.constant0._Z35group_norm_nhwc_bwd_one_pass_kernelI11Fp32IOFp16WLi256ELi128ELi512EEv26Group_norm_nhwc_bwd_params:
	.zero		1080


//--------------------- .nv.constant0._Z35group_norm_nhwc_bwd_one_pass_kernelI11Fp32IOFp16WLi512ELi128ELi512EEv26Group_norm_nhwc_bwd_params --------------------------
	.section	.nv.constant0._Z35group_norm_nhwc_bwd_one_pass_kernelI11Fp32IOFp16WLi512ELi128ELi512EEv26Group_norm_nhwc_bwd_params,"a",@progbits
	.sectionflags	@""
	.align	4
.nv.constant0._Z35group_norm_nhwc_bwd_one_pass_kernelI11Fp32IOFp16WLi512ELi128ELi512EEv26Group_norm_nhwc_bwd_params:
	.zero		1080


//--------------------- .nv.constant0._Z35group_norm_nhwc_fwd_one_pass_kernelI11Bf16IOFp32WLi64ELi128ELi512EEv26Group_norm_nhwc_fwd_params --------------------------
	.section	.nv.constant0._Z35group_norm_nhwc_fwd_one_pass_kernelI11Bf16IOFp32WLi64ELi128ELi512EEv26Group_norm_nhwc_fwd_params,"a",@progbits
	.sectionflags	@""
	.align	4
.nv.constant0._Z35group_norm_nhwc_fwd_one_pass_kernelI11Bf16IOFp32WLi64ELi128ELi512EEv26Group_norm_nhwc_fwd_params:
	.zero		1056


//--------------------- .nv.constant0._Z35group_norm_nhwc_fwd_one_pass_kernelI11Bf16IOFp32WLi128ELi128ELi512EEv26Group_norm_nhwc_fwd_params --------------------------
	.section	.nv.constant0._Z35group_norm_nhwc_fwd_one_pass_kernelI11Bf16IOFp32WLi128ELi128ELi512EEv26Group_norm_nhwc_fwd_params,"a",@progbits
	.sectionflags	@""
	.align	4
.nv.constant0._Z35group_norm_nhwc_fwd_one_pass_kernelI11Bf16IOFp32WLi128ELi128ELi512EEv26Group_norm_nhwc_fwd_params:
	.zero		1056


//--------------------- .nv.constant0._Z35group_norm_nhwc_fwd_one_pass_kernelI11Bf16IOFp32WLi256ELi128ELi512EEv26Group_norm_nhwc_fwd_params --------------------------
	.section	.nv.constant0._Z35group_norm_nhwc_fwd_one_pass_kernelI11Bf16IOFp32WLi256ELi128ELi512EEv26Group_norm_nhwc_fwd_params,"a",@progbits
	.sectionflags	@""
	.align	4
.nv.constant0._Z35group_norm_nhwc_fwd_one_pass_kernelI11Bf16IOFp32WLi256ELi128ELi512EEv26Group_norm_nhwc_fwd_params:
	.zero		1056


//--------------------- .nv.constant0._Z35group_norm_nhwc_fwd_one_pass_kernelI11Bf16IOFp32WLi512ELi128ELi512EEv26Group_norm_nhwc_fwd_params --------------------------
	.section	.nv.constant0._Z35group_norm_nhwc_fwd_one_pass_kernelI11Bf16IOFp32WLi512ELi128ELi512EEv26Group_norm_nhwc_fwd_params,"a",@progbits
	.sectionflags	@""
	.align	4
.nv.constant0._Z35group_norm_nhwc_fwd_one_pass_kernelI11Bf16IOFp32WLi512ELi128ELi512EEv26Group_norm_nhwc_fwd_params:
	.zero		1056


//--------------------- .nv.constant0._Z35group_norm_nhwc_fwd_one_pass_kernelI11Bf16IOBf16WLi64ELi128ELi512EEv26Group_norm_nhwc_fwd_params --------------------------
	.section	.nv.constant0._Z35group_norm_nhwc_fwd_one_pass_kernelI11Bf16IOBf16WLi64ELi128ELi512EEv26Group_norm_nhwc_fwd_params,"a",@progbits
	.sectionflags	@""
	.align	4
.nv.constant0._Z35group_norm_nhwc_fwd_one_pass_kernelI11Bf16IOBf16WLi64ELi128ELi512EEv26Group_norm_nhwc_fwd_params:
	.zero		1056


//--------------------- .nv.constant0._Z35group_norm_nhwc_fwd_one_pass_kernelI11Bf16IOBf16WLi128ELi128ELi512EEv26Group_norm_nhwc_fwd_params --------------------------
	.section	.nv.constant0._Z35group_norm_nhwc_fwd_one_pass_kernelI11Bf16IOBf16WLi128ELi128ELi512EEv26Group_norm_nhwc_fwd_params,"a",@progbits
	.sectionflags	@""
	.align	4
.nv.constant0._Z35group_norm_nhwc_fwd_one_pass_kernelI11Bf16IOBf16WLi128ELi128ELi512EEv26Group_norm_nhwc_fwd_params:
	.zero		1056


//--------------------- .nv.constant0._Z35group_norm_nhwc_fwd_one_pass_kernelI11Bf16IOBf16WLi256ELi128ELi512EEv26Group_norm_nhwc_fwd_params --------------------------
	.section	.nv.constant0._Z35group_norm_nhwc_fwd_one_pass_kernelI11Bf16IOBf16WLi256ELi128ELi512EEv26Group_norm_nhwc_fwd_params,"a",@progbits
	.sectionflags	@""
	.align	4
.nv.constant0._Z35group_norm_nhwc_fwd_one_pass_kernelI11Bf16IOBf16WLi256ELi128ELi512EEv26Group_norm_nhwc_fwd_params:
	.zero		1056


//--------------------- .nv.constant0._Z35group_norm_nhwc_fwd_one_pass_kernelI11Bf16IOBf16WLi512ELi128ELi512EEv26Group_norm_nhwc_fwd_params --------------------------
	.section	.nv.constant0._Z35group_norm_nhwc_fwd_one_pass_kernelI11Bf16IOBf16WLi512ELi128ELi512EEv26Group_norm_nhwc_fwd_params,"a",@progbits
	.sectionflags	@""
	.align	4
.nv.constant0._Z35group_norm_nhwc_fwd_one_pass_kernelI11Bf16IOBf16WLi512ELi128ELi512EEv26Group_norm_nhwc_fwd_params:
	.zero		1056


//--------------------- .nv.constant0._Z35group_norm_nhwc_fwd_one_pass_kernelI11Bf16IOFp16WLi64ELi128ELi512EEv26Group_norm_nhwc_fwd_params --------------------------
	.section	.nv.constant0._Z35group_norm_nhwc_fwd_one_pass_kernelI11Bf16IOFp16WLi64ELi128ELi512EEv26Group_norm_nhwc_fwd_params,"a",@progbits
	.sectionflags	@""
	.align	4
.nv.constant0._Z35group_norm_nhwc_fwd_one_pass_kernelI11Bf16IOFp16WLi64ELi128ELi512EEv26Group_norm_nhwc_fwd_params:
	.zero		1056


//--------------------- .nv.constant0._Z35group_norm_nhwc_fwd_one_pass_kernelI11Bf16IOFp16WLi128ELi128ELi512EEv26Group_norm_nhwc_fwd_params --------------------------
	.section	.nv.constant0._Z35group_norm_nhwc_fwd_one_pass_kernelI11Bf16IOFp16WLi128ELi128ELi512EEv26Group_norm_nhwc_fwd_params,"a",@progbits
	.sectionflags	@""
	.align	4
.nv.constant0._Z35group_norm_nhwc_fwd_one_pass_kernelI11Bf16IOFp16WLi128ELi128ELi512EEv26Group_norm_nhwc_fwd_params:
	.zero		1056


//--------------------- .nv.constant0._Z35group_norm_nhwc_fwd_one_pass_kernelI11Bf16IOFp16WLi256ELi128ELi512EEv26Group_norm_nhwc_fwd_params --------------------------
	.section	.nv.constant0._Z35group_norm_nhwc_fwd_one_pass_kernelI11Bf16IOFp16WLi256ELi128ELi512EEv26Group_norm_nhwc_fwd_params,"a",@progbits
	.sectionflags	@""
	.align	4
.nv.constant0._Z35group_norm_nhwc_fwd_one_pass_kernelI11Bf16IOFp16WLi256ELi128ELi512EEv26Group_norm_nhwc_fwd_params:
	.zero		1056


//--------------------- .nv.constant0._Z35group_norm_nhwc_fwd_one_pass_kernelI11Bf16IOFp16WLi512ELi128ELi512EEv26Group_norm_nhwc_fwd_params --------------------------
	.section	.nv.constant0._Z35group_norm_nhwc_fwd_one_pass_kernelI11Bf16IOFp16WLi512ELi128ELi512EEv26Group_norm_nhwc_fwd_params,"a",@progbits
	.sectionflags	@""
	.align	4
.nv.constant0._Z35group_norm_nhwc_fwd_one_pass_kernelI11Bf16IOFp16WLi512ELi128ELi512EEv26Group_norm_nhwc_fwd_params:
	.zero		1056


//--------------------- .nv.constant0._Z35group_norm_nhwc_fwd_one_pass_kernelI11Fp16IOFp32WLi64ELi128ELi512EEv26Group_norm_nhwc_fwd_params --------------------------
	.section	.nv.constant0._Z35group_norm_nhwc_fwd_one_pass_kernelI11Fp16IOFp32WLi64ELi128ELi512EEv26Group_norm_nhwc_fwd_params,"a",@progbits
	.sectionflags	@""
	.align	4
.nv.constant0._Z35group_norm_nhwc_fwd_one_pass_kernelI11Fp16IOFp32WLi64ELi128ELi512EEv26Group_norm_nhwc_fwd_params:
	.zero		1056


//--------------------- .nv.constant0._Z35group_norm_nhwc_fwd_one_pass_kernelI11Fp16IOFp32WLi128ELi128ELi512EEv26Group_norm_nhwc_fwd_params --------------------------
	.section	.nv.constant0._Z35group_norm_nhwc_fwd_one_pass_kernelI11Fp16IOFp32WLi128ELi128ELi512EEv26Group_norm_nhwc_fwd_params,"a",@progbits
	.sectionflags	@""
	.align	4
.nv.constant0._Z35group_norm_nhwc_fwd_one_pass_kernelI11Fp16IOFp32WLi128ELi128ELi512EEv26Group_norm_nhwc_fwd_params:
	.zero		1056


//--------------------- .nv.constant0._Z35group_norm_nhwc_fwd_one_pass_kernelI11Fp16IOFp32WLi256ELi128ELi512EEv26Group_norm_nhwc_fwd_params --------------------------
	.section	.nv.constant0._Z35group_norm_nhwc_fwd_one_pass_kernelI11Fp16IOFp32WLi256ELi128ELi512EEv26Group_norm_nhwc_fwd_params,"a",@progbits
	.sectionflags	@""
	.align	4
.nv.constant0._Z35group_norm_nhwc_fwd_one_pass_kernelI11Fp16IOFp32WLi256ELi128ELi512EEv26Group_norm_nhwc_fwd_params:
	.zero		1056


//--------------------- .nv.constant0._Z35group_norm_nhwc_fwd_one_pass_kernelI11Fp16IOFp32WLi512ELi128ELi512EEv26Group_norm_nhwc_fwd_params --------------------------
	.section	.nv.constant0._Z35group_norm_nhwc_fwd_one_pass_kernelI11Fp16IOFp32WLi512ELi128ELi512EEv26Group_norm_nhwc_fwd_params,"a",@progbits
	.sectionflags	@""
	.align	4
.nv.constant0._Z35group_norm_nhwc_fwd_one_pass_kernelI11Fp16IOFp32WLi512ELi128ELi512EEv26Group_norm_nhwc_fwd_params:
	.zero		1056


//--------------------- .nv.constant0._Z35group_norm_nhwc_fwd_one_pass_kernelI11Fp16IOBf16WLi64ELi128ELi512EEv26Group_norm_nhwc_fwd_params --------------------------
	.section	.nv.constant0._Z35group_norm_nhwc_fwd_one_pass_kernelI11Fp16IOBf16WLi64ELi128ELi512EEv26Group_norm_nhwc_fwd_params,"a",@progbits
	.sectionflags	@""
	.align	4
.nv.constant0._Z35group_norm_nhwc_fwd_one_pass_kernelI11Fp16IOBf16WLi64ELi128ELi512EEv26Group_norm_nhwc_fwd_params:
	.zero		1056


//--------------------- .nv.constant0._Z35group_norm_nhwc_fwd_one_pass_kernelI11Fp16IOBf16WLi128ELi128ELi512EEv26Group_norm_nhwc_fwd_params --------------------------
	.section	.nv.constant0._Z35group_norm_nhwc_fwd_one_pass_kernelI11Fp16IOBf16WLi128ELi128ELi512EEv26Group_norm_nhwc_fwd_params,"a",@progbits
	.sectionflags	@""
	.align	4
.nv.constant0._Z35group_norm_nhwc_fwd_one_pass_kernelI11Fp16IOBf16WLi128ELi128ELi512EEv26Group_norm_nhwc_fwd_params:
	.zero		1056


//--------------------- .nv.constant0._Z35group_norm_nhwc_fwd_one_pass_kernelI11Fp16IOBf16WLi256ELi128ELi512EEv26Group_norm_nhwc_fwd_params --------------------------
	.section	.nv.constant0._Z35group_norm_nhwc_fwd_one_pass_kernelI11Fp16IOBf16WLi256ELi128ELi512EEv26Group_norm_nhwc_fwd_params,"a",@progbits
	.sectionflags	@""
	.align	4
.nv.constant0._Z35group_norm_nhwc_fwd_one_pass_kernelI11Fp16IOBf16WLi256ELi128ELi512EEv26Group_norm_nhwc_fwd_params:
	.zero		1056


//--------------------- .nv.constant0._Z35group_norm_nhwc_fwd_one_pass_kernelI11Fp16IOBf16WLi512ELi128ELi512EEv26Group_norm_nhwc_fwd_params --------------------------
	.section	.nv.constant0._Z35group_norm_nhwc_fwd_one_pass_kernelI11Fp16IOBf16WLi512ELi128ELi512EEv26Group_norm_nhwc_fwd_params,"a",@progbits
	.sectionflags	@""
	.align	4
.nv.constant0._Z35group_norm_nhwc_fwd_one_pass_kernelI11Fp16IOBf16WLi512ELi128ELi512EEv26Group_norm_nhwc_fwd_params:
	.zero		1056


//--------------------- .nv.constant0._Z35group_norm_nhwc_fwd_one_pass_kernelI11Fp16IOFp16WLi64ELi128ELi512EEv26Group_norm_nhwc_fwd_params --------------------------
	.section	.nv.constant0._Z35group_norm_nhwc_fwd_one_pass_kernelI11Fp16IOFp16WLi64ELi128ELi512EEv26Group_norm_nhwc_fwd_params,"a",@progbits
	.sectionflags	@""
	.align	4
.nv.constant0._Z35group_norm_nhwc_fwd_one_pass_kernelI11Fp16IOFp16WLi64ELi128ELi512EEv26Group_norm_nhwc_fwd_params:
	.zero		1056


//--------------------- .nv.constant0._Z35group_norm_nhwc_fwd_one_pass_kernelI11Fp16IOFp16WLi128ELi128ELi512EEv26Group_norm_nhwc_fwd_params --------------------------
	.section	.nv.constant0._Z35group_norm_nhwc_fwd_one_pass_kernelI11Fp16IOFp16WLi128ELi128ELi512EEv26Group_norm_nhwc_fwd_params,"a",@progbits
	.sectionflags	@""
	.align	4
.nv.constant0._Z35group_norm_nhwc_fwd_one_pass_kernelI11Fp16IOFp16WLi128ELi128ELi512EEv26Group_norm_nhwc_fwd_params:
	.zero		1056


//--------------------- .nv.constant0._Z35group_norm_nhwc_fwd_one_pass_kernelI11Fp16IOFp16WLi256ELi128ELi512EEv26Group_norm_nhwc_fwd_params --------------------------
	.section	.nv.constant0._Z35group_norm_nhwc_fwd_one_pass_kernelI11Fp16IOFp16WLi256ELi128ELi512EEv26Group_norm_nhwc_fwd_params,"a",@progbits
	.sectionflags	@""
	.align	4
.nv.constant0._Z35group_norm_nhwc_fwd_one_pass_kernelI11Fp16IOFp16WLi256ELi128ELi512EEv26Group_norm_nhwc_fwd_params:
	.zero		1056


//--------------------- .nv.constant0._Z35group_norm_nhwc_fwd_one_pass_kernelI11Fp16IOFp16WLi512ELi128ELi512EEv26Group_norm_nhwc_fwd_params --------------------------
	.section	.nv.constant0._Z35group_norm_nhwc_fwd_one_pass_kernelI11Fp16IOFp16WLi512ELi128ELi512EEv26Group_norm_nhwc_fwd_params,"a",@progbits
	.sectionflags	@""
	.align	4
.nv.constant0._Z35group_norm_nhwc_fwd_one_pass_kernelI11Fp16IOFp16WLi512ELi128ELi512EEv26Group_norm_nhwc_fwd_params:
	.zero		1056


//--------------------- .nv.constant0._Z35group_norm_nhwc_fwd_one_pass_kernelI11Fp32IOFp32WLi64ELi128ELi512EEv26Group_norm_nhwc_fwd_params --------------------------
	.section	.nv.constant0._Z35group_norm_nhwc_fwd_one_pass_kernelI11Fp32IOFp32WLi64ELi128ELi512EEv26Group_norm_nhwc_fwd_params,"a",@progbits
	.sectionflags	@""
	.align	4
.nv.constant0._Z35group_norm_nhwc_fwd_one_pass_kernelI11Fp32IOFp32WLi64ELi128ELi512EEv26Group_norm_nhwc_fwd_params:
	.zero		1056


//--------------------- .nv.constant0._Z35group_norm_nhwc_fwd_one_pass_kernelI11Fp32IOFp32WLi128ELi128ELi512EEv26Group_norm_nhwc_fwd_params --------------------------
	.section	.nv.constant0._Z35group_norm_nhwc_fwd_one_pass_kernelI11Fp32IOFp32WLi128ELi128ELi512EEv26Group_norm_nhwc_fwd_params,"a",@progbits
	.sectionflags	@""
	.align	4
.nv.constant0._Z35group_norm_nhwc_fwd_one_pass_kernelI11Fp32IOFp32WLi128ELi128ELi512EEv26Group_norm_nhwc_fwd_params:
	.zero		1056


//--------------------- .nv.constant0._Z35group_norm_nhwc_fwd_one_pass_kernelI11Fp32IOFp32WLi256ELi128ELi512EEv26Group_norm_nhwc_fwd_params --------------------------
	.section	.nv.constant0._Z35group_norm_nhwc_fwd_one_pass_kernelI11Fp32IOFp32WLi256ELi128ELi512EEv26Group_norm_nhwc_fwd_params,"a",@progbits
	.sectionflags	@""
	.align	4
.nv.constant0._Z35group_norm_nhwc_fwd_one_pass_kernelI11Fp32IOFp32WLi256ELi128ELi512EEv26Group_norm_nhwc_fwd_params:
	.zero		1056


//--------------------- .nv.constant0._Z35group_norm_nhwc_fwd_one_pass_kernelI11Fp32IOFp32WLi512ELi128ELi512EEv26Group_norm_nhwc_fwd_params --------------------------
	.section	.nv.constant0._Z35group_norm_nhwc_fwd_one_pass_kernelI11Fp32IOFp32WLi512ELi128ELi512EEv26Group_norm_nhwc_fwd_params,"a",@progbits
	.sectionflags	@""
	.align	4
.nv.constant0._Z35group_norm_nhwc_fwd_one_pass_kernelI11Fp32IOFp32WLi512ELi128ELi512EEv26Group_norm_nhwc_fwd_params:
	.zero		1056


//--------------------- .nv.constant0._Z35group_norm_nhwc_fwd_one_pass_kernelI11Fp32IOBf16WLi64ELi128ELi512EEv26Group_norm_nhwc_fwd_params --------------------------
	.section	.nv.constant0._Z35group_norm_nhwc_fwd_one_pass_kernelI11Fp32IOBf16WLi64ELi128ELi512EEv26Group_norm_nhwc_fwd_params,"a",@progbits
	.sectionflags	@""
	.align	4
.nv.constant0._Z35group_norm_nhwc_fwd_one_pass_kernelI11Fp32IOBf16WLi64ELi128ELi512EEv26Group_norm_nhwc_fwd_params:
	.zero		1056


//--------------------- .nv.constant0._Z35group_norm_nhwc_fwd_one_pass_kernelI11Fp32IOBf16WLi128ELi128ELi512EEv26Group_norm_nhwc_fwd_params --------------------------
	.section	.nv.constant0._Z35group_norm_nhwc_fwd_one_pass_kernelI11Fp32IOBf16WLi128ELi128ELi512EEv26Group_norm_nhwc_fwd_params,"a",@progbits
	.sectionflags	@""
	.align	4
.nv.constant0._Z35group_norm_nhwc_fwd_one_pass_kernelI11Fp32IOBf16WLi128ELi128ELi512EEv26Group_norm_nhwc_fwd_params:
	.zero		1056


//--------------------- .nv.constant0._Z35group_norm_nhwc_fwd_one_pass_kernelI11Fp32IOBf16WLi256ELi128ELi512EEv26Group_norm_nhwc_fwd_params --------------------------
	.section	.nv.constant0._Z35group_norm_nhwc_fwd_one_pass_kernelI11Fp32IOBf16WLi256ELi128ELi512EEv26Group_norm_nhwc_fwd_params,"a",@progbits
	.sectionflags	@""
	.align	4
.nv.constant0._Z35group_norm_nhwc_fwd_one_pass_kernelI11Fp32IOBf16WLi256ELi128ELi512EEv26Group_norm_nhwc_fwd_params:
	.zero		1056


//--------------------- .nv.constant0._Z35group_norm_nhwc_fwd_one_pass_kernelI11Fp32IOBf16WLi512ELi128ELi512EEv26Group_norm_nhwc_fwd_params --------------------------
	.section	.nv.constant0._Z35group_norm_nhwc_fwd_one_pass_kernelI11Fp32IOBf16WLi512ELi128ELi512EEv26Group_norm_nhwc_fwd_params,"a",@progbits
	.sectionflags	@""
	.align	4
.nv.constant0._Z35group_norm_nhwc_fwd_one_pass_kernelI11Fp32IOBf16WLi512ELi128ELi512EEv26Group_norm_nhwc_fwd_params:
	.zero		1056


//--------------------- .nv.constant0._Z35group_norm_nhwc_fwd_one_pass_kernelI11Fp32IOFp16WLi64ELi128ELi512EEv26Group_norm_nhwc_fwd_params --------------------------
	.section	.nv.constant0._Z35group_norm_nhwc_fwd_one_pass_kernelI11Fp32IOFp16WLi64ELi128ELi512EEv26Group_norm_nhwc_fwd_params,"a",@progbits
	.sectionflags	@""
	.align	4
.nv.constant0._Z35group_norm_nhwc_fwd_one_pass_kernelI11Fp32IOFp16WLi64ELi128ELi512EEv26Group_norm_nhwc_fwd_params:
	.zero		1056


//--------------------- .nv.constant0._Z35group_norm_nhwc_fwd_one_pass_kernelI11Fp32IOFp16WLi128ELi128ELi512EEv26Group_norm_nhwc_fwd_params --------------------------
	.section	.nv.constant0._Z35group_norm_nhwc_fwd_one_pass_kernelI11Fp32IOFp16WLi128ELi128ELi512EEv26Group_norm_nhwc_fwd_params,"a",@progbits
	.sectionflags	@""
	.align	4
.nv.constant0._Z35group_norm_nhwc_fwd_one_pass_kernelI11Fp32IOFp16WLi128ELi128ELi512EEv26Group_norm_nhwc_fwd_params:
	.zero		1056


//--------------------- .nv.constant0._Z35group_norm_nhwc_fwd_one_pass_kernelI11Fp32IOFp16WLi256ELi128ELi512EEv26Group_norm_nhwc_fwd_params --------------------------
	.section	.nv.constant0._Z35group_norm_nhwc_fwd_one_pass_kernelI11Fp32IOFp16WLi256ELi128ELi512EEv26Group_norm_nhwc_fwd_params,"a",@progbits
	.sectionflags	@""
	.align	4
.nv.constant0._Z35group_norm_nhwc_fwd_one_pass_kernelI11Fp32IOFp16WLi256ELi128ELi512EEv26Group_norm_nhwc_fwd_params:
	.zero		1056


//--------------------- .nv.constant0._Z35group_norm_nhwc_fwd_one_pass_kernelI11Fp32IOFp16WLi512ELi128ELi512EEv26Group_norm_nhwc_fwd_params --------------------------
	.section	.nv.constant0._Z35group_norm_nhwc_fwd_one_pass_kernelI11Fp32IOFp16WLi512ELi128ELi512EEv26Group_norm_nhwc_fwd_params,"a",@progbits
	.sectionflags	@""
	.align	4
.nv.constant0._Z35group_norm_nhwc_fwd_one_pass_kernelI11Fp32IOFp16WLi512ELi128ELi512EEv26Group_norm_nhwc_fwd_params:
	.zero		1056


//--------------------- SYMBOLS --------------------------

	.type		.nv.reservedSmem.offset0,@object
	.size		.nv.reservedSmem.offset0,0x4
	.type		.nv.reservedSmem.cap,@object
	.size		.nv.reservedSmem.cap,0x4
